	.target	sm_100a

	.elftype	@"ET_EXEC"


//--------------------- .note.nv.tkinfo           --------------------------
	.section	.note.nv.tkinfo,"",@"SHT_NOTE"
	.sectionflags	@"SHF_NOTE_NV_TKINFO"
	.tkinfo
        /*0018*/ 	.word	0x00000002
        /*0030*/ 	.string	""
        /*0030*/ 	.string	"ptxas"
        /*0030*/ 	.string	"Cuda compilation tools, release 13.0, V13.0.88"
        /*0030*/ 	.string	"Build cuda_13.0.r13.0/compiler.36424714_0"
        /*0030*/ 	.string	"-arch sm_100a -m 64 "



//--------------------- .note.nv.cuinfo           --------------------------
	.section	.note.nv.cuinfo,"",@"SHT_NOTE"
	.sectionflags	@"SHF_NOTE_NV_CUINFO"
        /*0018*/ 	.short	0x0002
        /*001a*/ 	.short	0x0064
        /*001c*/ 	.short	0x0082
	.zero		2


//--------------------- .nv.info                  --------------------------
	.section	.nv.info,"",@"SHT_CUDA_INFO"
	.align	4


	//----- nvinfo : EIATTR_REGCOUNT
	.align		4
        /*0000*/ 	.byte	0x04, 0x2f
        /*0002*/ 	.short	(.L_12 - .L_11)
	.align		4
.L_11:
        /*0004*/ 	.word	index@(_ZN5flash16flash_fwd_kernelI23Flash_fwd_kernel_traitsILi96ELi64ELi64ELi4ELb0ELb0EN7cutlass10bfloat16_tE19Flash_kernel_traitsILi96ELi64ELi64ELi4ES3_EELb0ELb1ELb0ELb1ELb0ELb0ELb1ELb0EEEvNS_16Flash_fwd_paramsE)
        /*0008*/ 	.word	0x000000a8


	//----- nvinfo : EIATTR_FRAME_SIZE
	.align		4
.L_12:
        /*000c*/ 	.byte	0x04, 0x11
        /*000e*/ 	.short	(.L_14 - .L_13)
	.align		4
.L_13:
        /*0010*/ 	.word	index@(_ZN5flash16flash_fwd_kernelI23Flash_fwd_kernel_traitsILi96ELi64ELi64ELi4ELb0ELb0EN7cutlass10bfloat16_tE19Flash_kernel_traitsILi96ELi64ELi64ELi4ES3_EELb0ELb1ELb0ELb1ELb0ELb0ELb1ELb0EEEvNS_16Flash_fwd_paramsE)
        /*0014*/ 	.word	0x00000000


	//----- nvinfo : EIATTR_REGCOUNT
	.align		4
.L_14:
        /*0018*/ 	.byte	0x04, 0x2f
        /*001a*/ 	.short	(.L_16 - .L_15)
	.align		4
.L_15:
        /*001c*/ 	.word	index@(_ZN5flash16flash_fwd_kernelI23Flash_fwd_kernel_traitsILi96ELi64ELi64ELi4ELb0ELb0EN7cutlass10bfloat16_tE19Flash_kernel_traitsILi96ELi64ELi64ELi4ES3_EELb1ELb1ELb0ELb1ELb0ELb0ELb0ELb1EEEvNS_16Flash_fwd_paramsE)
        /*0020*/ 	.word	0x000000cd


	//----- nvinfo : EIATTR_FRAME_SIZE
	.align		4
.L_16:
        /*0024*/ 	.byte	0x04, 0x11
        /*0026*/ 	.short	(.L_18 - .L_17)
	.align		4
.L_17:
        /*0028*/ 	.word	index@(_ZN5flash16flash_fwd_kernelI23Flash_fwd_kernel_traitsILi96ELi64ELi64ELi4ELb0ELb0EN7cutlass10bfloat16_tE19Flash_kernel_traitsILi96ELi64ELi64ELi4ES3_EELb1ELb1ELb0ELb1ELb0ELb0ELb0ELb1EEEvNS_16Flash_fwd_paramsE)
        /*002c*/ 	.word	0x00000000


	//----- nvinfo : EIATTR_REGCOUNT
	.align		4
.L_18:
        /*0030*/ 	.byte	0x04, 0x2f
        /*0032*/ 	.short	(.L_20 - .L_19)
	.align		4
.L_19:
        /*0034*/ 	.word	index@(_ZN5flash16flash_fwd_kernelI23Flash_fwd_kernel_traitsILi96ELi64ELi64ELi4ELb0ELb0EN7cutlass10bfloat16_tE19Flash_kernel_traitsILi96ELi64ELi64ELi4ES3_EELb0ELb1ELb0ELb0ELb0ELb0ELb1ELb0EEEvNS_16Flash_fwd_paramsE)
        /*0038*/ 	.word	0x000000a7


	//----- nvinfo : EIATTR_FRAME_SIZE
	.align		4
.L_20:
        /*003c*/ 	.byte	0x04, 0x11
        /*003e*/ 	.short	(.L_22 - .L_21)
	.align		4
.L_21:
        /*0040*/ 	.word	index@(_ZN5flash16flash_fwd_kernelI23Flash_fwd_kernel_traitsILi96ELi64ELi64ELi4ELb0ELb0EN7cutlass10bfloat16_tE19Flash_kernel_traitsILi96ELi64ELi64ELi4ES3_EELb0ELb1ELb0ELb0ELb0ELb0ELb1ELb0EEEvNS_16Flash_fwd_paramsE)
        /*0044*/ 	.word	0x00000000


	//----- nvinfo : EIATTR_REGCOUNT
	.align		4
.L_22:
        /*0048*/ 	.byte	0x04, 0x2f
        /*004a*/ 	.short	(.L_24 - .L_23)
	.align		4
.L_23:
        /*004c*/ 	.word	index@(_ZN5flash16flash_fwd_kernelI23Flash_fwd_kernel_traitsILi96ELi64ELi64ELi4ELb0ELb0EN7cutlass10bfloat16_tE19Flash_kernel_traitsILi96ELi64ELi64ELi4ES3_EELb1ELb1ELb0ELb0ELb0ELb0ELb0ELb1EEEvNS_16Flash_fwd_paramsE)
        /*0050*/ 	.word	0x000000cd


	//----- nvinfo : EIATTR_FRAME_SIZE
	.align		4
.L_24:
        /*0054*/ 	.byte	0x04, 0x11
        /*0056*/ 	.short	(.L_26 - .L_25)
	.align		4
.L_25:
        /*0058*/ 	.word	index@(_ZN5flash16flash_fwd_kernelI23Flash_fwd_kernel_traitsILi96ELi64ELi64ELi4ELb0ELb0EN7cutlass10bfloat16_tE19Flash_kernel_traitsILi96ELi64ELi64ELi4ES3_EELb1ELb1ELb0ELb0ELb0ELb0ELb0ELb1EEEvNS_16Flash_fwd_paramsE)
        /*005c*/ 	.word	0x00000000


	//----- nvinfo : EIATTR_REGCOUNT
	.align		4
.L_26:
        /*0060*/ 	.byte	0x04, 0x2f
        /*0062*/ 	.short	(.L_28 - .L_27)
	.align		4
.L_27:
        /*0064*/ 	.word	index@(_ZN5flash16flash_fwd_kernelI23Flash_fwd_kernel_traitsILi96ELi64ELi64ELi4ELb0ELb0EN7cutlass10bfloat16_tE19Flash_kernel_traitsILi96ELi64ELi64ELi4ES3_EELb1ELb1ELb0ELb1ELb0ELb0ELb0ELb0EEEvNS_16Flash_fwd_paramsE)
        /*0068*/ 	.word	0x000000a0


	//----- nvinfo : EIATTR_FRAME_SIZE
	.align		4
.L_28:
        /*006c*/ 	.byte	0x04, 0x11
        /*006e*/ 	.short	(.L_30 - .L_29)
	.align		4
.L_29:
        /*0070*/ 	.word	index@(_ZN5flash16flash_fwd_kernelI23Flash_fwd_kernel_traitsILi96ELi64ELi64ELi4ELb0ELb0EN7cutlass10bfloat16_tE19Flash_kernel_traitsILi96ELi64ELi64ELi4ES3_EELb1ELb1ELb0ELb1ELb0ELb0ELb0ELb0EEEvNS_16Flash_fwd_paramsE)
        /*0074*/ 	.word	0x00000000


	//----- nvinfo : EIATTR_REGCOUNT
	.align		4
.L_30:
        /*0078*/ 	.byte	0x04, 0x2f
        /*007a*/ 	.short	(.L_32 - .L_31)
	.align		4
.L_31:
        /*007c*/ 	.word	index@(_ZN5flash16flash_fwd_kernelI23Flash_fwd_kernel_traitsILi96ELi64ELi64ELi4ELb0ELb0EN7cutlass10bfloat16_tE19Flash_kernel_traitsILi96ELi64ELi64ELi4ES3_EELb0ELb1ELb0ELb0ELb0ELb1ELb1ELb0EEEvNS_16Flash_fwd_paramsE)
        /*0080*/ 	.word	0x000000a6


	//----- nvinfo : EIATTR_FRAME_SIZE
	.align		4
.L_32:
        /*0084*/ 	.byte	0x04, 0x11
        /*0086*/ 	.short	(.L_34 - .L_33)
	.align		4
.L_33:
        /*0088*/ 	.word	index@(_ZN5flash16flash_fwd_kernelI23Flash_fwd_kernel_traitsILi96ELi64ELi64ELi4ELb0ELb0EN7cutlass10bfloat16_tE19Flash_kernel_traitsILi96ELi64ELi64ELi4ES3_EELb0ELb1ELb0ELb0ELb0ELb1ELb1ELb0EEEvNS_16Flash_fwd_paramsE)
        /*008c*/ 	.word	0x00000000


	//----- nvinfo : EIATTR_REGCOUNT
	.align		4
.L_34:
        /*0090*/ 	.byte	0x04, 0x2f
        /*0092*/ 	.short	(.L_36 - .L_35)
	.align		4
.L_35:
        /*0094*/ 	.word	index@(_ZN5flash16flash_fwd_kernelI23Flash_fwd_kernel_traitsILi96ELi64ELi64ELi4ELb0ELb0EN7cutlass10bfloat16_tE19Flash_kernel_traitsILi96ELi64ELi64ELi4ES3_EELb1ELb1ELb0ELb0ELb0ELb1ELb0ELb0EEEvNS_16Flash_fwd_paramsE)
        /*0098*/ 	.word	0x0000009c


	//----- nvinfo : EIATTR_FRAME_SIZE
	.align		4
.L_36:
        /*009c*/ 	.byte	0x04, 0x11
        /*009e*/ 	.short	(.L_38 - .L_37)
	.align		4
.L_37:
        /*00a0*/ 	.word	index@(_ZN5flash16flash_fwd_kernelI23Flash_fwd_kernel_traitsILi96ELi64ELi64ELi4ELb0ELb0EN7cutlass10bfloat16_tE19Flash_kernel_traitsILi96ELi64ELi64ELi4ES3_EELb1ELb1ELb0ELb0ELb0ELb1ELb0ELb0EEEvNS_16Flash_fwd_paramsE)
        /*00a4*/ 	.word	0x00000000


	//----- nvinfo : EIATTR_REGCOUNT
	.align		4
.L_38:
        /*00a8*/ 	.byte	0x04, 0x2f
        /*00aa*/ 	.short	(.L_40 - .L_39)
	.align		4
.L_39:
        /*00ac*/ 	.word	index@(_ZN5flash16flash_fwd_kernelI23Flash_fwd_kernel_traitsILi96ELi64ELi64ELi4ELb0ELb0EN7cutlass10bfloat16_tE19Flash_kernel_traitsILi96ELi64ELi64ELi4ES3_EELb0ELb1ELb0ELb0ELb1ELb1ELb1ELb0EEEvNS_16Flash_fwd_paramsE)
        /*00b0*/ 	.word	0x000000a6


	//----- nvinfo : EIATTR_FRAME_SIZE
	.align		4
.L_40:
        /*00b4*/ 	.byte	0x04, 0x11
        /*00b6*/ 	.short	(.L_42 - .L_41)
	.align		4
.L_41:
        /*00b8*/ 	.word	index@(_ZN5flash16flash_fwd_kernelI23Flash_fwd_kernel_traitsILi96ELi64ELi64ELi4ELb0ELb0EN7cutlass10bfloat16_tE19Flash_kernel_traitsILi96ELi64ELi64ELi4ES3_EELb0ELb1ELb0ELb0ELb1ELb1ELb1ELb0EEEvNS_16Flash_fwd_paramsE)
        /*00bc*/ 	.word	0x00000000


	//----- nvinfo : EIATTR_REGCOUNT
	.align		4
.L_42:
        /*00c0*/ 	.byte	0x04, 0x2f
        /*00c2*/ 	.short	(.L_44 - .L_43)
	.align		4
.L_43:
        /*00c4*/ 	.word	index@(_ZN5flash16flash_fwd_kernelI23Flash_fwd_kernel_traitsILi96ELi64ELi64ELi4ELb0ELb0EN7cutlass10bfloat16_tE19Flash_kernel_traitsILi96ELi64ELi64ELi4ES3_EELb1ELb1ELb0ELb0ELb1ELb1ELb0ELb0EEEvNS_16Flash_fwd_paramsE)
        /*00c8*/ 	.word	0x00000092


	//----- nvinfo : EIATTR_FRAME_SIZE
	.align		4
.L_44:
        /*00cc*/ 	.byte	0x04, 0x11
        /*00ce*/ 	.short	(.L_46 - .L_45)
	.align		4
.L_45:
        /*00d0*/ 	.word	index@(_ZN5flash16flash_fwd_kernelI23Flash_fwd_kernel_traitsILi96ELi64ELi64ELi4ELb0ELb0EN7cutlass10bfloat16_tE19Flash_kernel_traitsILi96ELi64ELi64ELi4ES3_EELb1ELb1ELb0ELb0ELb1ELb1ELb0ELb0EEEvNS_16Flash_fwd_paramsE)
        /*00d4*/ 	.word	0x00000000


	//----- nvinfo : EIATTR_REGCOUNT
	.align		4
.L_46:
        /*00d8*/ 	.byte	0x04, 0x2f
        /*00da*/ 	.short	(.L_48 - .L_47)
	.align		4
.L_47:
        /*00dc*/ 	.word	index@(_ZN5flash16flash_fwd_kernelI23Flash_fwd_kernel_traitsILi96ELi64ELi64ELi4ELb0ELb0EN7cutlass10bfloat16_tE19Flash_kernel_traitsILi96ELi64ELi64ELi4ES3_EELb1ELb1ELb0ELb0ELb0ELb0ELb0ELb0EEEvNS_16Flash_fwd_paramsE)
        /*00e0*/ 	.word	0x000000a0


	//----- nvinfo : EIATTR_FRAME_SIZE
	.align		4
.L_48:
        /*00e4*/ 	.byte	0x04, 0x11
        /*00e6*/ 	.short	(.L_50 - .L_49)
	.align		4
.L_49:
        /*00e8*/ 	.word	index@(_ZN5flash16flash_fwd_kernelI23Flash_fwd_kernel_traitsILi96ELi64ELi64ELi4ELb0ELb0EN7cutlass10bfloat16_tE19Flash_kernel_traitsILi96ELi64ELi64ELi4ES3_EELb1ELb1ELb0ELb0ELb0ELb0ELb0ELb0EEEvNS_16Flash_fwd_paramsE)
        /*00ec*/ 	.word	0x00000000


	//----- nvinfo : EIATTR_REGCOUNT
	.align		4
.L_50:
        /*00f0*/ 	.byte	0x04, 0x2f
        /*00f2*/ 	.short	(.L_52 - .L_51)
	.align		4
.L_51:
        /*00f4*/ 	.word	index@(_ZN5flash16flash_fwd_kernelI23Flash_fwd_kernel_traitsILi96ELi128ELi64ELi4ELb0ELb0EN7cutlass10bfloat16_tE19Flash_kernel_traitsILi96ELi128ELi64ELi4ES3_EELb0ELb1ELb0ELb1ELb0ELb0ELb1ELb0EEEvNS_16Flash_fwd_paramsE)
        /*00f8*/ 	.word	0x000000ff


	//----- nvinfo : EIATTR_FRAME_SIZE
	.align		4
.L_52:
        /*00fc*/ 	.byte	0x04, 0x11
        /*00fe*/ 	.short	(.L_54 - .L_53)
	.align		4
.L_53:
        /*0100*/ 	.word	index@(_ZN5flash16flash_fwd_kernelI23Flash_fwd_kernel_traitsILi96ELi128ELi64ELi4ELb0ELb0EN7cutlass10bfloat16_tE19Flash_kernel_traitsILi96ELi128ELi64ELi4ES3_EELb0ELb1ELb0ELb1ELb0ELb0ELb1ELb0EEEvNS_16Flash_fwd_paramsE)
        /*0104*/ 	.word	0x00000000


	//----- nvinfo : EIATTR_REGCOUNT
	.align		4
.L_54:
        /*0108*/ 	.byte	0x04, 0x2f
        /*010a*/ 	.short	(.L_56 - .L_55)
	.align		4
.L_55:
        /*010c*/ 	.word	index@(_ZN5flash16flash_fwd_kernelI23Flash_fwd_kernel_traitsILi96ELi128ELi64ELi4ELb0ELb0EN7cutlass10bfloat16_tE19Flash_kernel_traitsILi96ELi128ELi64ELi4ES3_EELb1ELb1ELb0ELb1ELb0ELb0ELb0ELb1EEEvNS_16Flash_fwd_paramsE)
        /*0110*/ 	.word	0x000000ff


	//----- nvinfo : EIATTR_FRAME_SIZE
	.align		4
.L_56:
        /*0114*/ 	.byte	0x04, 0x11
        /*0116*/ 	.short	(.L_58 - .L_57)
	.align		4
.L_57:
        /*0118*/ 	.word	index@(_ZN5flash16flash_fwd_kernelI23Flash_fwd_kernel_traitsILi96ELi128ELi64ELi4ELb0ELb0EN7cutlass10bfloat16_tE19Flash_kernel_traitsILi96ELi128ELi64ELi4ES3_EELb1ELb1ELb0ELb1ELb0ELb0ELb0ELb1EEEvNS_16Flash_fwd_paramsE)
        /*011c*/ 	.word	0x00000220


	//----- nvinfo : EIATTR_REGCOUNT
	.align		4
.L_58:
        /*0120*/ 	.byte	0x04, 0x2f
        /*0122*/ 	.short	(.L_60 - .L_59)
	.align		4
.L_59:
        /*0124*/ 	.word	index@(_ZN5flash16flash_fwd_kernelI23Flash_fwd_kernel_traitsILi96ELi128ELi64ELi4ELb0ELb0EN7cutlass10bfloat16_tE19Flash_kernel_traitsILi96ELi128ELi64ELi4ES3_EELb0ELb1ELb0ELb0ELb0ELb0ELb1ELb0EEEvNS_16Flash_fwd_paramsE)
        /*0128*/ 	.word	0x000000ff


	//----- nvinfo : EIATTR_FRAME_SIZE
	.align		4
.L_60:
        /*012c*/ 	.byte	0x04, 0x11
        /*012e*/ 	.short	(.L_62 - .L_61)
	.align		4
.L_61:
        /*0130*/ 	.word	index@(_ZN5flash16flash_fwd_kernelI23Flash_fwd_kernel_traitsILi96ELi128ELi64ELi4ELb0ELb0EN7cutlass10bfloat16_tE19Flash_kernel_traitsILi96ELi128ELi64ELi4ES3_EELb0ELb1ELb0ELb0ELb0ELb0ELb1ELb0EEEvNS_16Flash_fwd_paramsE)
        /*0134*/ 	.word	0x00000000


	//----- nvinfo : EIATTR_REGCOUNT
	.align		4
.L_62:
        /*0138*/ 	.byte	0x04, 0x2f
        /*013a*/ 	.short	(.L_64 - .L_63)
	.align		4
.L_63:
        /*013c*/ 	.word	index@(_ZN5flash16flash_fwd_kernelI23Flash_fwd_kernel_traitsILi96ELi128ELi64ELi4ELb0ELb0EN7cutlass10bfloat16_tE19Flash_kernel_traitsILi96ELi128ELi64ELi4ES3_EELb1ELb1ELb0ELb0ELb0ELb0ELb0ELb1EEEvNS_16Flash_fwd_paramsE)
        /*0140*/ 	.word	0x000000ff


	//----- nvinfo : EIATTR_FRAME_SIZE
	.align		4
.L_64:
        /*0144*/ 	.byte	0x04, 0x11
        /*0146*/ 	.short	(.L_66 - .L_65)
	.align		4
.L_65:
        /*0148*/ 	.word	index@(_ZN5flash16flash_fwd_kernelI23Flash_fwd_kernel_traitsILi96ELi128ELi64ELi4ELb0ELb0EN7cutlass10bfloat16_tE19Flash_kernel_traitsILi96ELi128ELi64ELi4ES3_EELb1ELb1ELb0ELb0ELb0ELb0ELb0ELb1EEEvNS_16Flash_fwd_paramsE)
        /*014c*/ 	.word	0x000001f8


	//----- nvinfo : EIATTR_REGCOUNT
	.align		4
.L_66:
        /*0150*/ 	.byte	0x04, 0x2f
        /*0152*/ 	.short	(.L_68 - .L_67)
	.align		4
.L_67:
        /*0154*/ 	.word	index@(_ZN5flash16flash_fwd_kernelI23Flash_fwd_kernel_traitsILi96ELi128ELi64ELi4ELb0ELb0EN7cutlass10bfloat16_tE19Flash_kernel_traitsILi96ELi128ELi64ELi4ES3_EELb1ELb1ELb0ELb1ELb0ELb0ELb0ELb0EEEvNS_16Flash_fwd_paramsE)
        /*0158*/ 	.word	0x000000ff


	//----- nvinfo : EIATTR_FRAME_SIZE
	.align		4
.L_68:
        /*015c*/ 	.byte	0x04, 0x11
        /*015e*/ 	.short	(.L_70 - .L_69)
	.align		4
.L_69:
        /*0160*/ 	.word	index@(_ZN5flash16flash_fwd_kernelI23Flash_fwd_kernel_traitsILi96ELi128ELi64ELi4ELb0ELb0EN7cutlass10bfloat16_tE19Flash_kernel_traitsILi96ELi128ELi64ELi4ES3_EELb1ELb1ELb0ELb1ELb0ELb0ELb0ELb0EEEvNS_16Flash_fwd_paramsE)
        /*0164*/ 	.word	0x00000038


	//----- nvinfo : EIATTR_REGCOUNT
	.align		4
.L_70:
        /*0168*/ 	.byte	0x04, 0x2f
        /*016a*/ 	.short	(.L_72 - .L_71)
	.align		4
.L_71:
        /*016c*/ 	.word	index@(_ZN5flash16flash_fwd_kernelI23Flash_fwd_kernel_traitsILi96ELi128ELi64ELi4ELb0ELb0EN7cutlass10bfloat16_tE19Flash_kernel_traitsILi96ELi128ELi64ELi4ES3_EELb0ELb1ELb0ELb0ELb0ELb1ELb1ELb0EEEvNS_16Flash_fwd_paramsE)
        /*0170*/ 	.word	0x000000ff


	//----- nvinfo : EIATTR_FRAME_SIZE
	.align		4
.L_72:
        /*0174*/ 	.byte	0x04, 0x11
        /*0176*/ 	.short	(.L_74 - .L_73)
	.align		4
.L_73:
        /*0178*/ 	.word	index@(_ZN5flash16flash_fwd_kernelI23Flash_fwd_kernel_traitsILi96ELi128ELi64ELi4ELb0ELb0EN7cutlass10bfloat16_tE19Flash_kernel_traitsILi96ELi128ELi64ELi4ES3_EELb0ELb1ELb0ELb0ELb0ELb1ELb1ELb0EEEvNS_16Flash_fwd_paramsE)
        /*017c*/ 	.word	0x00000000


	//----- nvinfo : EIATTR_REGCOUNT
	.align		4
.L_74:
        /*0180*/ 	.byte	0x04, 0x2f
        /*0182*/ 	.short	(.L_76 - .L_75)
	.align		4
.L_75:
        /*0184*/ 	.word	index@(_ZN5flash16flash_fwd_kernelI23Flash_fwd_kernel_traitsILi96ELi128ELi64ELi4ELb0ELb0EN7cutlass10bfloat16_tE19Flash_kernel_traitsILi96ELi128ELi64ELi4ES3_EELb1ELb1ELb0ELb0ELb0ELb1ELb0ELb0EEEvNS_16Flash_fwd_paramsE)
        /*0188*/ 	.word	0x000000ff


	//----- nvinfo : EIATTR_FRAME_SIZE
	.align		4
.L_76:
        /*018c*/ 	.byte	0x04, 0x11
        /*018e*/ 	.short	(.L_78 - .L_77)
	.align		4
.L_77:
        /*0190*/ 	.word	index@(_ZN5flash16flash_fwd_kernelI23Flash_fwd_kernel_traitsILi96ELi128ELi64ELi4ELb0ELb0EN7cutlass10bfloat16_tE19Flash_kernel_traitsILi96ELi128ELi64ELi4ES3_EELb1ELb1ELb0ELb0ELb0ELb1ELb0ELb0EEEvNS_16Flash_fwd_paramsE)
        /*0194*/ 	.word	0x00000020


	//----- nvinfo : EIATTR_REGCOUNT
	.align		4
.L_78:
        /*0198*/ 	.byte	0x04, 0x2f
        /*019a*/ 	.short	(.L_80 - .L_79)
	.align		4
.L_79:
        /*019c*/ 	.word	index@(_ZN5flash16flash_fwd_kernelI23Flash_fwd_kernel_traitsILi96ELi128ELi64ELi4ELb0ELb0EN7cutlass10bfloat16_tE19Flash_kernel_traitsILi96ELi128ELi64ELi4ES3_EELb0ELb1ELb0ELb0ELb1ELb1ELb1ELb0EEEvNS_16Flash_fwd_paramsE)
        /*01a0*/ 	.word	0x000000ff


	//----- nvinfo : EIATTR_FRAME_SIZE
	.align		4
.L_80:
        /*01a4*/ 	.byte	0x04, 0x11
        /*01a6*/ 	.short	(.L_82 - .L_81)
	.align		4
.L_81:
        /*01a8*/ 	.word	index@(_ZN5flash16flash_fwd_kernelI23Flash_fwd_kernel_traitsILi96ELi128ELi64ELi4ELb0ELb0EN7cutlass10bfloat16_tE19Flash_kernel_traitsILi96ELi128ELi64ELi4ES3_EELb0ELb1ELb0ELb0ELb1ELb1ELb1ELb0EEEvNS_16Flash_fwd_paramsE)
        /*01ac*/ 	.word	0x00000000


	//----- nvinfo : EIATTR_REGCOUNT
	.align		4
.L_82:
        /*01b0*/ 	.byte	0x04, 0x2f
        /*01b2*/ 	.short	(.L_84 - .L_83)
	.align		4
.L_83:
        /*01b4*/ 	.word	index@(_ZN5flash16flash_fwd_kernelI23Flash_fwd_kernel_traitsILi96ELi128ELi64ELi4ELb0ELb0EN7cutlass10bfloat16_tE19Flash_kernel_traitsILi96ELi128ELi64ELi4ES3_EELb1ELb1ELb0ELb0ELb1ELb1ELb0ELb0EEEvNS_16Flash_fwd_paramsE)
        /*01b8*/ 	.word	0x000000ff


	//----- nvinfo : EIATTR_FRAME_SIZE
	.align		4
.L_84:
        /*01bc*/ 	.byte	0x04, 0x11
        /*01be*/ 	.short	(.L_86 - .L_85)
	.align		4
.L_85:
        /*01c0*/ 	.word	index@(_ZN5flash16flash_fwd_kernelI23Flash_fwd_kernel_traitsILi96ELi128ELi64ELi4ELb0ELb0EN7cutlass10bfloat16_tE19Flash_kernel_traitsILi96ELi128ELi64ELi4ES3_EELb1ELb1ELb0ELb0ELb1ELb1ELb0ELb0EEEvNS_16Flash_fwd_paramsE)
        /*01c4*/ 	.word	0x00000018


	//----- nvinfo : EIATTR_REGCOUNT
	.align		4
.L_86:
        /*01c8*/ 	.byte	0x04, 0x2f
        /*01ca*/ 	.short	(.L_88 - .L_87)
	.align		4
.L_87:
        /*01cc*/ 	.word	index@(_ZN5flash16flash_fwd_kernelI23Flash_fwd_kernel_traitsILi96ELi128ELi64ELi4ELb0ELb0EN7cutlass10bfloat16_tE19Flash_kernel_traitsILi96ELi128ELi64ELi4ES3_EELb1ELb1ELb0ELb0ELb0ELb0ELb0ELb0EEEvNS_16Flash_fwd_paramsE)
        /*01d0*/ 	.word	0x000000ff


	//----- nvinfo : EIATTR_FRAME_SIZE
	.align		4
.L_88:
        /*01d4*/ 	.byte	0x04, 0x11
        /*01d6*/ 	.short	(.L_90 - .L_89)
	.align		4
.L_89:
        /*01d8*/ 	.word	index@(_ZN5flash16flash_fwd_kernelI23Flash_fwd_kernel_traitsILi96ELi128ELi64ELi4ELb0ELb0EN7cutlass10bfloat16_tE19Flash_kernel_traitsILi96ELi128ELi64ELi4ES3_EELb1ELb1ELb0ELb0ELb0ELb0ELb0ELb0EEEvNS_16Flash_fwd_paramsE)
        /*01dc*/ 	.word	0x00000030


	//----- nvinfo : EIATTR_REGCOUNT
	.align		4
.L_90:
        /*01e0*/ 	.byte	0x04, 0x2f
        /*01e2*/ 	.short	(.L_92 - .L_91)
	.align		4
.L_91:
        /*01e4*/ 	.word	index@(_ZN5flash16flash_fwd_kernelI23Flash_fwd_kernel_traitsILi96ELi64ELi64ELi4ELb0ELb0EN7cutlass10bfloat16_tE19Flash_kernel_traitsILi96ELi64ELi64ELi4ES3_EELb0ELb1ELb0ELb1ELb0ELb0ELb0ELb0EEEvNS_16Flash_fwd_paramsE)
        /*01e8*/ 	.word	0x000000a1


	//----- nvinfo : EIATTR_FRAME_SIZE
	.align		4
.L_92:
        /*01ec*/ 	.byte	0x04, 0x11
        /*01ee*/ 	.short	(.L_94 - .L_93)
	.align		4
.L_93:
        /*01f0*/ 	.word	index@(_ZN5flash16flash_fwd_kernelI23Flash_fwd_kernel_traitsILi96ELi64ELi64ELi4ELb0ELb0EN7cutlass10bfloat16_tE19Flash_kernel_traitsILi96ELi64ELi64ELi4ES3_EELb0ELb1ELb0ELb1ELb0ELb0ELb0ELb0EEEvNS_16Flash_fwd_paramsE)
        /*01f4*/ 	.word	0x00000000


	//----- nvinfo : EIATTR_REGCOUNT
	.align		4
.L_94:
        /*01f8*/ 	.byte	0x04, 0x2f
        /*01fa*/ 	.short	(.L_96 - .L_95)
	.align		4
.L_95:
        /*01fc*/ 	.word	index@(_ZN5flash16flash_fwd_kernelI23Flash_fwd_kernel_traitsILi96ELi64ELi64ELi4ELb0ELb0EN7cutlass10bfloat16_tE19Flash_kernel_traitsILi96ELi64ELi64ELi4ES3_EELb0ELb1ELb0ELb0ELb0ELb0ELb0ELb0EEEvNS_16Flash_fwd_paramsE)
        /*0200*/ 	.word	0x000000a3


	//----- nvinfo : EIATTR_FRAME_SIZE
	.align		4
.L_96:
        /*0204*/ 	.byte	0x04, 0x11
        /*0206*/ 	.short	(.L_98 - .L_97)
	.align		4
.L_97:
        /*0208*/ 	.word	index@(_ZN5flash16flash_fwd_kernelI23Flash_fwd_kernel_traitsILi96ELi64ELi64ELi4ELb0ELb0EN7cutlass10bfloat16_tE19Flash_kernel_traitsILi96ELi64ELi64ELi4ES3_EELb0ELb1ELb0ELb0ELb0ELb0ELb0ELb0EEEvNS_16Flash_fwd_paramsE)
        /*020c*/ 	.word	0x00000000


	//----- nvinfo : EIATTR_REGCOUNT
	.align		4
.L_98:
        /*0210*/ 	.byte	0x04, 0x2f
        /*0212*/ 	.short	(.L_100 - .L_99)
	.align		4
.L_99:
        /*0214*/ 	.word	index@(_ZN5flash16flash_fwd_kernelI23Flash_fwd_kernel_traitsILi96ELi64ELi64ELi4ELb0ELb0EN7cutlass10bfloat16_tE19Flash_kernel_traitsILi96ELi64ELi64ELi4ES3_EELb0ELb1ELb0ELb0ELb0ELb1ELb0ELb0EEEvNS_16Flash_fwd_paramsE)
        /*0218*/ 	.word	0x000000a2


	//----- nvinfo : EIATTR_FRAME_SIZE
	.align		4
.L_100:
        /*021c*/ 	.byte	0x04, 0x11
        /*021e*/ 	.short	(.L_102 - .L_101)
	.align		4
.L_101:
        /*0220*/ 	.word	index@(_ZN5flash16flash_fwd_kernelI23Flash_fwd_kernel_traitsILi96ELi64ELi64ELi4ELb0ELb0EN7cutlass10bfloat16_tE19Flash_kernel_traitsILi96ELi64ELi64ELi4ES3_EELb0ELb1ELb0ELb0ELb0ELb1ELb0ELb0EEEvNS_16Flash_fwd_paramsE)
        /*0224*/ 	.word	0x00000000


	//----- nvinfo : EIATTR_REGCOUNT
	.align		4
.L_102:
        /*0228*/ 	.byte	0x04, 0x2f
        /*022a*/ 	.short	(.L_104 - .L_103)
	.align		4
.L_103:
        /*022c*/ 	.word	index@(_ZN5flash16flash_fwd_kernelI23Flash_fwd_kernel_traitsILi96ELi64ELi64ELi4ELb0ELb0EN7cutlass10bfloat16_tE19Flash_kernel_traitsILi96ELi64ELi64ELi4ES3_EELb0ELb1ELb0ELb0ELb1ELb1ELb0ELb0EEEvNS_16Flash_fwd_paramsE)
        /*0230*/ 	.word	0x00000098


	//----- nvinfo : EIATTR_FRAME_SIZE
	.align		4
.L_104:
        /*0234*/ 	.byte	0x04, 0x11
        /*0236*/ 	.short	(.L_106 - .L_105)
	.align		4
.L_105:
        /*0238*/ 	.word	index@(_ZN5flash16flash_fwd_kernelI23Flash_fwd_kernel_traitsILi96ELi64ELi64ELi4ELb0ELb0EN7cutlass10bfloat16_tE19Flash_kernel_traitsILi96ELi64ELi64ELi4ES3_EELb0ELb1ELb0ELb0ELb1ELb1ELb0ELb0EEEvNS_16Flash_fwd_paramsE)
        /*023c*/ 	.word	0x00000000


	//----- nvinfo : EIATTR_REGCOUNT
	.align		4
.L_106:
        /*0240*/ 	.byte	0x04, 0x2f
        /*0242*/ 	.short	(.L_108 - .L_107)
	.align		4
.L_107:
        /*0244*/ 	.word	index@(_ZN5flash16flash_fwd_kernelI23Flash_fwd_kernel_traitsILi96ELi128ELi64ELi4ELb0ELb0EN7cutlass10bfloat16_tE19Flash_kernel_traitsILi96ELi128ELi64ELi4ES3_EELb0ELb1ELb0ELb1ELb0ELb0ELb0ELb0EEEvNS_16Flash_fwd_paramsE)
        /*0248*/ 	.word	0x000000ff


	//----- nvinfo : EIATTR_FRAME_SIZE
	.align		4
.L_108:
        /*024c*/ 	.byte	0x04, 0x11
        /*024e*/ 	.short	(.L_110 - .L_109)
	.align		4
.L_109:
        /*0250*/ 	.word	index@(_ZN5flash16flash_fwd_kernelI23Flash_fwd_kernel_traitsILi96ELi128ELi64ELi4ELb0ELb0EN7cutlass10bfloat16_tE19Flash_kernel_traitsILi96ELi128ELi64ELi4ES3_EELb0ELb1ELb0ELb1ELb0ELb0ELb0ELb0EEEvNS_16Flash_fwd_paramsE)
        /*0254*/ 	.word	0x00000000


	//----- nvinfo : EIATTR_REGCOUNT
	.align		4
.L_110:
        /*0258*/ 	.byte	0x04, 0x2f
        /*025a*/ 	.short	(.L_112 - .L_111)
	.align		4
.L_111:
        /*025c*/ 	.word	index@(_ZN5flash16flash_fwd_kernelI23Flash_fwd_kernel_traitsILi96ELi128ELi64ELi4ELb0ELb0EN7cutlass10bfloat16_tE19Flash_kernel_traitsILi96ELi128ELi64ELi4ES3_EELb0ELb1ELb0ELb0ELb0ELb0ELb0ELb0EEEvNS_16Flash_fwd_paramsE)
        /*0260*/ 	.word	0x000000fe


	//----- nvinfo : EIATTR_FRAME_SIZE
	.align		4
.L_112:
        /*0264*/ 	.byte	0x04, 0x11
        /*0266*/ 	.short	(.L_114 - .L_113)
	.align		4
.L_113:
        /*0268*/ 	.word	index@(_ZN5flash16flash_fwd_kernelI23Flash_fwd_kernel_traitsILi96ELi128ELi64ELi4ELb0ELb0EN7cutlass10bfloat16_tE19Flash_kernel_traitsILi96ELi128ELi64ELi4ES3_EELb0ELb1ELb0ELb0ELb0ELb0ELb0ELb0EEEvNS_16Flash_fwd_paramsE)
        /*026c*/ 	.word	0x00000000


	//----- nvinfo : EIATTR_REGCOUNT
	.align		4
.L_114:
        /*0270*/ 	.byte	0x04, 0x2f
        /*0272*/ 	.short	(.L_116 - .L_115)
	.align		4
.L_115:
        /*0274*/ 	.word	index@(_ZN5flash16flash_fwd_kernelI23Flash_fwd_kernel_traitsILi96ELi128ELi64ELi4ELb0ELb0EN7cutlass10bfloat16_tE19Flash_kernel_traitsILi96ELi128ELi64ELi4ES3_EELb0ELb1ELb0ELb0ELb0ELb1ELb0ELb0EEEvNS_16Flash_fwd_paramsE)
        /*0278*/ 	.word	0x000000fe


	//----- nvinfo : EIATTR_FRAME_SIZE
	.align		4
.L_116:
        /*027c*/ 	.byte	0x04, 0x11
        /*027e*/ 	.short	(.L_118 - .L_117)
	.align		4
.L_117:
        /*0280*/ 	.word	index@(_ZN5flash16flash_fwd_kernelI23Flash_fwd_kernel_traitsILi96ELi128ELi64ELi4ELb0ELb0EN7cutlass10bfloat16_tE19Flash_kernel_traitsILi96ELi128ELi64ELi4ES3_EELb0ELb1ELb0ELb0ELb0ELb1ELb0ELb0EEEvNS_16Flash_fwd_paramsE)
        /*0284*/ 	.word	0x00000000


	//----- nvinfo : EIATTR_REGCOUNT
	.align		4
.L_118:
        /*0288*/ 	.byte	0x04, 0x2f
        /*028a*/ 	.short	(.L_120 - .L_119)
	.align		4
.L_119:
        /*028c*/ 	.word	index@(_ZN5flash16flash_fwd_kernelI23Flash_fwd_kernel_traitsILi96ELi128ELi64ELi4ELb0ELb0EN7cutlass10bfloat16_tE19Flash_kernel_traitsILi96ELi128ELi64ELi4ES3_EELb0ELb1ELb0ELb0ELb1ELb1ELb0ELb0EEEvNS_16Flash_fwd_paramsE)
        /*0290*/ 	.word	0x000000fe


	//----- nvinfo : EIATTR_FRAME_SIZE
	.align		4
.L_120:
        /*0294*/ 	.byte	0x04, 0x11
        /*0296*/ 	.short	(.L_122 - .L_121)
	.align		4
.L_121:
        /*0298*/ 	.word	index@(_ZN5flash16flash_fwd_kernelI23Flash_fwd_kernel_traitsILi96ELi128ELi64ELi4ELb0ELb0EN7cutlass10bfloat16_tE19Flash_kernel_traitsILi96ELi128ELi64ELi4ES3_EELb0ELb1ELb0ELb0ELb1ELb1ELb0ELb0EEEvNS_16Flash_fwd_paramsE)
        /*029c*/ 	.word	0x00000000


	//----- nvinfo : EIATTR_MIN_STACK_SIZE
	.align		4
.L_122:
        /*02a0*/ 	.byte	0x04, 0x12
        /*02a2*/ 	.short	(.L_124 - .L_123)
	.align		4
.L_123:
        /*02a4*/ 	.word	index@(_ZN5flash16flash_fwd_kernelI23Flash_fwd_kernel_traitsILi96ELi128ELi64ELi4ELb0ELb0EN7cutlass10bfloat16_tE19Flash_kernel_traitsILi96ELi128ELi64ELi4ES3_EELb0ELb1ELb0ELb0ELb1ELb1ELb0ELb0EEEvNS_16Flash_fwd_paramsE)
        /*02a8*/ 	.word	0x00000000


	//----- nvinfo : EIATTR_MIN_STACK_SIZE
	.align		4
.L_124:
        /*02ac*/ 	.byte	0x04, 0x12
        /*02ae*/ 	.short	(.L_126 - .L_125)
	.align		4
.L_125:
        /*02b0*/ 	.word	index@(_ZN5flash16flash_fwd_kernelI23Flash_fwd_kernel_traitsILi96ELi128ELi64ELi4ELb0ELb0EN7cutlass10bfloat16_tE19Flash_kernel_traitsILi96ELi128ELi64ELi4ES3_EELb0ELb1ELb0ELb0ELb0ELb1ELb0ELb0EEEvNS_16Flash_fwd_paramsE)
        /*02b4*/ 	.word	0x00000000


	//----- nvinfo : EIATTR_MIN_STACK_SIZE
	.align		4
.L_126:
        /*02b8*/ 	.byte	0x04, 0x12
        /*02ba*/ 	.short	(.L_128 - .L_127)
	.align		4
.L_127:
        /*02bc*/ 	.word	index@(_ZN5flash16flash_fwd_kernelI23Flash_fwd_kernel_traitsILi96ELi128ELi64ELi4ELb0ELb0EN7cutlass10bfloat16_tE19Flash_kernel_traitsILi96ELi128ELi64ELi4ES3_EELb0ELb1ELb0ELb0ELb0ELb0ELb0ELb0EEEvNS_16Flash_fwd_paramsE)
        /*02c0*/ 	.word	0x00000000


	//----- nvinfo : EIATTR_MIN_STACK_SIZE
	.align		4
.L_128:
        /*02c4*/ 	.byte	0x04, 0x12
        /*02c6*/ 	.short	(.L_130 - .L_129)
	.align		4
.L_129:
        /*02c8*/ 	.word	index@(_ZN5flash16flash_fwd_kernelI23Flash_fwd_kernel_traitsILi96ELi128ELi64ELi4ELb0ELb0EN7cutlass10bfloat16_tE19Flash_kernel_traitsILi96ELi128ELi64ELi4ES3_EELb0ELb1ELb0ELb1ELb0ELb0ELb0ELb0EEEvNS_16Flash_fwd_paramsE)
        /*02cc*/ 	.word	0x00000000


	//----- nvinfo : EIATTR_MIN_STACK_SIZE
	.align		4
.L_130:
        /*02d0*/ 	.byte	0x04, 0x12
        /*02d2*/ 	.short	(.L_132 - .L_131)
	.align		4
.L_131:
        /*02d4*/ 	.word	index@(_ZN5flash16flash_fwd_kernelI23Flash_fwd_kernel_traitsILi96ELi64ELi64ELi4ELb0ELb0EN7cutlass10bfloat16_tE19Flash_kernel_traitsILi96ELi64ELi64ELi4ES3_EELb0ELb1ELb0ELb0ELb1ELb1ELb0ELb0EEEvNS_16Flash_fwd_paramsE)
        /*02d8*/ 	.word	0x00000000


	//----- nvinfo : EIATTR_MIN_STACK_SIZE
	.align		4
.L_132:
        /*02dc*/ 	.byte	0x04, 0x12
        /*02de*/ 	.short	(.L_134 - .L_133)
	.align		4
.L_133:
        /*02e0*/ 	.word	index@(_ZN5flash16flash_fwd_kernelI23Flash_fwd_kernel_traitsILi96ELi64ELi64ELi4ELb0ELb0EN7cutlass10bfloat16_tE19Flash_kernel_traitsILi96ELi64ELi64ELi4ES3_EELb0ELb1ELb0ELb0ELb0ELb1ELb0ELb0EEEvNS_16Flash_fwd_paramsE)
        /*02e4*/ 	.word	0x00000000


	//----- nvinfo : EIATTR_MIN_STACK_SIZE
	.align		4
.L_134:
        /*02e8*/ 	.byte	0x04, 0x12
        /*02ea*/ 	.short	(.L_136 - .L_135)
	.align		4
.L_135:
        /*02ec*/ 	.word	index@(_ZN5flash16flash_fwd_kernelI23Flash_fwd_kernel_traitsILi96ELi64ELi64ELi4ELb0ELb0EN7cutlass10bfloat16_tE19Flash_kernel_traitsILi96ELi64ELi64ELi4ES3_EELb0ELb1ELb0ELb0ELb0ELb0ELb0ELb0EEEvNS_16Flash_fwd_paramsE)
        /*02f0*/ 	.word	0x00000000


	//----- nvinfo : EIATTR_MIN_STACK_SIZE
	.align		4
.L_136:
        /*02f4*/ 	.byte	0x04, 0x12
        /*02f6*/ 	.short	(.L_138 - .L_137)
	.align		4
.L_137:
        /*02f8*/ 	.word	index@(_ZN5flash16flash_fwd_kernelI23Flash_fwd_kernel_traitsILi96ELi64ELi64ELi4ELb0ELb0EN7cutlass10bfloat16_tE19Flash_kernel_traitsILi96ELi64ELi64ELi4ES3_EELb0ELb1ELb0ELb1ELb0ELb0ELb0ELb0EEEvNS_16Flash_fwd_paramsE)
        /*02fc*/ 	.word	0x00000000


	//----- nvinfo : EIATTR_MIN_STACK_SIZE
	.align		4
.L_138:
        /*0300*/ 	.byte	0x04, 0x12
        /*0302*/ 	.short	(.L_140 - .L_139)
	.align		4
.L_139:
        /*0304*/ 	.word	index@(_ZN5flash16flash_fwd_kernelI23Flash_fwd_kernel_traitsILi96ELi128ELi64ELi4ELb0ELb0EN7cutlass10bfloat16_tE19Flash_kernel_traitsILi96ELi128ELi64ELi4ES3_EELb1ELb1ELb0ELb0ELb0ELb0ELb0ELb0EEEvNS_16Flash_fwd_paramsE)
        /*0308*/ 	.word	0x00000030


	//----- nvinfo : EIATTR_MIN_STACK_SIZE
	.align		4
.L_140:
        /*030c*/ 	.byte	0x04, 0x12
        /*030e*/ 	.short	(.L_142 - .L_141)
	.align		4
.L_141:
        /*0310*/ 	.word	index@(_ZN5flash16flash_fwd_kernelI23Flash_fwd_kernel_traitsILi96ELi128ELi64ELi4ELb0ELb0EN7cutlass10bfloat16_tE19Flash_kernel_traitsILi96ELi128ELi64ELi4ES3_EELb1ELb1ELb0ELb0ELb1ELb1ELb0ELb0EEEvNS_16Flash_fwd_paramsE)
        /*0314*/ 	.word	0x00000018


	//----- nvinfo : EIATTR_MIN_STACK_SIZE
	.align		4
.L_142:
        /*0318*/ 	.byte	0x04, 0x12
        /*031a*/ 	.short	(.L_144 - .L_143)
	.align		4
.L_143:
        /*031c*/ 	.word	index@(_ZN5flash16flash_fwd_kernelI23Flash_fwd_kernel_traitsILi96ELi128ELi64ELi4ELb0ELb0EN7cutlass10bfloat16_tE19Flash_kernel_traitsILi96ELi128ELi64ELi4ES3_EELb0ELb1ELb0ELb0ELb1ELb1ELb1ELb0EEEvNS_16Flash_fwd_paramsE)
        /*0320*/ 	.word	0x00000000


	//----- nvinfo : EIATTR_MIN_STACK_SIZE
	.align		4
.L_144:
        /*0324*/ 	.byte	0x04, 0x12
        /*0326*/ 	.short	(.L_146 - .L_145)
	.align		4
.L_145:
        /*0328*/ 	.word	index@(_ZN5flash16flash_fwd_kernelI23Flash_fwd_kernel_traitsILi96ELi128ELi64ELi4ELb0ELb0EN7cutlass10bfloat16_tE19Flash_kernel_traitsILi96ELi128ELi64ELi4ES3_EELb1ELb1ELb0ELb0ELb0ELb1ELb0ELb0EEEvNS_16Flash_fwd_paramsE)
        /*032c*/ 	.word	0x00000020


	//----- nvinfo : EIATTR_MIN_STACK_SIZE
	.align		4
.L_146:
        /*0330*/ 	.byte	0x04, 0x12
        /*0332*/ 	.short	(.L_148 - .L_147)
	.align		4
.L_147:
        /*0334*/ 	.word	index@(_ZN5flash16flash_fwd_kernelI23Flash_fwd_kernel_traitsILi96ELi128ELi64ELi4ELb0ELb0EN7cutlass10bfloat16_tE19Flash_kernel_traitsILi96ELi128ELi64ELi4ES3_EELb0ELb1ELb0ELb0ELb0ELb1ELb1ELb0EEEvNS_16Flash_fwd_paramsE)
        /*0338*/ 	.word	0x00000000


	//----- nvinfo : EIATTR_MIN_STACK_SIZE
	.align		4
.L_148:
        /*033c*/ 	.byte	0x04, 0x12
        /*033e*/ 	.short	(.L_150 - .L_149)
	.align		4
.L_149:
        /*0340*/ 	.word	index@(_ZN5flash16flash_fwd_kernelI23Flash_fwd_kernel_traitsILi96ELi128ELi64ELi4ELb0ELb0EN7cutlass10bfloat16_tE19Flash_kernel_traitsILi96ELi128ELi64ELi4ES3_EELb1ELb1ELb0ELb1ELb0ELb0ELb0ELb0EEEvNS_16Flash_fwd_paramsE)
        /*0344*/ 	.word	0x00000038


	//----- nvinfo : EIATTR_MIN_STACK_SIZE
	.align		4
.L_150:
        /*0348*/ 	.byte	0x04, 0x12
        /*034a*/ 	.short	(.L_152 - .L_151)
	.align		4
.L_151:
        /*034c*/ 	.word	index@(_ZN5flash16flash_fwd_kernelI23Flash_fwd_kernel_traitsILi96ELi128ELi64ELi4ELb0ELb0EN7cutlass10bfloat16_tE19Flash_kernel_traitsILi96ELi128ELi64ELi4ES3_EELb1ELb1ELb0ELb0ELb0ELb0ELb0ELb1EEEvNS_16Flash_fwd_paramsE)
        /*0350*/ 	.word	0x000001f8


	//----- nvinfo : EIATTR_MIN_STACK_SIZE
	.align		4
.L_152:
        /*0354*/ 	.byte	0x04, 0x12
        /*0356*/ 	.short	(.L_154 - .L_153)
	.align		4
.L_153:
        /*0358*/ 	.word	index@(_ZN5flash16flash_fwd_kernelI23Flash_fwd_kernel_traitsILi96ELi128ELi64ELi4ELb0ELb0EN7cutlass10bfloat16_tE19Flash_kernel_traitsILi96ELi128ELi64ELi4ES3_EELb0ELb1ELb0ELb0ELb0ELb0ELb1ELb0EEEvNS_16Flash_fwd_paramsE)
        /*035c*/ 	.word	0x00000000


	//----- nvinfo : EIATTR_MIN_STACK_SIZE
	.align		4
.L_154:
        /*0360*/ 	.byte	0x04, 0x12
        /*0362*/ 	.short	(.L_156 - .L_155)
	.align		4
.L_155:
        /*0364*/ 	.word	index@(_ZN5flash16flash_fwd_kernelI23Flash_fwd_kernel_traitsILi96ELi128ELi64ELi4ELb0ELb0EN7cutlass10bfloat16_tE19Flash_kernel_traitsILi96ELi128ELi64ELi4ES3_EELb1ELb1ELb0ELb1ELb0ELb0ELb0ELb1EEEvNS_16Flash_fwd_paramsE)
        /*0368*/ 	.word	0x00000220


	//----- nvinfo : EIATTR_MIN_STACK_SIZE
	.align		4
.L_156:
        /*036c*/ 	.byte	0x04, 0x12
        /*036e*/ 	.short	(.L_158 - .L_157)
	.align		4
.L_157:
        /*0370*/ 	.word	index@(_ZN5flash16flash_fwd_kernelI23Flash_fwd_kernel_traitsILi96ELi128ELi64ELi4ELb0ELb0EN7cutlass10bfloat16_tE19Flash_kernel_traitsILi96ELi128ELi64ELi4ES3_EELb0ELb1ELb0ELb1ELb0ELb0ELb1ELb0EEEvNS_16Flash_fwd_paramsE)
        /*0374*/ 	.word	0x00000000


	//----- nvinfo : EIATTR_MIN_STACK_SIZE
	.align		4
.L_158:
        /*0378*/ 	.byte	0x04, 0x12
        /*037a*/ 	.short	(.L_160 - .L_159)
	.align		4
.L_159:
        /*037c*/ 	.word	index@(_ZN5flash16flash_fwd_kernelI23Flash_fwd_kernel_traitsILi96ELi64ELi64ELi4ELb0ELb0EN7cutlass10bfloat16_tE19Flash_kernel_traitsILi96ELi64ELi64ELi4ES3_EELb1ELb1ELb0ELb0ELb0ELb0ELb0ELb0EEEvNS_16Flash_fwd_paramsE)
        /*0380*/ 	.word	0x00000000


	//----- nvinfo : EIATTR_MIN_STACK_SIZE
	.align		4
.L_160:
        /*0384*/ 	.byte	0x04, 0x12
        /*0386*/ 	.short	(.L_162 - .L_161)
	.align		4
.L_161:
        /*0388*/ 	.word	index@(_ZN5flash16flash_fwd_kernelI23Flash_fwd_kernel_traitsILi96ELi64ELi64ELi4ELb0ELb0EN7cutlass10bfloat16_tE19Flash_kernel_traitsILi96ELi64ELi64ELi4ES3_EELb1ELb1ELb0ELb0ELb1ELb1ELb0ELb0EEEvNS_16Flash_fwd_paramsE)
        /*038c*/ 	.word	0x00000000


	//----- nvinfo : EIATTR_MIN_STACK_SIZE
	.align		4
.L_162:
        /*0390*/ 	.byte	0x04, 0x12
        /*0392*/ 	.short	(.L_164 - .L_163)
	.align		4
.L_163:
        /*0394*/ 	.word	index@(_ZN5flash16flash_fwd_kernelI23Flash_fwd_kernel_traitsILi96ELi64ELi64ELi4ELb0ELb0EN7cutlass10bfloat16_tE19Flash_kernel_traitsILi96ELi64ELi64ELi4ES3_EELb0ELb1ELb0ELb0ELb1ELb1ELb1ELb0EEEvNS_16Flash_fwd_paramsE)
        /*0398*/ 	.word	0x00000000


	//----- nvinfo : EIATTR_MIN_STACK_SIZE
	.align		4
.L_164:
        /*039c*/ 	.byte	0x04, 0x12
        /*039e*/ 	.short	(.L_166 - .L_165)
	.align		4
.L_165:
        /*03a0*/ 	.word	index@(_ZN5flash16flash_fwd_kernelI23Flash_fwd_kernel_traitsILi96ELi64ELi64ELi4ELb0ELb0EN7cutlass10bfloat16_tE19Flash_kernel_traitsILi96ELi64ELi64ELi4ES3_EELb1ELb1ELb0ELb0ELb0ELb1ELb0ELb0EEEvNS_16Flash_fwd_paramsE)
        /*03a4*/ 	.word	0x00000000


	//----- nvinfo : EIATTR_MIN_STACK_SIZE
	.align		4
.L_166:
        /*03a8*/ 	.byte	0x04, 0x12
        /*03aa*/ 	.short	(.L_168 - .L_167)
	.align		4
.L_167:
        /*03ac*/ 	.word	index@(_ZN5flash16flash_fwd_kernelI23Flash_fwd_kernel_traitsILi96ELi64ELi64ELi4ELb0ELb0EN7cutlass10bfloat16_tE19Flash_kernel_traitsILi96ELi64ELi64ELi4ES3_EELb0ELb1ELb0ELb0ELb0ELb1ELb1ELb0EEEvNS_16Flash_fwd_paramsE)
        /*03b0*/ 	.word	0x00000000


	//----- nvinfo : EIATTR_MIN_STACK_SIZE
	.align		4
.L_168:
        /*03b4*/ 	.byte	0x04, 0x12
        /*03b6*/ 	.short	(.L_170 - .L_169)
	.align		4
.L_169:
        /*03b8*/ 	.word	index@(_ZN5flash16flash_fwd_kernelI23Flash_fwd_kernel_traitsILi96ELi64ELi64ELi4ELb0ELb0EN7cutlass10bfloat16_tE19Flash_kernel_traitsILi96ELi64ELi64ELi4ES3_EELb1ELb1ELb0ELb1ELb0ELb0ELb0ELb0EEEvNS_16Flash_fwd_paramsE)
        /*03bc*/ 	.word	0x00000000


	//----- nvinfo : EIATTR_MIN_STACK_SIZE
	.align		4
.L_170:
        /*03c0*/ 	.byte	0x04, 0x12
        /*03c2*/ 	.short	(.L_172 - .L_171)
	.align		4
.L_171:
        /*03c4*/ 	.word	index@(_ZN5flash16flash_fwd_kernelI23Flash_fwd_kernel_traitsILi96ELi64ELi64ELi4ELb0ELb0EN7cutlass10bfloat16_tE19Flash_kernel_traitsILi96ELi64ELi64ELi4ES3_EELb1ELb1ELb0ELb0ELb0ELb0ELb0ELb1EEEvNS_16Flash_fwd_paramsE)
        /*03c8*/ 	.word	0x00000000


	//----- nvinfo : EIATTR_MIN_STACK_SIZE
	.align		4
.L_172:
        /*03cc*/ 	.byte	0x04, 0x12
        /*03ce*/ 	.short	(.L_174 - .L_173)
	.align		4
.L_173:
        /*03d0*/ 	.word	index@(_ZN5flash16flash_fwd_kernelI23Flash_fwd_kernel_traitsILi96ELi64ELi64ELi4ELb0ELb0EN7cutlass10bfloat16_tE19Flash_kernel_traitsILi96ELi64ELi64ELi4ES3_EELb0ELb1ELb0ELb0ELb0ELb0ELb1ELb0EEEvNS_16Flash_fwd_paramsE)
        /*03d4*/ 	.word	0x00000000


	//----- nvinfo : EIATTR_MIN_STACK_SIZE
	.align		4
.L_174:
        /*03d8*/ 	.byte	0x04, 0x12
        /*03da*/ 	.short	(.L_176 - .L_175)
	.align		4
.L_175:
        /*03dc*/ 	.word	index@(_ZN5flash16flash_fwd_kernelI23Flash_fwd_kernel_traitsILi96ELi64ELi64ELi4ELb0ELb0EN7cutlass10bfloat16_tE19Flash_kernel_traitsILi96ELi64ELi64ELi4ES3_EELb1ELb1ELb0ELb1ELb0ELb0ELb0ELb1EEEvNS_16Flash_fwd_paramsE)
        /*03e0*/ 	.word	0x00000000


	//----- nvinfo : EIATTR_MIN_STACK_SIZE
	.align		4
.L_176:
        /*03e4*/ 	.byte	0x04, 0x12
        /*03e6*/ 	.short	(.L_178 - .L_177)
	.align		4
.L_177:
        /*03e8*/ 	.word	index@(_ZN5flash16flash_fwd_kernelI23Flash_fwd_kernel_traitsILi96ELi64ELi64ELi4ELb0ELb0EN7cutlass10bfloat16_tE19Flash_kernel_traitsILi96ELi64ELi64ELi4ES3_EELb0ELb1ELb0ELb1ELb0ELb0ELb1ELb0EEEvNS_16Flash_fwd_paramsE)
        /*03ec*/ 	.word	0x00000000
.L_178:


//--------------------- .nv.compat                --------------------------
	.section	.nv.compat,"",@"SHT_CUDA_COMPAT_INFO"
	.align	4
        /*0000*/ 	.byte	0x02, 0x09, 0x01, 0x00, 0x02, 0x02, 0x01, 0x00, 0x02, 0x05, 0x05, 0x00, 0x03, 0x07, 0x01, 0x01
        /*0010*/ 	.byte	0x02, 0x03, 0x00, 0x00, 0x02, 0x06, 0x01, 0x00, 0x04, 0x0b, 0x08, 0x00, 0x01, 0x00, 0x00, 0x00
        /*0020*/ 	.byte	0x00, 0x00, 0x00, 0x00


//--------------------- .nv.info._ZN5flash16flash_fwd_kernelI23Flash_fwd_kernel_traitsILi96ELi128ELi64ELi4ELb0ELb0EN7cutlass10bfloat16_tE19Flash_kernel_traitsILi96ELi128ELi64ELi4ES3_EELb0ELb1ELb0ELb0ELb1ELb1ELb0ELb0EEEvNS_16Flash_fwd_paramsE --------------------------
	.section	.nv.info._ZN5flash16flash_fwd_kernelI23Flash_fwd_kernel_traitsILi96ELi128ELi64ELi4ELb0ELb0EN7cutlass10bfloat16_tE19Flash_kernel_traitsILi96ELi128ELi64ELi4ES3_EELb0ELb1ELb0ELb0ELb1ELb1ELb0ELb0EEEvNS_16Flash_fwd_paramsE,"",@"SHT_CUDA_INFO"
	.sectionflags	@""
	.align	4


	//----- nvinfo : EIATTR_CUDA_API_VERSION
	.align		4
        /*0000*/ 	.byte	0x04, 0x37
        /*0002*/ 	.short	(.L_180 - .L_179)
.L_179:
        /*0004*/ 	.word	0x00000082


	//----- nvinfo : EIATTR_KPARAM_INFO
	.align		4
.L_180:
        /*0008*/ 	.byte	0x04, 0x17
        /*000a*/ 	.short	(.L_182 - .L_181)
.L_181:
        /*000c*/ 	.word	0x00000000
        /*0010*/ 	.short	0x0000
        /*0012*/ 	.short	0x0000
        /*0014*/ 	.byte	0x00, 0xf0, 0x41, 0x07


	//----- nvinfo : EIATTR_SPARSE_MMA_MASK
	.align		4
.L_182:
        /*0018*/ 	.byte	0x03, 0x50
        /*001a*/ 	.short	0x0000


	//----- nvinfo : EIATTR_MAXREG_COUNT
	.align		4
        /*001c*/ 	.byte	0x03, 0x1b
        /*001e*/ 	.short	0x00ff


	//----- nvinfo : EIATTR_NUM_BARRIERS
	.align		4
        /*0020*/ 	.byte	0x02, 0x4c
        /*0022*/ 	.byte	0x01
	.zero		1


	//----- nvinfo : EIATTR_MERCURY_ISA_VERSION
	.align		4
        /*0024*/ 	.byte	0x03, 0x5f
        /*0026*/ 	.short	0x0101


	//----- nvinfo : EIATTR_COOP_GROUP_MASK_REGIDS
	.align		4
        /*0028*/ 	.byte	0x04, 0x29
        /*002a*/ 	.short	(.L_184 - .L_183)


	//   ....[0]....
.L_183:
        /*002c*/ 	.word	0xffffffff


	//   ....[1]....
        /*0030*/ 	.word	0xffffffff


	//   ....[2]....
        /*0034*/ 	.word	0xffffffff


	//   ....[3]....
        /*0038*/ 	.word	0xffffffff


	//   ....[4]....
        /*003c*/ 	.word	0xffffffff


	//   ....[5]....
        /*0040*/ 	.word	0xffffffff


	//   ....[6]....
        /*0044*/ 	.word	0xffffffff


	//   ....[7]....
        /*0048*/ 	.word	0xffffffff


	//   ....[8]....
        /*004c*/ 	.word	0xffffffff


	//   ....[9]....
        /*0050*/ 	.word	0xffffffff


	//   ....[10]....
        /*0054*/ 	.word	0xffffffff


	//   ....[11]....
        /*0058*/ 	.word	0xffffffff


	//   ....[12]....
        /*005c*/ 	.word	0xffffffff


	//   ....[13]....
        /*0060*/ 	.word	0xffffffff


	//   ....[14]....
        /*0064*/ 	.word	0xffffffff


	//   ....[15]....
        /*0068*/ 	.word	0xffffffff


	//   ....[16]....
        /*006c*/ 	.word	0xffffffff


	//   ....[17]....
        /*0070*/ 	.word	0xffffffff


	//   ....[18]....
        /*0074*/ 	.word	0xffffffff


	//   ....[19]....
        /*0078*/ 	.word	0xffffffff


	//   ....[20]....
        /*007c*/ 	.word	0xffffffff


	//   ....[21]....
        /*0080*/ 	.word	0xffffffff


	//   ....[22]....
        /*0084*/ 	.word	0xffffffff


	//   ....[23]....
        /*0088*/ 	.word	0xffffffff


	//   ....[24]....
        /*008c*/ 	.word	0xffffffff


	//   ....[25]....
        /*0090*/ 	.word	0xffffffff


	//   ....[26]....
        /*0094*/ 	.word	0xffffffff


	//   ....[27]....
        /*0098*/ 	.word	0xffffffff


	//   ....[28]....
        /*009c*/ 	.word	0xffffffff


	//   ....[29]....
        /*00a0*/ 	.word	0xffffffff


	//   ....[30]....
        /*00a4*/ 	.word	0xffffffff


	//   ....[31]....
        /*00a8*/ 	.word	0xffffffff


	//----- nvinfo : EIATTR_COOP_GROUP_INSTR_OFFSETS
	.align		4
.L_184:
        /*00ac*/ 	.byte	0x04, 0x28
        /*00ae*/ 	.short	(.L_186 - .L_185)


	//   ....[0]....
.L_185:
        /*00b0*/ 	.word	0x00002860


	//   ....[1]....
        /*00b4*/ 	.word	0x000028a0


	//   ....[2]....
        /*00b8*/ 	.word	0x00002a90


	//   ....[3]....
        /*00bc*/ 	.word	0x00002b40


	//   ....[4]....
        /*00c0*/ 	.word	0x00002c30


	//   ....[5]....
        /*00c4*/ 	.word	0x00002c60


	//   ....[6]....
        /*00c8*/ 	.word	0x00002c90


	//   ....[7]....
        /*00cc*/ 	.word	0x00002de0


	//   ....[8]....
        /*00d0*/ 	.word	0x00005540


	//   ....[9]....
        /*00d4*/ 	.word	0x00005670


	//   ....[10]....
        /*00d8*/ 	.word	0x000056a0


	//   ....[11]....
        /*00dc*/ 	.word	0x00005810


	//   ....[12]....
        /*00e0*/ 	.word	0x00005a50


	//   ....[13]....
        /*00e4*/ 	.word	0x00005a80


	//   ....[14]....
        /*00e8*/ 	.word	0x00005bf0


	//   ....[15]....
        /*00ec*/ 	.word	0x00005c30


	//   ....[16]....
        /*00f0*/ 	.word	0x000085c0


	//   ....[17]....
        /*00f4*/ 	.word	0x00008640


	//   ....[18]....
        /*00f8*/ 	.word	0x00008660


	//   ....[19]....
        /*00fc*/ 	.word	0x00008670


	//   ....[20]....
        /*0100*/ 	.word	0x00008690


	//   ....[21]....
        /*0104*/ 	.word	0x000086c0


	//   ....[22]....
        /*0108*/ 	.word	0x000086e0


	//   ....[23]....
        /*010c*/ 	.word	0x000086f0


	//   ....[24]....
        /*0110*/ 	.word	0x0000a4b0


	//   ....[25]....
        /*0114*/ 	.word	0x0000a4e0


	//   ....[26]....
        /*0118*/ 	.word	0x0000a4f0


	//   ....[27]....
        /*011c*/ 	.word	0x0000a510


	//   ....[28]....
        /*0120*/ 	.word	0x0000a590


	//   ....[29]....
        /*0124*/ 	.word	0x0000a5b0


	//   ....[30]....
        /*0128*/ 	.word	0x0000a5d0


	//   ....[31]....
        /*012c*/ 	.word	0x0000a5e0


	//----- nvinfo : EIATTR_VRC_CTA_INIT_COUNT
	.align		4
.L_186:
        /*0130*/ 	.byte	0x02, 0x4a
	.zero		1
	.zero		1


	//----- nvinfo : EIATTR_EXIT_INSTR_OFFSETS
	.align		4
        /*0134*/ 	.byte	0x04, 0x1c
        /*0136*/ 	.short	(.L_188 - .L_187)


	//   ....[0]....
.L_187:
        /*0138*/ 	.word	0x00000170


	//   ....[1]....
        /*013c*/ 	.word	0x000009e0


	//   ....[2]....
        /*0140*/ 	.word	0x00000a70


	//   ....[3]....
        /*0144*/ 	.word	0x0000bd60


	//----- nvinfo : EIATTR_CRS_STACK_SIZE
	.align		4
.L_188:
        /*0148*/ 	.byte	0x04, 0x1e
        /*014a*/ 	.short	(.L_190 - .L_189)
.L_189:
        /*014c*/ 	.word	0x00000000


	//----- nvinfo : EIATTR_CBANK_PARAM_SIZE
	.align		4
.L_190:
        /*0150*/ 	.byte	0x03, 0x19
        /*0152*/ 	.short	0x01d0


	//----- nvinfo : EIATTR_PARAM_CBANK
	.align		4
        /*0154*/ 	.byte	0x04, 0x0a
        /*0156*/ 	.short	(.L_192 - .L_191)
	.align		4
.L_191:
        /*0158*/ 	.word	index@(.nv.constant0._ZN5flash16flash_fwd_kernelI23Flash_fwd_kernel_traitsILi96ELi128ELi64ELi4ELb0ELb0EN7cutlass10bfloat16_tE19Flash_kernel_traitsILi96ELi128ELi64ELi4ES3_EELb0ELb1ELb0ELb0ELb1ELb1ELb0ELb0EEEvNS_16Flash_fwd_paramsE)
        /*015c*/ 	.short	0x0380
        /*015e*/ 	.short	0x01d0


	//----- nvinfo : EIATTR_SW_WAR
	.align		4
.L_192:
        /*0160*/ 	.byte	0x04, 0x36
        /*0162*/ 	.short	(.L_194 - .L_193)
.L_193:
        /*0164*/ 	.word	0x00000008
.L_194:


//--------------------- .nv.info._ZN5flash16flash_fwd_kernelI23Flash_fwd_kernel_traitsILi96ELi128ELi64ELi4ELb0ELb0EN7cutlass10bfloat16_tE19Flash_kernel_traitsILi96ELi128ELi64ELi4ES3_EELb0ELb1ELb0ELb0ELb0ELb1ELb0ELb0EEEvNS_16Flash_fwd_paramsE --------------------------
	.section	.nv.info._ZN5flash16flash_fwd_kernelI23Flash_fwd_kernel_traitsILi96ELi128ELi64ELi4ELb0ELb0EN7cutlass10bfloat16_tE19Flash_kernel_traitsILi96ELi128ELi64ELi4ES3_EELb0ELb1ELb0ELb0ELb0ELb1ELb0ELb0EEEvNS_16Flash_fwd_paramsE,"",@"SHT_CUDA_INFO"
	.sectionflags	@""
	.align	4


	//----- nvinfo : EIATTR_CUDA_API_VERSION
	.align		4
        /*0000*/ 	.byte	0x04, 0x37
        /*0002*/ 	.short	(.L_196 - .L_195)
.L_195:
        /*0004*/ 	.word	0x00000082


	//----- nvinfo : EIATTR_KPARAM_INFO
	.align		4
.L_196:
        /*0008*/ 	.byte	0x04, 0x17
        /*000a*/ 	.short	(.L_198 - .L_197)
.L_197:
        /*000c*/ 	.word	0x00000000
        /*0010*/ 	.short	0x0000
        /*0012*/ 	.short	0x0000
        /*0014*/ 	.byte	0x00, 0xf0, 0x41, 0x07


	//----- nvinfo : EIATTR_SPARSE_MMA_MASK
	.align		4
.L_198:
        /*0018*/ 	.byte	0x03, 0x50
        /*001a*/ 	.short	0x0000


	//----- nvinfo : EIATTR_MAXREG_COUNT
	.align		4
        /*001c*/ 	.byte	0x03, 0x1b
        /*001e*/ 	.short	0x00ff


	//----- nvinfo : EIATTR_NUM_BARRIERS
	.align		4
        /*0020*/ 	.byte	0x02, 0x4c
        /*0022*/ 	.byte	0x01
	.zero		1


	//----- nvinfo : EIATTR_MERCURY_ISA_VERSION
	.align		4
        /*0024*/ 	.byte	0x03, 0x5f
        /*0026*/ 	.short	0x0101


	//----- nvinfo : EIATTR_COOP_GROUP_MASK_REGIDS
	.align		4
        /*0028*/ 	.byte	0x04, 0x29
        /*002a*/ 	.short	(.L_200 - .L_199)


	//   ....[0]....
.L_199:
        /*002c*/ 	.word	0xffffffff


	//   ....[1]....
        /*0030*/ 	.word	0xffffffff


	//   ....[2]....
        /*0034*/ 	.word	0xffffffff


	//   ....[3]....
        /*0038*/ 	.word	0xffffffff


	//   ....[4]....
        /*003c*/ 	.word	0xffffffff


	//   ....[5]....
        /*0040*/ 	.word	0xffffffff


	//   ....[6]....
        /*0044*/ 	.word	0xffffffff


	//   ....[7]....
        /*0048*/ 	.word	0xffffffff


	//   ....[8]....
        /*004c*/ 	.word	0xffffffff


	//   ....[9]....
        /*0050*/ 	.word	0xffffffff


	//   ....[10]....
        /*0054*/ 	.word	0xffffffff


	//   ....[11]....
        /*0058*/ 	.word	0xffffffff


	//   ....[12]....
        /*005c*/ 	.word	0xffffffff


	//   ....[13]....
        /*0060*/ 	.word	0xffffffff


	//   ....[14]....
        /*0064*/ 	.word	0xffffffff


	//   ....[15]....
        /*0068*/ 	.word	0xffffffff


	//   ....[16]....
        /*006c*/ 	.word	0xffffffff


	//   ....[17]....
        /*0070*/ 	.word	0xffffffff


	//   ....[18]....
        /*0074*/ 	.word	0xffffffff


	//   ....[19]....
        /*0078*/ 	.word	0xffffffff


	//   ....[20]....
        /*007c*/ 	.word	0xffffffff


	//   ....[21]....
        /*0080*/ 	.word	0xffffffff


	//   ....[22]....
        /*0084*/ 	.word	0xffffffff


	//   ....[23]....
        /*0088*/ 	.word	0xffffffff


	//   ....[24]....
        /*008c*/ 	.word	0xffffffff


	//   ....[25]....
        /*0090*/ 	.word	0xffffffff


	//   ....[26]....
        /*0094*/ 	.word	0xffffffff


	//   ....[27]....
        /*0098*/ 	.word	0xffffffff


	//   ....[28]....
        /*009c*/ 	.word	0xffffffff


	//   ....[29]....
        /*00a0*/ 	.word	0xffffffff


	//   ....[30]....
        /*00a4*/ 	.word	0xffffffff


	//   ....[31]....
        /*00a8*/ 	.word	0xffffffff


	//   ....[32]....
        /*00ac*/ 	.word	0xffffffff


	//   ....[33]....
        /*00b0*/ 	.word	0xffffffff


	//   ....[34]....
        /*00b4*/ 	.word	0xffffffff


	//   ....[35]....
        /*00b8*/ 	.word	0xffffffff


	//   ....[36]....
        /*00bc*/ 	.word	0xffffffff


	//   ....[37]....
        /*00c0*/ 	.word	0xffffffff


	//   ....[38]....
        /*00c4*/ 	.word	0xffffffff


	//   ....[39]....
        /*00c8*/ 	.word	0xffffffff


	//----- nvinfo : EIATTR_COOP_GROUP_INSTR_OFFSETS
	.align		4
.L_200:
        /*00cc*/ 	.byte	0x04, 0x28
        /*00ce*/ 	.short	(.L_202 - .L_201)


	//   ....[0]....
.L_201:
        /*00d0*/ 	.word	0x000031b0


	//   ....[1]....
        /*00d4*/ 	.word	0x000033f0


	//   ....[2]....
        /*00d8*/ 	.word	0x000034d0


	//   ....[3]....
        /*00dc*/ 	.word	0x00003530


	//   ....[4]....
        /*00e0*/ 	.word	0x00003570


	//   ....[5]....
        /*00e4*/ 	.word	0x000035a0


	//   ....[6]....
        /*00e8*/ 	.word	0x00003670


	//   ....[7]....
        /*00ec*/ 	.word	0x00003710


	//   ....[8]....
        /*00f0*/ 	.word	0x00005e60


	//   ....[9]....
        /*00f4*/ 	.word	0x00005fb0


	//   ....[10]....
        /*00f8*/ 	.word	0x00006160


	//   ....[11]....
        /*00fc*/ 	.word	0x000062b0


	//   ....[12]....
        /*0100*/ 	.word	0x00006370


	//   ....[13]....
        /*0104*/ 	.word	0x000063a0


	//   ....[14]....
        /*0108*/ 	.word	0x00006410


	//   ....[15]....
        /*010c*/ 	.word	0x00006520


	//   ....[16]....
        /*0110*/ 	.word	0x00009420


	//   ....[17]....
        /*0114*/ 	.word	0x00009520


	//   ....[18]....
        /*0118*/ 	.word	0x00009550


	//   ....[19]....
        /*011c*/ 	.word	0x000097b0


	//   ....[20]....
        /*0120*/ 	.word	0x000097e0


	//   ....[21]....
        /*0124*/ 	.word	0x000098e0


	//   ....[22]....
        /*0128*/ 	.word	0x00009910


	//   ....[23]....
        /*012c*/ 	.word	0x00009ac0


	//   ....[24]....
        /*0130*/ 	.word	0x0000c470


	//   ....[25]....
        /*0134*/ 	.word	0x0000c4d0


	//   ....[26]....
        /*0138*/ 	.word	0x0000c500


	//   ....[27]....
        /*013c*/ 	.word	0x0000c510


	//   ....[28]....
        /*0140*/ 	.word	0x0000c530


	//   ....[29]....
        /*0144*/ 	.word	0x0000c550


	//   ....[30]....
        /*0148*/ 	.word	0x0000c580


	//   ....[31]....
        /*014c*/ 	.word	0x0000c590


	//   ....[32]....
        /*0150*/ 	.word	0x0000e380


	//   ....[33]....
        /*0154*/ 	.word	0x0000e3c0


	//   ....[34]....
        /*0158*/ 	.word	0x0000e3d0


	//   ....[35]....
        /*015c*/ 	.word	0x0000e3f0


	//   ....[36]....
        /*0160*/ 	.word	0x0000e460


	//   ....[37]....
        /*0164*/ 	.word	0x0000e480


	//   ....[38]....
        /*0168*/ 	.word	0x0000e4a0


	//   ....[39]....
        /*016c*/ 	.word	0x0000e4b0


	//----- nvinfo : EIATTR_VRC_CTA_INIT_COUNT
	.align		4
.L_202:
        /*0170*/ 	.byte	0x02, 0x4a
	.zero		1
	.zero		1


	//----- nvinfo : EIATTR_EXIT_INSTR_OFFSETS
	.align		4
        /*0174*/ 	.byte	0x04, 0x1c
        /*0176*/ 	.short	(.L_204 - .L_203)


	//   ....[0]....
.L_203:
        /*0178*/ 	.word	0x00000330


	//   ....[1]....
        /*017c*/ 	.word	0x00000ef0


	//   ....[2]....
        /*0180*/ 	.word	0x00000f80


	//   ....[3]....
        /*0184*/ 	.word	0x0000fe40


	//   ....[4]....
        /*0188*/ 	.word	0x0000ff40


	//----- nvinfo : EIATTR_CRS_STACK_SIZE
	.align		4
.L_204:
        /*018c*/ 	.byte	0x04, 0x1e
        /*018e*/ 	.short	(.L_206 - .L_205)
.L_205:
        /*0190*/ 	.word	0x00000000


	//----- nvinfo : EIATTR_CBANK_PARAM_SIZE
	.align		4
.L_206:
        /*0194*/ 	.byte	0x03, 0x19
        /*0196*/ 	.short	0x01d0


	//----- nvinfo : EIATTR_PARAM_CBANK
	.align		4
        /*0198*/ 	.byte	0x04, 0x0a
        /*019a*/ 	.short	(.L_208 - .L_207)
	.align		4
.L_207:
        /*019c*/ 	.word	index@(.nv.constant0._ZN5flash16flash_fwd_kernelI23Flash_fwd_kernel_traitsILi96ELi128ELi64ELi4ELb0ELb0EN7cutlass10bfloat16_tE19Flash_kernel_traitsILi96ELi128ELi64ELi4ES3_EELb0ELb1ELb0ELb0ELb0ELb1ELb0ELb0EEEvNS_16Flash_fwd_paramsE)
        /*01a0*/ 	.short	0x0380
        /*01a2*/ 	.short	0x01d0


	//----- nvinfo : EIATTR_SW_WAR
	.align		4
.L_208:
        /*01a4*/ 	.byte	0x04, 0x36
        /*01a6*/ 	.short	(.L_210 - .L_209)
.L_209:
        /*01a8*/ 	.word	0x00000008
.L_210:


//--------------------- .nv.info._ZN5flash16flash_fwd_kernelI23Flash_fwd_kernel_traitsILi96ELi128ELi64ELi4ELb0ELb0EN7cutlass10bfloat16_tE19Flash_kernel_traitsILi96ELi128ELi64ELi4ES3_EELb0ELb1ELb0ELb0ELb0ELb0ELb0ELb0EEEvNS_16Flash_fwd_paramsE --------------------------
	.section	.nv.info._ZN5flash16flash_fwd_kernelI23Flash_fwd_kernel_traitsILi96ELi128ELi64ELi4ELb0ELb0EN7cutlass10bfloat16_tE19Flash_kernel_traitsILi96ELi128ELi64ELi4ES3_EELb0ELb1ELb0ELb0ELb0ELb0ELb0ELb0EEEvNS_16Flash_fwd_paramsE,"",@"SHT_CUDA_INFO"
	.sectionflags	@""
	.align	4


	//----- nvinfo : EIATTR_CUDA_API_VERSION
	.align		4
        /*0000*/ 	.byte	0x04, 0x37
        /*0002*/ 	.short	(.L_212 - .L_211)
.L_211:
        /*0004*/ 	.word	0x00000082


	//----- nvinfo : EIATTR_KPARAM_INFO
	.align		4
.L_212:
        /*0008*/ 	.byte	0x04, 0x17
        /*000a*/ 	.short	(.L_214 - .L_213)
.L_213:
        /*000c*/ 	.word	0x00000000
        /*0010*/ 	.short	0x0000
        /*0012*/ 	.short	0x0000
        /*0014*/ 	.byte	0x00, 0xf0, 0x41, 0x07


	//----- nvinfo : EIATTR_SPARSE_MMA_MASK
	.align		4
.L_214:
        /*0018*/ 	.byte	0x03, 0x50
        /*001a*/ 	.short	0x0000


	//----- nvinfo : EIATTR_MAXREG_COUNT
	.align		4
        /*001c*/ 	.byte	0x03, 0x1b
        /*001e*/ 	.short	0x00ff


	//----- nvinfo : EIATTR_NUM_BARRIERS
	.align		4
        /*0020*/ 	.byte	0x02, 0x4c
        /*0022*/ 	.byte	0x01
	.zero		1


	//----- nvinfo : EIATTR_MERCURY_ISA_VERSION
	.align		4
        /*0024*/ 	.byte	0x03, 0x5f
        /*0026*/ 	.short	0x0101


	//----- nvinfo : EIATTR_COOP_GROUP_MASK_REGIDS
	.align		4
        /*0028*/ 	.byte	0x04, 0x29
        /*002a*/ 	.short	(.L_216 - .L_215)


	//   ....[0]....
.L_215:
        /*002c*/ 	.word	0xffffffff


	//   ....[1]....
        /*0030*/ 	.word	0xffffffff


	//   ....[2]....
        /*0034*/ 	.word	0xffffffff


	//   ....[3]....
        /*0038*/ 	.word	0xffffffff


	//   ....[4]....
        /*003c*/ 	.word	0xffffffff


	//   ....[5]....
        /*0040*/ 	.word	0xffffffff


	//   ....[6]....
        /*0044*/ 	.word	0xffffffff


	//   ....[7]....
        /*0048*/ 	.word	0xffffffff


	//   ....[8]....
        /*004c*/ 	.word	0xffffffff


	//   ....[9]....
        /*0050*/ 	.word	0xffffffff


	//   ....[10]....
        /*0054*/ 	.word	0xffffffff


	//   ....[11]....
        /*0058*/ 	.word	0xffffffff


	//   ....[12]....
        /*005c*/ 	.word	0xffffffff


	//   ....[13]....
        /*0060*/ 	.word	0xffffffff


	//   ....[14]....
        /*0064*/ 	.word	0xffffffff


	//   ....[15]....
        /*0068*/ 	.word	0xffffffff


	//   ....[16]....
        /*006c*/ 	.word	0xffffffff


	//   ....[17]....
        /*0070*/ 	.word	0xffffffff


	//   ....[18]....
        /*0074*/ 	.word	0xffffffff


	//   ....[19]....
        /*0078*/ 	.word	0xffffffff


	//   ....[20]....
        /*007c*/ 	.word	0xffffffff


	//   ....[21]....
        /*0080*/ 	.word	0xffffffff


	//   ....[22]....
        /*0084*/ 	.word	0xffffffff


	//   ....[23]....
        /*0088*/ 	.word	0xffffffff


	//   ....[24]....
        /*008c*/ 	.word	0xffffffff


	//   ....[25]....
        /*0090*/ 	.word	0xffffffff


	//   ....[26]....
        /*0094*/ 	.word	0xffffffff


	//   ....[27]....
        /*0098*/ 	.word	0xffffffff


	//   ....[28]....
        /*009c*/ 	.word	0xffffffff


	//   ....[29]....
        /*00a0*/ 	.word	0xffffffff


	//   ....[30]....
        /*00a4*/ 	.word	0xffffffff


	//   ....[31]....
        /*00a8*/ 	.word	0xffffffff


	//   ....[32]....
        /*00ac*/ 	.word	0xffffffff


	//   ....[33]....
        /*00b0*/ 	.word	0xffffffff


	//   ....[34]....
        /*00b4*/ 	.word	0xffffffff


	//   ....[35]....
        /*00b8*/ 	.word	0xffffffff


	//   ....[36]....
        /*00bc*/ 	.word	0xffffffff


	//   ....[37]....
        /*00c0*/ 	.word	0xffffffff


	//   ....[38]....
        /*00c4*/ 	.word	0xffffffff


	//   ....[39]....
        /*00c8*/ 	.word	0xffffffff


	//----- nvinfo : EIATTR_COOP_GROUP_INSTR_OFFSETS
	.align		4
.L_216:
        /*00cc*/ 	.byte	0x04, 0x28
        /*00ce*/ 	.short	(.L_218 - .L_217)


	//   ....[0]....
.L_217:
        /*00d0*/ 	.word	0x00004240


	//   ....[1]....
        /*00d4*/ 	.word	0x00004270


	//   ....[2]....
        /*00d8*/ 	.word	0x00004350


	//   ....[3]....
        /*00dc*/ 	.word	0x00004510


	//   ....[4]....
        /*00e0*/ 	.word	0x000045a0


	//   ....[5]....
        /*00e4*/ 	.word	0x00004680


	//   ....[6]....
        /*00e8*/ 	.word	0x000046b0


	//   ....[7]....
        /*00ec*/ 	.word	0x00004840


	//   ....[8]....
        /*00f0*/ 	.word	0x000073c0


	//   ....[9]....
        /*00f4*/ 	.word	0x000074c0


	//   ....[10]....
        /*00f8*/ 	.word	0x00007630


	//   ....[11]....
        /*00fc*/ 	.word	0x000078d0


	//   ....[12]....
        /*0100*/ 	.word	0x00007900


	//   ....[13]....
        /*0104*/ 	.word	0x00007930


	//   ....[14]....
        /*0108*/ 	.word	0x00007a90


	//   ....[15]....
        /*010c*/ 	.word	0x00007ac0


	//   ....[16]....
        /*0110*/ 	.word	0x0000b180


	//   ....[17]....
        /*0114*/ 	.word	0x0000b1b0


	//   ....[18]....
        /*0118*/ 	.word	0x0000b280


	//   ....[19]....
        /*011c*/ 	.word	0x0000b2c0


	//   ....[20]....
        /*0120*/ 	.word	0x0000b2e0


	//   ....[21]....
        /*0124*/ 	.word	0x0000b370


	//   ....[22]....
        /*0128*/ 	.word	0x0000b3a0


	//   ....[23]....
        /*012c*/ 	.word	0x0000b520


	//   ....[24]....
        /*0130*/ 	.word	0x0000e350


	//   ....[25]....
        /*0134*/ 	.word	0x0000e3d0


	//   ....[26]....
        /*0138*/ 	.word	0x0000e400


	//   ....[27]....
        /*013c*/ 	.word	0x0000e410


	//   ....[28]....
        /*0140*/ 	.word	0x0000e430


	//   ....[29]....
        /*0144*/ 	.word	0x0000e450


	//   ....[30]....
        /*0148*/ 	.word	0x0000e480


	//   ....[31]....
        /*014c*/ 	.word	0x0000e490


	//   ....[32]....
        /*0150*/ 	.word	0x00010260


	//   ....[33]....
        /*0154*/ 	.word	0x00010290


	//   ....[34]....
        /*0158*/ 	.word	0x000102c0


	//   ....[35]....
        /*015c*/ 	.word	0x000102f0


	//   ....[36]....
        /*0160*/ 	.word	0x00010370


	//   ....[37]....
        /*0164*/ 	.word	0x00010390


	//   ....[38]....
        /*0168*/ 	.word	0x000103c0


	//   ....[39]....
        /*016c*/ 	.word	0x000103e0


	//----- nvinfo : EIATTR_VRC_CTA_INIT_COUNT
	.align		4
.L_218:
        /*0170*/ 	.byte	0x02, 0x4a
	.zero		1
	.zero		1


	//----- nvinfo : EIATTR_EXIT_INSTR_OFFSETS
	.align		4
        /*0174*/ 	.byte	0x04, 0x1c
        /*0176*/ 	.short	(.L_220 - .L_219)


	//   ....[0]....
.L_219:
        /*0178*/ 	.word	0x000004a0


	//   ....[1]....
        /*017c*/ 	.word	0x00001190


	//   ....[2]....
        /*0180*/ 	.word	0x00001220


	//   ....[3]....
        /*0184*/ 	.word	0x00011d70


	//   ....[4]....
        /*0188*/ 	.word	0x00011eb0


	//   ....[5]....
        /*018c*/ 	.word	0x00011ed0


	//----- nvinfo : EIATTR_CRS_STACK_SIZE
	.align		4
.L_220:
        /*0190*/ 	.byte	0x04, 0x1e
        /*0192*/ 	.short	(.L_222 - .L_221)
.L_221:
        /*0194*/ 	.word	0x00000000


	//----- nvinfo : EIATTR_CBANK_PARAM_SIZE
	.align		4
.L_222:
        /*0198*/ 	.byte	0x03, 0x19
        /*019a*/ 	.short	0x01d0


	//----- nvinfo : EIATTR_PARAM_CBANK
	.align		4
        /*019c*/ 	.byte	0x04, 0x0a
        /*019e*/ 	.short	(.L_224 - .L_223)
	.align		4
.L_223:
        /*01a0*/ 	.word	index@(.nv.constant0._ZN5flash16flash_fwd_kernelI23Flash_fwd_kernel_traitsILi96ELi128ELi64ELi4ELb0ELb0EN7cutlass10bfloat16_tE19Flash_kernel_traitsILi96ELi128ELi64ELi4ES3_EELb0ELb1ELb0ELb0ELb0ELb0ELb0ELb0EEEvNS_16Flash_fwd_paramsE)
        /*01a4*/ 	.short	0x0380
        /*01a6*/ 	.short	0x01d0


	//----- nvinfo : EIATTR_SW_WAR
	.align		4
.L_224:
        /*01a8*/ 	.byte	0x04, 0x36
        /*01aa*/ 	.short	(.L_226 - .L_225)
.L_225:
        /*01ac*/ 	.word	0x00000008
.L_226:


//--------------------- .nv.info._ZN5flash16flash_fwd_kernelI23Flash_fwd_kernel_traitsILi96ELi128ELi64ELi4ELb0ELb0EN7cutlass10bfloat16_tE19Flash_kernel_traitsILi96ELi128ELi64ELi4ES3_EELb0ELb1ELb0ELb1ELb0ELb0ELb0ELb0EEEvNS_16Flash_fwd_paramsE --------------------------
	.section	.nv.info._ZN5flash16flash_fwd_kernelI23Flash_fwd_kernel_traitsILi96ELi128ELi64ELi4ELb0ELb0EN7cutlass10bfloat16_tE19Flash_kernel_traitsILi96ELi128ELi64ELi4ES3_EELb0ELb1ELb0ELb1ELb0ELb0ELb0ELb0EEEvNS_16Flash_fwd_paramsE,"",@"SHT_CUDA_INFO"
	.sectionflags	@""
	.align	4


	//----- nvinfo : EIATTR_CUDA_API_VERSION
	.align		4
        /*0000*/ 	.byte	0x04, 0x37
        /*0002*/ 	.short	(.L_228 - .L_227)
.L_227:
        /*0004*/ 	.word	0x00000082


	//----- nvinfo : EIATTR_KPARAM_INFO
	.align		4
.L_228:
        /*0008*/ 	.byte	0x04, 0x17
        /*000a*/ 	.short	(.L_230 - .L_229)
.L_229:
        /*000c*/ 	.word	0x00000000
        /*0010*/ 	.short	0x0000
        /*0012*/ 	.short	0x0000
        /*0014*/ 	.byte	0x00, 0xf0, 0x41, 0x07


	//----- nvinfo : EIATTR_SPARSE_MMA_MASK
	.align		4
.L_230:
        /*0018*/ 	.byte	0x03, 0x50
        /*001a*/ 	.short	0x0000


	//----- nvinfo : EIATTR_MAXREG_COUNT
	.align		4
        /*001c*/ 	.byte	0x03, 0x1b
        /*001e*/ 	.short	0x00ff


	//----- nvinfo : EIATTR_NUM_BARRIERS
	.align		4
        /*0020*/ 	.byte	0x02, 0x4c
        /*0022*/ 	.byte	0x01
	.zero		1


	//----- nvinfo : EIATTR_MERCURY_ISA_VERSION
	.align		4
        /*0024*/ 	.byte	0x03, 0x5f
        /*0026*/ 	.short	0x0101


	//----- nvinfo : EIATTR_COOP_GROUP_MASK_REGIDS
	.align		4
        /*0028*/ 	.byte	0x04, 0x29
        /*002a*/ 	.short	(.L_232 - .L_231)


	//   ....[0]....
.L_231:
        /*002c*/ 	.word	0xffffffff


	//   ....[1]....
        /*0030*/ 	.word	0xffffffff


	//   ....[2]....
        /*0034*/ 	.word	0xffffffff


	//   ....[3]....
        /*0038*/ 	.word	0xffffffff


	//   ....[4]....
        /*003c*/ 	.word	0xffffffff


	//   ....[5]....
        /*0040*/ 	.word	0xffffffff


	//   ....[6]....
        /*0044*/ 	.word	0xffffffff


	//   ....[7]....
        /*0048*/ 	.word	0xffffffff


	//   ....[8]....
        /*004c*/ 	.word	0xffffffff


	//   ....[9]....
        /*0050*/ 	.word	0xffffffff


	//   ....[10]....
        /*0054*/ 	.word	0xffffffff


	//   ....[11]....
        /*0058*/ 	.word	0xffffffff


	//   ....[12]....
        /*005c*/ 	.word	0xffffffff


	//   ....[13]....
        /*0060*/ 	.word	0xffffffff


	//   ....[14]....
        /*0064*/ 	.word	0xffffffff


	//   ....[15]....
        /*0068*/ 	.word	0xffffffff


	//   ....[16]....
        /*006c*/ 	.word	0xffffffff


	//   ....[17]....
        /*0070*/ 	.word	0xffffffff


	//   ....[18]....
        /*0074*/ 	.word	0xffffffff


	//   ....[19]....
        /*0078*/ 	.word	0xffffffff


	//   ....[20]....
        /*007c*/ 	.word	0xffffffff


	//   ....[21]....
        /*0080*/ 	.word	0xffffffff


	//   ....[22]....
        /*0084*/ 	.word	0xffffffff


	//   ....[23]....
        /*0088*/ 	.word	0xffffffff


	//   ....[24]....
        /*008c*/ 	.word	0xffffffff


	//   ....[25]....
        /*0090*/ 	.word	0xffffffff


	//   ....[26]....
        /*0094*/ 	.word	0xffffffff


	//   ....[27]....
        /*0098*/ 	.word	0xffffffff


	//   ....[28]....
        /*009c*/ 	.word	0xffffffff


	//   ....[29]....
        /*00a0*/ 	.word	0xffffffff


	//   ....[30]....
        /*00a4*/ 	.word	0xffffffff


	//   ....[31]....
        /*00a8*/ 	.word	0xffffffff


	//   ....[32]....
        /*00ac*/ 	.word	0xffffffff


	//   ....[33]....
        /*00b0*/ 	.word	0xffffffff


	//   ....[34]....
        /*00b4*/ 	.word	0xffffffff


	//   ....[35]....
        /*00b8*/ 	.word	0xffffffff


	//   ....[36]....
        /*00bc*/ 	.word	0xffffffff


	//   ....[37]....
        /*00c0*/ 	.word	0xffffffff


	//   ....[38]....
        /*00c4*/ 	.word	0xffffffff


	//   ....[39]....
        /*00c8*/ 	.word	0xffffffff


	//----- nvinfo : EIATTR_COOP_GROUP_INSTR_OFFSETS
	.align		4
.L_232:
        /*00cc*/ 	.byte	0x04, 0x28
        /*00ce*/ 	.short	(.L_234 - .L_233)


	//   ....[0]....
.L_233:
        /*00d0*/ 	.word	0x00004ac0


	//   ....[1]....
        /*00d4*/ 	.word	0x00004af0


	//   ....[2]....
        /*00d8*/ 	.word	0x00004b70


	//   ....[3]....
        /*00dc*/ 	.word	0x00004bc0


	//   ....[4]....
        /*00e0*/ 	.word	0x00004be0


	//   ....[5]....
        /*00e4*/ 	.word	0x00004c70


	//   ....[6]....
        /*00e8*/ 	.word	0x00004ce0


	//   ....[7]....
        /*00ec*/ 	.word	0x00004e80


	//   ....[8]....
        /*00f0*/ 	.word	0x00008310


	//   ....[9]....
        /*00f4*/ 	.word	0x00008340


	//   ....[10]....
        /*00f8*/ 	.word	0x000083d0


	//   ....[11]....
        /*00fc*/ 	.word	0x00008400


	//   ....[12]....
        /*0100*/ 	.word	0x000084c0


	//   ....[13]....
        /*0104*/ 	.word	0x00008500


	//   ....[14]....
        /*0108*/ 	.word	0x00008660


	//   ....[15]....
        /*010c*/ 	.word	0x000086a0


	//   ....[16]....
        /*0110*/ 	.word	0x0000c220


	//   ....[17]....
        /*0114*/ 	.word	0x0000c280


	//   ....[18]....
        /*0118*/ 	.word	0x0000c330


	//   ....[19]....
        /*011c*/ 	.word	0x0000c370


	//   ....[20]....
        /*0120*/ 	.word	0x0000c380


	//   ....[21]....
        /*0124*/ 	.word	0x0000c3a0


	//   ....[22]....
        /*0128*/ 	.word	0x0000c400


	//   ....[23]....
        /*012c*/ 	.word	0x0000c500


	//   ....[24]....
        /*0130*/ 	.word	0x0000f9f0


	//   ....[25]....
        /*0134*/ 	.word	0x0000fa70


	//   ....[26]....
        /*0138*/ 	.word	0x0000fad0


	//   ....[27]....
        /*013c*/ 	.word	0x0000fae0


	//   ....[28]....
        /*0140*/ 	.word	0x0000fb30


	//   ....[29]....
        /*0144*/ 	.word	0x0000fb40


	//   ....[30]....
        /*0148*/ 	.word	0x0000fb50


	//   ....[31]....
        /*014c*/ 	.word	0x0000fb60


	//   ....[32]....
        /*0150*/ 	.word	0x00011930


	//   ....[33]....
        /*0154*/ 	.word	0x00011960


	//   ....[34]....
        /*0158*/ 	.word	0x00011980


	//   ....[35]....
        /*015c*/ 	.word	0x000119b0


	//   ....[36]....
        /*0160*/ 	.word	0x00011a00


	//   ....[37]....
        /*0164*/ 	.word	0x00011a30


	//   ....[38]....
        /*0168*/ 	.word	0x00011a70


	//   ....[39]....
        /*016c*/ 	.word	0x00011a90


	//----- nvinfo : EIATTR_VRC_CTA_INIT_COUNT
	.align		4
.L_234:
        /*0170*/ 	.byte	0x02, 0x4a
	.zero		1
	.zero		1


	//----- nvinfo : EIATTR_EXIT_INSTR_OFFSETS
	.align		4
        /*0174*/ 	.byte	0x04, 0x1c
        /*0176*/ 	.short	(.L_236 - .L_235)


	//   ....[0]....
.L_235:
        /*0178*/ 	.word	0x000004a0


	//   ....[1]....
        /*017c*/ 	.word	0x00001190


	//   ....[2]....
        /*0180*/ 	.word	0x00001220


	//   ....[3]....
        /*0184*/ 	.word	0x00013420


	//   ....[4]....
        /*0188*/ 	.word	0x00013560


	//   ....[5]....
        /*018c*/ 	.word	0x00013580


	//----- nvinfo : EIATTR_CRS_STACK_SIZE
	.align		4
.L_236:
        /*0190*/ 	.byte	0x04, 0x1e
        /*0192*/ 	.short	(.L_238 - .L_237)
.L_237:
        /*0194*/ 	.word	0x00000000


	//----- nvinfo : EIATTR_CBANK_PARAM_SIZE
	.align		4
.L_238:
        /*0198*/ 	.byte	0x03, 0x19
        /*019a*/ 	.short	0x01d0


	//----- nvinfo : EIATTR_PARAM_CBANK
	.align		4
        /*019c*/ 	.byte	0x04, 0x0a
        /*019e*/ 	.short	(.L_240 - .L_239)
	.align		4
.L_239:
        /*01a0*/ 	.word	index@(.nv.constant0._ZN5flash16flash_fwd_kernelI23Flash_fwd_kernel_traitsILi96ELi128ELi64ELi4ELb0ELb0EN7cutlass10bfloat16_tE19Flash_kernel_traitsILi96ELi128ELi64ELi4ES3_EELb0ELb1ELb0ELb1ELb0ELb0ELb0ELb0EEEvNS_16Flash_fwd_paramsE)
        /*01a4*/ 	.short	0x0380
        /*01a6*/ 	.short	0x01d0


	//----- nvinfo : EIATTR_SW_WAR
	.align		4
.L_240:
        /*01a8*/ 	.byte	0x04, 0x36
        /*01aa*/ 	.short	(.L_242 - .L_241)
.L_241:
        /*01ac*/ 	.word	0x00000008
.L_242:


//--------------------- .nv.info._ZN5flash16flash_fwd_kernelI23Flash_fwd_kernel_traitsILi96ELi64ELi64ELi4ELb0ELb0EN7cutlass10bfloat16_tE19Flash_kernel_traitsILi96ELi64ELi64ELi4ES3_EELb0ELb1ELb0ELb0ELb1ELb1ELb0ELb0EEEvNS_16Flash_fwd_paramsE --------------------------
	.section	.nv.info._ZN5flash16flash_fwd_kernelI23Flash_fwd_kernel_traitsILi96ELi64ELi64ELi4ELb0ELb0EN7cutlass10bfloat16_tE19Flash_kernel_traitsILi96ELi64ELi64ELi4ES3_EELb0ELb1ELb0ELb0ELb1ELb1ELb0ELb0EEEvNS_16Flash_fwd_paramsE,"",@"SHT_CUDA_INFO"
	.sectionflags	@""
	.align	4


	//----- nvinfo : EIATTR_CUDA_API_VERSION
	.align		4
        /*0000*/ 	.byte	0x04, 0x37
        /*0002*/ 	.short	(.L_244 - .L_243)
.L_243:
        /*0004*/ 	.word	0x00000082


	//----- nvinfo : EIATTR_KPARAM_INFO
	.align		4
.L_244:
        /*0008*/ 	.byte	0x04, 0x17
        /*000a*/ 	.short	(.L_246 - .L_245)
.L_245:
        /*000c*/ 	.word	0x00000000
        /*0010*/ 	.short	0x0000
        /*0012*/ 	.short	0x0000
        /*0014*/ 	.byte	0x00, 0xf0, 0x41, 0x07


	//----- nvinfo : EIATTR_SPARSE_MMA_MASK
	.align		4
.L_246:
        /*0018*/ 	.byte	0x03, 0x50
        /*001a*/ 	.short	0x0000


	//----- nvinfo : EIATTR_MAXREG_COUNT
	.align		4
        /*001c*/ 	.byte	0x03, 0x1b
        /*001e*/ 	.short	0x00ff


	//----- nvinfo : EIATTR_NUM_BARRIERS
	.align		4
        /*0020*/ 	.byte	0x02, 0x4c
        /*0022*/ 	.byte	0x01
	.zero		1


	//----- nvinfo : EIATTR_MERCURY_ISA_VERSION
	.align		4
        /*0024*/ 	.byte	0x03, 0x5f
        /*0026*/ 	.short	0x0101


	//----- nvinfo : EIATTR_COOP_GROUP_MASK_REGIDS
	.align		4
        /*0028*/ 	.byte	0x04, 0x29
        /*002a*/ 	.short	(.L_248 - .L_247)


	//   ....[0]....
.L_247:
        /*002c*/ 	.word	0xffffffff


	//   ....[1]....
        /*0030*/ 	.word	0xffffffff


	//   ....[2]....
        /*0034*/ 	.word	0xffffffff


	//   ....[3]....
        /*0038*/ 	.word	0xffffffff


	//   ....[4]....
        /*003c*/ 	.word	0xffffffff


	//   ....[5]....
        /*0040*/ 	.word	0xffffffff


	//   ....[6]....
        /*0044*/ 	.word	0xffffffff


	//   ....[7]....
        /*0048*/ 	.word	0xffffffff


	//   ....[8]....
        /*004c*/ 	.word	0xffffffff


	//   ....[9]....
        /*0050*/ 	.word	0xffffffff


	//   ....[10]....
        /*0054*/ 	.word	0xffffffff


	//   ....[11]....
        /*0058*/ 	.word	0xffffffff


	//----- nvinfo : EIATTR_COOP_GROUP_INSTR_OFFSETS
	.align		4
.L_248:
        /*005c*/ 	.byte	0x04, 0x28
        /*005e*/ 	.short	(.L_250 - .L_249)


	//   ....[0]....
.L_249:
        /*0060*/ 	.word	0x00001e40


	//   ....[1]....
        /*0064*/ 	.word	0x00001f90


	//   ....[2]....
        /*0068*/ 	.word	0x00001fb0


	//   ....[3]....
        /*006c*/ 	.word	0x00002050


	//   ....[4]....
        /*0070*/ 	.word	0x00003610


	//   ....[5]....
        /*0074*/ 	.word	0x00003660


	//   ....[6]....
        /*0078*/ 	.word	0x000036a0


	//   ....[7]....
        /*007c*/ 	.word	0x000036c0


	//   ....[8]....
        /*0080*/ 	.word	0x00004660


	//   ....[9]....
        /*0084*/ 	.word	0x00004690


	//   ....[10]....
        /*0088*/ 	.word	0x00004740


	//   ....[11]....
        /*008c*/ 	.word	0x00004750


	//----- nvinfo : EIATTR_VRC_CTA_INIT_COUNT
	.align		4
.L_250:
        /*0090*/ 	.byte	0x02, 0x4a
	.zero		1
	.zero		1


	//----- nvinfo : EIATTR_EXIT_INSTR_OFFSETS
	.align		4
        /*0094*/ 	.byte	0x04, 0x1c
        /*0096*/ 	.short	(.L_252 - .L_251)


	//   ....[0]....
.L_251:
        /*0098*/ 	.word	0x00000170


	//   ....[1]....
        /*009c*/ 	.word	0x00000750


	//   ....[2]....
        /*00a0*/ 	.word	0x000007e0


	//   ....[3]....
        /*00a4*/ 	.word	0x00005550


	//----- nvinfo : EIATTR_CRS_STACK_SIZE
	.align		4
.L_252:
        /*00a8*/ 	.byte	0x04, 0x1e
        /*00aa*/ 	.short	(.L_254 - .L_253)
.L_253:
        /*00ac*/ 	.word	0x00000000


	//----- nvinfo : EIATTR_CBANK_PARAM_SIZE
	.align		4
.L_254:
        /*00b0*/ 	.byte	0x03, 0x19
        /*00b2*/ 	.short	0x01d0


	//----- nvinfo : EIATTR_PARAM_CBANK
	.align		4
        /*00b4*/ 	.byte	0x04, 0x0a
        /*00b6*/ 	.short	(.L_256 - .L_255)
	.align		4
.L_255:
        /*00b8*/ 	.word	index@(.nv.constant0._ZN5flash16flash_fwd_kernelI23Flash_fwd_kernel_traitsILi96ELi64ELi64ELi4ELb0ELb0EN7cutlass10bfloat16_tE19Flash_kernel_traitsILi96ELi64ELi64ELi4ES3_EELb0ELb1ELb0ELb0ELb1ELb1ELb0ELb0EEEvNS_16Flash_fwd_paramsE)
        /*00bc*/ 	.short	0x0380
        /*00be*/ 	.short	0x01d0


	//----- nvinfo : EIATTR_SW_WAR
	.align		4
.L_256:
        /*00c0*/ 	.byte	0x04, 0x36
        /*00c2*/ 	.short	(.L_258 - .L_257)
.L_257:
        /*00c4*/ 	.word	0x00000008
.L_258:


//--------------------- .nv.info._ZN5flash16flash_fwd_kernelI23Flash_fwd_kernel_traitsILi96ELi64ELi64ELi4ELb0ELb0EN7cutlass10bfloat16_tE19Flash_kernel_traitsILi96ELi64ELi64ELi4ES3_EELb0ELb1ELb0ELb0ELb0ELb1ELb0ELb0EEEvNS_16Flash_fwd_paramsE --------------------------
	.section	.nv.info._ZN5flash16flash_fwd_kernelI23Flash_fwd_kernel_traitsILi96ELi64ELi64ELi4ELb0ELb0EN7cutlass10bfloat16_tE19Flash_kernel_traitsILi96ELi64ELi64ELi4ES3_EELb0ELb1ELb0ELb0ELb0ELb1ELb0ELb0EEEvNS_16Flash_fwd_paramsE,"",@"SHT_CUDA_INFO"
	.sectionflags	@""
	.align	4


	//----- nvinfo : EIATTR_CUDA_API_VERSION
	.align		4
        /*0000*/ 	.byte	0x04, 0x37
        /*0002*/ 	.short	(.L_260 - .L_259)
.L_259:
        /*0004*/ 	.word	0x00000082


	//----- nvinfo : EIATTR_KPARAM_INFO
	.align		4
.L_260:
        /*0008*/ 	.byte	0x04, 0x17
        /*000a*/ 	.short	(.L_262 - .L_261)
.L_261:
        /*000c*/ 	.word	0x00000000
        /*0010*/ 	.short	0x0000
        /*0012*/ 	.short	0x0000
        /*0014*/ 	.byte	0x00, 0xf0, 0x41, 0x07


	//----- nvinfo : EIATTR_SPARSE_MMA_MASK
	.align		4
.L_262:
        /*0018*/ 	.byte	0x03, 0x50
        /*001a*/ 	.short	0x0000


	//----- nvinfo : EIATTR_MAXREG_COUNT
	.align		4
        /*001c*/ 	.byte	0x03, 0x1b
        /*001e*/ 	.short	0x00ff


	//----- nvinfo : EIATTR_NUM_BARRIERS
	.align		4
        /*0020*/ 	.byte	0x02, 0x4c
        /*0022*/ 	.byte	0x01
	.zero		1


	//----- nvinfo : EIATTR_MERCURY_ISA_VERSION
	.align		4
        /*0024*/ 	.byte	0x03, 0x5f
        /*0026*/ 	.short	0x0101


	//----- nvinfo : EIATTR_COOP_GROUP_MASK_REGIDS
	.align		4
        /*0028*/ 	.byte	0x04, 0x29
        /*002a*/ 	.short	(.L_264 - .L_263)


	//   ....[0]....
.L_263:
        /*002c*/ 	.word	0xffffffff


	//   ....[1]....
        /*0030*/ 	.word	0xffffffff


	//   ....[2]....
        /*0034*/ 	.word	0xffffffff


	//   ....[3]....
        /*0038*/ 	.word	0xffffffff


	//   ....[4]....
        /*003c*/ 	.word	0xffffffff


	//   ....[5]....
        /*0040*/ 	.word	0xffffffff


	//   ....[6]....
        /*0044*/ 	.word	0xffffffff


	//   ....[7]....
        /*0048*/ 	.word	0xffffffff


	//   ....[8]....
        /*004c*/ 	.word	0xffffffff


	//   ....[9]....
        /*0050*/ 	.word	0xffffffff


	//   ....[10]....
        /*0054*/ 	.word	0xffffffff


	//   ....[11]....
        /*0058*/ 	.word	0xffffffff


	//   ....[12]....
        /*005c*/ 	.word	0xffffffff


	//   ....[13]....
        /*0060*/ 	.word	0xffffffff


	//   ....[14]....
        /*0064*/ 	.word	0xffffffff


	//   ....[15]....
        /*0068*/ 	.word	0xffffffff


	//----- nvinfo : EIATTR_COOP_GROUP_INSTR_OFFSETS
	.align		4
.L_264:
        /*006c*/ 	.byte	0x04, 0x28
        /*006e*/ 	.short	(.L_266 - .L_265)


	//   ....[0]....
.L_265:
        /*0070*/ 	.word	0x00002560


	//   ....[1]....
        /*0074*/ 	.word	0x000026b0


	//   ....[2]....
        /*0078*/ 	.word	0x000026d0


	//   ....[3]....
        /*007c*/ 	.word	0x00002770


	//   ....[4]....
        /*0080*/ 	.word	0x00004090


	//   ....[5]....
        /*0084*/ 	.word	0x00004180


	//   ....[6]....
        /*0088*/ 	.word	0x00004190


	//   ....[7]....
        /*008c*/ 	.word	0x000041c0


	//   ....[8]....
        /*0090*/ 	.word	0x00005b90


	//   ....[9]....
        /*0094*/ 	.word	0x00005be0


	//   ....[10]....
        /*0098*/ 	.word	0x00005c20


	//   ....[11]....
        /*009c*/ 	.word	0x00005c40


	//   ....[12]....
        /*00a0*/ 	.word	0x00006be0


	//   ....[13]....
        /*00a4*/ 	.word	0x00006c20


	//   ....[14]....
        /*00a8*/ 	.word	0x00006cb0


	//   ....[15]....
        /*00ac*/ 	.word	0x00006cc0


	//----- nvinfo : EIATTR_VRC_CTA_INIT_COUNT
	.align		4
.L_266:
        /*00b0*/ 	.byte	0x02, 0x4a
	.zero		1
	.zero		1


	//----- nvinfo : EIATTR_EXIT_INSTR_OFFSETS
	.align		4
        /*00b4*/ 	.byte	0x04, 0x1c
        /*00b6*/ 	.short	(.L_268 - .L_267)


	//   ....[0]....
.L_267:
        /*00b8*/ 	.word	0x00000330


	//   ....[1]....
        /*00bc*/ 	.word	0x00000af0


	//   ....[2]....
        /*00c0*/ 	.word	0x00000b80


	//   ....[3]....
        /*00c4*/ 	.word	0x00007b30


	//   ....[4]....
        /*00c8*/ 	.word	0x00007c30


	//----- nvinfo : EIATTR_CRS_STACK_SIZE
	.align		4
.L_268:
        /*00cc*/ 	.byte	0x04, 0x1e
        /*00ce*/ 	.short	(.L_270 - .L_269)
.L_269:
        /*00d0*/ 	.word	0x00000000


	//----- nvinfo : EIATTR_CBANK_PARAM_SIZE
	.align		4
.L_270:
        /*00d4*/ 	.byte	0x03, 0x19
        /*00d6*/ 	.short	0x01d0


	//----- nvinfo : EIATTR_PARAM_CBANK
	.align		4
        /*00d8*/ 	.byte	0x04, 0x0a
        /*00da*/ 	.short	(.L_272 - .L_271)
	.align		4
.L_271:
        /*00dc*/ 	.word	index@(.nv.constant0._ZN5flash16flash_fwd_kernelI23Flash_fwd_kernel_traitsILi96ELi64ELi64ELi4ELb0ELb0EN7cutlass10bfloat16_tE19Flash_kernel_traitsILi96ELi64ELi64ELi4ES3_EELb0ELb1ELb0ELb0ELb0ELb1ELb0ELb0EEEvNS_16Flash_fwd_paramsE)
        /*00e0*/ 	.short	0x0380
        /*00e2*/ 	.short	0x01d0


	//----- nvinfo : EIATTR_SW_WAR
	.align		4
.L_272:
        /*00e4*/ 	.byte	0x04, 0x36
        /*00e6*/ 	.short	(.L_274 - .L_273)
.L_273:
        /*00e8*/ 	.word	0x00000008
.L_274:


//--------------------- .nv.info._ZN5flash16flash_fwd_kernelI23Flash_fwd_kernel_traitsILi96ELi64ELi64ELi4ELb0ELb0EN7cutlass10bfloat16_tE19Flash_kernel_traitsILi96ELi64ELi64ELi4ES3_EELb0ELb1ELb0ELb0ELb0ELb0ELb0ELb0EEEvNS_16Flash_fwd_paramsE --------------------------
	.section	.nv.info._ZN5flash16flash_fwd_kernelI23Flash_fwd_kernel_traitsILi96ELi64ELi64ELi4ELb0ELb0EN7cutlass10bfloat16_tE19Flash_kernel_traitsILi96ELi64ELi64ELi4ES3_EELb0ELb1ELb0ELb0ELb0ELb0ELb0ELb0EEEvNS_16Flash_fwd_paramsE,"",@"SHT_CUDA_INFO"
	.sectionflags	@""
	.align	4


	//----- nvinfo : EIATTR_CUDA_API_VERSION
	.align		4
        /*0000*/ 	.byte	0x04, 0x37
        /*0002*/ 	.short	(.L_276 - .L_275)
.L_275:
        /*0004*/ 	.word	0x00000082


	//----- nvinfo : EIATTR_KPARAM_INFO
	.align		4
.L_276:
        /*0008*/ 	.byte	0x04, 0x17
        /*000a*/ 	.short	(.L_278 - .L_277)
.L_277:
        /*000c*/ 	.word	0x00000000
        /*0010*/ 	.short	0x0000
        /*0012*/ 	.short	0x0000
        /*0014*/ 	.byte	0x00, 0xf0, 0x41, 0x07


	//----- nvinfo : EIATTR_SPARSE_MMA_MASK
	.align		4
.L_278:
        /*0018*/ 	.byte	0x03, 0x50
        /*001a*/ 	.short	0x0000


	//----- nvinfo : EIATTR_MAXREG_COUNT
	.align		4
        /*001c*/ 	.byte	0x03, 0x1b
        /*001e*/ 	.short	0x00ff


	//----- nvinfo : EIATTR_NUM_BARRIERS
	.align		4
        /*0020*/ 	.byte	0x02, 0x4c
        /*0022*/ 	.byte	0x01
	.zero		1


	//----- nvinfo : EIATTR_MERCURY_ISA_VERSION
	.align		4
        /*0024*/ 	.byte	0x03, 0x5f
        /*0026*/ 	.short	0x0101


	//----- nvinfo : EIATTR_COOP_GROUP_MASK_REGIDS
	.align		4
        /*0028*/ 	.byte	0x04, 0x29
        /*002a*/ 	.short	(.L_280 - .L_279)


	//   ....[0]....
.L_279:
        /*002c*/ 	.word	0xffffffff


	//   ....[1]....
        /*0030*/ 	.word	0xffffffff


	//   ....[2]....
        /*0034*/ 	.word	0xffffffff


	//   ....[3]....
        /*0038*/ 	.word	0xffffffff


	//   ....[4]....
        /*003c*/ 	.word	0xffffffff


	//   ....[5]....
        /*0040*/ 	.word	0xffffffff


	//   ....[6]....
        /*0044*/ 	.word	0xffffffff


	//   ....[7]....
        /*0048*/ 	.word	0xffffffff


	//   ....[8]....
        /*004c*/ 	.word	0xffffffff


	//   ....[9]....
        /*0050*/ 	.word	0xffffffff


	//   ....[10]....
        /*0054*/ 	.word	0xffffffff


	//   ....[11]....
        /*0058*/ 	.word	0xffffffff


	//   ....[12]....
        /*005c*/ 	.word	0xffffffff


	//   ....[13]....
        /*0060*/ 	.word	0xffffffff


	//   ....[14]....
        /*0064*/ 	.word	0xffffffff


	//   ....[15]....
        /*0068*/ 	.word	0xffffffff


	//----- nvinfo : EIATTR_COOP_GROUP_INSTR_OFFSETS
	.align		4
.L_280:
        /*006c*/ 	.byte	0x04, 0x28
        /*006e*/ 	.short	(.L_282 - .L_281)


	//   ....[0]....
.L_281:
        /*0070*/ 	.word	0x00002ea0


	//   ....[1]....
        /*0074*/ 	.word	0x000030d0


	//   ....[2]....
        /*0078*/ 	.word	0x00003130


	//   ....[3]....
        /*007c*/ 	.word	0x000031d0


	//   ....[4]....
        /*0080*/ 	.word	0x00004f30


	//   ....[5]....
        /*0084*/ 	.word	0x00005030


	//   ....[6]....
        /*0088*/ 	.word	0x00005040


	//   ....[7]....
        /*008c*/ 	.word	0x00005090


	//   ....[8]....
        /*0090*/ 	.word	0x00006f40


	//   ....[9]....
        /*0094*/ 	.word	0x00006f70


	//   ....[10]....
        /*0098*/ 	.word	0x00006f90


	//   ....[11]....
        /*009c*/ 	.word	0x00006fb0


	//   ....[12]....
        /*00a0*/ 	.word	0x00007f90


	//   ....[13]....
        /*00a4*/ 	.word	0x00007fd0


	//   ....[14]....
        /*00a8*/ 	.word	0x000080e0


	//   ....[15]....
        /*00ac*/ 	.word	0x000080f0


	//----- nvinfo : EIATTR_VRC_CTA_INIT_COUNT
	.align		4
.L_282:
        /*00b0*/ 	.byte	0x02, 0x4a
	.zero		1
	.zero		1


	//----- nvinfo : EIATTR_EXIT_INSTR_OFFSETS
	.align		4
        /*00b4*/ 	.byte	0x04, 0x1c
        /*00b6*/ 	.short	(.L_284 - .L_283)


	//   ....[0]....
.L_283:
        /*00b8*/ 	.word	0x00000330


	//   ....[1]....
        /*00bc*/ 	.word	0x00000ba0


	//   ....[2]....
        /*00c0*/ 	.word	0x00000c30


	//   ....[3]....
        /*00c4*/ 	.word	0x00008e90


	//   ....[4]....
        /*00c8*/ 	.word	0x00008fd0


	//   ....[5]....
        /*00cc*/ 	.word	0x00008ff0


	//----- nvinfo : EIATTR_CRS_STACK_SIZE
	.align		4
.L_284:
        /*00d0*/ 	.byte	0x04, 0x1e
        /*00d2*/ 	.short	(.L_286 - .L_285)
.L_285:
        /*00d4*/ 	.word	0x00000000


	//----- nvinfo : EIATTR_CBANK_PARAM_SIZE
	.align		4
.L_286:
        /*00d8*/ 	.byte	0x03, 0x19
        /*00da*/ 	.short	0x01d0


	//----- nvinfo : EIATTR_PARAM_CBANK
	.align		4
        /*00dc*/ 	.byte	0x04, 0x0a
        /*00de*/ 	.short	(.L_288 - .L_287)
	.align		4
.L_287:
        /*00e0*/ 	.word	index@(.nv.constant0._ZN5flash16flash_fwd_kernelI23Flash_fwd_kernel_traitsILi96ELi64ELi64ELi4ELb0ELb0EN7cutlass10bfloat16_tE19Flash_kernel_traitsILi96ELi64ELi64ELi4ES3_EELb0ELb1ELb0ELb0ELb0ELb0ELb0ELb0EEEvNS_16Flash_fwd_paramsE)
        /*00e4*/ 	.short	0x0380
        /*00e6*/ 	.short	0x01d0


	//----- nvinfo : EIATTR_SW_WAR
	.align		4
.L_288:
        /*00e8*/ 	.byte	0x04, 0x36
        /*00ea*/ 	.short	(.L_290 - .L_289)
.L_289:
        /*00ec*/ 	.word	0x00000008
.L_290:


//--------------------- .nv.info._ZN5flash16flash_fwd_kernelI23Flash_fwd_kernel_traitsILi96ELi64ELi64ELi4ELb0ELb0EN7cutlass10bfloat16_tE19Flash_kernel_traitsILi96ELi64ELi64ELi4ES3_EELb0ELb1ELb0ELb1ELb0ELb0ELb0ELb0EEEvNS_16Flash_fwd_paramsE --------------------------
	.section	.nv.info._ZN5flash16flash_fwd_kernelI23Flash_fwd_kernel_traitsILi96ELi64ELi64ELi4ELb0ELb0EN7cutlass10bfloat16_tE19Flash_kernel_traitsILi96ELi64ELi64ELi4ES3_EELb0ELb1ELb0ELb1ELb0ELb0ELb0ELb0EEEvNS_16Flash_fwd_paramsE,"",@"SHT_CUDA_INFO"
	.sectionflags	@""
	.align	4


	//----- nvinfo : EIATTR_CUDA_API_VERSION
	.align		4
        /*0000*/ 	.byte	0x04, 0x37
        /*0002*/ 	.short	(.L_292 - .L_291)
.L_291:
        /*0004*/ 	.word	0x00000082


	//----- nvinfo : EIATTR_KPARAM_INFO
	.align		4
.L_292:
        /*0008*/ 	.byte	0x04, 0x17
        /*000a*/ 	.short	(.L_294 - .L_293)
.L_293:
        /*000c*/ 	.word	0x00000000
        /*0010*/ 	.short	0x0000
        /*0012*/ 	.short	0x0000
        /*0014*/ 	.byte	0x00, 0xf0, 0x41, 0x07


	//----- nvinfo : EIATTR_SPARSE_MMA_MASK
	.align		4
.L_294:
        /*0018*/ 	.byte	0x03, 0x50
        /*001a*/ 	.short	0x0000


	//----- nvinfo : EIATTR_MAXREG_COUNT
	.align		4
        /*001c*/ 	.byte	0x03, 0x1b
        /*001e*/ 	.short	0x00ff


	//----- nvinfo : EIATTR_NUM_BARRIERS
	.align		4
        /*0020*/ 	.byte	0x02, 0x4c
        /*0022*/ 	.byte	0x01
	.zero		1


	//----- nvinfo : EIATTR_MERCURY_ISA_VERSION
	.align		4
        /*0024*/ 	.byte	0x03, 0x5f
        /*0026*/ 	.short	0x0101


	//----- nvinfo : EIATTR_COOP_GROUP_MASK_REGIDS
	.align		4
        /*0028*/ 	.byte	0x04, 0x29
        /*002a*/ 	.short	(.L_296 - .L_295)


	//   ....[0]....
.L_295:
        /*002c*/ 	.word	0xffffffff


	//   ....[1]....
        /*0030*/ 	.word	0xffffffff


	//   ....[2]....
        /*0034*/ 	.word	0xffffffff


	//   ....[3]....
        /*0038*/ 	.word	0xffffffff


	//   ....[4]....
        /*003c*/ 	.word	0xffffffff


	//   ....[5]....
        /*0040*/ 	.word	0xffffffff


	//   ....[6]....
        /*0044*/ 	.word	0xffffffff


	//   ....[7]....
        /*0048*/ 	.word	0xffffffff


	//   ....[8]....
        /*004c*/ 	.word	0xffffffff


	//   ....[9]....
        /*0050*/ 	.word	0xffffffff


	//   ....[10]....
        /*0054*/ 	.word	0xffffffff


	//   ....[11]....
        /*0058*/ 	.word	0xffffffff


	//   ....[12]....
        /*005c*/ 	.word	0xffffffff


	//   ....[13]....
        /*0060*/ 	.word	0xffffffff


	//   ....[14]....
        /*0064*/ 	.word	0xffffffff


	//   ....[15]....
        /*0068*/ 	.word	0xffffffff


	//----- nvinfo : EIATTR_COOP_GROUP_INSTR_OFFSETS
	.align		4
.L_296:
        /*006c*/ 	.byte	0x04, 0x28
        /*006e*/ 	.short	(.L_298 - .L_297)


	//   ....[0]....
.L_297:
        /*0070*/ 	.word	0x00003480


	//   ....[1]....
        /*0074*/ 	.word	0x000034a0


	//   ....[2]....
        /*0078*/ 	.word	0x00003500


	//   ....[3]....
        /*007c*/ 	.word	0x00003520


	//   ....[4]....
        /*0080*/ 	.word	0x00005640


	//   ....[5]....
        /*0084*/ 	.word	0x00005650


	//   ....[6]....
        /*0088*/ 	.word	0x00005680


	//   ....[7]....
        /*008c*/ 	.word	0x00005690


	//   ....[8]....
        /*0090*/ 	.word	0x00007990


	//   ....[9]....
        /*0094*/ 	.word	0x000079b0


	//   ....[10]....
        /*0098*/ 	.word	0x000079e0


	//   ....[11]....
        /*009c*/ 	.word	0x000079f0


	//   ....[12]....
        /*00a0*/ 	.word	0x000089e0


	//   ....[13]....
        /*00a4*/ 	.word	0x00008a20


	//   ....[14]....
        /*00a8*/ 	.word	0x00008ac0


	//   ....[15]....
        /*00ac*/ 	.word	0x00008ae0


	//----- nvinfo : EIATTR_VRC_CTA_INIT_COUNT
	.align		4
.L_298:
        /*00b0*/ 	.byte	0x02, 0x4a
	.zero		1
	.zero		1


	//----- nvinfo : EIATTR_EXIT_INSTR_OFFSETS
	.align		4
        /*00b4*/ 	.byte	0x04, 0x1c
        /*00b6*/ 	.short	(.L_300 - .L_299)


	//   ....[0]....
.L_299:
        /*00b8*/ 	.word	0x00000330


	//   ....[1]....
        /*00bc*/ 	.word	0x00000b90


	//   ....[2]....
        /*00c0*/ 	.word	0x00000c20


	//   ....[3]....
        /*00c4*/ 	.word	0x000098e0


	//   ....[4]....
        /*00c8*/ 	.word	0x00009a20


	//   ....[5]....
        /*00cc*/ 	.word	0x00009a40


	//----- nvinfo : EIATTR_CRS_STACK_SIZE
	.align		4
.L_300:
        /*00d0*/ 	.byte	0x04, 0x1e
        /*00d2*/ 	.short	(.L_302 - .L_301)
.L_301:
        /*00d4*/ 	.word	0x00000000


	//----- nvinfo : EIATTR_CBANK_PARAM_SIZE
	.align		4
.L_302:
        /*00d8*/ 	.byte	0x03, 0x19
        /*00da*/ 	.short	0x01d0


	//----- nvinfo : EIATTR_PARAM_CBANK
	.align		4
        /*00dc*/ 	.byte	0x04, 0x0a
        /*00de*/ 	.short	(.L_304 - .L_303)
	.align		4
.L_303:
        /*00e0*/ 	.word	index@(.nv.constant0._ZN5flash16flash_fwd_kernelI23Flash_fwd_kernel_traitsILi96ELi64ELi64ELi4ELb0ELb0EN7cutlass10bfloat16_tE19Flash_kernel_traitsILi96ELi64ELi64ELi4ES3_EELb0ELb1ELb0ELb1ELb0ELb0ELb0ELb0EEEvNS_16Flash_fwd_paramsE)
        /*00e4*/ 	.short	0x0380
        /*00e6*/ 	.short	0x01d0


	//----- nvinfo : EIATTR_SW_WAR
	.align		4
.L_304:
        /*00e8*/ 	.byte	0x04, 0x36
        /*00ea*/ 	.short	(.L_306 - .L_305)
.L_305:
        /*00ec*/ 	.word	0x00000008
.L_306:


//--------------------- .nv.info._ZN5flash16flash_fwd_kernelI23Flash_fwd_kernel_traitsILi96ELi128ELi64ELi4ELb0ELb0EN7cutlass10bfloat16_tE19Flash_kernel_traitsILi96ELi128ELi64ELi4ES3_EELb1ELb1ELb0ELb0ELb0ELb0ELb0ELb0EEEvNS_16Flash_fwd_paramsE --------------------------
	.section	.nv.info._ZN5flash16flash_fwd_kernelI23Flash_fwd_kernel_traitsILi96ELi128ELi64ELi4ELb0ELb0EN7cutlass10bfloat16_tE19Flash_kernel_traitsILi96ELi128ELi64ELi4ES3_EELb1ELb1ELb0ELb0ELb0ELb0ELb0ELb0EEEvNS_16Flash_fwd_paramsE,"",@"SHT_CUDA_INFO"
	.sectionflags	@""
	.align	4


	//----- nvinfo : EIATTR_CUDA_API_VERSION
	.align		4
        /*0000*/ 	.byte	0x04, 0x37
        /*0002*/ 	.short	(.L_308 - .L_307)
.L_307:
        /*0004*/ 	.word	0x00000082


	//----- nvinfo : EIATTR_KPARAM_INFO
	.align		4
.L_308:
        /*0008*/ 	.byte	0x04, 0x17
        /*000a*/ 	.short	(.L_310 - .L_309)
.L_309:
        /*000c*/ 	.word	0x00000000
        /*0010*/ 	.short	0x0000
        /*0012*/ 	.short	0x0000
        /*0014*/ 	.byte	0x00, 0xf0, 0x41, 0x07


	//----- nvinfo : EIATTR_SPARSE_MMA_MASK
	.align		4
.L_310:
        /*0018*/ 	.byte	0x03, 0x50
        /*001a*/ 	.short	0x0000


	//----- nvinfo : EIATTR_MAXREG_COUNT
	.align		4
        /*001c*/ 	.byte	0x03, 0x1b
        /*001e*/ 	.short	0x00ff


	//----- nvinfo : EIATTR_NUM_BARRIERS
	.align		4
        /*0020*/ 	.byte	0x02, 0x4c
        /*0022*/ 	.byte	0x01
	.zero		1


	//----- nvinfo : EIATTR_ANNOTATIONS
	.align		4
        /*0024*/ 	.byte	0x04, 0x55
        /*0026*/ 	.short	(.L_312 - .L_311)


	//   ....[0]....
.L_311:
        /*0028*/ 	.word	0x00000001
        /*002c*/ 	.byte	0x50, 0x3c, 0x00, 0x00, 0x01, 0x00, 0x00, 0x00, 0x90, 0x40, 0x00, 0x00, 0x01, 0x00, 0x00, 0x00
        /* <DEDUP_REMOVED lines=16> */
        /*013c*/ 	.byte	0xe0, 0x57, 0x01, 0x00


	//----- nvinfo : EIATTR_MERCURY_ISA_VERSION
	.align		4
.L_312:
        /*0140*/ 	.byte	0x03, 0x5f
        /*0142*/ 	.short	0x0101


	//----- nvinfo : EIATTR_INT_WARP_WIDE_INSTR_OFFSETS
	.align		4
        /*0144*/ 	.byte	0x04, 0x31
        /*0146*/ 	.short	(.L_314 - .L_313)


	//   ....[0]....
.L_313:
        /*0148*/ 	.word	0x00008a50


	//   ....[1]....
        /*014c*/ 	.word	0x00008b00


	//----- nvinfo : EIATTR_COOP_GROUP_MASK_REGIDS
	.align		4
.L_314:
        /*0150*/ 	.byte	0x04, 0x29
        /*0152*/ 	.short	(.L_316 - .L_315)


	//   ....[0]....
.L_315:
        /*0154*/ 	.word	0xffffffff


	//   ....[1]....
        /*0158*/ 	.word	0xffffffff


	//   ....[2]....
        /*015c*/ 	.word	0xffffffff


	//   ....[3]....
        /*0160*/ 	.word	0xffffffff


	//   ....[4]....
        /*0164*/ 	.word	0xffffffff


	//   ....[5]....
        /*0168*/ 	.word	0xffffffff


	//   ....[6]....
        /*016c*/ 	.word	0xffffffff


	//   ....[7]....
        /*0170*/ 	.word	0xffffffff


	//   ....[8]....
        /*0174*/ 	.word	0xffffffff


	//   ....[9]....
        /*0178*/ 	.word	0xffffffff


	//   ....[10]....
        /*017c*/ 	.word	0xffffffff


	//   ....[11]....
        /*0180*/ 	.word	0xffffffff


	//   ....[12]....
        /*0184*/ 	.word	0xffffffff


	//   ....[13]....
        /*0188*/ 	.word	0xffffffff


	//   ....[14]....
        /*018c*/ 	.word	0xffffffff


	//   ....[15]....
        /*0190*/ 	.word	0xffffffff


	//   ....[16]....
        /*0194*/ 	.word	0xffffffff


	//   ....[17]....
        /*0198*/ 	.word	0xffffffff


	//   ....[18]....
        /*019c*/ 	.word	0xffffffff


	//   ....[19]....
        /*01a0*/ 	.word	0xffffffff


	//   ....[20]....
        /*01a4*/ 	.word	0xffffffff


	//   ....[21]....
        /*01a8*/ 	.word	0xffffffff


	//   ....[22]....
        /*01ac*/ 	.word	0xffffffff


	//   ....[23]....
        /*01b0*/ 	.word	0xffffffff


	//   ....[24]....
        /*01b4*/ 	.word	0xffffffff


	//   ....[25]....
        /*01b8*/ 	.word	0xffffffff


	//   ....[26]....
        /*01bc*/ 	.word	0xffffffff


	//   ....[27]....
        /*01c0*/ 	.word	0xffffffff


	//   ....[28]....
        /*01c4*/ 	.word	0xffffffff


	//   ....[29]....
        /*01c8*/ 	.word	0xffffffff


	//   ....[30]....
        /*01cc*/ 	.word	0xffffffff


	//   ....[31]....
        /*01d0*/ 	.word	0xffffffff


	//   ....[32]....
        /*01d4*/ 	.word	0xffffffff


	//   ....[33]....
        /*01d8*/ 	.word	0xffffffff


	//   ....[34]....
        /*01dc*/ 	.word	0xffffffff


	//   ....[35]....
        /*01e0*/ 	.word	0xffffffff


	//   ....[36]....
        /*01e4*/ 	.word	0xffffffff


	//   ....[37]....
        /*01e8*/ 	.word	0xffffffff


	//   ....[38]....
        /*01ec*/ 	.word	0xffffffff


	//   ....[39]....
        /*01f0*/ 	.word	0xffffffff


	//----- nvinfo : EIATTR_COOP_GROUP_INSTR_OFFSETS
	.align		4
.L_316:
        /*01f4*/ 	.byte	0x04, 0x28
        /*01f6*/ 	.short	(.L_318 - .L_317)


	//   ....[0]....
.L_317:
        /*01f8*/ 	.word	0x00004390


	//   ....[1]....
        /*01fc*/ 	.word	0x00004530


	//   ....[2]....
        /*0200*/ 	.word	0x00004580


	//   ....[3]....
        /*0204*/ 	.word	0x000047f0


	//   ....[4]....
        /*0208*/ 	.word	0x00004c30


	//   ....[5]....
        /*020c*/ 	.word	0x00004da0


	//   ....[6]....
        /*0210*/ 	.word	0x00004de0


	//   ....[7]....
        /*0214*/ 	.word	0x00004fc0


	//   ....[8]....
        /*0218*/ 	.word	0x00008ff0


	//   ....[9]....
        /*021c*/ 	.word	0x00009180


	//   ....[10]....
        /*0220*/ 	.word	0x00009260


	//   ....[11]....
        /*0224*/ 	.word	0x00009300


	//   ....[12]....
        /*0228*/ 	.word	0x00009310


	//   ....[13]....
        /*022c*/ 	.word	0x00009400


	//   ....[14]....
        /*0230*/ 	.word	0x000095f0


	//   ....[15]....
        /*0234*/ 	.word	0x00009610


	//   ....[16]....
        /*0238*/ 	.word	0x0000ddb0


	//   ....[17]....
        /*023c*/ 	.word	0x0000dfc0


	//   ....[18]....
        /*0240*/ 	.word	0x0000e050


	//   ....[19]....
        /*0244*/ 	.word	0x0000e100


	//   ....[20]....
        /*0248*/ 	.word	0x0000e1b0


	//   ....[21]....
        /*024c*/ 	.word	0x0000e1e0


	//   ....[22]....
        /*0250*/ 	.word	0x0000e260


	//   ....[23]....
        /*0254*/ 	.word	0x0000e370


	//   ....[24]....
        /*0258*/ 	.word	0x00012470


	//   ....[25]....
        /*025c*/ 	.word	0x000124b0


	//   ....[26]....
        /*0260*/ 	.word	0x00012530


	//   ....[27]....
        /*0264*/ 	.word	0x000126a0


	//   ....[28]....
        /*0268*/ 	.word	0x000126c0


	//   ....[29]....
        /*026c*/ 	.word	0x000126e0


	//   ....[30]....
        /*0270*/ 	.word	0x00012900


	//   ....[31]....
        /*0274*/ 	.word	0x00012ab0


	//   ....[32]....
        /*0278*/ 	.word	0x00015820


	//   ....[33]....
        /*027c*/ 	.word	0x00015890


	//   ....[34]....
        /*0280*/ 	.word	0x00015930


	//   ....[35]....
        /*0284*/ 	.word	0x00015940


	//   ....[36]....
        /*0288*/ 	.word	0x00015960


	//   ....[37]....
        /*028c*/ 	.word	0x00015980


	//   ....[38]....
        /*0290*/ 	.word	0x00015990


	//   ....[39]....
        /*0294*/ 	.word	0x000159c0


	//----- nvinfo : EIATTR_VRC_CTA_INIT_COUNT
	.align		4
.L_318:
        /*0298*/ 	.byte	0x02, 0x4a
	.zero		1
	.zero		1


	//----- nvinfo : EIATTR_EXIT_INSTR_OFFSETS
	.align		4
        /*029c*/ 	.byte	0x04, 0x1c
        /*029e*/ 	.short	(.L_320 - .L_319)


	//   ....[0]....
.L_319:
        /*02a0*/ 	.word	0x00000610


	//   ....[1]....
        /*02a4*/ 	.word	0x000012e0


	//   ....[2]....
        /*02a8*/ 	.word	0x00001370


	//   ....[3]....
        /*02ac*/ 	.word	0x00017340


	//   ....[4]....
        /*02b0*/ 	.word	0x00017470


	//   ....[5]....
        /*02b4*/ 	.word	0x00017490


	//----- nvinfo : EIATTR_CRS_STACK_SIZE
	.align		4
.L_320:
        /*02b8*/ 	.byte	0x04, 0x1e
        /*02ba*/ 	.short	(.L_322 - .L_321)
.L_321:
        /*02bc*/ 	.word	0x00000000


	//----- nvinfo : EIATTR_CBANK_PARAM_SIZE
	.align		4
.L_322:
        /*02c0*/ 	.byte	0x03, 0x19
        /*02c2*/ 	.short	0x01d0


	//----- nvinfo : EIATTR_PARAM_CBANK
	.align		4
        /*02c4*/ 	.byte	0x04, 0x0a
        /*02c6*/ 	.short	(.L_324 - .L_323)
	.align		4
.L_323:
        /*02c8*/ 	.word	index@(.nv.constant0._ZN5flash16flash_fwd_kernelI23Flash_fwd_kernel_traitsILi96ELi128ELi64ELi4ELb0ELb0EN7cutlass10bfloat16_tE19Flash_kernel_traitsILi96ELi128ELi64ELi4ES3_EELb1ELb1ELb0ELb0ELb0ELb0ELb0ELb0EEEvNS_16Flash_fwd_paramsE)
        /*02cc*/ 	.short	0x0380
        /*02ce*/ 	.short	0x01d0


	//----- nvinfo : EIATTR_SW_WAR
	.align		4
.L_324:
        /*02d0*/ 	.byte	0x04, 0x36
        /*02d2*/ 	.short	(.L_326 - .L_325)
.L_325:
        /*02d4*/ 	.word	0x00000008
.L_326:


//--------------------- .nv.info._ZN5flash16flash_fwd_kernelI23Flash_fwd_kernel_traitsILi96ELi128ELi64ELi4ELb0ELb0EN7cutlass10bfloat16_tE19Flash_kernel_traitsILi96ELi128ELi64ELi4ES3_EELb1ELb1ELb0ELb0ELb1ELb1ELb0ELb0EEEvNS_16Flash_fwd_paramsE --------------------------
	.section	.nv.info._ZN5flash16flash_fwd_kernelI23Flash_fwd_kernel_traitsILi96ELi128ELi64ELi4ELb0ELb0EN7cutlass10bfloat16_tE19Flash_kernel_traitsILi96ELi128ELi64ELi4ES3_EELb1ELb1ELb0ELb0ELb1ELb1ELb0ELb0EEEvNS_16Flash_fwd_paramsE,"",@"SHT_CUDA_INFO"
	.sectionflags	@""
	.align	4


	//----- nvinfo : EIATTR_CUDA_API_VERSION
	.align		4
        /*0000*/ 	.byte	0x04, 0x37
        /*0002*/ 	.short	(.L_328 - .L_327)
.L_327:
        /*0004*/ 	.word	0x00000082


	//----- nvinfo : EIATTR_KPARAM_INFO
	.align		4
.L_328:
        /*0008*/ 	.byte	0x04, 0x17
        /*000a*/ 	.short	(.L_330 - .L_329)
.L_329:
        /*000c*/ 	.word	0x00000000
        /*0010*/ 	.short	0x0000
        /*0012*/ 	.short	0x0000
        /*0014*/ 	.byte	0x00, 0xf0, 0x41, 0x07


	//----- nvinfo : EIATTR_SPARSE_MMA_MASK
	.align		4
.L_330:
        /*0018*/ 	.byte	0x03, 0x50
        /*001a*/ 	.short	0x0000


	//----- nvinfo : EIATTR_MAXREG_COUNT
	.align		4
        /*001c*/ 	.byte	0x03, 0x1b
        /*001e*/ 	.short	0x00ff


	//----- nvinfo : EIATTR_NUM_BARRIERS
	.align		4
        /*0020*/ 	.byte	0x02, 0x4c
        /*0022*/ 	.byte	0x01
	.zero		1


	//----- nvinfo : EIATTR_ANNOTATIONS
	.align		4
        /*0024*/ 	.byte	0x04, 0x55
        /*0026*/ 	.short	(.L_332 - .L_331)


	//   ....[0]....
.L_331:
        /*0028*/ 	.word	0x00000001
        /*002c*/ 	.byte	0x50, 0x66, 0x00, 0x00, 0x01, 0x00, 0x00, 0x00, 0xb0, 0x66, 0x00, 0x00, 0x01, 0x00, 0x00, 0x00
        /*003c*/ 	.byte	0xf0, 0x66, 0x00, 0x00, 0x01, 0x00, 0x00, 0x00, 0xe0, 0x6a, 0x00, 0x00, 0x01, 0x00, 0x00, 0x00
        /*004c*/ 	.byte	0xe0, 0x6b, 0x00, 0x00, 0x01, 0x00, 0x00, 0x00, 0xf0, 0x6b, 0x00, 0x00, 0x01, 0x00, 0x00, 0x00
        /*005c*/ 	.byte	0x40, 0x6c, 0x00, 0x00, 0x01, 0x00, 0x00, 0x00, 0xb0, 0x7f, 0x00, 0x00, 0x01, 0x00, 0x00, 0x00
        /*006c*/ 	.byte	0x50, 0x80, 0x00, 0x00, 0x01, 0x00, 0x00, 0x00, 0x20, 0x84, 0x00, 0x00


	//----- nvinfo : EIATTR_MERCURY_ISA_VERSION
	.align		4
.L_332:
        /*0078*/ 	.byte	0x03, 0x5f
        /*007a*/ 	.short	0x0101


	//----- nvinfo : EIATTR_COOP_GROUP_MASK_REGIDS
	.align		4
        /*007c*/ 	.byte	0x04, 0x29
        /*007e*/ 	.short	(.L_334 - .L_333)


	//   ....[0]....
.L_333:
        /*0080*/ 	.word	0xffffffff


	//   ....[1]....
        /*0084*/ 	.word	0xffffffff


	//   ....[2]....
        /*0088*/ 	.word	0xffffffff


	//   ....[3]....
        /*008c*/ 	.word	0xffffffff


	//   ....[4]....
        /*0090*/ 	.word	0xffffffff


	//   ....[5]....
        /*0094*/ 	.word	0xffffffff


	//   ....[6]....
        /*0098*/ 	.word	0xffffffff


	//   ....[7]....
        /*009c*/ 	.word	0xffffffff


	//   ....[8]....
        /*00a0*/ 	.word	0xffffffff


	//   ....[9]....
        /*00a4*/ 	.word	0xffffffff


	//   ....[10]....
        /*00a8*/ 	.word	0xffffffff


	//   ....[11]....
        /*00ac*/ 	.word	0xffffffff


	//   ....[12]....
        /*00b0*/ 	.word	0xffffffff


	//   ....[13]....
        /*00b4*/ 	.word	0xffffffff


	//   ....[14]....
        /*00b8*/ 	.word	0xffffffff


	//   ....[15]....
        /*00bc*/ 	.word	0xffffffff


	//   ....[16]....
        /*00c0*/ 	.word	0xffffffff


	//   ....[17]....
        /*00c4*/ 	.word	0xffffffff


	//   ....[18]....
        /*00c8*/ 	.word	0xffffffff


	//   ....[19]....
        /*00cc*/ 	.word	0xffffffff


	//   ....[20]....
        /*00d0*/ 	.word	0xffffffff


	//   ....[21]....
        /*00d4*/ 	.word	0xffffffff


	//   ....[22]....
        /*00d8*/ 	.word	0xffffffff


	//   ....[23]....
        /*00dc*/ 	.word	0xffffffff


	//   ....[24]....
        /*00e0*/ 	.word	0xffffffff


	//   ....[25]....
        /*00e4*/ 	.word	0xffffffff


	//   ....[26]....
        /*00e8*/ 	.word	0xffffffff


	//   ....[27]....
        /*00ec*/ 	.word	0xffffffff


	//   ....[28]....
        /*00f0*/ 	.word	0xffffffff


	//   ....[29]....
        /*00f4*/ 	.word	0xffffffff


	//   ....[30]....
        /*00f8*/ 	.word	0xffffffff


	//   ....[31]....
        /*00fc*/ 	.word	0xffffffff


	//----- nvinfo : EIATTR_COOP_GROUP_INSTR_OFFSETS
	.align		4
.L_334:
        /*0100*/ 	.byte	0x04, 0x28
        /*0102*/ 	.short	(.L_336 - .L_335)


	//   ....[0]....
.L_335:
        /*0104*/ 	.word	0x00002950


	//   ....[1]....
        /*0108*/ 	.word	0x00002bd0


	//   ....[2]....
        /*010c*/ 	.word	0x00002c00


	//   ....[3]....
        /*0110*/ 	.word	0x00002d10


	//   ....[4]....
        /*0114*/ 	.word	0x00002ff0


	//   ....[5]....
        /*0118*/ 	.word	0x00003380


	//   ....[6]....
        /*011c*/ 	.word	0x000033d0


	//   ....[7]....
        /*0120*/ 	.word	0x00003680


	//   ....[8]....
        /*0124*/ 	.word	0x00006c70


	//   ....[9]....
        /*0128*/ 	.word	0x00006d70


	//   ....[10]....
        /*012c*/ 	.word	0x00006fa0


	//   ....[11]....
        /*0130*/ 	.word	0x00007030


	//   ....[12]....
        /*0134*/ 	.word	0x000080c0


	//   ....[13]....
        /*0138*/ 	.word	0x00008110


	//   ....[14]....
        /*013c*/ 	.word	0x000081e0


	//   ....[15]....
        /*0140*/ 	.word	0x00008210


	//   ....[16]....
        /*0144*/ 	.word	0x0000bbe0


	//   ....[17]....
        /*0148*/ 	.word	0x0000bc40


	//   ....[18]....
        /*014c*/ 	.word	0x0000bca0


	//   ....[19]....
        /*0150*/ 	.word	0x0000be30


	//   ....[20]....
        /*0154*/ 	.word	0x0000be60


	//   ....[21]....
        /*0158*/ 	.word	0x0000be90


	//   ....[22]....
        /*015c*/ 	.word	0x0000c230


	//   ....[23]....
        /*0160*/ 	.word	0x0000c3e0


	//   ....[24]....
        /*0164*/ 	.word	0x0000ee80


	//   ....[25]....
        /*0168*/ 	.word	0x0000eec0


	//   ....[26]....
        /*016c*/ 	.word	0x0000eef0


	//   ....[27]....
        /*0170*/ 	.word	0x0000ef30


	//   ....[28]....
        /*0174*/ 	.word	0x0000ef60


	//   ....[29]....
        /*0178*/ 	.word	0x0000ef90


	//   ....[30]....
        /*017c*/ 	.word	0x0000efb0


	//   ....[31]....
        /*0180*/ 	.word	0x0000eff0


	//----- nvinfo : EIATTR_VRC_CTA_INIT_COUNT
	.align		4
.L_336:
        /*0184*/ 	.byte	0x02, 0x4a
	.zero		1
	.zero		1


	//----- nvinfo : EIATTR_EXIT_INSTR_OFFSETS
	.align		4
        /*0188*/ 	.byte	0x04, 0x1c
        /*018a*/ 	.short	(.L_338 - .L_337)


	//   ....[0]....
.L_337:
        /*018c*/ 	.word	0x00000340


	//   ....[1]....
        /*0190*/ 	.word	0x00000b90


	//   ....[2]....
        /*0194*/ 	.word	0x00000c20


	//   ....[3]....
        /*0198*/ 	.word	0x00010730


	//----- nvinfo : EIATTR_CRS_STACK_SIZE
	.align		4
.L_338:
        /*019c*/ 	.byte	0x04, 0x1e
        /*019e*/ 	.short	(.L_340 - .L_339)
.L_339:
        /*01a0*/ 	.word	0x00000000


	//----- nvinfo : EIATTR_CBANK_PARAM_SIZE
	.align		4
.L_340:
        /*01a4*/ 	.byte	0x03, 0x19
        /*01a6*/ 	.short	0x01d0


	//----- nvinfo : EIATTR_PARAM_CBANK
	.align		4
        /*01a8*/ 	.byte	0x04, 0x0a
        /*01aa*/ 	.short	(.L_342 - .L_341)
	.align		4
.L_341:
        /*01ac*/ 	.word	index@(.nv.constant0._ZN5flash16flash_fwd_kernelI23Flash_fwd_kernel_traitsILi96ELi128ELi64ELi4ELb0ELb0EN7cutlass10bfloat16_tE19Flash_kernel_traitsILi96ELi128ELi64ELi4ES3_EELb1ELb1ELb0ELb0ELb1ELb1ELb0ELb0EEEvNS_16Flash_fwd_paramsE)
        /*01b0*/ 	.short	0x0380
        /*01b2*/ 	.short	0x01d0


	//----- nvinfo : EIATTR_SW_WAR
	.align		4
.L_342:
        /*01b4*/ 	.byte	0x04, 0x36
        /*01b6*/ 	.short	(.L_344 - .L_343)
.L_343:
        /*01b8*/ 	.word	0x00000008
.L_344:


//--------------------- .nv.info._ZN5flash16flash_fwd_kernelI23Flash_fwd_kernel_traitsILi96ELi128ELi64ELi4ELb0ELb0EN7cutlass10bfloat16_tE19Flash_kernel_traitsILi96ELi128ELi64ELi4ES3_EELb0ELb1ELb0ELb0ELb1ELb1ELb1ELb0EEEvNS_16Flash_fwd_paramsE --------------------------
	.section	.nv.info._ZN5flash16flash_fwd_kernelI23Flash_fwd_kernel_traitsILi96ELi128ELi64ELi4ELb0ELb0EN7cutlass10bfloat16_tE19Flash_kernel_traitsILi96ELi128ELi64ELi4ES3_EELb0ELb1ELb0ELb0ELb1ELb1ELb1ELb0EEEvNS_16Flash_fwd_paramsE,"",@"SHT_CUDA_INFO"
	.sectionflags	@""
	.align	4


	//----- nvinfo : EIATTR_CUDA_API_VERSION
	.align		4
        /*0000*/ 	.byte	0x04, 0x37
        /*0002*/ 	.short	(.L_346 - .L_345)
.L_345:
        /*0004*/ 	.word	0x00000082


	//----- nvinfo : EIATTR_KPARAM_INFO
	.align		4
.L_346:
        /*0008*/ 	.byte	0x04, 0x17
        /*000a*/ 	.short	(.L_348 - .L_347)
.L_347:
        /*000c*/ 	.word	0x00000000
        /*0010*/ 	.short	0x0000
        /*0012*/ 	.short	0x0000
        /*0014*/ 	.byte	0x00, 0xf0, 0x41, 0x07


	//----- nvinfo : EIATTR_SPARSE_MMA_MASK
	.align		4
.L_348:
        /*0018*/ 	.byte	0x03, 0x50
        /*001a*/ 	.short	0x0000


	//----- nvinfo : EIATTR_MAXREG_COUNT
	.align		4
        /*001c*/ 	.byte	0x03, 0x1b
        /*001e*/ 	.short	0x00ff


	//----- nvinfo : EIATTR_NUM_BARRIERS
	.align		4
        /*0020*/ 	.byte	0x02, 0x4c
        /*0022*/ 	.byte	0x01
	.zero		1


	//----- nvinfo : EIATTR_MERCURY_ISA_VERSION
	.align		4
        /*0024*/ 	.byte	0x03, 0x5f
        /*0026*/ 	.short	0x0101


	//----- nvinfo : EIATTR_COOP_GROUP_MASK_REGIDS
	.align		4
        /*0028*/ 	.byte	0x04, 0x29
        /*002a*/ 	.short	(.L_350 - .L_349)


	//   ....[0]....
.L_349:
        /*002c*/ 	.word	0xffffffff


	//   ....[1]....
        /*0030*/ 	.word	0xffffffff


	//   ....[2]....
        /*0034*/ 	.word	0xffffffff


	//   ....[3]....
        /*0038*/ 	.word	0xffffffff


	//   ....[4]....
        /*003c*/ 	.word	0xffffffff


	//   ....[5]....
        /*0040*/ 	.word	0xffffffff


	//   ....[6]....
        /*0044*/ 	.word	0xffffffff


	//   ....[7]....
        /*0048*/ 	.word	0xffffffff


	//   ....[8]....
        /*004c*/ 	.word	0xffffffff


	//   ....[9]....
        /*0050*/ 	.word	0xffffffff


	//   ....[10]....
        /*0054*/ 	.word	0xffffffff


	//   ....[11]....
        /*0058*/ 	.word	0xffffffff


	//   ....[12]....
        /*005c*/ 	.word	0xffffffff


	//   ....[13]....
        /*0060*/ 	.word	0xffffffff


	//   ....[14]....
        /*0064*/ 	.word	0xffffffff


	//   ....[15]....
        /*0068*/ 	.word	0xffffffff


	//   ....[16]....
        /*006c*/ 	.word	0xffffffff


	//   ....[17]....
        /*0070*/ 	.word	0xffffffff


	//   ....[18]....
        /*0074*/ 	.word	0xffffffff


	//   ....[19]....
        /*0078*/ 	.word	0xffffffff


	//   ....[20]....
        /*007c*/ 	.word	0xffffffff


	//   ....[21]....
        /*0080*/ 	.word	0xffffffff


	//   ....[22]....
        /*0084*/ 	.word	0xffffffff


	//   ....[23]....
        /*0088*/ 	.word	0xffffffff


	//   ....[24]....
        /*008c*/ 	.word	0xffffffff


	//   ....[25]....
        /*0090*/ 	.word	0xffffffff


	//   ....[26]....
        /*0094*/ 	.word	0xffffffff


	//   ....[27]....
        /*0098*/ 	.word	0xffffffff


	//   ....[28]....
        /*009c*/ 	.word	0xffffffff


	//   ....[29]....
        /*00a0*/ 	.word	0xffffffff


	//   ....[30]....
        /*00a4*/ 	.word	0xffffffff


	//   ....[31]....
        /*00a8*/ 	.word	0xffffffff


	//----- nvinfo : EIATTR_COOP_GROUP_INSTR_OFFSETS
	.align		4
.L_350:
        /*00ac*/ 	.byte	0x04, 0x28
        /*00ae*/ 	.short	(.L_352 - .L_351)


	//   ....[0]....
.L_351:
        /*00b0*/ 	.word	0x00003270


	//   ....[1]....
        /*00b4*/ 	.word	0x00003310


	//   ....[2]....
        /*00b8*/ 	.word	0x00003460


	//   ....[3]....
        /*00bc*/ 	.word	0x00003490


	//   ....[4]....
        /*00c0*/ 	.word	0x000034c0


	//   ....[5]....
        /*00c4*/ 	.word	0x000034e0


	//   ....[6]....
        /*00c8*/ 	.word	0x00003540


	//   ....[7]....
        /*00cc*/ 	.word	0x00003560


	//   ....[8]....
        /*00d0*/ 	.word	0x000065a0


	//   ....[9]....
        /*00d4*/ 	.word	0x00006900


	//   ....[10]....
        /*00d8*/ 	.word	0x00006930


	//   ....[11]....
        /*00dc*/ 	.word	0x00006a40


	//   ....[12]....
        /*00e0*/ 	.word	0x00006ae0


	//   ....[13]....
        /*00e4*/ 	.word	0x00006b00


	//   ....[14]....
        /*00e8*/ 	.word	0x00006b70


	//   ....[15]....
        /*00ec*/ 	.word	0x00006c90


	//   ....[16]....
        /*00f0*/ 	.word	0x00009e50


	//   ....[17]....
        /*00f4*/ 	.word	0x00009e80


	//   ....[18]....
        /*00f8*/ 	.word	0x00009ef0


	//   ....[19]....
        /*00fc*/ 	.word	0x00009f00


	//   ....[20]....
        /*0100*/ 	.word	0x00009f50


	//   ....[21]....
        /*0104*/ 	.word	0x00009f70


	//   ....[22]....
        /*0108*/ 	.word	0x00009f90


	//   ....[23]....
        /*010c*/ 	.word	0x00009fa0


	//   ....[24]....
        /*0110*/ 	.word	0x0000be60


	//   ....[25]....
        /*0114*/ 	.word	0x0000be90


	//   ....[26]....
        /*0118*/ 	.word	0x0000bea0


	//   ....[27]....
        /*011c*/ 	.word	0x0000bf00


	//   ....[28]....
        /*0120*/ 	.word	0x0000bf50


	//   ....[29]....
        /*0124*/ 	.word	0x0000bf60


	//   ....[30]....
        /*0128*/ 	.word	0x0000bf70


	//   ....[31]....
        /*012c*/ 	.word	0x0000bfb0


	//----- nvinfo : EIATTR_VRC_CTA_INIT_COUNT
	.align		4
.L_352:
        /*0130*/ 	.byte	0x02, 0x4a
	.zero		1
	.zero		1


	//----- nvinfo : EIATTR_EXIT_INSTR_OFFSETS
	.align		4
        /*0134*/ 	.byte	0x04, 0x1c
        /*0136*/ 	.short	(.L_354 - .L_353)


	//   ....[0]....
.L_353:
        /*0138*/ 	.word	0x00000170


	//   ....[1]....
        /*013c*/ 	.word	0x000009e0


	//   ....[2]....
        /*0140*/ 	.word	0x00000a70


	//   ....[3]....
        /*0144*/ 	.word	0x0000d710


	//----- nvinfo : EIATTR_CRS_STACK_SIZE
	.align		4
.L_354:
        /*0148*/ 	.byte	0x04, 0x1e
        /*014a*/ 	.short	(.L_356 - .L_355)
.L_355:
        /*014c*/ 	.word	0x00000000


	//----- nvinfo : EIATTR_CBANK_PARAM_SIZE
	.align		4
.L_356:
        /*0150*/ 	.byte	0x03, 0x19
        /*0152*/ 	.short	0x01d0


	//----- nvinfo : EIATTR_PARAM_CBANK
	.align		4
        /*0154*/ 	.byte	0x04, 0x0a
        /*0156*/ 	.short	(.L_358 - .L_357)
	.align		4
.L_357:
        /*0158*/ 	.word	index@(.nv.constant0._ZN5flash16flash_fwd_kernelI23Flash_fwd_kernel_traitsILi96ELi128ELi64ELi4ELb0ELb0EN7cutlass10bfloat16_tE19Flash_kernel_traitsILi96ELi128ELi64ELi4ES3_EELb0ELb1ELb0ELb0ELb1ELb1ELb1ELb0EEEvNS_16Flash_fwd_paramsE)
        /*015c*/ 	.short	0x0380
        /*015e*/ 	.short	0x01d0


	//----- nvinfo : EIATTR_SW_WAR
	.align		4
.L_358:
        /*0160*/ 	.byte	0x04, 0x36
        /*0162*/ 	.short	(.L_360 - .L_359)
.L_359:
        /*0164*/ 	.word	0x00000008
.L_360:


//--------------------- .nv.info._ZN5flash16flash_fwd_kernelI23Flash_fwd_kernel_traitsILi96ELi128ELi64ELi4ELb0ELb0EN7cutlass10bfloat16_tE19Flash_kernel_traitsILi96ELi128ELi64ELi4ES3_EELb1ELb1ELb0ELb0ELb0ELb1ELb0ELb0EEEvNS_16Flash_fwd_paramsE --------------------------
	.section	.nv.info._ZN5flash16flash_fwd_kernelI23Flash_fwd_kernel_traitsILi96ELi128ELi64ELi4ELb0ELb0EN7cutlass10bfloat16_tE19Flash_kernel_traitsILi96ELi128ELi64ELi4ES3_EELb1ELb1ELb0ELb0ELb0ELb1ELb0ELb0EEEvNS_16Flash_fwd_paramsE,"",@"SHT_CUDA_INFO"
	.sectionflags	@""
	.align	4


	//----- nvinfo : EIATTR_CUDA_API_VERSION
	.align		4
        /*0000*/ 	.byte	0x04, 0x37
        /*0002*/ 	.short	(.L_362 - .L_361)
.L_361:
        /*0004*/ 	.word	0x00000082


	//----- nvinfo : EIATTR_KPARAM_INFO
	.align		4
.L_362:
        /*0008*/ 	.byte	0x04, 0x17
        /*000a*/ 	.short	(.L_364 - .L_363)
.L_363:
        /*000c*/ 	.word	0x00000000
        /*0010*/ 	.short	0x0000
        /*0012*/ 	.short	0x0000
        /*0014*/ 	.byte	0x00, 0xf0, 0x41, 0x07


	//----- nvinfo : EIATTR_SPARSE_MMA_MASK
	.align		4
.L_364:
        /*0018*/ 	.byte	0x03, 0x50
        /*001a*/ 	.short	0x0000


	//----- nvinfo : EIATTR_MAXREG_COUNT
	.align		4
        /*001c*/ 	.byte	0x03, 0x1b
        /*001e*/ 	.short	0x00ff


	//----- nvinfo : EIATTR_NUM_BARRIERS
	.align		4
        /*0020*/ 	.byte	0x02, 0x4c
        /*0022*/ 	.byte	0x01
	.zero		1


	//----- nvinfo : EIATTR_ANNOTATIONS
	.align		4
        /*0024*/ 	.byte	0x04, 0x55
        /*0026*/ 	.short	(.L_366 - .L_365)


	//   ....[0]....
.L_365:
        /*0028*/ 	.word	0x00000001
        /*002c*/ 	.byte	0x60, 0x38, 0x00, 0x00, 0x01, 0x00, 0x00, 0x00, 0xc0, 0x54, 0x00, 0x00, 0x01, 0x00, 0x00, 0x00
        /*003c*/ 	.byte	0x60, 0x7a, 0x00, 0x00, 0x01, 0x00, 0x00, 0x00, 0xa0, 0x7a, 0x00, 0x00, 0x01, 0x00, 0x00, 0x00
        /*004c*/ 	.byte	0x00, 0x7b, 0x00, 0x00, 0x01, 0x00, 0x00, 0x00, 0xa0, 0x7b, 0x00, 0x00, 0x01, 0x00, 0x00, 0x00
        /*005c*/ 	.byte	0xe0, 0x91, 0x00, 0x00, 0x01, 0x00, 0x00, 0x00, 0xc0, 0x9f, 0x00, 0x00, 0x01, 0x00, 0x00, 0x00
        /*006c*/ 	.byte	0xf0, 0x9f, 0x00, 0x00, 0x01, 0x00, 0x00, 0x00, 0x30, 0xa0, 0x00, 0x00, 0x01, 0x00, 0x00, 0x00
        /*007c*/ 	.byte	0x60, 0xc0, 0x00, 0x00, 0x01, 0x00, 0x00, 0x00, 0x50, 0xe2, 0x00, 0x00


	//----- nvinfo : EIATTR_MERCURY_ISA_VERSION
	.align		4
.L_366:
        /*0088*/ 	.byte	0x03, 0x5f
        /*008a*/ 	.short	0x0101


	//----- nvinfo : EIATTR_COOP_GROUP_MASK_REGIDS
	.align		4
        /*008c*/ 	.byte	0x04, 0x29
        /*008e*/ 	.short	(.L_368 - .L_367)


	//   ....[0]....
.L_367:
        /*0090*/ 	.word	0xffffffff


	//   ....[1]....
        /*0094*/ 	.word	0xffffffff


	//   ....[2]....
        /*0098*/ 	.word	0xffffffff


	//   ....[3]....
        /*009c*/ 	.word	0xffffffff


	//   ....[4]....
        /*00a0*/ 	.word	0xffffffff


	//   ....[5]....
        /*00a4*/ 	.word	0xffffffff


	//   ....[6]....
        /*00a8*/ 	.word	0xffffffff


	//   ....[7]....
        /*00ac*/ 	.word	0xffffffff


	//   ....[8]....
        /*00b0*/ 	.word	0xffffffff


	//   ....[9]....
        /*00b4*/ 	.word	0xffffffff


	//   ....[10]....
        /*00b8*/ 	.word	0xffffffff


	//   ....[11]....
        /*00bc*/ 	.word	0xffffffff


	//   ....[12]....
        /*00c0*/ 	.word	0xffffffff


	//   ....[13]....
        /*00c4*/ 	.word	0xffffffff


	//   ....[14]....
        /*00c8*/ 	.word	0xffffffff


	//   ....[15]....
        /*00cc*/ 	.word	0xffffffff


	//   ....[16]....
        /*00d0*/ 	.word	0xffffffff


	//   ....[17]....
        /*00d4*/ 	.word	0xffffffff


	//   ....[18]....
        /*00d8*/ 	.word	0xffffffff


	//   ....[19]....
        /*00dc*/ 	.word	0xffffffff


	//   ....[20]....
        /*00e0*/ 	.word	0xffffffff


	//   ....[21]....
        /*00e4*/ 	.word	0xffffffff


	//   ....[22]....
        /*00e8*/ 	.word	0xffffffff


	//   ....[23]....
        /*00ec*/ 	.word	0xffffffff


	//   ....[24]....
        /*00f0*/ 	.word	0xffffffff


	//   ....[25]....
        /*00f4*/ 	.word	0xffffffff


	//   ....[26]....
        /*00f8*/ 	.word	0xffffffff


	//   ....[27]....
        /*00fc*/ 	.word	0xffffffff


	//   ....[28]....
        /*0100*/ 	.word	0xffffffff


	//   ....[29]....
        /*0104*/ 	.word	0xffffffff


	//   ....[30]....
        /*0108*/ 	.word	0xffffffff


	//   ....[31]....
        /*010c*/ 	.word	0xffffffff


	//   ....[32]....
        /*0110*/ 	.word	0xffffffff


	//   ....[33]....
        /*0114*/ 	.word	0xffffffff


	//   ....[34]....
        /*0118*/ 	.word	0xffffffff


	//   ....[35]....
        /*011c*/ 	.word	0xffffffff


	//   ....[36]....
        /*0120*/ 	.word	0xffffffff


	//   ....[37]....
        /*0124*/ 	.word	0xffffffff


	//   ....[38]....
        /*0128*/ 	.word	0xffffffff


	//   ....[39]....
        /*012c*/ 	.word	0xffffffff


	//----- nvinfo : EIATTR_COOP_GROUP_INSTR_OFFSETS
	.align		4
.L_368:
        /*0130*/ 	.byte	0x04, 0x28
        /*0132*/ 	.short	(.L_370 - .L_369)


	//   ....[0]....
.L_369:
        /*0134*/ 	.word	0x00003540


	//   ....[1]....
        /*0138*/ 	.word	0x000036c0


	//   ....[2]....
        /*013c*/ 	.word	0x00003740


	//   ....[3]....
        /*0140*/ 	.word	0x000038a0


	//   ....[4]....
        /*0144*/ 	.word	0x00003c50


	//   ....[5]....
        /*0148*/ 	.word	0x00003d50


	//   ....[6]....
        /*014c*/ 	.word	0x00003e40


	//   ....[7]....
        /*0150*/ 	.word	0x000040b0


	//   ....[8]....
        /*0154*/ 	.word	0x00007920


	//   ....[9]....
        /*0158*/ 	.word	0x00007b40


	//   ....[10]....
        /*015c*/ 	.word	0x00007bf0


	//   ....[11]....
        /*0160*/ 	.word	0x00007c20


	//   ....[12]....
        /*0164*/ 	.word	0x00007d20


	//   ....[13]....
        /*0168*/ 	.word	0x00007d70


	//   ....[14]....
        /*016c*/ 	.word	0x00007da0


	//   ....[15]....
        /*0170*/ 	.word	0x00007f70


	//   ....[16]....
        /*0174*/ 	.word	0x0000bf40


	//   ....[17]....
        /*0178*/ 	.word	0x0000c1e0


	//   ....[18]....
        /*017c*/ 	.word	0x0000c210


	//   ....[19]....
        /*0180*/ 	.word	0x0000c330


	//   ....[20]....
        /*0184*/ 	.word	0x0000d510


	//   ....[21]....
        /*0188*/ 	.word	0x0000d580


	//   ....[22]....
        /*018c*/ 	.word	0x0000d620


	//   ....[23]....
        /*0190*/ 	.word	0x0000d670


	//   ....[24]....
        /*0194*/ 	.word	0x00010f10


	//   ....[25]....
        /*0198*/ 	.word	0x00010f50


	//   ....[26]....
        /*019c*/ 	.word	0x00010fb0


	//   ....[27]....
        /*01a0*/ 	.word	0x00011090


	//   ....[28]....
        /*01a4*/ 	.word	0x000110c0


	//   ....[29]....
        /*01a8*/ 	.word	0x000110f0


	//   ....[30]....
        /*01ac*/ 	.word	0x000113c0


	//   ....[31]....
        /*01b0*/ 	.word	0x00011580


	//   ....[32]....
        /*01b4*/ 	.word	0x000141b0


	//   ....[33]....
        /*01b8*/ 	.word	0x000141f0


	//   ....[34]....
        /*01bc*/ 	.word	0x00014210


	//   ....[35]....
        /*01c0*/ 	.word	0x00014220


	//   ....[36]....
        /*01c4*/ 	.word	0x00014280


	//   ....[37]....
        /*01c8*/ 	.word	0x000142a0


	//   ....[38]....
        /*01cc*/ 	.word	0x000142c0


	//   ....[39]....
        /*01d0*/ 	.word	0x000142d0


	//----- nvinfo : EIATTR_VRC_CTA_INIT_COUNT
	.align		4
.L_370:
        /*01d4*/ 	.byte	0x02, 0x4a
	.zero		1
	.zero		1


	//----- nvinfo : EIATTR_EXIT_INSTR_OFFSETS
	.align		4
        /*01d8*/ 	.byte	0x04, 0x1c
        /*01da*/ 	.short	(.L_372 - .L_371)


	//   ....[0]....
.L_371:
        /*01dc*/ 	.word	0x00000520


	//   ....[1]....
        /*01e0*/ 	.word	0x00001100


	//   ....[2]....
        /*01e4*/ 	.word	0x00001190


	//   ....[3]....
        /*01e8*/ 	.word	0x00015c70


	//   ....[4]....
        /*01ec*/ 	.word	0x00015d70


	//----- nvinfo : EIATTR_CRS_STACK_SIZE
	.align		4
.L_372:
        /*01f0*/ 	.byte	0x04, 0x1e
        /*01f2*/ 	.short	(.L_374 - .L_373)
.L_373:
        /*01f4*/ 	.word	0x00000000


	//----- nvinfo : EIATTR_CBANK_PARAM_SIZE
	.align		4
.L_374:
        /*01f8*/ 	.byte	0x03, 0x19
        /*01fa*/ 	.short	0x01d0


	//----- nvinfo : EIATTR_PARAM_CBANK
	.align		4
        /*01fc*/ 	.byte	0x04, 0x0a
        /*01fe*/ 	.short	(.L_376 - .L_375)
	.align		4
.L_375:
        /*0200*/ 	.word	index@(.nv.constant0._ZN5flash16flash_fwd_kernelI23Flash_fwd_kernel_traitsILi96ELi128ELi64ELi4ELb0ELb0EN7cutlass10bfloat16_tE19Flash_kernel_traitsILi96ELi128ELi64ELi4ES3_EELb1ELb1ELb0ELb0ELb0ELb1ELb0ELb0EEEvNS_16Flash_fwd_paramsE)
        /*0204*/ 	.short	0x0380
        /*0206*/ 	.short	0x01d0


	//----- nvinfo : EIATTR_SW_WAR
	.align		4
.L_376:
        /*0208*/ 	.byte	0x04, 0x36
        /*020a*/ 	.short	(.L_378 - .L_377)
.L_377:
        /*020c*/ 	.word	0x00000008
.L_378:


//--------------------- .nv.info._ZN5flash16flash_fwd_kernelI23Flash_fwd_kernel_traitsILi96ELi128ELi64ELi4ELb0ELb0EN7cutlass10bfloat16_tE19Flash_kernel_traitsILi96ELi128ELi64ELi4ES3_EELb0ELb1ELb0ELb0ELb0ELb1ELb1ELb0EEEvNS_16Flash_fwd_paramsE --------------------------
	.section	.nv.info._ZN5flash16flash_fwd_kernelI23Flash_fwd_kernel_traitsILi96ELi128ELi64ELi4ELb0ELb0EN7cutlass10bfloat16_tE19Flash_kernel_traitsILi96ELi128ELi64ELi4ES3_EELb0ELb1ELb0ELb0ELb0ELb1ELb1ELb0EEEvNS_16Flash_fwd_paramsE,"",@"SHT_CUDA_INFO"
	.sectionflags	@""
	.align	4


	//----- nvinfo : EIATTR_CUDA_API_VERSION
	.align		4
        /*0000*/ 	.byte	0x04, 0x37
        /*0002*/ 	.short	(.L_380 - .L_379)
.L_379:
        /*0004*/ 	.word	0x00000082


	//----- nvinfo : EIATTR_KPARAM_INFO
	.align		4
.L_380:
        /*0008*/ 	.byte	0x04, 0x17
        /*000a*/ 	.short	(.L_382 - .L_381)
.L_381:
        /*000c*/ 	.word	0x00000000
        /*0010*/ 	.short	0x0000
        /*0012*/ 	.short	0x0000
        /*0014*/ 	.byte	0x00, 0xf0, 0x41, 0x07


	//----- nvinfo : EIATTR_SPARSE_MMA_MASK
	.align		4
.L_382:
        /*0018*/ 	.byte	0x03, 0x50
        /*001a*/ 	.short	0x0000


	//----- nvinfo : EIATTR_MAXREG_COUNT
	.align		4
        /*001c*/ 	.byte	0x03, 0x1b
        /*001e*/ 	.short	0x00ff


	//----- nvinfo : EIATTR_NUM_BARRIERS
	.align		4
        /*0020*/ 	.byte	0x02, 0x4c
        /*0022*/ 	.byte	0x01
	.zero		1


	//----- nvinfo : EIATTR_MERCURY_ISA_VERSION
	.align		4
        /*0024*/ 	.byte	0x03, 0x5f
        /*0026*/ 	.short	0x0101


	//----- nvinfo : EIATTR_COOP_GROUP_MASK_REGIDS
	.align		4
        /*0028*/ 	.byte	0x04, 0x29
        /*002a*/ 	.short	(.L_384 - .L_383)


	//   ....[0]....
.L_383:
        /*002c*/ 	.word	0xffffffff


	//   ....[1]....
        /*0030*/ 	.word	0xffffffff


	//   ....[2]....
        /*0034*/ 	.word	0xffffffff


	//   ....[3]....
        /*0038*/ 	.word	0xffffffff


	//   ....[4]....
        /*003c*/ 	.word	0xffffffff


	//   ....[5]....
        /*0040*/ 	.word	0xffffffff


	//   ....[6]....
        /*0044*/ 	.word	0xffffffff


	//   ....[7]....
        /*0048*/ 	.word	0xffffffff


	//   ....[8]....
        /*004c*/ 	.word	0xffffffff


	//   ....[9]....
        /*0050*/ 	.word	0xffffffff


	//   ....[10]....
        /*0054*/ 	.word	0xffffffff


	//   ....[11]....
        /*0058*/ 	.word	0xffffffff


	//   ....[12]....
        /*005c*/ 	.word	0xffffffff


	//   ....[13]....
        /*0060*/ 	.word	0xffffffff


	//   ....[14]....
        /*0064*/ 	.word	0xffffffff


	//   ....[15]....
        /*0068*/ 	.word	0xffffffff


	//   ....[16]....
        /*006c*/ 	.word	0xffffffff


	//   ....[17]....
        /*0070*/ 	.word	0xffffffff


	//   ....[18]....
        /*0074*/ 	.word	0xffffffff


	//   ....[19]....
        /*0078*/ 	.word	0xffffffff


	//   ....[20]....
        /*007c*/ 	.word	0xffffffff


	//   ....[21]....
        /*0080*/ 	.word	0xffffffff


	//   ....[22]....
        /*0084*/ 	.word	0xffffffff


	//   ....[23]....
        /*0088*/ 	.word	0xffffffff


	//   ....[24]....
        /*008c*/ 	.word	0xffffffff


	//   ....[25]....
        /*0090*/ 	.word	0xffffffff


	//   ....[26]....
        /*0094*/ 	.word	0xffffffff


	//   ....[27]....
        /*0098*/ 	.word	0xffffffff


	//   ....[28]....
        /*009c*/ 	.word	0xffffffff


	//   ....[29]....
        /*00a0*/ 	.word	0xffffffff


	//   ....[30]....
        /*00a4*/ 	.word	0xffffffff


	//   ....[31]....
        /*00a8*/ 	.word	0xffffffff


	//   ....[32]....
        /*00ac*/ 	.word	0xffffffff


	//   ....[33]....
        /*00b0*/ 	.word	0xffffffff


	//   ....[34]....
        /*00b4*/ 	.word	0xffffffff


	//   ....[35]....
        /*00b8*/ 	.word	0xffffffff


	//   ....[36]....
        /*00bc*/ 	.word	0xffffffff


	//   ....[37]....
        /*00c0*/ 	.word	0xffffffff


	//   ....[38]....
        /*00c4*/ 	.word	0xffffffff


	//   ....[39]....
        /*00c8*/ 	.word	0xffffffff


	//----- nvinfo : EIATTR_COOP_GROUP_INSTR_OFFSETS
	.align		4
.L_384:
        /*00cc*/ 	.byte	0x04, 0x28
        /*00ce*/ 	.short	(.L_386 - .L_385)


	//   ....[0]....
.L_385:
        /*00d0*/ 	.word	0x00003ce0


	//   ....[1]....
        /*00d4*/ 	.word	0x00003d50


	//   ....[2]....
        /*00d8*/ 	.word	0x00003d80


	//   ....[3]....
        /*00dc*/ 	.word	0x00003db0


	//   ....[4]....
        /*00e0*/ 	.word	0x00003e00


	//   ....[5]....
        /*00e4*/ 	.word	0x00003e50


	//   ....[6]....
        /*00e8*/ 	.word	0x00003e70


	//   ....[7]....
        /*00ec*/ 	.word	0x00003e80


	//   ....[8]....
        /*00f0*/ 	.word	0x00006ea0


	//   ....[9]....
        /*00f4*/ 	.word	0x000070f0


	//   ....[10]....
        /*00f8*/ 	.word	0x00007120


	//   ....[11]....
        /*00fc*/ 	.word	0x00007340


	//   ....[12]....
        /*0100*/ 	.word	0x00007390


	//   ....[13]....
        /*0104*/ 	.word	0x000074b0


	//   ....[14]....
        /*0108*/ 	.word	0x00007570


	//   ....[15]....
        /*010c*/ 	.word	0x00007680


	//   ....[16]....
        /*0110*/ 	.word	0x0000ac70


	//   ....[17]....
        /*0114*/ 	.word	0x0000ada0


	//   ....[18]....
        /*0118*/ 	.word	0x0000af10


	//   ....[19]....
        /*011c*/ 	.word	0x0000b150


	//   ....[20]....
        /*0120*/ 	.word	0x0000b190


	//   ....[21]....
        /*0124*/ 	.word	0x0000b1d0


	//   ....[22]....
        /*0128*/ 	.word	0x0000b320


	//   ....[23]....
        /*012c*/ 	.word	0x0000b360


	//   ....[24]....
        /*0130*/ 	.word	0x0000e500


	//   ....[25]....
        /*0134*/ 	.word	0x0000e580


	//   ....[26]....
        /*0138*/ 	.word	0x0000e5a0


	//   ....[27]....
        /*013c*/ 	.word	0x0000e5b0


	//   ....[28]....
        /*0140*/ 	.word	0x0000e5e0


	//   ....[29]....
        /*0144*/ 	.word	0x0000e610


	//   ....[30]....
        /*0148*/ 	.word	0x0000e630


	//   ....[31]....
        /*014c*/ 	.word	0x0000e640


	//   ....[32]....
        /*0150*/ 	.word	0x000105b0


	//   ....[33]....
        /*0154*/ 	.word	0x000105f0


	//   ....[34]....
        /*0158*/ 	.word	0x00010600


	//   ....[35]....
        /*015c*/ 	.word	0x00010650


	//   ....[36]....
        /*0160*/ 	.word	0x000106b0


	//   ....[37]....
        /*0164*/ 	.word	0x000106d0


	//   ....[38]....
        /*0168*/ 	.word	0x000106e0


	//   ....[39]....
        /*016c*/ 	.word	0x00010730


	//----- nvinfo : EIATTR_VRC_CTA_INIT_COUNT
	.align		4
.L_386:
        /*0170*/ 	.byte	0x02, 0x4a
	.zero		1
	.zero		1


	//----- nvinfo : EIATTR_EXIT_INSTR_OFFSETS
	.align		4
        /*0174*/ 	.byte	0x04, 0x1c
        /*0176*/ 	.short	(.L_388 - .L_387)


	//   ....[0]....
.L_387:
        /*0178*/ 	.word	0x00000330


	//   ....[1]....
        /*017c*/ 	.word	0x00000ef0


	//   ....[2]....
        /*0180*/ 	.word	0x00000f80


	//   ....[3]....
        /*0184*/ 	.word	0x00012070


	//   ....[4]....
        /*0188*/ 	.word	0x00012160


	//----- nvinfo : EIATTR_CRS_STACK_SIZE
	.align		4
.L_388:
        /*018c*/ 	.byte	0x04, 0x1e
        /*018e*/ 	.short	(.L_390 - .L_389)
.L_389:
        /*0190*/ 	.word	0x00000000


	//----- nvinfo : EIATTR_CBANK_PARAM_SIZE
	.align		4
.L_390:
        /*0194*/ 	.byte	0x03, 0x19
        /*0196*/ 	.short	0x01d0


	//----- nvinfo : EIATTR_PARAM_CBANK
	.align		4
        /*0198*/ 	.byte	0x04, 0x0a
        /*019a*/ 	.short	(.L_392 - .L_391)
	.align		4
.L_391:
        /*019c*/ 	.word	index@(.nv.constant0._ZN5flash16flash_fwd_kernelI23Flash_fwd_kernel_traitsILi96ELi128ELi64ELi4ELb0ELb0EN7cutlass10bfloat16_tE19Flash_kernel_traitsILi96ELi128ELi64ELi4ES3_EELb0ELb1ELb0ELb0ELb0ELb1ELb1ELb0EEEvNS_16Flash_fwd_paramsE)
        /*01a0*/ 	.short	0x0380
        /*01a2*/ 	.short	0x01d0


	//----- nvinfo : EIATTR_SW_WAR
	.align		4
.L_392:
        /*01a4*/ 	.byte	0x04, 0x36
        /*01a6*/ 	.short	(.L_394 - .L_393)
.L_393:
        /*01a8*/ 	.word	0x00000008
.L_394:


//--------------------- .nv.info._ZN5flash16flash_fwd_kernelI23Flash_fwd_kernel_traitsILi96ELi128ELi64ELi4ELb0ELb0EN7cutlass10bfloat16_tE19Flash_kernel_traitsILi96ELi128ELi64ELi4ES3_EELb1ELb1ELb0ELb1ELb0ELb0ELb0ELb0EEEvNS_16Flash_fwd_paramsE --------------------------
	.section	.nv.info._ZN5flash16flash_fwd_kernelI23Flash_fwd_kernel_traitsILi96ELi128ELi64ELi4ELb0ELb0EN7cutlass10bfloat16_tE19Flash_kernel_traitsILi96ELi128ELi64ELi4ES3_EELb1ELb1ELb0ELb1ELb0ELb0ELb0ELb0EEEvNS_16Flash_fwd_paramsE,"",@"SHT_CUDA_INFO"
	.sectionflags	@""
	.align	4


	//----- nvinfo : EIATTR_CUDA_API_VERSION
	.align		4
        /*0000*/ 	.byte	0x04, 0x37
        /*0002*/ 	.short	(.L_396 - .L_395)
.L_395:
        /*0004*/ 	.word	0x00000082


	//----- nvinfo : EIATTR_KPARAM_INFO
	.align		4
.L_396:
        /*0008*/ 	.byte	0x04, 0x17
        /*000a*/ 	.short	(.L_398 - .L_397)
.L_397:
        /*000c*/ 	.word	0x00000000
        /*0010*/ 	.short	0x0000
        /*0012*/ 	.short	0x0000
        /*0014*/ 	.byte	0x00, 0xf0, 0x41, 0x07


	//----- nvinfo : EIATTR_SPARSE_MMA_MASK
	.align		4
.L_398:
        /*0018*/ 	.byte	0x03, 0x50
        /*001a*/ 	.short	0x0000


	//----- nvinfo : EIATTR_MAXREG_COUNT
	.align		4
        /*001c*/ 	.byte	0x03, 0x1b
        /*001e*/ 	.short	0x00ff


	//----- nvinfo : EIATTR_NUM_BARRIERS
	.align		4
        /*0020*/ 	.byte	0x02, 0x4c
        /*0022*/ 	.byte	0x01
	.zero		1


	//----- nvinfo : EIATTR_ANNOTATIONS
	.align		4
        /*0024*/ 	.byte	0x04, 0x55
        /*0026*/ 	.short	(.L_400 - .L_399)


	//   ....[0]....
.L_399:
        /* <DEDUP_REMOVED lines=20> */
        /*015c*/ 	.byte	0x50, 0x6e, 0x01, 0x00, 0x01, 0x00, 0x00, 0x00, 0xa0, 0x6e, 0x01, 0x00


	//----- nvinfo : EIATTR_MERCURY_ISA_VERSION
	.align		4
.L_400:
        /*0168*/ 	.byte	0x03, 0x5f
        /*016a*/ 	.short	0x0101


	//----- nvinfo : EIATTR_INT_WARP_WIDE_INSTR_OFFSETS
	.align		4
        /*016c*/ 	.byte	0x04, 0x31
        /*016e*/ 	.short	(.L_402 - .L_401)


	//   ....[0]....
.L_401:
        /*0170*/ 	.word	0x00009570


	//   ....[1]....
        /*0174*/ 	.word	0x000095f0


	//----- nvinfo : EIATTR_COOP_GROUP_MASK_REGIDS
	.align		4
.L_402:
        /*0178*/ 	.byte	0x04, 0x29
        /*017a*/ 	.short	(.L_404 - .L_403)


	//   ....[0]....
.L_403:
        /*017c*/ 	.word	0xffffffff


	//   ....[1]....
        /*0180*/ 	.word	0xffffffff


	//   ....[2]....
        /*0184*/ 	.word	0xffffffff


	//   ....[3]....
        /*0188*/ 	.word	0xffffffff


	//   ....[4]....
        /*018c*/ 	.word	0xffffffff


	//   ....[5]....
        /*0190*/ 	.word	0xffffffff


	//   ....[6]....
        /*0194*/ 	.word	0xffffffff


	//   ....[7]....
        /*0198*/ 	.word	0xffffffff


	//   ....[8]....
        /*019c*/ 	.word	0xffffffff


	//   ....[9]....
        /*01a0*/ 	.word	0xffffffff


	//   ....[10]....
        /*01a4*/ 	.word	0xffffffff


	//   ....[11]....
        /*01a8*/ 	.word	0xffffffff


	//   ....[12]....
        /*01ac*/ 	.word	0xffffffff


	//   ....[13]....
        /*01b0*/ 	.word	0xffffffff


	//   ....[14]....
        /*01b4*/ 	.word	0xffffffff


	//   ....[15]....
        /*01b8*/ 	.word	0xffffffff


	//   ....[16]....
        /*01bc*/ 	.word	0xffffffff


	//   ....[17]....
        /*01c0*/ 	.word	0xffffffff


	//   ....[18]....
        /*01c4*/ 	.word	0xffffffff


	//   ....[19]....
        /*01c8*/ 	.word	0xffffffff


	//   ....[20]....
        /*01cc*/ 	.word	0xffffffff


	//   ....[21]....
        /*01d0*/ 	.word	0xffffffff


	//   ....[22]....
        /*01d4*/ 	.word	0xffffffff


	//   ....[23]....
        /*01d8*/ 	.word	0xffffffff


	//   ....[24]....
        /*01dc*/ 	.word	0xffffffff


	//   ....[25]....
        /*01e0*/ 	.word	0xffffffff


	//   ....[26]....
        /*01e4*/ 	.word	0xffffffff


	//   ....[27]....
        /*01e8*/ 	.word	0xffffffff


	//   ....[28]....
        /*01ec*/ 	.word	0xffffffff


	//   ....[29]....
        /*01f0*/ 	.word	0xffffffff


	//   ....[30]....
        /*01f4*/ 	.word	0xffffffff


	//   ....[31]....
        /*01f8*/ 	.word	0xffffffff


	//   ....[32]....
        /*01fc*/ 	.word	0xffffffff


	//   ....[33]....
        /*0200*/ 	.word	0xffffffff


	//   ....[34]....
        /*0204*/ 	.word	0xffffffff


	//   ....[35]....
        /*0208*/ 	.word	0xffffffff


	//   ....[36]....
        /*020c*/ 	.word	0xffffffff


	//   ....[37]....
        /*0210*/ 	.word	0xffffffff


	//   ....[38]....
        /*0214*/ 	.word	0xffffffff


	//   ....[39]....
        /*0218*/ 	.word	0xffffffff


	//----- nvinfo : EIATTR_COOP_GROUP_INSTR_OFFSETS
	.align		4
.L_404:
        /*021c*/ 	.byte	0x04, 0x28
        /*021e*/ 	.short	(.L_406 - .L_405)


	//   ....[0]....
.L_405:
        /*0220*/ 	.word	0x00004cf0


	//   ....[1]....
        /*0224*/ 	.word	0x00004d20


	//   ....[2]....
        /*0228*/ 	.word	0x00004e40


	//   ....[3]....
        /*022c*/ 	.word	0x00004e70


	//   ....[4]....
        /*0230*/ 	.word	0x00005250


	//   ....[5]....
        /*0234*/ 	.word	0x00005400


	//   ....[6]....
        /*0238*/ 	.word	0x00005430


	//   ....[7]....
        /*023c*/ 	.word	0x00005590


	//   ....[8]....
        /*0240*/ 	.word	0x00009c50


	//   ....[9]....
        /*0244*/ 	.word	0x00009de0


	//   ....[10]....
        /*0248*/ 	.word	0x00009eb0


	//   ....[11]....
        /*024c*/ 	.word	0x00009ec0


	//   ....[12]....
        /*0250*/ 	.word	0x00009f00


	//   ....[13]....
        /*0254*/ 	.word	0x00009f30


	//   ....[14]....
        /*0258*/ 	.word	0x00009fb0


	//   ....[15]....
        /*025c*/ 	.word	0x00009fd0


	//   ....[16]....
        /*0260*/ 	.word	0x0000ece0


	//   ....[17]....
        /*0264*/ 	.word	0x0000eeb0


	//   ....[18]....
        /*0268*/ 	.word	0x0000ef50


	//   ....[19]....
        /*026c*/ 	.word	0x0000f080


	//   ....[20]....
        /*0270*/ 	.word	0x0000f0c0


	//   ....[21]....
        /*0274*/ 	.word	0x0000f150


	//   ....[22]....
        /*0278*/ 	.word	0x0000f240


	//   ....[23]....
        /*027c*/ 	.word	0x0000f310


	//   ....[24]....
        /*0280*/ 	.word	0x00013a00


	//   ....[25]....
        /*0284*/ 	.word	0x00013a40


	//   ....[26]....
        /*0288*/ 	.word	0x00013a80


	//   ....[27]....
        /*028c*/ 	.word	0x00013be0


	//   ....[28]....
        /*0290*/ 	.word	0x00013c10


	//   ....[29]....
        /*0294*/ 	.word	0x00013c40


	//   ....[30]....
        /*0298*/ 	.word	0x00013ee0


	//   ....[31]....
        /*029c*/ 	.word	0x00014090


	//   ....[32]....
        /*02a0*/ 	.word	0x00016e60


	//   ....[33]....
        /*02a4*/ 	.word	0x00016f60


	//   ....[34]....
        /*02a8*/ 	.word	0x00016f70


	//   ....[35]....
        /*02ac*/ 	.word	0x00016f90


	//   ....[36]....
        /*02b0*/ 	.word	0x00016fb0


	//   ....[37]....
        /*02b4*/ 	.word	0x00016fc0


	//   ....[38]....
        /*02b8*/ 	.word	0x00017000


	//   ....[39]....
        /*02bc*/ 	.word	0x00017030


	//----- nvinfo : EIATTR_VRC_CTA_INIT_COUNT
	.align		4
.L_406:
        /*02c0*/ 	.byte	0x02, 0x4a
	.zero		1
	.zero		1


	//----- nvinfo : EIATTR_EXIT_INSTR_OFFSETS
	.align		4
        /*02c4*/ 	.byte	0x04, 0x1c
        /*02c6*/ 	.short	(.L_408 - .L_407)


	//   ....[0]....
.L_407:
        /*02c8*/ 	.word	0x000005e0


	//   ....[1]....
        /*02cc*/ 	.word	0x000012b0


	//   ....[2]....
        /*02d0*/ 	.word	0x00001340


	//   ....[3]....
        /*02d4*/ 	.word	0x000189b0


	//   ....[4]....
        /*02d8*/ 	.word	0x00018ae0


	//   ....[5]....
        /*02dc*/ 	.word	0x00018b00


	//----- nvinfo : EIATTR_CRS_STACK_SIZE
	.align		4
.L_408:
        /*02e0*/ 	.byte	0x04, 0x1e
        /*02e2*/ 	.short	(.L_410 - .L_409)
.L_409:
        /*02e4*/ 	.word	0x00000000


	//----- nvinfo : EIATTR_CBANK_PARAM_SIZE
	.align		4
.L_410:
        /*02e8*/ 	.byte	0x03, 0x19
        /*02ea*/ 	.short	0x01d0


	//----- nvinfo : EIATTR_PARAM_CBANK
	.align		4
        /*02ec*/ 	.byte	0x04, 0x0a
        /*02ee*/ 	.short	(.L_412 - .L_411)
	.align		4
.L_411:
        /*02f0*/ 	.word	index@(.nv.constant0._ZN5flash16flash_fwd_kernelI23Flash_fwd_kernel_traitsILi96ELi128ELi64ELi4ELb0ELb0EN7cutlass10bfloat16_tE19Flash_kernel_traitsILi96ELi128ELi64ELi4ES3_EELb1ELb1ELb0ELb1ELb0ELb0ELb0ELb0EEEvNS_16Flash_fwd_paramsE)
        /*02f4*/ 	.short	0x0380
        /*02f6*/ 	.short	0x01d0


	//----- nvinfo : EIATTR_SW_WAR
	.align		4
.L_412:
        /*02f8*/ 	.byte	0x04, 0x36
        /*02fa*/ 	.short	(.L_414 - .L_413)
.L_413:
        /*02fc*/ 	.word	0x00000008
.L_414:


//--------------------- .nv.info._ZN5flash16flash_fwd_kernelI23Flash_fwd_kernel_traitsILi96ELi128ELi64ELi4ELb0ELb0EN7cutlass10bfloat16_tE19Flash_kernel_traitsILi96ELi128ELi64ELi4ES3_EELb1ELb1ELb0ELb0ELb0ELb0ELb0ELb1EEEvNS_16Flash_fwd_paramsE --------------------------
	.section	.nv.info._ZN5flash16flash_fwd_kernelI23Flash_fwd_kernel_traitsILi96ELi128ELi64ELi4ELb0ELb0EN7cutlass10bfloat16_tE19Flash_kernel_traitsILi96ELi128ELi64ELi4ES3_EELb1ELb1ELb0ELb0ELb0ELb0ELb0ELb1EEEvNS_16Flash_fwd_paramsE,"",@"SHT_CUDA_INFO"
	.sectionflags	@""
	.align	4


	//----- nvinfo : EIATTR_CUDA_API_VERSION
	.align		4
        /*0000*/ 	.byte	0x04, 0x37
        /*0002*/ 	.short	(.L_416 - .L_415)
.L_415:
        /*0004*/ 	.word	0x00000082


	//----- nvinfo : EIATTR_KPARAM_INFO
	.align		4
.L_416:
        /*0008*/ 	.byte	0x04, 0x17
        /*000a*/ 	.short	(.L_418 - .L_417)
.L_417:
        /*000c*/ 	.word	0x00000000
        /*0010*/ 	.short	0x0000
        /*0012*/ 	.short	0x0000
        /*0014*/ 	.byte	0x00, 0xf0, 0x41, 0x07


	//----- nvinfo : EIATTR_SPARSE_MMA_MASK
	.align		4
.L_418:
        /*0018*/ 	.byte	0x03, 0x50
        /*001a*/ 	.short	0x0000


	//----- nvinfo : EIATTR_MAXREG_COUNT
	.align		4
        /*001c*/ 	.byte	0x03, 0x1b
        /*001e*/ 	.short	0x00ff


	//----- nvinfo : EIATTR_NUM_BARRIERS
	.align		4
        /*0020*/ 	.byte	0x02, 0x4c
        /*0022*/ 	.byte	0x01
	.zero		1


	//----- nvinfo : EIATTR_ANNOTATIONS
	.align		4
        /*0024*/ 	.byte	0x04, 0x55
        /*0026*/ 	.short	(.L_420 - .L_419)


	//   ....[0]....
.L_419:
        /* <DEDUP_REMOVED lines=172> */


	//----- nvinfo : EIATTR_MERCURY_ISA_VERSION
	.align		4
.L_420:
        /*0ad0*/ 	.byte	0x03, 0x5f
        /*0ad2*/ 	.short	0x0101


	//----- nvinfo : EIATTR_COOP_GROUP_MASK_REGIDS
	.align		4
        /*0ad4*/ 	.byte	0x04, 0x29
        /*0ad6*/ 	.short	(.L_422 - .L_421)


	//   ....[0]....
.L_421:
        /*0ad8*/ 	.word	0xffffffff


	//   ....[1]....
        /*0adc*/ 	.word	0xffffffff


	//   ....[2]....
        /*0ae0*/ 	.word	0xffffffff


	//   ....[3]....
        /*0ae4*/ 	.word	0xffffffff


	//   ....[4]....
        /*0ae8*/ 	.word	0xffffffff


	//   ....[5]....
        /*0aec*/ 	.word	0xffffffff


	//   ....[6]....
        /*0af0*/ 	.word	0xffffffff


	//   ....[7]....
        /*0af4*/ 	.word	0xffffffff


	//   ....[8]....
        /*0af8*/ 	.word	0xffffffff


	//   ....[9]....
        /*0afc*/ 	.word	0xffffffff


	//   ....[10]....
        /*0b00*/ 	.word	0xffffffff


	//   ....[11]....
        /*0b04*/ 	.word	0xffffffff


	//   ....[12]....
        /*0b08*/ 	.word	0xffffffff


	//   ....[13]....
        /*0b0c*/ 	.word	0xffffffff


	//   ....[14]....
        /*0b10*/ 	.word	0xffffffff


	//   ....[15]....
        /*0b14*/ 	.word	0xffffffff


	//   ....[16]....
        /*0b18*/ 	.word	0xffffffff


	//   ....[17]....
        /*0b1c*/ 	.word	0xffffffff


	//   ....[18]....
        /*0b20*/ 	.word	0xffffffff


	//   ....[19]....
        /*0b24*/ 	.word	0xffffffff


	//   ....[20]....
        /*0b28*/ 	.word	0xffffffff


	//   ....[21]....
        /*0b2c*/ 	.word	0xffffffff


	//   ....[22]....
        /*0b30*/ 	.word	0xffffffff


	//   ....[23]....
        /*0b34*/ 	.word	0xffffffff


	//   ....[24]....
        /*0b38*/ 	.word	0xffffffff


	//   ....[25]....
        /*0b3c*/ 	.word	0xffffffff


	//   ....[26]....
        /*0b40*/ 	.word	0xffffffff


	//   ....[27]....
        /*0b44*/ 	.word	0xffffffff


	//   ....[28]....
        /*0b48*/ 	.word	0xffffffff


	//   ....[29]....
        /*0b4c*/ 	.word	0xffffffff


	//   ....[30]....
        /*0b50*/ 	.word	0xffffffff


	//   ....[31]....
        /*0b54*/ 	.word	0xffffffff


	//   ....[32]....
        /*0b58*/ 	.word	0xffffffff


	//   ....[33]....
        /*0b5c*/ 	.word	0xffffffff


	//   ....[34]....
        /*0b60*/ 	.word	0xffffffff


	//   ....[35]....
        /*0b64*/ 	.word	0xffffffff


	//   ....[36]....
        /*0b68*/ 	.word	0xffffffff


	//   ....[37]....
        /*0b6c*/ 	.word	0xffffffff


	//   ....[38]....
        /*0b70*/ 	.word	0xffffffff


	//   ....[39]....
        /*0b74*/ 	.word	0xffffffff


	//----- nvinfo : EIATTR_COOP_GROUP_INSTR_OFFSETS
	.align		4
.L_422:
        /*0b78*/ 	.byte	0x04, 0x28
        /*0b7a*/ 	.short	(.L_424 - .L_423)


	//   ....[0]....
.L_423:
        /*0b7c*/ 	.word	0x00004cd0


	//   ....[1]....
        /*0b80*/ 	.word	0x00004d20


	//   ....[2]....
        /*0b84*/ 	.word	0x00004e00


	//   ....[3]....
        /*0b88*/ 	.word	0x00004e40


	//   ....[4]....
        /*0b8c*/ 	.word	0x00004e70


	//   ....[5]....
        /*0b90*/ 	.word	0x00004eb0


	//   ....[6]....
        /*0b94*/ 	.word	0x00004f70


	//   ....[7]....
        /*0b98*/ 	.word	0x00005020


	//   ....[8]....
        /*0b9c*/ 	.word	0x0000ada0


	//   ....[9]....
        /*0ba0*/ 	.word	0x0000adb0


	//   ....[10]....
        /*0ba4*/ 	.word	0x0000ade0


	//   ....[11]....
        /*0ba8*/ 	.word	0x0000adf0


	//   ....[12]....
        /*0bac*/ 	.word	0x0000b6a0


	//   ....[13]....
        /*0bb0*/ 	.word	0x0000b6d0


	//   ....[14]....
        /*0bb4*/ 	.word	0x0000b9f0


	//   ....[15]....
        /*0bb8*/ 	.word	0x0000bb00


	//   ....[16]....
        /*0bbc*/ 	.word	0x00012f40


	//   ....[17]....
        /*0bc0*/ 	.word	0x00013180


	//   ....[18]....
        /*0bc4*/ 	.word	0x000131b0


	//   ....[19]....
        /*0bc8*/ 	.word	0x00013230


	//   ....[20]....
        /*0bcc*/ 	.word	0x000132a0


	//   ....[21]....
        /*0bd0*/ 	.word	0x000132d0


	//   ....[22]....
        /*0bd4*/ 	.word	0x00013300


	//   ....[23]....
        /*0bd8*/ 	.word	0x000135d0


	//   ....[24]....
        /*0bdc*/ 	.word	0x0001aff0


	//   ....[25]....
        /*0be0*/ 	.word	0x0001b050


	//   ....[26]....
        /*0be4*/ 	.word	0x0001b090


	//   ....[27]....
        /*0be8*/ 	.word	0x0001b0d0


	//   ....[28]....
        /*0bec*/ 	.word	0x0001b1f0


	//   ....[29]....
        /*0bf0*/ 	.word	0x0001b230


	//   ....[30]....
        /*0bf4*/ 	.word	0x0001b290


	//   ....[31]....
        /*0bf8*/ 	.word	0x0001b2d0


	//   ....[32]....
        /*0bfc*/ 	.word	0x00020b80


	//   ....[33]....
        /*0c00*/ 	.word	0x00020b90


	//   ....[34]....
        /*0c04*/ 	.word	0x00020ba0


	//   ....[35]....
        /*0c08*/ 	.word	0x00020bb0


	//   ....[36]....
        /*0c0c*/ 	.word	0x00020be0


	//   ....[37]....
        /*0c10*/ 	.word	0x00020c00


	//   ....[38]....
        /*0c14*/ 	.word	0x00020c10


	//   ....[39]....
        /*0c18*/ 	.word	0x00020c30


	//----- nvinfo : EIATTR_VRC_CTA_INIT_COUNT
	.align		4
.L_424:
        /*0c1c*/ 	.byte	0x02, 0x4a
	.zero		1
	.zero		1


	//----- nvinfo : EIATTR_EXIT_INSTR_OFFSETS
	.align		4
        /*0c20*/ 	.byte	0x04, 0x1c
        /*0c22*/ 	.short	(.L_426 - .L_425)


	//   ....[0]....
.L_425:
        /*0c24*/ 	.word	0x00000660


	//   ....[1]....
        /*0c28*/ 	.word	0x00001360


	//   ....[2]....
        /*0c2c*/ 	.word	0x000013f0


	//   ....[3]....
        /*0c30*/ 	.word	0x00022690


	//   ....[4]....
        /*0c34*/ 	.word	0x000227d0


	//   ....[5]....
        /*0c38*/ 	.word	0x000227f0


	//----- nvinfo : EIATTR_CRS_STACK_SIZE
	.align		4
.L_426:
        /*0c3c*/ 	.byte	0x04, 0x1e
        /*0c3e*/ 	.short	(.L_428 - .L_427)
.L_427:
        /*0c40*/ 	.word	0x00000000


	//----- nvinfo : EIATTR_CBANK_PARAM_SIZE
	.align		4
.L_428:
        /*0c44*/ 	.byte	0x03, 0x19
        /*0c46*/ 	.short	0x01d0


	//----- nvinfo : EIATTR_PARAM_CBANK
	.align		4
        /*0c48*/ 	.byte	0x04, 0x0a
        /*0c4a*/ 	.short	(.L_430 - .L_429)
	.align		4
.L_429:
        /*0c4c*/ 	.word	index@(.nv.constant0._ZN5flash16flash_fwd_kernelI23Flash_fwd_kernel_traitsILi96ELi128ELi64ELi4ELb0ELb0EN7cutlass10bfloat16_tE19Flash_kernel_traitsILi96ELi128ELi64ELi4ES3_EELb1ELb1ELb0ELb0ELb0ELb0ELb0ELb1EEEvNS_16Flash_fwd_paramsE)
        /*0c50*/ 	.short	0x0380
        /*0c52*/ 	.short	0x01d0


	//----- nvinfo : EIATTR_SW_WAR
	.align		4
.L_430:
        /*0c54*/ 	.byte	0x04, 0x36
        /*0c56*/ 	.short	(.L_432 - .L_431)
.L_431:
        /*0c58*/ 	.word	0x00000008
.L_432:


//--------------------- .nv.info._ZN5flash16flash_fwd_kernelI23Flash_fwd_kernel_traitsILi96ELi128ELi64ELi4ELb0ELb0EN7cutlass10bfloat16_tE19Flash_kernel_traitsILi96ELi128ELi64ELi4ES3_EELb0ELb1ELb0ELb0ELb0ELb0ELb1ELb0EEEvNS_16Flash_fwd_paramsE --------------------------
	.section	.nv.info._ZN5flash16flash_fwd_kernelI23Flash_fwd_kernel_traitsILi96ELi128ELi64ELi4ELb0ELb0EN7cutlass10bfloat16_tE19Flash_kernel_traitsILi96ELi128ELi64ELi4ES3_EELb0ELb1ELb0ELb0ELb0ELb0ELb1ELb0EEEvNS_16Flash_fwd_paramsE,"",@"SHT_CUDA_INFO"
	.sectionflags	@""
	.align	4


	//----- nvinfo : EIATTR_CUDA_API_VERSION
	.align		4
        /*0000*/ 	.byte	0x04, 0x37
        /*0002*/ 	.short	(.L_434 - .L_433)
.L_433:
        /*0004*/ 	.word	0x00000082


	//----- nvinfo : EIATTR_KPARAM_INFO
	.align		4
.L_434:
        /*0008*/ 	.byte	0x04, 0x17
        /*000a*/ 	.short	(.L_436 - .L_435)
.L_435:
        /*000c*/ 	.word	0x00000000
        /*0010*/ 	.short	0x0000
        /*0012*/ 	.short	0x0000
        /*0014*/ 	.byte	0x00, 0xf0, 0x41, 0x07


	//----- nvinfo : EIATTR_SPARSE_MMA_MASK
	.align		4
.L_436:
        /*0018*/ 	.byte	0x03, 0x50
        /*001a*/ 	.short	0x0000


	//----- nvinfo : EIATTR_MAXREG_COUNT
	.align		4
        /*001c*/ 	.byte	0x03, 0x1b
        /*001e*/ 	.short	0x00ff


	//----- nvinfo : EIATTR_NUM_BARRIERS
	.align		4
        /*0020*/ 	.byte	0x02, 0x4c
        /*0022*/ 	.byte	0x01
	.zero		1


	//----- nvinfo : EIATTR_MERCURY_ISA_VERSION
	.align		4
        /*0024*/ 	.byte	0x03, 0x5f
        /*0026*/ 	.short	0x0101


	//----- nvinfo : EIATTR_COOP_GROUP_MASK_REGIDS
	.align		4
        /*0028*/ 	.byte	0x04, 0x29
        /*002a*/ 	.short	(.L_438 - .L_437)


	//   ....[0]....
.L_437:
        /*002c*/ 	.word	0xffffffff


	//   ....[1]....
        /*0030*/ 	.word	0xffffffff


	//   ....[2]....
        /*0034*/ 	.word	0xffffffff


	//   ....[3]....
        /*0038*/ 	.word	0xffffffff


	//   ....[4]....
        /*003c*/ 	.word	0xffffffff


	//   ....[5]....
        /*0040*/ 	.word	0xffffffff


	//   ....[6]....
        /*0044*/ 	.word	0xffffffff


	//   ....[7]....
        /*0048*/ 	.word	0xffffffff


	//   ....[8]....
        /*004c*/ 	.word	0xffffffff


	//   ....[9]....
        /*0050*/ 	.word	0xffffffff


	//   ....[10]....
        /*0054*/ 	.word	0xffffffff


	//   ....[11]....
        /*0058*/ 	.word	0xffffffff


	//   ....[12]....
        /*005c*/ 	.word	0xffffffff


	//   ....[13]....
        /*0060*/ 	.word	0xffffffff


	//   ....[14]....
        /*0064*/ 	.word	0xffffffff


	//   ....[15]....
        /*0068*/ 	.word	0xffffffff


	//   ....[16]....
        /*006c*/ 	.word	0xffffffff


	//   ....[17]....
        /*0070*/ 	.word	0xffffffff


	//   ....[18]....
        /*0074*/ 	.word	0xffffffff


	//   ....[19]....
        /*0078*/ 	.word	0xffffffff


	//   ....[20]....
        /*007c*/ 	.word	0xffffffff


	//   ....[21]....
        /*0080*/ 	.word	0xffffffff


	//   ....[22]....
        /*0084*/ 	.word	0xffffffff


	//   ....[23]....
        /*0088*/ 	.word	0xffffffff


	//   ....[24]....
        /*008c*/ 	.word	0xffffffff


	//   ....[25]....
        /*0090*/ 	.word	0xffffffff


	//   ....[26]....
        /*0094*/ 	.word	0xffffffff


	//   ....[27]....
        /*0098*/ 	.word	0xffffffff


	//   ....[28]....
        /*009c*/ 	.word	0xffffffff


	//   ....[29]....
        /*00a0*/ 	.word	0xffffffff


	//   ....[30]....
        /*00a4*/ 	.word	0xffffffff


	//   ....[31]....
        /*00a8*/ 	.word	0xffffffff


	//   ....[32]....
        /*00ac*/ 	.word	0xffffffff


	//   ....[33]....
        /*00b0*/ 	.word	0xffffffff


	//   ....[34]....
        /*00b4*/ 	.word	0xffffffff


	//   ....[35]....
        /*00b8*/ 	.word	0xffffffff


	//   ....[36]....
        /*00bc*/ 	.word	0xffffffff


	//   ....[37]....
        /*00c0*/ 	.word	0xffffffff


	//   ....[38]....
        /*00c4*/ 	.word	0xffffffff


	//   ....[39]....
        /*00c8*/ 	.word	0xffffffff


	//----- nvinfo : EIATTR_COOP_GROUP_INSTR_OFFSETS
	.align		4
.L_438:
        /*00cc*/ 	.byte	0x04, 0x28
        /*00ce*/ 	.short	(.L_440 - .L_439)


	//   ....[0]....
.L_439:
        /*00d0*/ 	.word	0x00004c20


	//   ....[1]....
        /*00d4*/ 	.word	0x00004d00


	//   ....[2]....
        /*00d8*/ 	.word	0x00004e00


	//   ....[3]....
        /*00dc*/ 	.word	0x00004e20


	//   ....[4]....
        /*00e0*/ 	.word	0x00004e30


	//   ....[5]....
        /*00e4*/ 	.word	0x00004e40


	//   ....[6]....
        /*00e8*/ 	.word	0x00004e80


	//   ....[7]....
        /*00ec*/ 	.word	0x00004ea0


	//   ....[8]....
        /*00f0*/ 	.word	0x00008720


	//   ....[9]....
        /*00f4*/ 	.word	0x00008850


	//   ....[10]....
        /*00f8*/ 	.word	0x00008880


	//   ....[11]....
        /*00fc*/ 	.word	0x000088b0


	//   ....[12]....
        /*0100*/ 	.word	0x000088c0


	//   ....[13]....
        /*0104*/ 	.word	0x000088f0


	//   ....[14]....
        /*0108*/ 	.word	0x00008900


	//   ....[15]....
        /*010c*/ 	.word	0x00008950


	//   ....[16]....
        /*0110*/ 	.word	0x0000c9c0


	//   ....[17]....
        /*0114*/ 	.word	0x0000caa0


	//   ....[18]....
        /*0118*/ 	.word	0x0000cad0


	//   ....[19]....
        /*011c*/ 	.word	0x0000cb40


	//   ....[20]....
        /*0120*/ 	.word	0x0000cb60


	//   ....[21]....
        /*0124*/ 	.word	0x0000cb90


	//   ....[22]....
        /*0128*/ 	.word	0x0000cc90


	//   ....[23]....
        /*012c*/ 	.word	0x0000ccd0


	//   ....[24]....
        /*0130*/ 	.word	0x000103b0


	//   ....[25]....
        /*0134*/ 	.word	0x00010440


	//   ....[26]....
        /*0138*/ 	.word	0x00010460


	//   ....[27]....
        /*013c*/ 	.word	0x00010490


	//   ....[28]....
        /*0140*/ 	.word	0x000104b0


	//   ....[29]....
        /*0144*/ 	.word	0x000104e0


	//   ....[30]....
        /*0148*/ 	.word	0x000104f0


	//   ....[31]....
        /*014c*/ 	.word	0x00010510


	//   ....[32]....
        /*0150*/ 	.word	0x000124b0


	//   ....[33]....
        /*0154*/ 	.word	0x000124f0


	//   ....[34]....
        /*0158*/ 	.word	0x00012520


	//   ....[35]....
        /*015c*/ 	.word	0x00012590


	//   ....[36]....
        /*0160*/ 	.word	0x000125c0


	//   ....[37]....
        /*0164*/ 	.word	0x000125f0


	//   ....[38]....
        /*0168*/ 	.word	0x00012620


	//   ....[39]....
        /*016c*/ 	.word	0x00012690


	//----- nvinfo : EIATTR_VRC_CTA_INIT_COUNT
	.align		4
.L_440:
        /*0170*/ 	.byte	0x02, 0x4a
	.zero		1
	.zero		1


	//----- nvinfo : EIATTR_EXIT_INSTR_OFFSETS
	.align		4
        /*0174*/ 	.byte	0x04, 0x1c
        /*0176*/ 	.short	(.L_442 - .L_441)


	//   ....[0]....
.L_441:
        /*0178*/ 	.word	0x000004a0


	//   ....[1]....
        /*017c*/ 	.word	0x00001190


	//   ....[2]....
        /*0180*/ 	.word	0x00001220


	//   ....[3]....
        /*0184*/ 	.word	0x00013fc0


	//   ....[4]....
        /*0188*/ 	.word	0x00014100


	//   ....[5]....
        /*018c*/ 	.word	0x00014120


	//----- nvinfo : EIATTR_CRS_STACK_SIZE
	.align		4
.L_442:
        /*0190*/ 	.byte	0x04, 0x1e
        /*0192*/ 	.short	(.L_444 - .L_443)
.L_443:
        /*0194*/ 	.word	0x00000000


	//----- nvinfo : EIATTR_CBANK_PARAM_SIZE
	.align		4
.L_444:
        /*0198*/ 	.byte	0x03, 0x19
        /*019a*/ 	.short	0x01d0


	//----- nvinfo : EIATTR_PARAM_CBANK
	.align		4
        /*019c*/ 	.byte	0x04, 0x0a
        /*019e*/ 	.short	(.L_446 - .L_445)
	.align		4
.L_445:
        /*01a0*/ 	.word	index@(.nv.constant0._ZN5flash16flash_fwd_kernelI23Flash_fwd_kernel_traitsILi96ELi128ELi64ELi4ELb0ELb0EN7cutlass10bfloat16_tE19Flash_kernel_traitsILi96ELi128ELi64ELi4ES3_EELb0ELb1ELb0ELb0ELb0ELb0ELb1ELb0EEEvNS_16Flash_fwd_paramsE)
        /*01a4*/ 	.short	0x0380
        /*01a6*/ 	.short	0x01d0


	//----- nvinfo : EIATTR_SW_WAR
	.align		4
.L_446:
        /*01a8*/ 	.byte	0x04, 0x36
        /*01aa*/ 	.short	(.L_448 - .L_447)
.L_447:
        /*01ac*/ 	.word	0x00000008
.L_448:


//--------------------- .nv.info._ZN5flash16flash_fwd_kernelI23Flash_fwd_kernel_traitsILi96ELi128ELi64ELi4ELb0ELb0EN7cutlass10bfloat16_tE19Flash_kernel_traitsILi96ELi128ELi64ELi4ES3_EELb1ELb1ELb0ELb1ELb0ELb0ELb0ELb1EEEvNS_16Flash_fwd_paramsE --------------------------
	.section	.nv.info._ZN5flash16flash_fwd_kernelI23Flash_fwd_kernel_traitsILi96ELi128ELi64ELi4ELb0ELb0EN7cutlass10bfloat16_tE19Flash_kernel_traitsILi96ELi128ELi64ELi4ES3_EELb1ELb1ELb0ELb1ELb0ELb0ELb0ELb1EEEvNS_16Flash_fwd_paramsE,"",@"SHT_CUDA_INFO"
	.sectionflags	@""
	.align	4


	//----- nvinfo : EIATTR_CUDA_API_VERSION
	.align		4
        /*0000*/ 	.byte	0x04, 0x37
        /*0002*/ 	.short	(.L_450 - .L_449)
.L_449:
        /*0004*/ 	.word	0x00000082


	//----- nvinfo : EIATTR_KPARAM_INFO
	.align		4
.L_450:
        /*0008*/ 	.byte	0x04, 0x17
        /*000a*/ 	.short	(.L_452 - .L_451)
.L_451:
        /*000c*/ 	.word	0x00000000
        /*0010*/ 	.short	0x0000
        /*0012*/ 	.short	0x0000
        /*0014*/ 	.byte	0x00, 0xf0, 0x41, 0x07


	//----- nvinfo : EIATTR_SPARSE_MMA_MASK
	.align		4
.L_452:
        /*0018*/ 	.byte	0x03, 0x50
        /*001a*/ 	.short	0x0000


	//----- nvinfo : EIATTR_MAXREG_COUNT
	.align		4
        /*001c*/ 	.byte	0x03, 0x1b
        /*001e*/ 	.short	0x00ff


	//----- nvinfo : EIATTR_NUM_BARRIERS
	.align		4
        /*0020*/ 	.byte	0x02, 0x4c
        /*0022*/ 	.byte	0x01
	.zero		1


	//----- nvinfo : EIATTR_ANNOTATIONS
	.align		4
        /*0024*/ 	.byte	0x04, 0x55
        /*0026*/ 	.short	(.L_454 - .L_453)


	//   ....[0]....
.L_453:
        /* <DEDUP_REMOVED lines=181> */


	//----- nvinfo : EIATTR_MERCURY_ISA_VERSION
	.align		4
.L_454:
        /*0b60*/ 	.byte	0x03, 0x5f
        /*0b62*/ 	.short	0x0101


	//----- nvinfo : EIATTR_COOP_GROUP_MASK_REGIDS
	.align		4
        /*0b64*/ 	.byte	0x04, 0x29
        /*0b66*/ 	.short	(.L_456 - .L_455)


	//   ....[0]....
.L_455:
        /*0b68*/ 	.word	0xffffffff


	//   ....[1]....
        /*0b6c*/ 	.word	0xffffffff


	//   ....[2]....
        /*0b70*/ 	.word	0xffffffff


	//   ....[3]....
        /*0b74*/ 	.word	0xffffffff


	//   ....[4]....
        /*0b78*/ 	.word	0xffffffff


	//   ....[5]....
        /*0b7c*/ 	.word	0xffffffff


	//   ....[6]....
        /*0b80*/ 	.word	0xffffffff


	//   ....[7]....
        /*0b84*/ 	.word	0xffffffff


	//   ....[8]....
        /*0b88*/ 	.word	0xffffffff


	//   ....[9]....
        /*0b8c*/ 	.word	0xffffffff


	//   ....[10]....
        /*0b90*/ 	.word	0xffffffff


	//   ....[11]....
        /*0b94*/ 	.word	0xffffffff


	//   ....[12]....
        /*0b98*/ 	.word	0xffffffff


	//   ....[13]....
        /*0b9c*/ 	.word	0xffffffff


	//   ....[14]....
        /*0ba0*/ 	.word	0xffffffff


	//   ....[15]....
        /*0ba4*/ 	.word	0xffffffff


	//   ....[16]....
        /*0ba8*/ 	.word	0xffffffff


	//   ....[17]....
        /*0bac*/ 	.word	0xffffffff


	//   ....[18]....
        /*0bb0*/ 	.word	0xffffffff


	//   ....[19]....
        /*0bb4*/ 	.word	0xffffffff


	//   ....[20]....
        /*0bb8*/ 	.word	0xffffffff


	//   ....[21]....
        /*0bbc*/ 	.word	0xffffffff


	//   ....[22]....
        /*0bc0*/ 	.word	0xffffffff


	//   ....[23]....
        /*0bc4*/ 	.word	0xffffffff


	//   ....[24]....
        /*0bc8*/ 	.word	0xffffffff


	//   ....[25]....
        /*0bcc*/ 	.word	0xffffffff


	//   ....[26]....
        /*0bd0*/ 	.word	0xffffffff


	//   ....[27]....
        /*0bd4*/ 	.word	0xffffffff


	//   ....[28]....
        /*0bd8*/ 	.word	0xffffffff


	//   ....[29]....
        /*0bdc*/ 	.word	0xffffffff


	//   ....[30]....
        /*0be0*/ 	.word	0xffffffff


	//   ....[31]....
        /*0be4*/ 	.word	0xffffffff


	//   ....[32]....
        /*0be8*/ 	.word	0xffffffff


	//   ....[33]....
        /*0bec*/ 	.word	0xffffffff


	//   ....[34]....
        /*0bf0*/ 	.word	0xffffffff


	//   ....[35]....
        /*0bf4*/ 	.word	0xffffffff


	//   ....[36]....
        /*0bf8*/ 	.word	0xffffffff


	//   ....[37]....
        /*0bfc*/ 	.word	0xffffffff


	//   ....[38]....
        /*0c00*/ 	.word	0xffffffff


	//   ....[39]....
        /*0c04*/ 	.word	0xffffffff


	//----- nvinfo : EIATTR_COOP_GROUP_INSTR_OFFSETS
	.align		4
.L_456:
        /*0c08*/ 	.byte	0x04, 0x28
        /*0c0a*/ 	.short	(.L_458 - .L_457)


	//   ....[0]....
.L_457:
        /*0c0c*/ 	.word	0x000051e0


	//   ....[1]....
        /*0c10*/ 	.word	0x00005210


	//   ....[2]....
        /*0c14*/ 	.word	0x00005250


	//   ....[3]....
        /*0c18*/ 	.word	0x00005270


	//   ....[4]....
        /*0c1c*/ 	.word	0x000053e0


	//   ....[5]....
        /*0c20*/ 	.word	0x00005420


	//   ....[6]....
        /*0c24*/ 	.word	0x00005460


	//   ....[7]....
        /*0c28*/ 	.word	0x000054a0


	//   ....[8]....
        /*0c2c*/ 	.word	0x0000b950


	//   ....[9]....
        /*0c30*/ 	.word	0x0000bbb0


	//   ....[10]....
        /*0c34*/ 	.word	0x0000bbe0


	//   ....[11]....
        /*0c38*/ 	.word	0x0000bc30


	//   ....[12]....
        /*0c3c*/ 	.word	0x0000bf50


	//   ....[13]....
        /*0c40*/ 	.word	0x0000c070


	//   ....[14]....
        /*0c44*/ 	.word	0x0000c090


	//   ....[15]....
        /*0c48*/ 	.word	0x0000c170


	//   ....[16]....
        /*0c4c*/ 	.word	0x00013ea0


	//   ....[17]....
        /*0c50*/ 	.word	0x00013f60


	//   ....[18]....
        /*0c54*/ 	.word	0x00014080


	//   ....[19]....
        /*0c58*/ 	.word	0x000140a0


	//   ....[20]....
        /*0c5c*/ 	.word	0x000140b0


	//   ....[21]....
        /*0c60*/ 	.word	0x000140e0


	//   ....[22]....
        /*0c64*/ 	.word	0x00014130


	//   ....[23]....
        /*0c68*/ 	.word	0x00014150


	//   ....[24]....
        /*0c6c*/ 	.word	0x0001bb20


	//   ....[25]....
        /*0c70*/ 	.word	0x0001bb60


	//   ....[26]....
        /*0c74*/ 	.word	0x0001bba0


	//   ....[27]....
        /*0c78*/ 	.word	0x0001bbe0


	//   ....[28]....
        /*0c7c*/ 	.word	0x0001bcf0


	//   ....[29]....
        /*0c80*/ 	.word	0x0001bd40


	//   ....[30]....
        /*0c84*/ 	.word	0x0001bd90


	//   ....[31]....
        /*0c88*/ 	.word	0x0001be20


	//   ....[32]....
        /*0c8c*/ 	.word	0x000217f0


	//   ....[33]....
        /*0c90*/ 	.word	0x00021800


	//   ....[34]....
        /*0c94*/ 	.word	0x00021810


	//   ....[35]....
        /*0c98*/ 	.word	0x00021820


	//   ....[36]....
        /*0c9c*/ 	.word	0x00021840


	//   ....[37]....
        /*0ca0*/ 	.word	0x00021870


	//   ....[38]....
        /*0ca4*/ 	.word	0x00021880


	//   ....[39]....
        /*0ca8*/ 	.word	0x000218a0


	//----- nvinfo : EIATTR_VRC_CTA_INIT_COUNT
	.align		4
.L_458:
        /*0cac*/ 	.byte	0x02, 0x4a
	.zero		1
	.zero		1


	//----- nvinfo : EIATTR_EXIT_INSTR_OFFSETS
	.align		4
        /*0cb0*/ 	.byte	0x04, 0x1c
        /*0cb2*/ 	.short	(.L_460 - .L_459)


	//   ....[0]....
.L_459:
        /*0cb4*/ 	.word	0x00000660


	//   ....[1]....
        /*0cb8*/ 	.word	0x00001350


	//   ....[2]....
        /*0cbc*/ 	.word	0x000013e0


	//   ....[3]....
        /*0cc0*/ 	.word	0x000232f0


	//   ....[4]....
        /*0cc4*/ 	.word	0x00023430


	//   ....[5]....
        /*0cc8*/ 	.word	0x00023450


	//----- nvinfo : EIATTR_CRS_STACK_SIZE
	.align		4
.L_460:
        /*0ccc*/ 	.byte	0x04, 0x1e
        /*0cce*/ 	.short	(.L_462 - .L_461)
.L_461:
        /*0cd0*/ 	.word	0x00000000


	//----- nvinfo : EIATTR_CBANK_PARAM_SIZE
	.align		4
.L_462:
        /*0cd4*/ 	.byte	0x03, 0x19
        /*0cd6*/ 	.short	0x01d0


	//----- nvinfo : EIATTR_PARAM_CBANK
	.align		4
        /*0cd8*/ 	.byte	0x04, 0x0a
        /*0cda*/ 	.short	(.L_464 - .L_463)
	.align		4
.L_463:
        /*0cdc*/ 	.word	index@(.nv.constant0._ZN5flash16flash_fwd_kernelI23Flash_fwd_kernel_traitsILi96ELi128ELi64ELi4ELb0ELb0EN7cutlass10bfloat16_tE19Flash_kernel_traitsILi96ELi128ELi64ELi4ES3_EELb1ELb1ELb0ELb1ELb0ELb0ELb0ELb1EEEvNS_16Flash_fwd_paramsE)
        /*0ce0*/ 	.short	0x0380
        /*0ce2*/ 	.short	0x01d0


	//----- nvinfo : EIATTR_SW_WAR
	.align		4
.L_464:
        /*0ce4*/ 	.byte	0x04, 0x36
        /*0ce6*/ 	.short	(.L_466 - .L_465)
.L_465:
        /*0ce8*/ 	.word	0x00000008
.L_466:


//--------------------- .nv.info._ZN5flash16flash_fwd_kernelI23Flash_fwd_kernel_traitsILi96ELi128ELi64ELi4ELb0ELb0EN7cutlass10bfloat16_tE19Flash_kernel_traitsILi96ELi128ELi64ELi4ES3_EELb0ELb1ELb0ELb1ELb0ELb0ELb1ELb0EEEvNS_16Flash_fwd_paramsE --------------------------
	.section	.nv.info._ZN5flash16flash_fwd_kernelI23Flash_fwd_kernel_traitsILi96ELi128ELi64ELi4ELb0ELb0EN7cutlass10bfloat16_tE19Flash_kernel_traitsILi96ELi128ELi64ELi4ES3_EELb0ELb1ELb0ELb1ELb0ELb0ELb1ELb0EEEvNS_16Flash_fwd_paramsE,"",@"SHT_CUDA_INFO"
	.sectionflags	@""
	.align	4


	//----- nvinfo : EIATTR_CUDA_API_VERSION
	.align		4
        /*0000*/ 	.byte	0x04, 0x37
        /*0002*/ 	.short	(.L_468 - .L_467)
.L_467:
        /*0004*/ 	.word	0x00000082


	//----- nvinfo : EIATTR_KPARAM_INFO
	.align		4
.L_468:
        /*0008*/ 	.byte	0x04, 0x17
        /*000a*/ 	.short	(.L_470 - .L_469)
.L_469:
        /*000c*/ 	.word	0x00000000
        /*0010*/ 	.short	0x0000
        /*0012*/ 	.short	0x0000
        /*0014*/ 	.byte	0x00, 0xf0, 0x41, 0x07


	//----- nvinfo : EIATTR_SPARSE_MMA_MASK
	.align		4
.L_470:
        /*0018*/ 	.byte	0x03, 0x50
        /*001a*/ 	.short	0x0000


	//----- nvinfo : EIATTR_MAXREG_COUNT
	.align		4
        /*001c*/ 	.byte	0x03, 0x1b
        /*001e*/ 	.short	0x00ff


	//----- nvinfo : EIATTR_NUM_BARRIERS
	.align		4
        /*0020*/ 	.byte	0x02, 0x4c
        /*0022*/ 	.byte	0x01
	.zero		1


	//----- nvinfo : EIATTR_MERCURY_ISA_VERSION
	.align		4
        /*0024*/ 	.byte	0x03, 0x5f
        /*0026*/ 	.short	0x0101


	//----- nvinfo : EIATTR_COOP_GROUP_MASK_REGIDS
	.align		4
        /*0028*/ 	.byte	0x04, 0x29
        /*002a*/ 	.short	(.L_472 - .L_471)


	//   ....[0]....
.L_471:
        /*002c*/ 	.word	0xffffffff


	//   ....[1]....
        /*0030*/ 	.word	0xffffffff


	//   ....[2]....
        /*0034*/ 	.word	0xffffffff


	//   ....[3]....
        /*0038*/ 	.word	0xffffffff


	//   ....[4]....
        /*003c*/ 	.word	0xffffffff


	//   ....[5]....
        /*0040*/ 	.word	0xffffffff


	//   ....[6]....
        /*0044*/ 	.word	0xffffffff


	//   ....[7]....
        /*0048*/ 	.word	0xffffffff


	//   ....[8]....
        /*004c*/ 	.word	0xffffffff


	//   ....[9]....
        /*0050*/ 	.word	0xffffffff


	//   ....[10]....
        /*0054*/ 	.word	0xffffffff


	//   ....[11]....
        /*0058*/ 	.word	0xffffffff


	//   ....[12]....
        /*005c*/ 	.word	0xffffffff


	//   ....[13]....
        /*0060*/ 	.word	0xffffffff


	//   ....[14]....
        /*0064*/ 	.word	0xffffffff


	//   ....[15]....
        /*0068*/ 	.word	0xffffffff


	//   ....[16]....
        /*006c*/ 	.word	0xffffffff


	//   ....[17]....
        /*0070*/ 	.word	0xffffffff


	//   ....[18]....
        /*0074*/ 	.word	0xffffffff


	//   ....[19]....
        /*0078*/ 	.word	0xffffffff


	//   ....[20]....
        /*007c*/ 	.word	0xffffffff


	//   ....[21]....
        /*0080*/ 	.word	0xffffffff


	//   ....[22]....
        /*0084*/ 	.word	0xffffffff


	//   ....[23]....
        /*0088*/ 	.word	0xffffffff


	//   ....[24]....
        /*008c*/ 	.word	0xffffffff


	//   ....[25]....
        /*0090*/ 	.word	0xffffffff


	//   ....[26]....
        /*0094*/ 	.word	0xffffffff


	//   ....[27]....
        /*0098*/ 	.word	0xffffffff


	//   ....[28]....
        /*009c*/ 	.word	0xffffffff


	//   ....[29]....
        /*00a0*/ 	.word	0xffffffff


	//   ....[30]....
        /*00a4*/ 	.word	0xffffffff


	//   ....[31]....
        /*00a8*/ 	.word	0xffffffff


	//   ....[32]....
        /*00ac*/ 	.word	0xffffffff


	//   ....[33]....
        /*00b0*/ 	.word	0xffffffff


	//   ....[34]....
        /*00b4*/ 	.word	0xffffffff


	//   ....[35]....
        /*00b8*/ 	.word	0xffffffff


	//   ....[36]....
        /*00bc*/ 	.word	0xffffffff


	//   ....[37]....
        /*00c0*/ 	.word	0xffffffff


	//   ....[38]....
        /*00c4*/ 	.word	0xffffffff


	//   ....[39]....
        /*00c8*/ 	.word	0xffffffff


	//----- nvinfo : EIATTR_COOP_GROUP_INSTR_OFFSETS
	.align		4
.L_472:
        /*00cc*/ 	.byte	0x04, 0x28
        /*00ce*/ 	.short	(.L_474 - .L_473)


	//   ....[0]....
.L_473:
        /*00d0*/ 	.word	0x000052c0


	//   ....[1]....
        /*00d4*/ 	.word	0x000052f0


	//   ....[2]....
        /*00d8*/ 	.word	0x00005370


	//   ....[3]....
        /*00dc*/ 	.word	0x000053c0


	//   ....[4]....
        /*00e0*/ 	.word	0x000053e0


	//   ....[5]....
        /*00e4*/ 	.word	0x00005460


	//   ....[6]....
        /*00e8*/ 	.word	0x000054d0


	//   ....[7]....
        /*00ec*/ 	.word	0x00005680


	//   ....[8]....
        /*00f0*/ 	.word	0x000092c0


	//   ....[9]....
        /*00f4*/ 	.word	0x000092f0


	//   ....[10]....
        /*00f8*/ 	.word	0x000093d0


	//   ....[11]....
        /*00fc*/ 	.word	0x00009400


	//   ....[12]....
        /*0100*/ 	.word	0x00009420


	//   ....[13]....
        /*0104*/ 	.word	0x000094e0


	//   ....[14]....
        /*0108*/ 	.word	0x00009560


	//   ....[15]....
        /*010c*/ 	.word	0x000096b0


	//   ....[16]....
        /*0110*/ 	.word	0x0000da50


	//   ....[17]....
        /*0114*/ 	.word	0x0000dab0


	//   ....[18]....
        /*0118*/ 	.word	0x0000db60


	//   ....[19]....
        /*011c*/ 	.word	0x0000db90


	//   ....[20]....
        /*0120*/ 	.word	0x0000dbd0


	//   ....[21]....
        /*0124*/ 	.word	0x0000dc10


	//   ....[22]....
        /*0128*/ 	.word	0x0000dc50


	//   ....[23]....
        /*012c*/ 	.word	0x0000dd80


	//   ....[24]....
        /*0130*/ 	.word	0x00011a50


	//   ....[25]....
        /*0134*/ 	.word	0x00011ad0


	//   ....[26]....
        /*0138*/ 	.word	0x00011b10


	//   ....[27]....
        /*013c*/ 	.word	0x00011b50


	//   ....[28]....
        /*0140*/ 	.word	0x00011b80


	//   ....[29]....
        /*0144*/ 	.word	0x00011bb0


	//   ....[30]....
        /*0148*/ 	.word	0x00011bc0


	//   ....[31]....
        /*014c*/ 	.word	0x00011be0


	//   ....[32]....
        /*0150*/ 	.word	0x00013b10


	//   ....[33]....
        /*0154*/ 	.word	0x00013b40


	//   ....[34]....
        /*0158*/ 	.word	0x00013b60


	//   ....[35]....
        /*015c*/ 	.word	0x00013b90


	//   ....[36]....
        /*0160*/ 	.word	0x00013be0


	//   ....[37]....
        /*0164*/ 	.word	0x00013c10


	//   ....[38]....
        /*0168*/ 	.word	0x00013c50


	//   ....[39]....
        /*016c*/ 	.word	0x00013c70


	//----- nvinfo : EIATTR_VRC_CTA_INIT_COUNT
	.align		4
.L_474:
        /*0170*/ 	.byte	0x02, 0x4a
	.zero		1
	.zero		1


	//----- nvinfo : EIATTR_EXIT_INSTR_OFFSETS
	.align		4
        /*0174*/ 	.byte	0x04, 0x1c
        /*0176*/ 	.short	(.L_476 - .L_475)


	//   ....[0]....
.L_475:
        /*0178*/ 	.word	0x000004a0


	//   ....[1]....
        /*017c*/ 	.word	0x00001190


	//   ....[2]....
        /*0180*/ 	.word	0x00001220


	//   ....[3]....
        /*0184*/ 	.word	0x00015600


	//   ....[4]....
        /*0188*/ 	.word	0x00015740


	//   ....[5]....
        /*018c*/ 	.word	0x00015760


	//----- nvinfo : EIATTR_CRS_STACK_SIZE
	.align		4
.L_476:
        /*0190*/ 	.byte	0x04, 0x1e
        /*0192*/ 	.short	(.L_478 - .L_477)
.L_477:
        /*0194*/ 	.word	0x00000000


	//----- nvinfo : EIATTR_CBANK_PARAM_SIZE
	.align		4
.L_478:
        /*0198*/ 	.byte	0x03, 0x19
        /*019a*/ 	.short	0x01d0


	//----- nvinfo : EIATTR_PARAM_CBANK
	.align		4
        /*019c*/ 	.byte	0x04, 0x0a
        /*019e*/ 	.short	(.L_480 - .L_479)
	.align		4
.L_479:
        /*01a0*/ 	.word	index@(.nv.constant0._ZN5flash16flash_fwd_kernelI23Flash_fwd_kernel_traitsILi96ELi128ELi64ELi4ELb0ELb0EN7cutlass10bfloat16_tE19Flash_kernel_traitsILi96ELi128ELi64ELi4ES3_EELb0ELb1ELb0ELb1ELb0ELb0ELb1ELb0EEEvNS_16Flash_fwd_paramsE)
        /*01a4*/ 	.short	0x0380
        /*01a6*/ 	.short	0x01d0


	//----- nvinfo : EIATTR_SW_WAR
	.align		4
.L_480:
        /*01a8*/ 	.byte	0x04, 0x36
        /*01aa*/ 	.short	(.L_482 - .L_481)
.L_481:
        /*01ac*/ 	.word	0x00000008
.L_482:


//--------------------- .nv.info._ZN5flash16flash_fwd_kernelI23Flash_fwd_kernel_traitsILi96ELi64ELi64ELi4ELb0ELb0EN7cutlass10bfloat16_tE19Flash_kernel_traitsILi96ELi64ELi64ELi4ES3_EELb1ELb1ELb0ELb0ELb0ELb0ELb0ELb0EEEvNS_16Flash_fwd_paramsE --------------------------
	.section	.nv.info._ZN5flash16flash_fwd_kernelI23Flash_fwd_kernel_traitsILi96ELi64ELi64ELi4ELb0ELb0EN7cutlass10bfloat16_tE19Flash_kernel_traitsILi96ELi64ELi64ELi4ES3_EELb1ELb1ELb0ELb0ELb0ELb0ELb0ELb0EEEvNS_16Flash_fwd_paramsE,"",@"SHT_CUDA_INFO"
	.sectionflags	@""
	.align	4


	//----- nvinfo : EIATTR_CUDA_API_VERSION
	.align		4
        /*0000*/ 	.byte	0x04, 0x37
        /*0002*/ 	.short	(.L_484 - .L_483)
.L_483:
        /*0004*/ 	.word	0x00000082


	//----- nvinfo : EIATTR_KPARAM_INFO
	.align		4
.L_484:
        /*0008*/ 	.byte	0x04, 0x17
        /*000a*/ 	.short	(.L_486 - .L_485)
.L_485:
        /*000c*/ 	.word	0x00000000
        /*0010*/ 	.short	0x0000
        /*0012*/ 	.short	0x0000
        /*0014*/ 	.byte	0x00, 0xf0, 0x41, 0x07


	//----- nvinfo : EIATTR_SPARSE_MMA_MASK
	.align		4
.L_486:
        /*0018*/ 	.byte	0x03, 0x50
        /*001a*/ 	.short	0x0000


	//----- nvinfo : EIATTR_MAXREG_COUNT
	.align		4
        /*001c*/ 	.byte	0x03, 0x1b
        /*001e*/ 	.short	0x00ff


	//----- nvinfo : EIATTR_NUM_BARRIERS
	.align		4
        /*0020*/ 	.byte	0x02, 0x4c
        /*0022*/ 	.byte	0x01
	.zero		1


	//----- nvinfo : EIATTR_MERCURY_ISA_VERSION
	.align		4
        /*0024*/ 	.byte	0x03, 0x5f
        /*0026*/ 	.short	0x0101


	//----- nvinfo : EIATTR_COOP_GROUP_MASK_REGIDS
	.align		4
        /*0028*/ 	.byte	0x04, 0x29
        /*002a*/ 	.short	(.L_488 - .L_487)


	//   ....[0]....
.L_487:
        /*002c*/ 	.word	0xffffffff


	//   ....[1]....
        /*0030*/ 	.word	0xffffffff


	//   ....[2]....
        /*0034*/ 	.word	0xffffffff


	//   ....[3]....
        /*0038*/ 	.word	0xffffffff


	//   ....[4]....
        /*003c*/ 	.word	0xffffffff


	//   ....[5]....
        /*0040*/ 	.word	0xffffffff


	//   ....[6]....
        /*0044*/ 	.word	0xffffffff


	//   ....[7]....
        /*0048*/ 	.word	0xffffffff


	//   ....[8]....
        /*004c*/ 	.word	0xffffffff


	//   ....[9]....
        /*0050*/ 	.word	0xffffffff


	//   ....[10]....
        /*0054*/ 	.word	0xffffffff


	//   ....[11]....
        /*0058*/ 	.word	0xffffffff


	//   ....[12]....
        /*005c*/ 	.word	0xffffffff


	//   ....[13]....
        /*0060*/ 	.word	0xffffffff


	//   ....[14]....
        /*0064*/ 	.word	0xffffffff


	//   ....[15]....
        /*0068*/ 	.word	0xffffffff


	//----- nvinfo : EIATTR_COOP_GROUP_INSTR_OFFSETS
	.align		4
.L_488:
        /*006c*/ 	.byte	0x04, 0x28
        /*006e*/ 	.short	(.L_490 - .L_489)


	//   ....[0]....
.L_489:
        /*0070*/ 	.word	0x000031c0


	//   ....[1]....
        /*0074*/ 	.word	0x000032d0


	//   ....[2]....
        /*0078*/ 	.word	0x000034b0


	//   ....[3]....
        /*007c*/ 	.word	0x00003690


	//   ....[4]....
        /*0080*/ 	.word	0x00005bb0


	//   ....[5]....
        /*0084*/ 	.word	0x00005bc0


	//   ....[6]....
        /*0088*/ 	.word	0x00005bf0


	//   ....[7]....
        /*008c*/ 	.word	0x00005c10


	//   ....[8]....
        /*0090*/ 	.word	0x00008060


	//   ....[9]....
        /*0094*/ 	.word	0x00008130


	//   ....[10]....
        /*0098*/ 	.word	0x000081c0


	//   ....[11]....
        /*009c*/ 	.word	0x000081e0


	//   ....[12]....
        /*00a0*/ 	.word	0x000099e0


	//   ....[13]....
        /*00a4*/ 	.word	0x00009a20


	//   ....[14]....
        /*00a8*/ 	.word	0x00009a80


	//   ....[15]....
        /*00ac*/ 	.word	0x00009a90


	//----- nvinfo : EIATTR_VRC_CTA_INIT_COUNT
	.align		4
.L_490:
        /*00b0*/ 	.byte	0x02, 0x4a
	.zero		1
	.zero		1


	//----- nvinfo : EIATTR_EXIT_INSTR_OFFSETS
	.align		4
        /*00b4*/ 	.byte	0x04, 0x1c
        /*00b6*/ 	.short	(.L_492 - .L_491)


	//   ....[0]....
.L_491:
        /*00b8*/ 	.word	0x00000510


	//   ....[1]....
        /*00bc*/ 	.word	0x00000d70


	//   ....[2]....
        /*00c0*/ 	.word	0x00000e00


	//   ....[3]....
        /*00c4*/ 	.word	0x0000a920


	//   ....[4]....
        /*00c8*/ 	.word	0x0000aa60


	//   ....[5]....
        /*00cc*/ 	.word	0x0000aa80


	//----- nvinfo : EIATTR_CRS_STACK_SIZE
	.align		4
.L_492:
        /*00d0*/ 	.byte	0x04, 0x1e
        /*00d2*/ 	.short	(.L_494 - .L_493)
.L_493:
        /*00d4*/ 	.word	0x00000000


	//----- nvinfo : EIATTR_CBANK_PARAM_SIZE
	.align		4
.L_494:
        /*00d8*/ 	.byte	0x03, 0x19
        /*00da*/ 	.short	0x01d0


	//----- nvinfo : EIATTR_PARAM_CBANK
	.align		4
        /*00dc*/ 	.byte	0x04, 0x0a
        /*00de*/ 	.short	(.L_496 - .L_495)
	.align		4
.L_495:
        /*00e0*/ 	.word	index@(.nv.constant0._ZN5flash16flash_fwd_kernelI23Flash_fwd_kernel_traitsILi96ELi64ELi64ELi4ELb0ELb0EN7cutlass10bfloat16_tE19Flash_kernel_traitsILi96ELi64ELi64ELi4ES3_EELb1ELb1ELb0ELb0ELb0ELb0ELb0ELb0EEEvNS_16Flash_fwd_paramsE)
        /*00e4*/ 	.short	0x0380
        /*00e6*/ 	.short	0x01d0


	//----- nvinfo : EIATTR_SW_WAR
	.align		4
.L_496:
        /*00e8*/ 	.byte	0x04, 0x36
        /*00ea*/ 	.short	(.L_498 - .L_497)
.L_497:
        /*00ec*/ 	.word	0x00000008
.L_498:


//--------------------- .nv.info._ZN5flash16flash_fwd_kernelI23Flash_fwd_kernel_traitsILi96ELi64ELi64ELi4ELb0ELb0EN7cutlass10bfloat16_tE19Flash_kernel_traitsILi96ELi64ELi64ELi4ES3_EELb1ELb1ELb0ELb0ELb1ELb1ELb0ELb0EEEvNS_16Flash_fwd_paramsE --------------------------
	.section	.nv.info._ZN5flash16flash_fwd_kernelI23Flash_fwd_kernel_traitsILi96ELi64ELi64ELi4ELb0ELb0EN7cutlass10bfloat16_tE19Flash_kernel_traitsILi96ELi64ELi64ELi4ES3_EELb1ELb1ELb0ELb0ELb1ELb1ELb0ELb0EEEvNS_16Flash_fwd_paramsE,"",@"SHT_CUDA_INFO"
	.sectionflags	@""
	.align	4


	//----- nvinfo : EIATTR_CUDA_API_VERSION
	.align		4
        /*0000*/ 	.byte	0x04, 0x37
        /*0002*/ 	.short	(.L_500 - .L_499)
.L_499:
        /*0004*/ 	.word	0x00000082


	//----- nvinfo : EIATTR_KPARAM_INFO
	.align		4
.L_500:
        /*0008*/ 	.byte	0x04, 0x17
        /*000a*/ 	.short	(.L_502 - .L_501)
.L_501:
        /*000c*/ 	.word	0x00000000
        /*0010*/ 	.short	0x0000
        /*0012*/ 	.short	0x0000
        /*0014*/ 	.byte	0x00, 0xf0, 0x41, 0x07


	//----- nvinfo : EIATTR_SPARSE_MMA_MASK
	.align		4
.L_502:
        /*0018*/ 	.byte	0x03, 0x50
        /*001a*/ 	.short	0x0000


	//----- nvinfo : EIATTR_MAXREG_COUNT
	.align		4
        /*001c*/ 	.byte	0x03, 0x1b
        /*001e*/ 	.short	0x00ff


	//----- nvinfo : EIATTR_NUM_BARRIERS
	.align		4
        /*0020*/ 	.byte	0x02, 0x4c
        /*0022*/ 	.byte	0x01
	.zero		1


	//----- nvinfo : EIATTR_MERCURY_ISA_VERSION
	.align		4
        /*0024*/ 	.byte	0x03, 0x5f
        /*0026*/ 	.short	0x0101


	//----- nvinfo : EIATTR_COOP_GROUP_MASK_REGIDS
	.align		4
        /*0028*/ 	.byte	0x04, 0x29
        /*002a*/ 	.short	(.L_504 - .L_503)


	//   ....[0]....
.L_503:
        /*002c*/ 	.word	0xffffffff


	//   ....[1]....
        /*0030*/ 	.word	0xffffffff


	//   ....[2]....
        /*0034*/ 	.word	0xffffffff


	//   ....[3]....
        /*0038*/ 	.word	0xffffffff


	//   ....[4]....
        /*003c*/ 	.word	0xffffffff


	//   ....[5]....
        /*0040*/ 	.word	0xffffffff


	//   ....[6]....
        /*0044*/ 	.word	0xffffffff


	//   ....[7]....
        /*0048*/ 	.word	0xffffffff


	//   ....[8]....
        /*004c*/ 	.word	0xffffffff


	//   ....[9]....
        /*0050*/ 	.word	0xffffffff


	//   ....[10]....
        /*0054*/ 	.word	0xffffffff


	//   ....[11]....
        /*0058*/ 	.word	0xffffffff


	//----- nvinfo : EIATTR_COOP_GROUP_INSTR_OFFSETS
	.align		4
.L_504:
        /*005c*/ 	.byte	0x04, 0x28
        /*005e*/ 	.short	(.L_506 - .L_505)


	//   ....[0]....
.L_505:
        /*0060*/ 	.word	0x00001ea0


	//   ....[1]....
        /*0064*/ 	.word	0x000020e0


	//   ....[2]....
        /*0068*/ 	.word	0x000022f0


	//   ....[3]....
        /*006c*/ 	.word	0x000024b0


	//   ....[4]....
        /*0070*/ 	.word	0x00004130


	//   ....[5]....
        /*0074*/ 	.word	0x000041a0


	//   ....[6]....
        /*0078*/ 	.word	0x00004270


	//   ....[7]....
        /*007c*/ 	.word	0x00004280


	//   ....[8]....
        /*0080*/ 	.word	0x00005a60


	//   ....[9]....
        /*0084*/ 	.word	0x00005a90


	//   ....[10]....
        /*0088*/ 	.word	0x00005ae0


	//   ....[11]....
        /*008c*/ 	.word	0x00005af0


	//----- nvinfo : EIATTR_VRC_CTA_INIT_COUNT
	.align		4
.L_506:
        /*0090*/ 	.byte	0x02, 0x4a
	.zero		1
	.zero		1


	//----- nvinfo : EIATTR_EXIT_INSTR_OFFSETS
	.align		4
        /*0094*/ 	.byte	0x04, 0x1c
        /*0096*/ 	.short	(.L_508 - .L_507)


	//   ....[0]....
.L_507:
        /*0098*/ 	.word	0x000002f0


	//   ....[1]....
        /*009c*/ 	.word	0x000008b0


	//   ....[2]....
        /*00a0*/ 	.word	0x00000940


	//   ....[3]....
        /*00a4*/ 	.word	0x000068d0


	//----- nvinfo : EIATTR_CRS_STACK_SIZE
	.align		4
.L_508:
        /*00a8*/ 	.byte	0x04, 0x1e
        /*00aa*/ 	.short	(.L_510 - .L_509)
.L_509:
        /*00ac*/ 	.word	0x00000000


	//----- nvinfo : EIATTR_CBANK_PARAM_SIZE
	.align		4
.L_510:
        /*00b0*/ 	.byte	0x03, 0x19
        /*00b2*/ 	.short	0x01d0


	//----- nvinfo : EIATTR_PARAM_CBANK
	.align		4
        /*00b4*/ 	.byte	0x04, 0x0a
        /*00b6*/ 	.short	(.L_512 - .L_511)
	.align		4
.L_511:
        /*00b8*/ 	.word	index@(.nv.constant0._ZN5flash16flash_fwd_kernelI23Flash_fwd_kernel_traitsILi96ELi64ELi64ELi4ELb0ELb0EN7cutlass10bfloat16_tE19Flash_kernel_traitsILi96ELi64ELi64ELi4ES3_EELb1ELb1ELb0ELb0ELb1ELb1ELb0ELb0EEEvNS_16Flash_fwd_paramsE)
        /*00bc*/ 	.short	0x0380
        /*00be*/ 	.short	0x01d0


	//----- nvinfo : EIATTR_SW_WAR
	.align		4
.L_512:
        /*00c0*/ 	.byte	0x04, 0x36
        /*00c2*/ 	.short	(.L_514 - .L_513)
.L_513:
        /*00c4*/ 	.word	0x00000008
.L_514:


//--------------------- .nv.info._ZN5flash16flash_fwd_kernelI23Flash_fwd_kernel_traitsILi96ELi64ELi64ELi4ELb0ELb0EN7cutlass10bfloat16_tE19Flash_kernel_traitsILi96ELi64ELi64ELi4ES3_EELb0ELb1ELb0ELb0ELb1ELb1ELb1ELb0EEEvNS_16Flash_fwd_paramsE --------------------------
	.section	.nv.info._ZN5flash16flash_fwd_kernelI23Flash_fwd_kernel_traitsILi96ELi64ELi64ELi4ELb0ELb0EN7cutlass10bfloat16_tE19Flash_kernel_traitsILi96ELi64ELi64ELi4ES3_EELb0ELb1ELb0ELb0ELb1ELb1ELb1ELb0EEEvNS_16Flash_fwd_paramsE,"",@"SHT_CUDA_INFO"
	.sectionflags	@""
	.align	4


	//----- nvinfo : EIATTR_CUDA_API_VERSION
	.align		4
        /*0000*/ 	.byte	0x04, 0x37
        /*0002*/ 	.short	(.L_516 - .L_515)
.L_515:
        /*0004*/ 	.word	0x00000082


	//----- nvinfo : EIATTR_KPARAM_INFO
	.align		4
.L_516:
        /*0008*/ 	.byte	0x04, 0x17
        /*000a*/ 	.short	(.L_518 - .L_517)
.L_517:
        /*000c*/ 	.word	0x00000000
        /*0010*/ 	.short	0x0000
        /*0012*/ 	.short	0x0000
        /*0014*/ 	.byte	0x00, 0xf0, 0x41, 0x07


	//----- nvinfo : EIATTR_SPARSE_MMA_MASK
	.align		4
.L_518:
        /*0018*/ 	.byte	0x03, 0x50
        /*001a*/ 	.short	0x0000


	//----- nvinfo : EIATTR_MAXREG_COUNT
	.align		4
        /*001c*/ 	.byte	0x03, 0x1b
        /*001e*/ 	.short	0x00ff


	//----- nvinfo : EIATTR_NUM_BARRIERS
	.align		4
        /*0020*/ 	.byte	0x02, 0x4c
        /*0022*/ 	.byte	0x01
	.zero		1


	//----- nvinfo : EIATTR_MERCURY_ISA_VERSION
	.align		4
        /*0024*/ 	.byte	0x03, 0x5f
        /*0026*/ 	.short	0x0101


	//----- nvinfo : EIATTR_COOP_GROUP_MASK_REGIDS
	.align		4
        /*0028*/ 	.byte	0x04, 0x29
        /*002a*/ 	.short	(.L_520 - .L_519)


	//   ....[0]....
.L_519:
        /*002c*/ 	.word	0xffffffff


	//   ....[1]....
        /*0030*/ 	.word	0xffffffff


	//   ....[2]....
        /*0034*/ 	.word	0xffffffff


	//   ....[3]....
        /*0038*/ 	.word	0xffffffff


	//   ....[4]....
        /*003c*/ 	.word	0xffffffff


	//   ....[5]....
        /*0040*/ 	.word	0xffffffff


	//   ....[6]....
        /*0044*/ 	.word	0xffffffff


	//   ....[7]....
        /*0048*/ 	.word	0xffffffff


	//   ....[8]....
        /*004c*/ 	.word	0xffffffff


	//   ....[9]....
        /*0050*/ 	.word	0xffffffff


	//   ....[10]....
        /*0054*/ 	.word	0xffffffff


	//   ....[11]....
        /*0058*/ 	.word	0xffffffff


	//----- nvinfo : EIATTR_COOP_GROUP_INSTR_OFFSETS
	.align		4
.L_520:
        /*005c*/ 	.byte	0x04, 0x28
        /*005e*/ 	.short	(.L_522 - .L_521)


	//   ....[0]....
.L_521:
        /*0060*/ 	.word	0x00002250


	//   ....[1]....
        /*0064*/ 	.word	0x000023b0


	//   ....[2]....
        /*0068*/ 	.word	0x000023d0


	//   ....[3]....
        /*006c*/ 	.word	0x00002450


	//   ....[4]....
        /*0070*/ 	.word	0x00003e40


	//   ....[5]....
        /*0074*/ 	.word	0x00003e90


	//   ....[6]....
        /*0078*/ 	.word	0x00003ed0


	//   ....[7]....
        /*007c*/ 	.word	0x00003ef0


	//   ....[8]....
        /*0080*/ 	.word	0x00004e90


	//   ....[9]....
        /*0084*/ 	.word	0x00004ec0


	//   ....[10]....
        /*0088*/ 	.word	0x00004f70


	//   ....[11]....
        /*008c*/ 	.word	0x00004f80


	//----- nvinfo : EIATTR_VRC_CTA_INIT_COUNT
	.align		4
.L_522:
        /*0090*/ 	.byte	0x02, 0x4a
	.zero		1
	.zero		1


	//----- nvinfo : EIATTR_EXIT_INSTR_OFFSETS
	.align		4
        /*0094*/ 	.byte	0x04, 0x1c
        /*0096*/ 	.short	(.L_524 - .L_523)


	//   ....[0]....
.L_523:
        /*0098*/ 	.word	0x00000170


	//   ....[1]....
        /*009c*/ 	.word	0x00000750


	//   ....[2]....
        /*00a0*/ 	.word	0x000007e0


	//   ....[3]....
        /*00a4*/ 	.word	0x00005d80


	//----- nvinfo : EIATTR_CRS_STACK_SIZE
	.align		4
.L_524:
        /*00a8*/ 	.byte	0x04, 0x1e
        /*00aa*/ 	.short	(.L_526 - .L_525)
.L_525:
        /*00ac*/ 	.word	0x00000000


	//----- nvinfo : EIATTR_CBANK_PARAM_SIZE
	.align		4
.L_526:
        /*00b0*/ 	.byte	0x03, 0x19
        /*00b2*/ 	.short	0x01d0


	//----- nvinfo : EIATTR_PARAM_CBANK
	.align		4
        /*00b4*/ 	.byte	0x04, 0x0a
        /*00b6*/ 	.short	(.L_528 - .L_527)
	.align		4
.L_527:
        /*00b8*/ 	.word	index@(.nv.constant0._ZN5flash16flash_fwd_kernelI23Flash_fwd_kernel_traitsILi96ELi64ELi64ELi4ELb0ELb0EN7cutlass10bfloat16_tE19Flash_kernel_traitsILi96ELi64ELi64ELi4ES3_EELb0ELb1ELb0ELb0ELb1ELb1ELb1ELb0EEEvNS_16Flash_fwd_paramsE)
        /*00bc*/ 	.short	0x0380
        /*00be*/ 	.short	0x01d0


	//----- nvinfo : EIATTR_SW_WAR
	.align		4
.L_528:
        /*00c0*/ 	.byte	0x04, 0x36
        /*00c2*/ 	.short	(.L_530 - .L_529)
.L_529:
        /*00c4*/ 	.word	0x00000008
.L_530:


//--------------------- .nv.info._ZN5flash16flash_fwd_kernelI23Flash_fwd_kernel_traitsILi96ELi64ELi64ELi4ELb0ELb0EN7cutlass10bfloat16_tE19Flash_kernel_traitsILi96ELi64ELi64ELi4ES3_EELb1ELb1ELb0ELb0ELb0ELb1ELb0ELb0EEEvNS_16Flash_fwd_paramsE --------------------------
	.section	.nv.info._ZN5flash16flash_fwd_kernelI23Flash_fwd_kernel_traitsILi96ELi64ELi64ELi4ELb0ELb0EN7cutlass10bfloat16_tE19Flash_kernel_traitsILi96ELi64ELi64ELi4ES3_EELb1ELb1ELb0ELb0ELb0ELb1ELb0ELb0EEEvNS_16Flash_fwd_paramsE,"",@"SHT_CUDA_INFO"
	.sectionflags	@""
	.align	4


	//----- nvinfo : EIATTR_CUDA_API_VERSION
	.align		4
        /*0000*/ 	.byte	0x04, 0x37
        /*0002*/ 	.short	(.L_532 - .L_531)
.L_531:
        /*0004*/ 	.word	0x00000082


	//----- nvinfo : EIATTR_KPARAM_INFO
	.align		4
.L_532:
        /*0008*/ 	.byte	0x04, 0x17
        /*000a*/ 	.short	(.L_534 - .L_533)
.L_533:
        /*000c*/ 	.word	0x00000000
        /*0010*/ 	.short	0x0000
        /*0012*/ 	.short	0x0000
        /*0014*/ 	.byte	0x00, 0xf0, 0x41, 0x07


	//----- nvinfo : EIATTR_SPARSE_MMA_MASK
	.align		4
.L_534:
        /*0018*/ 	.byte	0x03, 0x50
        /*001a*/ 	.short	0x0000


	//----- nvinfo : EIATTR_MAXREG_COUNT
	.align		4
        /*001c*/ 	.byte	0x03, 0x1b
        /*001e*/ 	.short	0x00ff


	//----- nvinfo : EIATTR_NUM_BARRIERS
	.align		4
        /*0020*/ 	.byte	0x02, 0x4c
        /*0022*/ 	.byte	0x01
	.zero		1


	//----- nvinfo : EIATTR_MERCURY_ISA_VERSION
	.align		4
        /*0024*/ 	.byte	0x03, 0x5f
        /*0026*/ 	.short	0x0101


	//----- nvinfo : EIATTR_COOP_GROUP_MASK_REGIDS
	.align		4
        /*0028*/ 	.byte	0x04, 0x29
        /*002a*/ 	.short	(.L_536 - .L_535)


	//   ....[0]....
.L_535:
        /*002c*/ 	.word	0xffffffff


	//   ....[1]....
        /*0030*/ 	.word	0xffffffff


	//   ....[2]....
        /*0034*/ 	.word	0xffffffff


	//   ....[3]....
        /*0038*/ 	.word	0xffffffff


	//   ....[4]....
        /*003c*/ 	.word	0xffffffff


	//   ....[5]....
        /*0040*/ 	.word	0xffffffff


	//   ....[6]....
        /*0044*/ 	.word	0xffffffff


	//   ....[7]....
        /*0048*/ 	.word	0xffffffff


	//   ....[8]....
        /*004c*/ 	.word	0xffffffff


	//   ....[9]....
        /*0050*/ 	.word	0xffffffff


	//   ....[10]....
        /*0054*/ 	.word	0xffffffff


	//   ....[11]....
        /*0058*/ 	.word	0xffffffff


	//   ....[12]....
        /*005c*/ 	.word	0xffffffff


	//   ....[13]....
        /*0060*/ 	.word	0xffffffff


	//   ....[14]....
        /*0064*/ 	.word	0xffffffff


	//   ....[15]....
        /*0068*/ 	.word	0xffffffff


	//----- nvinfo : EIATTR_COOP_GROUP_INSTR_OFFSETS
	.align		4
.L_536:
        /*006c*/ 	.byte	0x04, 0x28
        /*006e*/ 	.short	(.L_538 - .L_537)


	//   ....[0]....
.L_537:
        /*0070*/ 	.word	0x00002650


	//   ....[1]....
        /*0074*/ 	.word	0x00002a30


	//   ....[2]....
        /*0078*/ 	.word	0x00002a90


	//   ....[3]....
        /*007c*/ 	.word	0x00002bf0


	//   ....[4]....
        /*0080*/ 	.word	0x00004ea0


	//   ....[5]....
        /*0084*/ 	.word	0x00004f10


	//   ....[6]....
        /*0088*/ 	.word	0x00004fd0


	//   ....[7]....
        /*008c*/ 	.word	0x00005030


	//   ....[8]....
        /*0090*/ 	.word	0x00007010


	//   ....[9]....
        /*0094*/ 	.word	0x000070a0


	//   ....[10]....
        /*0098*/ 	.word	0x00007180


	//   ....[11]....
        /*009c*/ 	.word	0x00007190


	//   ....[12]....
        /*00a0*/ 	.word	0x00008940


	//   ....[13]....
        /*00a4*/ 	.word	0x00008980


	//   ....[14]....
        /*00a8*/ 	.word	0x00008a20


	//   ....[15]....
        /*00ac*/ 	.word	0x00008a50


	//----- nvinfo : EIATTR_VRC_CTA_INIT_COUNT
	.align		4
.L_538:
        /*00b0*/ 	.byte	0x02, 0x4a
	.zero		1
	.zero		1


	//----- nvinfo : EIATTR_EXIT_INSTR_OFFSETS
	.align		4
        /*00b4*/ 	.byte	0x04, 0x1c
        /*00b6*/ 	.short	(.L_540 - .L_539)


	//   ....[0]....
.L_539:
        /*00b8*/ 	.word	0x00000510


	//   ....[1]....
        /*00bc*/ 	.word	0x00000cd0


	//   ....[2]....
        /*00c0*/ 	.word	0x00000d60


	//   ....[3]....
        /*00c4*/ 	.word	0x00009880


	//   ....[4]....
        /*00c8*/ 	.word	0x00009980


	//----- nvinfo : EIATTR_CRS_STACK_SIZE
	.align		4
.L_540:
        /*00cc*/ 	.byte	0x04, 0x1e
        /*00ce*/ 	.short	(.L_542 - .L_541)
.L_541:
        /*00d0*/ 	.word	0x00000000


	//----- nvinfo : EIATTR_CBANK_PARAM_SIZE
	.align		4
.L_542:
        /*00d4*/ 	.byte	0x03, 0x19
        /*00d6*/ 	.short	0x01d0


	//----- nvinfo : EIATTR_PARAM_CBANK
	.align		4
        /*00d8*/ 	.byte	0x04, 0x0a
        /*00da*/ 	.short	(.L_544 - .L_543)
	.align		4
.L_543:
        /*00dc*/ 	.word	index@(.nv.constant0._ZN5flash16flash_fwd_kernelI23Flash_fwd_kernel_traitsILi96ELi64ELi64ELi4ELb0ELb0EN7cutlass10bfloat16_tE19Flash_kernel_traitsILi96ELi64ELi64ELi4ES3_EELb1ELb1ELb0ELb0ELb0ELb1ELb0ELb0EEEvNS_16Flash_fwd_paramsE)
        /*00e0*/ 	.short	0x0380
        /*00e2*/ 	.short	0x01d0


	//----- nvinfo : EIATTR_SW_WAR
	.align		4
.L_544:
        /*00e4*/ 	.byte	0x04, 0x36
        /*00e6*/ 	.short	(.L_546 - .L_545)
.L_545:
        /*00e8*/ 	.word	0x00000008
.L_546:


//--------------------- .nv.info._ZN5flash16flash_fwd_kernelI23Flash_fwd_kernel_traitsILi96ELi64ELi64ELi4ELb0ELb0EN7cutlass10bfloat16_tE19Flash_kernel_traitsILi96ELi64ELi64ELi4ES3_EELb0ELb1ELb0ELb0ELb0ELb1ELb1ELb0EEEvNS_16Flash_fwd_paramsE --------------------------
	.section	.nv.info._ZN5flash16flash_fwd_kernelI23Flash_fwd_kernel_traitsILi96ELi64ELi64ELi4ELb0ELb0EN7cutlass10bfloat16_tE19Flash_kernel_traitsILi96ELi64ELi64ELi4ES3_EELb0ELb1ELb0ELb0ELb0ELb1ELb1ELb0EEEvNS_16Flash_fwd_paramsE,"",@"SHT_CUDA_INFO"
	.sectionflags	@""
	.align	4


	//----- nvinfo : EIATTR_CUDA_API_VERSION
	.align		4
        /*0000*/ 	.byte	0x04, 0x37
        /*0002*/ 	.short	(.L_548 - .L_547)
.L_547:
        /*0004*/ 	.word	0x00000082


	//----- nvinfo : EIATTR_KPARAM_INFO
	.align		4
.L_548:
        /*0008*/ 	.byte	0x04, 0x17
        /*000a*/ 	.short	(.L_550 - .L_549)
.L_549:
        /*000c*/ 	.word	0x00000000
        /*0010*/ 	.short	0x0000
        /*0012*/ 	.short	0x0000
        /*0014*/ 	.byte	0x00, 0xf0, 0x41, 0x07


	//----- nvinfo : EIATTR_SPARSE_MMA_MASK
	.align		4
.L_550:
        /*0018*/ 	.byte	0x03, 0x50
        /*001a*/ 	.short	0x0000


	//----- nvinfo : EIATTR_MAXREG_COUNT
	.align		4
        /*001c*/ 	.byte	0x03, 0x1b
        /*001e*/ 	.short	0x00ff


	//----- nvinfo : EIATTR_NUM_BARRIERS
	.align		4
        /*0020*/ 	.byte	0x02, 0x4c
        /*0022*/ 	.byte	0x01
	.zero		1


	//----- nvinfo : EIATTR_MERCURY_ISA_VERSION
	.align		4
        /*0024*/ 	.byte	0x03, 0x5f
        /*0026*/ 	.short	0x0101


	//----- nvinfo : EIATTR_COOP_GROUP_MASK_REGIDS
	.align		4
        /*0028*/ 	.byte	0x04, 0x29
        /*002a*/ 	.short	(.L_552 - .L_551)


	//   ....[0]....
.L_551:
        /*002c*/ 	.word	0xffffffff


	//   ....[1]....
        /*0030*/ 	.word	0xffffffff


	//   ....[2]....
        /*0034*/ 	.word	0xffffffff


	//   ....[3]....
        /*0038*/ 	.word	0xffffffff


	//   ....[4]....
        /*003c*/ 	.word	0xffffffff


	//   ....[5]....
        /*0040*/ 	.word	0xffffffff


	//   ....[6]....
        /*0044*/ 	.word	0xffffffff


	//   ....[7]....
        /*0048*/ 	.word	0xffffffff


	//   ....[8]....
        /*004c*/ 	.word	0xffffffff


	//   ....[9]....
        /*0050*/ 	.word	0xffffffff


	//   ....[10]....
        /*0054*/ 	.word	0xffffffff


	//   ....[11]....
        /*0058*/ 	.word	0xffffffff


	//   ....[12]....
        /*005c*/ 	.word	0xffffffff


	//   ....[13]....
        /*0060*/ 	.word	0xffffffff


	//   ....[14]....
        /*0064*/ 	.word	0xffffffff


	//   ....[15]....
        /*0068*/ 	.word	0xffffffff


	//----- nvinfo : EIATTR_COOP_GROUP_INSTR_OFFSETS
	.align		4
.L_552:
        /*006c*/ 	.byte	0x04, 0x28
        /*006e*/ 	.short	(.L_554 - .L_553)


	//   ....[0]....
.L_553:
        /*0070*/ 	.word	0x000029a0


	//   ....[1]....
        /*0074*/ 	.word	0x00002ae0


	//   ....[2]....
        /*0078*/ 	.word	0x00002b00


	//   ....[3]....
        /*007c*/ 	.word	0x00002b80


	//   ....[4]....
        /*0080*/ 	.word	0x000049a0


	//   ....[5]....
        /*0084*/ 	.word	0x000049c0


	//   ....[6]....
        /*0088*/ 	.word	0x000049f0


	//   ....[7]....
        /*008c*/ 	.word	0x00004a00


	//   ....[8]....
        /*0090*/ 	.word	0x000067f0


	//   ....[9]....
        /*0094*/ 	.word	0x00006840


	//   ....[10]....
        /*0098*/ 	.word	0x00006890


	//   ....[11]....
        /*009c*/ 	.word	0x000068b0


	//   ....[12]....
        /*00a0*/ 	.word	0x00007850


	//   ....[13]....
        /*00a4*/ 	.word	0x00007890


	//   ....[14]....
        /*00a8*/ 	.word	0x00007920


	//   ....[15]....
        /*00ac*/ 	.word	0x00007930


	//----- nvinfo : EIATTR_VRC_CTA_INIT_COUNT
	.align		4
.L_554:
        /*00b0*/ 	.byte	0x02, 0x4a
	.zero		1
	.zero		1


	//----- nvinfo : EIATTR_EXIT_INSTR_OFFSETS
	.align		4
        /*00b4*/ 	.byte	0x04, 0x1c
        /*00b6*/ 	.short	(.L_556 - .L_555)


	//   ....[0]....
.L_555:
        /*00b8*/ 	.word	0x00000330


	//   ....[1]....
        /*00bc*/ 	.word	0x00000af0


	//   ....[2]....
        /*00c0*/ 	.word	0x00000b80


	//   ....[3]....
        /*00c4*/ 	.word	0x000087a0


	//   ....[4]....
        /*00c8*/ 	.word	0x000088a0


	//----- nvinfo : EIATTR_CRS_STACK_SIZE
	.align		4
.L_556:
        /*00cc*/ 	.byte	0x04, 0x1e
        /*00ce*/ 	.short	(.L_558 - .L_557)
.L_557:
        /*00d0*/ 	.word	0x00000000


	//----- nvinfo : EIATTR_CBANK_PARAM_SIZE
	.align		4
.L_558:
        /*00d4*/ 	.byte	0x03, 0x19
        /*00d6*/ 	.short	0x01d0


	//----- nvinfo : EIATTR_PARAM_CBANK
	.align		4
        /*00d8*/ 	.byte	0x04, 0x0a
        /*00da*/ 	.short	(.L_560 - .L_559)
	.align		4
.L_559:
        /*00dc*/ 	.word	index@(.nv.constant0._ZN5flash16flash_fwd_kernelI23Flash_fwd_kernel_traitsILi96ELi64ELi64ELi4ELb0ELb0EN7cutlass10bfloat16_tE19Flash_kernel_traitsILi96ELi64ELi64ELi4ES3_EELb0ELb1ELb0ELb0ELb0ELb1ELb1ELb0EEEvNS_16Flash_fwd_paramsE)
        /*00e0*/ 	.short	0x0380
        /*00e2*/ 	.short	0x01d0


	//----- nvinfo : EIATTR_SW_WAR
	.align		4
.L_560:
        /*00e4*/ 	.byte	0x04, 0x36
        /*00e6*/ 	.short	(.L_562 - .L_561)
.L_561:
        /*00e8*/ 	.word	0x00000008
.L_562:


//--------------------- .nv.info._ZN5flash16flash_fwd_kernelI23Flash_fwd_kernel_traitsILi96ELi64ELi64ELi4ELb0ELb0EN7cutlass10bfloat16_tE19Flash_kernel_traitsILi96ELi64ELi64ELi4ES3_EELb1ELb1ELb0ELb1ELb0ELb0ELb0ELb0EEEvNS_16Flash_fwd_paramsE --------------------------
	.section	.nv.info._ZN5flash16flash_fwd_kernelI23Flash_fwd_kernel_traitsILi96ELi64ELi64ELi4ELb0ELb0EN7cutlass10bfloat16_tE19Flash_kernel_traitsILi96ELi64ELi64ELi4ES3_EELb1ELb1ELb0ELb1ELb0ELb0ELb0ELb0EEEvNS_16Flash_fwd_paramsE,"",@"SHT_CUDA_INFO"
	.sectionflags	@""
	.align	4


	//----- nvinfo : EIATTR_CUDA_API_VERSION
	.align		4
        /*0000*/ 	.byte	0x04, 0x37
        /*0002*/ 	.short	(.L_564 - .L_563)
.L_563:
        /*0004*/ 	.word	0x00000082


	//----- nvinfo : EIATTR_KPARAM_INFO
	.align		4
.L_564:
        /*0008*/ 	.byte	0x04, 0x17
        /*000a*/ 	.short	(.L_566 - .L_565)
.L_565:
        /*000c*/ 	.word	0x00000000
        /*0010*/ 	.short	0x0000
        /*0012*/ 	.short	0x0000
        /*0014*/ 	.byte	0x00, 0xf0, 0x41, 0x07


	//----- nvinfo : EIATTR_SPARSE_MMA_MASK
	.align		4
.L_566:
        /*0018*/ 	.byte	0x03, 0x50
        /*001a*/ 	.short	0x0000


	//----- nvinfo : EIATTR_MAXREG_COUNT
	.align		4
        /*001c*/ 	.byte	0x03, 0x1b
        /*001e*/ 	.short	0x00ff


	//----- nvinfo : EIATTR_NUM_BARRIERS
	.align		4
        /*0020*/ 	.byte	0x02, 0x4c
        /*0022*/ 	.byte	0x01
	.zero		1


	//----- nvinfo : EIATTR_MERCURY_ISA_VERSION
	.align		4
        /*0024*/ 	.byte	0x03, 0x5f
        /*0026*/ 	.short	0x0101


	//----- nvinfo : EIATTR_COOP_GROUP_MASK_REGIDS
	.align		4
        /*0028*/ 	.byte	0x04, 0x29
        /*002a*/ 	.short	(.L_568 - .L_567)


	//   ....[0]....
.L_567:
        /*002c*/ 	.word	0xffffffff


	//   ....[1]....
        /*0030*/ 	.word	0xffffffff


	//   ....[2]....
        /*0034*/ 	.word	0xffffffff


	//   ....[3]....
        /*0038*/ 	.word	0xffffffff


	//   ....[4]....
        /*003c*/ 	.word	0xffffffff


	//   ....[5]....
        /*0040*/ 	.word	0xffffffff


	//   ....[6]....
        /*0044*/ 	.word	0xffffffff


	//   ....[7]....
        /*0048*/ 	.word	0xffffffff


	//   ....[8]....
        /*004c*/ 	.word	0xffffffff


	//   ....[9]....
        /*0050*/ 	.word	0xffffffff


	//   ....[10]....
        /*0054*/ 	.word	0xffffffff


	//   ....[11]....
        /*0058*/ 	.word	0xffffffff


	//   ....[12]....
        /*005c*/ 	.word	0xffffffff


	//   ....[13]....
        /*0060*/ 	.word	0xffffffff


	//   ....[14]....
        /*0064*/ 	.word	0xffffffff


	//   ....[15]....
        /*0068*/ 	.word	0xffffffff


	//----- nvinfo : EIATTR_COOP_GROUP_INSTR_OFFSETS
	.align		4
.L_568:
        /*006c*/ 	.byte	0x04, 0x28
        /*006e*/ 	.short	(.L_570 - .L_569)


	//   ....[0]....
.L_569:
        /*0070*/ 	.word	0x00003860


	//   ....[1]....
        /*0074*/ 	.word	0x00003930


	//   ....[2]....
        /*0078*/ 	.word	0x00003940


	//   ....[3]....
        /*007c*/ 	.word	0x00003980


	//   ....[4]....
        /*0080*/ 	.word	0x00006220


	//   ....[5]....
        /*0084*/ 	.word	0x00006230


	//   ....[6]....
        /*0088*/ 	.word	0x000062a0


	//   ....[7]....
        /*008c*/ 	.word	0x000062b0


	//   ....[8]....
        /*0090*/ 	.word	0x00008b40


	//   ....[9]....
        /*0094*/ 	.word	0x00008b60


	//   ....[10]....
        /*0098*/ 	.word	0x00008be0


	//   ....[11]....
        /*009c*/ 	.word	0x00008bf0


	//   ....[12]....
        /*00a0*/ 	.word	0x0000a440


	//   ....[13]....
        /*00a4*/ 	.word	0x0000a480


	//   ....[14]....
        /*00a8*/ 	.word	0x0000a570


	//   ....[15]....
        /*00ac*/ 	.word	0x0000a590


	//----- nvinfo : EIATTR_VRC_CTA_INIT_COUNT
	.align		4
.L_570:
        /*00b0*/ 	.byte	0x02, 0x4a
	.zero		1
	.zero		1


	//----- nvinfo : EIATTR_EXIT_INSTR_OFFSETS
	.align		4
        /*00b4*/ 	.byte	0x04, 0x1c
        /*00b6*/ 	.short	(.L_572 - .L_571)


	//   ....[0]....
.L_571:
        /*00b8*/ 	.word	0x000004f0


	//   ....[1]....
        /*00bc*/ 	.word	0x00000d60


	//   ....[2]....
        /*00c0*/ 	.word	0x00000df0


	//   ....[3]....
        /*00c4*/ 	.word	0x0000b360


	//   ....[4]....
        /*00c8*/ 	.word	0x0000b4a0


	//   ....[5]....
        /*00cc*/ 	.word	0x0000b4c0


	//----- nvinfo : EIATTR_CRS_STACK_SIZE
	.align		4
.L_572:
        /*00d0*/ 	.byte	0x04, 0x1e
        /*00d2*/ 	.short	(.L_574 - .L_573)
.L_573:
        /*00d4*/ 	.word	0x00000000


	//----- nvinfo : EIATTR_CBANK_PARAM_SIZE
	.align		4
.L_574:
        /*00d8*/ 	.byte	0x03, 0x19
        /*00da*/ 	.short	0x01d0


	//----- nvinfo : EIATTR_PARAM_CBANK
	.align		4
        /*00dc*/ 	.byte	0x04, 0x0a
        /*00de*/ 	.short	(.L_576 - .L_575)
	.align		4
.L_575:
        /*00e0*/ 	.word	index@(.nv.constant0._ZN5flash16flash_fwd_kernelI23Flash_fwd_kernel_traitsILi96ELi64ELi64ELi4ELb0ELb0EN7cutlass10bfloat16_tE19Flash_kernel_traitsILi96ELi64ELi64ELi4ES3_EELb1ELb1ELb0ELb1ELb0ELb0ELb0ELb0EEEvNS_16Flash_fwd_paramsE)
        /*00e4*/ 	.short	0x0380
        /*00e6*/ 	.short	0x01d0


	//----- nvinfo : EIATTR_SW_WAR
	.align		4
.L_576:
        /*00e8*/ 	.byte	0x04, 0x36
        /*00ea*/ 	.short	(.L_578 - .L_577)
.L_577:
        /*00ec*/ 	.word	0x00000008
.L_578:


//--------------------- .nv.info._ZN5flash16flash_fwd_kernelI23Flash_fwd_kernel_traitsILi96ELi64ELi64ELi4ELb0ELb0EN7cutlass10bfloat16_tE19Flash_kernel_traitsILi96ELi64ELi64ELi4ES3_EELb1ELb1ELb0ELb0ELb0ELb0ELb0ELb1EEEvNS_16Flash_fwd_paramsE --------------------------
	.section	.nv.info._ZN5flash16flash_fwd_kernelI23Flash_fwd_kernel_traitsILi96ELi64ELi64ELi4ELb0ELb0EN7cutlass10bfloat16_tE19Flash_kernel_traitsILi96ELi64ELi64ELi4ES3_EELb1ELb1ELb0ELb0ELb0ELb0ELb0ELb1EEEvNS_16Flash_fwd_paramsE,"",@"SHT_CUDA_INFO"
	.sectionflags	@""
	.align	4


	//----- nvinfo : EIATTR_CUDA_API_VERSION
	.align		4
        /*0000*/ 	.byte	0x04, 0x37
        /*0002*/ 	.short	(.L_580 - .L_579)
.L_579:
        /*0004*/ 	.word	0x00000082


	//----- nvinfo : EIATTR_KPARAM_INFO
	.align		4
.L_580:
        /*0008*/ 	.byte	0x04, 0x17
        /*000a*/ 	.short	(.L_582 - .L_581)
.L_581:
        /*000c*/ 	.word	0x00000000
        /*0010*/ 	.short	0x0000
        /*0012*/ 	.short	0x0000
        /*0014*/ 	.byte	0x00, 0xf0, 0x41, 0x07


	//----- nvinfo : EIATTR_SPARSE_MMA_MASK
	.align		4
.L_582:
        /*0018*/ 	.byte	0x03, 0x50
        /*001a*/ 	.short	0x0000


	//----- nvinfo : EIATTR_MAXREG_COUNT
	.align		4
        /*001c*/ 	.byte	0x03, 0x1b
        /*001e*/ 	.short	0x00ff


	//----- nvinfo : EIATTR_NUM_BARRIERS
	.align		4
        /*0020*/ 	.byte	0x02, 0x4c
        /*0022*/ 	.byte	0x01
	.zero		1


	//----- nvinfo : EIATTR_MERCURY_ISA_VERSION
	.align		4
        /*0024*/ 	.byte	0x03, 0x5f
        /*0026*/ 	.short	0x0101


	//----- nvinfo : EIATTR_COOP_GROUP_MASK_REGIDS
	.align		4
        /*0028*/ 	.byte	0x04, 0x29
        /*002a*/ 	.short	(.L_584 - .L_583)


	//   ....[0]....
.L_583:
        /*002c*/ 	.word	0xffffffff


	//   ....[1]....
        /*0030*/ 	.word	0xffffffff


	//   ....[2]....
        /*0034*/ 	.word	0xffffffff


	//   ....[3]....
        /*0038*/ 	.word	0xffffffff


	//   ....[4]....
        /*003c*/ 	.word	0xffffffff


	//   ....[5]....
        /*0040*/ 	.word	0xffffffff


	//   ....[6]....
        /*0044*/ 	.word	0xffffffff


	//   ....[7]....
        /*0048*/ 	.word	0xffffffff


	//   ....[8]....
        /*004c*/ 	.word	0xffffffff


	//   ....[9]....
        /*0050*/ 	.word	0xffffffff


	//   ....[10]....
        /*0054*/ 	.word	0xffffffff


	//   ....[11]....
        /*0058*/ 	.word	0xffffffff


	//   ....[12]....
        /*005c*/ 	.word	0xffffffff


	//   ....[13]....
        /*0060*/ 	.word	0xffffffff


	//   ....[14]....
        /*0064*/ 	.word	0xffffffff


	//   ....[15]....
        /*0068*/ 	.word	0xffffffff


	//----- nvinfo : EIATTR_COOP_GROUP_INSTR_OFFSETS
	.align		4
.L_584:
        /*006c*/ 	.byte	0x04, 0x28
        /*006e*/ 	.short	(.L_586 - .L_585)


	//   ....[0]....
.L_585:
        /*0070*/ 	.word	0x00003300


	//   ....[1]....
        /*0074*/ 	.word	0x00003500


	//   ....[2]....
        /*0078*/ 	.word	0x00003520


	//   ....[3]....
        /*007c*/ 	.word	0x000035d0


	//   ....[4]....
        /*0080*/ 	.word	0x000066d0


	//   ....[5]....
        /*0084*/ 	.word	0x000066e0


	//   ....[6]....
        /*0088*/ 	.word	0x00006790


	//   ....[7]....
        /*008c*/ 	.word	0x000067c0


	//   ....[8]....
        /*0090*/ 	.word	0x000097e0


	//   ....[9]....
        /*0094*/ 	.word	0x00009830


	//   ....[10]....
        /*0098*/ 	.word	0x000098b0


	//   ....[11]....
        /*009c*/ 	.word	0x00009900


	//   ....[12]....
        /*00a0*/ 	.word	0x0000bc20


	//   ....[13]....
        /*00a4*/ 	.word	0x0000bc60


	//   ....[14]....
        /*00a8*/ 	.word	0x0000bcd0


	//   ....[15]....
        /*00ac*/ 	.word	0x0000bce0


	//----- nvinfo : EIATTR_VRC_CTA_INIT_COUNT
	.align		4
.L_586:
        /*00b0*/ 	.byte	0x02, 0x4a
	.zero		1
	.zero		1


	//----- nvinfo : EIATTR_EXIT_INSTR_OFFSETS
	.align		4
        /*00b4*/ 	.byte	0x04, 0x1c
        /*00b6*/ 	.short	(.L_588 - .L_587)


	//   ....[0]....
.L_587:
        /*00b8*/ 	.word	0x00000510


	//   ....[1]....
        /*00bc*/ 	.word	0x00000d70


	//   ....[2]....
        /*00c0*/ 	.word	0x00000e00


	//   ....[3]....
        /*00c4*/ 	.word	0x0000cb60


	//   ....[4]....
        /*00c8*/ 	.word	0x0000cca0


	//   ....[5]....
        /*00cc*/ 	.word	0x0000ccc0


	//----- nvinfo : EIATTR_CRS_STACK_SIZE
	.align		4
.L_588:
        /*00d0*/ 	.byte	0x04, 0x1e
        /*00d2*/ 	.short	(.L_590 - .L_589)
.L_589:
        /*00d4*/ 	.word	0x00000000


	//----- nvinfo : EIATTR_CBANK_PARAM_SIZE
	.align		4
.L_590:
        /*00d8*/ 	.byte	0x03, 0x19
        /*00da*/ 	.short	0x01d0


	//----- nvinfo : EIATTR_PARAM_CBANK
	.align		4
        /*00dc*/ 	.byte	0x04, 0x0a
        /*00de*/ 	.short	(.L_592 - .L_591)
	.align		4
.L_591:
        /*00e0*/ 	.word	index@(.nv.constant0._ZN5flash16flash_fwd_kernelI23Flash_fwd_kernel_traitsILi96ELi64ELi64ELi4ELb0ELb0EN7cutlass10bfloat16_tE19Flash_kernel_traitsILi96ELi64ELi64ELi4ES3_EELb1ELb1ELb0ELb0ELb0ELb0ELb0ELb1EEEvNS_16Flash_fwd_paramsE)
        /*00e4*/ 	.short	0x0380
        /*00e6*/ 	.short	0x01d0


	//----- nvinfo : EIATTR_SW_WAR
	.align		4
.L_592:
        /*00e8*/ 	.byte	0x04, 0x36
        /*00ea*/ 	.short	(.L_594 - .L_593)
.L_593:
        /*00ec*/ 	.word	0x00000008
.L_594:


//--------------------- .nv.info._ZN5flash16flash_fwd_kernelI23Flash_fwd_kernel_traitsILi96ELi64ELi64ELi4ELb0ELb0EN7cutlass10bfloat16_tE19Flash_kernel_traitsILi96ELi64ELi64ELi4ES3_EELb0ELb1ELb0ELb0ELb0ELb0ELb1ELb0EEEvNS_16Flash_fwd_paramsE --------------------------
	.section	.nv.info._ZN5flash16flash_fwd_kernelI23Flash_fwd_kernel_traitsILi96ELi64ELi64ELi4ELb0ELb0EN7cutlass10bfloat16_tE19Flash_kernel_traitsILi96ELi64ELi64ELi4ES3_EELb0ELb1ELb0ELb0ELb0ELb0ELb1ELb0EEEvNS_16Flash_fwd_paramsE,"",@"SHT_CUDA_INFO"
	.sectionflags	@""
	.align	4


	//----- nvinfo : EIATTR_CUDA_API_VERSION
	.align		4
        /*0000*/ 	.byte	0x04, 0x37
        /*0002*/ 	.short	(.L_596 - .L_595)
.L_595:
        /*0004*/ 	.word	0x00000082


	//----- nvinfo : EIATTR_KPARAM_INFO
	.align		4
.L_596:
        /*0008*/ 	.byte	0x04, 0x17
        /*000a*/ 	.short	(.L_598 - .L_597)
.L_597:
        /*000c*/ 	.word	0x00000000
        /*0010*/ 	.short	0x0000
        /*0012*/ 	.short	0x0000
        /*0014*/ 	.byte	0x00, 0xf0, 0x41, 0x07


	//----- nvinfo : EIATTR_SPARSE_MMA_MASK
	.align		4
.L_598:
        /*0018*/ 	.byte	0x03, 0x50
        /*001a*/ 	.short	0x0000


	//----- nvinfo : EIATTR_MAXREG_COUNT
	.align		4
        /*001c*/ 	.byte	0x03, 0x1b
        /*001e*/ 	.short	0x00ff


	//----- nvinfo : EIATTR_NUM_BARRIERS
	.align		4
        /*0020*/ 	.byte	0x02, 0x4c
        /*0022*/ 	.byte	0x01
	.zero		1


	//----- nvinfo : EIATTR_MERCURY_ISA_VERSION
	.align		4
        /*0024*/ 	.byte	0x03, 0x5f
        /*0026*/ 	.short	0x0101


	//----- nvinfo : EIATTR_COOP_GROUP_MASK_REGIDS
	.align		4
        /*0028*/ 	.byte	0x04, 0x29
        /*002a*/ 	.short	(.L_600 - .L_599)


	//   ....[0]....
.L_599:
        /*002c*/ 	.word	0xffffffff


	//   ....[1]....
        /*0030*/ 	.word	0xffffffff


	//   ....[2]....
        /*0034*/ 	.word	0xffffffff


	//   ....[3]....
        /*0038*/ 	.word	0xffffffff


	//   ....[4]....
        /*003c*/ 	.word	0xffffffff


	//   ....[5]....
        /*0040*/ 	.word	0xffffffff


	//   ....[6]....
        /*0044*/ 	.word	0xffffffff


	//   ....[7]....
        /*0048*/ 	.word	0xffffffff


	//   ....[8]....
        /*004c*/ 	.word	0xffffffff


	//   ....[9]....
        /*0050*/ 	.word	0xffffffff


	//   ....[10]....
        /*0054*/ 	.word	0xffffffff


	//   ....[11]....
        /*0058*/ 	.word	0xffffffff


	//   ....[12]....
        /*005c*/ 	.word	0xffffffff


	//   ....[13]....
        /*0060*/ 	.word	0xffffffff


	//   ....[14]....
        /*0064*/ 	.word	0xffffffff


	//   ....[15]....
        /*0068*/ 	.word	0xffffffff


	//----- nvinfo : EIATTR_COOP_GROUP_INSTR_OFFSETS
	.align		4
.L_600:
        /*006c*/ 	.byte	0x04, 0x28
        /*006e*/ 	.short	(.L_602 - .L_601)


	//   ....[0]....
.L_601:
        /*0070*/ 	.word	0x000033e0


	//   ....[1]....
        /*0074*/ 	.word	0x00003540


	//   ....[2]....
        /*0078*/ 	.word	0x00003550


	//   ....[3]....
        /*007c*/ 	.word	0x000035b0


	//   ....[4]....
        /*0080*/ 	.word	0x00005750


	//   ....[5]....
        /*0084*/ 	.word	0x00005780


	//   ....[6]....
        /*0088*/ 	.word	0x000057a0


	//   ....[7]....
        /*008c*/ 	.word	0x000057c0


	//   ....[8]....
        /*0090*/ 	.word	0x00007ab0


	//   ....[9]....
        /*0094*/ 	.word	0x00007ae0


	//   ....[10]....
        /*0098*/ 	.word	0x00007b10


	//   ....[11]....
        /*009c*/ 	.word	0x00007b30


	//   ....[12]....
        /*00a0*/ 	.word	0x00008b00


	//   ....[13]....
        /*00a4*/ 	.word	0x00008b40


	//   ....[14]....
        /*00a8*/ 	.word	0x00008bd0


	//   ....[15]....
        /*00ac*/ 	.word	0x00008be0


	//----- nvinfo : EIATTR_VRC_CTA_INIT_COUNT
	.align		4
.L_602:
        /*00b0*/ 	.byte	0x02, 0x4a
	.zero		1
	.zero		1


	//----- nvinfo : EIATTR_EXIT_INSTR_OFFSETS
	.align		4
        /*00b4*/ 	.byte	0x04, 0x1c
        /*00b6*/ 	.short	(.L_604 - .L_603)


	//   ....[0]....
.L_603:
        /*00b8*/ 	.word	0x00000330


	//   ....[1]....
        /*00bc*/ 	.word	0x00000ba0


	//   ....[2]....
        /*00c0*/ 	.word	0x00000c30


	//   ....[3]....
        /*00c4*/ 	.word	0x00009a00


	//   ....[4]....
        /*00c8*/ 	.word	0x00009b40


	//   ....[5]....
        /*00cc*/ 	.word	0x00009b60


	//----- nvinfo : EIATTR_CRS_STACK_SIZE
	.align		4
.L_604:
        /*00d0*/ 	.byte	0x04, 0x1e
        /*00d2*/ 	.short	(.L_606 - .L_605)
.L_605:
        /*00d4*/ 	.word	0x00000000


	//----- nvinfo : EIATTR_CBANK_PARAM_SIZE
	.align		4
.L_606:
        /*00d8*/ 	.byte	0x03, 0x19
        /*00da*/ 	.short	0x01d0


	//----- nvinfo : EIATTR_PARAM_CBANK
	.align		4
        /*00dc*/ 	.byte	0x04, 0x0a
        /*00de*/ 	.short	(.L_608 - .L_607)
	.align		4
.L_607:
        /*00e0*/ 	.word	index@(.nv.constant0._ZN5flash16flash_fwd_kernelI23Flash_fwd_kernel_traitsILi96ELi64ELi64ELi4ELb0ELb0EN7cutlass10bfloat16_tE19Flash_kernel_traitsILi96ELi64ELi64ELi4ES3_EELb0ELb1ELb0ELb0ELb0ELb0ELb1ELb0EEEvNS_16Flash_fwd_paramsE)
        /*00e4*/ 	.short	0x0380
        /*00e6*/ 	.short	0x01d0


	//----- nvinfo : EIATTR_SW_WAR
	.align		4
.L_608:
        /*00e8*/ 	.byte	0x04, 0x36
        /*00ea*/ 	.short	(.L_610 - .L_609)
.L_609:
        /*00ec*/ 	.word	0x00000008
.L_610:


//--------------------- .nv.info._ZN5flash16flash_fwd_kernelI23Flash_fwd_kernel_traitsILi96ELi64ELi64ELi4ELb0ELb0EN7cutlass10bfloat16_tE19Flash_kernel_traitsILi96ELi64ELi64ELi4ES3_EELb1ELb1ELb0ELb1ELb0ELb0ELb0ELb1EEEvNS_16Flash_fwd_paramsE --------------------------
	.section	.nv.info._ZN5flash16flash_fwd_kernelI23Flash_fwd_kernel_traitsILi96ELi64ELi64ELi4ELb0ELb0EN7cutlass10bfloat16_tE19Flash_kernel_traitsILi96ELi64ELi64ELi4ES3_EELb1ELb1ELb0ELb1ELb0ELb0ELb0ELb1EEEvNS_16Flash_fwd_paramsE,"",@"SHT_CUDA_INFO"
	.sectionflags	@""
	.align	4


	//----- nvinfo : EIATTR_CUDA_API_VERSION
	.align		4
        /*0000*/ 	.byte	0x04, 0x37
        /*0002*/ 	.short	(.L_612 - .L_611)
.L_611:
        /*0004*/ 	.word	0x00000082


	//----- nvinfo : EIATTR_KPARAM_INFO
	.align		4
.L_612:
        /*0008*/ 	.byte	0x04, 0x17
        /*000a*/ 	.short	(.L_614 - .L_613)
.L_613:
        /*000c*/ 	.word	0x00000000
        /*0010*/ 	.short	0x0000
        /*0012*/ 	.short	0x0000
        /*0014*/ 	.byte	0x00, 0xf0, 0x41, 0x07


	//----- nvinfo : EIATTR_SPARSE_MMA_MASK
	.align		4
.L_614:
        /*0018*/ 	.byte	0x03, 0x50
        /*001a*/ 	.short	0x0000


	//----- nvinfo : EIATTR_MAXREG_COUNT
	.align		4
        /*001c*/ 	.byte	0x03, 0x1b
        /*001e*/ 	.short	0x00ff


	//----- nvinfo : EIATTR_NUM_BARRIERS
	.align		4
        /*0020*/ 	.byte	0x02, 0x4c
        /*0022*/ 	.byte	0x01
	.zero		1


	//----- nvinfo : EIATTR_MERCURY_ISA_VERSION
	.align		4
        /*0024*/ 	.byte	0x03, 0x5f
        /*0026*/ 	.short	0x0101


	//----- nvinfo : EIATTR_COOP_GROUP_MASK_REGIDS
	.align		4
        /*0028*/ 	.byte	0x04, 0x29
        /*002a*/ 	.short	(.L_616 - .L_615)


	//   ....[0]....
.L_615:
        /*002c*/ 	.word	0xffffffff


	//   ....[1]....
        /*0030*/ 	.word	0xffffffff


	//   ....[2]....
        /*0034*/ 	.word	0xffffffff


	//   ....[3]....
        /*0038*/ 	.word	0xffffffff


	//   ....[4]....
        /*003c*/ 	.word	0xffffffff


	//   ....[5]....
        /*0040*/ 	.word	0xffffffff


	//   ....[6]....
        /*0044*/ 	.word	0xffffffff


	//   ....[7]....
        /*0048*/ 	.word	0xffffffff


	//   ....[8]....
        /*004c*/ 	.word	0xffffffff


	//   ....[9]....
        /*0050*/ 	.word	0xffffffff


	//   ....[10]....
        /*0054*/ 	.word	0xffffffff


	//   ....[11]....
        /*0058*/ 	.word	0xffffffff


	//   ....[12]....
        /*005c*/ 	.word	0xffffffff


	//   ....[13]....
        /*0060*/ 	.word	0xffffffff


	//   ....[14]....
        /*0064*/ 	.word	0xffffffff


	//   ....[15]....
        /*0068*/ 	.word	0xffffffff


	//----- nvinfo : EIATTR_COOP_GROUP_INSTR_OFFSETS
	.align		4
.L_616:
        /*006c*/ 	.byte	0x04, 0x28
        /*006e*/ 	.short	(.L_618 - .L_617)


	//   ....[0]....
.L_617:
        /*0070*/ 	.word	0x000038d0


	//   ....[1]....
        /*0074*/ 	.word	0x000039e0


	//   ....[2]....
        /*0078*/ 	.word	0x000039f0


	//   ....[3]....
        /*007c*/ 	.word	0x00003a40


	//   ....[4]....
        /*0080*/ 	.word	0x00006de0


	//   ....[5]....
        /*0084*/ 	.word	0x00006df0


	//   ....[6]....
        /*0088*/ 	.word	0x00006ea0


	//   ....[7]....
        /*008c*/ 	.word	0x00006ed0


	//   ....[8]....
        /*0090*/ 	.word	0x0000a350


	//   ....[9]....
        /*0094*/ 	.word	0x0000a370


	//   ....[10]....
        /*0098*/ 	.word	0x0000a470


	//   ....[11]....
        /*009c*/ 	.word	0x0000a500


	//   ....[12]....
        /*00a0*/ 	.word	0x0000c6d0


	//   ....[13]....
        /*00a4*/ 	.word	0x0000c710


	//   ....[14]....
        /*00a8*/ 	.word	0x0000c790


	//   ....[15]....
        /*00ac*/ 	.word	0x0000c7a0


	//----- nvinfo : EIATTR_VRC_CTA_INIT_COUNT
	.align		4
.L_618:
        /*00b0*/ 	.byte	0x02, 0x4a
	.zero		1
	.zero		1


	//----- nvinfo : EIATTR_EXIT_INSTR_OFFSETS
	.align		4
        /*00b4*/ 	.byte	0x04, 0x1c
        /*00b6*/ 	.short	(.L_620 - .L_619)


	//   ....[0]....
.L_619:
        /*00b8*/ 	.word	0x00000510


	//   ....[1]....
        /*00bc*/ 	.word	0x00000d70


	//   ....[2]....
        /*00c0*/ 	.word	0x00000e00


	//   ....[3]....
        /*00c4*/ 	.word	0x0000d600


	//   ....[4]....
        /*00c8*/ 	.word	0x0000d740


	//   ....[5]....
        /*00cc*/ 	.word	0x0000d760


	//----- nvinfo : EIATTR_CRS_STACK_SIZE
	.align		4
.L_620:
        /*00d0*/ 	.byte	0x04, 0x1e
        /*00d2*/ 	.short	(.L_622 - .L_621)
.L_621:
        /*00d4*/ 	.word	0x00000000


	//----- nvinfo : EIATTR_CBANK_PARAM_SIZE
	.align		4
.L_622:
        /*00d8*/ 	.byte	0x03, 0x19
        /*00da*/ 	.short	0x01d0


	//----- nvinfo : EIATTR_PARAM_CBANK
	.align		4
        /*00dc*/ 	.byte	0x04, 0x0a
        /*00de*/ 	.short	(.L_624 - .L_623)
	.align		4
.L_623:
        /*00e0*/ 	.word	index@(.nv.constant0._ZN5flash16flash_fwd_kernelI23Flash_fwd_kernel_traitsILi96ELi64ELi64ELi4ELb0ELb0EN7cutlass10bfloat16_tE19Flash_kernel_traitsILi96ELi64ELi64ELi4ES3_EELb1ELb1ELb0ELb1ELb0ELb0ELb0ELb1EEEvNS_16Flash_fwd_paramsE)
        /*00e4*/ 	.short	0x0380
        /*00e6*/ 	.short	0x01d0


	//----- nvinfo : EIATTR_SW_WAR
	.align		4
.L_624:
        /*00e8*/ 	.byte	0x04, 0x36
        /*00ea*/ 	.short	(.L_626 - .L_625)
.L_625:
        /*00ec*/ 	.word	0x00000008
.L_626:


//--------------------- .nv.info._ZN5flash16flash_fwd_kernelI23Flash_fwd_kernel_traitsILi96ELi64ELi64ELi4ELb0ELb0EN7cutlass10bfloat16_tE19Flash_kernel_traitsILi96ELi64ELi64ELi4ES3_EELb0ELb1ELb0ELb1ELb0ELb0ELb1ELb0EEEvNS_16Flash_fwd_paramsE --------------------------
	.section	.nv.info._ZN5flash16flash_fwd_kernelI23Flash_fwd_kernel_traitsILi96ELi64ELi64ELi4ELb0ELb0EN7cutlass10bfloat16_tE19Flash_kernel_traitsILi96ELi64ELi64ELi4ES3_EELb0ELb1ELb0ELb1ELb0ELb0ELb1ELb0EEEvNS_16Flash_fwd_paramsE,"",@"SHT_CUDA_INFO"
	.sectionflags	@""
	.align	4


	//----- nvinfo : EIATTR_CUDA_API_VERSION
	.align		4
        /*0000*/ 	.byte	0x04, 0x37
        /*0002*/ 	.short	(.L_628 - .L_627)
.L_627:
        /*0004*/ 	.word	0x00000082


	//----- nvinfo : EIATTR_KPARAM_INFO
	.align		4
.L_628:
        /*0008*/ 	.byte	0x04, 0x17
        /*000a*/ 	.short	(.L_630 - .L_629)
.L_629:
        /*000c*/ 	.word	0x00000000
        /*0010*/ 	.short	0x0000
        /*0012*/ 	.short	0x0000
        /*0014*/ 	.byte	0x00, 0xf0, 0x41, 0x07


	//----- nvinfo : EIATTR_SPARSE_MMA_MASK
	.align		4
.L_630:
        /*0018*/ 	.byte	0x03, 0x50
        /*001a*/ 	.short	0x0000


	//----- nvinfo : EIATTR_MAXREG_COUNT
	.align		4
        /*001c*/ 	.byte	0x03, 0x1b
        /*001e*/ 	.short	0x00ff


	//----- nvinfo : EIATTR_NUM_BARRIERS
	.align		4
        /*0020*/ 	.byte	0x02, 0x4c
        /*0022*/ 	.byte	0x01
	.zero		1


	//----- nvinfo : EIATTR_MERCURY_ISA_VERSION
	.align		4
        /*0024*/ 	.byte	0x03, 0x5f
        /*0026*/ 	.short	0x0101


	//----- nvinfo : EIATTR_COOP_GROUP_MASK_REGIDS
	.align		4
        /*0028*/ 	.byte	0x04, 0x29
        /*002a*/ 	.short	(.L_632 - .L_631)


	//   ....[0]....
.L_631:
        /*002c*/ 	.word	0xffffffff


	//   ....[1]....
        /*0030*/ 	.word	0xffffffff


	//   ....[2]....
        /*0034*/ 	.word	0xffffffff


	//   ....[3]....
        /*0038*/ 	.word	0xffffffff


	//   ....[4]....
        /*003c*/ 	.word	0xffffffff


	//   ....[5]....
        /*0040*/ 	.word	0xffffffff


	//   ....[6]....
        /*0044*/ 	.word	0xffffffff


	//   ....[7]....
        /*0048*/ 	.word	0xffffffff


	//   ....[8]....
        /*004c*/ 	.word	0xffffffff


	//   ....[9]....
        /*0050*/ 	.word	0xffffffff


	//   ....[10]....
        /*0054*/ 	.word	0xffffffff


	//   ....[11]....
        /*0058*/ 	.word	0xffffffff


	//   ....[12]....
        /*005c*/ 	.word	0xffffffff


	//   ....[13]....
        /*0060*/ 	.word	0xffffffff


	//   ....[14]....
        /*0064*/ 	.word	0xffffffff


	//   ....[15]....
        /*0068*/ 	.word	0xffffffff


	//----- nvinfo : EIATTR_COOP_GROUP_INSTR_OFFSETS
	.align		4
.L_632:
        /*006c*/ 	.byte	0x04, 0x28
        /*006e*/ 	.short	(.L_634 - .L_633)


	//   ....[0]....
.L_633:
        /*0070*/ 	.word	0x00003880


	//   ....[1]....
        /*0074*/ 	.word	0x000038b0


	//   ....[2]....
        /*0078*/ 	.word	0x00003940


	//   ....[3]....
        /*007c*/ 	.word	0x000039b0


	//   ....[4]....
        /*0080*/ 	.word	0x00005e40


	//   ....[5]....
        /*0084*/ 	.word	0x00005e60


	//   ....[6]....
        /*0088*/ 	.word	0x00005e80


	//   ....[7]....
        /*008c*/ 	.word	0x00005ea0


	//   ....[8]....
        /*0090*/ 	.word	0x00008580


	//   ....[9]....
        /*0094*/ 	.word	0x000085b0


	//   ....[10]....
        /*0098*/ 	.word	0x00008600


	//   ....[11]....
        /*009c*/ 	.word	0x00008630


	//   ....[12]....
        /*00a0*/ 	.word	0x000095d0


	//   ....[13]....
        /*00a4*/ 	.word	0x00009610


	//   ....[14]....
        /*00a8*/ 	.word	0x000096b0


	//   ....[15]....
        /*00ac*/ 	.word	0x000096d0


	//----- nvinfo : EIATTR_VRC_CTA_INIT_COUNT
	.align		4
.L_634:
        /*00b0*/ 	.byte	0x02, 0x4a
	.zero		1
	.zero		1


	//----- nvinfo : EIATTR_EXIT_INSTR_OFFSETS
	.align		4
        /*00b4*/ 	.byte	0x04, 0x1c
        /*00b6*/ 	.short	(.L_636 - .L_635)


	//   ....[0]....
.L_635:
        /*00b8*/ 	.word	0x00000330


	//   ....[1]....
        /*00bc*/ 	.word	0x00000b90


	//   ....[2]....
        /*00c0*/ 	.word	0x00000c20


	//   ....[3]....
        /*00c4*/ 	.word	0x0000a4d0


	//   ....[4]....
        /*00c8*/ 	.word	0x0000a610


	//   ....[5]....
        /*00cc*/ 	.word	0x0000a630


	//----- nvinfo : EIATTR_CRS_STACK_SIZE
	.align		4
.L_636:
        /*00d0*/ 	.byte	0x04, 0x1e
        /*00d2*/ 	.short	(.L_638 - .L_637)
.L_637:
        /*00d4*/ 	.word	0x00000000


	//----- nvinfo : EIATTR_CBANK_PARAM_SIZE
	.align		4
.L_638:
        /*00d8*/ 	.byte	0x03, 0x19
        /*00da*/ 	.short	0x01d0


	//----- nvinfo : EIATTR_PARAM_CBANK
	.align		4
        /*00dc*/ 	.byte	0x04, 0x0a
        /*00de*/ 	.short	(.L_640 - .L_639)
	.align		4
.L_639:
        /*00e0*/ 	.word	index@(.nv.constant0._ZN5flash16flash_fwd_kernelI23Flash_fwd_kernel_traitsILi96ELi64ELi64ELi4ELb0ELb0EN7cutlass10bfloat16_tE19Flash_kernel_traitsILi96ELi64ELi64ELi4ES3_EELb0ELb1ELb0ELb1ELb0ELb0ELb1ELb0EEEvNS_16Flash_fwd_paramsE)
        /*00e4*/ 	.short	0x0380
        /*00e6*/ 	.short	0x01d0


	//----- nvinfo : EIATTR_SW_WAR
	.align		4
.L_640:
        /*00e8*/ 	.byte	0x04, 0x36
        /*00ea*/ 	.short	(.L_642 - .L_641)
.L_641:
        /*00ec*/ 	.word	0x00000008
.L_642:


//--------------------- .nv.callgraph             --------------------------
	.section	.nv.callgraph,"",@"SHT_CUDA_CALLGRAPH"
	.align	4
	.sectionentsize	8
	.align		4
        /*0000*/ 	.word	0x00000000
	.align		4
        /*0004*/ 	.word	0xffffffff
	.align		4
        /*0008*/ 	.word	0x00000000
	.align		4
        /*000c*/ 	.word	0xfffffffe
	.align		4
        /*0010*/ 	.word	0x00000000
	.align		4
        /*0014*/ 	.word	0xfffffffd
	.align		4
        /*0018*/ 	.word	0x00000000
	.align		4
        /*001c*/ 	.word	0xfffffffc


//--------------------- .nv.constant4             --------------------------
	.section	.nv.constant4,"a",@progbits
	.align	8
	.align		8
.nv.constant4:
        /*0000*/ 	.dword	_ZN72_INTERNAL_5bb34816_36_flash_fwd_hdim96_bf16_causal_sm80_cu_e763cb1e_27444cuda3std3__45__cpo5beginE
	.align		8
        /*0008*/ 	.dword	_ZN72_INTERNAL_5bb34816_36_flash_fwd_hdim96_bf16_causal_sm80_cu_e763cb1e_27444cuda3std3__45__cpo3endE
	.align		8
        /*0010*/ 	.dword	_ZN72_INTERNAL_5bb34816_36_flash_fwd_hdim96_bf16_causal_sm80_cu_e763cb1e_27444cuda3std3__45__cpo6cbeginE
	.align		8
        /*0018*/ 	.dword	_ZN72_INTERNAL_5bb34816_36_flash_fwd_hdim96_bf16_causal_sm80_cu_e763cb1e_27444cuda3std3__45__cpo4cendE
	.align		8
        /*0020*/ 	.dword	_ZN72_INTERNAL_5bb34816_36_flash_fwd_hdim96_bf16_causal_sm80_cu_e763cb1e_27444cuda3std3__474_GLOBAL__N__5bb34816_36_flash_fwd_hdim96_bf16_causal_sm80_cu_e763cb1e_27446ignoreE
	.align		8
        /*0028*/ 	.dword	_ZN72_INTERNAL_5bb34816_36_flash_fwd_hdim96_bf16_causal_sm80_cu_e763cb1e_27444cuda3std3__419piecewise_constructE
	.align		8
        /*0030*/ 	.dword	_ZN72_INTERNAL_5bb34816_36_flash_fwd_hdim96_bf16_causal_sm80_cu_e763cb1e_27444cuda3std3__48in_placeE
	.align		8
        /*0038*/ 	.dword	_ZN72_INTERNAL_5bb34816_36_flash_fwd_hdim96_bf16_causal_sm80_cu_e763cb1e_27444cuda3std6ranges3__45__cpo4swapE
	.align		8
        /*0040*/ 	.dword	_ZN72_INTERNAL_5bb34816_36_flash_fwd_hdim96_bf16_causal_sm80_cu_e763cb1e_27444cuda3std6ranges3__45__cpo9iter_moveE
	.align		8
        /*0048*/ 	.dword	_ZN72_INTERNAL_5bb34816_36_flash_fwd_hdim96_bf16_causal_sm80_cu_e763cb1e_27444cute7productE
	.align		8
        /*0050*/ 	.dword	_ZN72_INTERNAL_5bb34816_36_flash_fwd_hdim96_bf16_causal_sm80_cu_e763cb1e_27444cute1_E


//--------------------- .text._ZN5flash16flash_fwd_kernelI23Flash_fwd_kernel_traitsILi96ELi128ELi64ELi4ELb0ELb0EN7cutlass10bfloat16_tE19Flash_kernel_traitsILi96ELi128ELi64ELi4ES3_EELb0ELb1ELb0ELb0ELb1ELb1ELb0ELb0EEEvNS_16Flash_fwd_paramsE --------------------------
	.section	.text._ZN5flash16flash_fwd_kernelI23Flash_fwd_kernel_traitsILi96ELi128ELi64ELi4ELb0ELb0EN7cutlass10bfloat16_tE19Flash_kernel_traitsILi96ELi128ELi64ELi4ES3_EELb0ELb1ELb0ELb0ELb1ELb1ELb0ELb0EEEvNS_16Flash_fwd_paramsE,"ax",@progbits
	.align	128
        .global         _ZN5flash16flash_fwd_kernelI23Flash_fwd_kernel_traitsILi96ELi128ELi64ELi4ELb0ELb0EN7cutlass10bfloat16_tE19Flash_kernel_traitsILi96ELi128ELi64ELi4ES3_EELb0ELb1ELb0ELb0ELb1ELb1ELb0ELb0EEEvNS_16Flash_fwd_paramsE
        .type           _ZN5flash16flash_fwd_kernelI23Flash_fwd_kernel_traitsILi96ELi128ELi64ELi4ELb0ELb0EN7cutlass10bfloat16_tE19Flash_kernel_traitsILi96ELi128ELi64ELi4ES3_EELb0ELb1ELb0ELb0ELb1ELb1ELb0ELb0EEEvNS_16Flash_fwd_paramsE,@function
        .size           _ZN5flash16flash_fwd_kernelI23Flash_fwd_kernel_traitsILi96ELi128ELi64ELi4ELb0ELb0EN7cutlass10bfloat16_tE19Flash_kernel_traitsILi96ELi128ELi64ELi4ES3_EELb0ELb1ELb0ELb0ELb1ELb1ELb0ELb0EEEvNS_16Flash_fwd_paramsE,(.L_x_1259 - _ZN5flash16flash_fwd_kernelI23Flash_fwd_kernel_traitsILi96ELi128ELi64ELi4ELb0ELb0EN7cutlass10bfloat16_tE19Flash_kernel_traitsILi96ELi128ELi64ELi4ES3_EELb0ELb1ELb0ELb0ELb1ELb1ELb0ELb0EEEvNS_16Flash_fwd_paramsE)
        .other          _ZN5flash16flash_fwd_kernelI23Flash_fwd_kernel_traitsILi96ELi128ELi64ELi4ELb0ELb0EN7cutlass10bfloat16_tE19Flash_kernel_traitsILi96ELi128ELi64ELi4ES3_EELb0ELb1ELb0ELb0ELb1ELb1ELb0ELb0EEEvNS_16Flash_fwd_paramsE,@"STO_CUDA_ENTRY STV_DEFAULT"
_ZN5flash16flash_fwd_kernelI23Flash_fwd_kernel_traitsILi96ELi128ELi64ELi4ELb0ELb0EN7cutlass10bfloat16_tE19Flash_kernel_traitsILi96ELi128ELi64ELi4ES3_EELb0ELb1ELb0ELb0ELb1ELb1ELb0ELb0EEEvNS_16Flash_fwd_paramsE:
.text._ZN5flash16flash_fwd_kernelI23Flash_fwd_kernel_traitsILi96ELi128ELi64ELi4ELb0ELb0EN7cutlass10bfloat16_tE19Flash_kernel_traitsILi96ELi128ELi64ELi4ES3_EELb0ELb1ELb0ELb0ELb1ELb1ELb0ELb0EEEvNS_16Flash_fwd_paramsE:
[----:B------:R-:W-:Y:S08]  /*0000*/  LDC R1, c[0x0][0x37c] ;  /* 0x0000df00ff017b82 */ /* 0x000ff00000000800 */
[----:B------:R-:W1:Y:S01]  /*0010*/  LDC.64 R2, c[0x0][0x478] ;  /* 0x00011e00ff027b82 */ /* 0x000e620000000a00 */
[----:B------:R-:W2:Y:S01]  /*0020*/  S2R R12, SR_CTAID.Y ;  /* 0x00000000000c7919 */ /* 0x000ea20000002600 */
[----:B------:R-:W3:Y:S01]  /*0030*/  LDCU.64 UR26, c[0x0][0x358] ;  /* 0x00006b00ff1a77ac */ /* 0x000ee20008000a00 */
[----:B------:R-:W-:-:S05]  /*0040*/  IMAD.MOV.U32 R11, RZ, RZ, RZ ;  /* 0x000000ffff0b7224 */ /* 0x000fca00078e00ff */
[----:B------:R-:W4:Y:S01]  /*0050*/  LDC.64 R4, c[0x0][0x470] ;  /* 0x00011c00ff047b82 */ /* 0x000f220000000a00 */
[----:B------:R-:W3:Y:S07]  /*0060*/  S2R R19, SR_CTAID.X ;  /* 0x0000000000137919 */ /* 0x000eee0000002500 */
[----:B------:R-:W3:Y:S01]  /*0070*/  LDC R35, c[0x0][0x434] ;  /* 0x00010d00ff237b82 */ /* 0x000ee20000000800 */
[----:B-1----:R-:W-:-:S04]  /*0080*/  ISETP.NE.U32.AND P2, PT, R2, RZ, PT ;  /* 0x000000ff0200720c */ /* 0x002fc80003f45070 */
[----:B------:R-:W-:Y:S02]  /*0090*/  ISETP.NE.AND.EX P2, PT, R3, RZ, PT, P2 ;  /* 0x000000ff0300720c */ /* 0x000fe40003f45320 */
[----:B----4-:R-:W-:-:S04]  /*00a0*/  ISETP.NE.U32.AND P0, PT, R4, RZ, PT ;  /* 0x000000ff0400720c */ /* 0x010fc80003f05070 */
[----:B------:R-:W-:-:S07]  /*00b0*/  ISETP.NE.AND.EX P0, PT, R5, RZ, PT, P0 ;  /* 0x000000ff0500720c */ /* 0x000fce0003f05300 */
[----:B------:R-:W2:Y:S08]  /*00c0*/  @P2 LDC.64 R2, c[0x0][0x478] ;  /* 0x00011e00ff022b82 */ /* 0x000eb00000000a00 */
[----:B------:R-:W1:Y:S01]  /*00d0*/  @P0 LDC.64 R4, c[0x0][0x470] ;  /* 0x00011c00ff040b82 */ /* 0x000e620000000a00 */
[----:B--2---:R-:W-:-:S07]  /*00e0*/  @P2 IMAD.WIDE.U32 R8, R12, 0x4, R2 ;  /* 0x000000040c082825 */ /* 0x004fce00078e0002 */
[----:B------:R-:W2:Y:S01]  /*00f0*/  @!P2 LDC.64 R2, c[0x0][0x488] ;  /* 0x00012200ff02ab82 */ /* 0x000ea20000000a00 */
[----:B---3--:R3:W5:Y:S01]  /*0100*/  @P2 LDG.E R0, desc[UR26][R8.64] ;  /* 0x0000001a08002981 */ /* 0x008762000c1e1900 */
[----:B------:R-:W-:Y:S02]  /*0110*/  IMAD.SHL.U32 R222, R19, 0x80, RZ ;  /* 0x0000008013de7824 */ /* 0x000fe400078e00ff */
[----:B-1----:R-:W-:-:S04]  /*0120*/  @P0 IMAD.WIDE.U32 R6, R12, 0x4, R4 ;  /* 0x000000040c060825 */ /* 0x002fc800078e0004 */
[----:B------:R-:W1:Y:S01]  /*0130*/  @!P2 LDC.64 R4, c[0x0][0x438] ;  /* 0x00010e00ff04ab82 */ /* 0x000e620000000a00 */
[----:B------:R-:W-:Y:S01]  /*0140*/  ISETP.GE.AND P1, PT, R222, R35, PT ;  /* 0x00000023de00720c */ /* 0x000fe20003f26270 */
[----:B------:R3:W5:Y:S01]  /*0150*/  @P0 LDG.E R11, desc[UR26][R6.64] ;  /* 0x0000001a060b0981 */ /* 0x000762000c1e1900 */
[----:B--2---:R-:W-:-:S11]  /*0160*/  @!P2 ISETP.NE.U32.AND P0, PT, R2, RZ, PT ;  /* 0x000000ff0200a20c */ /* 0x004fd60003f05070 */
[----:B---3--:R-:W-:Y:S05]  /*0170*/  @P1 EXIT ;  /* 0x000000000000194d */ /* 0x008fea0003800000 */
[----:B------:R-:W2:Y:S01]  /*0180*/  LDCU UR24, c[0x0][0x508] ;  /* 0x0000a100ff1877ac */ /* 0x000ea20008000800 */
[----:B------:R-:W-:Y:S01]  /*0190*/  @!P2 ISETP.NE.AND.EX P0, PT, R3, RZ, PT, P0 ;  /* 0x000000ff0300a20c */ /* 0x000fe20003f05300 */
[----:B-----5:R-:W-:Y:S01]  /*01a0*/  @P2 IMAD.IADD R2, R0, 0x1, -R11 ;  /* 0x0000000100022824 */ /* 0x020fe200078e0a0b */
[----:B------:R-:W3:Y:S01]  /*01b0*/  S2R R7, SR_CTAID.Z ;  /* 0x0000000000077919 */ /* 0x000ee20000002700 */
[----:B------:R-:W-:Y:S01]  /*01c0*/  VIADD R0, R19, 0x1 ;  /* 0x0000000113007836 */ /* 0x000fe20000000000 */
[----:B-1----:R-:W-:Y:S01]  /*01d0*/  @!P2 SEL R5, R5, RZ, P0 ;  /* 0x000000ff0505a207 */ /* 0x002fe20000000000 */
[----:B------:R-:W1:Y:S02]  /*01e0*/  S2R R132, SR_TID.X ;  /* 0x0000000000847919 */ /* 0x000e640000002100 */
[----:B------:R-:W-:Y:S01]  /*01f0*/  IMAD R0, R0, 0x80, -R35 ;  /* 0x0000008000007824 */ /* 0x000fe200078e0a23 */
[----:B------:R-:W-:-:S05]  /*0200*/  @!P2 IADD3 R2, PT, PT, R5, R4, -R11 ;  /* 0x000000040502a210 */ /* 0x000fca0007ffe80b */
[----:B------:R-:W-:-:S05]  /*0210*/  VIADD R5, R2, 0x3f ;  /* 0x0000003f02057836 */ /* 0x000fca0000000000 */
[----:B--2---:R-:W-:Y:S02]  /*0220*/  IADD3 R3, PT, PT, R5, UR24, R0 ;  /* 0x0000001805037c10 */ /* 0x004fe4000fffe000 */
[----:B------:R-:W-:Y:S02]  /*0230*/  SHF.R.S32.HI R4, RZ, 0x1f, R5 ;  /* 0x0000001fff047819 */ /* 0x000fe40000011405 */
[----:B------:R-:W-:Y:S02]  /*0240*/  SHF.R.S32.HI R0, RZ, 0x1f, R3 ;  /* 0x0000001fff007819 */ /* 0x000fe40000011403 */
[----:B------:R-:W-:Y:S02]  /*0250*/  LEA.HI R4, R4, R5, RZ, 0x6 ;  /* 0x0000000504047211 */ /* 0x000fe400078f30ff */
[----:B------:R-:W-:Y:S02]  /*0260*/  LEA.HI R0, R0, R3, RZ, 0x6 ;  /* 0x0000000300007211 */ /* 0x000fe400078f30ff */
[----:B------:R-:W-:-:S02]  /*0270*/  SHF.R.S32.HI R4, RZ, 0x6, R4 ;  /* 0x00000006ff047819 */ /* 0x000fc40000011404 */
[----:B------:R-:W-:-:S04]  /*0280*/  SHF.R.S32.HI R3, RZ, 0x6, R0 ;  /* 0x00000006ff037819 */ /* 0x000fc80000011400 */
[----:B------:R-:W-:-:S04]  /*0290*/  VIMNMX R0, PT, PT, R4, R3, PT ;  /* 0x0000000304007248 */ /* 0x000fc80003fe0100 */
[----:B------:R-:W-:-:S13]  /*02a0*/  ISETP.GT.AND P0, PT, R0, RZ, PT ;  /* 0x000000ff0000720c */ /* 0x000fda0003f04270 */
[----:B-1-3--:R-:W-:Y:S05]  /*02b0*/  @P0 BRA `(.L_x_0) ;  /* 0x0000000400f00947 */ /* 0x00afea0003800000 */
[----:B------:R-:W1:Y:S01]  /*02c0*/  LDCU.U8 UR4, c[0x0][0x549] ;  /* 0x0000a920ff0477ac */ /* 0x000e620008000000 */
[----:B------:R-:W2:Y:S01]  /*02d0*/  LDC.64 R4, c[0x0][0x400] ;  /* 0x00010000ff047b82 */ /* 0x000ea20000000a00 */
[----:B------:R-:W-:Y:S01]  /*02e0*/  IMAD.SHL.U32 R14, R132, 0x8, RZ ;  /* 0x00000008840e7824 */ /* 0x000fe200078e00ff */
[----:B------:R-:W3:Y:S04]  /*02f0*/  LDCU.U8 UR6, c[0x0][0x548] ;  /* 0x0000a900ff0677ac */ /* 0x000ee80008000000 */
[----:B------:R-:W-:Y:S02]  /*0300*/  LOP3.LUT R14, R14, 0x18, RZ, 0xc0, !PT ;  /* 0x000000180e0e7812 */ /* 0x000fe400078ec0ff */
[----:B-1----:R-:W-:-:S13]  /*0310*/  ISETP.NE.AND P1, PT, RZ, UR4, PT ;  /* 0x00000004ff007c0c */ /* 0x002fda000bf25270 */
[----:B------:R-:W1:Y:S01]  /*0320*/  @P1 LDC R6, c[0x0][0x430] ;  /* 0x00010c00ff061b82 */ /* 0x000e620000000800 */
[----:B------:R-:W-:-:S07]  /*0330*/  @P1 MOV R9, 0x1 ;  /* 0x0000000100091802 */ /* 0x000fce0000000f00 */
[----:B------:R-:W4:Y:S01]  /*0340*/  @P1 LDC R11, c[0x0][0x430] ;  /* 0x00010c00ff0b1b82 */ /* 0x000f220000000800 */
[----:B-1----:R-:W-:Y:S01]  /*0350*/  @P1 IMAD R6, R35, R6, RZ ;  /* 0x0000000623061224 */ /* 0x002fe200078e02ff */
[----:B--23--:R-:W-:Y:S06]  /*0360*/  @P1 BRA `(.L_x_1) ;  /* 0x0000000000241947 */ /* 0x00cfec0003800000 */
[----:B------:R-:W-:Y:S01]  /*0370*/  ISETP.NE.AND P0, PT, RZ, UR6, PT ;  /* 0x00000006ff007c0c */ /* 0x000fe2000bf05270 */
[----:B------:R-:W1:-:S12]  /*0380*/  LDC R0, c[0x0][0x3e0] ;  /* 0x0000f800ff007b82 */ /* 0x000e580000000800 */
[----:B------:R-:W2:Y:S01]  /*0390*/  @P0 LDC R6, c[0x0][0x454] ;  /* 0x00011500ff060b82 */ /* 0x000ea20000000800 */
[----:B----4-:R-:W-:Y:S02]  /*03a0*/  @P0 MOV R11, 0x1 ;  /* 0x00000001000b0802 */ /* 0x010fe40000000f00 */
[----:B------:R-:W-:-:S05]  /*03b0*/  @!P0 MOV R11, 0x1 ;  /* 0x00000001000b8802 */ /* 0x000fca0000000f00 */
[----:B------:R-:W1:Y:S08]  /*03c0*/  @P0 LDC R9, c[0x0][0x454] ;  /* 0x00011500ff090b82 */ /* 0x000e700000000800 */
[----:B------:R-:W3:Y:S01]  /*03d0*/  @!P0 LDC R6, c[0x0][0x434] ;  /* 0x00010d00ff068b82 */ /* 0x000ee20000000800 */
[-C--:B-1----:R-:W-:Y:S02]  /*03e0*/  @P0 IMAD R9, R9, R0.reuse, RZ ;  /* 0x0000000009090224 */ /* 0x082fe400078e02ff */
[----:B--2---:R-:W-:-:S07]  /*03f0*/  @!P0 IMAD R9, R35, R0, RZ ;  /* 0x0000000023098224 */ /* 0x004fce00078e02ff */
.L_x_1:
[----:B------:R-:W1:Y:S01]  /*0400*/  LDCU.64 UR4, c[0x0][0x410] ;  /* 0x00008200ff0477ac */ /* 0x000e620008000a00 */
[----:B------:R-:W2:Y:S01]  /*0410*/  LDC.64 R2, c[0x0][0x408] ;  /* 0x00010200ff027b82 */ /* 0x000ea20000000a00 */
[----:B------:R-:W-:Y:S01]  /*0420*/  IMAD.MOV.U32 R15, RZ, RZ, RZ ;  /* 0x000000ffff0f7224 */ /* 0x000fe200078e00ff */
[----:B------:R-:W-:Y:S01]  /*0430*/  ISETP.NE.AND P0, PT, RZ, UR6, !P1 ;  /* 0x00000006ff007c0c */ /* 0x000fe2000cf05270 */
[----:B------:R-:W-:Y:S01]  /*0440*/  BSSY.RECONVERGENT B0, `(.L_x_2) ;  /* 0x0000043000007945 */ /* 0x000fe20003800200 */
[----:B------:R-:W-:Y:S01]  /*0450*/  IMAD.WIDE.U32 R14, R12, R4, R14 ;  /* 0x000000040c0e7225 */ /* 0x000fe200078e000e */
[----:B------:R-:W-:Y:S02]  /*0460*/  SHF.R.U32.HI R4, RZ, 0x2, R132 ;  /* 0x00000002ff047819 */ /* 0x000fe40000011684 */
[----:B------:R-:W-:Y:S01]  /*0470*/  LOP3.LUT P6, R132, R132, 0x3, RZ, 0xc0, !PT ;  /* 0x0000000384847812 */ /* 0x000fe200078cc0ff */
[----:B------:R-:W-:Y:S01]  /*0480*/  IMAD R15, R12, R5, R15 ;  /* 0x000000050c0f7224 */ /* 0x000fe200078e020f */
[----:B------:R-:W-:Y:S01]  /*0490*/  LEA R0, P1, R19, R4, 0x7 ;  /* 0x0000000413007211 */ /* 0x000fe200078238ff */
[----:B---3--:R-:W-:-:S02]  /*04a0*/  IMAD R5, R7, R6, RZ ;  /* 0x0000000607057224 */ /* 0x008fc400078e02ff */
[----:B------:R-:W-:Y:S01]  /*04b0*/  VIADD R10, R4, 0x20 ;  /* 0x00000020040a7836 */ /* 0x000fe20000000000 */
[----:B------:R-:W-:Y:S02]  /*04c0*/  LEA.HI.X R19, R19, RZ, RZ, 0x7, P1 ;  /* 0x000000ff13137211 */ /* 0x000fe400008f3cff */
[----:B------:R-:W-:Y:S02]  /*04d0*/  @!P0 IMAD R5, R12, R9, R5 ;  /* 0x000000090c058224 */ /* 0x000fe400078e0205 */
[----:B-1----:R-:W-:-:S04]  /*04e0*/  IMAD.WIDE.U32 R14, R7, UR4, R14 ;  /* 0x00000004070e7c25 */ /* 0x002fc8000f8e000e */
[----:B------:R-:W-:Y:S01]  /*04f0*/  IMAD R15, R7, UR5, R15 ;  /* 0x00000005070f7c24 */ /* 0x000fe2000f8e020f */
[----:B------:R-:W1:Y:S01]  /*0500*/  LDCU.64 UR4, c[0x0][0x3f0] ;  /* 0x00007e00ff0477ac */ /* 0x000e620008000a00 */
[----:B------:R-:W-:Y:S02]  /*0510*/  IMAD R12, R12, R35, RZ ;  /* 0x000000230c0c7224 */ /* 0x000fe400078e02ff */
[-C--:B--2---:R-:W-:Y:S02]  /*0520*/  IMAD R6, R19, R2.reuse, RZ ;  /* 0x0000000213067224 */ /* 0x084fe400078e02ff */
[----:B------:R-:W-:Y:S02]  /*0530*/  IMAD.IADD R35, R35, 0x1, -R222 ;  /* 0x0000000123237824 */ /* 0x000fe400078e0ade */
[C---:B------:R-:W-:Y:S02]  /*0540*/  IMAD R6, R0.reuse, R3, R6 ;  /* 0x0000000300067224 */ /* 0x040fe400078e0206 */
[----:B------:R-:W-:Y:S01]  /*0550*/  IMAD.WIDE.U32 R14, R0, R2, R14 ;  /* 0x00000002000e7225 */ /* 0x000fe200078e000e */
[----:B------:R-:W-:-:S02]  /*0560*/  SHF.R.S32.HI R0, RZ, 0x1f, R12 ;  /* 0x0000001fff007819 */ /* 0x000fc4000001140c */
[----:B------:R-:W-:Y:S01]  /*0570*/  SEL R12, R12, RZ, P0 ;  /* 0x000000ff0c0c7207 */ /* 0x000fe20000000000 */
[----:B----4-:R-:W-:Y:S01]  /*0580*/  IMAD R222, R222, R11, RZ ;  /* 0x0000000bdede7224 */ /* 0x010fe200078e02ff */
[----:B------:R-:W-:Y:S01]  /*0590*/  SEL R0, R0, RZ, P0 ;  /* 0x000000ff00007207 */ /* 0x000fe20000000000 */
[----:B------:R-:W-:Y:S01]  /*05a0*/  IMAD.IADD R9, R15, 0x1, R6 ;  /* 0x000000010f097824 */ /* 0x000fe200078e0206 */
[C---:B------:R-:W-:Y:S01]  /*05b0*/  ISETP.GE.OR P6, PT, R4.reuse, R35, P6 ;  /* 0x000000230400720c */ /* 0x040fe200037c6670 */
[----:B------:R-:W-:Y:S01]  /*05c0*/  VIADD R8, R4, 0x40 ;  /* 0x0000004004087836 */ /* 0x000fe20000000000 */
[--C-:B------:R-:W-:Y:S01]  /*05d0*/  IADD3 R12, P2, P1, R222, R12, R5.reuse ;  /* 0x0000000cde0c7210 */ /* 0x100fe2000795e005 */
[----:B------:R-:W-:Y:S01]  /*05e0*/  VIADD R16, R4, 0x60 ;  /* 0x0000006004107836 */ /* 0x000fe20000000000 */
[----:B------:R-:W-:Y:S02]  /*05f0*/  SHF.R.S32.HI R7, RZ, 0x1f, R222 ;  /* 0x0000001fff077819 */ /* 0x000fe400000114de */
[----:B------:R-:W-:-:S02]  /*0600*/  SHF.R.S32.HI R5, RZ, 0x1f, R5 ;  /* 0x0000001fff057819 */ /* 0x000fc40000011405 */
[C---:B-1----:R-:W-:Y:S02]  /*0610*/  LEA R6, P0, R14.reuse, UR4, 0x1 ;  /* 0x000000040e067c11 */ /* 0x042fe4000f8008ff */
[----:B------:R-:W-:Y:S02]  /*0620*/  IADD3.X R0, PT, PT, R7, R0, R5, P2, P1 ;  /* 0x0000000007007210 */ /* 0x000fe400017e2405 */
[----:B------:R-:W-:Y:S01]  /*0630*/  LEA.HI.X R7, R14, UR5, R9, 0x1, P0 ;  /* 0x000000050e077c11 */ /* 0x000fe200080f0c09 */
[C---:B------:R-:W-:Y:S01]  /*0640*/  IMAD.SHL.U32 R9, R2.reuse, 0x40, RZ ;  /* 0x0000004002097824 */ /* 0x040fe200078e00ff */
[CC--:B------:R-:W-:Y:S02]  /*0650*/  LEA R14, P0, R2.reuse, R6.reuse, 0x7 ;  /* 0x00000006020e7211 */ /* 0x0c0fe400078038ff */
[----:B------:R-:W-:Y:S01]  /*0660*/  SHF.L.U64.HI R5, R2, 0x6, R3 ;  /* 0x0000000602057819 */ /* 0x000fe20000010203 */
[----:B------:R1:W-:Y:S01]  /*0670*/  STG.E.128 desc[UR26][R6.64], RZ ;  /* 0x000000ff06007986 */ /* 0x0003e2000c101d1a */
[----:B------:R-:W-:-:S02]  /*0680*/  IADD3 R18, P1, PT, R9, R6, RZ ;  /* 0x0000000609127210 */ /* 0x000fc40007f3e0ff */
[----:B------:R-:W-:Y:S01]  /*0690*/  LEA.HI.X R15, R2, R7, R3, 0x7, P0 ;  /* 0x00000007020f7211 */ /* 0x000fe200000f3c03 */
[----:B------:R1:W-:Y:S01]  /*06a0*/  STG.E.128 desc[UR26][R6.64+0x40], RZ ;  /* 0x000040ff06007986 */ /* 0x0003e2000c101d1a */
[----:B------:R-:W-:Y:S01]  /*06b0*/  IADD3 R2, P0, PT, R9, R14, RZ ;  /* 0x0000000e09027210 */ /* 0x000fe20007f1e0ff */
[C---:B------:R-:W-:Y:S01]  /*06c0*/  IMAD.X R19, R5.reuse, 0x1, R7, P1 ;  /* 0x0000000105137824 */ /* 0x040fe200008e0607 */
[-C--:B------:R-:W-:Y:S01]  /*06d0*/  ISETP.GE.AND P5, PT, R10, R35.reuse, PT ;  /* 0x000000230a00720c */ /* 0x080fe20003fa6270 */
[----:B------:R1:W-:Y:S01]  /*06e0*/  STG.E.128 desc[UR26][R6.64+0x80], RZ ;  /* 0x000080ff06007986 */ /* 0x0003e2000c101d1a */
[-C--:B------:R-:W-:Y:S01]  /*06f0*/  ISETP.GE.AND P4, PT, R8, R35.reuse, PT ;  /* 0x000000230800720c */ /* 0x080fe20003f86270 */
[----:B------:R-:W-:Y:S01]  /*0700*/  IMAD.X R3, R5, 0x1, R15, P0 ;  /* 0x0000000105037824 */ /* 0x000fe200000e060f */
[----:B------:R-:W-:Y:S01]  /*0710*/  ISETP.GE.AND P3, PT, R16, R35, PT ;  /* 0x000000231000720c */ /* 0x000fe20003f66270 */
[----:B------:R1:W-:Y:S01]  /*0720*/  STG.E.128 desc[UR26][R18.64], RZ ;  /* 0x000000ff12007986 */ /* 0x0003e2000c101d1a */
[----:B------:R-:W-:-:S02]  /*0730*/  ISETP.NE.OR P5, PT, R132, RZ, P5 ;  /* 0x000000ff8400720c */ /* 0x000fc40002fa5670 */
[C---:B------:R-:W-:Y:S01]  /*0740*/  ISETP.NE.OR P4, PT, R132.reuse, RZ, P4 ;  /* 0x000000ff8400720c */ /* 0x040fe20002785670 */
[----:B------:R1:W-:Y:S01]  /*0750*/  STG.E.128 desc[UR26][R18.64+0x40], RZ ;  /* 0x000040ff12007986 */ /* 0x0003e2000c101d1a */
[----:B------:R-:W-:-:S03]  /*0760*/  ISETP.NE.OR P3, PT, R132, RZ, P3 ;  /* 0x000000ff8400720c */ /* 0x000fc60001f65670 */
[----:B------:R1:W-:Y:S04]  /*0770*/  STG.E.128 desc[UR26][R18.64+0x80], RZ ;  /* 0x000080ff12007986 */ /* 0x0003e8000c101d1a */
[----:B------:R1:W-:Y:S04]  /*0780*/  STG.E.128 desc[UR26][R14.64], RZ ;  /* 0x000000ff0e007986 */ /* 0x0003e8000c101d1a */
[----:B------:R1:W-:Y:S04]  /*0790*/  STG.E.128 desc[UR26][R14.64+0x40], RZ ;  /* 0x000040ff0e007986 */ /* 0x0003e8000c101d1a */
[----:B------:R1:W-:Y:S04]  /*07a0*/  STG.E.128 desc[UR26][R14.64+0x80], RZ ;  /* 0x000080ff0e007986 */ /* 0x0003e8000c101d1a */
[----:B------:R1:W-:Y:S04]  /*07b0*/  STG.E.128 desc[UR26][R2.64], RZ ;  /* 0x000000ff02007986 */ /* 0x0003e8000c101d1a */
[----:B------:R1:W-:Y:S04]  /*07c0*/  STG.E.128 desc[UR26][R2.64+0x40], RZ ;  /* 0x000040ff02007986 */ /* 0x0003e8000c101d1a */
[----:B------:R1:W-:Y:S01]  /*07d0*/  STG.E.128 desc[UR26][R2.64+0x80], RZ ;  /* 0x000080ff02007986 */ /* 0x0003e2000c101d1a */
[----:B------:R-:W-:Y:S05]  /*07e0*/  @P6 BRA `(.L_x_3) ;  /* 0x0000000000206947 */ /* 0x000fea0003800000 */
[----:B------:R-:W2:Y:S01]  /*07f0*/  LDCU.64 UR4, c[0x0][0x420] ;  /* 0x00008400ff0477ac */ /* 0x000ea20008000a00 */
[----:B------:R-:W-:-:S05]  /*0800*/  IMAD R5, R4, R11, RZ ;  /* 0x0000000b04057224 */ /* 0x000fca00078e02ff */
[----:B-1----:R-:W-:-:S04]  /*0810*/  IADD3 R3, P0, PT, R5, R12, RZ ;  /* 0x0000000c05037210 */ /* 0x002fc80007f1e0ff */
[----:B------:R-:W-:Y:S02]  /*0820*/  LEA.HI.X.SX32 R2, R5, R0, 0x1, P0 ;  /* 0x0000000005027211 */ /* 0x000fe400000f0eff */
[----:B--2---:R-:W-:-:S04]  /*0830*/  LEA R4, P0, R3, UR4, 0x2 ;  /* 0x0000000403047c11 */ /* 0x004fc8000f8010ff */
[----:B------:R-:W-:Y:S01]  /*0840*/  LEA.HI.X R5, R3, UR5, R2, 0x2, P0 ;  /* 0x0000000503057c11 */ /* 0x000fe200080f1402 */
[----:B------:R-:W-:-:S05]  /*0850*/  IMAD.MOV.U32 R3, RZ, RZ, 0x7f800000 ;  /* 0x7f800000ff037424 */ /* 0x000fca00078e00ff */
[----:B------:R2:W-:Y:S03]  /*0860*/  STG.E desc[UR26][R4.64], R3 ;  /* 0x0000000304007986 */ /* 0x0005e6000c10191a */
.L_x_3:
[----:B------:R-:W-:Y:S05]  /*0870*/  BSYNC.RECONVERGENT B0 ;  /* 0x0000000000007941 */ /* 0x000fea0003800200 */
.L_x_2:
[----:B------:R-:W-:Y:S04]  /*0880*/  BSSY.RECONVERGENT B0, `(.L_x_4) ;  /* 0x000000a000007945 */ /* 0x000fe80003800200 */
[----:B------:R-:W-:Y:S05]  /*0890*/  @P5 BRA `(.L_x_5) ;  /* 0x0000000000205947 */ /* 0x000fea0003800000 */
[----:B------:R-:W3:Y:S01]  /*08a0*/  LDCU.64 UR4, c[0x0][0x420] ;  /* 0x00008400ff0477ac */ /* 0x000ee20008000a00 */
[----:B--2---:R-:W-:-:S05]  /*08b0*/  IMAD R5, R10, R11, RZ ;  /* 0x0000000b0a057224 */ /* 0x004fca00078e02ff */
[----:B-1----:R-:W-:-:S04]  /*08c0*/  IADD3 R3, P0, PT, R5, R12, RZ ;  /* 0x0000000c05037210 */ /* 0x002fc80007f1e0ff */
[----:B------:R-:W-:Y:S02]  /*08d0*/  LEA.HI.X.SX32 R2, R5, R0, 0x1, P0 ;  /* 0x0000000005027211 */ /* 0x000fe400000f0eff */
[----:B---3--:R-:W-:-:S04]  /*08e0*/  LEA R4, P0, R3, UR4, 0x2 ;  /* 0x0000000403047c11 */ /* 0x008fc8000f8010ff */
[----:B------:R-:W-:Y:S01]  /*08f0*/  LEA.HI.X R5, R3, UR5, R2, 0x2, P0 ;  /* 0x0000000503057c11 */ /* 0x000fe200080f1402 */
[----:B------:R-:W-:-:S05]  /*0900*/  IMAD.MOV.U32 R3, RZ, RZ, 0x7f800000 ;  /* 0x7f800000ff037424 */ /* 0x000fca00078e00ff */
[----:B------:R3:W-:Y:S03]  /*0910*/  STG.E desc[UR26][R4.64], R3 ;  /* 0x0000000304007986 */ /* 0x0007e6000c10191a */
.L_x_5:
[----:B------:R-:W-:Y:S05]  /*0920*/  BSYNC.RECONVERGENT B0 ;  /* 0x0000000000007941 */ /* 0x000fea0003800200 */
.L_x_4:
[----:B------:R-:W-:Y:S04]  /*0930*/  BSSY.RECONVERGENT B0, `(.L_x_6) ;  /* 0x000000a000007945 */ /* 0x000fe80003800200 */
[----:B------:R-:W-:Y:S05]  /*0940*/  @P4 BRA `(.L_x_7) ;  /* 0x0000000000204947 */ /* 0x000fea0003800000 */
[----:B------:R-:W4:Y:S01]  /*0950*/  LDCU.64 UR4, c[0x0][0x420] ;  /* 0x00008400ff0477ac */ /* 0x000f220008000a00 */
[----:B--23--:R-:W-:-:S05]  /*0960*/  IMAD R5, R8, R11, RZ ;  /* 0x0000000b08057224 */ /* 0x00cfca00078e02ff */
[----:B-1----:R-:W-:-:S04]  /*0970*/  IADD3 R3, P0, PT, R5, R12, RZ ;  /* 0x0000000c05037210 */ /* 0x002fc80007f1e0ff */
[----:B------:R-:W-:Y:S02]  /*0980*/  LEA.HI.X.SX32 R2, R5, R0, 0x1, P0 ;  /* 0x0000000005027211 */ /* 0x000fe400000f0eff */
[----:B----4-:R-:W-:-:S04]  /*0990*/  LEA R4, P0, R3, UR4, 0x2 ;  /* 0x0000000403047c11 */ /* 0x010fc8000f8010ff */
[----:B------:R-:W-:Y:S01]  /*09a0*/  LEA.HI.X R5, R3, UR5, R2, 0x2, P0 ;  /* 0x0000000503057c11 */ /* 0x000fe200080f1402 */
[----:B------:R-:W-:-:S05]  /*09b0*/  IMAD.MOV.U32 R3, RZ, RZ, 0x7f800000 ;  /* 0x7f800000ff037424 */ /* 0x000fca00078e00ff */
[----:B------:R4:W-:Y:S03]  /*09c0*/  STG.E desc[UR26][R4.64], R3 ;  /* 0x0000000304007986 */ /* 0x0009e6000c10191a */
.L_x_7:
[----:B------:R-:W-:Y:S05]  /*09d0*/  BSYNC.RECONVERGENT B0 ;  /* 0x0000000000007941 */ /* 0x000fea0003800200 */
.L_x_6:
[----:B------:R-:W-:Y:S05]  /*09e0*/  @P3 EXIT ;  /* 0x000000000000394d */ /* 0x000fea0003800000 */
[----:B------:R-:W1:Y:S01]  /*09f0*/  LDCU.64 UR4, c[0x0][0x420] ;  /* 0x00008400ff0477ac */ /* 0x000e620008000a00 */
[----:B------:R-:W-:Y:S02]  /*0a00*/  IMAD R11, R16, R11, RZ ;  /* 0x0000000b100b7224 */ /* 0x000fe400078e02ff */
[----:B--234-:R-:W-:-:S03]  /*0a10*/  IMAD.MOV.U32 R5, RZ, RZ, 0x7f800000 ;  /* 0x7f800000ff057424 */ /* 0x01cfc600078e00ff */
[----:B------:R-:W-:-:S04]  /*0a20*/  IADD3 R12, P0, PT, R11, R12, RZ ;  /* 0x0000000c0b0c7210 */ /* 0x000fc80007f1e0ff */
[----:B------:R-:W-:Y:S02]  /*0a30*/  LEA.HI.X.SX32 R11, R11, R0, 0x1, P0 ;  /* 0x000000000b0b7211 */ /* 0x000fe400000f0eff */
[----:B-1----:R-:W-:-:S04]  /*0a40*/  LEA R2, P0, R12, UR4, 0x2 ;  /* 0x000000040c027c11 */ /* 0x002fc8000f8010ff */
[----:B------:R-:W-:-:S05]  /*0a50*/  LEA.HI.X R3, R12, UR5, R11, 0x2, P0 ;  /* 0x000000050c037c11 */ /* 0x000fca00080f140b */
[----:B------:R-:W-:Y:S01]  /*0a60*/  STG.E desc[UR26][R2.64], R5 ;  /* 0x0000000502007986 */ /* 0x000fe2000c10191a */
[----:B------:R-:W-:Y:S05]  /*0a70*/  EXIT ;  /* 0x000000000000794d */ /* 0x000fea0003800000 */
.L_x_0:
[----:B------:R-:W1:Y:S01]  /*0a80*/  LDC R4, c[0x0][0x3e8] ;  /* 0x0000fa00ff047b82 */ /* 0x000e620000000800 */
[----:B------:R-:W-:Y:S01]  /*0a90*/  IABS R8, R7 ;  /* 0x0000000700087213 */ /* 0x000fe20000000000 */
[----:B------:R-:W2:Y:S01]  /*0aa0*/  LDCU.128 UR4, c[0x0][0x3b0] ;  /* 0x00007600ff0477ac */ /* 0x000ea20008000c00 */
[----:B------:R-:W-:Y:S01]  /*0ab0*/  IMAD.SHL.U32 R221, R132, 0x8, RZ ;  /* 0x0000000884dd7824 */ /* 0x000fe200078e00ff */
[--C-:B------:R-:W-:Y:S01]  /*0ac0*/  SHF.R.U32.HI R134, RZ, 0x2, R132.reuse ;  /* 0x00000002ff867819 */ /* 0x100fe20000011684 */
[----:B------:R-:W-:Y:S01]  /*0ad0*/  IMAD.MOV.U32 R23, RZ, RZ, RZ ;  /* 0x000000ffff177224 */ /* 0x000fe200078e00ff */
[----:B------:R-:W3:Y:S01]  /*0ae0*/  LDCU.128 UR20, c[0x0][0x3a0] ;  /* 0x00007400ff1477ac */ /* 0x000ee20008000c00 */
[----:B------:R-:W-:Y:S01]  /*0af0*/  VIADD R32, R0, 0xffffffff ;  /* 0xffffffff00207836 */ /* 0x000fe20000000000 */
[----:B------:R-:W4:Y:S01]  /*0b00*/  LDC.64 R170, c[0x0][0x3c0] ;  /* 0x0000f000ffaa7b82 */ /* 0x000f220000000a00 */
[----:B------:R-:W-:Y:S01]  /*0b10*/  LOP3.LUT R22, R221, 0x18, RZ, 0xc0, !PT ;  /* 0x00000018dd167812 */ /* 0x000fe200078ec0ff */
[----:B------:R-:W5:Y:S01]  /*0b20*/  LDCU.128 UR16, c[0x0][0x3d0] ;  /* 0x00007a00ff1077ac */ /* 0x000f620008000c00 */
[C---:B------:R-:W-:Y:S01]  /*0b30*/  IMAD.SHL.U32 R34, R132.reuse, 0x20, RZ ;  /* 0x0000002084227824 */ /* 0x040fe200078e00ff */
[----:B------:R-:W-:Y:S01]  /*0b40*/  SHF.R.U32.HI R133, RZ, 0x1, R132 ;  /* 0x00000001ff857819 */ /* 0x000fe20000011684 */
[----:B------:R-:W-:Y:S01]  /*0b50*/  IMAD.SHL.U32 R33, R132, 0x4, RZ ;  /* 0x0000000484217824 */ /* 0x000fe200078e00ff */
[----:B------:R-:W5:Y:S01]  /*0b60*/  LDCU.128 UR12, c[0x0][0x390] ;  /* 0x00007200ff0c77ac */ /* 0x000f620008000c00 */
[----:B------:R-:W-:Y:S01]  /*0b70*/  IMAD.MOV.U32 R135, RZ, RZ, RZ ;  /* 0x000000ffff877224 */ /* 0x000fe200078e00ff */
[----:B------:R-:W-:Y:S01]  /*0b80*/  LOP3.LUT R216, R34, 0x120, RZ, 0xc0, !PT ;  /* 0x0000012022d87812 */ /* 0x000fe200078ec0ff */
[C---:B------:R-:W-:Y:S01]  /*0b90*/  IMAD.SHL.U32 R225, R132.reuse, 0x2, RZ ;  /* 0x0000000284e17824 */ /* 0x040fe200078e00ff */
[----:B------:R-:W5:Y:S01]  /*0ba0*/  LDCU.128 UR8, c[0x0][0x380] ;  /* 0x00007000ff0877ac */ /* 0x000f620008000c00 */
[----:B------:R-:W-:Y:S01]  /*0bb0*/  IMAD.WIDE.U32 R18, R19, 0x80, R134 ;  /* 0x0000008013127825 */ /* 0x000fe200078e0086 */
[----:B------:R-:W-:-:S02]  /*0bc0*/  LOP3.LUT P6, RZ, R132, 0x4, RZ, 0xc0, !PT ;  /* 0x0000000484ff7812 */ /* 0x000fc400078cc0ff */
[----:B------:R-:W-:Y:S02]  /*0bd0*/  LOP3.LUT R225, R225, 0x6, RZ, 0xc0, !PT ;  /* 0x00000006e1e17812 */ /* 0x000fe400078ec0ff */
[----:B-1----:R-:W-:-:S04]  /*0be0*/  IABS R5, R4 ;  /* 0x0000000400057213 */ /* 0x002fc80000000000 */
[----:B------:R-:W1:Y:S08]  /*0bf0*/  I2F.RP R6, R5 ;  /* 0x0000000500067306 */ /* 0x000e700000209400 */
[----:B-1----:R-:W1:Y:S02]  /*0c00*/  MUFU.RCP R14, R6 ;  /* 0x00000006000e7308 */ /* 0x002e640000001000 */
[----:B-1----:R-:W-:-:S06]  /*0c10*/  VIADD R14, R14, 0xffffffe ;  /* 0x0ffffffe0e0e7836 */ /* 0x002fcc0000000000 */
[----:B------:R-:W1:Y:S02]  /*0c20*/  F2I.FTZ.U32.TRUNC.NTZ R15, R14 ;  /* 0x0000000e000f7305 */ /* 0x000e64000021f000 */
[----:B-1----:R-:W-:Y:S02]  /*0c30*/  IMAD.MOV R3, RZ, RZ, -R15 ;  /* 0x000000ffff037224 */ /* 0x002fe400078e0a0f */
[----:B------:R-:W-:Y:S02]  /*0c40*/  IMAD.MOV.U32 R14, RZ, RZ, RZ ;  /* 0x000000ffff0e7224 */ /* 0x000fe400078e00ff */
[----:B------:R-:W-:-:S04]  /*0c50*/  IMAD R3, R3, R5, RZ ;  /* 0x0000000503037224 */ /* 0x000fc800078e02ff */
[----:B------:R-:W-:-:S04]  /*0c60*/  IMAD.HI.U32 R3, R15, R3, R14 ;  /* 0x000000030f037227 */ /* 0x000fc800078e000e */
[----:B--2---:R-:W-:-:S04]  /*0c70*/  IMAD.WIDE.U32 R14, R11, UR6, R22 ;  /* 0x000000060b0e7c25 */ /* 0x004fc8000f8e0016 */
[----:B------:R-:W-:Y:S01]  /*0c80*/  IMAD.HI.U32 R16, R3, R8, RZ ;  /* 0x0000000803107227 */ /* 0x000fe200078e00ff */
[----:B------:R-:W-:-:S03]  /*0c90*/  SHF.R.S32.HI R3, RZ, 0x1f, R11 ;  /* 0x0000001fff037819 */ /* 0x000fc6000001140b */
[----:B------:R-:W-:-:S04]  /*0ca0*/  IMAD.MOV R6, RZ, RZ, -R16 ;  /* 0x000000ffff067224 */ /* 0x000fc800078e0a10 */
[----:B------:R-:W-:Y:S02]  /*0cb0*/  IMAD R6, R5, R6, R8 ;  /* 0x0000000605067224 */ /* 0x000fe400078e0208 */
[----:B------:R-:W-:-:S03]  /*0cc0*/  IMAD R8, R3, UR6, RZ ;  /* 0x0000000603087c24 */ /* 0x000fc6000f8e02ff */
[----:B------:R-:W-:Y:S01]  /*0cd0*/  ISETP.GT.U32.AND P1, PT, R5, R6, PT ;  /* 0x000000060500720c */ /* 0x000fe20003f24070 */
[----:B------:R-:W-:-:S04]  /*0ce0*/  IMAD R8, R11, UR7, R8 ;  /* 0x000000070b087c24 */ /* 0x000fc8000f8e0208 */
[----:B------:R-:W-:Y:S01]  /*0cf0*/  IMAD.IADD R15, R15, 0x1, R8 ;  /* 0x000000010f0f7824 */ /* 0x000fe200078e0208 */
[----:B------:R-:W-:Y:S01]  /*0d00*/  LOP3.LUT R8, R34, 0xc0, RZ, 0xc0, !PT ;  /* 0x000000c022087812 */ /* 0x000fe200078ec0ff */
[----:B---3--:R-:W-:Y:S01]  /*0d10*/  IMAD.WIDE.U32 R14, R12, UR20, R14 ;  /* 0x000000140c0e7c25 */ /* 0x008fe2000f8e000e */
[----:B------:R-:W-:Y:S02]  /*0d20*/  USHF.L.U64.HI UR20, UR6, 0x6, UR7 ;  /* 0x0000000606147899 */ /* 0x000fe40008010207 */
[----:B------:R-:W-:-:S03]  /*0d30*/  LOP3.LUT R33, R8, 0x18, R33, 0xf8, !PT ;  /* 0x0000001808217812 */ /* 0x000fc600078ef821 */
[----:B------:R-:W-:Y:S02]  /*0d40*/  @!P1 IMAD.IADD R6, R6, 0x1, -R5 ;  /* 0x0000000106069824 */ /* 0x000fe400078e0a05 */
[----:B------:R-:W-:Y:S01]  /*0d50*/  @!P1 VIADD R16, R16, 0x1 ;  /* 0x0000000110109836 */ /* 0x000fe20000000000 */
[----:B------:R-:W-:Y:S01]  /*0d60*/  ISETP.NE.AND P1, PT, R4, RZ, PT ;  /* 0x000000ff0400720c */ /* 0x000fe20003f25270 */
[----:B------:R-:W-:Y:S01]  /*0d70*/  IMAD R15, R12, UR21, R15 ;  /* 0x000000150c0f7c24 */ /* 0x000fe2000f8e020f */
[----:B------:R-:W-:Y:S01]  /*0d80*/  ISETP.GE.U32.AND P2, PT, R6, R5, PT ;  /* 0x000000050600720c */ /* 0x000fe20003f46070 */
[----:B------:R-:W-:Y:S01]  /*0d90*/  USHF.L.U32 UR21, UR6, 0x6, URZ ;  /* 0x0000000606157899 */ /* 0x000fe200080006ff */
[----:B------:R-:W-:Y:S01]  /*0da0*/  LOP3.LUT R5, R7, R4, RZ, 0x3c, !PT ;  /* 0x0000000407057212 */ /* 0x000fe200078e3cff */
[C---:B------:R-:W-:Y:S01]  /*0db0*/  IMAD.WIDE.U32 R14, R134.reuse, UR6, R14 ;  /* 0x00000006860e7c25 */ /* 0x040fe2000f8e000e */
[--C-:B------:R-:W-:Y:S02]  /*0dc0*/  LOP3.LUT R215, R33, 0x8, R132.reuse, 0x78, !PT ;  /* 0x0000000821d77812 */ /* 0x100fe400078e7884 */
[----:B------:R-:W-:Y:S01]  /*0dd0*/  ISETP.GE.AND P0, PT, R5, RZ, PT ;  /* 0x000000ff0500720c */ /* 0x000fe20003f06270 */
[----:B------:R-:W-:Y:S01]  /*0de0*/  IMAD R15, R134, UR7, R15 ;  /* 0x00000007860f7c24 */ /* 0x000fe2000f8e020f */
[----:B------:R-:W-:Y:S01]  /*0df0*/  LOP3.LUT R5, R221, 0xd8, RZ, 0xc0, !PT ;  /* 0x000000d8dd057812 */ /* 0x000fe200078ec0ff */
[C---:B------:R-:W-:Y:S01]  /*0e00*/  IMAD R9, R32.reuse, UR20, RZ ;  /* 0x0000001420097c24 */ /* 0x040fe2000f8e02ff */
[----:B------:R-:W-:Y:S01]  /*0e10*/  LOP3.LUT R33, R33, 0x8, R133, 0x78, !PT ;  /* 0x0000000821217812 */ /* 0x000fe200078e7885 */
[----:B------:R-:W-:Y:S01]  /*0e20*/  IMAD.WIDE.U32 R20, R32, UR21, RZ ;  /* 0x0000001520147c25 */ /* 0x000fe2000f8e00ff */
[----:B------:R-:W-:-:S02]  /*0e30*/  LOP3.LUT R6, R5, 0x18, R132, 0x78, !PT ;  /* 0x0000001805067812 */ /* 0x000fc400078e7884 */
[----:B------:R-:W-:Y:S01]  /*0e40*/  LOP3.LUT R133, R133, 0x1f0, RZ, 0xc0, !PT ;  /* 0x000001f085857812 */ /* 0x000fe200078ec0ff */
[----:B------:R-:W-:Y:S01]  /*0e50*/  @P2 VIADD R16, R16, 0x1 ;  /* 0x0000000110102836 */ /* 0x000fe20000000000 */
[----:B------:R-:W-:Y:S01]  /*0e60*/  LOP3.LUT R221, R6, 0x1f20, R221, 0xf8, !PT ;  /* 0x00001f2006dd7812 */ /* 0x000fe200078ef8dd */
[----:B----4-:R-:W-:Y:S02]  /*0e70*/  IMAD R6, R3, R170, RZ ;  /* 0x000000aa03067224 */ /* 0x010fe400078e02ff */
[----:B------:R-:W-:Y:S01]  /*0e80*/  @!P0 IMAD.MOV R16, RZ, RZ, -R16 ;  /* 0x000000ffff108224 */ /* 0x000fe200078e0a10 */
[----:B------:R-:W-:Y:S01]  /*0e90*/  @!P1 LOP3.LUT R16, RZ, R4, RZ, 0x33, !PT ;  /* 0x00000004ff109212 */ /* 0x000fe200078e33ff */
[C---:B------:R-:W-:Y:S01]  /*0ea0*/  IMAD R6, R11.reuse, R171, R6 ;  /* 0x000000ab0b067224 */ /* 0x040fe200078e0206 */
[----:B------:R-:W1:Y:S01]  /*0eb0*/  LDC.64 R4, c[0x0][0x3c8] ;  /* 0x0000f200ff047b82 */ /* 0x000e620000000a00 */
[----:B------:R-:W-:Y:S01]  /*0ec0*/  IMAD.WIDE.U32 R10, R11, R170, R22 ;  /* 0x000000aa0b0a7225 */ /* 0x000fe200078e0016 */
[----:B------:R-:W-:-:S03]  /*0ed0*/  SHF.R.S32.HI R3, RZ, 0x1f, R16 ;  /* 0x0000001fff037819 */ /* 0x000fc60000011410 */
[----:B-----5:R-:W-:-:S04]  /*0ee0*/  IMAD.WIDE.U32 R14, R16, UR16, R14 ;  /* 0x00000010100e7c25 */ /* 0x020fc8000f8e000e */
[----:B------:R-:W-:Y:S01]  /*0ef0*/  IMAD R219, R3, UR16, RZ ;  /* 0x0000001003db7c24 */ /* 0x000fe2000f8e02ff */
[----:B------:R-:W-:Y:S01]  /*0f00*/  LEA R220, P0, R14, UR10, 0x1 ;  /* 0x0000000a0edc7c11 */ /* 0x000fe2000f8008ff */
[----:B------:R-:W-:Y:S01]  /*0f10*/  IMAD.WIDE.U32 R22, R12, UR14, R22 ;  /* 0x0000000e0c167c25 */ /* 0x000fe2000f8e0016 */
[----:B------:R-:W-:Y:S01]  /*0f20*/  USHF.L.U32 UR14, UR6, 0x5, URZ ;  /* 0x00000005060e7899 */ /* 0x000fe200080006ff */
[----:B------:R-:W2:Y:S01]  /*0f30*/  S2UR UR16, SR_CgaCtaId ;  /* 0x00000000001079c3 */ /* 0x000ea20000008800 */
[----:B------:R-:W-:Y:S01]  /*0f40*/  USHF.L.U64.HI UR6, UR6, 0x5, UR7 ;  /* 0x0000000506067899 */ /* 0x000fe20008010207 */
[----:B------:R-:W-:Y:S01]  /*0f50*/  IMAD R219, R16, UR17, R219 ;  /* 0x0000001110db7c24 */ /* 0x000fe2000f8e02db */
[----:B------:R-:W-:Y:S01]  /*0f60*/  USHF.L.U64.HI UR7, UR4, 0x5, UR5 ;  /* 0x0000000504077899 */ /* 0x000fe20008010205 */
[----:B------:R-:W-:Y:S01]  /*0f70*/  IMAD.IADD R11, R11, 0x1, R6 ;  /* 0x000000010b0b7824 */ /* 0x000fe200078e0206 */
[----:B------:R-:W-:Y:S01]  /*0f80*/  USHF.L.U32 UR10, UR4, 0x5, URZ ;  /* 0x00000005040a7899 */ /* 0x000fe200080006ff */
[----:B------:R-:W-:-:S02]  /*0f90*/  IMAD.IADD R219, R15, 0x1, R219 ;  /* 0x000000010fdb7824 */ /* 0x000fc400078e02db */
[----:B------:R-:W-:Y:S02]  /*0fa0*/  IMAD.IADD R6, R21, 0x1, R9 ;  /* 0x0000000115067824 */ /* 0x000fe400078e0209 */
[----:B------:R-:W-:Y:S01]  /*0fb0*/  IMAD R23, R12, UR15, R23 ;  /* 0x0000000f0c177c24 */ /* 0x000fe2000f8e0217 */
[----:B------:R-:W-:Y:S01]  /*0fc0*/  LEA.HI.X R219, R14, UR11, R219, 0x1, P0 ;  /* 0x0000000b0edb7c11 */ /* 0x000fe200080f0cdb */
[----:B------:R-:W-:Y:S01]  /*0fd0*/  IMAD.WIDE.U32 R24, R12, UR22, R10 ;  /* 0x000000160c187c25 */ /* 0x000fe2000f8e000a */
[C---:B------:R-:W-:Y:S01]  /*0fe0*/  IADD3 R9, P0, PT, R20.reuse, UR14, RZ ;  /* 0x0000000e14097c10 */ /* 0x040fe2000ff1e0ff */
[----:B------:R-:W-:Y:S01]  /*0ff0*/  USHF.L.U32 UR15, UR4, 0x6, URZ ;  /* 0x00000006040f7899 */ /* 0x000fe200080006ff */
[-C--:B------:R-:W-:Y:S01]  /*1000*/  LEA R14, P1, R20, R220.reuse, 0x1 ;  /* 0x000000dc140e7211 */ /* 0x080fe200078208ff */
[----:B------:R-:W-:Y:S01]  /*1010*/  USHF.L.U64.HI UR11, UR4, 0x6, UR5 ;  /* 0x00000006040b7899 */ /* 0x000fe20008010205 */
[----:B------:R-:W-:Y:S01]  /*1020*/  IADD3.X R8, PT, PT, R6, UR6, RZ, P0, !PT ;  /* 0x0000000606087c10 */ /* 0x000fe200087fe4ff */
[----:B------:R-:W-:Y:S01]  /*1030*/  IMAD R25, R12, UR23, R25 ;  /* 0x000000170c197c24 */ /* 0x000fe2000f8e0219 */
[----:B------:R-:W-:Y:S01]  /*1040*/  LEA R10, P0, R9, R220, 0x1 ;  /* 0x000000dc090a7211 */ /* 0x000fe200078008ff */
[----:B------:R-:W-:Y:S01]  /*1050*/  IMAD R3, R3, UR18, RZ ;  /* 0x0000001203037c24 */ /* 0x000fe2000f8e02ff */
[-C--:B------:R-:W-:Y:S01]  /*1060*/  LEA.HI.X R15, R20, R219.reuse, R6, 0x1, P1 ;  /* 0x000000db140f7211 */ /* 0x080fe200008f0c06 */
[----:B-1----:R-:W-:Y:S01]  /*1070*/  IMAD.WIDE.U32 R20, R7, R4, R22 ;  /* 0x0000000407147225 */ /* 0x002fe200078e0016 */
[----:B------:R-:W-:-:S03]  /*1080*/  LEA.HI.X R11, R9, R219, R8, 0x1, P0 ;  /* 0x000000db090b7211 */ /* 0x000fc600000f0c08 */
[----:B------:R-:W-:Y:S02]  /*1090*/  IMAD.U32 R22, RZ, RZ, UR10 ;  /* 0x0000000aff167e24 */ /* 0x000fe4000f8e00ff */
[----:B------:R-:W-:Y:S02]  /*10a0*/  IMAD.U32 R23, RZ, RZ, UR7 ;  /* 0x00000007ff177e24 */ /* 0x000fe4000f8e00ff */
[----:B------:R-:W-:-:S04]  /*10b0*/  IMAD.WIDE.U32 R8, R134, R170, R24 ;  /* 0x000000aa86087225 */ /* 0x000fc800078e0018 */
[----:B------:R-:W-:Y:S02]  /*10c0*/  IMAD R21, R7, R5, R21 ;  /* 0x0000000507157224 */ /* 0x000fe400078e0215 */
[----:B------:R-:W-:Y:S02]  /*10d0*/  IMAD.U32 R24, RZ, RZ, UR15 ;  /* 0x0000000fff187e24 */ /* 0x000fe4000f8e00ff */
[----:B------:R-:W-:Y:S02]  /*10e0*/  IMAD.U32 R25, RZ, RZ, UR11 ;  /* 0x0000000bff197e24 */ /* 0x000fe4000f8e00ff */
[----:B------:R-:W-:Y:S02]  /*10f0*/  IMAD R5, R19, UR4, RZ ;  /* 0x0000000413057c24 */ /* 0x000fe4000f8e02ff */
[----:B------:R-:W-:-:S04]  /*1100*/  IMAD.WIDE.U32 R22, R18, UR4, R22 ;  /* 0x0000000412167c25 */ /* 0x000fc8000f8e0016 */
[C---:B------:R-:W-:Y:S01]  /*1110*/  IMAD R9, R134.reuse, R171, R9 ;  /* 0x000000ab86097224 */ /* 0x040fe200078e0209 */
[----:B------:R-:W-:Y:S01]  /*1120*/  LOP3.LUT R134, R134, 0x7, RZ, 0xc0, !PT ;  /* 0x0000000786867812 */ /* 0x000fe200078ec0ff */
[----:B------:R-:W-:Y:S01]  /*1130*/  IMAD R12, R18, UR5, R5 ;  /* 0x00000005120c7c24 */ /* 0x000fe2000f8e0205 */
[----:B------:R-:W-:Y:S01]  /*1140*/  IADD3 R5, P3, PT, R20, R22, RZ ;  /* 0x0000001614057210 */ /* 0x000fe20007f7e0ff */
[----:B------:R-:W-:-:S03]  /*1150*/  IMAD.WIDE.U32 R6, R18, UR4, R24 ;  /* 0x0000000412067c25 */ /* 0x000fc6000f8e0018 */
[----:B------:R-:W-:Y:S01]  /*1160*/  IADD3.X R4, PT, PT, R21, R12, R23, P3, !PT ;  /* 0x0000000c15047210 */ /* 0x000fe20001ffe417 */
[C---:B------:R-:W-:Y:S02]  /*1170*/  IMAD R3, R16.reuse, UR19, R3 ;  /* 0x0000001310037c24 */ /* 0x040fe4000f8e0203 */
[----:B------:R-:W-:Y:S01]  /*1180*/  IMAD.WIDE.U32 R16, R16, UR18, R8 ;  /* 0x0000001210107c25 */ /* 0x000fe2000f8e0008 */
[----:B------:R-:W-:-:S03]  /*1190*/  IADD3 R9, P1, P0, R20, UR10, R6 ;  /* 0x0000000a14097c10 */ /* 0x000fc6000f83e006 */
[----:B------:R-:W-:Y:S01]  /*11a0*/  IMAD.WIDE.U32 R18, R18, UR4, R20 ;  /* 0x0000000412127c25 */ /* 0x000fe2000f8e0014 */
[----:B------:R-:W-:Y:S02]  /*11b0*/  UMOV UR4, 0x400 ;  /* 0x0000040000047882 */ /* 0x000fe40000000000 */
[----:B--2---:R-:W-:Y:S01]  /*11c0*/  ULEA UR4, UR16, UR4, 0x18 ;  /* 0x0000000410047291 */ /* 0x004fe2000f8ec0ff */
[----:B------:R-:W-:Y:S01]  /*11d0*/  IMAD.IADD R8, R12, 0x1, R7 ;  /* 0x000000010c087824 */ /* 0x000fe200078e0207 */
[----:B------:R-:W-:Y:S01]  /*11e0*/  IADD3 R7, P2, PT, R20, R6, RZ ;  /* 0x0000000614077210 */ /* 0x000fe20007f5e0ff */
[----:B------:R-:W-:Y:S01]  /*11f0*/  IMAD.IADD R12, R19, 0x1, R12 ;  /* 0x00000001130c7824 */ /* 0x000fe200078e020c */
[----:B------:R-:W-:Y:S01]  /*1200*/  LEA R20, P3, R18, UR8, 0x1 ;  /* 0x0000000812147c11 */ /* 0x000fe2000f8608ff */
[----:B------:R-:W-:Y:S01]  /*1210*/  IMAD.IADD R3, R17, 0x1, R3 ;  /* 0x0000000111037824 */ /* 0x000fe200078e0203 */
[----:B------:R-:W-:Y:S01]  /*1220*/  LEA R221, R221, UR4, 0x1 ;  /* 0x00000004dddd7c11 */ /* 0x000fe2000f8e08ff */
[----:B------:R-:W-:Y:S01]  /*1230*/  IMAD.X R6, R8, 0x1, R21, P2 ;  /* 0x0000000108067824 */ /* 0x000fe200010e0615 */
[----:B------:R-:W-:-:S02]  /*1240*/  IADD3.X R8, PT, PT, R21, UR7, R8, P1, P0 ;  /* 0x0000000715087c10 */ /* 0x000fc40008fe0408 */
[----:B------:R-:W-:Y:S02]  /*1250*/  LEA R22, P2, R5, UR8, 0x1 ;  /* 0x0000000805167c11 */ /* 0x000fe4000f8408ff */
[----:B------:R-:W-:Y:S02]  /*1260*/  LEA.HI.X R21, R18, UR9, R12, 0x1, P3 ;  /* 0x0000000912157c11 */ /* 0x000fe400098f0c0c */
[----:B------:R-:W-:Y:S02]  /*1270*/  LEA R18, P1, R7, UR8, 0x1 ;  /* 0x0000000807127c11 */ /* 0x000fe4000f8208ff */
[----:B------:R-:W-:Y:S01]  /*1280*/  LEA.HI.X R23, R5, UR9, R4, 0x1, P2 ;  /* 0x0000000905177c11 */ /* 0x000fe200090f0c04 */
[----:B------:R-:W-:Y:S01]  /*1290*/  @!PT LDS RZ, [RZ] ;  /* 0x00000000fffff984 */ /* 0x000fe20000000800 */
[----:B------:R-:W-:Y:S01]  /*12a0*/  @!PT LDS RZ, [RZ] ;  /* 0x00000000fffff984 */ /* 0x000fe20000000800 */
[----:B------:R-:W-:Y:S01]  /*12b0*/  @!PT LDS RZ, [RZ] ;  /* 0x00000000fffff984 */ /* 0x000fe20000000800 */
[----:B------:R-:W-:Y:S01]  /*12c0*/  LDGSTS.E.BYPASS.LTC128B.128 [R221], desc[UR26][R20.64] ;  /* 0x0000000014dd7fae */ /* 0x000fe2000b981a1a */
[----:B------:R-:W-:Y:S01]  /*12d0*/  LEA R12, P0, R9, UR8, 0x1 ;  /* 0x00000008090c7c11 */ /* 0x000fe2000f8008ff */
[----:B------:R-:W-:Y:S01]  /*12e0*/  IMAD.SHL.U32 R5, R132, 0x10, RZ ;  /* 0x0000001084057824 */ /* 0x000fe200078e00ff */
[----:B------:R-:W-:Y:S01]  /*12f0*/  LEA.HI.X R19, R7, UR9, R6, 0x1, P1 ;  /* 0x0000000907137c11 */ /* 0x000fe200088f0c06 */
[----:B------:R-:W-:Y:S01]  /*1300*/  LDGSTS.E.BYPASS.LTC128B.128 [R221+0x2000], desc[UR26][R20.64+0x40] ;  /* 0x0200004014dd7fae */ /* 0x000fe2000b981a1a */
[----:B------:R-:W-:Y:S01]  /*1310*/  LEA.HI.X R13, R9, UR9, R8, 0x1, P0 ;  /* 0x00000009090d7c11 */ /* 0x000fe200080f0c08 */
[----:B------:R-:W-:Y:S01]  /*1320*/  IMAD.WIDE.U32 R8, R32, R170, RZ ;  /* 0x000000aa20087225 */ /* 0x000fe200078e00ff */
[----:B------:R-:W-:Y:S01]  /*1330*/  LEA R218, P0, R16, UR12, 0x1 ;  /* 0x0000000c10da7c11 */ /* 0x000fe2000f8008ff */
[----:B------:R-:W-:Y:S01]  /*1340*/  LDGSTS.E.BYPASS.LTC128B.128 [R221+0x4000], desc[UR26][R20.64+0x80] ;  /* 0x0400008014dd7fae */ /* 0x000fe2000b981a1a */
[----:B------:R-:W-:Y:S01]  /*1350*/  LOP3.LUT R216, R216, 0x3e00, R5, 0xf8, !PT ;  /* 0x00003e00d8d87812 */ /* 0x000fe200078ef805 */
[----:B------:R-:W-:Y:S01]  /*1360*/  IMAD R4, R32, R171, R9 ;  /* 0x000000ab20047224 */ /* 0x000fe200078e0209 */
[----:B------:R-:W-:Y:S01]  /*1370*/  LEA.HI.X R217, R16, UR13, R3, 0x1, P0 ;  /* 0x0000000d10d97c11 */ /* 0x000fe200080f0c03 */
[----:B------:R-:W-:Y:S01]  /*1380*/  LDGSTS.E.BYPASS.LTC128B.128 [R221+0x800], desc[UR26][R22.64] ;  /* 0x0080000016dd7fae */ /* 0x000fe2000b981a1a */
[----:B------:R-:W-:Y:S01]  /*1390*/  IMAD.SHL.U32 R3, R8, 0x40, RZ ;  /* 0x0000004008037824 */ /* 0x000fe200078e00ff */
[----:B------:R-:W-:-:S02]  /*13a0*/  LOP3.LUT R5, R5, 0x100, RZ, 0xc0, !PT ;  /* 0x0000010005057812 */ /* 0x000fc400078ec0ff */
[----:B------:R-:W-:Y:S01]  /*13b0*/  LDGSTS.E.BYPASS.LTC128B.128 [R221+0x2800], desc[UR26][R22.64+0x40] ;  /* 0x0280004016dd7fae */ /* 0x000fe2000b981a1a */
[----:B------:R-:W-:Y:S02]  /*13c0*/  SHF.L.U64.HI R6, R8, 0x6, R4 ;  /* 0x0000000608067819 */ /* 0x000fe40000010204 */
[----:B------:R-:W-:Y:S01]  /*13d0*/  LOP3.LUT R216, R216, R33, RZ, 0xfc, !PT ;  /* 0x00000021d8d87212 */ /* 0x000fe200078efcff */
[----:B------:R-:W-:Y:S03]  /*13e0*/  LDGSTS.E.BYPASS.LTC128B.128 [R221+0x4800], desc[UR26][R22.64+0x80] ;  /* 0x0480008016dd7fae */ /* 0x000fe6000b981a1a */
[----:B------:R-:W-:Y:S01]  /*13f0*/  LEA R216, R216, UR4, 0x1 ;  /* 0x00000004d8d87c11 */ /* 0x000fe2000f8e08ff */
[----:B------:R-:W-:Y:S04]  /*1400*/  LDGSTS.E.BYPASS.LTC128B.128 [R221+0x1000], desc[UR26][R18.64] ;  /* 0x0100000012dd7fae */ /* 0x000fe8000b981a1a */
[----:B------:R-:W-:Y:S04]  /*1410*/  LDGSTS.E.BYPASS.LTC128B.128 [R221+0x3000], desc[UR26][R18.64+0x40] ;  /* 0x0300004012dd7fae */ /* 0x000fe8000b981a1a */
[----:B------:R-:W-:Y:S04]  /*1420*/  LDGSTS.E.BYPASS.LTC128B.128 [R221+0x5000], desc[UR26][R18.64+0x80] ;  /* 0x0500008012dd7fae */ /* 0x000fe8000b981a1a */
[----:B------:R-:W-:Y:S04]  /*1430*/  LDGSTS.E.BYPASS.LTC128B.128 [R221+0x1800], desc[UR26][R12.64] ;  /* 0x018000000cdd7fae */ /* 0x000fe8000b981a1a */
[----:B------:R-:W-:Y:S04]  /*1440*/  LDGSTS.E.BYPASS.LTC128B.128 [R221+0x3800], desc[UR26][R12.64+0x40] ;  /* 0x038000400cdd7fae */ /* 0x000fe8000b981a1a */
[----:B------:R1:W-:Y:S04]  /*1450*/  LDGSTS.E.BYPASS.LTC128B.128 [R221+0x5800], desc[UR26][R12.64+0x80] ;  /* 0x058000800cdd7fae */ /* 0x0003e8000b981a1a */
[----:B------:R-:W-:Y:S04]  /*1460*/  LDGSTS.E.BYPASS.LTC128B.128 [R221+0x6000], desc[UR26][R14.64] ;  /* 0x060000000edd7fae */ /* 0x000fe8000b981a1a */
[----:B------:R-:W-:Y:S04]  /*1470*/  LDGSTS.E.BYPASS.LTC128B.128 [R221+0x7000], desc[UR26][R14.64+0x40] ;  /* 0x070000400edd7fae */ /* 0x000fe8000b981a1a */
[----:B------:R-:W-:Y:S04]  /*1480*/  LDGSTS.E.BYPASS.LTC128B.128 [R221+0x8000], desc[UR26][R14.64+0x80] ;  /* 0x080000800edd7fae */ /* 0x000fe8000b981a1a */
[----:B------:R-:W-:Y:S04]  /*1490*/  LDGSTS.E.BYPASS.LTC128B.128 [R221+0x6800], desc[UR26][R10.64] ;  /* 0x068000000add7fae */ /* 0x000fe8000b981a1a */
[----:B------:R-:W-:Y:S04]  /*14a0*/  LDGSTS.E.BYPASS.LTC128B.128 [R221+0x7800], desc[UR26][R10.64+0x40] ;  /* 0x078000400add7fae */ /* 0x000fe8000b981a1a */
[----:B------:R-:W-:Y:S01]  /*14b0*/  LDGSTS.E.BYPASS.LTC128B.128 [R221+0x8800], desc[UR26][R10.64+0x80] ;  /* 0x088000800add7fae */ /* 0x000fe2000b981a1a */
[----:B-1----:R-:W-:-:S03]  /*14c0*/  LEA R12, P0, R8, R218, 0x7 ;  /* 0x000000da080c7211 */ /* 0x002fc600078038ff */
[----:B------:R-:W0:Y:S01]  /*14d0*/  LDGDEPBAR ;  /* 0x00000000000079af */ /* 0x000e220000000000 */
[----:B------:R-:W-:Y:S02]  /*14e0*/  LEA.HI.X R13, R8, R217, R4, 0x7, P0 ;  /* 0x000000d9080d7211 */ /* 0x000fe400000f3c04 */
[C---:B------:R-:W-:Y:S02]  /*14f0*/  LEA R3, P0, R170.reuse, R3, 0x5 ;  /* 0x00000003aa037211 */ /* 0x040fe400078028ff */
[----:B------:R-:W-:Y:S02]  /*1500*/  LOP3.LUT R8, R5, 0x20, R34, 0xf8, !PT ;  /* 0x0000002005087812 */ /* 0x000fe400078ef822 */
[----:B------:R-:W-:Y:S02]  /*1510*/  LEA.HI.X R6, R170, R6, R171, 0x5, P0 ;  /* 0x00000006aa067211 */ /* 0x000fe400000f2cab */
[----:B------:R-:W-:Y:S02]  /*1520*/  LEA R4, P0, R3, R218, 0x1 ;  /* 0x000000da03047211 */ /* 0x000fe400078008ff */
[----:B------:R-:W-:-:S02]  /*1530*/  LOP3.LUT R215, R8, R215, RZ, 0xfc, !PT ;  /* 0x000000d708d77212 */ /* 0x000fc400078efcff */
[----:B------:R-:W-:Y:S01]  /*1540*/  LEA.HI.X R5, R3, R217, R6, 0x1, P0 ;  /* 0x000000d903057211 */ /* 0x000fe200000f0c06 */
[----:B------:R-:W-:Y:S01]  /*1550*/  IMAD.MOV.U32 R3, RZ, RZ, 0x20 ;  /* 0x00000020ff037424 */ /* 0x000fe200078e00ff */
[----:B------:R-:W-:-:S04]  /*1560*/  LEA R215, R215, UR4, 0x1 ;  /* 0x00000004d7d77c11 */ /* 0x000fc8000f8e08ff */
[----:B------:R-:W-:Y:S01]  /*1570*/  SEL R3, R3, 0xffffffe0, !P6 ;  /* 0xffffffe003037807 */ /* 0x000fe20007000000 */
[----:B------:R-:W-:-:S04]  /*1580*/  DEPBAR.LE SB0, 0x0 ;  /* 0x000080000000791a */ /* 0x000fc80000000000 */
[----:B------:R-:W-:Y:S01]  /*1590*/  BAR.SYNC.DEFER_BLOCKING 0x0 ;  /* 0x0000000000007b1d */ /* 0x000fe20000010000 */
[C---:B------:R-:W-:Y:S02]  /*15a0*/  IMAD.IADD R213, R3.reuse, 0x1, R215 ;  /* 0x0000000103d57824 */ /* 0x040fe400078e02d7 */
[----:B------:R-:W-:-:S03]  /*15b0*/  IMAD.IADD R135, R3, 0x1, R216 ;  /* 0x0000000103877824 */ /* 0x000fc600078e02d8 */
[----:B------:R-:W-:Y:S01]  /*15c0*/  @!PT LDS RZ, [RZ] ;  /* 0x00000000fffff984 */ /* 0x000fe20000000800 */
[----:B------:R-:W-:Y:S01]  /*15d0*/  @!PT LDS RZ, [RZ] ;  /* 0x00000000fffff984 */ /* 0x000fe20000000800 */
[----:B------:R-:W-:Y:S01]  /*15e0*/  @!PT LDS RZ, [RZ] ;  /* 0x00000000fffff984 */ /* 0x000fe20000000800 */
[----:B------:R-:W-:Y:S04]  /*15f0*/  LDGSTS.E.BYPASS.LTC128B.128 [R221+0x9000], desc[UR26][R12.64] ;  /* 0x090000000cdd7fae */ /* 0x000fe8000b981a1a */
[----:B------:R-:W-:Y:S04]  /*1600*/  LDGSTS.E.BYPASS.LTC128B.128 [R221+0xa000], desc[UR26][R12.64+0x40] ;  /* 0x0a0000400cdd7fae */ /* 0x000fe8000b981a1a */
[----:B------:R1:W-:Y:S04]  /*1610*/  LDGSTS.E.BYPASS.LTC128B.128 [R221+0xb000], desc[UR26][R12.64+0x80] ;  /* 0x0b0000800cdd7fae */ /* 0x0003e8000b981a1a */
[----:B------:R-:W-:Y:S04]  /*1620*/  LDGSTS.E.BYPASS.LTC128B.128 [R221+0x9800], desc[UR26][R4.64] ;  /* 0x0980000004dd7fae */ /* 0x000fe8000b981a1a */
[----:B------:R-:W-:Y:S04]  /*1630*/  LDGSTS.E.BYPASS.LTC128B.128 [R221+0xa800], desc[UR26][R4.64+0x40] ;  /* 0x0a80004004dd7fae */ /* 0x000fe8000b981a1a */
[----:B------:R2:W-:Y:S04]  /*1640*/  LDGSTS.E.BYPASS.LTC128B.128 [R221+0xb800], desc[UR26][R4.64+0x80] ;  /* 0x0b80008004dd7fae */ /* 0x0005e8000b981a1a */
[----:B------:R-:W-:Y:S04]  /*1650*/  LDSM.16.M88.4 R28, [R216] ;  /* 0x00000000d81c783b */ /* 0x000fe80000000200 */
[----:B------:R-:W3:Y:S04]  /*1660*/  LDSM.16.M88.4 R64, [R215+0x6000] ;  /* 0x00600000d740783b */ /* 0x000ee80000000200 */
[----:B------:R-:W4:Y:S04]  /*1670*/  LDSM.16.M88.4 R104, [R216+0x1000] ;  /* 0x00100000d868783b */ /* 0x000f280000000200 */
[----:B------:R-:W5:Y:S04]  /*1680*/  LDSM.16.M88.4 R48, [R215+0x6400] ;  /* 0x00640000d730783b */ /* 0x000f680000000200 */
[----:B------:R-:W5:Y:S04]  /*1690*/  LDSM.16.M88.4 R40, [R215+0x6800] ;  /* 0x00680000d728783b */ /* 0x000f680000000200 */
[----:B------:R-:W5:Y:S04]  /*16a0*/  LDSM.16.M88.4 R16, [R215+0x6c00] ;  /* 0x006c0000d710783b */ /* 0x000f680000000200 */
[----:B------:R-:W-:Y:S04]  /*16b0*/  LDSM.16.M88.4 R100, [R135+0x1000] ;  /* 0x001000008764783b */ /* 0x000fe80000000200 */
[----:B-1----:R-:W1:Y:S04]  /*16c0*/  LDSM.16.M88.4 R12, [R213+0x6800] ;  /* 0x00680000d50c783b */ /* 0x002e680000000200 */
[----:B------:R-:W1:Y:S04]  /*16d0*/  LDSM.16.M88.4 R8, [R213+0x6c00] ;  /* 0x006c0000d508783b */ /* 0x000e680000000200 */
[----:B--2---:R-:W2:Y:S04]  /*16e0*/  LDSM.16.M88.4 R4, [R135] ;  /* 0x000000008704783b */ /* 0x004ea80000000200 */
[----:B------:R-:W-:Y:S04]  /*16f0*/  LDSM.16.M88.4 R96, [R213+0x6000] ;  /* 0x00600000d560783b */ /* 0x000fe80000000200 */
[----:B------:R-:W2:Y:S01]  /*1700*/  LDSM.16.M88.4 R92, [R213+0x6400] ;  /* 0x00640000d55c783b */ /* 0x000ea20000000200 */
[-C--:B---3--:R-:W-:Y:S03]  /*1710*/  HMMA.16816.F32.BF16 R76, R28, R64.reuse, RZ ;  /* 0x000000401c4c723c */ /* 0x088fe600000418ff */
[----:B------:R-:W-:Y:S04]  /*1720*/  LDSM.16.M88.4 R88, [R216+0x3000] ;  /* 0x00300000d858783b */ /* 0x000fe80000000200 */
[----:B------:R-:W3:Y:S01]  /*1730*/  LDSM.16.M88.4 R80, [R215+0x7400] ;  /* 0x00740000d750783b */ /* 0x000ee20000000200 */
[C---:B----4-:R-:W-:Y:S03]  /*1740*/  HMMA.16816.F32.BF16 R72, R104.reuse, R64, RZ ;  /* 0x000000406848723c */ /* 0x050fe600000418ff */
[----:B------:R-:W-:Y:S04]  /*1750*/  LDSM.16.M88.4 R84, [R215+0x7000] ;  /* 0x00700000d754783b */ /* 0x000fe80000000200 */
[----:B------:R-:W-:Y:S01]  /*1760*/  LDSM.16.M88.4 R24, [R215+0x7800] ;  /* 0x00780000d718783b */ /* 0x000fe20000000200 */
[C---:B------:R-:W-:Y:S03]  /*1770*/  HMMA.16816.F32.BF16 R68, R104.reuse, R66, RZ ;  /* 0x000000426844723c */ /* 0x040fe600000418ff */
[----:B------:R-:W-:Y:S04]  /*1780*/  LDSM.16.M88.4 R20, [R215+0x7c00] ;  /* 0x007c0000d714783b */ /* 0x000fe80000000200 */
[----:B------:R-:W-:Y:S01]  /*1790*/  LDSM.16.M88.4 R128, [R135+0x3000] ;  /* 0x003000008780783b */ /* 0x000fe20000000200 */
[C---:B-----5:R-:W-:Y:S03]  /*17a0*/  HMMA.16816.F32.BF16 R56, R104.reuse, R48, RZ ;  /* 0x000000306838723c */ /* 0x060fe600000418ff */
[----:B------:R-:W-:Y:S04]  /*17b0*/  LDSM.16.M88.4 R124, [R213+0x7800] ;  /* 0x00780000d57c783b */ /* 0x000fe80000000200 */
[----:B------:R-:W-:Y:S01]  /*17c0*/  LDSM.16.M88.4 R120, [R213+0x7c00] ;  /* 0x007c0000d578783b */ /* 0x000fe20000000200 */
[C---:B------:R-:W-:Y:S03]  /*17d0*/  HMMA.16816.F32.BF16 R116, R104.reuse, R40, RZ ;  /* 0x000000286874723c */ /* 0x040fe600000418ff */
[----:B------:R-:W0:Y:S05]  /*17e0*/  LDGDEPBAR ;  /* 0x00000000000079af */ /* 0x000e2a0000000000 */
[C---:B------:R-:W-:Y:S08]  /*17f0*/  HMMA.16816.F32.BF16 R52, R104.reuse, R50, RZ ;  /* 0x000000326834723c */ /* 0x040ff000000418ff */
[----:B------:R-:W-:Y:S08]  /*1800*/  HMMA.16816.F32.BF16 R112, R104, R42, RZ ;  /* 0x0000002a6870723c */ /* 0x000ff000000418ff */
[C---:B------:R-:W-:Y:S08]  /*1810*/  HMMA.16816.F32.BF16 R60, R28.reuse, R48, RZ ;  /* 0x000000301c3c723c */ /* 0x040ff000000418ff */
[C---:B------:R-:W-:Y:S08]  /*1820*/  HMMA.16816.F32.BF16 R44, R28.reuse, R40, RZ ;  /* 0x000000281c2c723c */ /* 0x040ff000000418ff */
[----:B------:R-:W-:Y:S08]  /*1830*/  HMMA.16816.F32.BF16 R64, R28, R66, RZ ;  /* 0x000000421c40723c */ /* 0x000ff000000418ff */
[----:B------:R-:W-:Y:S08]  /*1840*/  HMMA.16816.F32.BF16 R108, R104, R16, RZ ;  /* 0x00000010686c723c */ /* 0x000ff000000418ff */
[C---:B------:R-:W-:Y:S08]  /*1850*/  HMMA.16816.F32.BF16 R48, R28.reuse, R50, RZ ;  /* 0x000000321c30723c */ /* 0x040ff000000418ff */
[C---:B------:R-:W-:Y:S08]  /*1860*/  HMMA.16816.F32.BF16 R40, R28.reuse, R42, RZ ;  /* 0x0000002a1c28723c */ /* 0x040ff000000418ff */
[----:B------:R-:W-:Y:S08]  /*1870*/  HMMA.16816.F32.BF16 R36, R28, R16, RZ ;  /* 0x000000101c24723c */ /* 0x000ff000000418ff */
[-C--:B------:R-:W-:Y:S08]  /*1880*/  HMMA.16816.F32.BF16 R104, R104, R18.reuse, RZ ;  /* 0x000000126868723c */ /* 0x080ff000000418ff */
[----:B------:R-:W-:Y:S01]  /*1890*/  HMMA.16816.F32.BF16 R28, R28, R18, RZ ;  /* 0x000000121c1c723c */ /* 0x000fe200000418ff */
[----:B------:R-:W4:Y:S07]  /*18a0*/  LDSM.16.M88.4 R16, [R216+0x2000] ;  /* 0x00200000d810783b */ /* 0x000f2e0000000200 */
[C---:B-1----:R-:W-:Y:S08]  /*18b0*/  HMMA.16816.F32.BF16 R116, R100.reuse, R12, R116 ;  /* 0x0000000c6474723c */ /* 0x042ff00000041874 */
[C---:B------:R-:W-:Y:S08]  /*18c0*/  HMMA.16816.F32.BF16 R108, R100.reuse, R8, R108 ;  /* 0x00000008646c723c */ /* 0x040ff0000004186c */
[C---:B------:R-:W-:Y:S08]  /*18d0*/  HMMA.16816.F32.BF16 R112, R100.reuse, R14, R112 ;  /* 0x0000000e6470723c */ /* 0x040ff00000041870 */
[----:B------:R-:W-:Y:S08]  /*18e0*/  HMMA.16816.F32.BF16 R104, R100, R10, R104 ;  /* 0x0000000a6468723c */ /* 0x000ff00000041868 */
[C---:B--2---:R-:W-:Y:S08]  /*18f0*/  HMMA.16816.F32.BF16 R44, R4.reuse, R12, R44 ;  /* 0x0000000c042c723c */ /* 0x044ff0000004182c */
[C---:B------:R-:W-:Y:S08]  /*1900*/  HMMA.16816.F32.BF16 R36, R4.reuse, R8, R36 ;  /* 0x000000080424723c */ /* 0x040ff00000041824 */
[C---:B------:R-:W-:Y:S01]  /*1910*/  HMMA.16816.F32.BF16 R40, R4.reuse, R14, R40 ;  /* 0x0000000e0428723c */ /* 0x040fe20000041828 */
[----:B------:R-:W-:Y:S07]  /*1920*/  LDSM.16.M88.4 R12, [R213+0x7400] ;  /* 0x00740000d50c783b */ /* 0x000fee0000000200 */
[----:B------:R-:W-:Y:S01]  /*1930*/  HMMA.16816.F32.BF16 R28, R4, R10, R28 ;  /* 0x0000000a041c723c */ /* 0x000fe2000004181c */
[----:B------:R-:W1:Y:S07]  /*1940*/  LDSM.16.M88.4 R8, [R135+0x2000] ;  /* 0x002000008708783b */ /* 0x000e6e0000000200 */
[C---:B------:R-:W-:Y:S08]  /*1950*/  HMMA.16816.F32.BF16 R56, R100.reuse, R92, R56 ;  /* 0x0000005c6438723c */ /* 0x040ff00000041838 */
[----:B------:R-:W-:Y:S08]  /*1960*/  HMMA.16816.F32.BF16 R52, R100, R94, R52 ;  /* 0x0000005e6434723c */ /* 0x000ff00000041834 */
[C---:B------:R-:W-:Y:S08]  /*1970*/  HMMA.16816.F32.BF16 R76, R4.reuse, R96, R76 ;  /* 0x00000060044c723c */ /* 0x040ff0000004184c */
[C---:B------:R-:W-:Y:S08]  /*1980*/  HMMA.16816.F32.BF16 R60, R4.reuse, R92, R60 ;  /* 0x0000005c043c723c */ /* 0x040ff0000004183c */
[C---:B------:R-:W-:Y:S08]  /*1990*/  HMMA.16816.F32.BF16 R64, R4.reuse, R98, R64 ;  /* 0x000000620440723c */ /* 0x040ff00000041840 */
[----:B------:R-:W-:Y:S01]  /*19a0*/  HMMA.16816.F32.BF16 R48, R4, R94, R48 ;  /* 0x0000005e0430723c */ /* 0x000fe20000041830 */
[----:B------:R-:W2:Y:S04]  /*19b0*/  LDSM.16.M88.4 R4, [R213+0x7000] ;  /* 0x00700000d504783b */ /* 0x000ea80000000200 */
[----:B------:R-:W-:Y:S03]  /*19c0*/  LDSM.16.M88.4 R92, [R215+0x8000] ;  /* 0x00800000d75c783b */ /* 0x000fe60000000200 */
[C---:B------:R-:W-:Y:S08]  /*19d0*/  HMMA.16816.F32.BF16 R72, R100.reuse, R96, R72 ;  /* 0x000000606448723c */ /* 0x040ff00000041848 */
[----:B------:R-:W-:Y:S01]  /*19e0*/  HMMA.16816.F32.BF16 R68, R100, R98, R68 ;  /* 0x000000626444723c */ /* 0x000fe20000041844 */
[----:B------:R-:W5:Y:S04]  /*19f0*/  LDSM.16.M88.4 R100, [R216+0x4000] ;  /* 0x00400000d864783b */ /* 0x000f680000000200 */
[----:B------:R-:W5:Y:S03]  /*1a00*/  LDSM.16.M88.4 R96, [R216+0x5000] ;  /* 0x00500000d860783b */ /* 0x000f660000000200 */
[C---:B---3--:R-:W-:Y:S08]  /*1a10*/  HMMA.16816.F32.BF16 R56, R88.reuse, R80, R56 ;  /* 0x000000505838723c */ /* 0x048ff00000041838 */
[----:B------:R-:W-:Y:S08]  /*1a20*/  HMMA.16816.F32.BF16 R52, R88, R82, R52 ;  /* 0x000000525834723c */ /* 0x000ff00000041834 */
[C---:B----4-:R-:W-:Y:S08]  /*1a30*/  HMMA.16816.F32.BF16 R60, R16.reuse, R80, R60 ;  /* 0x00000050103c723c */ /* 0x050ff0000004183c */
[----:B------:R-:W-:Y:S01]  /*1a40*/  HMMA.16816.F32.BF16 R48, R16, R82, R48 ;  /* 0x000000521030723c */ /* 0x000fe20000041830 */
[----:B------:R-:W-:Y:S07]  /*1a50*/  LDSM.16.M88.4 R80, [R215+0x8c00] ;  /* 0x008c0000d750783b */ /* 0x000fee0000000200 */
[-C--:B------:R-:W-:Y:S08]  /*1a60*/  HMMA.16816.F32.BF16 R72, R88, R84.reuse, R72 ;  /* 0x000000545848723c */ /* 0x080ff00000041848 */
[----:B------:R-:W-:Y:S08]  /*1a70*/  HMMA.16816.F32.BF16 R76, R16, R84, R76 ;  /* 0x00000054104c723c */ /* 0x000ff0000004184c */
[C---:B------:R-:W-:Y:S08]  /*1a80*/  HMMA.16816.F32.BF16 R116, R88.reuse, R24, R116 ;  /* 0x000000185874723c */ /* 0x040ff00000041874 */
[C---:B------:R-:W-:Y:S08]  /*1a90*/  HMMA.16816.F32.BF16 R108, R88.reuse, R20, R108 ;  /* 0x00000014586c723c */ /* 0x040ff0000004186c */
[C---:B------:R-:W-:Y:S08]  /*1aa0*/  HMMA.16816.F32.BF16 R68, R88.reuse, R86, R68 ;  /* 0x000000565844723c */ /* 0x040ff00000041844 */
[C---:B------:R-:W-:Y:S08]  /*1ab0*/  HMMA.16816.F32.BF16 R112, R88.reuse, R26, R112 ;  /* 0x0000001a5870723c */ /* 0x040ff00000041870 */
[----:B------:R-:W-:Y:S01]  /*1ac0*/  HMMA.16816.F32.BF16 R104, R88, R22, R104 ;  /* 0x000000165868723c */ /* 0x000fe20000041868 */
[----:B------:R-:W3:Y:S07]  /*1ad0*/  LDSM.16.M88.4 R88, [R215+0x8400] ;  /* 0x00840000d758783b */ /* 0x000eee0000000200 */
[C---:B------:R-:W-:Y:S01]  /*1ae0*/  HMMA.16816.F32.BF16 R64, R16.reuse, R86, R64 ;  /* 0x000000561040723c */ /* 0x040fe20000041840 */
[----:B------:R-:W4:Y:S07]  /*1af0*/  LDSM.16.M88.4 R84, [R215+0x8800] ;  /* 0x00880000d754783b */ /* 0x000f2e0000000200 */
[C---:B------:R-:W-:Y:S08]  /*1b00*/  HMMA.16816.F32.BF16 R44, R16.reuse, R24, R44 ;  /* 0x00000018102c723c */ /* 0x040ff0000004182c */
[C---:B------:R-:W-:Y:S01]  /*1b10*/  HMMA.16816.F32.BF16 R40, R16.reuse, R26, R40 ;  /* 0x0000001a1028723c */ /* 0x040fe20000041828 */
[----:B------:R-:W-:Y:S07]  /*1b20*/  LDSM.16.M88.4 R24, [R135+0x4000] ;  /* 0x004000008718783b */ /* 0x000fee0000000200 */
[C---:B------:R-:W-:Y:S08]  /*1b30*/  HMMA.16816.F32.BF16 R36, R16.reuse, R20, R36 ;  /* 0x000000141024723c */ /* 0x040ff00000041824 */
[----:B------:R-:W-:Y:S01]  /*1b40*/  HMMA.16816.F32.BF16 R28, R16, R22, R28 ;  /* 0x00000016101c723c */ /* 0x000fe2000004181c */
[----:B------:R-:W4:Y:S04]  /*1b50*/  LDSM.16.M88.4 R20, [R213+0x8000] ;  /* 0x00800000d514783b */ /* 0x000f280000000200 */
[----:B------:R-:W-:Y:S03]  /*1b60*/  LDSM.16.M88.4 R16, [R213+0x8400] ;  /* 0x00840000d510783b */ /* 0x000fe60000000200 */
[C---:B-1----:R-:W-:Y:S08]  /*1b70*/  HMMA.16816.F32.BF16 R60, R8.reuse, R12, R60 ;  /* 0x0000000c083c723c */ /* 0x042ff0000004183c */
[----:B------:R-:W-:Y:S08]  /*1b80*/  HMMA.16816.F32.BF16 R48, R8, R14, R48 ;  /* 0x0000000e0830723c */ /* 0x000ff00000041830 */
[C---:B------:R-:W-:Y:S08]  /*1b90*/  HMMA.16816.F32.BF16 R56, R128.reuse, R12, R56 ;  /* 0x0000000c8038723c */ /* 0x040ff00000041838 */
[----:B------:R-:W-:Y:S01]  /*1ba0*/  HMMA.16816.F32.BF16 R52, R128, R14, R52 ;  /* 0x0000000e8034723c */ /* 0x000fe20000041834 */
[----:B------:R-:W1:Y:S07]  /*1bb0*/  LDSM.16.M88.4 R12, [R135+0x5000] ;  /* 0x00500000870c783b */ /* 0x000e6e0000000200 */
[-C--:B--2---:R-:W-:Y:S08]  /*1bc0*/  HMMA.16816.F32.BF16 R76, R8, R4.reuse, R76 ;  /* 0x00000004084c723c */ /* 0x084ff0000004184c */
[C---:B------:R-:W-:Y:S08]  /*1bd0*/  HMMA.16816.F32.BF16 R72, R128.reuse, R4, R72 ;  /* 0x000000048048723c */ /* 0x040ff00000041848 */
[-C--:B------:R-:W-:Y:S08]  /*1be0*/  HMMA.16816.F32.BF16 R68, R128, R6.reuse, R68 ;  /* 0x000000068044723c */ /* 0x080ff00000041844 */
[C---:B------:R-:W-:Y:S01]  /*1bf0*/  HMMA.16816.F32.BF16 R64, R8.reuse, R6, R64 ;  /* 0x000000060840723c */ /* 0x040fe20000041840 */
[----:B------:R-:W-:Y:S07]  /*1c00*/  LDSM.16.M88.4 R4, [R213+0x8c00] ;  /* 0x008c0000d504783b */ /* 0x000fee0000000200 */
[C---:B------:R-:W-:Y:S08]  /*1c10*/  HMMA.16816.F32.BF16 R44, R8.reuse, R124, R44 ;  /* 0x0000007c082c723c */ /* 0x040ff0000004182c */
[C---:B------:R-:W-:Y:S08]  /*1c20*/  HMMA.16816.F32.BF16 R40, R8.reuse, R126, R40 ;  /* 0x0000007e0828723c */ /* 0x040ff00000041828 */
[C---:B------:R-:W-:Y:S08]  /*1c30*/  HMMA.16816.F32.BF16 R36, R8.reuse, R120, R36 ;  /* 0x000000780824723c */ /* 0x040ff00000041824 */
[----:B------:R-:W-:Y:S01]  /*1c40*/  HMMA.16816.F32.BF16 R28, R8, R122, R28 ;  /* 0x0000007a081c723c */ /* 0x000fe2000004181c */
[----:B------:R-:W2:Y:S01]  /*1c50*/  LDSM.16.M88.4 R8, [R213+0x8800] ;  /* 0x00880000d508783b */ /* 0x000ea20000000200 */
[----:B------:R-:W-:-:S06]  /*1c60*/  DEPBAR.LE SB0, 0x0 ;  /* 0x000080000000791a */ /* 0x000fcc0000000000 */
[----:B------:R-:W-:Y:S08]  /*1c70*/  HMMA.16816.F32.BF16 R116, R128, R124, R116 ;  /* 0x0000007c8074723c */ /* 0x000ff00000041874 */
[-C--:B-----5:R-:W-:Y:S08]  /*1c80*/  HMMA.16816.F32.BF16 R76, R100, R92.reuse, R76 ;  /* 0x0000005c644c723c */ /* 0x0a0ff0000004184c */
[----:B------:R-:W-:Y:S08]  /*1c90*/  HMMA.16816.F32.BF16 R72, R96, R92, R72 ;  /* 0x0000005c6048723c */ /* 0x000ff00000041848 */
[-C--:B---3--:R-:W-:Y:S08]  /*1ca0*/  HMMA.16816.F32.BF16 R60, R100, R88.reuse, R60 ;  /* 0x00000058643c723c */ /* 0x088ff0000004183c */
[C---:B------:R-:W-:Y:S08]  /*1cb0*/  HMMA.16816.F32.BF16 R56, R96.reuse, R88, R56 ;  /* 0x000000586038723c */ /* 0x040ff00000041838 */
[----:B------:R-:W-:Y:S08]  /*1cc0*/  HMMA.16816.F32.BF16 R68, R96, R94, R68 ;  /* 0x0000005e6044723c */ /* 0x000ff00000041844 */
[-C--:B------:R-:W-:Y:S08]  /*1cd0*/  HMMA.16816.F32.BF16 R48, R100, R90.reuse, R48 ;  /* 0x0000005a6430723c */ /* 0x080ff00000041830 */
[----:B------:R-:W-:Y:S08]  /*1ce0*/  HMMA.16816.F32.BF16 R52, R96, R90, R52 ;  /* 0x0000005a6034723c */ /* 0x000ff00000041834 */
[-C--:B----4-:R-:W-:Y:S08]  /*1cf0*/  HMMA.16816.F32.BF16 R44, R100, R84.reuse, R44 ;  /* 0x00000054642c723c */ /* 0x090ff0000004182c */
[----:B------:R-:W-:Y:S08]  /*1d00*/  HMMA.16816.F32.BF16 R116, R96, R84, R116 ;  /* 0x000000546074723c */ /* 0x000ff00000041874 */
[-C--:B------:R-:W-:Y:S08]  /*1d10*/  HMMA.16816.F32.BF16 R76, R24, R20.reuse, R76 ;  /* 0x00000014184c723c */ /* 0x080ff0000004184c */
[----:B-1----:R-:W-:Y:S01]  /*1d20*/  HMMA.16816.F32.BF16 R72, R12, R20, R72 ;  /* 0x000000140c48723c */ /* 0x002fe20000041848 */
[----:B------:R-:W-:-:S07]  /*1d30*/  IADD3 R20, PT, PT, R133, 0x1, R222 ;  /* 0x0000000185147810 */ /* 0x000fce0007ffe0de */
[----:B------:R-:W-:Y:S08]  /*1d40*/  HMMA.16816.F32.BF16 R108, R128, R120, R108 ;  /* 0x00000078806c723c */ /* 0x000ff0000004186c */
[-C--:B------:R-:W-:Y:S08]  /*1d50*/  HMMA.16816.F32.BF16 R60, R24, R16.reuse, R60 ;  /* 0x00000010183c723c */ /* 0x080ff0000004183c */
[----:B------:R-:W-:Y:S01]  /*1d60*/  HMMA.16816.F32.BF16 R56, R12, R16, R56 ;  /* 0x000000100c38723c */ /* 0x000fe20000041838 */
[----:B------:R-:W-:Y:S01]  /*1d70*/  IADD3 R17, PT, PT, R20, -R35, R134 ;  /* 0x8000002314117210 */ /* 0x000fe20007ffe086 */
[----:B------:R-:W-:-:S03]  /*1d80*/  IMAD R16, R32, 0x40, R225 ;  /* 0x0000004020107824 */ /* 0x000fc600078e02e1 */
[--C-:B------:R-:W-:Y:S01]  /*1d90*/  IADD3 R17, PT, PT, R17, UR24, R2.reuse ;  /* 0x0000001811117c10 */ /* 0x100fe2000fffe002 */
[C---:B------:R-:W-:Y:S02]  /*1da0*/  VIADD R35, R16.reuse, 0x30 ;  /* 0x0000003010237836 */ /* 0x040fe40000000000 */
[----:B------:R-:W-:Y:S01]  /*1db0*/  HMMA.16816.F32.BF16 R68, R12, R22, R68 ;  /* 0x000000160c44723c */ /* 0x000fe20000041844 */
[C---:B------:R-:W-:Y:S02]  /*1dc0*/  VIMNMX R223, PT, PT, R17.reuse, R2, PT ;  /* 0x0000000211df7248 */ /* 0x040fe40003fe0100 */
[C-C-:B------:R-:W-:Y:S02]  /*1dd0*/  VIADDMNMX R169, R17.reuse, 0x8, R2.reuse, PT ;  /* 0x0000000811a97846 */ /* 0x140fe40003800102 */
[C-C-:B------:R-:W-:Y:S02]  /*1de0*/  VIADDMNMX R164, R17.reuse, 0x40, R2.reuse, PT ;  /* 0x0000004011a47846 */ /* 0x140fe40003800102 */
[----:B------:R-:W-:Y:S01]  /*1df0*/  VIADDMNMX R2, R17, 0x48, R2, PT ;  /* 0x0000004811027846 */ /* 0x000fe20003800102 */
[----:B------:R-:W-:Y:S01]  /*1e00*/  HMMA.16816.F32.BF16 R112, R128, R126, R112 ;  /* 0x0000007e8070723c */ /* 0x000fe20000041870 */
[----:B------:R-:W-:-:S02]  /*1e10*/  ISETP.GE.AND P4, PT, R16, R164, PT ;  /* 0x000000a41000720c */ /* 0x000fc40003f86270 */
[----:B------:R-:W-:Y:S02]  /*1e20*/  ISETP.GE.AND P1, PT, R16, R2, PT ;  /* 0x000000021000720c */ /* 0x000fe40003f26270 */
[----:B------:R-:W-:-:S03]  /*1e30*/  FSEL R21, R72, -INF , !P4 ;  /* 0xff80000048157808 */ /* 0x000fc60006000000 */
[----:B------:R-:W-:Y:S08]  /*1e40*/  HMMA.16816.F32.BF16 R64, R100, R94, R64 ;  /* 0x0000005e6440723c */ /* 0x000ff00000041840 */
[-C--:B------:R-:W-:Y:S08]  /*1e50*/  HMMA.16816.F32.BF16 R48, R24, R18.reuse, R48 ;  /* 0x000000121830723c */ /* 0x080ff00000041830 */
[----:B------:R-:W-:Y:S01]  /*1e60*/  HMMA.16816.F32.BF16 R52, R12, R18, R52 ;  /* 0x000000120c34723c */ /* 0x000fe20000041834 */
[----:B------:R-:W-:-:S05]  /*1e70*/  VIADD R18, R16, 0x1 ;  /* 0x0000000110127836 */ /* 0x000fca0000000000 */
[C---:B------:R-:W-:Y:S02]  /*1e80*/  ISETP.GE.AND P0, PT, R18.reuse, R2, PT ;  /* 0x000000021200720c */ /* 0x040fe40003f06270 */
[----:B------:R-:W-:Y:S01]  /*1e90*/  HMMA.16816.F32.BF16 R40, R100, R86, R40 ;  /* 0x000000566428723c */ /* 0x000fe20000041828 */
[C---:B------:R-:W-:Y:S02]  /*1ea0*/  ISETP.GE.AND P3, PT, R18.reuse, R223, PT ;  /* 0x000000df1200720c */ /* 0x040fe40003f66270 */
[C---:B------:R-:W-:Y:S02]  /*1eb0*/  ISETP.GE.AND P5, PT, R18.reuse, R169, PT ;  /* 0x000000a91200720c */ /* 0x040fe40003fa6270 */
[----:B------:R-:W-:-:S03]  /*1ec0*/  ISETP.GE.AND P2, PT, R18, R164, PT ;  /* 0x000000a41200720c */ /* 0x000fc60003f46270 */
[----:B------:R-:W-:Y:S01]  /*1ed0*/  HMMA.16816.F32.BF16 R36, R100, R80, R36 ;  /* 0x000000506424723c */ /* 0x000fe20000041824 */
[----:B------:R-:W-:-:S07]  /*1ee0*/  FSEL R73, R73, -INF , !P2 ;  /* 0xff80000049497808 */ /* 0x000fce0005000000 */
[----:B------:R-:W-:Y:S08]  /*1ef0*/  HMMA.16816.F32.BF16 R28, R100, R82, R28 ;  /* 0x00000052641c723c */ /* 0x000ff0000004181c */
[-C--:B--2---:R-:W-:Y:S08]  /*1f00*/  HMMA.16816.F32.BF16 R44, R24, R8.reuse, R44 ;  /* 0x00000008182c723c */ /* 0x084ff0000004182c */
[----:B------:R-:W-:Y:S01]  /*1f10*/  HMMA.16816.F32.BF16 R116, R12, R8, R116 ;  /* 0x000000080c74723c */ /* 0x000fe20000041874 */
[----:B------:R-:W-:-:S02]  /*1f20*/  VIADD R9, R16, 0x8 ;  /* 0x0000000810097836 */ /* 0x000fc40000000000 */
[----:B------:R-:W-:-:S03]  /*1f30*/  VIADD R8, R16, 0x9 ;  /* 0x0000000910087836 */ /* 0x000fc60000000000 */
[----:B------:R-:W-:Y:S02]  /*1f40*/  ISETP.GE.AND P4, PT, R9, R164, PT ;  /* 0x000000a40900720c */ /* 0x000fe40003f86270 */
[C---:B------:R-:W-:Y:S01]  /*1f50*/  HMMA.16816.F32.BF16 R108, R96.reuse, R80, R108 ;  /* 0x00000050606c723c */ /* 0x040fe2000004186c */
[----:B------:R-:W-:Y:S02]  /*1f60*/  FSEL R80, R74, -INF , !P1 ;  /* 0xff8000004a507808 */ /* 0x000fe40004800000 */
[----:B------:R-:W-:Y:S02]  /*1f70*/  FSEL R74, R75, -INF , !P0 ;  /* 0xff8000004b4a7808 */ /* 0x000fe40004000000 */
[----:B------:R-:W-:Y:S02]  /*1f80*/  ISETP.GE.AND P0, PT, R9, R2, PT ;  /* 0x000000020900720c */ /* 0x000fe40003f06270 */
[----:B------:R-:W-:Y:S01]  /*1f90*/  ISETP.GE.AND P1, PT, R8, R164, PT ;  /* 0x000000a40800720c */ /* 0x000fe20003f26270 */
[----:B------:R-:W-:Y:S01]  /*1fa0*/  HMMA.16816.F32.BF16 R112, R96, R86, R112 ;  /* 0x000000566070723c */ /* 0x000fe20000041870 */
[----:B------:R-:W-:-:S02]  /*1fb0*/  FSEL R72, R70, -INF , !P0 ;  /* 0xff80000046487808 */ /* 0x000fc40004000000 */
[----:B------:R-:W-:Y:S02]  /*1fc0*/  ISETP.GE.AND P0, PT, R8, R2, PT ;  /* 0x000000020800720c */ /* 0x000fe40003f06270 */
[----:B------:R-:W-:Y:S02]  /*1fd0*/  FSEL R69, R69, -INF , !P1 ;  /* 0xff80000045457808 */ /* 0x000fe40004800000 */
[----:B------:R-:W-:Y:S01]  /*1fe0*/  FSEL R70, R71, -INF , !P0 ;  /* 0xff80000047467808 */ /* 0x000fe20004000000 */
[----:B------:R-:W-:Y:S01]  /*1ff0*/  HMMA.16816.F32.BF16 R64, R24, R22, R64 ;  /* 0x000000161840723c */ /* 0x000fe20000041840 */
[C---:B------:R-:W-:Y:S01]  /*2000*/  VIADD R71, R16.reuse, 0x10 ;  /* 0x0000001010477836 */ /* 0x040fe20000000000 */
[C---:B------:R-:W-:Y:S02]  /*2010*/  ISETP.GE.AND P0, PT, R16.reuse, R169, PT ;  /* 0x000000a91000720c */ /* 0x040fe40003f06270 */
[----:B------:R-:W-:Y:S02]  /*2020*/  ISETP.GE.AND P1, PT, R16, R223, PT ;  /* 0x000000df1000720c */ /* 0x000fe40003f26270 */
[----:B------:R-:W-:-:S02]  /*2030*/  FSEL R19, R78, -INF , !P0 ;  /* 0xff8000004e137808 */ /* 0x000fc40004000000 */
[C---:B------:R-:W-:Y:S01]  /*2040*/  HMMA.16816.F32.BF16 R40, R24.reuse, R10, R40 ;  /* 0x0000000a1828723c */ /* 0x040fe20000041828 */
[----:B------:R-:W-:Y:S02]  /*2050*/  ISETP.GE.AND P0, PT, R71, R2, PT ;  /* 0x000000024700720c */ /* 0x000fe40003f06270 */
[----:B------:R-:W-:Y:S02]  /*2060*/  ISETP.GE.AND P2, PT, R9, R223, PT ;  /* 0x000000df0900720c */ /* 0x000fe40003f46270 */
[----:B------:R-:W-:Y:S01]  /*2070*/  FSEL R18, R58, -INF , !P0 ;  /* 0xff8000003a127808 */ /* 0x000fe20004000000 */
[----:B------:R-:W-:Y:S01]  /*2080*/  VIADD R58, R16, 0x19 ;  /* 0x00000019103a7836 */ /* 0x000fe20000000000 */
[----:B------:R-:W-:Y:S01]  /*2090*/  FSEL R76, R76, -INF , !P1 ;  /* 0xff8000004c4c7808 */ /* 0x000fe20004800000 */
[----:B------:R-:W-:Y:S01]  /*20a0*/  HMMA.16816.F32.BF16 R36, R24, R4, R36 ;  /* 0x000000041824723c */ /* 0x000fe20000041824 */
[----:B------:R-:W-:Y:S01]  /*20b0*/  BAR.SYNC.DEFER_BLOCKING 0x0 ;  /* 0x0000000000007b1d */ /* 0x000fe20000010000 */
[----:B------:R-:W-:-:S02]  /*20c0*/  ISETP.GE.AND P1, PT, R71, R164, PT ;  /* 0x000000a44700720c */ /* 0x000fc40003f26270 */
[----:B------:R-:W-:Y:S02]  /*20d0*/  FSEL R23, R68, -INF , !P4 ;  /* 0xff80000044177808 */ /* 0x000fe40006000000 */
[----:B------:R-:W-:Y:S02]  /*20e0*/  ISETP.GE.AND P4, PT, R9, R169, PT ;  /* 0x000000a90900720c */ /* 0x000fe40003f86270 */
[----:B------:R-:W-:Y:S01]  /*20f0*/  HMMA.16816.F32.BF16 R28, R24, R6, R28 ;  /* 0x00000006181c723c */ /* 0x000fe2000004181c */
[----:B------:R-:W-:Y:S01]  /*2100*/  VIADD R25, R16, 0x11 ;  /* 0x0000001110197836 */ /* 0x000fe20000000000 */
[----:B------:R-:W-:Y:S01]  /*2110*/  FSEL R64, R64, -INF , !P2 ;  /* 0xff80000040407808 */ /* 0x000fe20005000000 */
[----:B------:R-:W-:Y:S01]  /*2120*/  VIADD R27, R16, 0x21 ;  /* 0x00000021101b7836 */ /* 0x000fe20000000000 */
[----:B------:R-:W-:Y:S01]  /*2130*/  FSEL R9, R56, -INF , !P1 ;  /* 0xff80000038097808 */ /* 0x000fe20004800000 */
[----:B------:R-:W-:Y:S01]  /*2140*/  VIADD R56, R16, 0x20 ;  /* 0x0000002010387836 */ /* 0x000fe20000000000 */
[----:B------:R-:W-:-:S02]  /*2150*/  ISETP.GE.AND P0, PT, R25, R2, PT ;  /* 0x000000021900720c */ /* 0x000fc40003f06270 */
[----:B------:R-:W-:Y:S01]  /*2160*/  HMMA.16816.F32.BF16 R104, R128, R122, R104 ;  /* 0x0000007a8068723c */ /* 0x000fe20000041868 */
[-C--:B------:R-:W-:Y:S02]  /*2170*/  ISETP.GE.AND P2, PT, R71, R223.reuse, PT ;  /* 0x000000df4700720c */ /* 0x080fe40003f46270 */
[----:B------:R-:W-:Y:S01]  /*2180*/  FSEL R20, R59, -INF , !P0 ;  /* 0xff8000003b147808 */ /* 0x000fe20004000000 */
[----:B------:R-:W-:Y:S01]  /*2190*/  VIADD R59, R16, 0x18 ;  /* 0x00000018103b7836 */ /* 0x000fe20000000000 */
[-C--:B------:R-:W-:Y:S02]  /*21a0*/  ISETP.GE.AND P0, PT, R25, R223.reuse, PT ;  /* 0x000000df1900720c */ /* 0x080fe40003f06270 */
[-C--:B------:R-:W-:Y:S01]  /*21b0*/  ISETP.GE.AND P1, PT, R8, R223.reuse, PT ;  /* 0x000000df0800720c */ /* 0x080fe20003f26270 */
[----:B------:R-:W-:Y:S01]  /*21c0*/  HMMA.16816.F32.BF16 R112, R12, R10, R112 ;  /* 0x0000000a0c70723c */ /* 0x000fe20000041870 */
[----:B------:R-:W-:Y:S02]  /*21d0*/  FSEL R10, R61, -INF , !P0 ;  /* 0xff8000003d0a7808 */ /* 0x000fe40004000000 */
[----:B------:R-:W-:-:S02]  /*21e0*/  ISETP.GE.AND P0, PT, R58, R223, PT ;  /* 0x000000df3a00720c */ /* 0x000fc40003f06270 */
[----:B------:R-:W-:Y:S02]  /*21f0*/  FSEL R68, R77, -INF , !P3 ;  /* 0xff8000004d447808 */ /* 0x000fe40005800000 */
[----:B------:R-:W-:Y:S01]  /*2200*/  ISETP.GE.AND P3, PT, R25, R164, PT ;  /* 0x000000a41900720c */ /* 0x000fe20003f66270 */
[----:B------:R-:W-:Y:S01]  /*2210*/  HMMA.16816.F32.BF16 R108, R12, R4, R108 ;  /* 0x000000040c6c723c */ /* 0x000fe2000004186c */
[----:B------:R-:W-:Y:S01]  /*2220*/  FSEL R24, R60, -INF , !P2 ;  /* 0xff8000003c187808 */ /* 0x000fe20005000000 */
[C---:B------:R-:W-:Y:S01]  /*2230*/  VIADD R5, R16.reuse, 0x29 ;  /* 0x0000002910057836 */ /* 0x040fe20000000000 */
[----:B------:R-:W-:Y:S01]  /*2240*/  FSEL R26, R65, -INF , !P1 ;  /* 0xff800000411a7808 */ /* 0x000fe20004800000 */
[----:B------:R-:W-:Y:S01]  /*2250*/  VIADD R4, R16, 0x28 ;  /* 0x0000002810047836 */ /* 0x000fe20000000000 */
[----:B------:R-:W-:Y:S02]  /*2260*/  FSEL R60, R49, -INF , !P0 ;  /* 0xff800000313c7808 */ /* 0x000fe40004000000 */
[-C--:B------:R-:W-:Y:S01]  /*2270*/  ISETP.GE.AND P1, PT, R59, R223.reuse, PT ;  /* 0x000000df3b00720c */ /* 0x080fe20003f26270 */
[----:B------:R-:W-:Y:S01]  /*2280*/  HMMA.16816.F32.BF16 R104, R96, R82, R104 ;  /* 0x000000526068723c */ /* 0x000fe20000041868 */
[----:B------:R-:W-:-:S02]  /*2290*/  ISETP.GE.AND P0, PT, R27, R223, PT ;  /* 0x000000df1b00720c */ /* 0x000fc40003f06270 */
[----:B------:R-:W-:Y:S02]  /*22a0*/  FSEL R57, R57, -INF , !P3 ;  /* 0xff80000039397808 */ /* 0x000fe40005800000 */
[----:B------:R-:W-:Y:S02]  /*22b0*/  ISETP.GE.AND P3, PT, R8, R169, PT ;  /* 0x000000a90800720c */ /* 0x000fe40003f66270 */
[----:B------:R-:W-:Y:S01]  /*22c0*/  FSEL R8, R48, -INF , !P1 ;  /* 0xff80000030087808 */ /* 0x000fe20004800000 */
[----:B------:R-:W-:Y:S01]  /*22d0*/  VIADD R48, R16, 0x31 ;  /* 0x0000003110307836 */ /* 0x000fe20000000000 */
[----:B------:R-:W-:Y:S02]  /*22e0*/  FSEL R204, R45, -INF , !P0 ;  /* 0xff8000002dcc7808 */ /* 0x000fe40004000000 */
[-C--:B------:R-:W-:Y:S02]  /*22f0*/  ISETP.GE.AND P1, PT, R56, R223.reuse, PT ;  /* 0x000000df3800720c */ /* 0x080fe40003f26270 */
[----:B------:R-:W-:-:S02]  /*2300*/  ISETP.GE.AND P0, PT, R5, R223, PT ;  /* 0x000000df0500720c */ /* 0x000fc40003f06270 */
[----:B------:R-:W-:Y:S01]  /*2310*/  FSEL R174, R44, -INF , !P1 ;  /* 0xff8000002cae7808 */ /* 0x000fe20004800000 */
[----:B------:R-:W-:Y:S01]  /*2320*/  VIADD R44, R16, 0x38 ;  /* 0x00000038102c7836 */ /* 0x000fe20000000000 */
[----:B------:R-:W-:Y:S02]  /*2330*/  FSEL R200, R41, -INF , !P0 ;  /* 0xff80000029c87808 */ /* 0x000fe40004000000 */
[-C--:B------:R-:W-:Y:S01]  /*2340*/  ISETP.GE.AND P1, PT, R4, R223.reuse, PT ;  /* 0x000000df0400720c */ /* 0x080fe20003f26270 */
[----:B------:R-:W-:Y:S01]  /*2350*/  HMMA.16816.F32.BF16 R104, R12, R6, R104 ;  /* 0x000000060c68723c */ /* 0x000fe20000041868 */
[----:B------:R-:W-:Y:S02]  /*2360*/  ISETP.GE.AND P0, PT, R48, R223, PT ;  /* 0x000000df3000720c */ /* 0x000fe40003f06270 */
[----:B------:R-:W-:Y:S01]  /*2370*/  FSEL R202, R40, -INF , !P1 ;  /* 0xff80000028ca7808 */ /* 0x000fe20004800000 */
[----:B------:R-:W-:Y:S01]  /*2380*/  VIADD R40, R16, 0x39 ;  /* 0x0000003910287836 */ /* 0x000fe20000000000 */
[----:B------:R-:W-:-:S02]  /*2390*/  FSEL R180, R37, -INF , !P0 ;  /* 0xff80000025b47808 */ /* 0x000fc40004000000 */
[-C--:B------:R-:W-:Y:S02]  /*23a0*/  ISETP.GE.AND P0, PT, R58, R164.reuse, PT ;  /* 0x000000a43a00720c */ /* 0x080fe40003f06270 */
[-C--:B------:R-:W-:Y:S02]  /*23b0*/  ISETP.GE.AND P1, PT, R35, R223.reuse, PT ;  /* 0x000000df2300720c */ /* 0x080fe40003f26270 */
[----:B------:R-:W-:Y:S02]  /*23c0*/  FSEL R11, R53, -INF , !P0 ;  /* 0xff800000350b7808 */ /* 0x000fe40004000000 */
[----:B------:R-:W-:Y:S02]  /*23d0*/  ISETP.GE.AND P0, PT, R40, R223, PT ;  /* 0x000000df2800720c */ /* 0x000fe40003f06270 */
[----:B------:R-:W-:Y:S02]  /*23e0*/  FSEL R192, R36, -INF , !P1 ;  /* 0xff80000024c07808 */ /* 0x000fe40004800000 */
[----:B------:R-:W-:-:S02]  /*23f0*/  ISETP.GE.AND P1, PT, R59, R164, PT ;  /* 0x000000a43b00720c */ /* 0x000fc40003f26270 */
[----:B------:R-:W-:Y:S02]  /*2400*/  FSEL R172, R29, -INF , !P0 ;  /* 0xff8000001dac7808 */ /* 0x000fe40004000000 */
[----:B------:R-:W-:Y:S02]  /*2410*/  ISETP.GE.AND P0, PT, R27, R164, PT ;  /* 0x000000a41b00720c */ /* 0x000fe40003f06270 */
[-C--:B------:R-:W-:Y:S02]  /*2420*/  ISETP.GE.AND P2, PT, R59, R2.reuse, PT ;  /* 0x000000023b00720c */ /* 0x080fe40003f46270 */
[----:B------:R-:W-:Y:S02]  /*2430*/  FSEL R17, R52, -INF , !P1 ;  /* 0xff80000034117808 */ /* 0x000fe40004800000 */
[----:B------:R-:W-:Y:S02]  /*2440*/  ISETP.GE.AND P1, PT, R58, R2, PT ;  /* 0x000000023a00720c */ /* 0x000fe40003f26270 */
[----:B------:R-:W-:-:S02]  /*2450*/  FSEL R177, R117, -INF , !P0 ;  /* 0xff80000075b17808 */ /* 0x000fc40004000000 */
[----:B------:R-:W-:Y:S02]  /*2460*/  FSEL R22, R54, -INF , !P2 ;  /* 0xff80000036167808 */ /* 0x000fe40005000000 */
[----:B------:R-:W-:Y:S02]  /*2470*/  ISETP.GE.AND P0, PT, R4, R164, PT ;  /* 0x000000a40400720c */ /* 0x000fe40003f06270 */
[----:B------:R-:W-:Y:S02]  /*2480*/  ISETP.GE.AND P2, PT, R44, R223, PT ;  /* 0x000000df2c00720c */ /* 0x000fe40003f46270 */
[----:B------:R-:W-:Y:S02]  /*2490*/  FSEL R16, R55, -INF , !P1 ;  /* 0xff80000037107808 */ /* 0x000fe40004800000 */
[----:B------:R-:W-:Y:S02]  /*24a0*/  ISETP.GE.AND P1, PT, R56, R2, PT ;  /* 0x000000023800720c */ /* 0x000fe40003f26270 */
[----:B------:R-:W-:-:S02]  /*24b0*/  FMNMX3.FTZ R7, R76, R68, R64, !PT ;  /* 0x000000444c077276 */ /* 0x000fc40007810040 */
[----:B------:R-:W-:Y:S02]  /*24c0*/  FMNMX3.FTZ R6, R21, R73, R23, !PT ;  /* 0x0000004915067276 */ /* 0x000fe40007810017 */
[----:B------:R-:W-:Y:S02]  /*24d0*/  FSEL R191, R112, -INF , !P0 ;  /* 0xff80000070bf7808 */ /* 0x000fe40004000000 */
[----:B------:R-:W-:Y:S02]  /*24e0*/  FSEL R178, R28, -INF , !P2 ;  /* 0xff8000001cb27808 */ /* 0x000fe40005000000 */
[-C--:B------:R-:W-:Y:S02]  /*24f0*/  ISETP.GE.AND P0, PT, R35, R164.reuse, PT ;  /* 0x000000a42300720c */ /* 0x080fe40003f06270 */
[----:B------:R-:W-:Y:S02]  /*2500*/  ISETP.GE.AND P2, PT, R56, R164, PT ;  /* 0x000000a43800720c */ /* 0x000fe40003f46270 */
[----:B------:R-:W-:-:S02]  /*2510*/  FSEL R190, R118, -INF , !P1 ;  /* 0xff80000076be7808 */ /* 0x000fc40004800000 */
[----:B------:R-:W-:Y:S02]  /*2520*/  FMNMX3.FTZ R7, R7, R26, R24, !PT ;  /* 0x0000001a07077276 */ /* 0x000fe40007810018 */
[----:B------:R-:W-:Y:S02]  /*2530*/  FMNMX3.FTZ R6, R6, R69, R9, !PT ;  /* 0x0000004506067276 */ /* 0x000fe40007810009 */
[----:B------:R-:W-:Y:S02]  /*2540*/  ISETP.GE.AND P1, PT, R27, R2, PT ;  /* 0x000000021b00720c */ /* 0x000fe40003f26270 */
[----:B------:R-:W-:Y:S02]  /*2550*/  FSEL R193, R108, -INF , !P0 ;  /* 0xff8000006cc17808 */ /* 0x000fe40004000000 */
[----:B------:R-:W-:Y:S02]  /*2560*/  FSEL R181, R116, -INF , !P2 ;  /* 0xff80000074b57808 */ /* 0x000fe40005000000 */
[----:B------:R-:W-:-:S02]  /*2570*/  FMNMX3.FTZ R7, R7, R10, R8, !PT ;  /* 0x0000000a07077276 */ /* 0x000fc40007810008 */
[----:B------:R-:W-:Y:S02]  /*2580*/  FMNMX3.FTZ R6, R6, R57, R17, !PT ;  /* 0x0000003906067276 */ /* 0x000fe40007810011 */
[-C--:B------:R-:W-:Y:S02]  /*2590*/  ISETP.GE.AND P0, PT, R44, R164.reuse, PT ;  /* 0x000000a42c00720c */ /* 0x080fe40003f06270 */
[----:B------:R-:W-:Y:S02]  /*25a0*/  FSEL R208, R119, -INF , !P1 ;  /* 0xff80000077d07808 */ /* 0x000fe40004800000 */
[----:B------:R-:W-:Y:S02]  /*25b0*/  ISETP.GE.AND P1, PT, R5, R164, PT ;  /* 0x000000a40500720c */ /* 0x000fe40003f26270 */
[----:B------:R-:W-:Y:S02]  /*25c0*/  FMNMX3.FTZ R7, R7, R60, R174, !PT ;  /* 0x0000003c07077276 */ /* 0x000fe400078100ae */
[----:B------:R-:W-:-:S02]  /*25d0*/  FMNMX3.FTZ R6, R6, R11, R181, !PT ;  /* 0x0000000b06067276 */ /* 0x000fc400078100b5 */
[----:B------:R-:W-:Y:S02]  /*25e0*/  FSEL R189, R104, -INF , !P0 ;  /* 0xff80000068bd7808 */ /* 0x000fe40004000000 */
[----:B------:R-:W-:Y:S02]  /*25f0*/  ISETP.NE.AND P0, PT, R0, 0x1, PT ;  /* 0x000000010000780c */ /* 0x000fe40003f05270 */
[----:B------:R-:W-:Y:S02]  /*2600*/  FSEL R185, R113, -INF , !P1 ;  /* 0xff80000071b97808 */ /* 0x000fe40004800000 */
[----:B------:R-:W-:Y:S02]  /*2610*/  ISETP.GE.AND P1, PT, R48, R164, PT ;  /* 0x000000a43000720c */ /* 0x000fe40003f26270 */
[----:B------:R-:W-:Y:S02]  /*2620*/  FMNMX3.FTZ R7, R7, R204, R202, !PT ;  /* 0x000000cc07077276 */ /* 0x000fe400078100ca */
[----:B------:R-:W-:-:S02]  /*2630*/  FMNMX3.FTZ R6, R6, R177, R191, !PT ;  /* 0x000000b106067276 */ /* 0x000fc400078100bf */
[----:B------:R-:W-:Y:S02]  /*2640*/  FSEL R194, R109, -INF , !P1 ;  /* 0xff8000006dc27808 */ /* 0x000fe40004800000 */
[----:B------:R-:W-:Y:S02]  /*2650*/  ISETP.GE.AND P1, PT, R40, R164, PT ;  /* 0x000000a42800720c */ /* 0x000fe40003f26270 */
[----:B------:R-:W-:Y:S02]  /*2660*/  FMNMX3.FTZ R7, R7, R200, R192, !PT ;  /* 0x000000c807077276 */ /* 0x000fe400078100c0 */
[----:B------:R-:W-:Y:S02]  /*2670*/  FMNMX3.FTZ R6, R6, R185, R193, !PT ;  /* 0x000000b906067276 */ /* 0x000fe400078100c1 */
[----:B------:R-:W-:Y:S02]  /*2680*/  FSEL R187, R105, -INF , !P1 ;  /* 0xff80000069bb7808 */ /* 0x000fe40004800000 */
[----:B------:R-:W-:-:S02]  /*2690*/  FMNMX3.FTZ R7, R7, R180, R178, !PT ;  /* 0x000000b407077276 */ /* 0x000fc400078100b2 */
[----:B------:R-:W-:Y:S02]  /*26a0*/  FMNMX3.FTZ R6, R6, R194, R189, !PT ;  /* 0x000000c206067276 */ /* 0x000fe400078100bd */
[----:B------:R-:W-:Y:S02]  /*26b0*/  ISETP.GE.AND P2, PT, R71, R169, PT ;  /* 0x000000a94700720c */ /* 0x000fe40003f46270 */
[----:B------:R-:W-:Y:S02]  /*26c0*/  ISETP.GE.AND P1, PT, R4, R2, PT ;  /* 0x000000020400720c */ /* 0x000fe40003f26270 */
[----:B------:R-:W-:Y:S02]  /*26d0*/  FMNMX3.FTZ R15, R80, R74, R72, !PT ;  /* 0x0000004a500f7276 */ /* 0x000fe40007810048 */
[----:B------:R-:W-:Y:S02]  /*26e0*/  FMNMX.FTZ R14, R172, R7, !PT ;  /* 0x00000007ac0e7209 */ /* 0x000fe40007810000 */
[----:B------:R-:W-:Y:S01]  /*26f0*/  FMNMX.FTZ R13, R187, R6, !PT ;  /* 0x00000006bb0d7209 */ /* 0x000fe20007810000 */
[----:B------:R-:W-:Y:S06]  /*2700*/  @!P0 BRA `(.L_x_8) ;  /* 0x0000000000508947 */ /* 0x000fec0003800000 */
[----:B------:R-:W-:-:S04]  /*2710*/  VIADD R36, R0, 0xfffffffe ;  /* 0xfffffffe00247836 */ /* 0x000fc80000000000 */
[C---:B------:R-:W-:Y:S02]  /*2720*/  IMAD R7, R36.reuse, UR20, RZ ;  /* 0x0000001424077c24 */ /* 0x040fe4000f8e02ff */
[----:B------:R-:W-:-:S04]  /*2730*/  IMAD.WIDE.U32 R36, R36, UR21, RZ ;  /* 0x0000001524247c25 */ /* 0x000fc8000f8e00ff */
[----:B------:R-:W-:Y:S01]  /*2740*/  IMAD.IADD R6, R37, 0x1, R7 ;  /* 0x0000000125067824 */ /* 0x000fe200078e0207 */
[----:B------:R-:W-:-:S04]  /*2750*/  LEA R28, P0, R36, R220, 0x1 ;  /* 0x000000dc241c7211 */ /* 0x000fc800078008ff */
[C---:B------:R-:W-:Y:S02]  /*2760*/  LEA.HI.X R29, R36.reuse, R219, R6, 0x1, P0 ;  /* 0x000000db241d7211 */ /* 0x040fe400000f0c06 */
[----:B------:R-:W-:-:S03]  /*2770*/  IADD3 R7, P0, PT, R36, UR14, RZ ;  /* 0x0000000e24077c10 */ /* 0x000fc6000ff1e0ff */
[----:B------:R-:W-:Y:S01]  /*2780*/  @!PT LDS RZ, [RZ] ;  /* 0x00000000fffff984 */ /* 0x000fe20000000800 */
[----:B------:R-:W-:Y:S01]  /*2790*/  @!PT LDS RZ, [RZ] ;  /* 0x00000000fffff984 */ /* 0x000fe20000000800 */
[----:B------:R-:W-:Y:S01]  /*27a0*/  @!PT LDS RZ, [RZ] ;  /* 0x00000000fffff984 */ /* 0x000fe20000000800 */
[----:B------:R1:W-:Y:S01]  /*27b0*/  LDGSTS.E.BYPASS.LTC128B.128 [R221+0x6000], desc[UR26][R28.64] ;  /* 0x060000001cdd7fae */ /* 0x0003e2000b981a1a */
[----:B------:R-:W-:Y:S02]  /*27c0*/  IADD3.X R6, PT, PT, R6, UR6, RZ, P0, !PT ;  /* 0x0000000606067c10 */ /* 0x000fe400087fe4ff */
[C---:B------:R-:W-:Y:S01]  /*27d0*/  LEA R36, P0, R7.reuse, R220, 0x1 ;  /* 0x000000dc07247211 */ /* 0x040fe200078008ff */
[----:B------:R1:W-:Y:S03]  /*27e0*/  LDGSTS.E.BYPASS.LTC128B.128 [R221+0x7000], desc[UR26][R28.64+0x40] ;  /* 0x070000401cdd7fae */ /* 0x0003e6000b981a1a */
[----:B------:R-:W-:Y:S01]  /*27f0*/  LEA.HI.X R37, R7, R219, R6, 0x1, P0 ;  /* 0x000000db07257211 */ /* 0x000fe200000f0c06 */
[----:B------:R1:W-:Y:S04]  /*2800*/  LDGSTS.E.BYPASS.LTC128B.128 [R221+0x8000], desc[UR26][R28.64+0x80] ;  /* 0x080000801cdd7fae */ /* 0x0003e8000b981a1a */
[----:B------:R1:W-:Y:S04]  /*2810*/  LDGSTS.E.BYPASS.LTC128B.128 [R221+0x6800], desc[UR26][R36.64] ;  /* 0x0680000024dd7fae */ /* 0x0003e8000b981a1a */
[----:B------:R1:W-:Y:S04]  /*2820*/  LDGSTS.E.BYPASS.LTC128B.128 [R221+0x7800], desc[UR26][R36.64+0x40] ;  /* 0x0780004024dd7fae */ /* 0x0003e8000b981a1a */
[----:B------:R1:W-:Y:S04]  /*2830*/  LDGSTS.E.BYPASS.LTC128B.128 [R221+0x8800], desc[UR26][R36.64+0x80] ;  /* 0x0880008024dd7fae */ /* 0x0003e8000b981a1a */
[----:B------:R-:W0:Y:S02]  /*2840*/  LDGDEPBAR ;  /* 0x00000000000079af */ /* 0x000e240000000000 */
.L_x_8:
[----:B------:R-:W-:Y:S01]  /*2850*/  FMNMX3.FTZ R15, R15, R70, R18, !PT ;  /* 0x000000460f0f7276 */ /* 0x000fe20007810012 */
[----:B------:R-:W2:Y:S01]  /*2860*/  SHFL.BFLY PT, R6, R13, 0x2, 0x1f ;  /* 0x0c401f000d067f89 */ /* 0x000ea200000e0000 */
[----:B------:R-:W-:Y:S01]  /*2870*/  FSEL R206, R114, -INF , !P1 ;  /* 0xff80000072ce7808 */ /* 0x000fe20004800000 */
[----:B------:R-:W3:Y:S01]  /*2880*/  LDCU UR5, c[0x0][0x45c] ;  /* 0x00008b80ff0577ac */ /* 0x000ee20008000800 */
[----:B------:R-:W-:Y:S01]  /*2890*/  FMNMX3.FTZ R15, R15, R20, R22, !PT ;  /* 0x000000140f0f7276 */ /* 0x000fe20007810016 */
[----:B------:R-:W-:Y:S01]  /*28a0*/  SHFL.BFLY PT, R7, R14, 0x2, 0x1f ;  /* 0x0c401f000e077f89 */ /* 0x000fe200000e0000 */
[-C--:B------:R-:W-:Y:S02]  /*28b0*/  ISETP.GE.AND P0, PT, R5, R2.reuse, PT ;  /* 0x000000020500720c */ /* 0x080fe40003f06270 */
[----:B------:R-:W-:Y:S02]  /*28c0*/  ISETP.GE.AND P1, PT, R35, R2, PT ;  /* 0x000000022300720c */ /* 0x000fe40003f26270 */
[----:B------:R-:W-:-:S02]  /*28d0*/  FMNMX3.FTZ R15, R15, R16, R190, !PT ;  /* 0x000000100f0f7276 */ /* 0x000fc400078100be */
[----:B------:R-:W-:Y:S02]  /*28e0*/  FSEL R196, R115, -INF , !P0 ;  /* 0xff80000073c47808 */ /* 0x000fe40004000000 */
[----:B------:R-:W-:Y:S02]  /*28f0*/  FSEL R188, R110, -INF , !P1 ;  /* 0xff8000006ebc7808 */ /* 0x000fe40004800000 */
[-C--:B------:R-:W-:Y:S02]  /*2900*/  ISETP.GE.AND P0, PT, R48, R2.reuse, PT ;  /* 0x000000023000720c */ /* 0x080fe40003f06270 */
[----:B------:R-:W-:Y:S02]  /*2910*/  ISETP.GE.AND P1, PT, R44, R2, PT ;  /* 0x000000022c00720c */ /* 0x000fe40003f26270 */
[----:B------:R-:W-:Y:S02]  /*2920*/  FMNMX3.FTZ R15, R15, R208, R206, !PT ;  /* 0x000000d00f0f7276 */ /* 0x000fe400078100ce */
[----:B------:R-:W-:-:S02]  /*2930*/  FSEL R186, R111, -INF , !P0 ;  /* 0xff8000006fba7808 */ /* 0x000fc40004000000 */
[----:B------:R-:W-:Y:S02]  /*2940*/  FSEL R182, R106, -INF , !P1 ;  /* 0xff8000006ab67808 */ /* 0x000fe40004800000 */
[----:B------:R-:W-:Y:S02]  /*2950*/  FMNMX3.FTZ R15, R15, R196, R188, !PT ;  /* 0x000000c40f0f7276 */ /* 0x000fe400078100bc */
[----:B------:R-:W-:Y:S02]  /*2960*/  ISETP.GE.AND P0, PT, R40, R2, PT ;  /* 0x000000022800720c */ /* 0x000fe40003f06270 */
[----:B------:R-:W-:Y:S02]  /*2970*/  FMNMX3.FTZ R12, R15, R186, R182, !PT ;  /* 0x000000ba0f0c7276 */ /* 0x000fe400078100b6 */
[----:B------:R-:W-:Y:S02]  /*2980*/  FSEL R79, R79, -INF , !P5 ;  /* 0xff8000004f4f7808 */ /* 0x000fe40006800000 */
[----:B------:R-:W-:-:S02]  /*2990*/  FSEL R15, R66, -INF , !P4 ;  /* 0xff800000420f7808 */ /* 0x000fc40006000000 */
[----:B------:R-:W-:Y:S02]  /*29a0*/  FSEL R197, R62, -INF , !P2 ;  /* 0xff8000003ec57808 */ /* 0x000fe40005000000 */
[----:B------:R-:W-:Y:S02]  /*29b0*/  FSEL R179, R107, -INF , !P0 ;  /* 0xff8000006bb37808 */ /* 0x000fe40004000000 */
[----:B--2---:R-:W-:Y:S02]  /*29c0*/  FMNMX.FTZ R6, R13, R6, !PT ;  /* 0x000000060d067209 */ /* 0x004fe40007810000 */
[-C--:B------:R-:W-:Y:S02]  /*29d0*/  ISETP.GE.AND P2, PT, R4, R169.reuse, PT ;  /* 0x000000a90400720c */ /* 0x080fe40003f46270 */
[-C--:B------:R-:W-:Y:S02]  /*29e0*/  ISETP.GE.AND P1, PT, R25, R169.reuse, PT ;  /* 0x000000a91900720c */ /* 0x080fe40003f26270 */
[----:B------:R-:W-:-:S02]  /*29f0*/  ISETP.GE.AND P0, PT, R59, R169, PT ;  /* 0x000000a93b00720c */ /* 0x000fc40003f06270 */
[----:B------:R-:W-:Y:S02]  /*2a00*/  FSEL R13, R67, -INF , !P3 ;  /* 0xff800000430d7808 */ /* 0x000fe40005800000 */
[----:B------:R-:W-:Y:S02]  /*2a10*/  FMNMX3.FTZ R4, R19, R79, R15, !PT ;  /* 0x0000004f13047276 */ /* 0x000fe4000781000f */
[-C--:B------:R-:W-:Y:S02]  /*2a20*/  ISETP.GE.AND P5, PT, R58, R169.reuse, PT ;  /* 0x000000a93a00720c */ /* 0x080fe40003fa6270 */
[----:B------:R-:W-:Y:S02]  /*2a30*/  ISETP.GE.AND P4, PT, R56, R169, PT ;  /* 0x000000a93800720c */ /* 0x000fe40003f86270 */
[----:B------:R-:W-:Y:S02]  /*2a40*/  FSEL R59, R63, -INF , !P1 ;  /* 0xff8000003f3b7808 */ /* 0x000fe40004800000 */
[----:B------:R-:W-:-:S02]  /*2a50*/  FSEL R61, R50, -INF , !P0 ;  /* 0xff800000323d7808 */ /* 0x000fc40004000000 */
[----:B------:R-:W-:Y:S02]  /*2a60*/  FMNMX3.FTZ R4, R4, R13, R197, !PT ;  /* 0x0000000d04047276 */ /* 0x000fe400078100c5 */
[----:B------:R-:W-:Y:S02]  /*2a70*/  ISETP.GE.AND P3, PT, R27, R169, PT ;  /* 0x000000a91b00720c */ /* 0x000fe40003f66270 */
[----:B------:R-:W-:Y:S01]  /*2a80*/  FSEL R195, R51, -INF , !P5 ;  /* 0xff80000033c37808 */ /* 0x000fe20006800000 */
[----:B------:R-:W2:Y:S01]  /*2a90*/  SHFL.BFLY PT, R27, R6, 0x1, 0x1f ;  /* 0x0c201f00061b7f89 */ /* 0x000ea200000e0000 */
[----:B------:R-:W-:Y:S02]  /*2aa0*/  FSEL R199, R46, -INF , !P4 ;  /* 0xff8000002ec77808 */ /* 0x000fe40006000000 */
[----:B------:R-:W-:Y:S02]  /*2ab0*/  FMNMX3.FTZ R4, R4, R59, R61, !PT ;  /* 0x0000003b04047276 */ /* 0x000fe4000781003d */
[----:B------:R-:W-:-:S02]  /*2ac0*/  ISETP.GE.AND P1, PT, R5, R169, PT ;  /* 0x000000a90500720c */ /* 0x000fc40003f26270 */
[----:B------:R-:W-:Y:S02]  /*2ad0*/  ISETP.GE.AND P0, PT, R35, R169, PT ;  /* 0x000000a92300720c */ /* 0x000fe40003f06270 */
[----:B------:R-:W-:Y:S02]  /*2ae0*/  FSEL R205, R47, -INF , !P3 ;  /* 0xff8000002fcd7808 */ /* 0x000fe40005800000 */
[----:B------:R-:W-:Y:S02]  /*2af0*/  FSEL R201, R42, -INF , !P2 ;  /* 0xff8000002ac97808 */ /* 0x000fe40005000000 */
[----:B------:R-:W-:Y:S02]  /*2b00*/  FMNMX3.FTZ R4, R4, R195, R199, !PT ;  /* 0x000000c304047276 */ /* 0x000fe400078100c7 */
[----:B------:R-:W-:Y:S02]  /*2b10*/  FMNMX.FTZ R12, R179, R12, !PT ;  /* 0x0000000cb30c7209 */ /* 0x000fe40007810000 */
[----:B------:R-:W-:-:S02]  /*2b20*/  ISETP.GE.AND P5, PT, R48, R169, PT ;  /* 0x000000a93000720c */ /* 0x000fc40003fa6270 */
[----:B------:R-:W-:Y:S01]  /*2b30*/  ISETP.GE.AND P4, PT, R44, R169, PT ;  /* 0x000000a92c00720c */ /* 0x000fe20003f86270 */
[----:B------:R-:W4:Y:S01]  /*2b40*/  SHFL.BFLY PT, R25, R12, 0x2, 0x1f ;  /* 0x0c401f000c197f89 */ /* 0x000f2200000e0000 */
[----:B------:R-:W-:Y:S02]  /*2b50*/  FSEL R203, R43, -INF , !P1 ;  /* 0xff8000002bcb7808 */ /* 0x000fe40004800000 */
[----:B------:R-:W-:Y:S02]  /*2b60*/  FSEL R173, R38, -INF , !P0 ;  /* 0xff80000026ad7808 */ /* 0x000fe40004000000 */
[----:B------:R-:W-:Y:S02]  /*2b70*/  FMNMX3.FTZ R4, R4, R205, R201, !PT ;  /* 0x000000cd04047276 */ /* 0x000fe400078100c9 */
[----:B------:R-:W-:Y:S02]  /*2b80*/  ISETP.GE.AND P3, PT, R40, R169, PT ;  /* 0x000000a92800720c */ /* 0x000fe40003f66270 */
[----:B------:R-:W-:-:S02]  /*2b90*/  FSEL R67, R39, -INF , !P5 ;  /* 0xff80000027437808 */ /* 0x000fc40006800000 */
[----:B------:R-:W-:Y:S02]  /*2ba0*/  FSEL R65, R30, -INF , !P4 ;  /* 0xff8000001e417808 */ /* 0x000fe40006000000 */
[----:B------:R-:W-:Y:S02]  /*2bb0*/  FMNMX3.FTZ R4, R4, R203, R173, !PT ;  /* 0x000000cb04047276 */ /* 0x000fe400078100ad */
[----:B------:R-:W-:Y:S02]  /*2bc0*/  FSEL R63, R31, -INF , !P3 ;  /* 0xff8000001f3f7808 */ /* 0x000fe40005800000 */
[----:B------:R-:W-:Y:S02]  /*2bd0*/  FMNMX3.FTZ R4, R4, R67, R65, !PT ;  /* 0x0000004304047276 */ /* 0x000fe40007810041 */
[----:B--2---:R-:W-:Y:S02]  /*2be0*/  FMNMX.FTZ R166, R6, R27, !PT ;  /* 0x0000001b06a67209 */ /* 0x004fe40007810000 */
[----:B------:R-:W-:-:S02]  /*2bf0*/  FMNMX.FTZ R167, R63, R4, !PT ;  /* 0x000000043fa77209 */ /* 0x000fc40007810000 */
[----:B------:R-:W-:Y:S01]  /*2c00*/  FMNMX.FTZ R7, R14, R7, !PT ;  /* 0x000000070e077209 */ /* 0x000fe20007810000 */
[----:B---3--:R-:W-:Y:S01]  /*2c10*/  FMUL.FTZ R198, R166, UR5 ;  /* 0x00000005a6c67c20 */ /* 0x008fe20008410000 */
[----:B----4-:R-:W-:Y:S01]  /*2c20*/  FMNMX.FTZ R25, R12, R25, !PT ;  /* 0x000000190c197209 */ /* 0x010fe20007810000 */
[----:B------:R-:W2:Y:S01]  /*2c30*/  SHFL.BFLY PT, R4, R167, 0x2, 0x1f ;  /* 0x0c401f00a7047f89 */ /* 0x000ea200000e0000 */
[----:B------:R-:W-:Y:S02]  /*2c40*/  FSETP.NEU.FTZ.AND P0, PT, R166, -INF , PT ;  /* 0xff800000a600780b */ /* 0x000fe40003f1d000 */
[----:B------:R-:W-:Y:S01]  /*2c50*/  LOP3.LUT R214, R33, 0x120, R34, 0xf8, !PT ;  /* 0x0000012021d67812 */ /* 0x000fe200078ef822 */
[----:B------:R-:W3:Y:S01]  /*2c60*/  SHFL.BFLY PT, R6, R25, 0x1, 0x1f ;  /* 0x0c201f0019067f89 */ /* 0x000ee200000e0000 */
[----:B------:R-:W-:Y:S02]  /*2c70*/  FSEL R198, R198, RZ, P0 ;  /* 0x000000ffc6c67208 */ /* 0x000fe40000000000 */
[----:B------:R-:W-:Y:S01]  /*2c80*/  LEA R214, R214, UR4, 0x1 ;  /* 0x00000004d6d67c11 */ /* 0x000fe2000f8e08ff */
[----:B------:R-:W4:Y:S01]  /*2c90*/  SHFL.BFLY PT, R168, R7, 0x1, 0x1f ;  /* 0x0c201f0007a87f89 */ /* 0x000f2200000e0000 */
[----:B------:R-:W-:Y:S01]  /*2ca0*/  MOV R226, 0xffffffff ;  /* 0xffffffff00e27802 */ /* 0x000fe20000000f00 */
[--C-:B------:R-:W-:Y:S01]  /*2cb0*/  FFMA.FTZ R46, R21, UR5, -R198.reuse ;  /* 0x00000005152e7c23 */ /* 0x100fe200080108c6 */
[----:B------:R-:W-:Y:S01]  /*2cc0*/  IADD3 R212, PT, PT, R3, R214, RZ ;  /* 0x000000d603d47210 */ /* 0x000fe20007ffe0ff */
[----:B------:R-:W-:Y:S01]  /*2cd0*/  LDSM.16.MT88.4 R148, [R214+0x9000] ;  /* 0x00900000d694783b */ /* 0x000fe20000004200 */
[--C-:B------:R-:W-:Y:S01]  /*2ce0*/  FFMA.FTZ R45, R73, UR5, -R198.reuse ;  /* 0x00000005492d7c23 */ /* 0x100fe200080108c6 */
[--C-:B------:R-:W-:Y:S01]  /*2cf0*/  FFMA.FTZ R44, R23, UR5, -R198.reuse ;  /* 0x00000005172c7c23 */ /* 0x100fe200080108c6 */
[--C-:B-1----:R-:W-:Y:S01]  /*2d00*/  FFMA.FTZ R37, R69, UR5, -R198.reuse ;  /* 0x0000000545257c23 */ /* 0x102fe200080108c6 */
[----:B------:R-:W-:Y:S01]  /*2d10*/  LDSM.16.MT88.4 R96, [R214+0xa000] ;  /* 0x00a00000d660783b */ /* 0x000fe20000004200 */
[----:B------:R-:W-:Y:S01]  /*2d20*/  MUFU.EX2 R46, R46 ;  /* 0x0000002e002e7308 */ /* 0x000fe20000000800 */
[--C-:B------:R-:W-:Y:S01]  /*2d30*/  FFMA.FTZ R35, R57, UR5, -R198.reuse ;  /* 0x0000000539237c23 */ /* 0x100fe200080108c6 */
[--C-:B------:R-:W-:Y:S01]  /*2d40*/  FFMA.FTZ R42, R9, UR5, -R198.reuse ;  /* 0x00000005092a7c23 */ /* 0x100fe200080108c6 */
[----:B------:R-:W-:Y:S01]  /*2d50*/  LDSM.16.MT88.4 R144, [R212+0xa000] ;  /* 0x00a00000d490783b */ /* 0x000fe20000004200 */
[--C-:B------:R-:W-:Y:S01]  /*2d60*/  FFMA.FTZ R34, R17, UR5, -R198.reuse ;  /* 0x0000000511227c23 */ /* 0x100fe200080108c6 */
[--C-:B------:R-:W-:Y:S01]  /*2d70*/  FFMA.FTZ R33, R11, UR5, -R198.reuse ;  /* 0x000000050b217c23 */ /* 0x100fe200080108c6 */
[--C-:B------:R-:W-:Y:S01]  /*2d80*/  FFMA.FTZ R176, R181, UR5, -R198.reuse ;  /* 0x00000005b5b07c23 */ /* 0x100fe200080108c6 */
[----:B--2---:R-:W-:Y:S01]  /*2d90*/  FMNMX.FTZ R167, R167, R4, !PT ;  /* 0x00000004a7a77209 */ /* 0x004fe20007810000 */
[----:B------:R-:W-:Y:S01]  /*2da0*/  LDSM.16.MT88.4 R120, [R214+0xb000] ;  /* 0x00b00000d678783b */ /* 0x000fe20000004200 */
[----:B------:R-:W1:Y:S01]  /*2db0*/  MUFU.EX2 R45, R45 ;  /* 0x0000002d002d7308 */ /* 0x000e620000000800 */
[--C-:B------:R-:W-:Y:S01]  /*2dc0*/  FFMA.FTZ R184, R185, UR5, -R198.reuse ;  /* 0x00000005b9b87c23 */ /* 0x100fe200080108c6 */
[----:B---3--:R-:W-:Y:S01]  /*2dd0*/  FMNMX.FTZ R165, R25, R6, !PT ;  /* 0x0000000619a57209 */ /* 0x008fe20007810000 */
[----:B------:R-:W2:Y:S01]  /*2de0*/  SHFL.BFLY PT, R4, R167, 0x1, 0x1f ;  /* 0x0c201f00a7047f89 */ /* 0x000ea200000e0000 */
[--C-:B------:R-:W-:Y:S01]  /*2df0*/  FFMA.FTZ R181, R191, UR5, -R198.reuse ;  /* 0x00000005bfb57c23 */ /* 0x100fe200080108c6 */
[--C-:B------:R-:W-:Y:S01]  /*2e00*/  FFMA.FTZ R177, R177, UR5, -R198.reuse ;  /* 0x00000005b1b17c23 */ /* 0x100fe200080108c6 */
[C---:B------:R-:W-:Y:S01]  /*2e10*/  FSETP.NEU.FTZ.AND P0, PT, R165.reuse, -INF , PT ;  /* 0xff800000a500780b */ /* 0x040fe20003f1d000 */
[----:B------:R-:W-:Y:S01]  /*2e20*/  FMUL.FTZ R183, R165, UR5 ;  /* 0x00000005a5b77c20 */ /* 0x000fe20008410000 */
[----:B----4-:R-:W-:Y:S01]  /*2e30*/  FMNMX.FTZ R168, R7, R168, !PT ;  /* 0x000000a807a87209 */ /* 0x010fe20007810000 */
[----:B------:R-:W-:Y:S01]  /*2e40*/  MUFU.EX2 R44, R44 ;  /* 0x0000002c002c7308 */ /* 0x000fe20000000800 */
[----:B------:R-:W-:Y:S01]  /*2e50*/  LDSM.16.MT88.4 R28, [R214+0x9400] ;  /* 0x00940000d61c783b */ /* 0x000fe20000004200 */
[--C-:B------:R-:W-:Y:S01]  /*2e60*/  FFMA.FTZ R193, R193, UR5, -R198.reuse ;  /* 0x00000005c1c17c23 */ /* 0x100fe200080108c6 */
[----:B------:R-:W-:Y:S01]  /*2e70*/  FSEL R183, R183, RZ, P0 ;  /* 0x000000ffb7b77208 */ /* 0x000fe20000000000 */
[C---:B------:R-:W-:Y:S01]  /*2e80*/  FMUL.FTZ R175, R168.reuse, UR5 ;  /* 0x00000005a8af7c20 */ /* 0x040fe20008410000 */
[----:B------:R-:W-:Y:S01]  /*2e90*/  FSETP.NEU.FTZ.AND P1, PT, R168, -INF , PT ;  /* 0xff800000a800780b */ /* 0x000fe20003f3d000 */
[--C-:B------:R-:W-:Y:S01]  /*2ea0*/  FFMA.FTZ R194, R194, UR5, -R198.reuse ;  /* 0x00000005c2c27c23 */ /* 0x100fe200080108c6 */
[----:B------:R-:W-:Y:S01]  /*2eb0*/  FFMA.FTZ R189, R189, UR5, -R198 ;  /* 0x00000005bdbd7c23 */ /* 0x000fe200080108c6 */
[--C-:B------:R-:W-:Y:S01]  /*2ec0*/  FFMA.FTZ R47, R80, UR5, -R183.reuse ;  /* 0x00000005502f7c23 */ /* 0x100fe200080108b7 */
[--C-:B------:R-:W-:Y:S01]  /*2ed0*/  FFMA.FTZ R50, R74, UR5, -R183.reuse ;  /* 0x000000054a327c23 */ /* 0x100fe200080108b7 */
[----:B------:R-:W3:Y:S01]  /*2ee0*/  LDSM.16.MT88.4 R80, [R212+0x9000] ;  /* 0x00900000d450783b */ /* 0x000ee20000004200 */
[--C-:B------:R-:W-:Y:S01]  /*2ef0*/  FFMA.FTZ R49, R72, UR5, -R183.reuse ;  /* 0x0000000548317c23 */ /* 0x100fe200080108b7 */
[--C-:B------:R-:W-:Y:S01]  /*2f00*/  FFMA.FTZ R40, R70, UR5, -R183.reuse ;  /* 0x0000000546287c23 */ /* 0x100fe200080108b7 */
[----:B------:R-:W-:Y:S01]  /*2f10*/  FSEL R175, R175, RZ, P1 ;  /* 0x000000ffafaf7208 */ /* 0x000fe20000800000 */
[----:B------:R-:W4:Y:S01]  /*2f20*/  MUFU.EX2 R37, R37 ;  /* 0x0000002500257308 */ /* 0x000f220000000800 */
[--C-:B------:R-:W-:Y:S01]  /*2f30*/  FFMA.FTZ R38, R18, UR5, -R183.reuse ;  /* 0x0000000512267c23 */ /* 0x100fe200080108b7 */
[--C-:B------:R-:W-:Y:S01]  /*2f40*/  FFMA.FTZ R3, R20, UR5, -R183.reuse ;  /* 0x0000000514037c23 */ /* 0x100fe200080108b7 */
[----:B------:R-:W-:Y:S01]  /*2f50*/  FFMA.FTZ R36, R22, UR5, -R183 ;  /* 0x0000000516247c23 */ /* 0x000fe200080108b7 */
[----:B--2---:R-:W-:Y:S01]  /*2f60*/  FMNMX.FTZ R167, R167, R4, !PT ;  /* 0x00000004a7a77209 */ /* 0x004fe20007810000 */
[--C-:B------:R-:W-:Y:S01]  /*2f70*/  FFMA.FTZ R53, R76, UR5, -R175.reuse ;  /* 0x000000054c357c23 */ /* 0x100fe200080108af */
[----:B------:R-:W2:Y:S01]  /*2f80*/  LDSM.16.MT88.4 R4, [R212+0xb000] ;  /* 0x00b00000d404783b */ /* 0x000ea20000004200 */
[--C-:B------:R-:W-:Y:S01]  /*2f90*/  FFMA.FTZ R58, R68, UR5, -R175.reuse ;  /* 0x00000005443a7c23 */ /* 0x100fe200080108af */
[C---:B------:R-:W-:Y:S01]  /*2fa0*/  FSETP.NEU.FTZ.AND P0, PT, R167.reuse, -INF , PT ;  /* 0xff800000a700780b */ /* 0x040fe20003f1d000 */
[----:B------:R-:W-:Y:S01]  /*2fb0*/  FMUL.FTZ R66, R167, UR5 ;  /* 0x00000005a7427c20 */ /* 0x000fe20008410000 */
[----:B------:R-:W-:Y:S01]  /*2fc0*/  MUFU.EX2 R47, R47 ;  /* 0x0000002f002f7308 */ /* 0x000fe20000000800 */
[--C-:B------:R-:W-:Y:S01]  /*2fd0*/  FFMA.FTZ R54, R64, UR5, -R175.reuse ;  /* 0x0000000540367c23 */ /* 0x100fe200080108af */
[--C-:B------:R-:W-:Y:S01]  /*2fe0*/  FFMA.FTZ R51, R26, UR5, -R175.reuse ;  /* 0x000000051a337c23 */ /* 0x100fe200080108af */
[----:B------:R-:W-:Y:S01]  /*2ff0*/  FFMA.FTZ R43, R24, UR5, -R175 ;  /* 0x00000005182b7c23 */ /* 0x000fe200080108af */
[----:B------:R-:W-:Y:S01]  /*3000*/  FSEL R66, R66, RZ, P0 ;  /* 0x000000ff42427208 */ /* 0x000fe20000000000 */
[----:B------:R-:W-:Y:S01]  /*3010*/  FFMA.FTZ R39, R16, UR5, -R183 ;  /* 0x0000000510277c23 */ /* 0x000fe200080108b7 */
[--C-:B------:R-:W-:Y:S01]  /*3020*/  FFMA.FTZ R48, R10, UR5, -R175.reuse ;  /* 0x000000050a307c23 */ /* 0x100fe200080108af */
[--C-:B------:R-:W-:Y:S01]  /*3030*/  FFMA.FTZ R57, R8, UR5, -R175.reuse ;  /* 0x0000000508397c23 */ /* 0x100fe200080108af */
[----:B------:R-:W5:Y:S01]  /*3040*/  MUFU.EX2 R50, R50 ;  /* 0x0000003200327308 */ /* 0x000f620000000800 */
[--C-:B------:R-:W-:Y:S01]  /*3050*/  FFMA.FTZ R56, R19, UR5, -R66.reuse ;  /* 0x0000000513387c23 */ /* 0x100fe20008010842 */
[--C-:B------:R-:W-:Y:S01]  /*3060*/  FFMA.FTZ R55, R79, UR5, -R66.reuse ;  /* 0x000000054f377c23 */ /* 0x100fe20008010842 */
[--C-:B------:R-:W-:Y:S01]  /*3070*/  FFMA.FTZ R52, R15, UR5, -R66.reuse ;  /* 0x000000050f347c23 */ /* 0x100fe20008010842 */
[--C-:B------:R-:W-:Y:S01]  /*3080*/  FFMA.FTZ R41, R13, UR5, -R66.reuse ;  /* 0x000000050d297c23 */ /* 0x100fe20008010842 */
[----:B------:R-:W2:Y:S01]  /*3090*/  LDSM.16.MT88.4 R24, [R212+0x9400] ;  /* 0x00940000d418783b */ /* 0x000ea20000004200 */
[----:B-1----:R-:W-:Y:S01]  /*30a0*/  F2FP.BF16.F32.PACK_AB R128, R45, R46 ;  /* 0x0000002e2d80723e */ /* 0x002fe200000010ff */
[----:B------:R-:W-:Y:S01]  /*30b0*/  FFMA.FTZ R60, R60, UR5, -R175 ;  /* 0x000000053c3c7c23 */ /* 0x000fe200080108af */
[----:B------:R-:W-:Y:S01]  /*30c0*/  MUFU.EX2 R49, R49 ;  /* 0x0000003100317308 */ /* 0x000fe20000000800 */
[----:B------:R-:W1:Y:S01]  /*30d0*/  LDSM.16.MT88.4 R20, [R214+0xa400] ;  /* 0x00a40000d614783b */ /* 0x000e620000004200 */
[----:B----4-:R-:W-:Y:S01]  /*30e0*/  F2FP.BF16.F32.PACK_AB R130, R37, R44 ;  /* 0x0000002c2582723e */ /* 0x010fe200000010ff */
[--C-:B------:R-:W-:Y:S01]  /*30f0*/  FFMA.FTZ R62, R197, UR5, -R66.reuse ;  /* 0x00000005c53e7c23 */ /* 0x100fe20008010842 */
[--C-:B------:R-:W-:Y:S01]  /*3100*/  FFMA.FTZ R59, R59, UR5, -R66.reuse ;  /* 0x000000053b3b7c23 */ /* 0x100fe20008010842 */
[----:B------:R-:W4:Y:S01]  /*3110*/  LDSM.16.MT88.4 R16, [R212+0xa400] ;  /* 0x00a40000d410783b */ /* 0x000f220000004200 */
[--C-:B------:R-:W-:Y:S01]  /*3120*/  FFMA.FTZ R61, R61, UR5, -R66.reuse ;  /* 0x000000053d3d7c23 */ /* 0x100fe20008010842 */
[--C-:B------:R-:W-:Y:S01]  /*3130*/  FFMA.FTZ R64, R195, UR5, -R66.reuse ;  /* 0x00000005c3407c23 */ /* 0x100fe20008010842 */
[----:B------:R-:W3:Y:S01]  /*3140*/  MUFU.EX2 R40, R40 ;  /* 0x0000002800287308 */ /* 0x000ee20000000800 */
[----:B------:R-:W4:Y:S01]  /*3150*/  LDSM.16.MT88.4 R12, [R214+0xb400] ;  /* 0x00b40000d60c783b */ /* 0x000f220000004200 */
[----:B-----5:R-:W-:Y:S01]  /*3160*/  F2FP.BF16.F32.PACK_AB R129, R50, R47 ;  /* 0x0000002f3281723e */ /* 0x020fe200000010ff */
[--C-:B------:R-:W-:Y:S01]  /*3170*/  FFMA.FTZ R185, R190, UR5, -R183.reuse ;  /* 0x00000005beb97c23 */ /* 0x100fe200080108b7 */
[--C-:B------:R-:W-:Y:S01]  /*3180*/  FFMA.FTZ R190, R208, UR5, -R183.reuse ;  /* 0x00000005d0be7c23 */ /* 0x100fe200080108b7 */
[----:B------:R-:W5:Y:S01]  /*3190*/  LDSM.16.MT88.4 R8, [R212+0xb400] ;  /* 0x00b40000d408783b */ /* 0x000f620000004200 */
[--C-:B------:R-:W-:Y:S01]  /*31a0*/  FFMA.FTZ R191, R206, UR5, -R183.reuse ;  /* 0x00000005cebf7c23 */ /* 0x100fe200080108b7 */
[----:B------:R-:W-:Y:S01]  /*31b0*/  FFMA.FTZ R196, R196, UR5, -R183 ;  /* 0x00000005c4c47c23 */ /* 0x000fe200080108b7 */
[----:B------:R-:W-:Y:S01]  /*31c0*/  MUFU.EX2 R53, R53 ;  /* 0x0000003500357308 */ /* 0x000fe20000000800 */
[--C-:B------:R-:W-:Y:S01]  /*31d0*/  FFMA.FTZ R195, R204, UR5, -R175.reuse ;  /* 0x00000005ccc37c23 */ /* 0x100fe200080108af */
[--C-:B------:R-:W-:Y:S01]  /*31e0*/  FFMA.FTZ R197, R202, UR5, -R175.reuse ;  /* 0x00000005cac57c23 */ /* 0x100fe200080108af */
[--C-:B------:R-:W-:Y:S01]  /*31f0*/  FFMA.FTZ R174, R174, UR5, -R175.reuse ;  /* 0x00000005aeae7c23 */ /* 0x100fe200080108af */
[----:B------:R-:W-:Y:S01]  /*3200*/  FFMA.FTZ R200, R200, UR5, -R175 ;  /* 0x00000005c8c87c23 */ /* 0x000fe200080108af */
[--C-:B------:R-:W-:Y:S01]  /*3210*/  FFMA.FTZ R199, R199, UR5, -R66.reuse ;  /* 0x00000005c7c77c23 */ /* 0x100fe20008010842 */
[--C-:B------:R-:W-:Y:S01]  /*3220*/  FFMA.FTZ R202, R205, UR5, -R66.reuse ;  /* 0x00000005cdca7c23 */ /* 0x100fe20008010842 */
[--C-:B------:R-:W-:Y:S01]  /*3230*/  FFMA.FTZ R201, R201, UR5, -R66.reuse ;  /* 0x00000005c9c97c23 */ /* 0x100fe20008010842 */
[----:B------:R-:W2:Y:S01]  /*3240*/  MUFU.EX2 R58, R58 ;  /* 0x0000003a003a7308 */ /* 0x000ea20000000800 */
[----:B---3--:R-:W-:Y:S01]  /*3250*/  F2FP.BF16.F32.PACK_AB R131, R40, R49 ;  /* 0x000000312883723e */ /* 0x008fe200000010ff */
[----:B------:R-:W-:Y:S01]  /*3260*/  FFMA.FTZ R204, R203, UR5, -R66 ;  /* 0x00000005cbcc7c23 */ /* 0x000fe20008010842 */
[----:B------:R-:W-:Y:S01]  /*3270*/  FADD.FTZ R45, R46, R45 ;  /* 0x0000002d2e2d7221 */ /* 0x000fe20000010000 */
[----:B------:R-:W-:Y:S01]  /*3280*/  FADD.FTZ R50, R47, R50 ;  /* 0x000000322f327221 */ /* 0x000fe20000010000 */
[----:B------:R-:W-:Y:S01]  /*3290*/  FFMA.FTZ R198, R187, UR5, -R198 ;  /* 0x00000005bbc67c23 */ /* 0x000fe200080108c6 */
[----:B------:R-:W-:Y:S01]  /*32a0*/  FFMA.FTZ R187, R188, UR5, -R183 ;  /* 0x00000005bcbb7c23 */ /* 0x000fe200080108b7 */
[----:B------:R-:W-:Y:S01]  /*32b0*/  FADD.FTZ R44, R44, R45 ;  /* 0x0000002d2c2c7221 */ /* 0x000fe20000010000 */
[----:B------:R-:W-:Y:S01]  /*32c0*/  MUFU.EX2 R54, R54 ;  /* 0x0000003600367308 */ /* 0x000fe20000000800 */
[C---:B------:R-:W-:Y:S01]  /*32d0*/  HMMA.16816.F32.BF16 R156, R128.reuse, R148, RZ ;  /* 0x00000094809c723c */ /* 0x040fe200000418ff */
[----:B------:R-:W-:Y:S01]  /*32e0*/  FADD.FTZ R49, R49, R50 ;  /* 0x0000003231317221 */ /* 0x000fe20000010000 */
[----:B------:R-:W-:Y:S01]  /*32f0*/  FADD.FTZ R37, R37, R44 ;  /* 0x0000002c25257221 */ /* 0x000fe20000010000 */
[--C-:B------:R-:W-:Y:S01]  /*3300*/  FFMA.FTZ R186, R186, UR5, -R183.reuse ;  /* 0x00000005baba7c23 */ /* 0x100fe200080108b7 */
[----:B------:R-:W-:Y:S01]  /*3310*/  FFMA.FTZ R182, R182, UR5, -R183 ;  /* 0x00000005b6b67c23 */ /* 0x000fe200080108b7 */
[----:B------:R-:W-:Y:S01]  /*3320*/  FADD.FTZ R49, R40, R49 ;  /* 0x0000003128317221 */ /* 0x000fe20000010000 */
[----:B------:R-:W-:Y:S01]  /*3330*/  FFMA.FTZ R227, R179, UR5, -R183 ;  /* 0x00000005b3e37c23 */ /* 0x000fe200080108b7 */
[----:B------:R-:W3:Y:S01]  /*3340*/  MUFU.EX2 R51, R51 ;  /* 0x0000003300337308 */ /* 0x000ee20000000800 */
[C---:B------:R-:W-:Y:S01]  /*3350*/  HMMA.16816.F32.BF16 R72, R128.reuse, R80, RZ ;  /* 0x000000508048723c */ /* 0x040fe200000418ff */
[----:B--2---:R-:W-:Y:S01]  /*3360*/  F2FP.BF16.F32.PACK_AB R132, R58, R53 ;  /* 0x000000353a84723e */ /* 0x004fe200000010ff */
[----:B------:R-:W-:Y:S01]  /*3370*/  FADD.FTZ R53, R53, R58 ;  /* 0x0000003a35357221 */ /* 0x000fe20000010000 */
[--C-:B------:R-:W-:Y:S01]  /*3380*/  FFMA.FTZ R231, R172, UR5, -R175.reuse ;  /* 0x00000005ace77c23 */ /* 0x100fe200080108af */
[--C-:B------:R-:W-:Y:S01]  /*3390*/  FFMA.FTZ R192, R192, UR5, -R175.reuse ;  /* 0x00000005c0c07c23 */ /* 0x100fe200080108af */
[--C-:B------:R-:W-:Y:S01]  /*33a0*/  FFMA.FTZ R179, R180, UR5, -R175.reuse ;  /* 0x00000005b4b37c23 */ /* 0x100fe200080108af */
[--C-:B------:R-:W-:Y:S01]  /*33b0*/  FFMA.FTZ R172, R173, UR5, -R66.reuse ;  /* 0x00000005adac7c23 */ /* 0x100fe20008010842 */
[----:B------:R-:W-:Y:S01]  /*33c0*/  MUFU.EX2 R56, R56 ;  /* 0x0000003800387308 */ /* 0x000fe20000000800 */
[----:B------:R-:W-:Y:S01]  /*33d0*/  HMMA.16816.F32.BF16 R88, R128, R96, RZ ;  /* 0x000000608058723c */ /* 0x000fe200000418ff */
[--C-:B------:R-:W-:Y:S01]  /*33e0*/  FFMA.FTZ R67, R67, UR5, -R66.reuse ;  /* 0x0000000543437c23 */ /* 0x100fe20008010842 */
[----:B------:R-:W-:Y:S01]  /*33f0*/  FFMA.FTZ R178, R178, UR5, -R175 ;  /* 0x00000005b2b27c23 */ /* 0x000fe200080108af */
[--C-:B------:R-:W-:Y:S01]  /*3400*/  FFMA.FTZ R65, R65, UR5, -R66.reuse ;  /* 0x0000000541417c23 */ /* 0x100fe20008010842 */
[----:B------:R-:W-:Y:S01]  /*3410*/  FFMA.FTZ R228, R63, UR5, -R66 ;  /* 0x000000053fe47c23 */ /* 0x000fe20008010842 */
[----:B------:R-:W-:-:S02]  /*3420*/  ISETP.NE.AND P0, PT, R32, RZ, PT ;  /* 0x000000ff2000720c */ /* 0x000fc40003f05270 */
[----:B------:R-:W2:Y:S01]  /*3430*/  MUFU.EX2 R55, R55 ;  /* 0x0000003700377308 */ /* 0x000ea20000000800 */
[----:B------:R-:W-:Y:S01]  /*3440*/  HMMA.16816.F32.BF16 R104, R128, R144, RZ ;  /* 0x000000908068723c */ /* 0x000fe200000418ff */
[----:B---3--:R-:W-:Y:S01]  /*3450*/  F2FP.BF16.F32.PACK_AB R134, R51, R54 ;  /* 0x000000363386723e */ /* 0x008fe200000010ff */
[----:B------:R-:W-:-:S04]  /*3460*/  FADD.FTZ R54, R54, R53 ;  /* 0x0000003536367221 */ /* 0x000fc80000010000 */
[----:B------:R-:W-:Y:S01]  /*3470*/  FADD.FTZ R54, R51, R54 ;  /* 0x0000003633367221 */ /* 0x000fe20000010000 */
[----:B------:R-:W-:Y:S01]  /*3480*/  MUFU.EX2 R52, R52 ;  /* 0x0000003400347308 */ /* 0x000fe20000000800 */
[C---:B------:R-:W-:Y:S07]  /*3490*/  HMMA.16816.F32.BF16 R116, R128.reuse, R120, RZ ;  /* 0x000000788074723c */ /* 0x040fee00000418ff */
[----:B------:R-:W3:Y:S01]  /*34a0*/  MUFU.EX2 R41, R41 ;  /* 0x0000002900297308 */ /* 0x000ee20000000800 */
[----:B------:R-:W-:Y:S01]  /*34b0*/  HMMA.16816.F32.BF16 R136, R128, R4, RZ ;  /* 0x000000048088723c */ /* 0x000fe200000418ff */
[----:B--2---:R-:W-:Y:S01]  /*34c0*/  F2FP.BF16.F32.PACK_AB R133, R55, R56 ;  /* 0x000000383785723e */ /* 0x004fe200000010ff */
[----:B------:R-:W-:-:S05]  /*34d0*/  FADD.FTZ R55, R56, R55 ;  /* 0x0000003738377221 */ /* 0x000fca0000010000 */
[----:B------:R-:W-:Y:S01]  /*34e0*/  MUFU.EX2 R42, R42 ;  /* 0x0000002a002a7308 */ /* 0x000fe20000000800 */
[C---:B------:R-:W-:Y:S07]  /*34f0*/  HMMA.16816.F32.BF16 R152, R128.reuse, R150, RZ ;  /* 0x000000968098723c */ /* 0x040fee00000418ff */
[----:B------:R-:W2:Y:S01]  /*3500*/  MUFU.EX2 R35, R35 ;  /* 0x0000002300237308 */ /* 0x000ea20000000800 */
[----:B------:R-:W-:Y:S01]  /*3510*/  HMMA.16816.F32.BF16 R76, R128, R82, RZ ;  /* 0x00000052804c723c */ /* 0x000fe200000418ff */
[----:B---3--:R-:W-:Y:S01]  /*3520*/  F2FP.BF16.F32.PACK_AB R135, R41, R52 ;  /* 0x000000342987723e */ /* 0x008fe200000010ff */
[----:B------:R-:W-:-:S04]  /*3530*/  FADD.FTZ R52, R52, R55 ;  /* 0x0000003734347221 */ /* 0x000fc80000010000 */
[----:B------:R-:W-:Y:S01]  /*3540*/  FADD.FTZ R41, R41, R52 ;  /* 0x0000003429297221 */ /* 0x000fe20000010000 */
[----:B------:R-:W-:Y:S01]  /*3550*/  MUFU.EX2 R34, R34 ;  /* 0x0000002200227308 */ /* 0x000fe20000000800 */
[C---:B------:R-:W-:Y:S07]  /*3560*/  HMMA.16816.F32.BF16 R92, R128.reuse, R98, RZ ;  /* 0x00000062805c723c */ /* 0x040fee00000418ff */
[----:B------:R-:W-:Y:S01]  /*3570*/  MUFU.EX2 R33, R33 ;  /* 0x0000002100217308 */ /* 0x000fe20000000800 */
[C---:B------:R-:W-:Y:S07]  /*3580*/  HMMA.16816.F32.BF16 R108, R128.reuse, R146, RZ ;  /* 0x00000092806c723c */ /* 0x040fee00000418ff */
[----:B------:R-:W-:Y:S01]  /*3590*/  MUFU.EX2 R38, R38 ;  /* 0x0000002600267308 */ /* 0x000fe20000000800 */
[C---:B------:R-:W-:Y:S07]  /*35a0*/  HMMA.16816.F32.BF16 R140, R128.reuse, R122, RZ ;  /* 0x0000007a808c723c */ /* 0x040fee00000418ff */
[----:B------:R-:W3:Y:S01]  /*35b0*/  MUFU.EX2 R3, R3 ;  /* 0x0000000300037308 */ /* 0x000ee20000000800 */
[----:B------:R-:W-:Y:S07]  /*35c0*/  HMMA.16816.F32.BF16 R128, R128, R6, RZ ;  /* 0x000000068080723c */ /* 0x000fee00000418ff */
[----:B------:R-:W-:Y:S01]  /*35d0*/  MUFU.EX2 R36, R36 ;  /* 0x0000002400247308 */ /* 0x000fe20000000800 */
[C---:B------:R-:W-:Y:S07]  /*35e0*/  HMMA.16816.F32.BF16 R160, R132.reuse, R148, RZ ;  /* 0x0000009484a0723c */ /* 0x040fee00000418ff */
[----:B------:R-:W1:Y:S01]  /*35f0*/  MUFU.EX2 R39, R39 ;  /* 0x0000002700277308 */ /* 0x000e620000000800 */
[C---:B------:R-:W-:Y:S07]  /*3600*/  HMMA.16816.F32.BF16 R68, R132.reuse, R80, RZ ;  /* 0x000000508444723c */ /* 0x040fee00000418ff */
[----:B------:R-:W-:Y:S01]  /*3610*/  MUFU.EX2 R43, R43 ;  /* 0x0000002b002b7308 */ /* 0x000fe20000000800 */
[C---:B------:R-:W-:Y:S07]  /*3620*/  HMMA.16816.F32.BF16 R84, R132.reuse, R96, RZ ;  /* 0x000000608454723c */ /* 0x040fee00000418ff */
[----:B------:R-:W5:Y:S01]  /*3630*/  MUFU.EX2 R48, R48 ;  /* 0x0000003000307308 */ /* 0x000f620000000800 */
[C---:B------:R-:W-:Y:S07]  /*3640*/  HMMA.16816.F32.BF16 R100, R132.reuse, R144, RZ ;  /* 0x000000908464723c */ /* 0x040fee00000418ff */
[----:B------:R-:W-:Y:S01]  /*3650*/  MUFU.EX2 R57, R57 ;  /* 0x0000003900397308 */ /* 0x000fe20000000800 */
[C---:B------:R-:W-:Y:S07]  /*3660*/  HMMA.16816.F32.BF16 R112, R132.reuse, R120, RZ ;  /* 0x000000788470723c */ /* 0x040fee00000418ff */
[----:B------:R-:W-:Y:S01]  /*3670*/  MUFU.EX2 R60, R60 ;  /* 0x0000003c003c7308 */ /* 0x000fe20000000800 */
[C---:B------:R-:W-:Y:S07]  /*3680*/  HMMA.16816.F32.BF16 R148, R132.reuse, R150, RZ ;  /* 0x000000968494723c */ /* 0x040fee00000418ff */
[----:B------:R-:W-:Y:S01]  /*3690*/  MUFU.EX2 R62, R62 ;  /* 0x0000003e003e7308 */ /* 0x000fe20000000800 */
[C---:B------:R-:W-:Y:S07]  /*36a0*/  HMMA.16816.F32.BF16 R80, R132.reuse, R82, RZ ;  /* 0x000000528450723c */ /* 0x040fee00000418ff */
[----:B------:R-:W5:Y:S01]  /*36b0*/  MUFU.EX2 R59, R59 ;  /* 0x0000003b003b7308 */ /* 0x000f620000000800 */
[C---:B------:R-:W-:Y:S07]  /*36c0*/  HMMA.16816.F32.BF16 R96, R132.reuse, R98, RZ ;  /* 0x000000628460723c */ /* 0x040fee00000418ff */
[----:B------:R-:W-:Y:S01]  /*36d0*/  MUFU.EX2 R61, R61 ;  /* 0x0000003d003d7308 */ /* 0x000fe20000000800 */
[C---:B------:R-:W-:Y:S07]  /*36e0*/  HMMA.16816.F32.BF16 R144, R132.reuse, R146, RZ ;  /* 0x000000928490723c */ /* 0x040fee00000418ff */
[----:B------:R-:W5:Y:S01]  /*36f0*/  MUFU.EX2 R64, R64 ;  /* 0x0000004000407308 */ /* 0x000f620000000800 */
[C---:B------:R-:W-:Y:S07]  /*3700*/  HMMA.16816.F32.BF16 R120, R132.reuse, R122, RZ ;  /* 0x0000007a8478723c */ /* 0x040fee00000418ff */
[----:B------:R-:W-:Y:S01]  /*3710*/  MUFU.EX2 R176, R176 ;  /* 0x000000b000b07308 */ /* 0x000fe20000000800 */
[----:B------:R-:W-:Y:S01]  /*3720*/  HMMA.16816.F32.BF16 R124, R132, R4, RZ ;  /* 0x00000004847c723c */ /* 0x000fe200000418ff */
[----:B--2---:R-:W-:Y:S01]  /*3730*/  F2FP.BF16.F32.PACK_AB R4, R35, R42 ;  /* 0x0000002a2304723e */ /* 0x004fe200000010ff */
[----:B------:R-:W-:Y:S01]  /*3740*/  FADD.FTZ R42, R42, R37 ;  /* 0x000000252a2a7221 */ /* 0x000fe20000010000 */
[----:B---3--:R-:W-:Y:S01]  /*3750*/  F2FP.BF16.F32.PACK_AB R5, R3, R38 ;  /* 0x000000260305723e */ /* 0x008fe200000010ff */
[----:B------:R-:W-:-:S02]  /*3760*/  FADD.FTZ R38, R38, R49 ;  /* 0x0000003126267221 */ /* 0x000fc40000010000 */
[----:B------:R-:W-:Y:S01]  /*3770*/  FADD.FTZ R35, R35, R42 ;  /* 0x0000002a23237221 */ /* 0x000fe20000010000 */
[----:B------:R-:W2:Y:S01]  /*3780*/  MUFU.EX2 R177, R177 ;  /* 0x000000b100b17308 */ /* 0x000ea20000000800 */
[----:B------:R-:W-:Y:S01]  /*3790*/  HMMA.16816.F32.BF16 R132, R132, R6, RZ ;  /* 0x000000068484723c */ /* 0x000fe200000418ff */
[----:B------:R-:W-:Y:S01]  /*37a0*/  F2FP.BF16.F32.PACK_AB R6, R33, R34 ;  /* 0x000000222106723e */ /* 0x000fe200000010ff */
[----:B------:R-:W-:Y:S01]  /*37b0*/  FADD.FTZ R3, R3, R38 ;  /* 0x0000002603037221 */ /* 0x000fe20000010000 */
[----:B-1----:R-:W-:Y:S01]  /*37c0*/  F2FP.BF16.F32.PACK_AB R7, R39, R36 ;  /* 0x000000242707723e */ /* 0x002fe200000010ff */
[----:B------:R-:W-:Y:S02]  /*37d0*/  FADD.FTZ R34, R34, R35 ;  /* 0x0000002322227221 */ /* 0x000fe40000010000 */
[----:B------:R-:W-:Y:S01]  /*37e0*/  FADD.FTZ R36, R36, R3 ;  /* 0x0000000324247221 */ /* 0x000fe20000010000 */
[----:B------:R-:W-:Y:S01]  /*37f0*/  MUFU.EX2 R181, R181 ;  /* 0x000000b500b57308 */ /* 0x000fe20000000800 */
[----:B------:R-:W-:-:S02]  /*3800*/  FADD.FTZ R33, R33, R34 ;  /* 0x0000002221217221 */ /* 0x000fc40000010000 */
[----:B------:R-:W-:Y:S01]  /*3810*/  HMMA.16816.F32.BF16 R156, R4, R28, R156 ;  /* 0x0000001c049c723c */ /* 0x000fe2000004189c */
[----:B------:R-:W-:-:S04]  /*3820*/  FADD.FTZ R36, R39, R36 ;  /* 0x0000002427247221 */ /* 0x000fc80000010000 */
[----:B------:R-:W1:Y:S03]  /*3830*/  MUFU.EX2 R184, R184 ;  /* 0x000000b800b87308 */ /* 0x000e660000000800 */
[C---:B------:R-:W-:Y:S05]  /*3840*/  HMMA.16816.F32.BF16 R72, R4.reuse, R24, R72 ;  /* 0x000000180448723c */ /* 0x040fea0000041848 */
[----:B------:R-:W-:Y:S03]  /*3850*/  MUFU.EX2 R185, R185 ;  /* 0x000000b900b97308 */ /* 0x000fe60000000800 */
[C---:B------:R-:W-:Y:S05]  /*3860*/  HMMA.16816.F32.BF16 R88, R4.reuse, R20, R88 ;  /* 0x000000140458723c */ /* 0x040fea0000041858 */
[----:B------:R-:W3:Y:S03]  /*3870*/  MUFU.EX2 R190, R190 ;  /* 0x000000be00be7308 */ /* 0x000ee60000000800 */
[C---:B----4-:R-:W-:Y:S05]  /*3880*/  HMMA.16816.F32.BF16 R104, R4.reuse, R16, R104 ;  /* 0x000000100468723c */ /* 0x050fea0000041868 */
[----:B------:R-:W-:Y:S03]  /*3890*/  MUFU.EX2 R191, R191 ;  /* 0x000000bf00bf7308 */ /* 0x000fe60000000800 */
[C---:B------:R-:W-:Y:S05]  /*38a0*/  HMMA.16816.F32.BF16 R116, R4.reuse, R12, R116 ;  /* 0x0000000c0474723c */ /* 0x040fea0000041874 */
[----:B------:R-:W4:Y:S03]  /*38b0*/  MUFU.EX2 R196, R196 ;  /* 0x000000c400c47308 */ /* 0x000f260000000800 */
[C---:B-----5:R-:W-:Y:S05]  /*38c0*/  HMMA.16816.F32.BF16 R136, R4.reuse, R8, R136 ;  /* 0x000000080488723c */ /* 0x060fea0000041888 */
[----:B------:R-:W-:Y:S03]  /*38d0*/  MUFU.EX2 R174, R174 ;  /* 0x000000ae00ae7308 */ /* 0x000fe60000000800 */
[C---:B------:R-:W-:Y:S05]  /*38e0*/  HMMA.16816.F32.BF16 R152, R4.reuse, R30, R152 ;  /* 0x0000001e0498723c */ /* 0x040fea0000041898 */
[----:B------:R-:W5:Y:S03]  /*38f0*/  MUFU.EX2 R195, R195 ;  /* 0x000000c300c37308 */ /* 0x000f660000000800 */
[C---:B------:R-:W-:Y:S05]  /*3900*/  HMMA.16816.F32.BF16 R76, R4.reuse, R26, R76 ;  /* 0x0000001a044c723c */ /* 0x040fea000004184c */
[----:B------:R-:W-:Y:S03]  /*3910*/  MUFU.EX2 R197, R197 ;  /* 0x000000c500c57308 */ /* 0x000fe60000000800 */
[C---:B------:R-:W-:Y:S05]  /*3920*/  HMMA.16816.F32.BF16 R92, R4.reuse, R22, R92 ;  /* 0x00000016045c723c */ /* 0x040fea000004185c */
[----:B------:R-:W-:Y:S03]  /*3930*/  MUFU.EX2 R200, R200 ;  /* 0x000000c800c87308 */ /* 0x000fe60000000800 */
[C---:B------:R-:W-:Y:S05]  /*3940*/  HMMA.16816.F32.BF16 R108, R4.reuse, R18, R108 ;  /* 0x00000012046c723c */ /* 0x040fea000004186c */
[----:B------:R-:W-:Y:S03]  /*3950*/  MUFU.EX2 R199, R199 ;  /* 0x000000c700c77308 */ /* 0x000fe60000000800 */
[C---:B------:R-:W-:Y:S05]  /*3960*/  HMMA.16816.F32.BF16 R140, R4.reuse, R14, R140 ;  /* 0x0000000e048c723c */ /* 0x040fea000004188c */
[----:B------:R-:W5:Y:S03]  /*3970*/  MUFU.EX2 R202, R202 ;  /* 0x000000ca00ca7308 */ /* 0x000f660000000800 */
[----:B------:R-:W-:Y:S01]  /*3980*/  HMMA.16816.F32.BF16 R128, R4, R10, R128 ;  /* 0x0000000a0480723c */ /* 0x000fe20000041880 */
[----:B------:R-:W-:Y:S01]  /*3990*/  F2FP.BF16.F32.PACK_AB R4, R48, R43 ;  /* 0x0000002b3004723e */ /* 0x000fe200000010ff */
[----:B------:R-:W-:Y:S01]  /*39a0*/  FADD.FTZ R43, R43, R54 ;  /* 0x000000362b2b7221 */ /* 0x000fe20000010000 */
[C---:B------:R-:W-:Y:S01]  /*39b0*/  F2FP.BF16.F32.PACK_AB R5, R59.reuse, R62 ;  /* 0x0000003e3b05723e */ /* 0x040fe200000010ff */
[----:B------:R-:W-:Y:S01]  /*39c0*/  FADD.FTZ R62, R62, R41 ;  /* 0x000000293e3e7221 */ /* 0x000fe20000010000 */
[----:B------:R-:W-:Y:S01]  /*39d0*/  F2FP.BF16.F32.PACK_AB R6, R60, R57 ;  /* 0x000000393c06723e */ /* 0x000fe200000010ff */
[----:B------:R-:W-:Y:S01]  /*39e0*/  MUFU.EX2 R201, R201 ;  /* 0x000000c900c97308 */ /* 0x000fe20000000800 */
[----:B------:R-:W-:Y:S01]  /*39f0*/  F2FP.BF16.F32.PACK_AB R7, R64, R61 ;  /* 0x0000003d4007723e */ /* 0x000fe200000010ff */
[----:B------:R-:W-:Y:S01]  /*3a00*/  FADD.FTZ R48, R48, R43 ;  /* 0x0000002b30307221 */ /* 0x000fe20000010000 */
[----:B------:R-:W-:-:S03]  /*3a10*/  FADD.FTZ R62, R59, R62 ;  /* 0x0000003e3b3e7221 */ /* 0x000fc60000010000 */
[----:B------:R-:W-:Y:S01]  /*3a20*/  FADD.FTZ R57, R57, R48 ;  /* 0x0000003039397221 */ /* 0x000fe20000010000 */
[----:B------:R-:W-:Y:S01]  /*3a30*/  FADD.FTZ R61, R61, R62 ;  /* 0x0000003e3d3d7221 */ /* 0x000fe20000010000 */
[----:B------:R-:W-:Y:S01]  /*3a40*/  HMMA.16816.F32.BF16 R160, R4, R28, R160 ;  /* 0x0000001c04a0723c */ /* 0x000fe200000418a0 */
[----:B------:R-:W5:Y:S01]  /*3a50*/  MUFU.EX2 R204, R204 ;  /* 0x000000cc00cc7308 */ /* 0x000f620000000800 */
[----:B------:R-:W-:Y:S01]  /*3a60*/  FADD.FTZ R57, R60, R57 ;  /* 0x000000393c397221 */ /* 0x000fe20000010000 */
[----:B------:R-:W-:-:S05]  /*3a70*/  FADD.FTZ R64, R64, R61 ;  /* 0x0000003d40407221 */ /* 0x000fca0000010000 */
[C---:B------:R-:W-:Y:S01]  /*3a80*/  HMMA.16816.F32.BF16 R68, R4.reuse, R24, R68 ;  /* 0x000000180444723c */ /* 0x040fe20000041844 */
[----:B------:R-:W-:Y:S07]  /*3a90*/  MUFU.EX2 R193, R193 ;  /* 0x000000c100c17308 */ /* 0x000fee0000000800 */
[C---:B------:R-:W-:Y:S01]  /*3aa0*/  HMMA.16816.F32.BF16 R84, R4.reuse, R20, R84 ;  /* 0x000000140454723c */ /* 0x040fe20000041854 */
[----:B------:R-:W5:Y:S07]  /*3ab0*/  MUFU.EX2 R194, R194 ;  /* 0x000000c200c27308 */ /* 0x000f6e0000000800 */
[C---:B------:R-:W-:Y:S01]  /*3ac0*/  HMMA.16816.F32.BF16 R100, R4.reuse, R16, R100 ;  /* 0x000000100464723c */ /* 0x040fe20000041864 */
[----:B------:R-:W-:Y:S07]  /*3ad0*/  MUFU.EX2 R189, R189 ;  /* 0x000000bd00bd7308 */ /* 0x000fee0000000800 */
[C---:B------:R-:W-:Y:S01]  /*3ae0*/  HMMA.16816.F32.BF16 R112, R4.reuse, R12, R112 ;  /* 0x0000000c0470723c */ /* 0x040fe20000041870 */
[----:B------:R-:W5:Y:S07]  /*3af0*/  MUFU.EX2 R198, R198 ;  /* 0x000000c600c67308 */ /* 0x000f6e0000000800 */
[C---:B------:R-:W-:Y:S01]  /*3b00*/  HMMA.16816.F32.BF16 R124, R4.reuse, R8, R124 ;  /* 0x00000008047c723c */ /* 0x040fe2000004187c */
[----:B------:R-:W-:Y:S07]  /*3b10*/  MUFU.EX2 R187, R187 ;  /* 0x000000bb00bb7308 */ /* 0x000fee0000000800 */
[C---:B------:R-:W-:Y:S01]  /*3b20*/  HMMA.16816.F32.BF16 R148, R4.reuse, R30, R148 ;  /* 0x0000001e0494723c */ /* 0x040fe20000041894 */
[----:B------:R-:W5:Y:S01]  /*3b30*/  LDSM.16.MT88.4 R28, [R214+0x9800] ;  /* 0x00980000d61c783b */ /* 0x000f620000004200 */
[----:B------:R-:W5:Y:S06]  /*3b40*/  MUFU.EX2 R186, R186 ;  /* 0x000000ba00ba7308 */ /* 0x000f6c0000000800 */
[C---:B------:R-:W-:Y:S01]  /*3b50*/  HMMA.16816.F32.BF16 R80, R4.reuse, R26, R80 ;  /* 0x0000001a0450723c */ /* 0x040fe20000041850 */
[----:B------:R-:W5:Y:S01]  /*3b60*/  LDSM.16.MT88.4 R24, [R212+0x9800] ;  /* 0x00980000d418783b */ /* 0x000f620000004200 */
[----:B------:R-:W-:Y:S06]  /*3b70*/  MUFU.EX2 R182, R182 ;  /* 0x000000b600b67308 */ /* 0x000fec0000000800 */
        /* <DEDUP_REMOVED lines=9> */
[----:B------:R-:W-:Y:S01]  /*3c10*/  HMMA.16816.F32.BF16 R132, R4, R10, R132 ;  /* 0x0000000a0484723c */ /* 0x000fe20000041884 */
[----:B------:R-:W5:Y:S01]  /*3c20*/  LDSM.16.MT88.4 R8, [R212+0xb800] ;  /* 0x00b80000d408783b */ /* 0x000f620000004200 */
[----:B--2---:R-:W-:Y:S01]  /*3c30*/  F2FP.BF16.F32.PACK_AB R4, R177, R176 ;  /* 0x000000b0b104723e */ /* 0x004fe200000010ff */
[----:B------:R-:W-:Y:S01]  /*3c40*/  MUFU.EX2 R172, R172 ;  /* 0x000000ac00ac7308 */ /* 0x000fe20000000800 */
[----:B-1----:R-:W-:Y:S01]  /*3c50*/  F2FP.BF16.F32.PACK_AB R6, R184, R181 ;  /* 0x000000b5b806723e */ /* 0x002fe200000010ff */
[----:B------:R-:W-:Y:S01]  /*3c60*/  FADD.FTZ R176, R176, R33 ;  /* 0x00000021b0b07221 */ /* 0x000fe20000010000 */
[----:B---3--:R-:W-:Y:S01]  /*3c70*/  F2FP.BF16.F32.PACK_AB R5, R190, R185 ;  /* 0x000000b9be05723e */ /* 0x008fe200000010ff */
[----:B------:R-:W-:Y:S01]  /*3c80*/  FADD.FTZ R185, R185, R36 ;  /* 0x00000024b9b97221 */ /* 0x000fe20000010000 */
[----:B----4-:R-:W-:Y:S01]  /*3c90*/  F2FP.BF16.F32.PACK_AB R7, R196, R191 ;  /* 0x000000bfc407723e */ /* 0x010fe200000010ff */
[----:B------:R-:W-:-:S02]  /*3ca0*/  FADD.FTZ R176, R177, R176 ;  /* 0x000000b0b1b07221 */ /* 0x000fc40000010000 */
[----:B------:R-:W1:Y:S01]  /*3cb0*/  MUFU.EX2 R67, R67 ;  /* 0x0000004300437308 */ /* 0x000e620000000800 */
[----:B------:R-:W-:Y:S01]  /*3cc0*/  FADD.FTZ R190, R190, R185 ;  /* 0x000000b9bebe7221 */ /* 0x000fe20000010000 */
[----:B------:R-:W-:Y:S02]  /*3cd0*/  FADD.FTZ R181, R181, R176 ;  /* 0x000000b0b5b57221 */ /* 0x000fe40000010000 */
[----:B-----5:R-:W-:Y:S01]  /*3ce0*/  HMMA.16816.F32.BF16 R156, R4, R28, R156 ;  /* 0x0000001c049c723c */ /* 0x020fe2000004189c */
[----:B------:R-:W-:Y:S01]  /*3cf0*/  FADD.FTZ R191, R191, R190 ;  /* 0x000000bebfbf7221 */ /* 0x000fe20000010000 */
[----:B------:R-:W-:Y:S02]  /*3d00*/  FADD.FTZ R184, R184, R181 ;  /* 0x000000b5b8b87221 */ /* 0x000fe40000010000 */
[----:B------:R-:W-:Y:S01]  /*3d10*/  MUFU.EX2 R178, R178 ;  /* 0x000000b200b27308 */ /* 0x000fe20000000800 */
[----:B------:R-:W-:-:S03]  /*3d20*/  FADD.FTZ R196, R196, R191 ;  /* 0x000000bfc4c47221 */ /* 0x000fc60000010000 */
[C---:B------:R-:W-:Y:S04]  /*3d30*/  HMMA.16816.F32.BF16 R72, R4.reuse, R24, R72 ;  /* 0x000000180448723c */ /* 0x040fe80000041848 */
[----:B------:R-:W2:Y:S04]  /*3d40*/  MUFU.EX2 R231, R231 ;  /* 0x000000e700e77308 */ /* 0x000ea80000000800 */
[C---:B------:R-:W-:Y:S04]  /*3d50*/  HMMA.16816.F32.BF16 R88, R4.reuse, R20, R88 ;  /* 0x000000140458723c */ /* 0x040fe80000041858 */
[----:B------:R-:W-:Y:S04]  /*3d60*/  MUFU.EX2 R65, R65 ;  /* 0x0000004100417308 */ /* 0x000fe80000000800 */
[C---:B------:R-:W-:Y:S04]  /*3d70*/  HMMA.16816.F32.BF16 R104, R4.reuse, R16, R104 ;  /* 0x000000100468723c */ /* 0x040fe80000041868 */
[----:B------:R-:W3:Y:S04]  /*3d80*/  MUFU.EX2 R228, R228 ;  /* 0x000000e400e47308 */ /* 0x000ee80000000800 */
[C---:B------:R-:W-:Y:S08]  /*3d90*/  HMMA.16816.F32.BF16 R116, R4.reuse, R12, R116 ;  /* 0x0000000c0474723c */ /* 0x040ff00000041874 */
[C---:B------:R-:W-:Y:S08]  /*3da0*/  HMMA.16816.F32.BF16 R136, R4.reuse, R8, R136 ;  /* 0x000000080488723c */ /* 0x040ff00000041888 */
[C---:B------:R-:W-:Y:S08]  /*3db0*/  HMMA.16816.F32.BF16 R152, R4.reuse, R30, R152 ;  /* 0x0000001e0498723c */ /* 0x040ff00000041898 */
[C---:B------:R-:W-:Y:S08]  /*3dc0*/  HMMA.16816.F32.BF16 R76, R4.reuse, R26, R76 ;  /* 0x0000001a044c723c */ /* 0x040ff0000004184c */
[C---:B------:R-:W-:Y:S08]  /*3dd0*/  HMMA.16816.F32.BF16 R92, R4.reuse, R22, R92 ;  /* 0x00000016045c723c */ /* 0x040ff0000004185c */
[C---:B------:R-:W-:Y:S08]  /*3de0*/  HMMA.16816.F32.BF16 R108, R4.reuse, R18, R108 ;  /* 0x00000012046c723c */ /* 0x040ff0000004186c */
[C---:B------:R-:W-:Y:S08]  /*3df0*/  HMMA.16816.F32.BF16 R140, R4.reuse, R14, R140 ;  /* 0x0000000e048c723c */ /* 0x040ff0000004188c */
[----:B------:R-:W-:Y:S01]  /*3e00*/  HMMA.16816.F32.BF16 R128, R4, R10, R128 ;  /* 0x0000000a0480723c */ /* 0x000fe20000041880 */
[----:B------:R-:W-:Y:S01]  /*3e10*/  F2FP.BF16.F32.PACK_AB R4, R195, R174 ;  /* 0x000000aec304723e */ /* 0x000fe200000010ff */
[----:B------:R-:W-:Y:S01]  /*3e20*/  FADD.FTZ R174, R174, R57 ;  /* 0x00000039aeae7221 */ /* 0x000fe20000010000 */
[----:B------:R-:W-:Y:S01]  /*3e30*/  F2FP.BF16.F32.PACK_AB R5, R202, R199 ;  /* 0x000000c7ca05723e */ /* 0x000fe200000010ff */
[----:B------:R-:W-:Y:S01]  /*3e40*/  FADD.FTZ R199, R199, R64 ;  /* 0x00000040c7c77221 */ /* 0x000fe20000010000 */
[----:B------:R-:W-:Y:S01]  /*3e50*/  F2FP.BF16.F32.PACK_AB R6, R200, R197 ;  /* 0x000000c5c806723e */ /* 0x000fe200000010ff */
[----:B------:R-:W-:Y:S01]  /*3e60*/  FADD.FTZ R174, R195, R174 ;  /* 0x000000aec3ae7221 */ /* 0x000fe20000010000 */
[----:B------:R-:W-:Y:S01]  /*3e70*/  F2FP.BF16.F32.PACK_AB R7, R204, R201 ;  /* 0x000000c9cc07723e */ /* 0x000fe200000010ff */
[----:B------:R-:W-:-:S02]  /*3e80*/  FADD.FTZ R202, R202, R199 ;  /* 0x000000c7caca7221 */ /* 0x000fc40000010000 */
[----:B------:R-:W-:Y:S02]  /*3e90*/  FADD.FTZ R197, R197, R174 ;  /* 0x000000aec5c57221 */ /* 0x000fe40000010000 */
[----:B------:R-:W-:Y:S02]  /*3ea0*/  FADD.FTZ R201, R201, R202 ;  /* 0x000000cac9c97221 */ /* 0x000fe40000010000 */
[----:B------:R-:W-:Y:S01]  /*3eb0*/  HMMA.16816.F32.BF16 R160, R4, R28, R160 ;  /* 0x0000001c04a0723c */ /* 0x000fe200000418a0 */
[----:B------:R-:W-:Y:S01]  /*3ec0*/  FADD.FTZ R197, R200, R197 ;  /* 0x000000c5c8c57221 */ /* 0x000fe20000010000 */
[----:B------:R-:W-:-:S06]  /*3ed0*/  FADD.FTZ R201, R204, R201 ;  /* 0x000000c9ccc97221 */ /* 0x000fcc0000010000 */
[C---:B------:R-:W-:Y:S01]  /*3ee0*/  HMMA.16816.F32.BF16 R148, R4.reuse, R30, R148 ;  /* 0x0000001e0494723c */ /* 0x040fe20000041894 */
[----:B------:R-:W4:Y:S07]  /*3ef0*/  LDSM.16.MT88.4 R28, [R214+0x9c00] ;  /* 0x009c0000d61c783b */ /* 0x000f2e0000004200 */
[C---:B------:R-:W-:Y:S08]  /*3f00*/  HMMA.16816.F32.BF16 R68, R4.reuse, R24, R68 ;  /* 0x000000180444723c */ /* 0x040ff00000041844 */
[C---:B------:R-:W-:Y:S01]  /*3f10*/  HMMA.16816.F32.BF16 R80, R4.reuse, R26, R80 ;  /* 0x0000001a0450723c */ /* 0x040fe20000041850 */
[----:B------:R-:W5:Y:S07]  /*3f20*/  LDSM.16.MT88.4 R24, [R212+0x9c00] ;  /* 0x009c0000d418783b */ /* 0x000f6e0000004200 */
[C---:B------:R-:W-:Y:S08]  /*3f30*/  HMMA.16816.F32.BF16 R84, R4.reuse, R20, R84 ;  /* 0x000000140454723c */ /* 0x040ff00000041854 */
[C---:B------:R-:W-:Y:S01]  /*3f40*/  HMMA.16816.F32.BF16 R96, R4.reuse, R22, R96 ;  /* 0x000000160460723c */ /* 0x040fe20000041860 */
[----:B------:R-:W1:Y:S07]  /*3f50*/  LDSM.16.MT88.4 R20, [R214+0xac00] ;  /* 0x00ac0000d614783b */ /* 0x000e6e0000004200 */
[C---:B------:R-:W-:Y:S08]  /*3f60*/  HMMA.16816.F32.BF16 R100, R4.reuse, R16, R100 ;  /* 0x000000100464723c */ /* 0x040ff00000041864 */
[C---:B------:R-:W-:Y:S01]  /*3f70*/  HMMA.16816.F32.BF16 R144, R4.reuse, R18, R144 ;  /* 0x000000120490723c */ /* 0x040fe20000041890 */
[----:B------:R-:W2:Y:S07]  /*3f80*/  LDSM.16.MT88.4 R16, [R212+0xac00] ;  /* 0x00ac0000d410783b */ /* 0x000eae0000004200 */
[C---:B------:R-:W-:Y:S08]  /*3f90*/  HMMA.16816.F32.BF16 R112, R4.reuse, R12, R112 ;  /* 0x0000000c0470723c */ /* 0x040ff00000041870 */
[C---:B------:R-:W-:Y:S01]  /*3fa0*/  HMMA.16816.F32.BF16 R120, R4.reuse, R14, R120 ;  /* 0x0000000e0478723c */ /* 0x040fe20000041878 */
[----:B------:R-:W3:Y:S07]  /*3fb0*/  LDSM.16.MT88.4 R12, [R214+0xbc00] ;  /* 0x00bc0000d60c783b */ /* 0x000eee0000004200 */
[C---:B------:R-:W-:Y:S08]  /*3fc0*/  HMMA.16816.F32.BF16 R124, R4.reuse, R8, R124 ;  /* 0x00000008047c723c */ /* 0x040ff0000004187c */
[----:B------:R-:W-:Y:S01]  /*3fd0*/  HMMA.16816.F32.BF16 R132, R4, R10, R132 ;  /* 0x0000000a0484723c */ /* 0x000fe20000041884 */
[----:B------:R-:W3:Y:S01]  /*3fe0*/  LDSM.16.MT88.4 R8, [R212+0xbc00] ;  /* 0x00bc0000d408783b */ /* 0x000ee20000004200 */
[----:B------:R-:W-:Y:S01]  /*3ff0*/  F2FP.BF16.F32.PACK_AB R4, R194, R193 ;  /* 0x000000c1c204723e */ /* 0x000fe200000010ff */
[----:B------:R-:W-:Y:S01]  /*4000*/  FADD.FTZ R193, R193, R184 ;  /* 0x000000b8c1c17221 */ /* 0x000fe20000010000 */
[----:B------:R-:W-:-:S02]  /*4010*/  F2FP.BF16.F32.PACK_AB R6, R198, R189 ;  /* 0x000000bdc606723e */ /* 0x000fc400000010ff */
[----:B------:R-:W-:Y:S01]  /*4020*/  F2FP.BF16.F32.PACK_AB R5, R186, R187 ;  /* 0x000000bbba05723e */ /* 0x000fe200000010ff */
[----:B------:R-:W-:Y:S01]  /*4030*/  FADD.FTZ R187, R187, R196 ;  /* 0x000000c4bbbb7221 */ /* 0x000fe20000010000 */
[----:B------:R-:W-:Y:S01]  /*4040*/  F2FP.BF16.F32.PACK_AB R7, R227, R182 ;  /* 0x000000b6e307723e */ /* 0x000fe200000010ff */
[----:B------:R-:W-:Y:S02]  /*4050*/  FADD.FTZ R194, R194, R193 ;  /* 0x000000c1c2c27221 */ /* 0x000fe40000010000 */
[----:B------:R-:W-:Y:S02]  /*4060*/  FADD.FTZ R187, R186, R187 ;  /* 0x000000bbbabb7221 */ /* 0x000fe40000010000 */
[----:B------:R-:W-:Y:S02]  /*4070*/  FADD.FTZ R189, R189, R194 ;  /* 0x000000c2bdbd7221 */ /* 0x000fe40000010000 */
[----:B----4-:R-:W-:Y:S01]  /*4080*/  HMMA.16816.F32.BF16 R156, R4, R28, R156 ;  /* 0x0000001c049c723c */ /* 0x010fe2000004189c */
[----:B------:R-:W-:Y:S01]  /*4090*/  FADD.FTZ R182, R182, R187 ;  /* 0x000000bbb6b67221 */ /* 0x000fe20000010000 */
[----:B------:R-:W-:-:S03]  /*40a0*/  FADD.FTZ R229, R198, R189 ;  /* 0x000000bdc6e57221 */ /* 0x000fc60000010000 */
[----:B------:R-:W-:-:S03]  /*40b0*/  FADD.FTZ R227, R227, R182 ;  /* 0x000000b6e3e37221 */ /* 0x000fc60000010000 */
[C---:B------:R-:W-:Y:S08]  /*40c0*/  HMMA.16816.F32.BF16 R152, R4.reuse, R30, R152 ;  /* 0x0000001e0498723c */ /* 0x040ff00000041898 */
[C---:B-----5:R-:W-:Y:S08]  /*40d0*/  HMMA.16816.F32.BF16 R72, R4.reuse, R24, R72 ;  /* 0x000000180448723c */ /* 0x060ff00000041848 */
[C---:B------:R-:W-:Y:S08]  /*40e0*/  HMMA.16816.F32.BF16 R76, R4.reuse, R26, R76 ;  /* 0x0000001a044c723c */ /* 0x040ff0000004184c */
[C---:B-1----:R-:W-:Y:S08]  /*40f0*/  HMMA.16816.F32.BF16 R88, R4.reuse, R20, R88 ;  /* 0x000000140458723c */ /* 0x042ff00000041858 */
[C---:B------:R-:W-:Y:S08]  /*4100*/  HMMA.16816.F32.BF16 R92, R4.reuse, R22, R92 ;  /* 0x00000016045c723c */ /* 0x040ff0000004185c */
[C---:B--2---:R-:W-:Y:S08]  /*4110*/  HMMA.16816.F32.BF16 R104, R4.reuse, R16, R104 ;  /* 0x000000100468723c */ /* 0x044ff00000041868 */
[C---:B------:R-:W-:Y:S08]  /*4120*/  HMMA.16816.F32.BF16 R108, R4.reuse, R18, R108 ;  /* 0x00000012046c723c */ /* 0x040ff0000004186c */
[C---:B---3--:R-:W-:Y:S08]  /*4130*/  HMMA.16816.F32.BF16 R116, R4.reuse, R12, R116 ;  /* 0x0000000c0474723c */ /* 0x048ff00000041874 */
        /* <DEDUP_REMOVED lines=16> */
[C---:B------:R-:W-:Y:S08]  /*4240*/  HMMA.16816.F32.BF16 R148, R4.reuse, R30, R148 ;  /* 0x0000001e0494723c */ /* 0x040ff00000041894 */
        /* <DEDUP_REMOVED lines=10> */
[----:B------:R-:W-:-:S04]  /*42f0*/  NOP ;  /* 0x0000000000007918 */ /* 0x000fc80000000000 */
[----:B------:R-:W-:-:S15]  /*4300*/  @!P0 BRA `(.L_x_9) ;  /* 0x0000003400488947 */ /* 0x000fde0003800000 */
[----:B------:R-:W-:-:S04]  /*4310*/  DEPBAR.LE SB0, 0x0 ;  /* 0x000080000000791a */ /* 0x000fc80000000000 */
[C---:B------:R-:W-:Y:S02]  /*4320*/  VIADD R3, R0.reuse, 0xfffffffe ;  /* 0xfffffffe00037836 */ /* 0x040fe40000000000 */
[----:B------:R-:W-:Y:S02]  /*4330*/  IMAD R225, R0, 0x40, R225 ;  /* 0x0000004000e17824 */ /* 0x000fe400078e02e1 */
[----:B------:R-:W-:-:S04]  /*4340*/  IMAD.WIDE.U32 R6, R3, R170, RZ ;  /* 0x000000aa03067225 */ /* 0x000fc800078e00ff */
[----:B------:R-:W-:Y:S01]  /*4350*/  IMAD R4, R3, R171, R7 ;  /* 0x000000ab03047224 */ /* 0x000fe200078e0207 */
[----:B------:R-:W-:Y:S01]  /*4360*/  BAR.SYNC.DEFER_BLOCKING 0x0 ;  /* 0x0000000000007b1d */ /* 0x000fe20000010000 */
[C---:B------:R-:W-:Y:S01]  /*4370*/  IMAD.SHL.U32 R5, R6.reuse, 0x40, RZ ;  /* 0x0000004006057824 */ /* 0x040fe200078e00ff */
[CC--:B------:R-:W-:Y:S02]  /*4380*/  LEA R8, P1, R6.reuse, R218.reuse, 0x7 ;  /* 0x000000da06087211 */ /* 0x0c0fe400078238ff */
[--C-:B------:R-:W-:Y:S02]  /*4390*/  SHF.L.U64.HI R3, R6, 0x6, R4.reuse ;  /* 0x0000000606037819 */ /* 0x100fe40000010204 */
[----:B------:R-:W-:Y:S02]  /*43a0*/  LEA R5, P0, R170, R5, 0x5 ;  /* 0x00000005aa057211 */ /* 0x000fe400078028ff */
[----:B------:R-:W-:Y:S02]  /*43b0*/  LEA.HI.X R9, R6, R217, R4, 0x7, P1 ;  /* 0x000000d906097211 */ /* 0x000fe400008f3c04 */
[----:B------:R-:W-:Y:S01]  /*43c0*/  LEA.HI.X R4, R170, R3, R171, 0x5, P0 ;  /* 0x00000003aa047211 */ /* 0x000fe200000f2cab */
[C---:B------:R-:W-:Y:S01]  /*43d0*/  VIADD R3, R216.reuse, 0x20 ;  /* 0x00000020d8037836 */ /* 0x040fe20000000000 */
[----:B------:R-:W-:Y:S01]  /*43e0*/  LEA R6, P0, R5, R218, 0x1 ;  /* 0x000000da05067211 */ /* 0x000fe200078008ff */
[----:B------:R-:W-:-:S03]  /*43f0*/  @P6 VIADD R3, R216, 0xffffffe0 ;  /* 0xffffffe0d8036836 */ /* 0x000fc60000000000 */
[----:B------:R-:W-:Y:S01]  /*4400*/  LEA.HI.X R7, R5, R217, R4, 0x1, P0 ;  /* 0x000000d905077211 */ /* 0x000fe200000f0c04 */
[----:B------:R-:W-:Y:S01]  /*4410*/  @!PT LDS RZ, [RZ] ;  /* 0x00000000fffff984 */ /* 0x000fe20000000800 */
[----:B------:R-:W-:Y:S01]  /*4420*/  @!PT LDS RZ, [RZ] ;  /* 0x00000000fffff984 */ /* 0x000fe20000000800 */
[----:B------:R-:W-:Y:S01]  /*4430*/  @!PT LDS RZ, [RZ] ;  /* 0x00000000fffff984 */ /* 0x000fe20000000800 */
[----:B------:R-:W-:Y:S04]  /*4440*/  LDGSTS.E.BYPASS.LTC128B.128 [R221+0x9000], desc[UR26][R8.64] ;  /* 0x0900000008dd7fae */ /* 0x000fe8000b981a1a */
[----:B------:R-:W-:Y:S04]  /*4450*/  LDGSTS.E.BYPASS.LTC128B.128 [R221+0xa000], desc[UR26][R8.64+0x40] ;  /* 0x0a00004008dd7fae */ /* 0x000fe8000b981a1a */
[----:B------:R-:W-:Y:S04]  /*4460*/  LDGSTS.E.BYPASS.LTC128B.128 [R221+0xb000], desc[UR26][R8.64+0x80] ;  /* 0x0b00008008dd7fae */ /* 0x000fe8000b981a1a */
[----:B------:R-:W-:Y:S04]  /*4470*/  LDGSTS.E.BYPASS.LTC128B.128 [R221+0x9800], desc[UR26][R6.64] ;  /* 0x0980000006dd7fae */ /* 0x000fe8000b981a1a */
[----:B------:R-:W-:Y:S04]  /*4480*/  LDGSTS.E.BYPASS.LTC128B.128 [R221+0xa800], desc[UR26][R6.64+0x40] ;  /* 0x0a80004006dd7fae */ /* 0x000fe8000b981a1a */
[----:B------:R1:W-:Y:S04]  /*4490*/  LDGSTS.E.BYPASS.LTC128B.128 [R221+0xb800], desc[UR26][R6.64+0x80] ;  /* 0x0b80008006dd7fae */ /* 0x0003e8000b981a1a */
[----:B------:R-:W-:Y:S04]  /*44a0*/  LDSM.16.M88.4 R56, [R216] ;  /* 0x00000000d838783b */ /* 0x000fe80000000200 */
[----:B------:R-:W2:Y:S04]  /*44b0*/  LDSM.16.M88.4 R188, [R215+0x6000] ;  /* 0x00600000d7bc783b */ /* 0x000ea80000000200 */
[----:B------:R-:W3:Y:S04]  /*44c0*/  LDSM.16.M88.4 R60, [R216+0x1000] ;  /* 0x00100000d83c783b */ /* 0x000ee80000000200 */
[----:B------:R-:W4:Y:S04]  /*44d0*/  LDSM.16.M88.4 R180, [R215+0x6400] ;  /* 0x00640000d7b4783b */ /* 0x000f280000000200 */
[----:B------:R-:W5:Y:S04]  /*44e0*/  LDSM.16.M88.4 R172, [R215+0x6800] ;  /* 0x00680000d7ac783b */ /* 0x000f680000000200 */
[----:B------:R-:W1:Y:S04]  /*44f0*/  LDSM.16.M88.4 R196, [R215+0x6c00] ;  /* 0x006c0000d7c4783b */ /* 0x000e680000000200 */
[----:B------:R-:W-:Y:S04]  /*4500*/  LDSM.16.M88.4 R48, [R213+0x6000] ;  /* 0x00600000d530783b */ /* 0x000fe80000000200 */
[----:B------:R-:W1:Y:S04]  /*4510*/  LDSM.16.M88.4 R52, [R3+0x1000] ;  /* 0x001000000334783b */ /* 0x000e680000000200 */
[----:B------:R-:W1:Y:S04]  /*4520*/  LDSM.16.M88.4 R44, [R213+0x6400] ;  /* 0x00640000d52c783b */ /* 0x000e680000000200 */
[----:B------:R-:W1:Y:S04]  /*4530*/  LDSM.16.M88.4 R40, [R213+0x6800] ;  /* 0x00680000d528783b */ /* 0x000e680000000200 */
[----:B------:R-:W1:Y:S04]  /*4540*/  LDSM.16.M88.4 R36, [R213+0x6c00] ;  /* 0x006c0000d524783b */ /* 0x000e680000000200 */
[----:B------:R-:W1:Y:S01]  /*4550*/  LDSM.16.M88.4 R32, [R3] ;  /* 0x000000000320783b */ /* 0x000e620000000200 */
[-C--:B--2---:R-:W-:Y:S03]  /*4560*/  HMMA.16816.F32.BF16 R192, R56, R188.reuse, RZ ;  /* 0x000000bc38c0723c */ /* 0x084fe600000418ff */
[----:B------:R-:W-:Y:S04]  /*4570*/  LDSM.16.M88.4 R232, [R216+0x3000] ;  /* 0x00300000d8e8783b */ /* 0x000fe80000000200 */
[----:B------:R-:W2:Y:S01]  /*4580*/  LDSM.16.M88.4 R208, [R215+0x7000] ;  /* 0x00700000d7d0783b */ /* 0x000ea20000000200 */
[C---:B---3--:R-:W-:Y:S03]  /*4590*/  HMMA.16816.F32.BF16 R28, R60.reuse, R188, RZ ;  /* 0x000000bc3c1c723c */ /* 0x048fe600000418ff */
[----:B------:R-:W3:Y:S04]  /*45a0*/  LDSM.16.M88.4 R236, [R216+0x2000] ;  /* 0x00200000d8ec783b */ /* 0x000ee80000000200 */
[----:B------:R-:W3:Y:S01]  /*45b0*/  LDSM.16.M88.4 R204, [R215+0x7400] ;  /* 0x00740000d7cc783b */ /* 0x000ee20000000200 */
[C---:B------:R-:W-:Y:S03]  /*45c0*/  HMMA.16816.F32.BF16 R24, R60.reuse, R190, RZ ;  /* 0x000000be3c18723c */ /* 0x040fe600000418ff */
[----:B------:R-:W3:Y:S04]  /*45d0*/  LDSM.16.M88.4 R200, [R215+0x7800] ;  /* 0x00780000d7c8783b */ /* 0x000ee80000000200 */
[----:B------:R-:W0:Y:S01]  /*45e0*/  LDGDEPBAR ;  /* 0x00000000000079af */ /* 0x000e220000000000 */
[C---:B----4-:R-:W-:Y:S08]  /*45f0*/  HMMA.16816.F32.BF16 R20, R60.reuse, R180, RZ ;  /* 0x000000b43c14723c */ /* 0x050ff000000418ff */
[C---:B-----5:R-:W-:Y:S08]  /*4600*/  HMMA.16816.F32.BF16 R12, R60.reuse, R172, RZ ;  /* 0x000000ac3c0c723c */ /* 0x060ff000000418ff */
[C---:B-1----:R-:W-:Y:S08]  /*4610*/  HMMA.16816.F32.BF16 R4, R60.reuse, R196, RZ ;  /* 0x000000c43c04723c */ /* 0x042ff000000418ff */
[C---:B------:R-:W-:Y:S08]  /*4620*/  HMMA.16816.F32.BF16 R16, R60.reuse, R182, RZ ;  /* 0x000000b63c10723c */ /* 0x040ff000000418ff */
[----:B------:R-:W-:Y:S08]  /*4630*/  HMMA.16816.F32.BF16 R8, R60, R174, RZ ;  /* 0x000000ae3c08723c */ /* 0x000ff000000418ff */
[C---:B------:R-:W-:Y:S08]  /*4640*/  HMMA.16816.F32.BF16 R184, R56.reuse, R180, RZ ;  /* 0x000000b438b8723c */ /* 0x040ff000000418ff */
[----:B------:R-:W-:Y:S08]  /*4650*/  HMMA.16816.F32.BF16 R188, R56, R190, RZ ;  /* 0x000000be38bc723c */ /* 0x000ff000000418ff */
[----:B------:R-:W-:Y:S08]  /*4660*/  HMMA.16816.F32.BF16 R60, R60, R198, RZ ;  /* 0x000000c63c3c723c */ /* 0x000ff000000418ff */
[C---:B------:R-:W-:Y:S08]  /*4670*/  HMMA.16816.F32.BF16 R180, R56.reuse, R182, RZ ;  /* 0x000000b638b4723c */ /* 0x040ff000000418ff */
[C---:B------:R-:W-:Y:S08]  /*4680*/  HMMA.16816.F32.BF16 R176, R56.reuse, R172, RZ ;  /* 0x000000ac38b0723c */ /* 0x040ff000000418ff */
[C---:B------:R-:W-:Y:S08]  /*4690*/  HMMA.16816.F32.BF16 R172, R56.reuse, R174, RZ ;  /* 0x000000ae38ac723c */ /* 0x040ff000000418ff */
[C---:B------:R-:W-:Y:S08]  /*46a0*/  HMMA.16816.F32.BF16 R64, R56.reuse, R196, RZ ;  /* 0x000000c43840723c */ /* 0x040ff000000418ff */
[----:B------:R-:W-:Y:S01]  /*46b0*/  HMMA.16816.F32.BF16 R56, R56, R198, RZ ;  /* 0x000000c63838723c */ /* 0x000fe200000418ff */
[----:B------:R-:W1:Y:S07]  /*46c0*/  LDSM.16.M88.4 R196, [R215+0x7c00] ;  /* 0x007c0000d7c4783b */ /* 0x000e6e0000000200 */
        /* <DEDUP_REMOVED lines=8> */
[----:B------:R-:W-:Y:S07]  /*4750*/  LDSM.16.M88.4 R52, [R3+0x2000] ;  /* 0x002000000334783b */ /* 0x000fee0000000200 */
[C---:B------:R-:W-:Y:S08]  /*4760*/  HMMA.16816.F32.BF16 R192, R32.reuse, R48, R192 ;  /* 0x0000003020c0723c */ /* 0x040ff000000418c0 */
[C---:B------:R-:W-:Y:S08]  /*4770*/  HMMA.16816.F32.BF16 R184, R32.reuse, R44, R184 ;  /* 0x0000002c20b8723c */ /* 0x040ff000000418b8 */
[C---:B------:R-:W-:Y:S01]  /*4780*/  HMMA.16816.F32.BF16 R188, R32.reuse, R50, R188 ;  /* 0x0000003220bc723c */ /* 0x040fe200000418bc */
[----:B------:R-:W-:Y:S07]  /*4790*/  LDSM.16.M88.4 R48, [R3+0x3000] ;  /* 0x003000000330783b */ /* 0x000fee0000000200 */
[C---:B------:R-:W-:Y:S01]  /*47a0*/  HMMA.16816.F32.BF16 R180, R32.reuse, R46, R180 ;  /* 0x0000002e20b4723c */ /* 0x040fe200000418b4 */
[----:B------:R-:W4:Y:S07]  /*47b0*/  LDSM.16.M88.4 R44, [R213+0x7000] ;  /* 0x00700000d52c783b */ /* 0x000f2e0000000200 */
[C---:B------:R-:W-:Y:S08]  /*47c0*/  HMMA.16816.F32.BF16 R176, R32.reuse, R40, R176 ;  /* 0x0000002820b0723c */ /* 0x040ff000000418b0 */
[C---:B------:R-:W-:Y:S08]  /*47d0*/  HMMA.16816.F32.BF16 R64, R32.reuse, R36, R64 ;  /* 0x000000242040723c */ /* 0x040ff00000041840 */
[C---:B------:R-:W-:Y:S01]  /*47e0*/  HMMA.16816.F32.BF16 R172, R32.reuse, R42, R172 ;  /* 0x0000002a20ac723c */ /* 0x040fe200000418ac */
[----:B------:R-:W5:Y:S07]  /*47f0*/  LDSM.16.M88.4 R40, [R213+0x7400] ;  /* 0x00740000d528783b */ /* 0x000f6e0000000200 */
[----:B------:R-:W-:Y:S01]  /*4800*/  HMMA.16816.F32.BF16 R56, R32, R38, R56 ;  /* 0x000000262038723c */ /* 0x000fe20000041838 */
[----:B------:R-:W5:Y:S04]  /*4810*/  LDSM.16.M88.4 R36, [R213+0x7800] ;  /* 0x00780000d524783b */ /* 0x000f680000000200 */
[----:B------:R-:W5:Y:S03]  /*4820*/  LDSM.16.M88.4 R32, [R213+0x7c00] ;  /* 0x007c0000d520783b */ /* 0x000f660000000200 */
[C---:B--2---:R-:W-:Y:S08]  /*4830*/  HMMA.16816.F32.BF16 R28, R232.reuse, R208, R28 ;  /* 0x000000d0e81c723c */ /* 0x044ff0000004181c */
[----:B------:R-:W-:Y:S08]  /*4840*/  HMMA.16816.F32.BF16 R24, R232, R210, R24 ;  /* 0x000000d2e818723c */ /* 0x000ff00000041818 */
[C---:B---3--:R-:W-:Y:S08]  /*4850*/  HMMA.16816.F32.BF16 R192, R236.reuse, R208, R192 ;  /* 0x000000d0ecc0723c */ /* 0x048ff000000418c0 */
[----:B------:R-:W-:Y:S01]  /*4860*/  HMMA.16816.F32.BF16 R188, R236, R210, R188 ;  /* 0x000000d2ecbc723c */ /* 0x000fe200000418bc */
[----:B------:R-:W-:Y:S07]  /*4870*/  LDSM.16.M88.4 R208, [R3+0x5000] ;  /* 0x0050000003d0783b */ /* 0x000fee0000000200 */
[C---:B------:R-:W-:Y:S08]  /*4880*/  HMMA.16816.F32.BF16 R20, R232.reuse, R204, R20 ;  /* 0x000000cce814723c */ /* 0x040ff00000041814 */
[C---:B------:R-:W-:Y:S08]  /*4890*/  HMMA.16816.F32.BF16 R12, R232.reuse, R200, R12 ;  /* 0x000000c8e80c723c */ /* 0x040ff0000004180c */
[C---:B-1----:R-:W-:Y:S08]  /*48a0*/  HMMA.16816.F32.BF16 R4, R232.reuse, R196, R4 ;  /* 0x000000c4e804723c */ /* 0x042ff00000041804 */
[C---:B------:R-:W-:Y:S08]  /*48b0*/  HMMA.16816.F32.BF16 R16, R232.reuse, R206, R16 ;  /* 0x000000cee810723c */ /* 0x040ff00000041810 */
[C---:B------:R-:W-:Y:S08]  /*48c0*/  HMMA.16816.F32.BF16 R8, R232.reuse, R202, R8 ;  /* 0x000000cae808723c */ /* 0x040ff00000041808 */
[----:B------:R-:W-:Y:S01]  /*48d0*/  HMMA.16816.F32.BF16 R60, R232, R198, R60 ;  /* 0x000000c6e83c723c */ /* 0x000fe2000004183c */
[----:B------:R1:W-:Y:S07]  /*48e0*/  LDSM.16.M88.4 R232, [R3+0x4000] ;  /* 0x0040000003e8783b */ /* 0x0003ee0000000200 */
[C---:B------:R-:W-:Y:S08]  /*48f0*/  HMMA.16816.F32.BF16 R64, R236.reuse, R196, R64 ;  /* 0x000000c4ec40723c */ /* 0x040ff00000041840 */
[----:B------:R-:W-:Y:S01]  /*4900*/  HMMA.16816.F32.BF16 R56, R236, R198, R56 ;  /* 0x000000c6ec38723c */ /* 0x000fe20000041838 */
[----:B------:R-:W-:Y:S07]  /*4910*/  LDSM.16.M88.4 R196, [R216+0x4000] ;  /* 0x00400000d8c4783b */ /* 0x000fee0000000200 */
[----:B----4-:R-:W-:Y:S01]  /*4920*/  HMMA.16816.F32.BF16 R28, R48, R44, R28 ;  /* 0x0000002c301c723c */ /* 0x010fe2000004181c */
[----:B-1----:R-:W-:-:S05]  /*4930*/  VIADD R3, R225, 0xffffff80 ;  /* 0xffffff80e1037836 */ /* 0x002fca0000000000 */
[C---:B------:R-:W-:Y:S02]  /*4940*/  ISETP.GE.AND P0, PT, R3.reuse, R223, PT ;  /* 0x000000df0300720c */ /* 0x040fe40003f06270 */
[----:B------:R-:W-:Y:S01]  /*4950*/  HMMA.16816.F32.BF16 R24, R48, R46, R24 ;  /* 0x0000002e3018723c */ /* 0x000fe20000041818 */
[C---:B------:R-:W-:Y:S02]  /*4960*/  ISETP.GE.AND P1, PT, R3.reuse, R169, PT ;  /* 0x000000a90300720c */ /* 0x040fe40003f26270 */
[C---:B------:R-:W-:Y:S02]  /*4970*/  ISETP.GE.AND P3, PT, R3.reuse, R164, PT ;  /* 0x000000a40300720c */ /* 0x040fe40003f66270 */
[----:B------:R-:W-:Y:S01]  /*4980*/  ISETP.GE.AND P2, PT, R3, R2, PT ;  /* 0x000000020300720c */ /* 0x000fe20003f46270 */
[----:B------:R-:W-:Y:S02]  /*4990*/  VIADD R3, R225, 0xffffff88 ;  /* 0xffffff88e1037836 */ /* 0x000fe40000000000 */
[C---:B------:R-:W-:Y:S08]  /*49a0*/  HMMA.16816.F32.BF16 R192, R52.reuse, R44, R192 ;  /* 0x0000002c34c0723c */ /* 0x040ff000000418c0 */
[----:B------:R-:W-:Y:S01]  /*49b0*/  HMMA.16816.F32.BF16 R188, R52, R46, R188 ;  /* 0x0000002e34bc723c */ /* 0x000fe200000418bc */
[----:B------:R-:W1:Y:S07]  /*49c0*/  LDSM.16.M88.4 R44, [R215+0x8000] ;  /* 0x00800000d72c783b */ /* 0x000e6e0000000200 */
[C---:B------:R-:W-:Y:S08]  /*49d0*/  HMMA.16816.F32.BF16 R184, R236.reuse, R204, R184 ;  /* 0x000000ccecb8723c */ /* 0x040ff000000418b8 */
[----:B------:R-:W-:Y:S01]  /*49e0*/  HMMA.16816.F32.BF16 R180, R236, R206, R180 ;  /* 0x000000ceecb4723c */ /* 0x000fe200000418b4 */
[----:B------:R-:W-:Y:S07]  /*49f0*/  LDSM.16.M88.4 R204, [R213+0x8000] ;  /* 0x00800000d5cc783b */ /* 0x000fee0000000200 */
[C---:B-----5:R-:W-:Y:S08]  /*4a00*/  HMMA.16816.F32.BF16 R20, R48.reuse, R40, R20 ;  /* 0x000000283014723c */ /* 0x060ff00000041814 */
[C---:B------:R-:W-:Y:S08]  /*4a10*/  HMMA.16816.F32.BF16 R16, R48.reuse, R42, R16 ;  /* 0x0000002a3010723c */ /* 0x040ff00000041810 */
[C---:B------:R-:W-:Y:S08]  /*4a20*/  HMMA.16816.F32.BF16 R12, R48.reuse, R36, R12 ;  /* 0x00000024300c723c */ /* 0x040ff0000004180c */
[C---:B------:R-:W-:Y:S08]  /*4a30*/  HMMA.16816.F32.BF16 R8, R48.reuse, R38, R8 ;  /* 0x000000263008723c */ /* 0x040ff00000041808 */
[C---:B------:R-:W-:Y:S08]  /*4a40*/  HMMA.16816.F32.BF16 R4, R48.reuse, R32, R4 ;  /* 0x000000203004723c */ /* 0x040ff00000041804 */
[----:B------:R-:W-:Y:S01]  /*4a50*/  HMMA.16816.F32.BF16 R60, R48, R34, R60 ;  /* 0x00000022303c723c */ /* 0x000fe2000004183c */
[----:B------:R-:W2:Y:S07]  /*4a60*/  LDSM.16.M88.4 R48, [R216+0x5000] ;  /* 0x00500000d830783b */ /* 0x000eae0000000200 */
[C---:B------:R-:W-:Y:S08]  /*4a70*/  HMMA.16816.F32.BF16 R176, R236.reuse, R200, R176 ;  /* 0x000000c8ecb0723c */ /* 0x040ff000000418b0 */
[----:B------:R-:W-:Y:S01]  /*4a80*/  HMMA.16816.F32.BF16 R172, R236, R202, R172 ;  /* 0x000000caecac723c */ /* 0x000fe200000418ac */
[----:B------:R-:W-:Y:S07]  /*4a90*/  LDSM.16.M88.4 R200, [R215+0x8800] ;  /* 0x00880000d7c8783b */ /* 0x000fee0000000200 */
[C---:B------:R-:W-:Y:S08]  /*4aa0*/  HMMA.16816.F32.BF16 R184, R52.reuse, R40, R184 ;  /* 0x0000002834b8723c */ /* 0x040ff000000418b8 */
[C---:B------:R-:W-:Y:S01]  /*4ab0*/  HMMA.16816.F32.BF16 R180, R52.reuse, R42, R180 ;  /* 0x0000002a34b4723c */ /* 0x040fe200000418b4 */
[----:B------:R-:W3:Y:S07]  /*4ac0*/  LDSM.16.M88.4 R40, [R215+0x8400] ;  /* 0x00840000d728783b */ /* 0x000eee0000000200 */
[C---:B------:R-:W-:Y:S08]  /*4ad0*/  HMMA.16816.F32.BF16 R176, R52.reuse, R36, R176 ;  /* 0x0000002434b0723c */ /* 0x040ff000000418b0 */
[C---:B------:R-:W-:Y:S01]  /*4ae0*/  HMMA.16816.F32.BF16 R172, R52.reuse, R38, R172 ;  /* 0x0000002634ac723c */ /* 0x040fe200000418ac */
[----:B------:R-:W4:Y:S07]  /*4af0*/  LDSM.16.M88.4 R36, [R215+0x8c00] ;  /* 0x008c0000d724783b */ /* 0x000f2e0000000200 */
[----:B------:R-:W-:Y:S01]  /*4b00*/  HMMA.16816.F32.BF16 R236, R52, R32, R64 ;  /* 0x0000002034ec723c */ /* 0x000fe20000041840 */
[----:B------:R-:W5:Y:S07]  /*4b10*/  LDSM.16.M88.4 R64, [R213+0x8400] ;  /* 0x00840000d540783b */ /* 0x000f6e0000000200 */
[-C--:B-1----:R-:W-:Y:S08]  /*4b20*/  HMMA.16816.F32.BF16 R192, R196, R44.reuse, R192 ;  /* 0x0000002cc4c0723c */ /* 0x082ff000000418c0 */
[----:B--2---:R-:W-:Y:S08]  /*4b30*/  HMMA.16816.F32.BF16 R28, R48, R44, R28 ;  /* 0x0000002c301c723c */ /* 0x004ff0000004181c */
[-C--:B------:R-:W-:Y:S08]  /*4b40*/  HMMA.16816.F32.BF16 R188, R196, R46.reuse, R188 ;  /* 0x0000002ec4bc723c */ /* 0x080ff000000418bc */
[----:B------:R-:W-:Y:S01]  /*4b50*/  HMMA.16816.F32.BF16 R24, R48, R46, R24 ;  /* 0x0000002e3018723c */ /* 0x000fe20000041818 */
[----:B------:R-:W-:Y:S07]  /*4b60*/  LDSM.16.M88.4 R44, [R213+0x8c00] ;  /* 0x008c0000d52c783b */ /* 0x000fee0000000200 */
[----:B------:R-:W-:Y:S01]  /*4b70*/  HMMA.16816.F32.BF16 R56, R52, R34, R56 ;  /* 0x000000223438723c */ /* 0x000fe20000041838 */
[----:B------:R-:W1:Y:S01]  /*4b80*/  LDSM.16.M88.4 R32, [R213+0x8800] ;  /* 0x00880000d520783b */ /* 0x000e620000000200 */
[----:B------:R-:W-:-:S06]  /*4b90*/  DEPBAR.LE SB0, 0x0 ;  /* 0x000080000000791a */ /* 0x000fcc0000000000 */
[----:B------:R-:W-:Y:S08]  /*4ba0*/  HMMA.16816.F32.BF16 R192, R232, R204, R192 ;  /* 0x000000cce8c0723c */ /* 0x000ff000000418c0 */
[----:B---3--:R-:W-:Y:S08]  /*4bb0*/  HMMA.16816.F32.BF16 R184, R196, R40, R184 ;  /* 0x00000028c4b8723c */ /* 0x008ff000000418b8 */
[----:B------:R-:W-:Y:S03]  /*4bc0*/  HMMA.16816.F32.BF16 R28, R208, R204, R28 ;  /* 0x000000ccd01c723c */ /* 0x000fe6000004181c */
[----:B------:R-:W-:-:S05]  /*4bd0*/  FSEL R241, R194, -INF , !P1 ;  /* 0xff800000c2f17808 */ /* 0x000fca0004800000 */
[----:B------:R-:W-:Y:S08]  /*4be0*/  HMMA.16816.F32.BF16 R20, R48, R40, R20 ;  /* 0x000000283014723c */ /* 0x000ff00000041814 */
[----:B------:R-:W-:Y:S03]  /*4bf0*/  HMMA.16816.F32.BF16 R188, R232, R206, R188 ;  /* 0x000000cee8bc723c */ /* 0x000fe600000418bc */
[----:B------:R-:W-:-:S02]  /*4c00*/  FSEL R30, R30, -INF , !P2 ;  /* 0xff8000001e1e7808 */ /* 0x000fc40005000000 */
[----:B------:R-:W-:-:S03]  /*4c10*/  ISETP.GE.AND P2, PT, R3, R169, PT ;  /* 0x000000a90300720c */ /* 0x000fc60003f46270 */
[C---:B------:R-:W-:Y:S08]  /*4c20*/  HMMA.16816.F32.BF16 R16, R48.reuse, R42, R16 ;  /* 0x0000002a3010723c */ /* 0x040ff00000041810 */
[----:B----4-:R-:W-:Y:S03]  /*4c30*/  HMMA.16816.F32.BF16 R4, R48, R36, R4 ;  /* 0x000000243004723c */ /* 0x010fe60000041804 */
[----:B------:R-:W-:-:S05]  /*4c40*/  FSEL R243, R190, -INF , !P2 ;  /* 0xff800000bef37808 */ /* 0x000fca0005000000 */
[----:B------:R-:W-:Y:S01]  /*4c50*/  HMMA.16816.F32.BF16 R236, R196, R36, R236 ;  /* 0x00000024c4ec723c */ /* 0x000fe200000418ec */
[----:B------:R-:W-:-:S05]  /*4c60*/  VIADD R36, R225, 0xffffff81 ;  /* 0xffffff81e1247836 */ /* 0x000fca0000000000 */
[C---:B------:R-:W-:Y:S02]  /*4c70*/  ISETP.GE.AND P4, PT, R36.reuse, R223, PT ;  /* 0x000000df2400720c */ /* 0x040fe40003f86270 */
[----:B------:R-:W-:Y:S01]  /*4c80*/  HMMA.16816.F32.BF16 R24, R208, R206, R24 ;  /* 0x000000ced018723c */ /* 0x000fe20000041818 */
[C---:B------:R-:W-:Y:S02]  /*4c90*/  ISETP.GE.AND P5, PT, R36.reuse, R169, PT ;  /* 0x000000a92400720c */ /* 0x040fe40003fa6270 */
[----:B------:R-:W-:Y:S02]  /*4ca0*/  ISETP.GE.AND P1, PT, R36, R2, PT ;  /* 0x000000022400720c */ /* 0x000fe40003f26270 */
[----:B------:R-:W-:Y:S02]  /*4cb0*/  FSEL R53, R193, -INF , !P4 ;  /* 0xff800000c1357808 */ /* 0x000fe40006000000 */
[----:B------:R-:W-:Y:S01]  /*4cc0*/  ISETP.GE.AND P4, PT, R3, R164, PT ;  /* 0x000000a40300720c */ /* 0x000fe20003f86270 */
[----:B------:R-:W-:Y:S01]  /*4cd0*/  HMMA.16816.F32.BF16 R12, R48, R200, R12 ;  /* 0x000000c8300c723c */ /* 0x000fe2000004180c */
[----:B------:R-:W-:-:S07]  /*4ce0*/  FSEL R245, R195, -INF , !P5 ;  /* 0xff800000c3f57808 */ /* 0x000fce0006800000 */
[----:B------:R-:W-:Y:S03]  /*4cf0*/  HMMA.16816.F32.BF16 R8, R48, R202, R8 ;  /* 0x000000ca3008723c */ /* 0x000fe60000041808 */
[----:B------:R-:W-:-:S05]  /*4d00*/  FSEL R24, R24, -INF , !P4 ;  /* 0xff80000018187808 */ /* 0x000fca0006000000 */
[----:B------:R-:W-:Y:S01]  /*4d10*/  HMMA.16816.F32.BF16 R60, R48, R38, R60 ;  /* 0x00000026303c723c */ /* 0x000fe2000004183c */
[----:B------:R-:W-:Y:S02]  /*4d20*/  FSEL R51, R192, -INF , !P0 ;  /* 0xff800000c0337808 */ /* 0x000fe40004000000 */
[----:B------:R-:W-:Y:S02]  /*4d30*/  ISETP.GE.AND P0, PT, R36, R164, PT ;  /* 0x000000a42400720c */ /* 0x000fe40003f06270 */
[----:B------:R-:W-:Y:S02]  /*4d40*/  FSEL R36, R28, -INF , !P3 ;  /* 0xff8000001c247808 */ /* 0x000fe40005800000 */
[----:B------:R-:W-:Y:S01]  /*4d50*/  FSEL R28, R29, -INF , !P0 ;  /* 0xff8000001d1c7808 */ /* 0x000fe20004000000 */
[----:B------:R-:W-:Y:S01]  /*4d60*/  HMMA.16816.F32.BF16 R176, R196, R200, R176 ;  /* 0x000000c8c4b0723c */ /* 0x000fe200000418b0 */
[----:B------:R-:W-:Y:S01]  /*4d70*/  ISETP.GE.AND P3, PT, R3, R223, PT ;  /* 0x000000df0300720c */ /* 0x000fe20003f66270 */
[----:B------:R-:W-:Y:S01]  /*4d80*/  VIADD R29, R225, 0xffffff89 ;  /* 0xffffff89e11d7836 */ /* 0x000fe20000000000 */
[----:B------:R-:W-:Y:S01]  /*4d90*/  ISETP.GE.AND P0, PT, R3, R2, PT ;  /* 0x000000020300720c */ /* 0x000fe20003f06270 */
[----:B------:R-:W-:Y:S01]  /*4da0*/  VIADD R3, R225, 0xffffff90 ;  /* 0xffffff90e1037836 */ /* 0x000fe20000000000 */
[----:B------:R-:W-:-:S02]  /*4db0*/  FSEL R251, R188, -INF , !P3 ;  /* 0xff800000bcfb7808 */ /* 0x000fc40005800000 */
[----:B------:R-:W-:Y:S01]  /*4dc0*/  ISETP.GE.AND P3, PT, R29, R164, PT ;  /* 0x000000a41d00720c */ /* 0x000fe20003f66270 */
[-C--:B-----5:R-:W-:Y:S01]  /*4dd0*/  HMMA.16816.F32.BF16 R184, R232, R64.reuse, R184 ;  /* 0x00000040e8b8723c */ /* 0x0a0fe200000418b8 */
[----:B------:R-:W-:Y:S02]  /*4de0*/  FSEL R26, R26, -INF , !P0 ;  /* 0xff8000001a1a7808 */ /* 0x000fe40004000000 */
[----:B------:R-:W-:Y:S02]  /*4df0*/  FSEL R48, R25, -INF , !P3 ;  /* 0xff80000019307808 */ /* 0x000fe40005800000 */
[C---:B------:R-:W-:Y:S02]  /*4e00*/  ISETP.GE.AND P4, PT, R3.reuse, R223, PT ;  /* 0x000000df0300720c */ /* 0x040fe40003f86270 */
[C---:B------:R-:W-:Y:S01]  /*4e10*/  ISETP.GE.AND P0, PT, R3.reuse, R169, PT ;  /* 0x000000a90300720c */ /* 0x040fe20003f06270 */
[----:B------:R-:W-:Y:S01]  /*4e20*/  HMMA.16816.F32.BF16 R20, R208, R64, R20 ;  /* 0x00000040d014723c */ /* 0x000fe20000041814 */
[----:B------:R-:W-:-:S02]  /*4e30*/  ISETP.GE.AND P3, PT, R3, R2, PT ;  /* 0x000000020300720c */ /* 0x000fc40003f66270 */
[C---:B------:R-:W-:Y:S02]  /*4e40*/  ISETP.GE.AND P5, PT, R29.reuse, R169, PT ;  /* 0x000000a91d00720c */ /* 0x040fe40003fa6270 */
[----:B------:R-:W-:Y:S02]  /*4e50*/  ISETP.GE.AND P2, PT, R29, R2, PT ;  /* 0x000000021d00720c */ /* 0x000fe40003f46270 */
[----:B------:R-:W-:Y:S01]  /*4e60*/  FSEL R247, R191, -INF , !P5 ;  /* 0xff800000bff77808 */ /* 0x000fe20006800000 */
[----:B------:R-:W-:Y:S01]  /*4e70*/  HMMA.16816.F32.BF16 R180, R196, R42, R180 ;  /* 0x0000002ac4b4723c */ /* 0x000fe200000418b4 */
[----:B------:R-:W-:Y:S02]  /*4e80*/  FSEL R42, R31, -INF , !P1 ;  /* 0xff8000001f2a7808 */ /* 0x000fe40004800000 */
[----:B------:R-:W-:Y:S02]  /*4e90*/  ISETP.GE.AND P1, PT, R29, R223, PT ;  /* 0x000000df1d00720c */ /* 0x000fe40003f26270 */
[----:B------:R-:W-:-:S02]  /*4ea0*/  FSEL R193, R184, -INF , !P4 ;  /* 0xff800000b8c17808 */ /* 0x000fc40006000000 */
[----:B------:R-:W-:Y:S01]  /*4eb0*/  FSEL R249, R189, -INF , !P1 ;  /* 0xff800000bdf97808 */ /* 0x000fe20004800000 */
[C---:B------:R-:W-:Y:S01]  /*4ec0*/  HMMA.16816.F32.BF16 R16, R208.reuse, R66, R16 ;  /* 0x00000042d010723c */ /* 0x040fe20000041810 */
[-C--:B------:R-:W-:Y:S01]  /*4ed0*/  ISETP.GE.AND P1, PT, R3, R164.reuse, PT ;  /* 0x000000a40300720c */ /* 0x080fe20003f26270 */
[----:B------:R-:W-:Y:S01]  /*4ee0*/  VIADD R3, R225, 0xffffff91 ;  /* 0xffffff91e1037836 */ /* 0x000fe20000000000 */
[----:B------:R-:W-:Y:S02]  /*4ef0*/  FSEL R201, R186, -INF , !P0 ;  /* 0xff800000bac97808 */ /* 0x000fe40004000000 */
[----:B------:R-:W-:Y:S02]  /*4f00*/  FSEL R224, R20, -INF , !P1 ;  /* 0xff80000014e07808 */ /* 0x000fe40004800000 */
[C---:B------:R-:W-:Y:S01]  /*4f10*/  ISETP.GE.AND P5, PT, R3.reuse, R223, PT ;  /* 0x000000df0300720c */ /* 0x040fe20003fa6270 */
[----:B-1----:R-:W-:Y:S01]  /*4f20*/  HMMA.16816.F32.BF16 R12, R208, R32, R12 ;  /* 0x00000020d00c723c */ /* 0x002fe2000004180c */
[----:B------:R-:W-:-:S02]  /*4f30*/  ISETP.GE.AND P4, PT, R3, R164, PT ;  /* 0x000000a40300720c */ /* 0x000fc40003f86270 */
[----:B------:R-:W-:Y:S02]  /*4f40*/  ISETP.GE.AND P0, PT, R3, R2, PT ;  /* 0x000000020300720c */ /* 0x000fe40003f06270 */
[----:B------:R-:W-:Y:S02]  /*4f50*/  FSEL R204, R22, -INF , !P3 ;  /* 0xff80000016cc7808 */ /* 0x000fe40005800000 */
[----:B------:R-:W-:Y:S01]  /*4f60*/  FSEL R206, R23, -INF , !P0 ;  /* 0xff80000017ce7808 */ /* 0x000fe20004000000 */
[----:B------:R-:W-:Y:S01]  /*4f70*/  HMMA.16816.F32.BF16 R176, R232, R32, R176 ;  /* 0x00000020e8b0723c */ /* 0x000fe200000418b0 */
[----:B------:R-:W-:Y:S02]  /*4f80*/  FSEL R32, R27, -INF , !P2 ;  /* 0xff8000001b207808 */ /* 0x000fe40005000000 */
[----:B------:R-:W-:Y:S01]  /*4f90*/  ISETP.GE.AND P2, PT, R3, R169, PT ;  /* 0x000000a90300720c */ /* 0x000fe20003f46270 */
[----:B------:R-:W-:Y:S01]  /*4fa0*/  VIADD R3, R225, 0xffffff98 ;  /* 0xffffff98e1037836 */ /* 0x000fe20000000000 */
[----:B------:R-:W-:-:S03]  /*4fb0*/  FSEL R226, R21, -INF , !P4 ;  /* 0xff80000015e27808 */ /* 0x000fc60006000000 */
[C---:B------:R-:W-:Y:S01]  /*4fc0*/  HMMA.16816.F32.BF16 R172, R196.reuse, R202, R172 ;  /* 0x000000cac4ac723c */ /* 0x040fe200000418ac */
[----:B------:R-:W-:Y:S02]  /*4fd0*/  FSEL R203, R187, -INF , !P2 ;  /* 0xff800000bbcb7808 */ /* 0x000fe40005000000 */
[C---:B------:R-:W-:Y:S02]  /*4fe0*/  ISETP.GE.AND P2, PT, R3.reuse, R223, PT ;  /* 0x000000df0300720c */ /* 0x040fe40003f46270 */
[C---:B------:R-:W-:Y:S02]  /*4ff0*/  ISETP.GE.AND P1, PT, R3.reuse, R169, PT ;  /* 0x000000a90300720c */ /* 0x040fe40003f26270 */
[----:B------:R-:W-:Y:S01]  /*5000*/  ISETP.GE.AND P3, PT, R3, R2, PT ;  /* 0x000000020300720c */ /* 0x000fe20003f66270 */
[----:B------:R-:W-:Y:S01]  /*5010*/  HMMA.16816.F32.BF16 R56, R196, R38, R56 ;  /* 0x00000026c438723c */ /* 0x000fe20000041838 */
[----:B------:R-:W-:Y:S02]  /*5020*/  FSEL R197, R185, -INF , !P5 ;  /* 0xff800000b9c57808 */ /* 0x000fe40006800000 */
[----:B------:R-:W-:Y:S01]  /*5030*/  ISETP.GE.AND P5, PT, R3, R164, PT ;  /* 0x000000a40300720c */ /* 0x000fe20003fa6270 */
[C---:B------:R-:W-:Y:S01]  /*5040*/  VIADD R3, R225.reuse, 0xffffff99 ;  /* 0xffffff99e1037836 */ /* 0x040fe20000000000 */
[----:B------:R-:W-:Y:S01]  /*5050*/  FSEL R202, R18, -INF , !P3 ;  /* 0xff80000012ca7808 */ /* 0x000fe20005800000 */
[----:B------:R-:W-:-:S02]  /*5060*/  VIADD R18, R225, 0xffffffa1 ;  /* 0xffffffa1e1127836 */ /* 0x000fc40000000000 */
[C---:B------:R-:W-:Y:S01]  /*5070*/  HMMA.16816.F32.BF16 R8, R208.reuse, R34, R8 ;  /* 0x00000022d008723c */ /* 0x040fe20000041808 */
[----:B------:R-:W-:Y:S01]  /*5080*/  BAR.SYNC.DEFER_BLOCKING 0x0 ;  /* 0x0000000000007b1d */ /* 0x000fe20000010000 */
[C---:B------:R-:W-:Y:S02]  /*5090*/  ISETP.GE.AND P0, PT, R3.reuse, R2, PT ;  /* 0x000000020300720c */ /* 0x040fe40003f06270 */
[----:B------:R-:W-:Y:S02]  /*50a0*/  ISETP.GE.AND P4, PT, R3, R164, PT ;  /* 0x000000a40300720c */ /* 0x000fe40003f86270 */
[----:B------:R-:W-:Y:S01]  /*50b0*/  FSEL R200, R19, -INF , !P0 ;  /* 0xff80000013c87808 */ /* 0x000fe20004000000 */
[----:B------:R-:W-:Y:S01]  /*50c0*/  VIADD R19, R225, 0xffffffa0 ;  /* 0xffffffa0e1137836 */ /* 0x000fe20000000000 */
[----:B------:R-:W-:Y:S01]  /*50d0*/  HMMA.16816.F32.BF16 R4, R208, R44, R4 ;  /* 0x0000002cd004723c */ /* 0x000fe20000041804 */
[----:B------:R-:W-:-:S03]  /*50e0*/  ISETP.GE.AND P0, PT, R18, R2, PT ;  /* 0x000000021200720c */ /* 0x000fc60003f06270 */
[----:B------:R-:W-:Y:S02]  /*50f0*/  ISETP.GE.AND P3, PT, R19, R2, PT ;  /* 0x000000021300720c */ /* 0x000fe40003f66270 */
[----:B------:R-:W-:Y:S02]  /*5100*/  FSEL R188, R15, -INF , !P0 ;  /* 0xff8000000fbc7808 */ /* 0x000fe40004000000 */
[----:B------:R-:W-:Y:S01]  /*5110*/  HMMA.16816.F32.BF16 R60, R208, R46, R60 ;  /* 0x0000002ed03c723c */ /* 0x000fe2000004183c */
[----:B------:R-:W-:Y:S01]  /*5120*/  FSEL R210, R16, -INF , !P5 ;  /* 0xff80000010d27808 */ /* 0x000fe20006800000 */
[----:B------:R-:W-:Y:S01]  /*5130*/  VIADD R16, R225, 0xffffffa9 ;  /* 0xffffffa9e1107836 */ /* 0x000fe20000000000 */
[----:B------:R-:W-:Y:S01]  /*5140*/  FSEL R208, R17, -INF , !P4 ;  /* 0xff80000011d07808 */ /* 0x000fe20006000000 */
[----:B------:R-:W-:Y:S01]  /*5150*/  VIADD R17, R225, 0xffffffa8 ;  /* 0xffffffa8e1117836 */ /* 0x000fe20000000000 */
[----:B------:R-:W-:Y:S02]  /*5160*/  ISETP.GE.AND P4, PT, R18, R164, PT ;  /* 0x000000a41200720c */ /* 0x000fe40003f86270 */
[----:B------:R-:W-:Y:S01]  /*5170*/  ISETP.GE.AND P0, PT, R16, R2, PT ;  /* 0x000000021000720c */ /* 0x000fe20003f06270 */
[----:B------:R-:W-:Y:S01]  /*5180*/  HMMA.16816.F32.BF16 R180, R232, R66, R180 ;  /* 0x00000042e8b4723c */ /* 0x000fe200000418b4 */
[----:B------:R-:W-:-:S02]  /*5190*/  FSEL R196, R13, -INF , !P4 ;  /* 0xff8000000dc47808 */ /* 0x000fc40006000000 */
[----:B------:R-:W-:Y:S02]  /*51a0*/  FMNMX3.FTZ R13, R166, R36, R28, !PT ;  /* 0x00000024a60d7276 */ /* 0x000fe4000781001c */
[----:B------:R-:W-:Y:S01]  /*51b0*/  FSEL R184, R11, -INF , !P0 ;  /* 0xff8000000bb87808 */ /* 0x000fe20004000000 */
[----:B------:R-:W-:Y:S01]  /*51c0*/  VIADD R11, R225, 0xffffffb0 ;  /* 0xffffffb0e10b7836 */ /* 0x000fe20000000000 */
[----:B------:R-:W-:Y:S01]  /*51d0*/  FMNMX3.FTZ R13, R13, R24, R48, !PT ;  /* 0x000000180d0d7276 */ /* 0x000fe20007810030 */
[----:B------:R-:W-:Y:S01]  /*51e0*/  HMMA.16816.F32.BF16 R172, R232, R34, R172 ;  /* 0x00000022e8ac723c */ /* 0x000fe200000418ac */
[----:B------:R-:W-:Y:S02]  /*51f0*/  ISETP.GE.AND P5, PT, R19, R164, PT ;  /* 0x000000a41300720c */ /* 0x000fe40003fa6270 */
[----:B------:R-:W-:Y:S02]  /*5200*/  FSEL R190, R14, -INF , !P3 ;  /* 0xff8000000ebe7808 */ /* 0x000fe40005800000 */
[----:B------:R-:W-:-:S02]  /*5210*/  ISETP.GE.AND P3, PT, R17, R2, PT ;  /* 0x000000021100720c */ /* 0x000fc40003f66270 */
[----:B------:R-:W-:Y:S01]  /*5220*/  FMNMX3.FTZ R13, R13, R224, R226, !PT ;  /* 0x000000e00d0d7276 */ /* 0x000fe200078100e2 */
[C---:B------:R-:W-:Y:S01]  /*5230*/  HMMA.16816.F32.BF16 R236, R232.reuse, R44, R236 ;  /* 0x0000002ce8ec723c */ /* 0x040fe200000418ec */
[-C--:B------:R-:W-:Y:S02]  /*5240*/  ISETP.GE.AND P0, PT, R11, R164.reuse, PT ;  /* 0x000000a40b00720c */ /* 0x080fe40003f06270 */
[----:B------:R-:W-:Y:S02]  /*5250*/  FSEL R198, R12, -INF , !P5 ;  /* 0xff8000000cc67808 */ /* 0x000fe40006800000 */
[-C--:B------:R-:W-:Y:S02]  /*5260*/  ISETP.GE.AND P5, PT, R17, R164.reuse, PT ;  /* 0x000000a41100720c */ /* 0x080fe40003fa6270 */
[----:B------:R-:W-:Y:S01]  /*5270*/  ISETP.GE.AND P4, PT, R16, R164, PT ;  /* 0x000000a41000720c */ /* 0x000fe20003f86270 */
[----:B------:R-:W-:Y:S01]  /*5280*/  HMMA.16816.F32.BF16 R232, R232, R46, R56 ;  /* 0x0000002ee8e8723c */ /* 0x000fe20000041838 */
[----:B------:R-:W-:Y:S01]  /*5290*/  FSEL R186, R10, -INF , !P3 ;  /* 0xff8000000aba7808 */ /* 0x000fe20005800000 */
[----:B------:R-:W-:Y:S01]  /*52a0*/  VIADD R10, R225, 0xffffffb1 ;  /* 0xffffffb1e10a7836 */ /* 0x000fe20000000000 */
[----:B------:R-:W-:-:S02]  /*52b0*/  FMNMX3.FTZ R13, R13, R210, R208, !PT ;  /* 0x000000d20d0d7276 */ /* 0x000fc400078100d0 */
[----:B------:R-:W-:Y:S02]  /*52c0*/  FSEL R185, R4, -INF , !P0 ;  /* 0xff80000004b97808 */ /* 0x000fe40004000000 */
[----:B------:R-:W-:Y:S02]  /*52d0*/  ISETP.GE.U32.AND P0, PT, R0, 0x3, PT ;  /* 0x000000030000780c */ /* 0x000fe40003f06070 */
[----:B------:R-:W-:Y:S01]  /*52e0*/  FSEL R194, R8, -INF , !P5 ;  /* 0xff80000008c27808 */ /* 0x000fe20006800000 */
[----:B------:R-:W-:Y:S01]  /*52f0*/  VIADD R8, R225, 0xffffffb9 ;  /* 0xffffffb9e1087836 */ /* 0x000fe20000000000 */
[----:B------:R-:W-:Y:S01]  /*5300*/  FSEL R192, R9, -INF , !P4 ;  /* 0xff80000009c07808 */ /* 0x000fe20006000000 */
[----:B------:R-:W-:Y:S01]  /*5310*/  VIADD R9, R225, 0xffffffb8 ;  /* 0xffffffb8e1097836 */ /* 0x000fe20000000000 */
[----:B------:R-:W-:Y:S02]  /*5320*/  ISETP.GE.AND P5, PT, R10, R164, PT ;  /* 0x000000a40a00720c */ /* 0x000fe40003fa6270 */
[----:B------:R-:W-:-:S02]  /*5330*/  FMNMX3.FTZ R13, R13, R198, R196, !PT ;  /* 0x000000c60d0d7276 */ /* 0x000fc400078100c4 */
[-C--:B------:R-:W-:Y:S02]  /*5340*/  ISETP.GE.AND P4, PT, R9, R164.reuse, PT ;  /* 0x000000a40900720c */ /* 0x080fe40003f86270 */
[----:B------:R-:W-:Y:S02]  /*5350*/  ISETP.GE.AND P3, PT, R8, R164, PT ;  /* 0x000000a40800720c */ /* 0x000fe40003f66270 */
[----:B------:R-:W-:Y:S02]  /*5360*/  FSEL R66, R5, -INF , !P5 ;  /* 0xff80000005427808 */ /* 0x000fe40006800000 */
[----:B------:R-:W-:Y:S02]  /*5370*/  FMNMX3.FTZ R4, R13, R194, R192, !PT ;  /* 0x000000c20d047276 */ /* 0x000fe400078100c0 */
[----:B------:R-:W-:Y:S02]  /*5380*/  FSEL R67, R60, -INF , !P4 ;  /* 0xff8000003c437808 */ /* 0x000fe40006000000 */
[----:B------:R-:W-:-:S02]  /*5390*/  FSEL R64, R61, -INF , !P3 ;  /* 0xff8000003d407808 */ /* 0x000fc40005800000 */
[----:B------:R-:W-:Y:S02]  /*53a0*/  FMNMX3.FTZ R15, R165, R30, R42, !PT ;  /* 0x0000001ea50f7276 */ /* 0x000fe4000781002a */
[----:B------:R-:W-:Y:S02]  /*53b0*/  FMNMX3.FTZ R4, R4, R185, R66, !PT ;  /* 0x000000b904047276 */ /* 0x000fe40007810042 */
[----:B------:R-:W-:Y:S02]  /*53c0*/  FMNMX3.FTZ R15, R15, R26, R32, !PT ;  /* 0x0000001a0f0f7276 */ /* 0x000fe40007810020 */
[----:B------:R-:W-:Y:S01]  /*53d0*/  FMNMX3.FTZ R5, R4, R67, R64, !PT ;  /* 0x0000004304057276 */ /* 0x000fe20007810040 */
[----:B------:R-:W-:Y:S06]  /*53e0*/  @!P0 BRA `(.L_x_10) ;  /* 0x0000000000508947 */ /* 0x000fec0003800000 */
[----:B------:R-:W-:-:S04]  /*53f0*/  VIADD R20, R0, 0xfffffffd ;  /* 0xfffffffd00147836 */ /* 0x000fc80000000000 */
[C---:B------:R-:W-:Y:S02]  /*5400*/  IMAD R13, R20.reuse, UR20, RZ ;  /* 0x00000014140d7c24 */ /* 0x040fe4000f8e02ff */
[----:B------:R-:W-:-:S04]  /*5410*/  IMAD.WIDE.U32 R20, R20, UR21, RZ ;  /* 0x0000001514147c25 */ /* 0x000fc8000f8e00ff */
[----:B------:R-:W-:Y:S01]  /*5420*/  IMAD.IADD R4, R21, 0x1, R13 ;  /* 0x0000000115047824 */ /* 0x000fe200078e020d */
[C---:B------:R-:W-:Y:S02]  /*5430*/  IADD3 R13, P0, PT, R20.reuse, UR14, RZ ;  /* 0x0000000e140d7c10 */ /* 0x040fe4000ff1e0ff */
[-C--:B------:R-:W-:Y:S02]  /*5440*/  LEA R34, P3, R20, R220.reuse, 0x1 ;  /* 0x000000dc14227211 */ /* 0x080fe400078608ff */
[----:B------:R-:W-:Y:S02]  /*5450*/  IADD3.X R12, PT, PT, R4, UR6, RZ, P0, !PT ;  /* 0x00000006040c7c10 */ /* 0x000fe400087fe4ff */
[C---:B------:R-:W-:Y:S02]  /*5460*/  LEA R22, P0, R13.reuse, R220, 0x1 ;  /* 0x000000dc0d167211 */ /* 0x040fe400078008ff */
[-C--:B------:R-:W-:Y:S02]  /*5470*/  LEA.HI.X R35, R20, R219.reuse, R4, 0x1, P3 ;  /* 0x000000db14237211 */ /* 0x080fe400018f0c04 */
[----:B------:R-:W-:-:S03]  /*5480*/  LEA.HI.X R23, R13, R219, R12, 0x1, P0 ;  /* 0x000000db0d177211 */ /* 0x000fc600000f0c0c */
[----:B------:R-:W-:Y:S01]  /*5490*/  @!PT LDS RZ, [RZ] ;  /* 0x00000000fffff984 */ /* 0x000fe20000000800 */
[----:B------:R-:W-:Y:S01]  /*54a0*/  @!PT LDS RZ, [RZ] ;  /* 0x00000000fffff984 */ /* 0x000fe20000000800 */
[----:B------:R-:W-:Y:S01]  /*54b0*/  @!PT LDS RZ, [RZ] ;  /* 0x00000000fffff984 */ /* 0x000fe20000000800 */
[----:B------:R1:W-:Y:S04]  /*54c0*/  LDGSTS.E.BYPASS.LTC128B.128 [R221+0x6000], desc[UR26][R34.64] ;  /* 0x0600000022dd7fae */ /* 0x0003e8000b981a1a */
[----:B------:R1:W-:Y:S04]  /*54d0*/  LDGSTS.E.BYPASS.LTC128B.128 [R221+0x7000], desc[UR26][R34.64+0x40] ;  /* 0x0700004022dd7fae */ /* 0x0003e8000b981a1a */
[----:B------:R1:W-:Y:S04]  /*54e0*/  LDGSTS.E.BYPASS.LTC128B.128 [R221+0x8000], desc[UR26][R34.64+0x80] ;  /* 0x0800008022dd7fae */ /* 0x0003e8000b981a1a */
[----:B------:R1:W-:Y:S04]  /*54f0*/  LDGSTS.E.BYPASS.LTC128B.128 [R221+0x6800], desc[UR26][R22.64] ;  /* 0x0680000016dd7fae */ /* 0x0003e8000b981a1a */
[----:B------:R1:W-:Y:S04]  /*5500*/  LDGSTS.E.BYPASS.LTC128B.128 [R221+0x7800], desc[UR26][R22.64+0x40] ;  /* 0x0780004016dd7fae */ /* 0x0003e8000b981a1a */
[----:B------:R1:W-:Y:S04]  /*5510*/  LDGSTS.E.BYPASS.LTC128B.128 [R221+0x8800], desc[UR26][R22.64+0x80] ;  /* 0x0880008016dd7fae */ /* 0x0003e8000b981a1a */
[----:B------:R-:W0:Y:S02]  /*5520*/  LDGDEPBAR ;  /* 0x00000000000079af */ /* 0x000e240000000000 */
.L_x_10:
[----:B------:R-:W-:Y:S01]  /*5530*/  FMNMX3.FTZ R13, R15, R204, R206, !PT ;  /* 0x000000cc0f0d7276 */ /* 0x000fe200078100ce */
[----:B------:R-:W2:Y:S01]  /*5540*/  SHFL.BFLY PT, R4, R5, 0x2, 0x1f ;  /* 0x0c401f0005047f89 */ /* 0x000ea200000e0000 */
[----:B------:R-:W-:Y:S02]  /*5550*/  ISETP.GE.AND P5, PT, R11, R2, PT ;  /* 0x000000020b00720c */ /* 0x000fe40003fa6270 */
[----:B------:R-:W-:Y:S01]  /*5560*/  FMNMX3.FTZ R13, R13, R202, R200, !PT ;  /* 0x000000ca0d0d7276 */ /* 0x000fe200078100c8 */
[----:B-1----:R-:W-:Y:S01]  /*5570*/  LDSM.16.MT88.4 R20, [R212+0x9000] ;  /* 0x00900000d414783b */ /* 0x002fe20000004200 */
[----:B------:R-:W-:Y:S02]  /*5580*/  ISETP.GE.AND P0, PT, R10, R2, PT ;  /* 0x000000020a00720c */ /* 0x000fe40003f06270 */
[----:B------:R-:W-:Y:S02]  /*5590*/  FMNMX3.FTZ R13, R13, R190, R188, !PT ;  /* 0x000000be0d0d7276 */ /* 0x000fe400078100bc */
[----:B------:R-:W-:-:S02]  /*55a0*/  ISETP.GE.AND P4, PT, R9, R2, PT ;  /* 0x000000020900720c */ /* 0x000fc40003f86270 */
[----:B------:R-:W-:Y:S02]  /*55b0*/  ISETP.GE.AND P3, PT, R8, R2, PT ;  /* 0x000000020800720c */ /* 0x000fe40003f66270 */
[----:B------:R-:W-:Y:S02]  /*55c0*/  FSEL R65, R6, -INF , !P5 ;  /* 0xff80000006417808 */ /* 0x000fe40006800000 */
[----:B------:R-:W-:Y:S02]  /*55d0*/  FSEL R60, R7, -INF , !P0 ;  /* 0xff800000073c7808 */ /* 0x000fe40004000000 */
[----:B------:R-:W-:Y:S02]  /*55e0*/  FMNMX3.FTZ R2, R13, R186, R184, !PT ;  /* 0x000000ba0d027276 */ /* 0x000fe400078100b8 */
[----:B------:R-:W-:Y:S01]  /*55f0*/  FSEL R57, R62, -INF , !P4 ;  /* 0xff8000003e397808 */ /* 0x000fe20006000000 */
[----:B------:R-:W-:Y:S01]  /*5600*/  LDSM.16.MT88.4 R12, [R212+0xa000] ;  /* 0x00a00000d40c783b */ /* 0x000fe20000004200 */
[----:B------:R-:W-:-:S02]  /*5610*/  FSEL R52, R63, -INF , !P3 ;  /* 0xff8000003f347808 */ /* 0x000fc40005800000 */
[----:B------:R-:W-:Y:S02]  /*5620*/  FMNMX3.FTZ R2, R2, R65, R60, !PT ;  /* 0x0000004102027276 */ /* 0x000fe4000781003c */
[C---:B------:R-:W-:Y:S02]  /*5630*/  ISETP.GE.AND P5, PT, R3.reuse, R223, PT ;  /* 0x000000df0300720c */ /* 0x040fe40003fa6270 */
[----:B------:R-:W-:Y:S02]  /*5640*/  FMNMX3.FTZ R2, R2, R57, R52, !PT ;  /* 0x0000003902027276 */ /* 0x000fe40007810034 */
[----:B------:R-:W-:Y:S02]  /*5650*/  ISETP.GE.AND P0, PT, R3, R169, PT ;  /* 0x000000a90300720c */ /* 0x000fe40003f06270 */
[----:B--2---:R-:W-:Y:S01]  /*5660*/  FMNMX.FTZ R4, R5, R4, !PT ;  /* 0x0000000405047209 */ /* 0x004fe20007810000 */
[----:B------:R-:W1:Y:S01]  /*5670*/  SHFL.BFLY PT, R3, R2, 0x2, 0x1f ;  /* 0x0c401f0002037f89 */ /* 0x000e6200000e0000 */
[----:B------:R-:W-:-:S02]  /*5680*/  FSEL R209, R182, -INF , !P1 ;  /* 0xff800000b6d17808 */ /* 0x000fc40004800000 */
[----:B------:R-:W-:Y:S01]  /*5690*/  ISETP.GE.AND P1, PT, R18, R169, PT ;  /* 0x000000a91200720c */ /* 0x000fe20003f26270 */
[----:B------:R-:W2:Y:S01]  /*56a0*/  SHFL.BFLY PT, R5, R4, 0x1, 0x1f ;  /* 0x0c201f0004057f89 */ /* 0x000ea200000e0000 */
[----:B------:R-:W-:Y:S02]  /*56b0*/  FMNMX3.FTZ R6, R168, R51, R53, !PT ;  /* 0x00000033a8067276 */ /* 0x000fe40007810035 */
[----:B------:R-:W-:Y:S02]  /*56c0*/  ISETP.GE.AND P3, PT, R19, R169, PT ;  /* 0x000000a91300720c */ /* 0x000fe40003f66270 */
[----:B------:R-:W-:Y:S02]  /*56d0*/  FSEL R207, R183, -INF , !P0 ;  /* 0xff800000b7cf7808 */ /* 0x000fe40004000000 */
[----:B------:R-:W-:Y:S02]  /*56e0*/  FSEL R211, R181, -INF , !P5 ;  /* 0xff800000b5d37808 */ /* 0x000fe40006800000 */
[----:B------:R-:W-:-:S02]  /*56f0*/  FSEL R183, R179, -INF , !P1 ;  /* 0xff800000b3b77808 */ /* 0x000fc40004800000 */
[----:B------:R-:W-:Y:S02]  /*5700*/  ISETP.GE.AND P5, PT, R17, R169, PT ;  /* 0x000000a91100720c */ /* 0x000fe40003fa6270 */
[----:B------:R-:W-:Y:S02]  /*5710*/  ISETP.GE.AND P1, PT, R10, R223, PT ;  /* 0x000000df0a00720c */ /* 0x000fe40003f26270 */
[----:B------:R-:W-:Y:S02]  /*5720*/  FMNMX3.FTZ R6, R6, R251, R249, !PT ;  /* 0x000000fb06067276 */ /* 0x000fe400078100f9 */
[----:B------:R-:W-:Y:S02]  /*5730*/  FSEL R189, R178, -INF , !P3 ;  /* 0xff800000b2bd7808 */ /* 0x000fe40005800000 */
[----:B------:R-:W-:Y:S02]  /*5740*/  ISETP.GE.AND P3, PT, R16, R169, PT ;  /* 0x000000a91000720c */ /* 0x000fe40003f66270 */
[----:B------:R-:W-:-:S02]  /*5750*/  FSEL R181, R174, -INF , !P5 ;  /* 0xff800000aeb57808 */ /* 0x000fc40006800000 */
[----:B-1----:R-:W-:Y:S02]  /*5760*/  FMNMX.FTZ R3, R2, R3, !PT ;  /* 0x0000000302037209 */ /* 0x002fe40007810000 */
[----:B------:R-:W-:Y:S02]  /*5770*/  FSEL R61, R237, -INF , !P1 ;  /* 0xff800000ed3d7808 */ /* 0x000fe40004800000 */
[----:B------:R-:W-:Y:S02]  /*5780*/  FSEL R225, R180, -INF , !P2 ;  /* 0xff800000b4e17808 */ /* 0x000fe40005000000 */
[----:B------:R-:W-:Y:S02]  /*5790*/  ISETP.GE.AND P5, PT, R8, R223, PT ;  /* 0x000000df0800720c */ /* 0x000fe40003fa6270 */
[----:B------:R-:W-:Y:S02]  /*57a0*/  FMNMX3.FTZ R6, R6, R193, R197, !PT ;  /* 0x000000c106067276 */ /* 0x000fe400078100c5 */
[----:B------:R-:W-:-:S02]  /*57b0*/  ISETP.GE.AND P1, PT, R8, R169, PT ;  /* 0x000000a90800720c */ /* 0x000fc40003f26270 */
[----:B------:R-:W-:Y:S02]  /*57c0*/  FMNMX3.FTZ R8, R167, R241, R245, !PT ;  /* 0x000000f1a7087276 */ /* 0x000fe400078100f5 */
[----:B------:R-:W-:Y:S02]  /*57d0*/  FSEL R179, R175, -INF , !P3 ;  /* 0xff800000afb37808 */ /* 0x000fe40005800000 */
[----:B------:R-:W-:Y:S02]  /*57e0*/  ISETP.GE.AND P3, PT, R10, R169, PT ;  /* 0x000000a90a00720c */ /* 0x000fe40003f66270 */
[----:B--2---:R-:W-:Y:S02]  /*57f0*/  FMNMX.FTZ R2, R4, R5, !PT ;  /* 0x0000000504027209 */ /* 0x004fe40007810000 */
[----:B------:R-:W-:Y:S01]  /*5800*/  FMNMX3.FTZ R10, R6, R225, R211, !PT ;  /* 0x000000e1060a7276 */ /* 0x000fe200078100d3 */
[----:B------:R-:W1:Y:S01]  /*5810*/  SHFL.BFLY PT, R4, R3, 0x1, 0x1f ;  /* 0x0c201f0003047f89 */ /* 0x000e6200000e0000 */
[----:B------:R-:W-:-:S02]  /*5820*/  FMNMX3.FTZ R6, R8, R243, R247, !PT ;  /* 0x000000f308067276 */ /* 0x000fc400078100f7 */
[-C--:B------:R-:W-:Y:S02]  /*5830*/  ISETP.GE.AND P4, PT, R19, R223.reuse, PT ;  /* 0x000000df1300720c */ /* 0x080fe40003f86270 */
[----:B------:R-:W-:Y:S02]  /*5840*/  ISETP.GE.AND P2, PT, R18, R223, PT ;  /* 0x000000df1200720c */ /* 0x000fe40003f46270 */
[----:B------:R-:W-:Y:S02]  /*5850*/  FMNMX3.FTZ R6, R6, R201, R203, !PT ;  /* 0x000000c906067276 */ /* 0x000fe400078100cb */
[----:B------:R-:W-:Y:S02]  /*5860*/  FSEL R205, R176, -INF , !P4 ;  /* 0xff800000b0cd7808 */ /* 0x000fe40006000000 */
[-C--:B------:R-:W-:Y:S02]  /*5870*/  ISETP.GE.AND P4, PT, R16, R223.reuse, PT ;  /* 0x000000df1000720c */ /* 0x080fe40003f86270 */
[----:B------:R-:W-:-:S02]  /*5880*/  ISETP.GE.AND P0, PT, R17, R223, PT ;  /* 0x000000df1100720c */ /* 0x000fc40003f06270 */
[----:B------:R-:W-:Y:S01]  /*5890*/  FSEL R199, R177, -INF , !P2 ;  /* 0xff800000b1c77808 */ /* 0x000fe20005000000 */
[----:B------:R-:W-:Y:S01]  /*58a0*/  LDSM.16.MT88.4 R16, [R214+0xa000] ;  /* 0x00a00000d610783b */ /* 0x000fe20000004200 */
[----:B------:R-:W-:Y:S02]  /*58b0*/  FMNMX3.FTZ R6, R6, R209, R207, !PT ;  /* 0x000000d106067276 */ /* 0x000fe400078100cf */
[----:B------:R-:W-:Y:S02]  /*58c0*/  ISETP.GE.AND P2, PT, R11, R223, PT ;  /* 0x000000df0b00720c */ /* 0x000fe40003f46270 */
[----:B------:R-:W-:Y:S02]  /*58d0*/  FSEL R191, R173, -INF , !P4 ;  /* 0xff800000adbf7808 */ /* 0x000fe40006000000 */
[----:B------:R-:W-:Y:S02]  /*58e0*/  FSEL R195, R172, -INF , !P0 ;  /* 0xff800000acc37808 */ /* 0x000fe40004000000 */
[----:B------:R-:W-:-:S02]  /*58f0*/  ISETP.GE.AND P4, PT, R11, R169, PT ;  /* 0x000000a90b00720c */ /* 0x000fc40003f86270 */
[----:B------:R-:W-:Y:S02]  /*5900*/  FMNMX3.FTZ R8, R10, R205, R199, !PT ;  /* 0x000000cd0a087276 */ /* 0x000fe400078100c7 */
[----:B------:R-:W-:Y:S02]  /*5910*/  FMNMX3.FTZ R6, R6, R189, R183, !PT ;  /* 0x000000bd06067276 */ /* 0x000fe400078100b7 */
[----:B------:R-:W-:Y:S02]  /*5920*/  FSEL R173, R236, -INF , !P2 ;  /* 0xff800000ecad7808 */ /* 0x000fe40005000000 */
[C---:B------:R-:W-:Y:S02]  /*5930*/  ISETP.GE.AND P0, PT, R9.reuse, R223, PT ;  /* 0x000000df0900720c */ /* 0x040fe40003f06270 */
[----:B------:R-:W-:Y:S01]  /*5940*/  ISETP.GE.AND P2, PT, R9, R169, PT ;  /* 0x000000a90900720c */ /* 0x000fe20003f46270 */
[----:B------:R-:W-:Y:S01]  /*5950*/  FMUL.FTZ R169, R2, UR5 ;  /* 0x0000000502a97c20 */ /* 0x000fe20008410000 */
[----:B------:R-:W-:-:S02]  /*5960*/  FSEL R44, R238, -INF , !P4 ;  /* 0xff800000ee2c7808 */ /* 0x000fc40006000000 */
[----:B------:R-:W-:Y:S02]  /*5970*/  FMNMX3.FTZ R8, R8, R195, R191, !PT ;  /* 0x000000c308087276 */ /* 0x000fe400078100bf */
[----:B------:R-:W-:Y:S02]  /*5980*/  FSEL R49, R239, -INF , !P3 ;  /* 0xff800000ef317808 */ /* 0x000fe40005800000 */
[----:B------:R-:W-:Y:S02]  /*5990*/  FMNMX3.FTZ R5, R6, R181, R179, !PT ;  /* 0x000000b506057276 */ /* 0x000fe400078100b3 */
[----:B------:R-:W-:Y:S02]  /*59a0*/  FSEL R55, R232, -INF , !P0 ;  /* 0xff800000e8377808 */ /* 0x000fe40004000000 */
[----:B------:R-:W-:Y:S02]  /*59b0*/  FSEL R45, R233, -INF , !P5 ;  /* 0xff800000e92d7808 */ /* 0x000fe40006800000 */
[----:B------:R-:W-:-:S02]  /*59c0*/  FMNMX3.FTZ R8, R8, R173, R61, !PT ;  /* 0x000000ad08087276 */ /* 0x000fc4000781003d */
[----:B------:R-:W-:Y:S02]  /*59d0*/  FSEL R47, R234, -INF , !P2 ;  /* 0xff800000ea2f7808 */ /* 0x000fe40005000000 */
[----:B------:R-:W-:Y:S02]  /*59e0*/  FSEL R46, R235, -INF , !P1 ;  /* 0xff800000eb2e7808 */ /* 0x000fe40004800000 */
[----:B------:R-:W-:Y:S02]  /*59f0*/  FMNMX3.FTZ R5, R5, R44, R49, !PT ;  /* 0x0000002c05057276 */ /* 0x000fe40007810031 */
[----:B-1----:R-:W-:Y:S02]  /*5a00*/  FMNMX.FTZ R3, R3, R4, !PT ;  /* 0x0000000403037209 */ /* 0x002fe40007810000 */
[----:B------:R-:W-:Y:S02]  /*5a10*/  FMNMX3.FTZ R33, R8, R55, R45, !PT ;  /* 0x0000003708217276 */ /* 0x000fe4000781002d */
[----:B------:R-:W-:Y:S01]  /*5a20*/  FMNMX3.FTZ R4, R5, R47, R46, !PT ;  /* 0x0000002f05047276 */ /* 0x000fe2000781002e */
[C---:B------:R-:W-:Y:S01]  /*5a30*/  FMUL.FTZ R63, R3.reuse, UR5 ;  /* 0x00000005033f7c20 */ /* 0x040fe20008410000 */
[----:B------:R-:W-:Y:S01]  /*5a40*/  FSETP.NEU.FTZ.AND P0, PT, R2, -INF , PT ;  /* 0xff8000000200780b */ /* 0x000fe20003f1d000 */
[----:B------:R-:W1:Y:S01]  /*5a50*/  SHFL.BFLY PT, R6, R33, 0x2, 0x1f ;  /* 0x0c401f0021067f89 */ /* 0x000e6200000e0000 */
[----:B------:R-:W-:-:S02]  /*5a60*/  FSETP.NEU.FTZ.AND P1, PT, R3, -INF , PT ;  /* 0xff8000000300780b */ /* 0x000fc40003f3d000 */
[----:B------:R-:W-:Y:S01]  /*5a70*/  FSEL R7, R2, RZ, P0 ;  /* 0x000000ff02077208 */ /* 0x000fe20000000000 */
[----:B------:R-:W2:Y:S01]  /*5a80*/  SHFL.BFLY PT, R5, R4, 0x2, 0x1f ;  /* 0x0c401f0004057f89 */ /* 0x000ea200000e0000 */
[----:B------:R-:W-:Y:S02]  /*5a90*/  FSEL R8, R3, RZ, P1 ;  /* 0x000000ff03087208 */ /* 0x000fe40000800000 */
[----:B------:R-:W-:Y:S01]  /*5aa0*/  FSEL R63, R63, RZ, P1 ;  /* 0x000000ff3f3f7208 */ /* 0x000fe20000800000 */
[----:B------:R-:W-:Y:S01]  /*5ab0*/  FADD.FTZ R7, R166, -R7 ;  /* 0x80000007a6077221 */ /* 0x000fe20000010000 */
[----:B------:R-:W-:Y:S01]  /*5ac0*/  FSEL R169, R169, RZ, P0 ;  /* 0x000000ffa9a97208 */ /* 0x000fe20000000000 */
[----:B------:R-:W-:Y:S02]  /*5ad0*/  FADD.FTZ R8, R165, -R8 ;  /* 0x80000008a5087221 */ /* 0x000fe40000010000 */
[----:B------:R-:W-:Y:S01]  /*5ae0*/  FMUL.FTZ R7, R7, UR5 ;  /* 0x0000000507077c20 */ /* 0x000fe20008410000 */
[--C-:B------:R-:W-:Y:S01]  /*5af0*/  FFMA.FTZ R35, R42, UR5, -R63.reuse ;  /* 0x000000052a237c23 */ /* 0x100fe2000801083f */
[----:B------:R-:W-:Y:S01]  /*5b00*/  FFMA.FTZ R41, R32, UR5, -R63 ;  /* 0x0000000520297c23 */ /* 0x000fe2000801083f */
[----:B------:R-:W-:Y:S01]  /*5b10*/  FFMA.FTZ R38, R24, UR5, -R169 ;  /* 0x0000000518267c23 */ /* 0x000fe200080108a9 */
[----:B------:R-:W-:Y:S01]  /*5b20*/  FFMA.FTZ R34, R26, UR5, -R63 ;  /* 0x000000051a227c23 */ /* 0x000fe2000801083f */
[----:B------:R-:W3:Y:S01]  /*5b30*/  MUFU.EX2 R43, R7 ;  /* 0x00000007002b7308 */ /* 0x000ee20000000800 */
[----:B------:R-:W-:Y:S01]  /*5b40*/  FMUL.FTZ R42, R8, UR5 ;  /* 0x00000005082a7c20 */ /* 0x000fe20008410000 */
[----:B------:R-:W-:Y:S01]  /*5b50*/  LDSM.16.MT88.4 R24, [R214+0x9000] ;  /* 0x00900000d618783b */ /* 0x000fe20000004200 */
[--C-:B------:R-:W-:Y:S01]  /*5b60*/  FFMA.FTZ R40, R36, UR5, -R169.reuse ;  /* 0x0000000524287c23 */ /* 0x100fe200080108a9 */
[--C-:B------:R-:W-:Y:S01]  /*5b70*/  FFMA.FTZ R39, R28, UR5, -R169.reuse ;  /* 0x000000051c277c23 */ /* 0x100fe200080108a9 */
[----:B------:R-:W-:Y:S01]  /*5b80*/  FFMA.FTZ R37, R48, UR5, -R169 ;  /* 0x0000000530257c23 */ /* 0x000fe200080108a9 */
[----:B------:R-:W-:Y:S01]  /*5b90*/  LDSM.16.MT88.4 R8, [R212+0xb000] ;  /* 0x00b00000d408783b */ /* 0x000fe20000004200 */
[----:B-1----:R-:W-:Y:S01]  /*5ba0*/  FMNMX.FTZ R33, R33, R6, !PT ;  /* 0x0000000621217209 */ /* 0x002fe20007810000 */
[----:B------:R-:W-:Y:S01]  /*5bb0*/  FFMA.FTZ R36, R30, UR5, -R63 ;  /* 0x000000051e247c23 */ /* 0x000fe2000801083f */
[----:B------:R-:W-:Y:S01]  /*5bc0*/  MUFU.EX2 R40, R40 ;  /* 0x0000002800287308 */ /* 0x000fe20000000800 */
[--C-:B------:R-:W-:Y:S01]  /*5bd0*/  FFMA.FTZ R175, R224, UR5, -R169.reuse ;  /* 0x00000005e0af7c23 */ /* 0x100fe200080108a9 */
[----:B--2---:R-:W-:Y:S01]  /*5be0*/  FMNMX.FTZ R4, R4, R5, !PT ;  /* 0x0000000504047209 */ /* 0x004fe20007810000 */
[----:B------:R-:W1:Y:S01]  /*5bf0*/  SHFL.BFLY PT, R6, R33, 0x1, 0x1f ;  /* 0x0c201f0021067f89 */ /* 0x000e6200000e0000 */
[--C-:B------:R-:W-:Y:S01]  /*5c00*/  FFMA.FTZ R177, R210, UR5, -R169.reuse ;  /* 0x00000005d2b17c23 */ /* 0x100fe200080108a9 */
[----:B------:R-:W-:Y:S01]  /*5c10*/  FFMA.FTZ R172, R208, UR5, -R169 ;  /* 0x00000005d0ac7c23 */ /* 0x000fe200080108a9 */
[----:B------:R-:W-:Y:S01]  /*5c20*/  FFMA.FTZ R187, R204, UR5, -R63 ;  /* 0x00000005ccbb7c23 */ /* 0x000fe2000801083f */
[----:B------:R-:W2:Y:S01]  /*5c30*/  SHFL.BFLY PT, R5, R4, 0x1, 0x1f ;  /* 0x0c201f0004057f89 */ /* 0x000ea200000e0000 */
[----:B------:R-:W4:Y:S01]  /*5c40*/  MUFU.EX2 R39, R39 ;  /* 0x0000002700277308 */ /* 0x000f220000000800 */
[-C--:B---3--:R-:W-:Y:S01]  /*5c50*/  FMUL.FTZ R156, R156, R43.reuse ;  /* 0x0000002b9c9c7220 */ /* 0x088fe20000410000 */
[-C--:B------:R-:W-:Y:S01]  /*5c60*/  FMUL.FTZ R157, R157, R43.reuse ;  /* 0x0000002b9d9d7220 */ /* 0x080fe20000410000 */
[-C--:B------:R-:W-:Y:S01]  /*5c70*/  FMUL.FTZ R152, R152, R43.reuse ;  /* 0x0000002b98987220 */ /* 0x080fe20000410000 */
[-C--:B------:R-:W-:Y:S01]  /*5c80*/  FMUL.FTZ R153, R153, R43.reuse ;  /* 0x0000002b99997220 */ /* 0x080fe20000410000 */
[-C--:B------:R-:W-:Y:S01]  /*5c90*/  FMUL.FTZ R72, R72, R43.reuse ;  /* 0x0000002b48487220 */ /* 0x080fe20000410000 */
[-C--:B------:R-:W-:Y:S01]  /*5ca0*/  FMUL.FTZ R73, R73, R43.reuse ;  /* 0x0000002b49497220 */ /* 0x080fe20000410000 */
[-C--:B------:R-:W-:Y:S01]  /*5cb0*/  FMUL.FTZ R76, R76, R43.reuse ;  /* 0x0000002b4c4c7220 */ /* 0x080fe20000410000 */
[----:B------:R-:W-:Y:S01]  /*5cc0*/  MUFU.EX2 R38, R38 ;  /* 0x0000002600267308 */ /* 0x000fe20000000800 */
[-C--:B------:R-:W-:Y:S01]  /*5cd0*/  FMUL.FTZ R77, R77, R43.reuse ;  /* 0x0000002b4d4d7220 */ /* 0x080fe20000410000 */
[-C--:B------:R-:W-:Y:S01]  /*5ce0*/  FMUL.FTZ R88, R88, R43.reuse ;  /* 0x0000002b58587220 */ /* 0x080fe20000410000 */
[-C--:B------:R-:W-:Y:S01]  /*5cf0*/  FMUL.FTZ R89, R89, R43.reuse ;  /* 0x0000002b59597220 */ /* 0x080fe20000410000 */
[-C--:B------:R-:W-:Y:S01]  /*5d00*/  FMUL.FTZ R92, R92, R43.reuse ;  /* 0x0000002b5c5c7220 */ /* 0x080fe20000410000 */
[-C--:B------:R-:W-:Y:S01]  /*5d10*/  FMUL.FTZ R93, R93, R43.reuse ;  /* 0x0000002b5d5d7220 */ /* 0x080fe20000410000 */
[-C--:B------:R-:W-:Y:S01]  /*5d20*/  FMUL.FTZ R104, R104, R43.reuse ;  /* 0x0000002b68687220 */ /* 0x080fe20000410000 */
[-C--:B------:R-:W-:Y:S01]  /*5d30*/  FMUL.FTZ R105, R105, R43.reuse ;  /* 0x0000002b69697220 */ /* 0x080fe20000410000 */
[----:B------:R-:W3:Y:S01]  /*5d40*/  MUFU.EX2 R37, R37 ;  /* 0x0000002500257308 */ /* 0x000ee20000000800 */
[----:B----4-:R-:W-:Y:S01]  /*5d50*/  F2FP.BF16.F32.PACK_AB R28, R39, R40 ;  /* 0x00000028271c723e */ /* 0x010fe200000010ff */
[-C--:B------:R-:W-:Y:S01]  /*5d60*/  FMUL.FTZ R108, R108, R43.reuse ;  /* 0x0000002b6c6c7220 */ /* 0x080fe20000410000 */
[----:B-1----:R-:W-:Y:S01]  /*5d70*/  FMNMX.FTZ R33, R33, R6, !PT ;  /* 0x0000000621217209 */ /* 0x002fe20007810000 */
[-C--:B------:R-:W-:Y:S01]  /*5d80*/  FMUL.FTZ R109, R109, R43.reuse ;  /* 0x0000002b6d6d7220 */ /* 0x080fe20000410000 */
[-C--:B------:R-:W-:Y:S01]  /*5d90*/  FMUL.FTZ R116, R116, R43.reuse ;  /* 0x0000002b74747220 */ /* 0x080fe20000410000 */
[----:B------:R-:W-:Y:S01]  /*5da0*/  FMUL.FTZ R117, R117, R43 ;  /* 0x0000002b75757220 */ /* 0x000fe20000410000 */
[----:B--2---:R-:W-:Y:S01]  /*5db0*/  FMNMX.FTZ R32, R4, R5, !PT ;  /* 0x0000000504207209 */ /* 0x004fe20007810000 */
[C---:B------:R-:W-:Y:S01]  /*5dc0*/  FMUL.FTZ R50, R33.reuse, UR5 ;  /* 0x0000000521327c20 */ /* 0x040fe20008410000 */
[----:B------:R-:W1:Y:S01]  /*5dd0*/  LDSM.16.MT88.4 R4, [R214+0xb000] ;  /* 0x00b00000d604783b */ /* 0x000e620000004200 */
[C---:B------:R-:W-:Y:S01]  /*5de0*/  FSETP.NEU.FTZ.AND P1, PT, R33.reuse, -INF , PT ;  /* 0xff8000002100780b */ /* 0x040fe20003f3d000 */
[----:B------:R-:W-:Y:S01]  /*5df0*/  MUFU.EX2 R36, R36 ;  /* 0x0000002400247308 */ /* 0x000fe20000000800 */
[C---:B------:R-:W-:Y:S01]  /*5e00*/  FSETP.NEU.FTZ.AND P0, PT, R32.reuse, -INF , PT ;  /* 0xff8000002000780b */ /* 0x040fe20003f1d000 */
[----:B------:R-:W-:Y:S01]  /*5e10*/  FMUL.FTZ R54, R32, UR5 ;  /* 0x0000000520367c20 */ /* 0x000fe20008410000 */
[----:B------:R-:W-:Y:S01]  /*5e20*/  FSEL R165, R33, RZ, P1 ;  /* 0x000000ff21a57208 */ /* 0x000fe20000800000 */
[-C--:B------:R-:W-:Y:S01]  /*5e30*/  FMUL.FTZ R140, R140, R43.reuse ;  /* 0x0000002b8c8c7220 */ /* 0x080fe20000410000 */
[----:B------:R-:W-:Y:S01]  /*5e40*/  FSEL R166, R32, RZ, P0 ;  /* 0x000000ff20a67208 */ /* 0x000fe20000000000 */
[-C--:B------:R-:W-:Y:S01]  /*5e50*/  FMUL.FTZ R141, R141, R43.reuse ;  /* 0x0000002b8d8d7220 */ /* 0x080fe20000410000 */
[----:B------:R-:W-:Y:S01]  /*5e60*/  FSEL R50, R50, RZ, P1 ;  /* 0x000000ff32327208 */ /* 0x000fe20000800000 */
[----:B------:R-:W-:Y:S01]  /*5e70*/  FADD.FTZ R164, R168, -R165 ;  /* 0x800000a5a8a47221 */ /* 0x000fe20000010000 */
[----:B------:R-:W-:Y:S01]  /*5e80*/  FSEL R54, R54, RZ, P0 ;  /* 0x000000ff36367208 */ /* 0x000fe20000000000 */
[----:B------:R-:W-:Y:S01]  /*5e90*/  FADD.FTZ R166, R167, -R166 ;  /* 0x800000a6a7a67221 */ /* 0x000fe20000010000 */
[----:B------:R-:W2:Y:S01]  /*5ea0*/  MUFU.EX2 R35, R35 ;  /* 0x0000002300237308 */ /* 0x000ea20000000800 */
[--C-:B------:R-:W-:Y:S01]  /*5eb0*/  FFMA.FTZ R48, R51, UR5, -R50.reuse ;  /* 0x0000000533307c23 */ /* 0x100fe20008010832 */
[--C-:B------:R-:W-:Y:S01]  /*5ec0*/  FFMA.FTZ R51, R53, UR5, -R50.reuse ;  /* 0x0000000535337c23 */ /* 0x100fe20008010832 */
[--C-:B------:R-:W-:Y:S01]  /*5ed0*/  FFMA.FTZ R53, R251, UR5, -R50.reuse ;  /* 0x00000005fb357c23 */ /* 0x100fe20008010832 */
[----:B------:R-:W-:Y:S01]  /*5ee0*/  FFMA.FTZ R56, R249, UR5, -R50 ;  /* 0x00000005f9387c23 */ /* 0x000fe20008010832 */
[--C-:B------:R-:W-:Y:S01]  /*5ef0*/  FFMA.FTZ R59, R241, UR5, -R54.reuse ;  /* 0x00000005f13b7c23 */ /* 0x100fe20008010836 */
[--C-:B------:R-:W-:Y:S01]  /*5f00*/  FFMA.FTZ R58, R245, UR5, -R54.reuse ;  /* 0x00000005f53a7c23 */ /* 0x100fe20008010836 */
[--C-:B------:R-:W-:Y:S01]  /*5f10*/  FFMA.FTZ R62, R243, UR5, -R54.reuse ;  /* 0x00000005f33e7c23 */ /* 0x100fe20008010836 */
[----:B------:R-:W-:Y:S01]  /*5f20*/  MUFU.EX2 R34, R34 ;  /* 0x0000002200227308 */ /* 0x000fe20000000800 */
[----:B------:R-:W-:Y:S01]  /*5f30*/  FFMA.FTZ R165, R247, UR5, -R54 ;  /* 0x00000005f7a57c23 */ /* 0x000fe20008010836 */
[----:B------:R-:W-:Y:S01]  /*5f40*/  FMUL.FTZ R164, R164, UR5 ;  /* 0x00000005a4a47c20 */ /* 0x000fe20008410000 */
[----:B------:R-:W-:Y:S01]  /*5f50*/  FMUL.FTZ R166, R166, UR5 ;  /* 0x00000005a6a67c20 */ /* 0x000fe20008410000 */
[----:B---3--:R-:W-:Y:S01]  /*5f60*/  F2FP.BF16.F32.PACK_AB R30, R37, R38 ;  /* 0x00000026251e723e */ /* 0x008fe200000010ff */
[-C--:B------:R-:W-:Y:S01]  /*5f70*/  FMUL.FTZ R136, R136, R43.reuse ;  /* 0x0000002b88887220 */ /* 0x080fe20000410000 */
[-C--:B------:R-:W-:Y:S01]  /*5f80*/  FMUL.FTZ R137, R137, R43.reuse ;  /* 0x0000002b89897220 */ /* 0x080fe20000410000 */
[-C--:B------:R-:W-:Y:S01]  /*5f90*/  FMUL.FTZ R128, R128, R43.reuse ;  /* 0x0000002b80807220 */ /* 0x080fe20000410000 */
[----:B------:R-:W3:Y:S01]  /*5fa0*/  MUFU.EX2 R41, R41 ;  /* 0x0000002900297308 */ /* 0x000ee20000000800 */
[----:B--2---:R-:W-:Y:S01]  /*5fb0*/  F2FP.BF16.F32.PACK_AB R29, R35, R36 ;  /* 0x00000024231d723e */ /* 0x004fe200000010ff */
[-C--:B------:R-:W-:Y:S01]  /*5fc0*/  FMUL.FTZ R129, R129, R43.reuse ;  /* 0x0000002b81817220 */ /* 0x080fe20000410000 */
[----:B------:R-:W-:Y:S01]  /*5fd0*/  FFMA.FTZ R167, R193, UR5, -R50 ;  /* 0x00000005c1a77c23 */ /* 0x000fe20008010832 */
[----:B------:R-:W-:Y:S01]  /*5fe0*/  FFMA.FTZ R168, R226, UR5, -R169 ;  /* 0x00000005e2a87c23 */ /* 0x000fe200080108a9 */
[--C-:B------:R-:W-:Y:S01]  /*5ff0*/  FFMA.FTZ R174, R206, UR5, -R63.reuse ;  /* 0x00000005ceae7c23 */ /* 0x100fe2000801083f */
[--C-:B------:R-:W-:Y:S01]  /*6000*/  FFMA.FTZ R176, R202, UR5, -R63.reuse ;  /* 0x00000005cab07c23 */ /* 0x100fe2000801083f */
[----:B------:R-:W-:Y:S01]  /*6010*/  FFMA.FTZ R193, R200, UR5, -R63 ;  /* 0x00000005c8c17c23 */ /* 0x000fe2000801083f */
[----:B------:R-:W2:Y:S01]  /*6020*/  MUFU.EX2 R42, R42 ;  /* 0x0000002a002a7308 */ /* 0x000ea20000000800 */
[----:B------:R-:W-:Y:S01]  /*6030*/  FFMA.FTZ R182, R201, UR5, -R54 ;  /* 0x00000005c9b67c23 */ /* 0x000fe20008010836 */
[----:B------:R-:W-:Y:S01]  /*6040*/  FFMA.FTZ R178, R197, UR5, -R50 ;  /* 0x00000005c5b27c23 */ /* 0x000fe20008010832 */
[----:B------:R-:W-:Y:S01]  /*6050*/  FFMA.FTZ R201, R203, UR5, -R54 ;  /* 0x00000005cbc97c23 */ /* 0x000fe20008010836 */
[--C-:B------:R-:W-:Y:S01]  /*6060*/  FFMA.FTZ R180, R225, UR5, -R50.reuse ;  /* 0x00000005e1b47c23 */ /* 0x100fe20008010832 */
[----:B------:R-:W-:Y:S01]  /*6070*/  FFMA.FTZ R197, R211, UR5, -R50 ;  /* 0x00000005d3c57c23 */ /* 0x000fe20008010832 */
[--C-:B------:R-:W-:Y:S01]  /*6080*/  FFMA.FTZ R200, R209, UR5, -R54.reuse ;  /* 0x00000005d1c87c23 */ /* 0x100fe20008010836 */
[----:B------:R-:W-:Y:S01]  /*6090*/  FFMA.FTZ R203, R207, UR5, -R54 ;  /* 0x00000005cfcb7c23 */ /* 0x000fe20008010836 */
[----:B------:R-:W-:Y:S01]  /*60a0*/  MUFU.EX2 R48, R48 ;  /* 0x0000003000307308 */ /* 0x000fe20000000800 */
[----:B---3--:R-:W-:Y:S01]  /*60b0*/  F2FP.BF16.F32.PACK_AB R31, R41, R34 ;  /* 0x00000022291f723e */ /* 0x008fe200000010ff */
[--C-:B------:R-:W-:Y:S01]  /*60c0*/  FFMA.FTZ R202, R205, UR5, -R50.reuse ;  /* 0x00000005cdca7c23 */ /* 0x100fe20008010832 */
[--C-:B------:R-:W-:Y:S01]  /*60d0*/  FFMA.FTZ R198, R198, UR5, -R169.reuse ;  /* 0x00000005c6c67c23 */ /* 0x100fe200080108a9 */
[--C-:B------:R-:W-:Y:S01]  /*60e0*/  FFMA.FTZ R205, R196, UR5, -R169.reuse ;  /* 0x00000005c4cd7c23 */ /* 0x100fe200080108a9 */
[--C-:B------:R-:W-:Y:S01]  /*60f0*/  FFMA.FTZ R194, R194, UR5, -R169.reuse ;  /* 0x00000005c2c27c23 */ /* 0x100fe200080108a9 */
[----:B------:R-:W-:Y:S01]  /*6100*/  FFMA.FTZ R207, R192, UR5, -R169 ;  /* 0x00000005c0cf7c23 */ /* 0x000fe200080108a9 */
[--C-:B------:R-:W-:Y:S01]  /*6110*/  FFMA.FTZ R190, R190, UR5, -R63.reuse ;  /* 0x00000005bebe7c23 */ /* 0x100fe2000801083f */
[----:B------:R-:W-:Y:S01]  /*6120*/  MUFU.EX2 R51, R51 ;  /* 0x0000003300337308 */ /* 0x000fe20000000800 */
[-C--:B--2---:R-:W-:Y:S01]  /*6130*/  FMUL.FTZ R158, R158, R42.reuse ;  /* 0x0000002a9e9e7220 */ /* 0x084fe20000410000 */
        /* <DEDUP_REMOVED lines=26> */
[C---:B------:R-:W-:Y:S01]  /*62e0*/  HMMA.16816.F32.BF16 R156, R28.reuse, R24, R156 ;  /* 0x000000181c9c723c */ /* 0x040fe2000004189c */
[--C-:B------:R-:W-:Y:S01]  /*62f0*/  FFMA.FTZ R209, R188, UR5, -R63.reuse ;  /* 0x00000005bcd17c23 */ /* 0x100fe2000801083f */
[--C-:B------:R-:W-:Y:S01]  /*6300*/  FFMA.FTZ R186, R186, UR5, -R63.reuse ;  /* 0x00000005baba7c23 */ /* 0x100fe2000801083f */
[----:B------:R-:W-:Y:S01]  /*6310*/  FFMA.FTZ R211, R184, UR5, -R63 ;  /* 0x00000005b8d37c23 */ /* 0x000fe2000801083f */
[----:B------:R-:W-:Y:S01]  /*6320*/  MUFU.EX2 R58, R58 ;  /* 0x0000003a003a7308 */ /* 0x000fe20000000800 */
[--C-:B------:R-:W-:Y:S01]  /*6330*/  FFMA.FTZ R199, R199, UR5, -R50.reuse ;  /* 0x00000005c7c77c23 */ /* 0x100fe20008010832 */
[--C-:B------:R-:W-:Y:S01]  /*6340*/  FFMA.FTZ R184, R195, UR5, -R50.reuse ;  /* 0x00000005c3b87c23 */ /* 0x100fe20008010832 */
[----:B------:R-:W-:Y:S01]  /*6350*/  FFMA.FTZ R191, R191, UR5, -R50 ;  /* 0x00000005bfbf7c23 */ /* 0x000fe20008010832 */
[C---:B------:R-:W-:Y:S01]  /*6360*/  HMMA.16816.F32.BF16 R152, R28.reuse, R26, R152 ;  /* 0x0000001a1c98723c */ /* 0x040fe20000041898 */
[--C-:B------:R-:W-:Y:S01]  /*6370*/  FFMA.FTZ R188, R189, UR5, -R54.reuse ;  /* 0x00000005bdbc7c23 */ /* 0x100fe20008010836 */
[--C-:B------:R-:W-:Y:S01]  /*6380*/  FFMA.FTZ R183, R183, UR5, -R54.reuse ;  /* 0x00000005b7b77c23 */ /* 0x100fe20008010836 */
[--C-:B------:R-:W-:Y:S01]  /*6390*/  FFMA.FTZ R181, R181, UR5, -R54.reuse ;  /* 0x00000005b5b57c23 */ /* 0x100fe20008010836 */
[----:B------:R-:W-:Y:S01]  /*63a0*/  MUFU.EX2 R62, R62 ;  /* 0x0000003e003e7308 */ /* 0x000fe20000000800 */
[----:B------:R-:W-:Y:S01]  /*63b0*/  FFMA.FTZ R192, R179, UR5, -R54 ;  /* 0x00000005b3c07c23 */ /* 0x000fe20008010836 */
[----:B------:R-:W-:Y:S01]  /*63c0*/  FFMA.FTZ R40, R229, R43, R40 ;  /* 0x0000002be5287223 */ /* 0x000fe20000010028 */
[----:B------:R-:W-:Y:S01]  /*63d0*/  FFMA.FTZ R36, R227, R42, R36 ;  /* 0x0000002ae3247223 */ /* 0x000fe20000010024 */
[C---:B------:R-:W-:Y:S01]  /*63e0*/  HMMA.16816.F32.BF16 R72, R28.reuse, R20, R72 ;  /* 0x000000141c48723c */ /* 0x040fe20000041848 */
[--C-:B------:R-:W-:Y:S01]  /*63f0*/  FFMA.FTZ R179, R185, UR5, -R169.reuse ;  /* 0x00000005b9b37c23 */ /* 0x100fe200080108a9 */
[--C-:B------:R-:W-:Y:S01]  /*6400*/  FFMA.FTZ R66, R66, UR5, -R169.reuse ;  /* 0x0000000542427c23 */ /* 0x100fe200080108a9 */
[--C-:B------:R-:W-:Y:S01]  /*6410*/  FFMA.FTZ R67, R67, UR5, -R169.reuse ;  /* 0x0000000543437c23 */ /* 0x100fe200080108a9 */
[----:B------:R-:W-:Y:S01]  /*6420*/  MUFU.EX2 R165, R165 ;  /* 0x000000a500a57308 */ /* 0x000fe20000000800 */
[----:B------:R-:W-:Y:S01]  /*6430*/  FFMA.FTZ R64, R64, UR5, -R169 ;  /* 0x0000000540407c23 */ /* 0x000fe200080108a9 */
[--C-:B------:R-:W-:Y:S01]  /*6440*/  FFMA.FTZ R65, R65, UR5, -R63.reuse ;  /* 0x0000000541417c23 */ /* 0x100fe2000801083f */
[--C-:B------:R-:W-:Y:S01]  /*6450*/  FFMA.FTZ R60, R60, UR5, -R63.reuse ;  /* 0x000000053c3c7c23 */ /* 0x100fe2000801083f */
[C---:B------:R-:W-:Y:S01]  /*6460*/  HMMA.16816.F32.BF16 R76, R28.reuse, R22, R76 ;  /* 0x000000161c4c723c */ /* 0x040fe2000004184c */
[--C-:B------:R-:W-:Y:S01]  /*6470*/  FFMA.FTZ R57, R57, UR5, -R63.reuse ;  /* 0x0000000539397c23 */ /* 0x100fe2000801083f */
[----:B------:R-:W-:Y:S01]  /*6480*/  FFMA.FTZ R52, R52, UR5, -R63 ;  /* 0x0000000534347c23 */ /* 0x000fe2000801083f */
[----:B------:R-:W-:Y:S01]  /*6490*/  FADD.FTZ R39, R39, R40 ;  /* 0x0000002827277221 */ /* 0x000fe20000010000 */
[----:B------:R-:W2:Y:S01]  /*64a0*/  MUFU.EX2 R164, R164 ;  /* 0x000000a400a47308 */ /* 0x000ea20000000800 */
[----:B------:R-:W-:Y:S01]  /*64b0*/  FADD.FTZ R35, R35, R36 ;  /* 0x0000002423237221 */ /* 0x000fe20000010000 */
[--C-:B------:R-:W-:Y:S01]  /*64c0*/  FFMA.FTZ R173, R173, UR5, -R50.reuse ;  /* 0x00000005adad7c23 */ /* 0x100fe20008010832 */
[----:B------:R-:W-:Y:S01]  /*64d0*/  FADD.FTZ R38, R38, R39 ;  /* 0x0000002726267221 */ /* 0x000fe20000010000 */
[C---:B------:R-:W-:Y:S01]  /*64e0*/  HMMA.16816.F32.BF16 R88, R28.reuse, R16, R88 ;  /* 0x000000101c58723c */ /* 0x040fe20000041858 */
[----:B------:R-:W-:Y:S01]  /*64f0*/  FADD.FTZ R34, R34, R35 ;  /* 0x0000002322227221 */ /* 0x000fe20000010000 */
[--C-:B------:R-:W-:Y:S01]  /*6500*/  FFMA.FTZ R196, R61, UR5, -R50.reuse ;  /* 0x000000053dc47c23 */ /* 0x100fe20008010832 */
[--C-:B------:R-:W-:Y:S01]  /*6510*/  FFMA.FTZ R55, R55, UR5, -R50.reuse ;  /* 0x0000000537377c23 */ /* 0x100fe20008010832 */
[----:B------:R-:W3:Y:S01]  /*6520*/  MUFU.EX2 R166, R166 ;  /* 0x000000a600a67308 */ /* 0x000ee20000000800 */
[----:B------:R-:W-:Y:S01]  /*6530*/  FFMA.FTZ R50, R45, UR5, -R50 ;  /* 0x000000052d327c23 */ /* 0x000fe20008010832 */
[--C-:B------:R-:W-:Y:S01]  /*6540*/  FFMA.FTZ R44, R44, UR5, -R54.reuse ;  /* 0x000000052c2c7c23 */ /* 0x100fe20008010836 */
[--C-:B------:R-:W-:Y:S01]  /*6550*/  FFMA.FTZ R45, R49, UR5, -R54.reuse ;  /* 0x00000005312d7c23 */ /* 0x100fe20008010836 */
[C---:B------:R-:W-:Y:S01]  /*6560*/  HMMA.16816.F32.BF16 R92, R28.reuse, R18, R92 ;  /* 0x000000121c5c723c */ /* 0x040fe2000004185c */
[--C-:B------:R-:W-:Y:S01]  /*6570*/  FFMA.FTZ R47, R47, UR5, -R54.reuse ;  /* 0x000000052f2f7c23 */ /* 0x100fe20008010836 */
[----:B------:R-:W-:Y:S01]  /*6580*/  FFMA.FTZ R46, R46, UR5, -R54 ;  /* 0x000000052e2e7c23 */ /* 0x000fe20008010836 */
[----:B------:R-:W-:Y:S01]  /*6590*/  FADD.FTZ R38, R37, R38 ;  /* 0x0000002625267221 */ /* 0x000fe20000010000 */
[----:B------:R-:W-:Y:S01]  /*65a0*/  MUFU.EX2 R175, R175 ;  /* 0x000000af00af7308 */ /* 0x000fe20000000800 */
[-C--:B--2---:R-:W-:Y:S01]  /*65b0*/  FMUL.FTZ R160, R160, R164.reuse ;  /* 0x000000a4a0a07220 */ /* 0x084fe20000410000 */
[-C--:B------:R-:W-:Y:S01]  /*65c0*/  FMUL.FTZ R161, R161, R164.reuse ;  /* 0x000000a4a1a17220 */ /* 0x080fe20000410000 */
[-C--:B------:R-:W-:Y:S01]  /*65d0*/  FMUL.FTZ R148, R148, R164.reuse ;  /* 0x000000a494947220 */ /* 0x080fe20000410000 */
[C---:B------:R-:W-:Y:S01]  /*65e0*/  HMMA.16816.F32.BF16 R104, R28.reuse, R12, R104 ;  /* 0x0000000c1c68723c */ /* 0x040fe20000041868 */
[-C--:B------:R-:W-:Y:S01]  /*65f0*/  FMUL.FTZ R149, R149, R164.reuse ;  /* 0x000000a495957220 */ /* 0x080fe20000410000 */
[-C--:B------:R-:W-:Y:S01]  /*6600*/  FMUL.FTZ R68, R68, R164.reuse ;  /* 0x000000a444447220 */ /* 0x080fe20000410000 */
[-C--:B------:R-:W-:Y:S01]  /*6610*/  FMUL.FTZ R69, R69, R164.reuse ;  /* 0x000000a445457220 */ /* 0x080fe20000410000 */
[----:B------:R-:W-:Y:S01]  /*6620*/  FMUL.FTZ R80, R80, R164 ;  /* 0x000000a450507220 */ /* 0x000fe20000410000 */
[-C--:B---3--:R-:W-:Y:S01]  /*6630*/  FMUL.FTZ R162, R162, R166.reuse ;  /* 0x000000a6a2a27220 */ /* 0x088fe20000410000 */
[-C--:B------:R-:W-:Y:S01]  /*6640*/  FMUL.FTZ R163, R163, R166.reuse ;  /* 0x000000a6a3a37220 */ /* 0x080fe20000410000 */
[-C--:B------:R-:W-:Y:S01]  /*6650*/  FMUL.FTZ R150, R150, R166.reuse ;  /* 0x000000a696967220 */ /* 0x080fe20000410000 */
[C---:B------:R-:W-:Y:S01]  /*6660*/  HMMA.16816.F32.BF16 R108, R28.reuse, R14, R108 ;  /* 0x0000000e1c6c723c */ /* 0x040fe2000004186c */
[-C--:B------:R-:W-:Y:S01]  /*6670*/  FMUL.FTZ R151, R151, R166.reuse ;  /* 0x000000a697977220 */ /* 0x080fe20000410000 */
[-C--:B------:R-:W-:Y:S01]  /*6680*/  FMUL.FTZ R70, R70, R166.reuse ;  /* 0x000000a646467220 */ /* 0x080fe20000410000 */
[----:B------:R-:W-:Y:S01]  /*6690*/  FMUL.FTZ R71, R71, R166 ;  /* 0x000000a647477220 */ /* 0x000fe20000410000 */
[----:B------:R-:W-:Y:S01]  /*66a0*/  FMUL.FTZ R81, R81, R164 ;  /* 0x000000a451517220 */ /* 0x000fe20000410000 */
[-C--:B------:R-:W-:Y:S01]  /*66b0*/  FMUL.FTZ R82, R82, R166.reuse ;  /* 0x000000a652527220 */ /* 0x080fe20000410000 */
[----:B------:R-:W-:Y:S01]  /*66c0*/  FMUL.FTZ R83, R83, R166 ;  /* 0x000000a653537220 */ /* 0x000fe20000410000 */
[-C--:B------:R-:W-:Y:S01]  /*66d0*/  FMUL.FTZ R84, R84, R164.reuse ;  /* 0x000000a454547220 */ /* 0x080fe20000410000 */
[C---:B-1----:R-:W-:Y:S01]  /*66e0*/  HMMA.16816.F32.BF16 R116, R28.reuse, R4, R116 ;  /* 0x000000041c74723c */ /* 0x042fe20000041874 */
[----:B------:R-:W-:Y:S01]  /*66f0*/  FMUL.FTZ R85, R85, R164 ;  /* 0x000000a455557220 */ /* 0x000fe20000410000 */
[-C--:B------:R-:W-:Y:S01]  /*6700*/  FMUL.FTZ R86, R86, R166.reuse ;  /* 0x000000a656567220 */ /* 0x080fe20000410000 */
[----:B------:R-:W-:Y:S01]  /*6710*/  FMUL.FTZ R87, R87, R166 ;  /* 0x000000a657577220 */ /* 0x000fe20000410000 */
[-C--:B------:R-:W-:Y:S01]  /*6720*/  FMUL.FTZ R96, R96, R164.reuse ;  /* 0x000000a460607220 */ /* 0x080fe20000410000 */
[----:B------:R-:W-:Y:S01]  /*6730*/  FMUL.FTZ R97, R97, R164 ;  /* 0x000000a461617220 */ /* 0x000fe20000410000 */
[-C--:B------:R-:W-:Y:S01]  /*6740*/  FMUL.FTZ R98, R98, R166.reuse ;  /* 0x000000a662627220 */ /* 0x080fe20000410000 */
[----:B------:R-:W-:Y:S01]  /*6750*/  FMUL.FTZ R99, R99, R166 ;  /* 0x000000a663637220 */ /* 0x000fe20000410000 */
[C---:B------:R-:W-:Y:S01]  /*6760*/  HMMA.16816.F32.BF16 R140, R28.reuse, R6, R140 ;  /* 0x000000061c8c723c */ /* 0x040fe2000004188c */
[-C--:B------:R-:W-:Y:S01]  /*6770*/  FMUL.FTZ R100, R100, R164.reuse ;  /* 0x000000a464647220 */ /* 0x080fe20000410000 */
[----:B------:R-:W-:Y:S01]  /*6780*/  FMUL.FTZ R101, R101, R164 ;  /* 0x000000a465657220 */ /* 0x000fe20000410000 */
[-C--:B------:R-:W-:Y:S01]  /*6790*/  FMUL.FTZ R102, R102, R166.reuse ;  /* 0x000000a666667220 */ /* 0x080fe20000410000 */
[----:B------:R-:W-:Y:S01]  /*67a0*/  FMUL.FTZ R103, R103, R166 ;  /* 0x000000a667677220 */ /* 0x000fe20000410000 */
[-C--:B------:R-:W-:Y:S01]  /*67b0*/  FMUL.FTZ R144, R144, R164.reuse ;  /* 0x000000a490907220 */ /* 0x080fe20000410000 */
[----:B------:R-:W-:Y:S01]  /*67c0*/  FMUL.FTZ R145, R145, R164 ;  /* 0x000000a491917220 */ /* 0x000fe20000410000 */
[-C--:B------:R-:W-:Y:S01]  /*67d0*/  FMUL.FTZ R146, R146, R166.reuse ;  /* 0x000000a692927220 */ /* 0x080fe20000410000 */
[C---:B------:R-:W-:Y:S01]  /*67e0*/  HMMA.16816.F32.BF16 R136, R28.reuse, R8, R136 ;  /* 0x000000081c88723c */ /* 0x040fe20000041888 */
[----:B------:R-:W-:Y:S01]  /*67f0*/  FMUL.FTZ R147, R147, R166 ;  /* 0x000000a693937220 */ /* 0x000fe20000410000 */
[-C--:B------:R-:W-:Y:S01]  /*6800*/  FMUL.FTZ R112, R112, R164.reuse ;  /* 0x000000a470707220 */ /* 0x080fe20000410000 */
[----:B------:R-:W-:Y:S01]  /*6810*/  FMUL.FTZ R113, R113, R164 ;  /* 0x000000a471717220 */ /* 0x000fe20000410000 */
[-C--:B------:R-:W-:Y:S01]  /*6820*/  FMUL.FTZ R114, R114, R166.reuse ;  /* 0x000000a672727220 */ /* 0x080fe20000410000 */
[----:B------:R-:W-:Y:S01]  /*6830*/  FMUL.FTZ R115, R115, R166 ;  /* 0x000000a673737220 */ /* 0x000fe20000410000 */
[-C--:B------:R-:W-:Y:S01]  /*6840*/  FMUL.FTZ R120, R120, R164.reuse ;  /* 0x000000a478787220 */ /* 0x080fe20000410000 */
[----:B------:R-:W-:Y:S01]  /*6850*/  FMUL.FTZ R121, R121, R164 ;  /* 0x000000a479797220 */ /* 0x000fe20000410000 */
[----:B------:R-:W-:Y:S01]  /*6860*/  HMMA.16816.F32.BF16 R128, R28, R10, R128 ;  /* 0x0000000a1c80723c */ /* 0x000fe20000041880 */
[----:B------:R-:W-:Y:S01]  /*6870*/  F2FP.BF16.F32.PACK_AB R28, R51, R48 ;  /* 0x00000030331c723e */ /* 0x000fe200000010ff */
[-C--:B------:R-:W-:Y:S01]  /*6880*/  FMUL.FTZ R122, R122, R166.reuse ;  /* 0x000000a67a7a7220 */ /* 0x080fe20000410000 */
[----:B------:R-:W-:Y:S01]  /*6890*/  F2FP.BF16.F32.PACK_AB R29, R58, R59 ;  /* 0x0000003b3a1d723e */ /* 0x000fe200000010ff */
[----:B------:R-:W-:Y:S01]  /*68a0*/  FMUL.FTZ R123, R123, R166 ;  /* 0x000000a67b7b7220 */ /* 0x000fe20000410000 */
[----:B------:R-:W-:Y:S01]  /*68b0*/  F2FP.BF16.F32.PACK_AB R30, R56, R53 ;  /* 0x00000035381e723e */ /* 0x000fe200000010ff */
[----:B------:R-:W-:Y:S01]  /*68c0*/  FMUL.FTZ R124, R124, R164 ;  /* 0x000000a47c7c7220 */ /* 0x000fe20000410000 */
[----:B------:R-:W-:Y:S01]  /*68d0*/  F2FP.BF16.F32.PACK_AB R31, R165, R62 ;  /* 0x0000003ea51f723e */ /* 0x000fe200000010ff */
        /* <DEDUP_REMOVED lines=8> */
[----:B------:R-:W1:Y:S01]  /*6960*/  MUFU.EX2 R168, R168 ;  /* 0x000000a800a87308 */ /* 0x000e620000000800 */
[----:B------:R-:W-:Y:S01]  /*6970*/  FFMA.FTZ R48, R231, R164, R48 ;  /* 0x000000a4e7307223 */ /* 0x000fe20000010030 */
[----:B------:R-:W-:Y:S01]  /*6980*/  FFMA.FTZ R59, R228, R166, R59 ;  /* 0x000000a6e43b7223 */ /* 0x000fe2000001003b */
[----:B------:R-:W-:Y:S01]  /*6990*/  FADD.FTZ R34, R41, R34 ;  /* 0x0000002229227221 */ /* 0x000fe20000010000 */
[----:B------:R-:W-:Y:S01]  /*69a0*/  ISETP.NE.AND P0, PT, R0, 0x2, PT ;  /* 0x000000020000780c */ /* 0x000fe20003f05270 */
[----:B------:R-:W-:Y:S01]  /*69b0*/  FADD.FTZ R48, R51, R48 ;  /* 0x0000003033307221 */ /* 0x000fe20000010000 */
[----:B------:R-:W-:Y:S01]  /*69c0*/  FADD.FTZ R59, R58, R59 ;  /* 0x0000003b3a3b7221 */ /* 0x000fe20000010000 */
[----:B------:R-:W-:Y:S01]  /*69d0*/  HMMA.16816.F32.BF16 R148, R28, R26, R148 ;  /* 0x0000001a1c94723c */ /* 0x000fe20000041894 */
[----:B------:R-:W2:Y:S01]  /*69e0*/  LDSM.16.MT88.4 R24, [R214+0x9400] ;  /* 0x00940000d618783b */ /* 0x000ea20000004200 */
[----:B------:R-:W-:Y:S01]  /*69f0*/  MUFU.EX2 R177, R177 ;  /* 0x000000b100b17308 */ /* 0x000fe20000000800 */
[----:B------:R-:W-:Y:S01]  /*6a00*/  FADD.FTZ R53, R53, R48 ;  /* 0x0000003035357221 */ /* 0x000fe20000010000 */
[----:B------:R-:W-:Y:S01]  /*6a10*/  FADD.FTZ R62, R62, R59 ;  /* 0x0000003b3e3e7221 */ /* 0x000fe20000010000 */
[----:B------:R-:W-:-:S02]  /*6a20*/  IADD3 R0, PT, PT, R0, -0x3, RZ ;  /* 0xfffffffd00007810 */ /* 0x000fc40007ffe0ff */
[----:B------:R-:W-:Y:S01]  /*6a30*/  FADD.FTZ R56, R56, R53 ;  /* 0x0000003538387221 */ /* 0x000fe20000010000 */
[----:B------:R-:W-:Y:S01]  /*6a40*/  HMMA.16816.F32.BF16 R68, R28, R20, R68 ;  /* 0x000000141c44723c */ /* 0x000fe20000041844 */
[----:B------:R-:W-:Y:S01]  /*6a50*/  FADD.FTZ R165, R165, R62 ;  /* 0x0000003ea5a57221 */ /* 0x000fe20000010000 */
[----:B------:R-:W-:Y:S01]  /*6a60*/  MUFU.EX2 R172, R172 ;  /* 0x000000ac00ac7308 */ /* 0x000fe20000000800 */
[----:B------:R-:W-:Y:S02]  /*6a70*/  SEL R226, R0, 0xffffffff, P0 ;  /* 0xffffffff00e27807 */ /* 0x000fe40000000000 */
[----:B------:R-:W-:-:S03]  /*6a80*/  MOV R166, R2 ;  /* 0x0000000200a67202 */ /* 0x000fc60000000f00 */
[C---:B------:R-:W-:Y:S01]  /*6a90*/  HMMA.16816.F32.BF16 R80, R28.reuse, R22, R80 ;  /* 0x000000161c50723c */ /* 0x040fe20000041850 */
[----:B------:R-:W3:Y:S01]  /*6aa0*/  LDSM.16.MT88.4 R20, [R212+0x9400] ;  /* 0x00940000d414783b */ /* 0x000ee20000004200 */
[----:B------:R-:W-:Y:S06]  /*6ab0*/  MUFU.EX2 R187, R187 ;  /* 0x000000bb00bb7308 */ /* 0x000fec0000000800 */
[C---:B------:R-:W-:Y:S02]  /*6ac0*/  HMMA.16816.F32.BF16 R84, R28.reuse, R16, R84 ;  /* 0x000000101c54723c */ /* 0x040fe40000041854 */
[----:B------:R-:W4:Y:S06]  /*6ad0*/  MUFU.EX2 R174, R174 ;  /* 0x000000ae00ae7308 */ /* 0x000f2c0000000800 */
[C---:B------:R-:W-:Y:S01]  /*6ae0*/  HMMA.16816.F32.BF16 R96, R28.reuse, R18, R96 ;  /* 0x000000121c60723c */ /* 0x040fe20000041860 */
[----:B------:R-:W5:Y:S01]  /*6af0*/  LDSM.16.MT88.4 R16, [R214+0xa400] ;  /* 0x00a40000d610783b */ /* 0x000f620000004200 */
[----:B------:R-:W-:Y:S06]  /*6b00*/  MUFU.EX2 R176, R176 ;  /* 0x000000b000b07308 */ /* 0x000fec0000000800 */
[C---:B------:R-:W-:Y:S02]  /*6b10*/  HMMA.16816.F32.BF16 R100, R28.reuse, R12, R100 ;  /* 0x0000000c1c64723c */ /* 0x040fe40000041864 */
[----:B------:R-:W2:Y:S06]  /*6b20*/  MUFU.EX2 R193, R193 ;  /* 0x000000c100c17308 */ /* 0x000eac0000000800 */
[C---:B------:R-:W-:Y:S01]  /*6b30*/  HMMA.16816.F32.BF16 R144, R28.reuse, R14, R144 ;  /* 0x0000000e1c90723c */ /* 0x040fe20000041890 */
[----:B------:R-:W5:Y:S01]  /*6b40*/  LDSM.16.MT88.4 R12, [R212+0xa400] ;  /* 0x00a40000d40c783b */ /* 0x000f620000004200 */
[----:B------:R-:W-:Y:S06]  /*6b50*/  MUFU.EX2 R167, R167 ;  /* 0x000000a700a77308 */ /* 0x000fec0000000800 */
[C---:B------:R-:W-:Y:S02]  /*6b60*/  HMMA.16816.F32.BF16 R112, R28.reuse, R4, R112 ;  /* 0x000000041c70723c */ /* 0x040fe40000041870 */
[----:B------:R-:W5:Y:S06]  /*6b70*/  MUFU.EX2 R178, R178 ;  /* 0x000000b200b27308 */ /* 0x000f6c0000000800 */
[C---:B------:R-:W-:Y:S01]  /*6b80*/  HMMA.16816.F32.BF16 R120, R28.reuse, R6, R120 ;  /* 0x000000061c78723c */ /* 0x040fe20000041878 */
[----:B------:R-:W-:Y:S01]  /*6b90*/  LDSM.16.MT88.4 R4, [R212+0xb400] ;  /* 0x00b40000d404783b */ /* 0x000fe20000004200 */
[----:B------:R-:W-:Y:S06]  /*6ba0*/  MUFU.EX2 R180, R180 ;  /* 0x000000b400b47308 */ /* 0x000fec0000000800 */
[C---:B------:R-:W-:Y:S02]  /*6bb0*/  HMMA.16816.F32.BF16 R124, R28.reuse, R8, R124 ;  /* 0x000000081c7c723c */ /* 0x040fe4000004187c */
[----:B------:R-:W-:Y:S06]  /*6bc0*/  MUFU.EX2 R197, R197 ;  /* 0x000000c500c57308 */ /* 0x000fec0000000800 */
[----:B------:R-:W-:Y:S01]  /*6bd0*/  HMMA.16816.F32.BF16 R132, R28, R10, R132 ;  /* 0x0000000a1c84723c */ /* 0x000fe20000041884 */
[----:B------:R-:W5:Y:S01]  /*6be0*/  LDSM.16.MT88.4 R8, [R214+0xb400] ;  /* 0x00b40000d608783b */ /* 0x000f620000004200 */
[----:B------:R-:W-:Y:S01]  /*6bf0*/  MUFU.EX2 R182, R182 ;  /* 0x000000b600b67308 */ /* 0x000fe20000000800 */
[----:B-1----:R-:W-:Y:S01]  /*6c00*/  F2FP.BF16.F32.PACK_AB R28, R168, R175 ;  /* 0x000000afa81c723e */ /* 0x002fe200000010ff */
[----:B------:R-:W-:Y:S01]  /*6c10*/  FADD.FTZ R175, R175, R38 ;  /* 0x00000026afaf7221 */ /* 0x000fe20000010000 */
[----:B----4-:R-:W-:Y:S01]  /*6c20*/  F2FP.BF16.F32.PACK_AB R29, R174, R187 ;  /* 0x000000bbae1d723e */ /* 0x010fe200000010ff */
[----:B------:R-:W-:Y:S01]  /*6c30*/  FADD.FTZ R187, R187, R34 ;  /* 0x00000022bbbb7221 */ /* 0x000fe20000010000 */
[----:B------:R-:W-:Y:S01]  /*6c40*/  F2FP.BF16.F32.PACK_AB R30, R172, R177 ;  /* 0x000000b1ac1e723e */ /* 0x000fe200000010ff */
[----:B------:R-:W-:Y:S01]  /*6c50*/  FADD.FTZ R168, R168, R175 ;  /* 0x000000afa8a87221 */ /* 0x000fe20000010000 */
[----:B--2---:R-:W-:Y:S01]  /*6c60*/  F2FP.BF16.F32.PACK_AB R31, R193, R176 ;  /* 0x000000b0c11f723e */ /* 0x004fe200000010ff */
[----:B------:R-:W1:Y:S01]  /*6c70*/  MUFU.EX2 R201, R201 ;  /* 0x000000c900c97308 */ /* 0x000e620000000800 */
[----:B------:R-:W-:Y:S01]  /*6c80*/  FADD.FTZ R187, R174, R187 ;  /* 0x000000bbaebb7221 */ /* 0x000fe20000010000 */
[----:B------:R-:W-:Y:S01]  /*6c90*/  FADD.FTZ R177, R177, R168 ;  /* 0x000000a8b1b17221 */ /* 0x000fe20000010000 */
[----:B------:R-:W-:-:S02]  /*6ca0*/  MOV R168, R33 ;  /* 0x0000002100a87202 */ /* 0x000fc40000000f00 */
[----:B------:R-:W-:Y:S01]  /*6cb0*/  FADD.FTZ R176, R176, R187 ;  /* 0x000000bbb0b07221 */ /* 0x000fe20000010000 */
[----:B------:R-:W-:Y:S01]  /*6cc0*/  HMMA.16816.F32.BF16 R156, R28, R24, R156 ;  /* 0x000000181c9c723c */ /* 0x000fe2000004189c */
[----:B------:R-:W-:Y:S01]  /*6cd0*/  FADD.FTZ R177, R172, R177 ;  /* 0x000000b1acb17221 */ /* 0x000fe20000010000 */
[----:B------:R-:W-:Y:S01]  /*6ce0*/  MUFU.EX2 R200, R200 ;  /* 0x000000c800c87308 */ /* 0x000fe20000000800 */
[----:B------:R-:W-:-:S05]  /*6cf0*/  FADD.FTZ R193, R193, R176 ;  /* 0x000000b0c1c17221 */ /* 0x000fca0000010000 */
[C---:B------:R-:W-:Y:S02]  /*6d00*/  HMMA.16816.F32.BF16 R152, R28.reuse, R26, R152 ;  /* 0x0000001a1c98723c */ /* 0x040fe40000041898 */
[----:B------:R-:W2:Y:S06]  /*6d10*/  MUFU.EX2 R203, R203 ;  /* 0x000000cb00cb7308 */ /* 0x000eac0000000800 */
[C---:B---3--:R-:W-:Y:S02]  /*6d20*/  HMMA.16816.F32.BF16 R72, R28.reuse, R20, R72 ;  /* 0x000000141c48723c */ /* 0x048fe40000041848 */
[----:B------:R-:W-:Y:S06]  /*6d30*/  MUFU.EX2 R198, R198 ;  /* 0x000000c600c67308 */ /* 0x000fec0000000800 */
[C---:B------:R-:W-:Y:S02]  /*6d40*/  HMMA.16816.F32.BF16 R76, R28.reuse, R22, R76 ;  /* 0x000000161c4c723c */ /* 0x040fe4000004184c */
[----:B------:R-:W3:Y:S06]  /*6d50*/  MUFU.EX2 R205, R205 ;  /* 0x000000cd00cd7308 */ /* 0x000eec0000000800 */
[C---:B-----5:R-:W-:Y:S02]  /*6d60*/  HMMA.16816.F32.BF16 R88, R28.reuse, R16, R88 ;  /* 0x000000101c58723c */ /* 0x060fe40000041858 */
[----:B------:R-:W-:Y:S06]  /*6d70*/  MUFU.EX2 R194, R194 ;  /* 0x000000c200c27308 */ /* 0x000fec0000000800 */
[C---:B------:R-:W-:Y:S02]  /*6d80*/  HMMA.16816.F32.BF16 R92, R28.reuse, R18, R92 ;  /* 0x000000121c5c723c */ /* 0x040fe4000004185c */
[----:B------:R-:W-:Y:S06]  /*6d90*/  MUFU.EX2 R207, R207 ;  /* 0x000000cf00cf7308 */ /* 0x000fec0000000800 */
[C---:B------:R-:W-:Y:S02]  /*6da0*/  HMMA.16816.F32.BF16 R104, R28.reuse, R12, R104 ;  /* 0x0000000c1c68723c */ /* 0x040fe40000041868 */
[----:B------:R-:W-:Y:S06]  /*6db0*/  MUFU.EX2 R190, R190 ;  /* 0x000000be00be7308 */ /* 0x000fec0000000800 */
[C---:B------:R-:W-:Y:S02]  /*6dc0*/  HMMA.16816.F32.BF16 R108, R28.reuse, R14, R108 ;  /* 0x0000000e1c6c723c */ /* 0x040fe4000004186c */
[----:B------:R-:W4:Y:S06]  /*6dd0*/  MUFU.EX2 R209, R209 ;  /* 0x000000d100d17308 */ /* 0x000f2c0000000800 */
[C---:B------:R-:W-:Y:S02]  /*6de0*/  HMMA.16816.F32.BF16 R116, R28.reuse, R8, R116 ;  /* 0x000000081c74723c */ /* 0x040fe40000041874 */
[----:B------:R-:W-:Y:S06]  /*6df0*/  MUFU.EX2 R186, R186 ;  /* 0x000000ba00ba7308 */ /* 0x000fec0000000800 */
[C---:B------:R-:W-:Y:S02]  /*6e00*/  HMMA.16816.F32.BF16 R140, R28.reuse, R10, R140 ;  /* 0x0000000a1c8c723c */ /* 0x040fe4000004188c */
[----:B------:R-:W5:Y:S06]  /*6e10*/  MUFU.EX2 R211, R211 ;  /* 0x000000d300d37308 */ /* 0x000f6c0000000800 */
[C---:B------:R-:W-:Y:S02]  /*6e20*/  HMMA.16816.F32.BF16 R136, R28.reuse, R4, R136 ;  /* 0x000000041c88723c */ /* 0x040fe40000041888 */
[----:B------:R-:W-:Y:S06]  /*6e30*/  MUFU.EX2 R202, R202 ;  /* 0x000000ca00ca7308 */ /* 0x000fec0000000800 */
[----:B------:R-:W-:Y:S01]  /*6e40*/  HMMA.16816.F32.BF16 R128, R28, R6, R128 ;  /* 0x000000061c80723c */ /* 0x000fe20000041880 */
[----:B------:R-:W-:Y:S01]  /*6e50*/  F2FP.BF16.F32.PACK_AB R28, R178, R167 ;  /* 0x000000a7b21c723e */ /* 0x000fe200000010ff */
[----:B------:R-:W5:Y:S01]  /*6e60*/  MUFU.EX2 R199, R199 ;  /* 0x000000c700c77308 */ /* 0x000f620000000800 */
[----:B-1----:R-:W-:Y:S01]  /*6e70*/  F2FP.BF16.F32.PACK_AB R29, R201, R182 ;  /* 0x000000b6c91d723e */ /* 0x002fe200000010ff */
[----:B------:R-:W-:Y:S01]  /*6e80*/  FADD.FTZ R167, R167, R56 ;  /* 0x00000038a7a77221 */ /* 0x000fe20000010000 */
[----:B------:R-:W-:Y:S01]  /*6e90*/  F2FP.BF16.F32.PACK_AB R30, R197, R180 ;  /* 0x000000b4c51e723e */ /* 0x000fe200000010ff */
[----:B------:R-:W-:Y:S01]  /*6ea0*/  FADD.FTZ R182, R182, R165 ;  /* 0x000000a5b6b67221 */ /* 0x000fe20000010000 */
[----:B--2---:R-:W-:Y:S01]  /*6eb0*/  F2FP.BF16.F32.PACK_AB R31, R203, R200 ;  /* 0x000000c8cb1f723e */ /* 0x004fe200000010ff */
[----:B------:R-:W-:Y:S01]  /*6ec0*/  FADD.FTZ R167, R178, R167 ;  /* 0x000000a7b2a77221 */ /* 0x000fe20000010000 */
[----:B------:R-:W-:Y:S01]  /*6ed0*/  MOV R165, R3 ;  /* 0x0000000300a57202 */ /* 0x000fe20000000f00 */
[----:B------:R-:W-:Y:S01]  /*6ee0*/  MUFU.EX2 R184, R184 ;  /* 0x000000b800b87308 */ /* 0x000fe20000000800 */
[----:B------:R-:W-:Y:S01]  /*6ef0*/  FADD.FTZ R201, R201, R182 ;  /* 0x000000b6c9c97221 */ /* 0x000fe20000010000 */
[----:B------:R-:W-:Y:S01]  /*6f00*/  FADD.FTZ R180, R180, R167 ;  /* 0x000000a7b4b47221 */ /* 0x000fe20000010000 */
[----:B------:R-:W-:Y:S01]  /*6f10*/  MOV R167, R32 ;  /* 0x0000002000a77202 */ /* 0x000fe20000000f00 */
[----:B------:R-:W-:Y:S01]  /*6f20*/  HMMA.16816.F32.BF16 R160, R28, R24, R160 ;  /* 0x000000181ca0723c */ /* 0x000fe200000418a0 */
[----:B------:R-:W-:Y:S01]  /*6f30*/  FADD.FTZ R200, R200, R201 ;  /* 0x000000c9c8c87221 */ /* 0x000fe20000010000 */
[----:B------:R-:W-:-:S02]  /*6f40*/  FADD.FTZ R197, R197, R180 ;  /* 0x000000b4c5c57221 */ /* 0x000fc40000010000 */
[----:B------:R-:W-:Y:S01]  /*6f50*/  MUFU.EX2 R191, R191 ;  /* 0x000000bf00bf7308 */ /* 0x000fe20000000800 */
[----:B------:R-:W-:-:S03]  /*6f60*/  FADD.FTZ R203, R203, R200 ;  /* 0x000000c8cbcb7221 */ /* 0x000fc60000010000 */
[C---:B------:R-:W-:Y:S01]  /*6f70*/  HMMA.16816.F32.BF16 R148, R28.reuse, R26, R148 ;  /* 0x0000001a1c94723c */ /* 0x040fe20000041894 */
[----:B------:R-:W1:Y:S03]  /*6f80*/  LDSM.16.MT88.4 R24, [R214+0x9800] ;  /* 0x00980000d618783b */ /* 0x000e660000004200 */
[----:B------:R-:W-:Y:S04]  /*6f90*/  MUFU.EX2 R188, R188 ;  /* 0x000000bc00bc7308 */ /* 0x000fe80000000800 */
[C---:B------:R-:W-:Y:S04]  /*6fa0*/  HMMA.16816.F32.BF16 R68, R28.reuse, R20, R68 ;  /* 0x000000141c44723c */ /* 0x040fe80000041844 */
[----:B------:R-:W2:Y:S04]  /*6fb0*/  MUFU.EX2 R183, R183 ;  /* 0x000000b700b77308 */ /* 0x000ea80000000800 */
[C---:B------:R-:W-:Y:S01]  /*6fc0*/  HMMA.16816.F32.BF16 R80, R28.reuse, R22, R80 ;  /* 0x000000161c50723c */ /* 0x040fe20000041850 */
[----:B------:R-:W2:Y:S03]  /*6fd0*/  LDSM.16.MT88.4 R20, [R212+0x9800] ;  /* 0x00980000d414783b */ /* 0x000ea60000004200 */
        /* <DEDUP_REMOVED lines=12> */
[----:B------:R-:W-:Y:S04]  /*70a0*/  MUFU.EX2 R64, R64 ;  /* 0x0000004000407308 */ /* 0x000fe80000000800 */
[C---:B------:R-:W-:Y:S01]  /*70b0*/  HMMA.16816.F32.BF16 R120, R28.reuse, R10, R120 ;  /* 0x0000000a1c78723c */ /* 0x040fe20000041878 */
[----:B------:R-:W2:Y:S03]  /*70c0*/  LDSM.16.MT88.4 R8, [R214+0xb800] ;  /* 0x00b80000d608783b */ /* 0x000ea60000004200 */
[----:B------:R-:W-:Y:S04]  /*70d0*/  MUFU.EX2 R65, R65 ;  /* 0x0000004100417308 */ /* 0x000fe80000000800 */
[C---:B------:R-:W-:Y:S04]  /*70e0*/  HMMA.16816.F32.BF16 R124, R28.reuse, R4, R124 ;  /* 0x000000041c7c723c */ /* 0x040fe8000004187c */
[----:B------:R-:W2:Y:S04]  /*70f0*/  MUFU.EX2 R60, R60 ;  /* 0x0000003c003c7308 */ /* 0x000ea80000000800 */
[----:B------:R-:W-:Y:S01]  /*7100*/  HMMA.16816.F32.BF16 R132, R28, R6, R132 ;  /* 0x000000061c84723c */ /* 0x000fe20000041884 */
[----:B------:R-:W2:Y:S01]  /*7110*/  LDSM.16.MT88.4 R4, [R212+0xb800] ;  /* 0x00b80000d404783b */ /* 0x000ea20000004200 */
[----:B---3--:R-:W-:Y:S01]  /*7120*/  F2FP.BF16.F32.PACK_AB R28, R205, R198 ;  /* 0x000000c6cd1c723e */ /* 0x008fe200000010ff */
[----:B------:R-:W-:Y:S01]  /*7130*/  FADD.FTZ R198, R198, R177 ;  /* 0x000000b1c6c67221 */ /* 0x000fe20000010000 */
[----:B----4-:R-:W-:Y:S01]  /*7140*/  F2FP.BF16.F32.PACK_AB R29, R209, R190 ;  /* 0x000000bed11d723e */ /* 0x010fe200000010ff */
[----:B------:R-:W-:Y:S01]  /*7150*/  MUFU.EX2 R57, R57 ;  /* 0x0000003900397308 */ /* 0x000fe20000000800 */
[----:B------:R-:W-:Y:S01]  /*7160*/  F2FP.BF16.F32.PACK_AB R30, R207, R194 ;  /* 0x000000c2cf1e723e */ /* 0x000fe200000010ff */
[----:B------:R-:W-:Y:S01]  /*7170*/  FADD.FTZ R190, R190, R193 ;  /* 0x000000c1bebe7221 */ /* 0x000fe20000010000 */
[----:B-----5:R-:W-:Y:S01]  /*7180*/  F2FP.BF16.F32.PACK_AB R31, R211, R186 ;  /* 0x000000bad31f723e */ /* 0x020fe200000010ff */
[----:B------:R-:W-:-:S02]  /*7190*/  FADD.FTZ R205, R205, R198 ;  /* 0x000000c6cdcd7221 */ /* 0x000fc40000010000 */
[----:B------:R-:W-:Y:S02]  /*71a0*/  FADD.FTZ R209, R209, R190 ;  /* 0x000000bed1d17221 */ /* 0x000fe40000010000 */
[----:B------:R-:W3:Y:S01]  /*71b0*/  MUFU.EX2 R52, R52 ;  /* 0x0000003400347308 */ /* 0x000ee20000000800 */
[----:B------:R-:W-:Y:S01]  /*71c0*/  FADD.FTZ R194, R194, R205 ;  /* 0x000000cdc2c27221 */ /* 0x000fe20000010000 */
[C---:B-1----:R-:W-:Y:S01]  /*71d0*/  HMMA.16816.F32.BF16 R156, R28.reuse, R24, R156 ;  /* 0x000000181c9c723c */ /* 0x042fe2000004189c */
[----:B------:R-:W-:Y:S02]  /*71e0*/  FADD.FTZ R186, R186, R209 ;  /* 0x000000d1baba7221 */ /* 0x000fe40000010000 */
[----:B------:R-:W-:Y:S02]  /*71f0*/  FADD.FTZ R194, R207, R194 ;  /* 0x000000c2cfc27221 */ /* 0x000fe40000010000 */
[----:B------:R-:W-:Y:S01]  /*7200*/  FADD.FTZ R186, R211, R186 ;  /* 0x000000bad3ba7221 */ /* 0x000fe20000010000 */
[----:B------:R-:W-:Y:S02]  /*7210*/  MUFU.EX2 R173, R173 ;  /* 0x000000ad00ad7308 */ /* 0x000fe40000000800 */
[C---:B------:R-:W-:Y:S06]  /*7220*/  HMMA.16816.F32.BF16 R152, R28.reuse, R26, R152 ;  /* 0x0000001a1c98723c */ /* 0x040fec0000041898 */
[----:B------:R-:W1:Y:S02]  /*7230*/  MUFU.EX2 R196, R196 ;  /* 0x000000c400c47308 */ /* 0x000e640000000800 */
[C---:B--2---:R-:W-:Y:S06]  /*7240*/  HMMA.16816.F32.BF16 R72, R28.reuse, R20, R72 ;  /* 0x000000141c48723c */ /* 0x044fec0000041848 */
[----:B------:R-:W-:Y:S02]  /*7250*/  MUFU.EX2 R55, R55 ;  /* 0x0000003700377308 */ /* 0x000fe40000000800 */
[C---:B------:R-:W-:Y:S06]  /*7260*/  HMMA.16816.F32.BF16 R76, R28.reuse, R22, R76 ;  /* 0x000000161c4c723c */ /* 0x040fec000004184c */
[----:B------:R-:W-:Y:S02]  /*7270*/  MUFU.EX2 R50, R50 ;  /* 0x0000003200327308 */ /* 0x000fe40000000800 */
[C---:B------:R-:W-:Y:S06]  /*7280*/  HMMA.16816.F32.BF16 R88, R28.reuse, R16, R88 ;  /* 0x000000101c58723c */ /* 0x040fec0000041858 */
[----:B------:R-:W-:Y:S02]  /*7290*/  MUFU.EX2 R44, R44 ;  /* 0x0000002c002c7308 */ /* 0x000fe40000000800 */
[C---:B------:R-:W-:Y:S06]  /*72a0*/  HMMA.16816.F32.BF16 R92, R28.reuse, R18, R92 ;  /* 0x000000121c5c723c */ /* 0x040fec000004185c */
[----:B------:R-:W2:Y:S02]  /*72b0*/  MUFU.EX2 R45, R45 ;  /* 0x0000002d002d7308 */ /* 0x000ea40000000800 */
[C---:B------:R-:W-:Y:S06]  /*72c0*/  HMMA.16816.F32.BF16 R104, R28.reuse, R12, R104 ;  /* 0x0000000c1c68723c */ /* 0x040fec0000041868 */
[----:B------:R-:W-:Y:S02]  /*72d0*/  MUFU.EX2 R47, R47 ;  /* 0x0000002f002f7308 */ /* 0x000fe40000000800 */
[C---:B------:R-:W-:Y:S06]  /*72e0*/  HMMA.16816.F32.BF16 R108, R28.reuse, R14, R108 ;  /* 0x0000000e1c6c723c */ /* 0x040fec000004186c */
[----:B------:R-:W4:Y:S02]  /*72f0*/  MUFU.EX2 R46, R46 ;  /* 0x0000002e002e7308 */ /* 0x000f240000000800 */
        /* <DEDUP_REMOVED lines=27> */
[----:B------:R-:W4:Y:S07]  /*74b0*/  LDSM.16.MT88.4 R12, [R212+0xac00] ;  /* 0x00ac0000d40c783b */ /* 0x000f2e0000004200 */
[C---:B------:R-:W-:Y:S08]  /*74c0*/  HMMA.16816.F32.BF16 R112, R28.reuse, R8, R112 ;  /* 0x000000081c70723c */ /* 0x040ff00000041870 */
[C---:B------:R-:W-:Y:S01]  /*74d0*/  HMMA.16816.F32.BF16 R120, R28.reuse, R10, R120 ;  /* 0x0000000a1c78723c */ /* 0x040fe20000041878 */
[----:B------:R-:W4:Y:S07]  /*74e0*/  LDSM.16.MT88.4 R8, [R214+0xbc00] ;  /* 0x00bc0000d608783b */ /* 0x000f2e0000004200 */
[C---:B------:R-:W-:Y:S08]  /*74f0*/  HMMA.16816.F32.BF16 R124, R28.reuse, R4, R124 ;  /* 0x000000041c7c723c */ /* 0x040ff0000004187c */
[----:B------:R-:W-:Y:S01]  /*7500*/  HMMA.16816.F32.BF16 R132, R28, R6, R132 ;  /* 0x000000061c84723c */ /* 0x000fe20000041884 */
[----:B------:R-:W4:Y:S01]  /*7510*/  LDSM.16.MT88.4 R4, [R212+0xbc00] ;  /* 0x00bc0000d404783b */ /* 0x000f220000004200 */
[----:B------:R-:W-:Y:S01]  /*7520*/  F2FP.BF16.F32.PACK_AB R28, R66, R179 ;  /* 0x000000b3421c723e */ /* 0x000fe200000010ff */
[----:B------:R-:W-:Y:S01]  /*7530*/  FADD.FTZ R179, R179, R194 ;  /* 0x000000c2b3b37221 */ /* 0x000fe20000010000 */
[----:B------:R-:W-:Y:S01]  /*7540*/  F2FP.BF16.F32.PACK_AB R29, R60, R65 ;  /* 0x000000413c1d723e */ /* 0x000fe200000010ff */
[----:B------:R-:W-:Y:S01]  /*7550*/  FADD.FTZ R65, R65, R186 ;  /* 0x000000ba41417221 */ /* 0x000fe20000010000 */
[----:B------:R-:W-:Y:S01]  /*7560*/  F2FP.BF16.F32.PACK_AB R30, R64, R67 ;  /* 0x00000043401e723e */ /* 0x000fe200000010ff */
[----:B------:R-:W-:Y:S01]  /*7570*/  FADD.FTZ R66, R66, R179 ;  /* 0x000000b342427221 */ /* 0x000fe20000010000 */
[----:B---3--:R-:W-:Y:S01]  /*7580*/  F2FP.BF16.F32.PACK_AB R31, R52, R57 ;  /* 0x00000039341f723e */ /* 0x008fe200000010ff */
[----:B------:R-:W-:-:S02]  /*7590*/  FADD.FTZ R60, R60, R65 ;  /* 0x000000413c3c7221 */ /* 0x000fc40000010000 */
[----:B------:R-:W-:Y:S02]  /*75a0*/  FADD.FTZ R67, R67, R66 ;  /* 0x0000004243437221 */ /* 0x000fe40000010000 */
[----:B------:R-:W-:Y:S02]  /*75b0*/  FADD.FTZ R57, R57, R60 ;  /* 0x0000003c39397221 */ /* 0x000fe40000010000 */
[----:B-----5:R-:W-:Y:S01]  /*75c0*/  HMMA.16816.F32.BF16 R156, R28, R24, R156 ;  /* 0x000000181c9c723c */ /* 0x020fe2000004189c */
[----:B------:R-:W-:Y:S01]  /*75d0*/  FADD.FTZ R229, R64, R67 ;  /* 0x0000004340e57221 */ /* 0x000fe20000010000 */
[----:B------:R-:W-:-:S06]  /*75e0*/  FADD.FTZ R227, R52, R57 ;  /* 0x0000003934e37221 */ /* 0x000fcc0000010000 */
[C---:B------:R-:W-:Y:S08]  /*75f0*/  HMMA.16816.F32.BF16 R152, R28.reuse, R26, R152 ;  /* 0x0000001a1c98723c */ /* 0x040ff00000041898 */
[C---:B-1----:R-:W-:Y:S08]  /*7600*/  HMMA.16816.F32.BF16 R72, R28.reuse, R20, R72 ;  /* 0x000000141c48723c */ /* 0x042ff00000041848 */
[C---:B------:R-:W-:Y:S08]  /*7610*/  HMMA.16816.F32.BF16 R76, R28.reuse, R22, R76 ;  /* 0x000000161c4c723c */ /* 0x040ff0000004184c */
[C---:B--2---:R-:W-:Y:S08]  /*7620*/  HMMA.16816.F32.BF16 R88, R28.reuse, R16, R88 ;  /* 0x000000101c58723c */ /* 0x044ff00000041858 */
[C---:B------:R-:W-:Y:S08]  /*7630*/  HMMA.16816.F32.BF16 R92, R28.reuse, R18, R92 ;  /* 0x000000121c5c723c */ /* 0x040ff0000004185c */
[C---:B----4-:R-:W-:Y:S08]  /*7640*/  HMMA.16816.F32.BF16 R104, R28.reuse, R12, R104 ;  /* 0x0000000c1c68723c */ /* 0x050ff00000041868 */
[C---:B------:R-:W-:Y:S08]  /*7650*/  HMMA.16816.F32.BF16 R108, R28.reuse, R14, R108 ;  /* 0x0000000e1c6c723c */ /* 0x040ff0000004186c */
[C---:B------:R-:W-:Y:S08]  /*7660*/  HMMA.16816.F32.BF16 R116, R28.reuse, R8, R116 ;  /* 0x000000081c74723c */ /* 0x040ff00000041874 */
[C---:B------:R-:W-:Y:S08]  /*7670*/  HMMA.16816.F32.BF16 R140, R28.reuse, R10, R140 ;  /* 0x0000000a1c8c723c */ /* 0x040ff0000004188c */
[C---:B------:R-:W-:Y:S08]  /*7680*/  HMMA.16816.F32.BF16 R136, R28.reuse, R4, R136 ;  /* 0x000000041c88723c */ /* 0x040ff00000041888 */
[----:B------:R-:W-:Y:S01]  /*7690*/  HMMA.16816.F32.BF16 R128, R28, R6, R128 ;  /* 0x000000061c80723c */ /* 0x000fe20000041880 */
[----:B------:R-:W-:Y:S01]  /*76a0*/  F2FP.BF16.F32.PACK_AB R28, R196, R173 ;  /* 0x000000adc41c723e */ /* 0x000fe200000010ff */
[----:B------:R-:W-:Y:S01]  /*76b0*/  FADD.FTZ R173, R173, R184 ;  /* 0x000000b8adad7221 */ /* 0x000fe20000010000 */
[C---:B------:R-:W-:Y:S01]  /*76c0*/  F2FP.BF16.F32.PACK_AB R29, R45.reuse, R44 ;  /* 0x0000002c2d1d723e */ /* 0x040fe200000010ff */
        /* <DEDUP_REMOVED lines=20> */
[----:B------:R-:W-:-:S15]  /*7810*/  HMMA.16816.F32.BF16 R132, R28, R6, R132 ;  /* 0x000000061c84723c */ /* 0x000fde0000041884 */
[----:B------:R-:W-:-:S05]  /*7820*/  NOP ;  /* 0x0000000000007918 */ /* 0x000fca0000000000 */
.L_x_9:
[----:B------:R-:W-:-:S13]  /*7830*/  ISETP.GE.AND P0, PT, R226, RZ, PT ;  /* 0x000000ffe200720c */ /* 0x000fda0003f06270 */
[----:B------:R-:W-:Y:S05]  /*7840*/  @!P0 BRA `(.L_x_11) ;  /* 0x0000002c00188947 */ /* 0x000fea0003800000 */
[C---:B------:R-:W-:Y:S01]  /*7850*/  SHF.L.U64.HI R224, R170.reuse, 0x5, R171 ;  /* 0x00000005aae07819 */ /* 0x040fe200000102ab */
[----:B------:R-:W-:Y:S01]  /*7860*/  IMAD.SHL.U32 R225, R170, 0x20, RZ ;  /* 0x00000020aae17824 */ /* 0x000fe200078e00ff */
[----:B------:R-:W-:Y:S01]  /*7870*/  MOV R3, R166 ;  /* 0x000000a600037202 */ /* 0x000fe20000000f00 */
[----:B------:R-:W-:Y:S01]  /*7880*/  IMAD.MOV.U32 R0, RZ, RZ, R165 ;  /* 0x000000ffff007224 */ /* 0x000fe200078e00a5 */
[----:B------:R-:W-:Y:S01]  /*7890*/  MOV R169, R168 ;  /* 0x000000a800a97202 */ /* 0x000fe20000000f00 */
[----:B------:R-:W-:Y:S01]  /*78a0*/  IMAD.MOV.U32 R2, RZ, RZ, R167 ;  /* 0x000000ffff027224 */ /* 0x000fe200078e00a7 */
[----:B------:R-:W-:Y:S01]  /*78b0*/  IADD3 R223, PT, PT, R216, 0x20, RZ ;  /* 0x00000020d8df7810 */ /* 0x000fe20007ffe0ff */
[----:B------:R-:W1:Y:S01]  /*78c0*/  LDCU UR4, c[0x0][0x45c] ;  /* 0x00008b80ff0477ac */ /* 0x000e620008000800 */
[----:B------:R-:W2:Y:S01]  /*78d0*/  LDCU.64 UR8, c[0x0][0x3c0] ;  /* 0x00007800ff0877ac */ /* 0x000ea20008000a00 */
[----:B------:R-:W-:Y:S05]  /*78e0*/  BRA `(.L_x_12) ;  /* 0x0000000000547947 */ /* 0x000fea0003800000 */
.L_x_14:
[----:B------:R-:W-:Y:S04]  /*78f0*/  VIADD R172, R226, 0xffffffff ;  /* 0xffffffffe2ac7836 */ /* 0x000fe80000000000 */
[C---:B------:R-:W-:Y:S02]  /*7900*/  IMAD R165, R172.reuse, UR20, RZ ;  /* 0x00000014aca57c24 */ /* 0x040fe4000f8e02ff */
[----:B------:R-:W-:Y:S04]  /*7910*/  IMAD.WIDE.U32 R172, R172, UR21, RZ ;  /* 0x00000015acac7c25 */ /* 0x000fe8000f8e00ff */
[----:B------:R-:W-:Y:S01]  /*7920*/  IMAD.IADD R164, R173, 0x1, R165 ;  /* 0x00000001ada47824 */ /* 0x000fe200078e02a5 */
[CC--:B------:R-:W-:Y:S02]  /*7930*/  LEA R176, P1, R172.reuse, R220.reuse, 0x1 ;  /* 0x000000dcacb07211 */ /* 0x0c0fe400078208ff */
[C---:B------:R-:W-:Y:S02]  /*7940*/  IADD3 R165, P0, PT, R172.reuse, UR14, RZ ;  /* 0x0000000eaca57c10 */ /* 0x040fe4000ff1e0ff */
[-C--:B------:R-:W-:Y:S02]  /*7950*/  LEA.HI.X R177, R172, R219.reuse, R164, 0x1, P1 ;  /* 0x000000dbacb17211 */ /* 0x080fe400008f0ca4 */
[----:B------:R-:W-:Y:S02]  /*7960*/  IADD3.X R166, PT, PT, R164, UR6, RZ, P0, !PT ;  /* 0x00000006a4a67c10 */ /* 0x000fe400087fe4ff */
[C---:B------:R-:W-:Y:S01]  /*7970*/  LEA R174, P0, R165.reuse, R220, 0x1 ;  /* 0x000000dca5ae7211 */ /* 0x040fe200078008ff */
[----:B------:R-:W-:Y:S01]  /*7980*/  @!PT LDS RZ, [RZ] ;  /* 0x00000000fffff984 */ /* 0x000fe20000000800 */
[----:B------:R-:W-:Y:S01]  /*7990*/  @!PT LDS RZ, [RZ] ;  /* 0x00000000fffff984 */ /* 0x000fe20000000800 */
[----:B------:R-:W-:Y:S01]  /*79a0*/  @!PT LDS RZ, [RZ] ;  /* 0x00000000fffff984 */ /* 0x000fe20000000800 */
[----:B------:R1:W-:Y:S03]  /*79b0*/  LDGSTS.E.BYPASS.LTC128B.128 [R221+0x6000], desc[UR26][R176.64] ;  /* 0x06000000b0dd7fae */ /* 0x0003e6000b981a1a */
[----:B------:R-:W-:Y:S01]  /*79c0*/  LEA.HI.X R175, R165, R219, R166, 0x1, P0 ;  /* 0x000000dba5af7211 */ /* 0x000fe200000f0ca6 */
[----:B------:R1:W-:Y:S04]  /*79d0*/  LDGSTS.E.BYPASS.LTC128B.128 [R221+0x7000], desc[UR26][R176.64+0x40] ;  /* 0x07000040b0dd7fae */ /* 0x0003e8000b981a1a */
[----:B------:R1:W-:Y:S04]  /*79e0*/  LDGSTS.E.BYPASS.LTC128B.128 [R221+0x8000], desc[UR26][R176.64+0x80] ;  /* 0x08000080b0dd7fae */ /* 0x0003e8000b981a1a */
[----:B------:R1:W-:Y:S04]  /*79f0*/  LDGSTS.E.BYPASS.LTC128B.128 [R221+0x6800], desc[UR26][R174.64] ;  /* 0x06800000aedd7fae */ /* 0x0003e8000b981a1a */
[----:B------:R1:W-:Y:S04]  /*7a00*/  LDGSTS.E.BYPASS.LTC128B.128 [R221+0x7800], desc[UR26][R174.64+0x40] ;  /* 0x07800040aedd7fae */ /* 0x0003e8000b981a1a */
[----:B------:R1:W-:Y:S04]  /*7a10*/  LDGSTS.E.BYPASS.LTC128B.128 [R221+0x8800], desc[UR26][R174.64+0x80] ;  /* 0x08800080aedd7fae */ /* 0x0003e8000b981a1a */
[----:B------:R-:W0:Y:S01]  /*7a20*/  LDGDEPBAR ;  /* 0x00000000000079af */ /* 0x000e220000000000 */
[----:B------:R-:W-:Y:S05]  /*7a30*/  BRA `(.L_x_13) ;  /* 0x0000000800dc7947 */ /* 0x000fea0003800000 */
.L_x_12:
[----:B------:R-:W-:Y:S04]  /*7a40*/  DEPBAR.LE SB0, 0x0 ;  /* 0x000080000000791a */ /* 0x000fe80000000000 */
[----:B------:R-:W-:Y:S01]  /*7a50*/  BAR.SYNC.DEFER_BLOCKING 0x0 ;  /* 0x0000000000007b1d */ /* 0x000fe20000010000 */
[C---:B--2---:R-:W-:Y:S04]  /*7a60*/  IMAD.WIDE.U32 R232, R226.reuse, UR8, RZ ;  /* 0x00000008e2e87c25 */ /* 0x044fe8000f8e00ff */
[----:B------:R-:W-:Y:S01]  /*7a70*/  IMAD R170, R226, UR9, R233 ;  /* 0x00000009e2aa7c24 */ /* 0x000fe2000f8e02e9 */
[C---:B------:R-:W-:Y:S01]  /*7a80*/  LEA R236, P1, R232.reuse, R218, 0x7 ;  /* 0x000000dae8ec7211 */ /* 0x040fe200078238ff */
[----:B------:R-:W-:Y:S01]  /*7a90*/  IMAD.MOV.U32 R168, RZ, RZ, R223 ;  /* 0x000000ffffa87224 */ /* 0x000fe200078e00df */
[----:B------:R-:W-:Y:S01]  /*7aa0*/  LEA R171, P0, R232, R225, 0x6 ;  /* 0x000000e1e8ab7211 */ /* 0x000fe200078030ff */
[----:B------:R-:W-:Y:S01]  /*7ab0*/  @P6 VIADD R168, R216, 0xffffffe0 ;  /* 0xffffffe0d8a86836 */ /* 0x000fe20000000000 */
[CCC-:B------:R-:W-:Y:S02]  /*7ac0*/  LEA.HI.X R237, R232.reuse, R217.reuse, R170.reuse, 0x7, P1 ;  /* 0x000000d9e8ed7211 */ /* 0x1c0fe400008f3caa */
[----:B------:R-:W-:Y:S02]  /*7ad0*/  LEA.HI.X R230, R232, R224, R170, 0x6, P0 ;  /* 0x000000e0e8e67211 */ /* 0x000fe400000f34aa */
[C---:B------:R-:W-:Y:S04]  /*7ae0*/  LEA R234, P0, R171.reuse, R218, 0x1 ;  /* 0x000000daabea7211 */ /* 0x040fe800078008ff */
[----:B------:R-:W-:Y:S02]  /*7af0*/  LEA.HI.X R235, R171, R217, R230, 0x1, P0 ;  /* 0x000000d9abeb7211 */ /* 0x000fe400000f0ce6 */
[----:B------:R-:W-:Y:S01]  /*7b00*/  ISETP.NE.AND P0, PT, R226, RZ, PT ;  /* 0x000000ffe200720c */ /* 0x000fe20003f05270 */
[----:B------:R-:W-:Y:S01]  /*7b10*/  @!PT LDS RZ, [RZ] ;  /* 0x00000000fffff984 */ /* 0x000fe20000000800 */
[----:B------:R-:W-:Y:S01]  /*7b20*/  @!PT LDS RZ, [RZ] ;  /* 0x00000000fffff984 */ /* 0x000fe20000000800 */
[----:B------:R-:W-:Y:S01]  /*7b30*/  @!PT LDS RZ, [RZ] ;  /* 0x00000000fffff984 */ /* 0x000fe20000000800 */
[----:B------:R2:W-:Y:S08]  /*7b40*/  LDGSTS.E.BYPASS.LTC128B.128 [R221+0x9000], desc[UR26][R236.64] ;  /* 0x09000000ecdd7fae */ /* 0x0005f0000b981a1a */
[----:B------:R2:W-:Y:S08]  /*7b50*/  LDGSTS.E.BYPASS.LTC128B.128 [R221+0xa000], desc[UR26][R236.64+0x40] ;  /* 0x0a000040ecdd7fae */ /* 0x0005f0000b981a1a */
[----:B------:R2:W-:Y:S08]  /*7b60*/  LDGSTS.E.BYPASS.LTC128B.128 [R221+0xb000], desc[UR26][R236.64+0x80] ;  /* 0x0b000080ecdd7fae */ /* 0x0005f0000b981a1a */
[----:B------:R2:W-:Y:S08]  /*7b70*/  LDGSTS.E.BYPASS.LTC128B.128 [R221+0x9800], desc[UR26][R234.64] ;  /* 0x09800000eadd7fae */ /* 0x0005f0000b981a1a */
[----:B------:R2:W-:Y:S08]  /*7b80*/  LDGSTS.E.BYPASS.LTC128B.128 [R221+0xa800], desc[UR26][R234.64+0x40] ;  /* 0x0a800040eadd7fae */ /* 0x0005f0000b981a1a */
[----:B------:R2:W-:Y:S08]  /*7b90*/  LDGSTS.E.BYPASS.LTC128B.128 [R221+0xb800], desc[UR26][R234.64+0x80] ;  /* 0x0b800080eadd7fae */ /* 0x0005f0000b981a1a */
[----:B------:R-:W-:Y:S08]  /*7ba0*/  LDSM.16.M88.4 R164, [R216] ;  /* 0x00000000d8a4783b */ /* 0x000ff00000000200 */
[----:B------:R-:W3:Y:S08]  /*7bb0*/  LDSM.16.M88.4 R172, [R215+0x6000] ;  /* 0x00600000d7ac783b */ /* 0x000ef00000000200 */
[----:B------:R-:W4:Y:S08]  /*7bc0*/  LDSM.16.M88.4 R176, [R216+0x1000] ;  /* 0x00100000d8b0783b */ /* 0x000f300000000200 */
[----:B------:R-:W5:Y:S08]  /*7bd0*/  LDSM.16.M88.4 R180, [R215+0x6400] ;  /* 0x00640000d7b4783b */ /* 0x000f700000000200 */
[----:B------:R-:W0:Y:S08]  /*7be0*/  LDGDEPBAR ;  /* 0x00000000000079af */ /* 0x000e300000000000 */
[----:B------:R-:W1:Y:S08]  /*7bf0*/  LDSM.16.M88.4 R184, [R215+0x6800] ;  /* 0x00680000d7b8783b */ /* 0x000e700000000200 */
[----:B------:R-:W2:Y:S01]  /*7c00*/  LDSM.16.M88.4 R188, [R215+0x6c00] ;  /* 0x006c0000d7bc783b */ /* 0x000ea20000000200 */
[-C--:B---3--:R-:W-:Y:S07]  /*7c10*/  HMMA.16816.F32.BF16 R4, R164, R172.reuse, RZ ;  /* 0x000000aca404723c */ /* 0x088fee00000418ff */
[----:B------:R-:W-:Y:S01]  /*7c20*/  LDSM.16.M88.4 R192, [R168] ;  /* 0x00000000a8c0783b */ /* 0x000fe20000000200 */
[C---:B----4-:R-:W-:Y:S07]  /*7c30*/  HMMA.16816.F32.BF16 R8, R176.reuse, R172, RZ ;  /* 0x000000acb008723c */ /* 0x050fee00000418ff */
[----:B------:R-:W3:Y:S01]  /*7c40*/  LDSM.16.M88.4 R196, [R213+0x6000] ;  /* 0x00600000d5c4783b */ /* 0x000ee20000000200 */
[-C--:B------:R-:W-:Y:S07]  /*7c50*/  HMMA.16816.F32.BF16 R12, R176, R174.reuse, RZ ;  /* 0x000000aeb00c723c */ /* 0x080fee00000418ff */
[----:B------:R-:W4:Y:S01]  /*7c60*/  LDSM.16.M88.4 R200, [R168+0x1000] ;  /* 0x00100000a8c8783b */ /* 0x000f220000000200 */
[C---:B------:R-:W-:Y:S07]  /*7c70*/  HMMA.16816.F32.BF16 R16, R164.reuse, R174, RZ ;  /* 0x000000aea410723c */ /* 0x040fee00000418ff */
[----:B------:R-:W4:Y:S01]  /*7c80*/  LDSM.16.M88.4 R172, [R213+0x6400] ;  /* 0x00640000d5ac783b */ /* 0x000f220000000200 */
[-C--:B-----5:R-:W-:Y:S07]  /*7c90*/  HMMA.16816.F32.BF16 R20, R164, R180.reuse, RZ ;  /* 0x000000b4a414723c */ /* 0x0a0fee00000418ff */
[----:B------:R-:W5:Y:S01]  /*7ca0*/  LDSM.16.M88.4 R204, [R213+0x6800] ;  /* 0x00680000d5cc783b */ /* 0x000f620000000200 */
[C---:B------:R-:W-:Y:S07]  /*7cb0*/  HMMA.16816.F32.BF16 R24, R176.reuse, R180, RZ ;  /* 0x000000b4b018723c */ /* 0x040fee00000418ff */
[----:B------:R-:W5:Y:S01]  /*7cc0*/  LDSM.16.M88.4 R208, [R213+0x6c00] ;  /* 0x006c0000d5d0783b */ /* 0x000f620000000200 */
[-C--:B------:R-:W-:Y:S08]  /*7cd0*/  HMMA.16816.F32.BF16 R28, R176, R182.reuse, RZ ;  /* 0x000000b6b01c723c */ /* 0x080ff000000418ff */
[C---:B------:R-:W-:Y:S01]  /*7ce0*/  HMMA.16816.F32.BF16 R32, R164.reuse, R182, RZ ;  /* 0x000000b6a420723c */ /* 0x040fe200000418ff */
[----:B------:R-:W-:Y:S07]  /*7cf0*/  LDSM.16.M88.4 R180, [R216+0x3000] ;  /* 0x00300000d8b4783b */ /* 0x000fee0000000200 */
[-C--:B-1----:R-:W-:Y:S08]  /*7d00*/  HMMA.16816.F32.BF16 R36, R164, R184.reuse, RZ ;  /* 0x000000b8a424723c */ /* 0x082ff000000418ff */
[C---:B------:R-:W-:Y:S08]  /*7d10*/  HMMA.16816.F32.BF16 R40, R176.reuse, R184, RZ ;  /* 0x000000b8b028723c */ /* 0x040ff000000418ff */
[-C--:B------:R-:W-:Y:S08]  /*7d20*/  HMMA.16816.F32.BF16 R44, R176, R186.reuse, RZ ;  /* 0x000000bab02c723c */ /* 0x080ff000000418ff */
[C---:B------:R-:W-:Y:S01]  /*7d30*/  HMMA.16816.F32.BF16 R48, R164.reuse, R186, RZ ;  /* 0x000000baa430723c */ /* 0x040fe200000418ff */
[----:B------:R-:W-:Y:S07]  /*7d40*/  LDSM.16.M88.4 R184, [R215+0x7800] ;  /* 0x00780000d7b8783b */ /* 0x000fee0000000200 */
[-C--:B--2---:R-:W-:Y:S08]  /*7d50*/  HMMA.16816.F32.BF16 R52, R164, R188.reuse, RZ ;  /* 0x000000bca434723c */ /* 0x084ff000000418ff */
[C---:B------:R-:W-:Y:S08]  /*7d60*/  HMMA.16816.F32.BF16 R56, R176.reuse, R188, RZ ;  /* 0x000000bcb038723c */ /* 0x040ff000000418ff */
[-C--:B------:R-:W-:Y:S01]  /*7d70*/  HMMA.16816.F32.BF16 R60, R176, R190.reuse, RZ ;  /* 0x000000beb03c723c */ /* 0x080fe200000418ff */
[----:B------:R-:W-:Y:S07]  /*7d80*/  LDSM.16.M88.4 R176, [R215+0x7000] ;  /* 0x00700000d7b0783b */ /* 0x000fee0000000200 */
[----:B------:R-:W-:Y:S01]  /*7d90*/  HMMA.16816.F32.BF16 R64, R164, R190, RZ ;  /* 0x000000bea440723c */ /* 0x000fe200000418ff */
[----:B------:R-:W1:Y:S07]  /*7da0*/  LDSM.16.M88.4 R164, [R216+0x2000] ;  /* 0x00200000d8a4783b */ /* 0x000e6e0000000200 */
[-C--:B---3--:R-:W-:Y:S01]  /*7db0*/  HMMA.16816.F32.BF16 R4, R192, R196.reuse, R4 ;  /* 0x000000c4c004723c */ /* 0x088fe20000041804 */
[----:B------:R-:W-:Y:S07]  /*7dc0*/  LDSM.16.M88.4 R188, [R215+0x7c00] ;  /* 0x007c0000d7bc783b */ /* 0x000fee0000000200 */
[C---:B----4-:R-:W-:Y:S08]  /*7dd0*/  HMMA.16816.F32.BF16 R8, R200.reuse, R196, R8 ;  /* 0x000000c4c808723c */ /* 0x050ff00000041808 */
[-C--:B------:R-:W-:Y:S08]  /*7de0*/  HMMA.16816.F32.BF16 R12, R200, R198.reuse, R12 ;  /* 0x000000c6c80c723c */ /* 0x080ff0000004180c */
[C---:B------:R-:W-:Y:S01]  /*7df0*/  HMMA.16816.F32.BF16 R16, R192.reuse, R198, R16 ;  /* 0x000000c6c010723c */ /* 0x040fe20000041810 */
[----:B------:R-:W-:Y:S07]  /*7e00*/  LDSM.16.M88.4 R196, [R168+0x2000] ;  /* 0x00200000a8c4783b */ /* 0x000fee0000000200 */
[-C--:B------:R-:W-:Y:S08]  /*7e10*/  HMMA.16816.F32.BF16 R20, R192, R172.reuse, R20 ;  /* 0x000000acc014723c */ /* 0x080ff00000041814 */
[C---:B------:R-:W-:Y:S08]  /*7e20*/  HMMA.16816.F32.BF16 R24, R200.reuse, R172, R24 ;  /* 0x000000acc818723c */ /* 0x040ff00000041818 */
[-C--:B------:R-:W-:Y:S08]  /*7e30*/  HMMA.16816.F32.BF16 R28, R200, R174.reuse, R28 ;  /* 0x000000aec81c723c */ /* 0x080ff0000004181c */
[C---:B------:R-:W-:Y:S01]  /*7e40*/  HMMA.16816.F32.BF16 R32, R192.reuse, R174, R32 ;  /* 0x000000aec020723c */ /* 0x040fe20000041820 */
[----:B------:R-:W2:Y:S07]  /*7e50*/  LDSM.16.M88.4 R172, [R215+0x7400] ;  /* 0x00740000d7ac783b */ /* 0x000eae0000000200 */
[-C--:B-----5:R-:W-:Y:S08]  /*7e60*/  HMMA.16816.F32.BF16 R36, R192, R204.reuse, R36 ;  /* 0x000000ccc024723c */ /* 0x0a0ff00000041824 */
[C---:B------:R-:W-:Y:S08]  /*7e70*/  HMMA.16816.F32.BF16 R40, R200.reuse, R204, R40 ;  /* 0x000000ccc828723c */ /* 0x040ff00000041828 */
[-C--:B------:R-:W-:Y:S08]  /*7e80*/  HMMA.16816.F32.BF16 R44, R200, R206.reuse, R44 ;  /* 0x000000cec82c723c */ /* 0x080ff0000004182c */
[C---:B------:R-:W-:Y:S01]  /*7e90*/  HMMA.16816.F32.BF16 R48, R192.reuse, R206, R48 ;  /* 0x000000cec030723c */ /* 0x040fe20000041830 */
[----:B------:R-:W-:Y:S07]  /*7ea0*/  LDSM.16.M88.4 R204, [R168+0x3000] ;  /* 0x00300000a8cc783b */ /* 0x000fee0000000200 */
[-C--:B------:R-:W-:Y:S08]  /*7eb0*/  HMMA.16816.F32.BF16 R52, R192, R208.reuse, R52 ;  /* 0x000000d0c034723c */ /* 0x080ff00000041834 */
[C---:B------:R-:W-:Y:S08]  /*7ec0*/  HMMA.16816.F32.BF16 R56, R200.reuse, R208, R56 ;  /* 0x000000d0c838723c */ /* 0x040ff00000041838 */
[-C--:B------:R-:W-:Y:S01]  /*7ed0*/  HMMA.16816.F32.BF16 R60, R200, R210.reuse, R60 ;  /* 0x000000d2c83c723c */ /* 0x080fe2000004183c */
[----:B------:R-:W3:Y:S07]  /*7ee0*/  LDSM.16.M88.4 R200, [R213+0x7000] ;  /* 0x00700000d5c8783b */ /* 0x000eee0000000200 */
[----:B------:R-:W-:Y:S01]  /*7ef0*/  HMMA.16816.F32.BF16 R64, R192, R210, R64 ;  /* 0x000000d2c040723c */ /* 0x000fe20000041840 */
[----:B------:R-:W4:Y:S07]  /*7f00*/  LDSM.16.M88.4 R192, [R213+0x7400] ;  /* 0x00740000d5c0783b */ /* 0x000f2e0000000200 */
[-C--:B-1----:R-:W-:Y:S01]  /*7f10*/  HMMA.16816.F32.BF16 R4, R164, R176.reuse, R4 ;  /* 0x000000b0a404723c */ /* 0x082fe20000041804 */
[----:B------:R-:W1:Y:S07]  /*7f20*/  LDSM.16.M88.4 R208, [R213+0x7800] ;  /* 0x00780000d5d0783b */ /* 0x000e6e0000000200 */
[C---:B------:R-:W-:Y:S08]  /*7f30*/  HMMA.16816.F32.BF16 R8, R180.reuse, R176, R8 ;  /* 0x000000b0b408723c */ /* 0x040ff00000041808 */
[-C--:B------:R-:W-:Y:S08]  /*7f40*/  HMMA.16816.F32.BF16 R12, R180, R178.reuse, R12 ;  /* 0x000000b2b40c723c */ /* 0x080ff0000004180c */
[C---:B------:R-:W-:Y:S01]  /*7f50*/  HMMA.16816.F32.BF16 R16, R164.reuse, R178, R16 ;  /* 0x000000b2a410723c */ /* 0x040fe20000041810 */
[----:B------:R-:W-:Y:S07]  /*7f60*/  LDSM.16.M88.4 R176, [R215+0x8000] ;  /* 0x00800000d7b0783b */ /* 0x000fee0000000200 */
[-C--:B--2---:R-:W-:Y:S08]  /*7f70*/  HMMA.16816.F32.BF16 R20, R164, R172.reuse, R20 ;  /* 0x000000aca414723c */ /* 0x084ff00000041814 */
[C---:B------:R-:W-:Y:S08]  /*7f80*/  HMMA.16816.F32.BF16 R24, R180.reuse, R172, R24 ;  /* 0x000000acb418723c */ /* 0x040ff00000041818 */
[-C--:B------:R-:W-:Y:S08]  /*7f90*/  HMMA.16816.F32.BF16 R28, R180, R174.reuse, R28 ;  /* 0x000000aeb41c723c */ /* 0x080ff0000004181c */
[C---:B------:R-:W-:Y:S01]  /*7fa0*/  HMMA.16816.F32.BF16 R32, R164.reuse, R174, R32 ;  /* 0x000000aea420723c */ /* 0x040fe20000041820 */
[----:B------:R-:W-:Y:S07]  /*7fb0*/  LDSM.16.M88.4 R172, [R216+0x4000] ;  /* 0x00400000d8ac783b */ /* 0x000fee0000000200 */
[-C--:B------:R-:W-:Y:S08]  /*7fc0*/  HMMA.16816.F32.BF16 R36, R164, R184.reuse, R36 ;  /* 0x000000b8a424723c */ /* 0x080ff00000041824 */
[C---:B------:R-:W-:Y:S08]  /*7fd0*/  HMMA.16816.F32.BF16 R40, R180.reuse, R184, R40 ;  /* 0x000000b8b428723c */ /* 0x040ff00000041828 */
[-C--:B------:R-:W-:Y:S08]  /*7fe0*/  HMMA.16816.F32.BF16 R44, R180, R186.reuse, R44 ;  /* 0x000000bab42c723c */ /* 0x080ff0000004182c */
[C---:B------:R-:W-:Y:S01]  /*7ff0*/  HMMA.16816.F32.BF16 R48, R164.reuse, R186, R48 ;  /* 0x000000baa430723c */ /* 0x040fe20000041830 */
[----:B------:R-:W-:Y:S07]  /*8000*/  LDSM.16.M88.4 R184, [R215+0x8400] ;  /* 0x00840000d7b8783b */ /* 0x000fee0000000200 */
[-C--:B------:R-:W-:Y:S08]  /*8010*/  HMMA.16816.F32.BF16 R52, R164, R188.reuse, R52 ;  /* 0x000000bca434723c */ /* 0x080ff00000041834 */
[C---:B------:R-:W-:Y:S08]  /*8020*/  HMMA.16816.F32.BF16 R56, R180.reuse, R188, R56 ;  /* 0x000000bcb438723c */ /* 0x040ff00000041838 */
[-C--:B------:R-:W-:Y:S01]  /*8030*/  HMMA.16816.F32.BF16 R60, R180, R190.reuse, R60 ;  /* 0x000000beb43c723c */ /* 0x080fe2000004183c */
[----:B------:R-:W-:Y:S07]  /*8040*/  LDSM.16.M88.4 R180, [R216+0x5000] ;  /* 0x00500000d8b4783b */ /* 0x000fee0000000200 */
[----:B------:R-:W-:Y:S01]  /*8050*/  HMMA.16816.F32.BF16 R64, R164, R190, R64 ;  /* 0x000000bea440723c */ /* 0x000fe20000041840 */
[----:B------:R-:W2:Y:S07]  /*8060*/  LDSM.16.M88.4 R164, [R213+0x7c00] ;  /* 0x007c0000d5a4783b */ /* 0x000eae0000000200 */
[-C--:B---3--:R-:W-:Y:S01]  /*8070*/  HMMA.16816.F32.BF16 R4, R196, R200.reuse, R4 ;  /* 0x000000c8c404723c */ /* 0x088fe20000041804 */
[----:B------:R-:W3:Y:S07]  /*8080*/  LDSM.16.M88.4 R188, [R215+0x8800] ;  /* 0x00880000d7bc783b */ /* 0x000eee0000000200 */
[C---:B------:R-:W-:Y:S08]  /*8090*/  HMMA.16816.F32.BF16 R8, R204.reuse, R200, R8 ;  /* 0x000000c8cc08723c */ /* 0x040ff00000041808 */
[-C--:B------:R-:W-:Y:S08]  /*80a0*/  HMMA.16816.F32.BF16 R12, R204, R202.reuse, R12 ;  /* 0x000000cacc0c723c */ /* 0x080ff0000004180c */
[C---:B------:R-:W-:Y:S01]  /*80b0*/  HMMA.16816.F32.BF16 R16, R196.reuse, R202, R16 ;  /* 0x000000cac410723c */ /* 0x040fe20000041810 */
[----:B------:R-:W-:Y:S07]  /*80c0*/  LDSM.16.M88.4 R200, [R168+0x5000] ;  /* 0x00500000a8c8783b */ /* 0x000fee0000000200 */
[-C--:B----4-:R-:W-:Y:S08]  /*80d0*/  HMMA.16816.F32.BF16 R20, R196, R192.reuse, R20 ;  /* 0x000000c0c414723c */ /* 0x090ff00000041814 */
[C---:B------:R-:W-:Y:S08]  /*80e0*/  HMMA.16816.F32.BF16 R24, R204.reuse, R192, R24 ;  /* 0x000000c0cc18723c */ /* 0x040ff00000041818 */
[-C--:B------:R-:W-:Y:S08]  /*80f0*/  HMMA.16816.F32.BF16 R28, R204, R194.reuse, R28 ;  /* 0x000000c2cc1c723c */ /* 0x080ff0000004181c */
[C---:B------:R-:W-:Y:S01]  /*8100*/  HMMA.16816.F32.BF16 R32, R196.reuse, R194, R32 ;  /* 0x000000c2c420723c */ /* 0x040fe20000041820 */
[----:B------:R-:W-:Y:S07]  /*8110*/  LDSM.16.M88.4 R192, [R168+0x4000] ;  /* 0x00400000a8c0783b */ /* 0x000fee0000000200 */
[-C--:B-1----:R-:W-:Y:S08]  /*8120*/  HMMA.16816.F32.BF16 R36, R196, R208.reuse, R36 ;  /* 0x000000d0c424723c */ /* 0x082ff00000041824 */
[C---:B------:R-:W-:Y:S08]  /*8130*/  HMMA.16816.F32.BF16 R40, R204.reuse, R208, R40 ;  /* 0x000000d0cc28723c */ /* 0x040ff00000041828 */
[-C--:B------:R-:W-:Y:S08]  /*8140*/  HMMA.16816.F32.BF16 R44, R204, R210.reuse, R44 ;  /* 0x000000d2cc2c723c */ /* 0x080ff0000004182c */
[C---:B------:R-:W-:Y:S01]  /*8150*/  HMMA.16816.F32.BF16 R48, R196.reuse, R210, R48 ;  /* 0x000000d2c430723c */ /* 0x040fe20000041830 */
[----:B------:R-:W-:Y:S07]  /*8160*/  LDSM.16.M88.4 R208, [R213+0x8800] ;  /* 0x00880000d5d0783b */ /* 0x000fee0000000200 */
[-C--:B--2---:R-:W-:Y:S08]  /*8170*/  HMMA.16816.F32.BF16 R52, R196, R164.reuse, R52 ;  /* 0x000000a4c434723c */ /* 0x084ff00000041834 */
[C---:B------:R-:W-:Y:S08]  /*8180*/  HMMA.16816.F32.BF16 R56, R204.reuse, R164, R56 ;  /* 0x000000a4cc38723c */ /* 0x040ff00000041838 */
[-C--:B------:R-:W-:Y:S01]  /*8190*/  HMMA.16816.F32.BF16 R60, R204, R166.reuse, R60 ;  /* 0x000000a6cc3c723c */ /* 0x080fe2000004183c */
[----:B------:R-:W-:Y:S07]  /*81a0*/  LDSM.16.M88.4 R204, [R213+0x8400] ;  /* 0x00840000d5cc783b */ /* 0x000fee0000000200 */
[----:B------:R-:W-:Y:S01]  /*81b0*/  HMMA.16816.F32.BF16 R64, R196, R166, R64 ;  /* 0x000000a6c440723c */ /* 0x000fe20000041840 */
[----:B------:R-:W1:Y:S07]  /*81c0*/  LDSM.16.M88.4 R164, [R215+0x8c00] ;  /* 0x008c0000d7a4783b */ /* 0x000e6e0000000200 */
[-C--:B------:R-:W-:Y:S01]  /*81d0*/  HMMA.16816.F32.BF16 R4, R172, R176.reuse, R4 ;  /* 0x000000b0ac04723c */ /* 0x080fe20000041804 */
[----:B------:R-:W2:Y:S07]  /*81e0*/  LDSM.16.M88.4 R196, [R213+0x8000] ;  /* 0x00800000d5c4783b */ /* 0x000eae0000000200 */
[C---:B------:R-:W-:Y:S08]  /*81f0*/  HMMA.16816.F32.BF16 R8, R180.reuse, R176, R8 ;  /* 0x000000b0b408723c */ /* 0x040ff00000041808 */
[-C--:B------:R-:W-:Y:S08]  /*8200*/  HMMA.16816.F32.BF16 R12, R180, R178.reuse, R12 ;  /* 0x000000b2b40c723c */ /* 0x080ff0000004180c */
[C---:B------:R-:W-:Y:S01]  /*8210*/  HMMA.16816.F32.BF16 R16, R172.reuse, R178, R16 ;  /* 0x000000b2ac10723c */ /* 0x040fe20000041810 */
[----:B------:R-:W4:Y:S01]  /*8220*/  LDSM.16.M88.4 R176, [R213+0x8c00] ;  /* 0x008c0000d5b0783b */ /* 0x000f220000000200 */
[----:B------:R-:W-:Y:S06]  /*8230*/  DEPBAR.LE SB0, 0x0 ;  /* 0x000080000000791a */ /* 0x000fec0000000000 */
[-C--:B------:R-:W-:Y:S01]  /*8240*/  HMMA.16816.F32.BF16 R20, R172, R184.reuse, R20 ;  /* 0x000000b8ac14723c */ /* 0x080fe20000041814 */
[----:B------:R-:W-:Y:S07]  /*8250*/  BAR.SYNC.DEFER_BLOCKING 0x0 ;  /* 0x0000000000007b1d */ /* 0x000fee0000010000 */
[C---:B------:R-:W-:Y:S08]  /*8260*/  HMMA.16816.F32.BF16 R24, R180.reuse, R184, R24 ;  /* 0x000000b8b418723c */ /* 0x040ff00000041818 */
[-C--:B------:R-:W-:Y:S08]  /*8270*/  HMMA.16816.F32.BF16 R28, R180, R186.reuse, R28 ;  /* 0x000000bab41c723c */ /* 0x080ff0000004181c */
[C---:B------:R-:W-:Y:S08]  /*8280*/  HMMA.16816.F32.BF16 R32, R172.reuse, R186, R32 ;  /* 0x000000baac20723c */ /* 0x040ff00000041820 */
[-C--:B---3--:R-:W-:Y:S08]  /*8290*/  HMMA.16816.F32.BF16 R36, R172, R188.reuse, R36 ;  /* 0x000000bcac24723c */ /* 0x088ff00000041824 */
[C---:B------:R-:W-:Y:S08]  /*82a0*/  HMMA.16816.F32.BF16 R40, R180.reuse, R188, R40 ;  /* 0x000000bcb428723c */ /* 0x040ff00000041828 */
[-C--:B------:R-:W-:Y:S08]  /*82b0*/  HMMA.16816.F32.BF16 R44, R180, R190.reuse, R44 ;  /* 0x000000beb42c723c */ /* 0x080ff0000004182c */
[C---:B------:R-:W-:Y:S08]  /*82c0*/  HMMA.16816.F32.BF16 R48, R172.reuse, R190, R48 ;  /* 0x000000beac30723c */ /* 0x040ff00000041830 */
[-C--:B-1----:R-:W-:Y:S08]  /*82d0*/  HMMA.16816.F32.BF16 R52, R172, R164.reuse, R52 ;  /* 0x000000a4ac34723c */ /* 0x082ff00000041834 */
[C---:B------:R-:W-:Y:S08]  /*82e0*/  HMMA.16816.F32.BF16 R56, R180.reuse, R164, R56 ;  /* 0x000000a4b438723c */ /* 0x040ff00000041838 */
[-C--:B------:R-:W-:Y:S08]  /*82f0*/  HMMA.16816.F32.BF16 R60, R180, R166.reuse, R60 ;  /* 0x000000a6b43c723c */ /* 0x080ff0000004183c */
[----:B------:R-:W-:Y:S08]  /*8300*/  HMMA.16816.F32.BF16 R64, R172, R166, R64 ;  /* 0x000000a6ac40723c */ /* 0x000ff00000041840 */
[-C--:B--2---:R-:W-:Y:S08]  /*8310*/  HMMA.16816.F32.BF16 R4, R192, R196.reuse, R4 ;  /* 0x000000c4c004723c */ /* 0x084ff00000041804 */
[C---:B------:R-:W-:Y:S08]  /*8320*/  HMMA.16816.F32.BF16 R8, R200.reuse, R196, R8 ;  /* 0x000000c4c808723c */ /* 0x040ff00000041808 */
[-C--:B------:R-:W-:Y:S03]  /*8330*/  HMMA.16816.F32.BF16 R12, R200, R198.reuse, R12 ;  /* 0x000000c6c80c723c */ /* 0x080fe6000004180c */
[----:B------:R-:W-:Y:S02]  /*8340*/  FMNMX3.FTZ R171, R169, R4, R5, !PT ;  /* 0x00000004a9ab7276 */ /* 0x000fe40007810005 */
[----:B------:R-:W-:Y:S03]  /*8350*/  FMNMX3.FTZ R170, R2, R6, R7, !PT ;  /* 0x0000000602aa7276 */ /* 0x000fe60007810007 */
[C---:B------:R-:W-:Y:S08]  /*8360*/  HMMA.16816.F32.BF16 R16, R192.reuse, R198, R16 ;  /* 0x000000c6c010723c */ /* 0x040ff00000041810 */
[-C--:B------:R-:W-:Y:S08]  /*8370*/  HMMA.16816.F32.BF16 R20, R192, R204.reuse, R20 ;  /* 0x000000ccc014723c */ /* 0x080ff00000041814 */
[C---:B------:R-:W-:Y:S04]  /*8380*/  HMMA.16816.F32.BF16 R24, R200.reuse, R204, R24 ;  /* 0x000000ccc818723c */ /* 0x040fe80000041818 */
[----:B------:R-:W-:Y:S02]  /*8390*/  FMNMX3.FTZ R171, R171, R16, R17, !PT ;  /* 0x00000010abab7276 */ /* 0x000fe40007810011 */
[----:B------:R-:W-:Y:S02]  /*83a0*/  FMNMX3.FTZ R170, R170, R18, R19, !PT ;  /* 0x00000012aaaa7276 */ /* 0x000fe40007810013 */
[-C--:B------:R-:W-:Y:S03]  /*83b0*/  HMMA.16816.F32.BF16 R28, R200, R206.reuse, R28 ;  /* 0x000000cec81c723c */ /* 0x080fe6000004181c */
[----:B------:R-:W-:Y:S02]  /*83c0*/  FMNMX3.FTZ R230, R171, R20, R21, !PT ;  /* 0x00000014abe67276 */ /* 0x000fe40007810015 */
[----:B------:R-:W-:Y:S02]  /*83d0*/  FMNMX3.FTZ R171, R3, R8, R9, !PT ;  /* 0x0000000803ab7276 */ /* 0x000fe40007810009 */
[----:B------:R-:W-:Y:S01]  /*83e0*/  FMNMX3.FTZ R232, R170, R22, R23, !PT ;  /* 0x00000016aae87276 */ /* 0x000fe20007810017 */
        /* <DEDUP_REMOVED lines=17> */
[-C--:B----4-:R-:W-:Y:S08]  /*8500*/  HMMA.16816.F32.BF16 R52, R192, R176.reuse, R52 ;  /* 0x000000b0c034723c */ /* 0x090ff00000041834 */
[C---:B------:R-:W-:Y:S04]  /*8510*/  HMMA.16816.F32.BF16 R56, R200.reuse, R176, R56 ;  /* 0x000000b0c838723c */ /* 0x040fe80000041838 */
[----:B------:R-:W-:Y:S02]  /*8520*/  FMNMX3.FTZ R230, R230, R48, R49, !PT ;  /* 0x00000030e6e67276 */ /* 0x000fe40007810031 */
[----:B------:R-:W-:Y:S02]  /*8530*/  FMNMX3.FTZ R232, R232, R50, R51, !PT ;  /* 0x00000032e8e87276 */ /* 0x000fe40007810033 */
[-C--:B------:R-:W-:Y:S03]  /*8540*/  HMMA.16816.F32.BF16 R60, R200, R178.reuse, R60 ;  /* 0x000000b2c83c723c */ /* 0x080fe6000004183c */
[----:B------:R-:W-:Y:S02]  /*8550*/  FMNMX3.FTZ R230, R230, R52, R53, !PT ;  /* 0x00000034e6e67276 */ /* 0x000fe40007810035 */
[----:B------:R-:W-:Y:S03]  /*8560*/  FMNMX3.FTZ R232, R232, R54, R55, !PT ;  /* 0x00000036e8e87276 */ /* 0x000fe60007810037 */
[----:B------:R-:W-:Y:S11]  /*8570*/  HMMA.16816.F32.BF16 R64, R192, R178, R64 ;  /* 0x000000b2c040723c */ /* 0x000ff60000041840 */
[----:B------:R-:W-:Y:S08]  /*8580*/  @!UPT UIADD3 URZ, UPT, UPT, URZ, URZ, URZ ;  /* 0x000000fffffff290 */ /* 0x000ff0000fffe0ff */
[----:B------:R-:W-:Y:S01]  /*8590*/  FMNMX3.FTZ R230, R230, R64, R65, !PT ;  /* 0x00000040e6e67276 */ /* 0x000fe20007810041 */
[----:B------:R-:W-:Y:S06]  /*85a0*/  @P0 BRA `(.L_x_14) ;  /* 0xfffffff000d00947 */ /* 0x000fec000383ffff */
.L_x_13:
[----:B------:R-:W-:Y:S01]  /*85b0*/  FMNMX3.FTZ R164, R170, R42, R43, !PT ;  /* 0x0000002aaaa47276 */ /* 0x000fe2000781002b */
[----:B-1----:R-:W1:Y:S01]  /*85c0*/  SHFL.BFLY PT, R175, R230, 0x2, 0x1f ;  /* 0x0c401f00e6af7f89 */ /* 0x002e6200000e0000 */
[----:B------:R-:W-:Y:S02]  /*85d0*/  FMNMX3.FTZ R165, R171, R44, R45, !PT ;  /* 0x0000002caba57276 */ /* 0x000fe4000781002d */
[----:B------:R-:W-:Y:S05]  /*85e0*/  FMNMX3.FTZ R164, R164, R46, R47, !PT ;  /* 0x0000002ea4a47276 */ /* 0x000fea000781002f */
[----:B------:R-:W-:Y:S01]  /*85f0*/  LDSM.16.MT88.4 R176, [R212+0x9000] ;  /* 0x00900000d4b0783b */ /* 0x000fe20000004200 */
[----:B------:R-:W-:Y:S02]  /*8600*/  FMNMX3.FTZ R171, R232, R66, R67, !PT ;  /* 0x00000042e8ab7276 */ /* 0x000fe40007810043 */
[----:B------:R-:W-:Y:S02]  /*8610*/  FMNMX3.FTZ R165, R165, R56, R57, !PT ;  /* 0x00000038a5a57276 */ /* 0x000fe40007810039 */
[----:B------:R-:W-:Y:S02]  /*8620*/  FMNMX3.FTZ R164, R164, R58, R59, !PT ;  /* 0x0000003aa4a47276 */ /* 0x000fe4000781003b */
[----:B------:R-:W-:Y:S01]  /*8630*/  FMNMX3.FTZ R166, R165, R60, R61, !PT ;  /* 0x0000003ca5a67276 */ /* 0x000fe2000781003d */
[----:B------:R-:W2:Y:S01]  /*8640*/  SHFL.BFLY PT, R170, R171, 0x2, 0x1f ;  /* 0x0c401f00abaa7f89 */ /* 0x000ea200000e0000 */
[----:B------:R-:W-:Y:S07]  /*8650*/  FMNMX3.FTZ R167, R164, R62, R63, !PT ;  /* 0x0000003ea4a77276 */ /* 0x000fee000781003f */
[----:B------:R-:W3:Y:S08]  /*8660*/  SHFL.BFLY PT, R165, R166, 0x2, 0x1f ;  /* 0x0c401f00a6a57f89 */ /* 0x000ef000000e0000 */
[----:B------:R-:W4:Y:S01]  /*8670*/  SHFL.BFLY PT, R164, R167, 0x2, 0x1f ;  /* 0x0c401f00a7a47f89 */ /* 0x000f2200000e0000 */
[----:B-1----:R-:W-:Y:S07]  /*8680*/  FMNMX.FTZ R175, R230, R175, !PT ;  /* 0x000000afe6af7209 */ /* 0x002fee0007810000 */
[----:B------:R-:W1:Y:S01]  /*8690*/  SHFL.BFLY PT, R168, R175, 0x1, 0x1f ;  /* 0x0c201f00afa87f89 */ /* 0x000e6200000e0000 */
[----:B--2---:R-:W-:Y:S02]  /*86a0*/  FMNMX.FTZ R174, R171, R170, !PT ;  /* 0x000000aaabae7209 */ /* 0x004fe40007810000 */
[----:B---3--:R-:W-:Y:S05]  /*86b0*/  FMNMX.FTZ R172, R166, R165, !PT ;  /* 0x000000a5a6ac7209 */ /* 0x008fea0007810000 */
[----:B------:R-:W2:Y:S01]  /*86c0*/  SHFL.BFLY PT, R173, R174, 0x1, 0x1f ;  /* 0x0c201f00aead7f89 */ /* 0x000ea200000e0000 */
[----:B----4-:R-:W-:Y:S07]  /*86d0*/  FMNMX.FTZ R170, R167, R164, !PT ;  /* 0x000000a4a7aa7209 */ /* 0x010fee0007810000 */
[----:B------:R-:W3:Y:S08]  /*86e0*/  SHFL.BFLY PT, R171, R172, 0x1, 0x1f ;  /* 0x0c201f00acab7f89 */ /* 0x000ef000000e0000 */
[----:B------:R-:W4:Y:S01]  /*86f0*/  SHFL.BFLY PT, R165, R170, 0x1, 0x1f ;  /* 0x0c201f00aaa57f89 */ /* 0x000f2200000e0000 */
[----:B-1----:R-:W-:Y:S04]  /*8700*/  FMNMX.FTZ R168, R175, R168, !PT ;  /* 0x000000a8afa87209 */ /* 0x002fe80007810000 */
[C---:B------:R-:W-:Y:S01]  /*8710*/  FSETP.NEU.FTZ.AND P0, PT, R168.reuse, -INF , PT ;  /* 0xff800000a800780b */ /* 0x040fe20003f1d000 */
[C---:B------:R-:W-:Y:S01]  /*8720*/  FADD.FTZ R166, -R168.reuse, R169 ;  /* 0x000000a9a8a67221 */ /* 0x040fe20000010100 */
[----:B------:R-:W-:Y:S03]  /*8730*/  FMUL.FTZ R196, R168, UR4 ;  /* 0x00000004a8c47c20 */ /* 0x000fe60008410000 */
[----:B------:R-:W-:Y:S02]  /*8740*/  FMUL.FTZ R164, R166, UR4 ;  /* 0x00000004a6a47c20 */ /* 0x000fe40008410000 */
[----:B------:R-:W-:Y:S02]  /*8750*/  FSEL R196, R196, RZ, P0 ;  /* 0x000000ffc4c47208 */ /* 0x000fe40000000000 */
[----:B--2---:R-:W-:Y:S02]  /*8760*/  FMNMX.FTZ R167, R174, R173, !PT ;  /* 0x000000adaea77209 */ /* 0x004fe40007810000 */
[----:B------:R-:W1:Y:S01]  /*8770*/  MUFU.EX2 R164, R164 ;  /* 0x000000a400a47308 */ /* 0x000e620000000800 */
[----:B---3--:R-:W-:Y:S01]  /*8780*/  FMNMX.FTZ R166, R172, R171, !PT ;  /* 0x000000abaca67209 */ /* 0x008fe20007810000 */
[----:B------:R-:W-:Y:S01]  /*8790*/  FFMA.FTZ R180, R17, UR4, -R196 ;  /* 0x0000000411b47c23 */ /* 0x000fe200080108c4 */
[C---:B------:R-:W-:Y:S01]  /*87a0*/  FADD.FTZ R2, -R167.reuse, R2 ;  /* 0x00000002a7027221 */ /* 0x040fe20000010100 */
[C---:B------:R-:W-:Y:S01]  /*87b0*/  FMUL.FTZ R195, R167.reuse, UR4 ;  /* 0x00000004a7c37c20 */ /* 0x040fe20008410000 */
[----:B----4-:R-:W-:Y:S01]  /*87c0*/  FMNMX.FTZ R165, R170, R165, !PT ;  /* 0x000000a5aaa57209 */ /* 0x010fe20007810000 */
[----:B------:R-:W2:Y:S01]  /*87d0*/  LDSM.16.MT88.4 R172, [R214+0x9000] ;  /* 0x00900000d6ac783b */ /* 0x000ea20000004200 */
[----:B------:R-:W-:Y:S01]  /*87e0*/  FMUL.FTZ R169, R2, UR4 ;  /* 0x0000000402a97c20 */ /* 0x000fe20008410000 */
[----:B------:R-:W-:Y:S01]  /*87f0*/  FADD.FTZ R2, -R166, R3 ;  /* 0x00000003a6027221 */ /* 0x000fe20000010100 */
[----:B------:R-:W-:Y:S01]  /*8800*/  FSETP.NEU.FTZ.AND P0, PT, R167, -INF , PT ;  /* 0xff800000a700780b */ /* 0x000fe20003f1d000 */
[----:B------:R-:W-:Y:S01]  /*8810*/  FADD.FTZ R0, -R165, R0 ;  /* 0x00000000a5007221 */ /* 0x000fe20000010100 */
[----:B------:R3:W4:Y:S01]  /*8820*/  MUFU.EX2 R3, R169 ;  /* 0x000000a900037308 */ /* 0x0007220000000800 */
[----:B------:R-:W-:Y:S01]  /*8830*/  FMUL.FTZ R170, R2, UR4 ;  /* 0x0000000402aa7c20 */ /* 0x000fe20008410000 */
[----:B------:R-:W-:Y:S01]  /*8840*/  FSEL R195, R195, RZ, P0 ;  /* 0x000000ffc3c37208 */ /* 0x000fe20000000000 */
[----:B------:R-:W-:Y:S01]  /*8850*/  FMUL.FTZ R171, R0, UR4 ;  /* 0x0000000400ab7c20 */ /* 0x000fe20008410000 */
[C---:B------:R-:W-:Y:S01]  /*8860*/  FMUL.FTZ R194, R166.reuse, UR4 ;  /* 0x00000004a6c27c20 */ /* 0x040fe20008410000 */
[----:B------:R-:W-:Y:S01]  /*8870*/  FSETP.NEU.FTZ.AND P0, PT, R166, -INF , PT ;  /* 0xff800000a600780b */ /* 0x000fe20003f1d000 */
[----:B------:R-:W-:Y:S01]  /*8880*/  FMUL.FTZ R193, R165, UR4 ;  /* 0x00000004a5c17c20 */ /* 0x000fe20008410000 */
[--C-:B------:R-:W-:Y:S03]  /*8890*/  FFMA.FTZ R182, R18, UR4, -R195.reuse ;  /* 0x0000000412b67c23 */ /* 0x100fe600080108c3 */
[----:B------:R5:W4:Y:S01]  /*88a0*/  MUFU.EX2 R2, R170 ;  /* 0x000000aa00027308 */ /* 0x000b220000000800 */
[----:B------:R-:W-:Y:S01]  /*88b0*/  FSEL R194, R194, RZ, P0 ;  /* 0x000000ffc2c27208 */ /* 0x000fe20000000000 */
[--C-:B------:R-:W-:Y:S01]  /*88c0*/  FFMA.FTZ R183, R19, UR4, -R195.reuse ;  /* 0x0000000413b77c23 */ /* 0x100fe200080108c3 */
[----:B------:R-:W-:Y:S01]  /*88d0*/  FSETP.NEU.FTZ.AND P0, PT, R165, -INF , PT ;  /* 0xff800000a500780b */ /* 0x000fe20003f1d000 */
[----:B------:R-:W-:Y:S01]  /*88e0*/  FFMA.FTZ R181, R4, UR4, -R196 ;  /* 0x0000000404b57c23 */ /* 0x000fe200080108c4 */
[----:B------:R-:W-:Y:S01]  /*88f0*/  FFMA.FTZ R184, R6, UR4, -R195 ;  /* 0x0000000406b87c23 */ /* 0x000fe200080108c3 */
[----:B------:R-:W-:Y:S01]  /*8900*/  FFMA.FTZ R189, R12, UR4, -R194 ;  /* 0x000000040cbd7c23 */ /* 0x000fe200080108c2 */
[----:B------:R-:W-:Y:S03]  /*8910*/  FSEL R193, R193, RZ, P0 ;  /* 0x000000ffc1c17208 */ /* 0x000fe60000000000 */
[----:B------:R2:W2:Y:S01]  /*8920*/  MUFU.EX2 R0, R171 ;  /* 0x000000ab00007308 */ /* 0x0004a20000000800 */
[----:B---3--:R-:W-:Y:S01]  /*8930*/  FFMA.FTZ R169, R5, UR4, -R196 ;  /* 0x0000000405a97c23 */ /* 0x008fe200080108c4 */
[--C-:B------:R-:W-:Y:S01]  /*8940*/  FFMA.FTZ R190, R13, UR4, -R194.reuse ;  /* 0x000000040dbe7c23 */ /* 0x100fe200080108c2 */
[--C-:B------:R-:W-:Y:S01]  /*8950*/  FFMA.FTZ R185, R8, UR4, -R194.reuse ;  /* 0x0000000408b97c23 */ /* 0x100fe200080108c2 */
[--C-:B------:R-:W-:Y:S01]  /*8960*/  FFMA.FTZ R191, R14, UR4, -R193.reuse ;  /* 0x000000040ebf7c23 */ /* 0x100fe200080108c1 */
[--C-:B------:R-:W-:Y:S01]  /*8970*/  FFMA.FTZ R192, R15, UR4, -R193.reuse ;  /* 0x000000040fc07c23 */ /* 0x100fe200080108c1 */
[----:B------:R-:W-:Y:S01]  /*8980*/  FFMA.FTZ R186, R9, UR4, -R194 ;  /* 0x0000000409ba7c23 */ /* 0x000fe200080108c2 */
[----:B------:R-:W-:Y:S03]  /*8990*/  FFMA.FTZ R187, R10, UR4, -R193 ;  /* 0x000000040abb7c23 */ /* 0x000fe600080108c1 */
[----:B------:R-:W-:Y:S01]  /*89a0*/  MUFU.EX2 R181, R181 ;  /* 0x000000b500b57308 */ /* 0x000fe20000000800 */
[----:B-----5:R-:W-:Y:S01]  /*89b0*/  FFMA.FTZ R170, R7, UR4, -R195 ;  /* 0x0000000407aa7c23 */ /* 0x020fe200080108c3 */
[----:B------:R-:W-:Y:S01]  /*89c0*/  FFMA.FTZ R188, R11, UR4, -R193 ;  /* 0x000000040bbc7c23 */ /* 0x000fe200080108c1 */
[C---:B-1----:R-:W-:Y:S01]  /*89d0*/  FMUL.FTZ R4, R164.reuse, R160 ;  /* 0x000000a0a4047220 */ /* 0x042fe20000410000 */
[----:B------:R-:W-:Y:S01]  /*89e0*/  FMUL.FTZ R5, R164, R161 ;  /* 0x000000a1a4057220 */ /* 0x000fe20000410000 */
[C---:B----4-:R-:W-:Y:S01]  /*89f0*/  FMUL.FTZ R6, R3.reuse, R162 ;  /* 0x000000a203067220 */ /* 0x050fe20000410000 */
[C---:B------:R-:W-:Y:S01]  /*8a00*/  FMUL.FTZ R7, R3.reuse, R163 ;  /* 0x000000a303077220 */ /* 0x040fe20000410000 */
[----:B------:R-:W-:Y:S03]  /*8a10*/  FMUL.FTZ R8, R2, R156 ;  /* 0x0000009c02087220 */ /* 0x000fe60000410000 */
[----:B------:R-:W1:Y:S01]  /*8a20*/  MUFU.EX2 R169, R169 ;  /* 0x000000a900a97308 */ /* 0x000e620000000800 */
[--C-:B--2---:R-:W-:Y:S01]  /*8a30*/  FFMA.FTZ R171, R16, UR4, -R196.reuse ;  /* 0x0000000410ab7c23 */ /* 0x104fe200080108c4 */
[----:B------:R-:W-:Y:S01]  /*8a40*/  FMUL.FTZ R9, R2, R157 ;  /* 0x0000009d02097220 */ /* 0x000fe20000410000 */
[C---:B------:R-:W-:Y:S01]  /*8a50*/  FMUL.FTZ R10, R0.reuse, R158 ;  /* 0x0000009e000a7220 */ /* 0x040fe20000410000 */
[----:B------:R-:W-:Y:S01]  /*8a60*/  FMUL.FTZ R11, R0, R159 ;  /* 0x0000009f000b7220 */ /* 0x000fe20000410000 */
[C---:B------:R-:W-:Y:S01]  /*8a70*/  FMUL.FTZ R12, R2.reuse, R152 ;  /* 0x00000098020c7220 */ /* 0x040fe20000410000 */
[----:B------:R-:W-:Y:S01]  /*8a80*/  FMUL.FTZ R13, R2, R153 ;  /* 0x00000099020d7220 */ /* 0x000fe20000410000 */
[C---:B------:R-:W-:Y:S03]  /*8a90*/  FMUL.FTZ R14, R0.reuse, R154 ;  /* 0x0000009a000e7220 */ /* 0x040fe60000410000 */
[----:B------:R-:W-:Y:S01]  /*8aa0*/  MUFU.EX2 R184, R184 ;  /* 0x000000b800b87308 */ /* 0x000fe20000000800 */
[----:B------:R-:W-:Y:S01]  /*8ab0*/  FMUL.FTZ R15, R0, R155 ;  /* 0x0000009b000f7220 */ /* 0x000fe20000410000 */
[C---:B------:R-:W-:Y:S01]  /*8ac0*/  FMUL.FTZ R16, R164.reuse, R148 ;  /* 0x00000094a4107220 */ /* 0x040fe20000410000 */
[----:B------:R-:W-:Y:S01]  /*8ad0*/  LDSM.16.MT88.4 R152, [R212+0xa000] ;  /* 0x00a00000d498783b */ /* 0x000fe20000004200 */
[----:B------:R-:W-:Y:S01]  /*8ae0*/  FMUL.FTZ R17, R164, R149 ;  /* 0x00000095a4117220 */ /* 0x000fe20000410000 */
[C---:B------:R-:W-:Y:S01]  /*8af0*/  FMUL.FTZ R18, R3.reuse, R150 ;  /* 0x0000009603127220 */ /* 0x040fe20000410000 */
[----:B------:R-:W-:Y:S01]  /*8b00*/  FMUL.FTZ R19, R3, R151 ;  /* 0x0000009703137220 */ /* 0x000fe20000410000 */
[--C-:B------:R-:W-:Y:S03]  /*8b10*/  FFMA.FTZ R205, R36, UR4, -R196.reuse ;  /* 0x0000000424cd7c23 */ /* 0x100fe600080108c4 */
[----:B------:R-:W2:Y:S01]  /*8b20*/  MUFU.EX2 R170, R170 ;  /* 0x000000aa00aa7308 */ /* 0x000ea20000000800 */
[----:B-1----:R-:W-:Y:S01]  /*8b30*/  F2FP.BF16.F32.PACK_AB R160, R169, R181 ;  /* 0x000000b5a9a0723e */ /* 0x002fe200000010ff */
[----:B------:R-:W-:Y:S01]  /*8b40*/  FFMA.FTZ R206, R37, UR4, -R196 ;  /* 0x0000000425ce7c23 */ /* 0x000fe200080108c4 */
[----:B------:R-:W1:Y:S01]  /*8b50*/  LDSM.16.MT88.4 R148, [R214+0xa000] ;  /* 0x00a00000d694783b */ /* 0x000e620000004200 */
[--C-:B------:R-:W-:Y:S01]  /*8b60*/  FFMA.FTZ R207, R38, UR4, -R195.reuse ;  /* 0x0000000426cf7c23 */ /* 0x100fe200080108c3 */
[----:B------:R-:W-:Y:S01]  /*8b70*/  FFMA.FTZ R208, R39, UR4, -R195 ;  /* 0x0000000427d07c23 */ /* 0x000fe200080108c3 */
[--C-:B------:R-:W-:Y:S01]  /*8b80*/  FFMA.FTZ R232, R40, UR4, -R194.reuse ;  /* 0x0000000428e87c23 */ /* 0x100fe200080108c2 */
[----:B------:R-:W-:Y:S03]  /*8b90*/  FFMA.FTZ R233, R41, UR4, -R194 ;  /* 0x0000000429e97c23 */ /* 0x000fe600080108c2 */
[----:B------:R-:W-:Y:S01]  /*8ba0*/  MUFU.EX2 R171, R171 ;  /* 0x000000ab00ab7308 */ /* 0x000fe20000000800 */
[--C-:B------:R-:W-:Y:S01]  /*8bb0*/  FFMA.FTZ R234, R42, UR4, -R193.reuse ;  /* 0x000000042aea7c23 */ /* 0x100fe200080108c1 */
[----:B------:R-:W-:Y:S01]  /*8bc0*/  FFMA.FTZ R235, R43, UR4, -R193 ;  /* 0x000000042beb7c23 */ /* 0x000fe200080108c1 */
[----:B------:R-:W-:Y:S01]  /*8bd0*/  LDSM.16.MT88.4 R36, [R212+0xb400] ;  /* 0x00b40000d424783b */ /* 0x000fe20000004200 */
[--C-:B------:R-:W-:Y:S01]  /*8be0*/  FFMA.FTZ R209, R48, UR4, -R196.reuse ;  /* 0x0000000430d17c23 */ /* 0x100fe200080108c4 */
[--C-:B------:R-:W-:Y:S01]  /*8bf0*/  FFMA.FTZ R210, R49, UR4, -R196.reuse ;  /* 0x0000000431d27c23 */ /* 0x100fe200080108c4 */
[--C-:B------:R-:W-:Y:S01]  /*8c00*/  FFMA.FTZ R211, R50, UR4, -R195.reuse ;  /* 0x0000000432d37c23 */ /* 0x100fe200080108c3 */
[--C-:B------:R-:W-:Y:S03]  /*8c10*/  FFMA.FTZ R230, R51, UR4, -R195.reuse ;  /* 0x0000000433e67c23 */ /* 0x100fe600080108c3 */
[----:B------:R-:W3:Y:S01]  /*8c20*/  MUFU.EX2 R180, R180 ;  /* 0x000000b400b47308 */ /* 0x000ee20000000800 */
[----:B--2---:R-:W-:Y:S01]  /*8c30*/  F2FP.BF16.F32.PACK_AB R161, R170, R184 ;  /* 0x000000b8aaa1723e */ /* 0x004fe200000010ff */
[--C-:B------:R-:W-:Y:S01]  /*8c40*/  FFMA.FTZ R240, R52, UR4, -R196.reuse ;  /* 0x0000000434f07c23 */ /* 0x100fe200080108c4 */
[----:B------:R-:W-:Y:S01]  /*8c50*/  LDSM.16.MT88.4 R40, [R214+0x9800] ;  /* 0x00980000d628783b */ /* 0x000fe20000004200 */
[----:B------:R-:W-:Y:S01]  /*8c60*/  FFMA.FTZ R241, R53, UR4, -R196 ;  /* 0x0000000435f17c23 */ /* 0x000fe200080108c4 */
[--C-:B------:R-:W-:Y:S01]  /*8c70*/  FFMA.FTZ R242, R54, UR4, -R195.reuse ;  /* 0x0000000436f27c23 */ /* 0x100fe200080108c3 */
[----:B------:R-:W-:Y:S01]  /*8c80*/  FFMA.FTZ R243, R55, UR4, -R195 ;  /* 0x0000000437f37c23 */ /* 0x000fe200080108c3 */
[C---:B------:R-:W-:Y:S03]  /*8c90*/  FMUL.FTZ R84, R164.reuse, R84 ;  /* 0x00000054a4547220 */ /* 0x040fe60000410000 */
[----:B------:R-:W-:Y:S01]  /*8ca0*/  MUFU.EX2 R182, R182 ;  /* 0x000000b600b67308 */ /* 0x000fe20000000800 */
[----:B------:R-:W-:Y:S01]  /*8cb0*/  FMUL.FTZ R85, R164, R85 ;  /* 0x00000055a4557220 */ /* 0x000fe20000410000 */
[C---:B------:R-:W-:Y:S01]  /*8cc0*/  FMUL.FTZ R86, R3.reuse, R86 ;  /* 0x0000005603567220 */ /* 0x040fe20000410000 */
[----:B------:R-:W-:Y:S01]  /*8cd0*/  LDSM.16.MT88.4 R48, [R212+0x9800] ;  /* 0x00980000d430783b */ /* 0x000fe20000004200 */
[C---:B------:R-:W-:Y:S01]  /*8ce0*/  FMUL.FTZ R87, R3.reuse, R87 ;  /* 0x0000005703577220 */ /* 0x040fe20000410000 */
[C---:B------:R-:W-:Y:S01]  /*8cf0*/  FMUL.FTZ R88, R2.reuse, R88 ;  /* 0x0000005802587220 */ /* 0x040fe20000410000 */
[----:B------:R-:W-:Y:S01]  /*8d00*/  FMUL.FTZ R89, R2, R89 ;  /* 0x0000005902597220 */ /* 0x000fe20000410000 */
[----:B------:R-:W-:Y:S03]  /*8d10*/  FMUL.FTZ R90, R0, R90 ;  /* 0x0000005a005a7220 */ /* 0x000fe60000410000 */
[----:B------:R-:W2:Y:S01]  /*8d20*/  MUFU.EX2 R183, R183 ;  /* 0x000000b700b77308 */ /* 0x000ea20000000800 */
[----:B---3--:R-:W-:Y:S01]  /*8d30*/  F2FP.BF16.F32.PACK_AB R162, R180, R171 ;  /* 0x000000abb4a2723e */ /* 0x008fe200000010ff */
[----:B------:R-:W-:Y:S01]  /*8d40*/  FMUL.FTZ R91, R0, R91 ;  /* 0x0000005b005b7220 */ /* 0x000fe20000410000 */
[----:B------:R-:W-:Y:S01]  /*8d50*/  LDSM.16.MT88.4 R52, [R212+0xb800] ;  /* 0x00b80000d434783b */ /* 0x000fe20000004200 */
[C---:B------:R-:W-:Y:S01]  /*8d60*/  FMUL.FTZ R92, R2.reuse, R92 ;  /* 0x0000005c025c7220 */ /* 0x040fe20000410000 */
[----:B------:R-:W-:Y:S01]  /*8d70*/  FMUL.FTZ R93, R2, R93 ;  /* 0x0000005d025d7220 */ /* 0x000fe20000410000 */
[C---:B------:R-:W-:Y:S01]  /*8d80*/  FMUL.FTZ R94, R0.reuse, R94 ;  /* 0x0000005e005e7220 */ /* 0x040fe20000410000 */
[----:B------:R-:W-:Y:S03]  /*8d90*/  FMUL.FTZ R95, R0, R95 ;  /* 0x0000005f005f7220 */ /* 0x000fe60000410000 */
[----:B------:R-:W-:Y:S01]  /*8da0*/  MUFU.EX2 R185, R185 ;  /* 0x000000b900b97308 */ /* 0x000fe20000000800 */
[C---:B------:R-:W-:Y:S01]  /*8db0*/  FMUL.FTZ R96, R164.reuse, R96 ;  /* 0x00000060a4607220 */ /* 0x040fe20000410000 */
[C---:B------:R-:W-:Y:S01]  /*8dc0*/  FMUL.FTZ R97, R164.reuse, R97 ;  /* 0x00000061a4617220 */ /* 0x040fe20000410000 */
[C---:B------:R-:W-:Y:S01]  /*8dd0*/  FMUL.FTZ R98, R3.reuse, R98 ;  /* 0x0000006203627220 */ /* 0x040fe20000410000 */
[C---:B------:R-:W-:Y:S01]  /*8de0*/  FMUL.FTZ R99, R3.reuse, R99 ;  /* 0x0000006303637220 */ /* 0x040fe20000410000 */
[C---:B------:R-:W-:Y:S01]  /*8df0*/  FMUL.FTZ R100, R164.reuse, R100 ;  /* 0x00000064a4647220 */ /* 0x040fe20000410000 */
[----:B------:R-:W-:Y:S01]  /*8e00*/  FMUL.FTZ R101, R164, R101 ;  /* 0x00000065a4657220 */ /* 0x000fe20000410000 */
[----:B------:R-:W-:Y:S03]  /*8e10*/  FMUL.FTZ R102, R3, R102 ;  /* 0x0000006603667220 */ /* 0x000fe60000410000 */
[----:B------:R-:W3:Y:S01]  /*8e20*/  MUFU.EX2 R186, R186 ;  /* 0x000000ba00ba7308 */ /* 0x000ee20000000800 */
[----:B--2---:R-:W-:Y:S01]  /*8e30*/  F2FP.BF16.F32.PACK_AB R163, R183, R182 ;  /* 0x000000b6b7a3723e */ /* 0x004fe200000010ff */
[C---:B------:R-:W-:Y:S01]  /*8e40*/  FMUL.FTZ R103, R3.reuse, R103 ;  /* 0x0000006703677220 */ /* 0x040fe20000410000 */
[C---:B------:R-:W-:Y:S01]  /*8e50*/  FMUL.FTZ R104, R2.reuse, R104 ;  /* 0x0000006802687220 */ /* 0x040fe20000410000 */
[----:B------:R-:W-:Y:S01]  /*8e60*/  FMUL.FTZ R105, R2, R105 ;  /* 0x0000006902697220 */ /* 0x000fe20000410000 */
[C---:B------:R-:W-:Y:S01]  /*8e70*/  FMUL.FTZ R106, R0.reuse, R106 ;  /* 0x0000006a006a7220 */ /* 0x040fe20000410000 */
[----:B------:R-:W-:Y:S01]  /*8e80*/  FMUL.FTZ R107, R0, R107 ;  /* 0x0000006b006b7220 */ /* 0x000fe20000410000 */
[C---:B------:R-:W-:Y:S01]  /*8e90*/  FMUL.FTZ R108, R2.reuse, R108 ;  /* 0x0000006c026c7220 */ /* 0x040fe20000410000 */
[-C--:B------:R-:W-:Y:S02]  /*8ea0*/  HMMA.16816.F32.BF16 R4, R160, R172.reuse, R4 ;  /* 0x000000aca004723c */ /* 0x080fe40000041804 */
[----:B------:R-:W-:Y:S03]  /*8eb0*/  MUFU.EX2 R187, R187 ;  /* 0x000000bb00bb7308 */ /* 0x000fe60000000800 */
[----:B------:R-:W-:Y:S01]  /*8ec0*/  FMUL.FTZ R109, R2, R109 ;  /* 0x0000006d026d7220 */ /* 0x000fe20000410000 */
[C---:B------:R-:W-:Y:S01]  /*8ed0*/  FMUL.FTZ R110, R0.reuse, R110 ;  /* 0x0000006e006e7220 */ /* 0x040fe20000410000 */
[----:B------:R-:W-:Y:S01]  /*8ee0*/  FMUL.FTZ R111, R0, R111 ;  /* 0x0000006f006f7220 */ /* 0x000fe20000410000 */
[----:B------:R-:W-:Y:S04]  /*8ef0*/  FMUL.FTZ R112, R164, R112 ;  /* 0x00000070a4707220 */ /* 0x000fe80000410000 */
[----:B------:R-:W2:Y:S01]  /*8f00*/  MUFU.EX2 R188, R188 ;  /* 0x000000bc00bc7308 */ /* 0x000ea20000000800 */
[----:B---3--:R-:W-:Y:S01]  /*8f10*/  F2FP.BF16.F32.PACK_AB R156, R186, R185 ;  /* 0x000000b9ba9c723e */ /* 0x008fe200000010ff */
[----:B------:R-:W-:Y:S01]  /*8f20*/  FMUL.FTZ R113, R164, R113 ;  /* 0x00000071a4717220 */ /* 0x000fe20000410000 */
[C---:B------:R-:W-:Y:S01]  /*8f30*/  FMUL.FTZ R114, R3.reuse, R114 ;  /* 0x0000007203727220 */ /* 0x040fe20000410000 */
[C---:B------:R-:W-:Y:S01]  /*8f40*/  FMUL.FTZ R115, R3.reuse, R115 ;  /* 0x0000007303737220 */ /* 0x040fe20000410000 */
[C---:B------:R-:W-:Y:S01]  /*8f50*/  FMUL.FTZ R116, R2.reuse, R116 ;  /* 0x0000007402747220 */ /* 0x040fe20000410000 */
[----:B------:R-:W-:Y:S01]  /*8f60*/  FMUL.FTZ R117, R2, R117 ;  /* 0x0000007502757220 */ /* 0x000fe20000410000 */
[C---:B------:R-:W-:Y:S03]  /*8f70*/  FMUL.FTZ R118, R0.reuse, R118 ;  /* 0x0000007600767220 */ /* 0x040fe60000410000 */
[----:B------:R-:W-:Y:S01]  /*8f80*/  MUFU.EX2 R189, R189 ;  /* 0x000000bd00bd7308 */ /* 0x000fe20000000800 */
[----:B------:R-:W-:Y:S01]  /*8f90*/  FMUL.FTZ R119, R0, R119 ;  /* 0x0000007700777220 */ /* 0x000fe20000410000 */
[C---:B------:R-:W-:Y:S01]  /*8fa0*/  FMUL.FTZ R120, R164.reuse, R120 ;  /* 0x00000078a4787220 */ /* 0x040fe20000410000 */
[----:B------:R-:W-:Y:S01]  /*8fb0*/  FMUL.FTZ R121, R164, R121 ;  /* 0x00000079a4797220 */ /* 0x000fe20000410000 */
[C---:B------:R-:W-:Y:S01]  /*8fc0*/  FMUL.FTZ R122, R3.reuse, R122 ;  /* 0x0000007a037a7220 */ /* 0x040fe20000410000 */
[----:B------:R-:W-:Y:S01]  /*8fd0*/  FMUL.FTZ R123, R3, R123 ;  /* 0x0000007b037b7220 */ /* 0x000fe20000410000 */
[--C-:B------:R-:W-:Y:S01]  /*8fe0*/  FFMA.FTZ R197, R24, UR4, -R194.reuse ;  /* 0x0000000418c57c23 */ /* 0x100fe200080108c2 */
[----:B------:R-:W-:Y:S03]  /*8ff0*/  FMUL.FTZ R24, R2, R136 ;  /* 0x0000008802187220 */ /* 0x000fe60000410000 */
[----:B------:R-:W3:Y:S01]  /*9000*/  MUFU.EX2 R190, R190 ;  /* 0x000000be00be7308 */ /* 0x000ee20000000800 */
[----:B--2---:R-:W-:Y:S01]  /*9010*/  F2FP.BF16.F32.PACK_AB R157, R188, R187 ;  /* 0x000000bbbc9d723e */ /* 0x004fe200000010ff */
[--C-:B------:R-:W-:Y:S01]  /*9020*/  FFMA.FTZ R198, R25, UR4, -R194.reuse ;  /* 0x0000000419c67c23 */ /* 0x100fe200080108c2 */
[----:B------:R-:W-:Y:S01]  /*9030*/  FMUL.FTZ R25, R2, R137 ;  /* 0x0000008902197220 */ /* 0x000fe20000410000 */
[--C-:B------:R-:W-:Y:S01]  /*9040*/  FFMA.FTZ R199, R26, UR4, -R193.reuse ;  /* 0x000000041ac77c23 */ /* 0x100fe200080108c1 */
[C---:B------:R-:W-:Y:S01]  /*9050*/  FMUL.FTZ R26, R0.reuse, R138 ;  /* 0x0000008a001a7220 */ /* 0x040fe20000410000 */
[--C-:B------:R-:W-:Y:S01]  /*9060*/  FFMA.FTZ R200, R27, UR4, -R193.reuse ;  /* 0x000000041bc87c23 */ /* 0x100fe200080108c1 */
[----:B------:R-:W-:Y:S03]  /*9070*/  FMUL.FTZ R27, R0, R139 ;  /* 0x0000008b001b7220 */ /* 0x000fe60000410000 */
[----:B------:R-:W-:Y:S01]  /*9080*/  MUFU.EX2 R191, R191 ;  /* 0x000000bf00bf7308 */ /* 0x000fe20000000800 */
[----:B------:R-:W-:Y:S01]  /*9090*/  LDSM.16.MT88.4 R136, [R214+0x9400] ;  /* 0x00940000d688783b */ /* 0x000fe20000004200 */
[C---:B------:R-:W-:Y:S01]  /*90a0*/  FMUL.FTZ R124, R164.reuse, R124 ;  /* 0x0000007ca47c7220 */ /* 0x040fe20000410000 */
[----:B------:R-:W-:Y:S01]  /*90b0*/  FMUL.FTZ R125, R164, R125 ;  /* 0x0000007da47d7220 */ /* 0x000fe20000410000 */
[C---:B------:R-:W-:Y:S01]  /*90c0*/  FMUL.FTZ R126, R3.reuse, R126 ;  /* 0x0000007e037e7220 */ /* 0x040fe20000410000 */
[----:B------:R-:W-:Y:S01]  /*90d0*/  FMUL.FTZ R127, R3, R127 ;  /* 0x0000007f037f7220 */ /* 0x000fe20000410000 */
[C---:B------:R-:W-:Y:S01]  /*90e0*/  FMUL.FTZ R128, R2.reuse, R128 ;  /* 0x0000008002807220 */ /* 0x040fe20000410000 */
[----:B------:R-:W-:Y:S03]  /*90f0*/  FMUL.FTZ R129, R2, R129 ;  /* 0x0000008102817220 */ /* 0x000fe60000410000 */
[----:B------:R-:W2:Y:S01]  /*9100*/  MUFU.EX2 R192, R192 ;  /* 0x000000c000c07308 */ /* 0x000ea20000000800 */
[----:B---3--:R-:W-:Y:S01]  /*9110*/  F2FP.BF16.F32.PACK_AB R158, R190, R189 ;  /* 0x000000bdbe9e723e */ /* 0x008fe200000010ff */
[C---:B------:R-:W-:Y:S01]  /*9120*/  FMUL.FTZ R130, R0.reuse, R130 ;  /* 0x0000008200827220 */ /* 0x040fe20000410000 */
[----:B------:R-:W-:Y:S01]  /*9130*/  FMUL.FTZ R131, R0, R131 ;  /* 0x0000008300837220 */ /* 0x000fe20000410000 */
[--C-:B------:R-:W-:Y:S01]  /*9140*/  FFMA.FTZ R236, R44, UR4, -R194.reuse ;  /* 0x000000042cec7c23 */ /* 0x100fe200080108c2 */
[----:B------:R-:W-:Y:S01]  /*9150*/  FFMA.FTZ R237, R45, UR4, -R194 ;  /* 0x000000042ded7c23 */ /* 0x000fe200080108c2 */
[--C-:B------:R-:W-:Y:S01]  /*9160*/  FFMA.FTZ R238, R46, UR4, -R193.reuse ;  /* 0x000000042eee7c23 */ /* 0x100fe200080108c1 */
[----:B------:R-:W-:Y:S03]  /*9170*/  FFMA.FTZ R239, R47, UR4, -R193 ;  /* 0x000000042fef7c23 */ /* 0x000fe600080108c1 */
[----:B------:R-:W-:Y:S01]  /*9180*/  MUFU.EX2 R232, R232 ;  /* 0x000000e800e87308 */ /* 0x000fe20000000800 */
[C---:B------:R-:W-:Y:S01]  /*9190*/  FMUL.FTZ R68, R164.reuse, R68 ;  /* 0x00000044a4447220 */ /* 0x040fe20000410000 */
[----:B------:R-:W-:Y:S01]  /*91a0*/  FMUL.FTZ R69, R164, R69 ;  /* 0x00000045a4457220 */ /* 0x000fe20000410000 */
[C---:B------:R-:W-:Y:S01]  /*91b0*/  FMUL.FTZ R70, R3.reuse, R70 ;  /* 0x0000004603467220 */ /* 0x040fe20000410000 */
[----:B------:R-:W-:Y:S01]  /*91c0*/  FMUL.FTZ R71, R3, R71 ;  /* 0x0000004703477220 */ /* 0x000fe20000410000 */
[C---:B------:R-:W-:Y:S01]  /*91d0*/  FMUL.FTZ R72, R2.reuse, R72 ;  /* 0x0000004802487220 */ /* 0x040fe20000410000 */
[----:B------:R-:W-:Y:S01]  /*91e0*/  FMUL.FTZ R73, R2, R73 ;  /* 0x0000004902497220 */ /* 0x000fe20000410000 */
[----:B------:R-:W-:Y:S03]  /*91f0*/  FMUL.FTZ R74, R0, R74 ;  /* 0x0000004a004a7220 */ /* 0x000fe60000410000 */
[----:B------:R-:W3:Y:S01]  /*9200*/  MUFU.EX2 R233, R233 ;  /* 0x000000e900e97308 */ /* 0x000ee20000000800 */
[----:B--2---:R-:W-:Y:S01]  /*9210*/  F2FP.BF16.F32.PACK_AB R159, R192, R191 ;  /* 0x000000bfc09f723e */ /* 0x004fe200000010ff */
[----:B------:R-:W-:Y:S01]  /*9220*/  FMUL.FTZ R75, R0, R75 ;  /* 0x0000004b004b7220 */ /* 0x000fe20000410000 */
[C---:B------:R-:W-:Y:S01]  /*9230*/  FMUL.FTZ R76, R2.reuse, R76 ;  /* 0x0000004c024c7220 */ /* 0x040fe20000410000 */
[----:B------:R-:W-:Y:S01]  /*9240*/  FMUL.FTZ R77, R2, R77 ;  /* 0x0000004d024d7220 */ /* 0x000fe20000410000 */
[C---:B------:R-:W-:Y:S01]  /*9250*/  FMUL.FTZ R78, R0.reuse, R78 ;  /* 0x0000004e004e7220 */ /* 0x040fe20000410000 */
[----:B------:R-:W-:Y:S01]  /*9260*/  FMUL.FTZ R79, R0, R79 ;  /* 0x0000004f004f7220 */ /* 0x000fe20000410000 */
[----:B------:R-:W-:Y:S01]  /*9270*/  FMUL.FTZ R80, R164, R80 ;  /* 0x00000050a4507220 */ /* 0x000fe20000410000 */
[C---:B------:R-:W-:Y:S02]  /*9280*/  HMMA.16816.F32.BF16 R8, R156.reuse, R172, R8 ;  /* 0x000000ac9c08723c */ /* 0x040fe40000041808 */
[----:B------:R-:W-:Y:S02]  /*9290*/  MUFU.EX2 R234, R234 ;  /* 0x000000ea00ea7308 */ /* 0x000fe40000000800 */
[--C-:B------:R-:W-:Y:S01]  /*92a0*/  FFMA.FTZ R172, R20, UR4, -R196.reuse ;  /* 0x0000000414ac7c23 */ /* 0x100fe200080108c4 */
[C---:B------:R-:W-:Y:S01]  /*92b0*/  FMUL.FTZ R20, R164.reuse, R144 ;  /* 0x00000090a4147220 */ /* 0x040fe20000410000 */
[----:B------:R-:W-:Y:S01]  /*92c0*/  FFMA.FTZ R173, R21, UR4, -R196 ;  /* 0x0000000415ad7c23 */ /* 0x000fe200080108c4 */
[C---:B------:R-:W-:Y:S01]  /*92d0*/  FMUL.FTZ R21, R164.reuse, R145 ;  /* 0x00000091a4157220 */ /* 0x040fe20000410000 */
[-C--:B------:R-:W-:Y:S04]  /*92e0*/  HMMA.16816.F32.BF16 R12, R156, R174.reuse, R12 ;  /* 0x000000ae9c0c723c */ /* 0x080fe8000004180c */
[----:B------:R-:W2:Y:S01]  /*92f0*/  MUFU.EX2 R235, R235 ;  /* 0x000000eb00eb7308 */ /* 0x000ea20000000800 */
[----:B---3--:R-:W-:Y:S01]  /*9300*/  F2FP.BF16.F32.PACK_AB R44, R233, R232 ;  /* 0x000000e8e92c723e */ /* 0x008fe200000010ff */
[----:B------:R-:W-:Y:S01]  /*9310*/  FMUL.FTZ R81, R164, R81 ;  /* 0x00000051a4517220 */ /* 0x000fe20000410000 */
[C---:B------:R-:W-:Y:S01]  /*9320*/  FMUL.FTZ R82, R3.reuse, R82 ;  /* 0x0000005203527220 */ /* 0x040fe20000410000 */
[C---:B------:R-:W-:Y:S01]  /*9330*/  FMUL.FTZ R83, R3.reuse, R83 ;  /* 0x0000005303537220 */ /* 0x040fe20000410000 */
[--C-:B------:R-:W-:Y:S01]  /*9340*/  FFMA.FTZ R201, R28, UR4, -R194.reuse ;  /* 0x000000041cc97c23 */ /* 0x100fe200080108c2 */
[C---:B------:R-:W-:Y:S04]  /*9350*/  HMMA.16816.F32.BF16 R16, R160.reuse, R174, R16 ;  /* 0x000000aea010723c */ /* 0x040fe80000041810 */
[----:B------:R-:W-:Y:S01]  /*9360*/  MUFU.EX2 R236, R236 ;  /* 0x000000ec00ec7308 */ /* 0x000fe20000000800 */
[--C-:B------:R-:W-:Y:S01]  /*9370*/  FFMA.FTZ R174, R22, UR4, -R195.reuse ;  /* 0x0000000416ae7c23 */ /* 0x100fe200080108c3 */
[----:B------:R-:W-:Y:S01]  /*9380*/  FMUL.FTZ R22, R3, R146 ;  /* 0x0000009203167220 */ /* 0x000fe20000410000 */
[----:B------:R-:W-:Y:S01]  /*9390*/  FFMA.FTZ R175, R23, UR4, -R195 ;  /* 0x0000000417af7c23 */ /* 0x000fe200080108c3 */
[----:B------:R-:W-:Y:S01]  /*93a0*/  FMUL.FTZ R23, R3, R147 ;  /* 0x0000009303177220 */ /* 0x000fe20000410000 */
[-C--:B------:R-:W-:Y:S01]  /*93b0*/  HMMA.16816.F32.BF16 R68, R160, R176.reuse, R68 ;  /* 0x000000b0a044723c */ /* 0x080fe20000041844 */
[----:B------:R-:W-:Y:S04]  /*93c0*/  LDSM.16.MT88.4 R144, [R212+0xb000] ;  /* 0x00b00000d490783b */ /* 0x000fe80000004200 */
[----:B------:R-:W3:Y:S01]  /*93d0*/  MUFU.EX2 R237, R237 ;  /* 0x000000ed00ed7308 */ /* 0x000ee20000000800 */
[----:B--2---:R-:W-:Y:S01]  /*93e0*/  F2FP.BF16.F32.PACK_AB R45, R235, R234 ;  /* 0x000000eaeb2d723e */ /* 0x004fe200000010ff */
[C---:B------:R-:W-:Y:S01]  /*93f0*/  FMUL.FTZ R28, R164.reuse, R132 ;  /* 0x00000084a41c7220 */ /* 0x040fe20000410000 */
[----:B------:R-:W-:Y:S01]  /*9400*/  FFMA.FTZ R202, R29, UR4, -R194 ;  /* 0x000000041dca7c23 */ /* 0x000fe200080108c2 */
[----:B------:R-:W-:Y:S01]  /*9410*/  FMUL.FTZ R29, R164, R133 ;  /* 0x00000085a41d7220 */ /* 0x000fe20000410000 */
[--C-:B------:R-:W-:Y:S01]  /*9420*/  FFMA.FTZ R203, R30, UR4, -R193.reuse ;  /* 0x000000041ecb7c23 */ /* 0x100fe200080108c1 */
[C---:B------:R-:W-:Y:S04]  /*9430*/  HMMA.16816.F32.BF16 R72, R156.reuse, R176, R72 ;  /* 0x000000b09c48723c */ /* 0x040fe80000041848 */
[----:B------:R-:W-:Y:S01]  /*9440*/  MUFU.EX2 R238, R238 ;  /* 0x000000ee00ee7308 */ /* 0x000fe20000000800 */
[----:B------:R-:W-:Y:S01]  /*9450*/  FMUL.FTZ R30, R3, R134 ;  /* 0x00000086031e7220 */ /* 0x000fe20000410000 */
[--C-:B------:R-:W-:Y:S01]  /*9460*/  FFMA.FTZ R176, R32, UR4, -R196.reuse ;  /* 0x0000000420b07c23 */ /* 0x100fe200080108c4 */
[C---:B------:R-:W-:Y:S01]  /*9470*/  FMUL.FTZ R32, R2.reuse, R140 ;  /* 0x0000008c02207220 */ /* 0x040fe20000410000 */
[--C-:B------:R-:W-:Y:S01]  /*9480*/  FFMA.FTZ R177, R33, UR4, -R196.reuse ;  /* 0x0000000421b17c23 */ /* 0x100fe200080108c4 */
[-C--:B------:R-:W-:Y:S05]  /*9490*/  HMMA.16816.F32.BF16 R76, R156, R178.reuse, R76 ;  /* 0x000000b29c4c723c */ /* 0x080fea000004184c */
[----:B------:R-:W2:Y:S01]  /*94a0*/  MUFU.EX2 R239, R239 ;  /* 0x000000ef00ef7308 */ /* 0x000ea20000000800 */
[----:B---3--:R-:W-:Y:S01]  /*94b0*/  F2FP.BF16.F32.PACK_AB R46, R237, R236 ;  /* 0x000000eced2e723e */ /* 0x008fe200000010ff */
[----:B------:R-:W-:Y:S01]  /*94c0*/  FMUL.FTZ R33, R2, R141 ;  /* 0x0000008d02217220 */ /* 0x000fe20000410000 */
[----:B------:R-:W-:Y:S01]  /*94d0*/  FFMA.FTZ R204, R31, UR4, -R193 ;  /* 0x000000041fcc7c23 */ /* 0x000fe200080108c1 */
[----:B------:R-:W-:Y:S01]  /*94e0*/  FMUL.FTZ R31, R3, R135 ;  /* 0x00000087031f7220 */ /* 0x000fe20000410000 */
[--C-:B------:R-:W-:Y:S01]  /*94f0*/  FFMA.FTZ R66, R66, UR4, -R195.reuse ;  /* 0x0000000442427c23 */ /* 0x100fe200080108c3 */
[C---:B------:R-:W-:Y:S04]  /*9500*/  HMMA.16816.F32.BF16 R80, R160.reuse, R178, R80 ;  /* 0x000000b2a050723c */ /* 0x040fe80000041850 */
[----:B------:R-:W-:Y:S01]  /*9510*/  MUFU.EX2 R172, R172 ;  /* 0x000000ac00ac7308 */ /* 0x000fe20000000800 */
[--C-:B------:R-:W-:Y:S01]  /*9520*/  FFMA.FTZ R178, R34, UR4, -R195.reuse ;  /* 0x0000000422b27c23 */ /* 0x100fe200080108c3 */
[C---:B------:R-:W-:Y:S01]  /*9530*/  FMUL.FTZ R34, R0.reuse, R142 ;  /* 0x0000008e00227220 */ /* 0x040fe20000410000 */
[--C-:B------:R-:W-:Y:S01]  /*9540*/  FFMA.FTZ R179, R35, UR4, -R195.reuse ;  /* 0x0000000423b37c23 */ /* 0x100fe200080108c3 */
[----:B------:R-:W-:Y:S01]  /*9550*/  FMUL.FTZ R35, R0, R143 ;  /* 0x0000008f00237220 */ /* 0x000fe20000410000 */
[-C--:B-1----:R-:W-:Y:S05]  /*9560*/  HMMA.16816.F32.BF16 R84, R160, R148.reuse, R84 ;  /* 0x00000094a054723c */ /* 0x082fea0000041854 */
[----:B------:R-:W1:Y:S01]  /*9570*/  MUFU.EX2 R173, R173 ;  /* 0x000000ad00ad7308 */ /* 0x000e620000000800 */
[----:B--2---:R-:W-:Y:S01]  /*9580*/  F2FP.BF16.F32.PACK_AB R47, R239, R238 ;  /* 0x000000eeef2f723e */ /* 0x004fe200000010ff */
[--C-:B------:R-:W-:Y:S01]  /*9590*/  FFMA.FTZ R64, R64, UR4, -R196.reuse ;  /* 0x0000000440407c23 */ /* 0x100fe200080108c4 */
[----:B------:R-:W-:Y:S01]  /*95a0*/  FFMA.FTZ R195, R67, UR4, -R195 ;  /* 0x0000000443c37c23 */ /* 0x000fe200080108c3 */
[----:B------:R-:W-:Y:S01]  /*95b0*/  FFMA.FTZ R196, R65, UR4, -R196 ;  /* 0x0000000441c47c23 */ /* 0x000fe200080108c4 */
[--C-:B------:R-:W-:Y:S01]  /*95c0*/  FFMA.FTZ R58, R58, UR4, -R193.reuse ;  /* 0x000000043a3a7c23 */ /* 0x100fe200080108c1 */
[C---:B------:R-:W-:Y:S04]  /*95d0*/  HMMA.16816.F32.BF16 R88, R156.reuse, R148, R88 ;  /* 0x000000949c58723c */ /* 0x040fe80000041858 */
[----:B------:R-:W-:Y:S01]  /*95e0*/  MUFU.EX2 R174, R174 ;  /* 0x000000ae00ae7308 */ /* 0x000fe20000000800 */
[----:B------:R-:W-:Y:S01]  /*95f0*/  ISETP.NE.AND P0, PT, R226, RZ, PT ;  /* 0x000000ffe200720c */ /* 0x000fe20003f05270 */
[----:B------:R-:W-:Y:S01]  /*9600*/  FFMA.FTZ R59, R59, UR4, -R193 ;  /* 0x000000043b3b7c23 */ /* 0x000fe200080108c1 */
[--C-:B------:R-:W-:Y:S01]  /*9610*/  FFMA.FTZ R56, R56, UR4, -R194.reuse ;  /* 0x0000000438387c23 */ /* 0x100fe200080108c2 */
[--C-:B------:R-:W-:Y:S01]  /*9620*/  FFMA.FTZ R57, R57, UR4, -R194.reuse ;  /* 0x0000000439397c23 */ /* 0x100fe200080108c2 */
[-C--:B------:R-:W-:Y:S05]  /*9630*/  HMMA.16816.F32.BF16 R92, R156, R150.reuse, R92 ;  /* 0x000000969c5c723c */ /* 0x080fea000004185c */
[----:B------:R-:W2:Y:S01]  /*9640*/  MUFU.EX2 R175, R175 ;  /* 0x000000af00af7308 */ /* 0x000ea20000000800 */
[----:B-1----:R-:W-:Y:S01]  /*9650*/  F2FP.BF16.F32.PACK_AB R132, R173, R172 ;  /* 0x000000acad84723e */ /* 0x002fe200000010ff */
[--C-:B------:R-:W-:Y:S01]  /*9660*/  FFMA.FTZ R60, R60, UR4, -R194.reuse ;  /* 0x000000043c3c7c23 */ /* 0x100fe200080108c2 */
[----:B------:R-:W-:Y:S01]  /*9670*/  IADD3 R226, PT, PT, R226, -0x1, RZ ;  /* 0xffffffffe2e27810 */ /* 0x000fe20007ffe0ff */
[----:B------:R-:W-:Y:S01]  /*9680*/  FFMA.FTZ R194, R61, UR4, -R194 ;  /* 0x000000043dc27c23 */ /* 0x000fe200080108c2 */
[----:B------:R-:W-:Y:S01]  /*9690*/  FFMA.FTZ R181, R164, R231, R181 ;  /* 0x000000e7a4b57223 */ /* 0x000fe200000100b5 */
[C---:B------:R-:W-:Y:S01]  /*96a0*/  HMMA.16816.F32.BF16 R96, R160.reuse, R150, R96 ;  /* 0x00000096a060723c */ /* 0x040fe20000041860 */
[----:B------:R-:W1:Y:S03]  /*96b0*/  LDSM.16.MT88.4 R148, [R214+0xb000] ;  /* 0x00b00000d694783b */ /* 0x000e660000004200 */
[----:B------:R-:W-:Y:S01]  /*96c0*/  MUFU.EX2 R176, R176 ;  /* 0x000000b000b07308 */ /* 0x000fe20000000800 */
[----:B------:R-:W-:Y:S01]  /*96d0*/  FFMA.FTZ R184, R3, R228, R184 ;  /* 0x000000e403b87223 */ /* 0x000fe200000100b8 */
[----:B------:R-:W-:Y:S01]  /*96e0*/  FFMA.FTZ R185, R2, R229, R185 ;  /* 0x000000e502b97223 */ /* 0x000fe200000100b9 */
[----:B------:R-:W-:Y:S01]  /*96f0*/  FFMA.FTZ R187, R0, R227, R187 ;  /* 0x000000e300bb7223 */ /* 0x000fe200000100bb */
[----:B------:R-:W-:Y:S01]  /*9700*/  FADD.FTZ R0, R169, R181 ;  /* 0x000000b5a9007221 */ /* 0x000fe20000010000 */
[-C--:B------:R-:W-:Y:S05]  /*9710*/  HMMA.16816.F32.BF16 R100, R160, R152.reuse, R100 ;  /* 0x00000098a064723c */ /* 0x080fea0000041864 */
[----:B------:R-:W3:Y:S01]  /*9720*/  MUFU.EX2 R177, R177 ;  /* 0x000000b100b17308 */ /* 0x000ee20000000800 */
[----:B--2---:R-:W-:Y:S01]  /*9730*/  F2FP.BF16.F32.PACK_AB R133, R175, R174 ;  /* 0x000000aeaf85723e */ /* 0x004fe200000010ff */
[----:B------:R-:W-:Y:S01]  /*9740*/  FADD.FTZ R3, R170, R184 ;  /* 0x000000b8aa037221 */ /* 0x000fe20000010000 */
[----:B------:R-:W-:Y:S01]  /*9750*/  MOV R2, R167 ;  /* 0x000000a700027202 */ /* 0x000fe20000000f00 */
[----:B------:R-:W-:Y:S01]  /*9760*/  FADD.FTZ R186, R186, R185 ;  /* 0x000000b9baba7221 */ /* 0x000fe20000010000 */
[----:B------:R-:W-:Y:S01]  /*9770*/  FADD.FTZ R188, R188, R187 ;  /* 0x000000bbbcbc7221 */ /* 0x000fe20000010000 */
[C---:B------:R-:W-:Y:S04]  /*9780*/  HMMA.16816.F32.BF16 R104, R156.reuse, R152, R104 ;  /* 0x000000989c68723c */ /* 0x040fe80000041868 */
[----:B------:R-:W-:Y:S01]  /*9790*/  MUFU.EX2 R178, R178 ;  /* 0x000000b200b27308 */ /* 0x000fe20000000800 */
[----:B------:R-:W-:Y:S01]  /*97a0*/  FADD.FTZ R171, R171, R0 ;  /* 0x00000000abab7221 */ /* 0x000fe20000010000 */
[----:B------:R-:W-:Y:S01]  /*97b0*/  FADD.FTZ R182, R182, R3 ;  /* 0x00000003b6b67221 */ /* 0x000fe20000010000 */
[----:B------:R-:W-:Y:S01]  /*97c0*/  FADD.FTZ R189, R189, R186 ;  /* 0x000000babdbd7221 */ /* 0x000fe20000010000 */
[----:B------:R-:W-:Y:S01]  /*97d0*/  FADD.FTZ R191, R191, R188 ;  /* 0x000000bcbfbf7221 */ /* 0x000fe20000010000 */
[-C--:B------:R-:W-:Y:S05]  /*97e0*/  HMMA.16816.F32.BF16 R108, R156, R154.reuse, R108 ;  /* 0x0000009a9c6c723c */ /* 0x080fea000004186c */
[----:B------:R-:W2:Y:S01]  /*97f0*/  MUFU.EX2 R179, R179 ;  /* 0x000000b300b37308 */ /* 0x000ea20000000800 */
[----:B---3--:R-:W-:Y:S01]  /*9800*/  F2FP.BF16.F32.PACK_AB R134, R177, R176 ;  /* 0x000000b0b186723e */ /* 0x008fe200000010ff */
[----:B------:R-:W-:Y:S01]  /*9810*/  FADD.FTZ R171, R180, R171 ;  /* 0x000000abb4ab7221 */ /* 0x000fe20000010000 */
[----:B------:R-:W-:Y:S01]  /*9820*/  MOV R0, R165 ;  /* 0x000000a500007202 */ /* 0x000fe20000000f00 */
[----:B------:R-:W-:Y:S01]  /*9830*/  FADD.FTZ R183, R183, R182 ;  /* 0x000000b6b7b77221 */ /* 0x000fe20000010000 */
[----:B------:R-:W-:Y:S01]  /*9840*/  FADD.FTZ R190, R190, R189 ;  /* 0x000000bdbebe7221 */ /* 0x000fe20000010000 */
[C---:B------:R-:W-:Y:S01]  /*9850*/  HMMA.16816.F32.BF16 R20, R160.reuse, R154, R20 ;  /* 0x0000009aa014723c */ /* 0x040fe20000041814 */
[----:B------:R-:W-:Y:S03]  /*9860*/  LDSM.16.MT88.4 R152, [R214+0xa400] ;  /* 0x00a40000d698783b */ /* 0x000fe60000004200 */
[----:B------:R-:W-:Y:S01]  /*9870*/  MUFU.EX2 R197, R197 ;  /* 0x000000c500c57308 */ /* 0x000fe20000000800 */
[----:B------:R-:W-:Y:S01]  /*9880*/  FADD.FTZ R192, R192, R191 ;  /* 0x000000bfc0c07221 */ /* 0x000fe20000010000 */
[----:B------:R-:W-:Y:S01]  /*9890*/  FADD.FTZ R172, R172, R171 ;  /* 0x000000abacac7221 */ /* 0x000fe20000010000 */
[----:B------:R-:W-:Y:S01]  /*98a0*/  FADD.FTZ R174, R174, R183 ;  /* 0x000000b7aeae7221 */ /* 0x000fe20000010000 */
[----:B------:R-:W-:Y:S01]  /*98b0*/  MOV R3, R166 ;  /* 0x000000a600037202 */ /* 0x000fe20000000f00 */
[-C--:B-1----:R-:W-:Y:S05]  /*98c0*/  HMMA.16816.F32.BF16 R112, R160, R148.reuse, R112 ;  /* 0x00000094a070723c */ /* 0x082fea0000041870 */
[----:B------:R-:W1:Y:S01]  /*98d0*/  MUFU.EX2 R198, R198 ;  /* 0x000000c600c67308 */ /* 0x000e620000000800 */
[----:B--2---:R-:W-:Y:S01]  /*98e0*/  F2FP.BF16.F32.PACK_AB R135, R179, R178 ;  /* 0x000000b2b387723e */ /* 0x004fe200000010ff */
[----:B------:R-:W-:Y:S01]  /*98f0*/  FADD.FTZ R173, R173, R172 ;  /* 0x000000acadad7221 */ /* 0x000fe20000010000 */
[----:B------:R-:W-:Y:S01]  /*9900*/  MOV R169, R168 ;  /* 0x000000a800a97202 */ /* 0x000fe20000000f00 */
[----:B------:R-:W-:Y:S01]  /*9910*/  FADD.FTZ R175, R175, R174 ;  /* 0x000000aeafaf7221 */ /* 0x000fe20000010000 */
[C---:B------:R-:W-:Y:S05]  /*9920*/  HMMA.16816.F32.BF16 R116, R156.reuse, R148, R116 ;  /* 0x000000949c74723c */ /* 0x040fea0000041874 */
[----:B------:R-:W-:Y:S01]  /*9930*/  MUFU.EX2 R199, R199 ;  /* 0x000000c700c77308 */ /* 0x000fe20000000800 */
[----:B------:R-:W-:Y:S01]  /*9940*/  FADD.FTZ R176, R176, R173 ;  /* 0x000000adb0b07221 */ /* 0x000fe20000010000 */
[----:B------:R-:W-:Y:S01]  /*9950*/  FADD.FTZ R178, R178, R175 ;  /* 0x000000afb2b27221 */ /* 0x000fe20000010000 */
[-C--:B------:R-:W-:Y:S07]  /*9960*/  HMMA.16816.F32.BF16 R32, R156, R150.reuse, R32 ;  /* 0x000000969c20723c */ /* 0x080fee0000041820 */
[----:B------:R-:W2:Y:S01]  /*9970*/  MUFU.EX2 R200, R200 ;  /* 0x000000c800c87308 */ /* 0x000ea20000000800 */
[C---:B-1----:R-:W-:Y:S01]  /*9980*/  F2FP.BF16.F32.PACK_AB R140, R198.reuse, R197 ;  /* 0x000000c5c68c723e */ /* 0x042fe200000010ff */
[----:B------:R-:W-:Y:S01]  /*9990*/  FADD.FTZ R197, R197, R190 ;  /* 0x000000bec5c57221 */ /* 0x000fe20000010000 */
[----:B------:R-:W-:Y:S01]  /*99a0*/  FADD.FTZ R176, R177, R176 ;  /* 0x000000b0b1b07221 */ /* 0x000fe20000010000 */
[----:B------:R-:W-:Y:S01]  /*99b0*/  FADD.FTZ R178, R179, R178 ;  /* 0x000000b2b3b27221 */ /* 0x000fe20000010000 */
[C---:B------:R-:W-:Y:S01]  /*99c0*/  HMMA.16816.F32.BF16 R120, R160.reuse, R150, R120 ;  /* 0x00000096a078723c */ /* 0x040fe20000041878 */
[----:B------:R-:W1:Y:S04]  /*99d0*/  LDSM.16.MT88.4 R148, [R212+0x9400] ;  /* 0x00940000d494783b */ /* 0x000e680000004200 */
[----:B------:R-:W-:Y:S01]  /*99e0*/  MUFU.EX2 R201, R201 ;  /* 0x000000c900c97308 */ /* 0x000fe20000000800 */
[----:B------:R-:W-:Y:S02]  /*99f0*/  FADD.FTZ R198, R198, R197 ;  /* 0x000000c5c6c67221 */ /* 0x000fe40000010000 */
[-C--:B------:R-:W-:Y:S07]  /*9a00*/  HMMA.16816.F32.BF16 R124, R160, R144.reuse, R124 ;  /* 0x00000090a07c723c */ /* 0x080fee000004187c */
[----:B------:R-:W3:Y:S01]  /*9a10*/  MUFU.EX2 R202, R202 ;  /* 0x000000ca00ca7308 */ /* 0x000ee20000000800 */
[C---:B--2---:R-:W-:Y:S01]  /*9a20*/  F2FP.BF16.F32.PACK_AB R141, R200.reuse, R199 ;  /* 0x000000c7c88d723e */ /* 0x044fe200000010ff */
[----:B------:R-:W-:Y:S01]  /*9a30*/  FADD.FTZ R199, R199, R192 ;  /* 0x000000c0c7c77221 */ /* 0x000fe20000010000 */
[C---:B------:R-:W-:Y:S07]  /*9a40*/  HMMA.16816.F32.BF16 R24, R156.reuse, R144, R24 ;  /* 0x000000909c18723c */ /* 0x040fee0000041818 */
[----:B------:R-:W-:Y:S01]  /*9a50*/  MUFU.EX2 R203, R203 ;  /* 0x000000cb00cb7308 */ /* 0x000fe20000000800 */
[----:B------:R-:W-:Y:S01]  /*9a60*/  FADD.FTZ R200, R200, R199 ;  /* 0x000000c7c8c87221 */ /* 0x000fe20000010000 */
[-C--:B------:R-:W-:Y:S08]  /*9a70*/  HMMA.16816.F32.BF16 R128, R156, R146.reuse, R128 ;  /* 0x000000929c80723c */ /* 0x080ff00000041880 */
[----:B------:R-:W2:Y:S01]  /*9a80*/  MUFU.EX2 R204, R204 ;  /* 0x000000cc00cc7308 */ /* 0x000ea20000000800 */
[C---:B---3--:R-:W-:Y:S01]  /*9a90*/  F2FP.BF16.F32.PACK_AB R142, R202.reuse, R201 ;  /* 0x000000c9ca8e723e */ /* 0x048fe200000010ff */
[----:B------:R-:W-:Y:S01]  /*9aa0*/  FADD.FTZ R201, R201, R198 ;  /* 0x000000c6c9c97221 */ /* 0x000fe20000010000 */
[----:B------:R-:W-:Y:S01]  /*9ab0*/  HMMA.16816.F32.BF16 R28, R160, R146, R28 ;  /* 0x00000092a01c723c */ /* 0x000fe2000004181c */
[----:B------:R-:W-:Y:S06]  /*9ac0*/  LDSM.16.MT88.4 R144, [R214+0xb400] ;  /* 0x00b40000d690783b */ /* 0x000fec0000004200 */
[----:B------:R-:W-:Y:S01]  /*9ad0*/  MUFU.EX2 R205, R205 ;  /* 0x000000cd00cd7308 */ /* 0x000fe20000000800 */
[----:B------:R-:W-:Y:S01]  /*9ae0*/  FADD.FTZ R201, R202, R201 ;  /* 0x000000c9cac97221 */ /* 0x000fe20000010000 */
[-C--:B------:R-:W-:Y:S08]  /*9af0*/  HMMA.16816.F32.BF16 R4, R132, R136.reuse, R4 ;  /* 0x000000888404723c */ /* 0x080ff00000041804 */
[----:B------:R-:W3:Y:S01]  /*9b00*/  MUFU.EX2 R206, R206 ;  /* 0x000000ce00ce7308 */ /* 0x000ee20000000800 */
[----:B--2---:R-:W-:Y:S01]  /*9b10*/  F2FP.BF16.F32.PACK_AB R143, R204, R203 ;  /* 0x000000cbcc8f723e */ /* 0x004fe200000010ff */
[----:B------:R-:W-:Y:S01]  /*9b20*/  FADD.FTZ R203, R203, R200 ;  /* 0x000000c8cbcb7221 */ /* 0x000fe20000010000 */
[----:B------:R-:W-:Y:S07]  /*9b30*/  FADD.FTZ R232, R232, R201 ;  /* 0x000000c9e8e87221 */ /* 0x000fee0000010000 */
[----:B------:R-:W-:Y:S01]  /*9b40*/  MUFU.EX2 R207, R207 ;  /* 0x000000cf00cf7308 */ /* 0x000fe20000000800 */
[----:B------:R-:W-:Y:S01]  /*9b50*/  FADD.FTZ R203, R204, R203 ;  /* 0x000000cbcccb7221 */ /* 0x000fe20000010000 */
[C---:B------:R-:W-:Y:S04]  /*9b60*/  HMMA.16816.F32.BF16 R8, R140.reuse, R136, R8 ;  /* 0x000000888c08723c */ /* 0x040fe80000041808 */
[----:B------:R-:W-:Y:S01]  /*9b70*/  FADD.FTZ R234, R234, R203 ;  /* 0x000000cbeaea7221 */ /* 0x000fe20000010000 */
[----:B------:R-:W-:Y:S03]  /*9b80*/  FADD.FTZ R233, R233, R232 ;  /* 0x000000e8e9e97221 */ /* 0x000fe60000010000 */
[----:B------:R-:W2:Y:S01]  /*9b90*/  MUFU.EX2 R208, R208 ;  /* 0x000000d000d07308 */ /* 0x000ea20000000800 */
[-C--:B------:R-:W-:Y:S03]  /*9ba0*/  HMMA.16816.F32.BF16 R12, R140, R138.reuse, R12 ;  /* 0x0000008a8c0c723c */ /* 0x080fe6000004180c */
[----:B------:R-:W-:Y:S01]  /*9bb0*/  FADD.FTZ R235, R235, R234 ;  /* 0x000000eaebeb7221 */ /* 0x000fe20000010000 */
[----:B------:R-:W-:Y:S05]  /*9bc0*/  FADD.FTZ R236, R236, R233 ;  /* 0x000000e9ecec7221 */ /* 0x000fea0000010000 */
[----:B------:R-:W-:Y:S01]  /*9bd0*/  MUFU.EX2 R209, R209 ;  /* 0x000000d100d17308 */ /* 0x000fe20000000800 */
[----:B------:R-:W-:Y:S01]  /*9be0*/  FADD.FTZ R238, R238, R235 ;  /* 0x000000ebeeee7221 */ /* 0x000fe20000010000 */
[C---:B------:R-:W-:Y:S01]  /*9bf0*/  HMMA.16816.F32.BF16 R16, R132.reuse, R138, R16 ;  /* 0x0000008a8410723c */ /* 0x040fe20000041810 */
[----:B------:R-:W4:Y:S03]  /*9c00*/  LDSM.16.MT88.4 R136, [R212+0xa400] ;  /* 0x00a40000d488783b */ /* 0x000f260000004200 */
[----:B------:R-:W-:Y:S01]  /*9c10*/  FADD.FTZ R237, R237, R236 ;  /* 0x000000eceded7221 */ /* 0x000fe20000010000 */
[----:B------:R-:W-:Y:S03]  /*9c20*/  FADD.FTZ R239, R239, R238 ;  /* 0x000000eeefef7221 */ /* 0x000fe60000010000 */
[----:B------:R-:W5:Y:S01]  /*9c30*/  MUFU.EX2 R210, R210 ;  /* 0x000000d200d27308 */ /* 0x000f620000000800 */
[-C--:B-1----:R-:W-:Y:S09]  /*9c40*/  HMMA.16816.F32.BF16 R68, R132, R148.reuse, R68 ;  /* 0x000000948444723c */ /* 0x082ff20000041844 */
[----:B------:R-:W-:Y:S01]  /*9c50*/  MUFU.EX2 R211, R211 ;  /* 0x000000d300d37308 */ /* 0x000fe20000000800 */
[C---:B------:R-:W-:Y:S09]  /*9c60*/  HMMA.16816.F32.BF16 R72, R140.reuse, R148, R72 ;  /* 0x000000948c48723c */ /* 0x040ff20000041848 */
[----:B------:R-:W1:Y:S01]  /*9c70*/  MUFU.EX2 R230, R230 ;  /* 0x000000e600e67308 */ /* 0x000e620000000800 */
[-C--:B------:R-:W-:Y:S09]  /*9c80*/  HMMA.16816.F32.BF16 R76, R140, R150.reuse, R76 ;  /* 0x000000968c4c723c */ /* 0x080ff2000004184c */
[----:B------:R-:W-:Y:S01]  /*9c90*/  MUFU.EX2 R240, R240 ;  /* 0x000000f000f07308 */ /* 0x000fe20000000800 */
[C---:B------:R-:W-:Y:S01]  /*9ca0*/  HMMA.16816.F32.BF16 R80, R132.reuse, R150, R80 ;  /* 0x000000968450723c */ /* 0x040fe20000041850 */
[----:B------:R-:W-:Y:S08]  /*9cb0*/  LDSM.16.MT88.4 R148, [R214+0x9c00] ;  /* 0x009c0000d694783b */ /* 0x000ff00000004200 */
[----:B------:R-:W1:Y:S01]  /*9cc0*/  MUFU.EX2 R241, R241 ;  /* 0x000000f100f17308 */ /* 0x000e620000000800 */
[-C--:B------:R-:W-:Y:S09]  /*9cd0*/  HMMA.16816.F32.BF16 R84, R132, R152.reuse, R84 ;  /* 0x000000988454723c */ /* 0x080ff20000041854 */
[----:B------:R-:W-:Y:S01]  /*9ce0*/  MUFU.EX2 R242, R242 ;  /* 0x000000f200f27308 */ /* 0x000fe20000000800 */
[C---:B------:R-:W-:Y:S09]  /*9cf0*/  HMMA.16816.F32.BF16 R88, R140.reuse, R152, R88 ;  /* 0x000000988c58723c */ /* 0x040ff20000041858 */
[----:B------:R-:W1:Y:S01]  /*9d00*/  MUFU.EX2 R243, R243 ;  /* 0x000000f300f37308 */ /* 0x000e620000000800 */
[-C--:B------:R-:W-:Y:S09]  /*9d10*/  HMMA.16816.F32.BF16 R92, R140, R154.reuse, R92 ;  /* 0x0000009a8c5c723c */ /* 0x080ff2000004185c */
[----:B------:R-:W-:Y:S01]  /*9d20*/  MUFU.EX2 R64, R64 ;  /* 0x0000004000407308 */ /* 0x000fe20000000800 */
[C---:B------:R-:W-:Y:S09]  /*9d30*/  HMMA.16816.F32.BF16 R96, R132.reuse, R154, R96 ;  /* 0x0000009a8460723c */ /* 0x040ff20000041860 */
[----:B------:R-:W1:Y:S01]  /*9d40*/  MUFU.EX2 R65, R196 ;  /* 0x000000c400417308 */ /* 0x000e620000000800 */
[-C--:B----4-:R-:W-:Y:S09]  /*9d50*/  HMMA.16816.F32.BF16 R100, R132, R136.reuse, R100 ;  /* 0x000000888464723c */ /* 0x090ff20000041864 */
[----:B------:R-:W-:Y:S01]  /*9d60*/  MUFU.EX2 R66, R66 ;  /* 0x0000004200427308 */ /* 0x000fe20000000800 */
[C---:B------:R-:W-:Y:S09]  /*9d70*/  HMMA.16816.F32.BF16 R104, R140.reuse, R136, R104 ;  /* 0x000000888c68723c */ /* 0x040ff20000041868 */
[----:B------:R-:W4:Y:S01]  /*9d80*/  MUFU.EX2 R195, R195 ;  /* 0x000000c300c37308 */ /* 0x000f220000000800 */
[-C--:B------:R-:W-:Y:S09]  /*9d90*/  HMMA.16816.F32.BF16 R108, R140, R138.reuse, R108 ;  /* 0x0000008a8c6c723c */ /* 0x080ff2000004186c */
[----:B------:R-:W-:Y:S01]  /*9da0*/  MUFU.EX2 R56, R56 ;  /* 0x0000003800387308 */ /* 0x000fe20000000800 */
[C---:B------:R-:W-:Y:S01]  /*9db0*/  HMMA.16816.F32.BF16 R20, R132.reuse, R138, R20 ;  /* 0x0000008a8414723c */ /* 0x040fe20000041814 */
[----:B------:R-:W4:Y:S08]  /*9dc0*/  LDSM.16.MT88.4 R136, [R214+0xa800] ;  /* 0x00a80000d688783b */ /* 0x000f300000004200 */
[----:B------:R-:W4:Y:S01]  /*9dd0*/  MUFU.EX2 R57, R57 ;  /* 0x0000003900397308 */ /* 0x000f220000000800 */
[-C--:B------:R-:W-:Y:S09]  /*9de0*/  HMMA.16816.F32.BF16 R112, R132, R144.reuse, R112 ;  /* 0x000000908470723c */ /* 0x080ff20000041870 */
[----:B------:R-:W-:Y:S01]  /*9df0*/  MUFU.EX2 R58, R58 ;  /* 0x0000003a003a7308 */ /* 0x000fe20000000800 */
[C---:B------:R-:W-:Y:S09]  /*9e00*/  HMMA.16816.F32.BF16 R116, R140.reuse, R144, R116 ;  /* 0x000000908c74723c */ /* 0x040ff20000041874 */
[----:B------:R-:W4:Y:S01]  /*9e10*/  MUFU.EX2 R59, R59 ;  /* 0x0000003b003b7308 */ /* 0x000f220000000800 */
[-C--:B------:R-:W-:Y:S09]  /*9e20*/  HMMA.16816.F32.BF16 R32, R140, R146.reuse, R32 ;  /* 0x000000928c20723c */ /* 0x080ff20000041820 */
[----:B------:R-:W-:Y:S01]  /*9e30*/  MUFU.EX2 R60, R60 ;  /* 0x0000003c003c7308 */ /* 0x000fe20000000800 */
[C---:B------:R-:W-:Y:S01]  /*9e40*/  HMMA.16816.F32.BF16 R120, R132.reuse, R146, R120 ;  /* 0x000000928478723c */ /* 0x040fe20000041878 */
[----:B------:R-:W-:Y:S08]  /*9e50*/  LDSM.16.MT88.4 R144, [R212+0xac00] ;  /* 0x00ac0000d490783b */ /* 0x000ff00000004200 */
[----:B------:R-:W4:Y:S01]  /*9e60*/  MUFU.EX2 R61, R194 ;  /* 0x000000c2003d7308 */ /* 0x000f220000000800 */
[-C--:B------:R-:W-:Y:S08]  /*9e70*/  HMMA.16816.F32.BF16 R124, R132, R36.reuse, R124 ;  /* 0x00000024847c723c */ /* 0x080ff0000004187c */
[C---:B------:R-:W-:Y:S04]  /*9e80*/  HMMA.16816.F32.BF16 R24, R140.reuse, R36, R24 ;  /* 0x000000248c18723c */ /* 0x040fe80000041818 */
[----:B---3--:R-:W-:Y:S01]  /*9e90*/  F2FP.BF16.F32.PACK_AB R36, R206, R205 ;  /* 0x000000cdce24723e */ /* 0x008fe200000010ff */
[----:B------:R-:W-:Y:S01]  /*9ea0*/  FADD.FTZ R205, R205, R176 ;  /* 0x000000b0cdcd7221 */ /* 0x000fe20000010000 */
[----:B--2---:R-:W-:Y:S01]  /*9eb0*/  F2FP.BF16.F32.PACK_AB R37, R208, R207 ;  /* 0x000000cfd025723e */ /* 0x004fe200000010ff */
[----:B------:R-:W-:Y:S01]  /*9ec0*/  FADD.FTZ R207, R207, R178 ;  /* 0x000000b2cfcf7221 */ /* 0x000fe20000010000 */
[-C--:B------:R-:W-:Y:S03]  /*9ed0*/  HMMA.16816.F32.BF16 R128, R140, R38.reuse, R128 ;  /* 0x000000268c80723c */ /* 0x080fe60000041880 */
[----:B------:R-:W-:Y:S01]  /*9ee0*/  FADD.FTZ R206, R206, R205 ;  /* 0x000000cdcece7221 */ /* 0x000fe20000010000 */
[----:B------:R-:W-:Y:S04]  /*9ef0*/  FADD.FTZ R208, R208, R207 ;  /* 0x000000cfd0d07221 */ /* 0x000fe80000010000 */
[----:B------:R-:W-:Y:S04]  /*9f00*/  HMMA.16816.F32.BF16 R28, R132, R38, R28 ;  /* 0x00000026841c723c */ /* 0x000fe8000004181c */
[----:B-----5:R-:W-:Y:S01]  /*9f10*/  F2FP.BF16.F32.PACK_AB R38, R210, R209 ;  /* 0x000000d1d226723e */ /* 0x020fe200000010ff */
[----:B------:R-:W-:Y:S01]  /*9f20*/  FADD.FTZ R209, R209, R206 ;  /* 0x000000ced1d17221 */ /* 0x000fe20000010000 */
[----:B-1----:R-:W-:Y:S01]  /*9f30*/  F2FP.BF16.F32.PACK_AB R39, R230, R211 ;  /* 0x000000d3e627723e */ /* 0x002fe200000010ff */
[----:B------:R-:W-:Y:S01]  /*9f40*/  FADD.FTZ R211, R211, R208 ;  /* 0x000000d0d3d37221 */ /* 0x000fe20000010000 */
[----:B------:R-:W-:Y:S01]  /*9f50*/  F2FP.BF16.F32.PACK_AB R132, R241, R240 ;  /* 0x000000f0f184723e */ /* 0x000fe200000010ff */
[----:B------:R-:W-:Y:S01]  /*9f60*/  FADD.FTZ R209, R210, R209 ;  /* 0x000000d1d2d17221 */ /* 0x000fe20000010000 */
[----:B------:R-:W-:Y:S01]  /*9f70*/  F2FP.BF16.F32.PACK_AB R133, R243, R242 ;  /* 0x000000f2f385723e */ /* 0x000fe200000010ff */
[----:B------:R-:W-:Y:S01]  /*9f80*/  FADD.FTZ R211, R230, R211 ;  /* 0x000000d3e6d37221 */ /* 0x000fe20000010000 */
[----:B------:R-:W-:Y:S01]  /*9f90*/  F2FP.BF16.F32.PACK_AB R134, R65, R64 ;  /* 0x000000404186723e */ /* 0x000fe200000010ff */
[-C--:B------:R-:W-:Y:S05]  /*9fa0*/  HMMA.16816.F32.BF16 R4, R36, R40.reuse, R4 ;  /* 0x000000282404723c */ /* 0x080fea0000041804 */
[----:B----4-:R-:W-:Y:S01]  /*9fb0*/  F2FP.BF16.F32.PACK_AB R135, R195, R66 ;  /* 0x00000042c387723e */ /* 0x010fe200000010ff */
[----:B------:R-:W-:Y:S01]  /*9fc0*/  FADD.FTZ R240, R240, R209 ;  /* 0x000000d1f0f07221 */ /* 0x000fe20000010000 */
[----:B------:R-:W-:Y:S01]  /*9fd0*/  FADD.FTZ R242, R242, R211 ;  /* 0x000000d3f2f27221 */ /* 0x000fe20000010000 */
[C---:B------:R-:W-:Y:S04]  /*9fe0*/  HMMA.16816.F32.BF16 R8, R44.reuse, R40, R8 ;  /* 0x000000282c08723c */ /* 0x040fe80000041808 */
[----:B------:R-:W-:Y:S01]  /*9ff0*/  FADD.FTZ R241, R241, R240 ;  /* 0x000000f0f1f17221 */ /* 0x000fe20000010000 */
[----:B------:R-:W-:Y:S03]  /*a000*/  FADD.FTZ R243, R243, R242 ;  /* 0x000000f2f3f37221 */ /* 0x000fe60000010000 */
[-C--:B------:R-:W-:Y:S03]  /*a010*/  HMMA.16816.F32.BF16 R12, R44, R42.reuse, R12 ;  /* 0x0000002a2c0c723c */ /* 0x080fe6000004180c */
[----:B------:R-:W-:Y:S01]  /*a020*/  FADD.FTZ R64, R64, R241 ;  /* 0x000000f140407221 */ /* 0x000fe20000010000 */
[----:B------:R-:W-:Y:S03]  /*a030*/  FADD.FTZ R66, R66, R243 ;  /* 0x000000f342427221 */ /* 0x000fe60000010000 */
[----:B------:R-:W-:Y:S01]  /*a040*/  FADD.FTZ R231, R65, R64 ;  /* 0x0000004041e77221 */ /* 0x000fe20000010000 */
[C---:B------:R-:W-:Y:S01]  /*a050*/  HMMA.16816.F32.BF16 R16, R36.reuse, R42, R16 ;  /* 0x0000002a2410723c */ /* 0x040fe20000041810 */
[----:B------:R-:W1:Y:S03]  /*a060*/  LDSM.16.MT88.4 R40, [R212+0xa800] ;  /* 0x00a80000d428783b */ /* 0x000e660000004200 */
[----:B------:R-:W-:Y:S04]  /*a070*/  FADD.FTZ R228, R195, R66 ;  /* 0x00000042c3e47221 */ /* 0x000fe80000010000 */
[-C--:B------:R-:W-:Y:S08]  /*a080*/  HMMA.16816.F32.BF16 R68, R36, R48.reuse, R68 ;  /* 0x000000302444723c */ /* 0x080ff00000041844 */
[C---:B------:R-:W-:Y:S08]  /*a090*/  HMMA.16816.F32.BF16 R72, R44.reuse, R48, R72 ;  /* 0x000000302c48723c */ /* 0x040ff00000041848 */
[-C--:B------:R-:W-:Y:S08]  /*a0a0*/  HMMA.16816.F32.BF16 R76, R44, R50.reuse, R76 ;  /* 0x000000322c4c723c */ /* 0x080ff0000004184c */
[C---:B------:R-:W-:Y:S01]  /*a0b0*/  HMMA.16816.F32.BF16 R80, R36.reuse, R50, R80 ;  /* 0x000000322450723c */ /* 0x040fe20000041850 */
[----:B------:R-:W2:Y:S07]  /*a0c0*/  LDSM.16.MT88.4 R48, [R214+0xb800] ;  /* 0x00b80000d630783b */ /* 0x000eae0000004200 */
[-C--:B------:R-:W-:Y:S08]  /*a0d0*/  HMMA.16816.F32.BF16 R84, R36, R136.reuse, R84 ;  /* 0x000000882454723c */ /* 0x080ff00000041854 */
[C---:B------:R-:W-:Y:S08]  /*a0e0*/  HMMA.16816.F32.BF16 R88, R44.reuse, R136, R88 ;  /* 0x000000882c58723c */ /* 0x040ff00000041858 */
[-C--:B------:R-:W-:Y:S08]  /*a0f0*/  HMMA.16816.F32.BF16 R92, R44, R138.reuse, R92 ;  /* 0x0000008a2c5c723c */ /* 0x080ff0000004185c */
[C---:B------:R-:W-:Y:S08]  /*a100*/  HMMA.16816.F32.BF16 R96, R36.reuse, R138, R96 ;  /* 0x0000008a2460723c */ /* 0x040ff00000041860 */
[-C--:B-1----:R-:W-:Y:S08]  /*a110*/  HMMA.16816.F32.BF16 R100, R36, R40.reuse, R100 ;  /* 0x000000282464723c */ /* 0x082ff00000041864 */
[C---:B------:R-:W-:Y:S08]  /*a120*/  HMMA.16816.F32.BF16 R104, R44.reuse, R40, R104 ;  /* 0x000000282c68723c */ /* 0x040ff00000041868 */
[-C--:B------:R-:W-:Y:S08]  /*a130*/  HMMA.16816.F32.BF16 R108, R44, R42.reuse, R108 ;  /* 0x0000002a2c6c723c */ /* 0x080ff0000004186c */
[C---:B------:R-:W-:Y:S01]  /*a140*/  HMMA.16816.F32.BF16 R20, R36.reuse, R42, R20 ;  /* 0x0000002a2414723c */ /* 0x040fe20000041814 */
[----:B------:R-:W1:Y:S07]  /*a150*/  LDSM.16.MT88.4 R40, [R212+0x9c00] ;  /* 0x009c0000d428783b */ /* 0x000e6e0000004200 */
[-C--:B--2---:R-:W-:Y:S08]  /*a160*/  HMMA.16816.F32.BF16 R112, R36, R48.reuse, R112 ;  /* 0x000000302470723c */ /* 0x084ff00000041870 */
[C---:B------:R-:W-:Y:S08]  /*a170*/  HMMA.16816.F32.BF16 R116, R44.reuse, R48, R116 ;  /* 0x000000302c74723c */ /* 0x040ff00000041874 */
[-C--:B------:R-:W-:Y:S08]  /*a180*/  HMMA.16816.F32.BF16 R32, R44, R50.reuse, R32 ;  /* 0x000000322c20723c */ /* 0x080ff00000041820 */
[C---:B------:R-:W-:Y:S01]  /*a190*/  HMMA.16816.F32.BF16 R120, R36.reuse, R50, R120 ;  /* 0x000000322478723c */ /* 0x040fe20000041878 */
[----:B------:R-:W2:Y:S07]  /*a1a0*/  LDSM.16.MT88.4 R48, [R214+0xac00] ;  /* 0x00ac0000d630783b */ /* 0x000eae0000004200 */
[-C--:B------:R-:W-:Y:S08]  /*a1b0*/  HMMA.16816.F32.BF16 R124, R36, R52.reuse, R124 ;  /* 0x00000034247c723c */ /* 0x080ff0000004187c */
[C---:B------:R-:W-:Y:S04]  /*a1c0*/  HMMA.16816.F32.BF16 R24, R44.reuse, R52, R24 ;  /* 0x000000342c18723c */ /* 0x040fe80000041818 */
[--C-:B------:R-:W-:Y:S01]  /*a1d0*/  FFMA.FTZ R52, R62, UR4, -R193.reuse ;  /* 0x000000043e347c23 */ /* 0x100fe200080108c1 */
[----:B------:R-:W-:Y:S03]  /*a1e0*/  FFMA.FTZ R193, R63, UR4, -R193 ;  /* 0x000000043fc17c23 */ /* 0x000fe600080108c1 */
[-C--:B------:R-:W-:Y:S01]  /*a1f0*/  HMMA.16816.F32.BF16 R128, R44, R54.reuse, R128 ;  /* 0x000000362c80723c */ /* 0x080fe20000041880 */
[----:B------:R-:W3:Y:S01]  /*a200*/  LDSM.16.MT88.4 R44, [R214+0xbc00] ;  /* 0x00bc0000d62c783b */ /* 0x000ee20000004200 */
[----:B------:R-:W-:Y:S06]  /*a210*/  MUFU.EX2 R52, R52 ;  /* 0x0000003400347308 */ /* 0x000fec0000000800 */
[----:B------:R-:W-:Y:S04]  /*a220*/  HMMA.16816.F32.BF16 R28, R36, R54, R28 ;  /* 0x00000036241c723c */ /* 0x000fe8000004181c */
[----:B------:R-:W4:Y:S01]  /*a230*/  MUFU.EX2 R193, R193 ;  /* 0x000000c100c17308 */ /* 0x000f220000000800 */
[----:B------:R-:W-:Y:S01]  /*a240*/  F2FP.BF16.F32.PACK_AB R36, R57, R56 ;  /* 0x000000383924723e */ /* 0x000fe200000010ff */
[----:B------:R-:W-:Y:S01]  /*a250*/  FADD.FTZ R56, R56, R237 ;  /* 0x000000ed38387221 */ /* 0x000fe20000010000 */
[----:B------:R-:W-:Y:S01]  /*a260*/  F2FP.BF16.F32.PACK_AB R37, R59, R58 ;  /* 0x0000003a3b25723e */ /* 0x000fe200000010ff */
[----:B------:R-:W-:Y:S01]  /*a270*/  FADD.FTZ R58, R58, R239 ;  /* 0x000000ef3a3a7221 */ /* 0x000fe20000010000 */
[-C--:B------:R-:W-:Y:S01]  /*a280*/  HMMA.16816.F32.BF16 R160, R132, R148.reuse, R4 ;  /* 0x0000009484a0723c */ /* 0x080fe20000041804 */
[----:B------:R-:W5:Y:S04]  /*a290*/  LDSM.16.MT88.4 R4, [R212+0xbc00] ;  /* 0x00bc0000d404783b */ /* 0x000f680000004200 */
[----:B------:R-:W-:Y:S01]  /*a2a0*/  F2FP.BF16.F32.PACK_AB R38, R61, R60 ;  /* 0x0000003c3d26723e */ /* 0x000fe200000010ff */
[----:B------:R-:W-:Y:S01]  /*a2b0*/  FADD.FTZ R57, R57, R56 ;  /* 0x0000003839397221 */ /* 0x000fe20000010000 */
[----:B------:R-:W-:Y:S03]  /*a2c0*/  FADD.FTZ R59, R59, R58 ;  /* 0x0000003a3b3b7221 */ /* 0x000fe60000010000 */
[----:B------:R-:W-:Y:S01]  /*a2d0*/  FADD.FTZ R60, R60, R57 ;  /* 0x000000393c3c7221 */ /* 0x000fe20000010000 */
[----:B----4-:R-:W-:Y:S01]  /*a2e0*/  F2FP.BF16.F32.PACK_AB R39, R193, R52 ;  /* 0x00000034c127723e */ /* 0x010fe200000010ff */
[----:B------:R-:W-:Y:S02]  /*a2f0*/  FADD.FTZ R52, R52, R59 ;  /* 0x0000003b34347221 */ /* 0x000fe40000010000 */
[----:B------:R-:W-:Y:S02]  /*a300*/  FADD.FTZ R229, R61, R60 ;  /* 0x0000003c3de57221 */ /* 0x000fe40000010000 */
[----:B------:R-:W-:Y:S02]  /*a310*/  FADD.FTZ R227, R193, R52 ;  /* 0x00000034c1e37221 */ /* 0x000fe40000010000 */
[C---:B------:R-:W-:Y:S08]  /*a320*/  HMMA.16816.F32.BF16 R156, R36.reuse, R148, R8 ;  /* 0x00000094249c723c */ /* 0x040ff00000041808 */
[-C--:B------:R-:W-:Y:S08]  /*a330*/  HMMA.16816.F32.BF16 R152, R36, R150.reuse, R12 ;  /* 0x000000962498723c */ /* 0x080ff0000004180c */
[C---:B------:R-:W-:Y:S08]  /*a340*/  HMMA.16816.F32.BF16 R148, R132.reuse, R150, R16 ;  /* 0x000000968494723c */ /* 0x040ff00000041810 */
[-C--:B-1----:R-:W-:Y:S08]  /*a350*/  HMMA.16816.F32.BF16 R68, R132, R40.reuse, R68 ;  /* 0x000000288444723c */ /* 0x082ff00000041844 */
[C---:B------:R-:W-:Y:S08]  /*a360*/  HMMA.16816.F32.BF16 R72, R36.reuse, R40, R72 ;  /* 0x000000282448723c */ /* 0x040ff00000041848 */
[-C--:B------:R-:W-:Y:S08]  /*a370*/  HMMA.16816.F32.BF16 R76, R36, R42.reuse, R76 ;  /* 0x0000002a244c723c */ /* 0x080ff0000004184c */
[C---:B------:R-:W-:Y:S08]  /*a380*/  HMMA.16816.F32.BF16 R80, R132.reuse, R42, R80 ;  /* 0x0000002a8450723c */ /* 0x040ff00000041850 */
[-C--:B--2---:R-:W-:Y:S08]  /*a390*/  HMMA.16816.F32.BF16 R84, R132, R48.reuse, R84 ;  /* 0x000000308454723c */ /* 0x084ff00000041854 */
[C---:B------:R-:W-:Y:S08]  /*a3a0*/  HMMA.16816.F32.BF16 R88, R36.reuse, R48, R88 ;  /* 0x000000302458723c */ /* 0x040ff00000041858 */
[-C--:B------:R-:W-:Y:S08]  /*a3b0*/  HMMA.16816.F32.BF16 R92, R36, R50.reuse, R92 ;  /* 0x00000032245c723c */ /* 0x080ff0000004185c */
[C---:B------:R-:W-:Y:S08]  /*a3c0*/  HMMA.16816.F32.BF16 R96, R132.reuse, R50, R96 ;  /* 0x000000328460723c */ /* 0x040ff00000041860 */
[-C--:B------:R-:W-:Y:S08]  /*a3d0*/  HMMA.16816.F32.BF16 R100, R132, R144.reuse, R100 ;  /* 0x000000908464723c */ /* 0x080ff00000041864 */
[C---:B------:R-:W-:Y:S08]  /*a3e0*/  HMMA.16816.F32.BF16 R104, R36.reuse, R144, R104 ;  /* 0x000000902468723c */ /* 0x040ff00000041868 */
[-C--:B------:R-:W-:Y:S08]  /*a3f0*/  HMMA.16816.F32.BF16 R108, R36, R146.reuse, R108 ;  /* 0x00000092246c723c */ /* 0x080ff0000004186c */
[C---:B------:R-:W-:Y:S08]  /*a400*/  HMMA.16816.F32.BF16 R144, R132.reuse, R146, R20 ;  /* 0x000000928490723c */ /* 0x040ff00000041814 */
[-C--:B---3--:R-:W-:Y:S08]  /*a410*/  HMMA.16816.F32.BF16 R112, R132, R44.reuse, R112 ;  /* 0x0000002c8470723c */ /* 0x088ff00000041870 */
[C---:B------:R-:W-:Y:S08]  /*a420*/  HMMA.16816.F32.BF16 R116, R36.reuse, R44, R116 ;  /* 0x0000002c2474723c */ /* 0x040ff00000041874 */
[-C--:B------:R-:W-:Y:S08]  /*a430*/  HMMA.16816.F32.BF16 R140, R36, R46.reuse, R32 ;  /* 0x0000002e248c723c */ /* 0x080ff00000041820 */
[C---:B------:R-:W-:Y:S08]  /*a440*/  HMMA.16816.F32.BF16 R120, R132.reuse, R46, R120 ;  /* 0x0000002e8478723c */ /* 0x040ff00000041878 */
[-C--:B-----5:R-:W-:Y:S08]  /*a450*/  HMMA.16816.F32.BF16 R124, R132, R4.reuse, R124 ;  /* 0x00000004847c723c */ /* 0x0a0ff0000004187c */
[C---:B------:R-:W-:Y:S08]  /*a460*/  HMMA.16816.F32.BF16 R136, R36.reuse, R4, R24 ;  /* 0x000000042488723c */ /* 0x040ff00000041818 */
[-C--:B------:R-:W-:Y:S08]  /*a470*/  HMMA.16816.F32.BF16 R128, R36, R6.reuse, R128 ;  /* 0x000000062480723c */ /* 0x080ff00000041880 */
[----:B------:R-:W-:Y:S01]  /*a480*/  HMMA.16816.F32.BF16 R132, R132, R6, R28 ;  /* 0x000000068484723c */ /* 0x000fe2000004181c */
[----:B------:R-:W-:Y:S08]  /*a490*/  @!UPT UIADD3 URZ, UPT, UPT, URZ, URZ, URZ ;  /* 0x000000fffffff290 */ /* 0x000ff0000fffe0ff */
[----:B------:R-:W-:Y:S11]  /*a4a0*/  @P0 BRA `(.L_x_12) ;  /* 0xffffffd400640947 */ /* 0x000ff6000383ffff */
.L_x_11:
[----:B------:R-:W1:Y:S01]  /*a4b0*/  SHFL.BFLY PT, R4, R231, 0x2, 0x1f ;  /* 0x0c401f00e7047f89 */ /* 0x000e6200000e0000 */
[----:B------:R-:W2:Y:S01]  /*a4c0*/  S2UR UR5, SR_CgaCtaId ;  /* 0x00000000000579c3 */ /* 0x000ea20000008800 */
[----:B------:R-:W-:Y:S02]  /*a4d0*/  UMOV UR4, 0x400 ;  /* 0x0000040000047882 */ /* 0x000fe40000000000 */
[----:B------:R-:W3:Y:S04]  /*a4e0*/  SHFL.BFLY PT, R3, R228, 0x2, 0x1f ;  /* 0x0c401f00e4037f89 */ /* 0x000ee800000e0000 */
[----:B------:R-:W4:Y:S01]  /*a4f0*/  SHFL.BFLY PT, R2, R229, 0x2, 0x1f ;  /* 0x0c401f00e5027f89 */ /* 0x000f2200000e0000 */
[----:B------:R-:W4:Y:S03]  /*a500*/  S2UR UR7, SR_CTAID.Y ;  /* 0x00000000000779c3 */ /* 0x000f260000002600 */
[----:B------:R-:W5:Y:S01]  /*a510*/  SHFL.BFLY PT, R12, R227, 0x2, 0x1f ;  /* 0x0c401f00e30c7f89 */ /* 0x000f6200000e0000 */
[----:B------:R-:W5:Y:S04]  /*a520*/  S2R R0, SR_TID.X ;  /* 0x0000000000007919 */ /* 0x000f680000002100 */
[----:B------:R-:W5:Y:S01]  /*a530*/  S2UR UR6, SR_CTAID.Z ;  /* 0x00000000000679c3 */ /* 0x000f620000002700 */
[----:B------:R-:W5:Y:S01]  /*a540*/  S2R R56, SR_CTAID.X ;  /* 0x0000000000387919 */ /* 0x000f620000002500 */
[----:B-1----:R-:W-:Y:S01]  /*a550*/  FADD.FTZ R4, R4, R231 ;  /* 0x000000e704047221 */ /* 0x002fe20000010000 */
[----:B--2---:R-:W-:Y:S01]  /*a560*/  ULEA UR5, UR5, UR4, 0x18 ;  /* 0x0000000405057291 */ /* 0x004fe2000f8ec0ff */
[----:B------:R-:W1:Y:S01]  /*a570*/  LDCU.U8 UR4, c[0x0][0x549] ;  /* 0x0000a920ff0477ac */ /* 0x000e620008000000 */
[----:B---3--:R-:W-:-:S02]  /*a580*/  FADD.FTZ R14, R3, R228 ;  /* 0x000000e4030e7221 */ /* 0x008fc40000010000 */
[----:B------:R-:W2:Y:S01]  /*a590*/  SHFL.BFLY PT, R7, R4, 0x1, 0x1f ;  /* 0x0c201f0004077f89 */ /* 0x000ea200000e0000 */
[----:B----4-:R-:W-:-:S03]  /*a5a0*/  FADD.FTZ R2, R2, R229 ;  /* 0x000000e502027221 */ /* 0x010fc60000010000 */
[----:B------:R-:W3:Y:S01]  /*a5b0*/  SHFL.BFLY PT, R5, R14, 0x1, 0x1f ;  /* 0x0c201f000e057f89 */ /* 0x000ee200000e0000 */
[----:B-----5:R-:W-:-:S03]  /*a5c0*/  FADD.FTZ R12, R12, R227 ;  /* 0x000000e30c0c7221 */ /* 0x020fc60000010000 */
[----:B------:R-:W4:Y:S04]  /*a5d0*/  SHFL.BFLY PT, R13, R2, 0x1, 0x1f ;  /* 0x0c201f00020d7f89 */ /* 0x000f2800000e0000 */
[----:B------:R-:W5:Y:S01]  /*a5e0*/  SHFL.BFLY PT, R11, R12, 0x1, 0x1f ;  /* 0x0c201f000c0b7f89 */ /* 0x000f6200000e0000 */
[----:B-1----:R-:W-:Y:S01]  /*a5f0*/  ISETP.NE.AND P1, PT, RZ, UR4, PT ;  /* 0x00000004ff007c0c */ /* 0x002fe2000bf25270 */
[----:B------:R-:W1:Y:S01]  /*a600*/  LDCU.U8 UR4, c[0x0][0x548] ;  /* 0x0000a900ff0477ac */ /* 0x000e620008000000 */
[C---:B------:R-:W-:Y:S02]  /*a610*/  SHF.L.U32 R6, R0.reuse, 0x1, RZ ;  /* 0x0000000100067819 */ /* 0x040fe400000006ff */
[----:B------:R-:W-:Y:S02]  /*a620*/  SHF.L.U32 R3, R0, 0x4, RZ ;  /* 0x0000000400037819 */ /* 0x000fe400000006ff */
[----:B------:R-:W-:Y:S01]  /*a630*/  LOP3.LUT R6, R6, 0x6, RZ, 0xc0, !PT ;  /* 0x0000000606067812 */ /* 0x000fe200078ec0ff */
[----:B--2---:R-:W-:Y:S01]  /*a640*/  FADD.FTZ R7, R4, R7 ;  /* 0x0000000704077221 */ /* 0x004fe20000010000 */
[----:B------:R-:W-:-:S02]  /*a650*/  SHF.L.U32 R4, R0, 0x3, RZ ;  /* 0x0000000300047819 */ /* 0x000fc400000006ff */
[----:B------:R-:W-:Y:S01]  /*a660*/  LOP3.LUT R3, R6, 0x3e00, R3, 0xf8, !PT ;  /* 0x00003e0006037812 */ /* 0x000fe200078ef803 */
[----:B---3--:R-:W-:Y:S01]  /*a670*/  FADD.FTZ R5, R14, R5 ;  /* 0x000000050e057221 */ /* 0x008fe20000010000 */
[----:B------:R-:W-:Y:S01]  /*a680*/  LOP3.LUT R9, R4, 0xc0, RZ, 0xc0, !PT ;  /* 0x000000c004097812 */ /* 0x000fe200078ec0ff */
[----:B------:R-:W2:Y:S01]  /*a690*/  MUFU.RCP R10, R7 ;  /* 0x00000007000a7308 */ /* 0x000ea20000001000 */
[----:B------:R-:W-:Y:S01]  /*a6a0*/  LOP3.LUT R6, R3, 0x20, R4, 0xf8, !PT ;  /* 0x0000002003067812 */ /* 0x000fe200078ef804 */
[----:B----4-:R-:W-:Y:S01]  /*a6b0*/  FADD.FTZ R13, R2, R13 ;  /* 0x0000000d020d7221 */ /* 0x010fe20000010000 */
[----:B------:R-:W-:Y:S01]  /*a6c0*/  LOP3.LUT R9, R9, 0x18, R0, 0xf8, !PT ;  /* 0x0000001809097812 */ /* 0x000fe200078ef800 */
[----:B------:R-:W3:Y:S01]  /*a6d0*/  @P1 LDC.64 R20, c[0x0][0x430] ;  /* 0x00010c00ff141b82 */ /* 0x000ee20000000a00 */
[----:B------:R-:W-:Y:S01]  /*a6e0*/  FSETP.NE.FTZ.AND P4, PT, R5, RZ, PT ;  /* 0x000000ff0500720b */ /* 0x000fe20003f95000 */
[----:B-----5:R-:W-:Y:S01]  /*a6f0*/  FADD.FTZ R2, R12, R11 ;  /* 0x0000000b0c027221 */ /* 0x020fe20000010000 */
[----:B------:R-:W-:Y:S01]  /*a700*/  LOP3.LUT R6, R6, R9, RZ, 0xfc, !PT ;  /* 0x0000000906067212 */ /* 0x000fe200078efcff */
[----:B------:R-:W4:Y:S01]  /*a710*/  MUFU.RCP R8, R5 ;  /* 0x0000000500087308 */ /* 0x000f220000001000 */
[----:B------:R-:W-:-:S02]  /*a720*/  FSETP.NE.FTZ.AND P5, PT, R7, RZ, PT ;  /* 0x000000ff0700720b */ /* 0x000fc40003fb5000 */
[----:B------:R-:W-:Y:S02]  /*a730*/  FSETP.NE.FTZ.AND P3, PT, R13, RZ, PT ;  /* 0x000000ff0d00720b */ /* 0x000fe40003f75000 */
[----:B------:R-:W-:Y:S02]  /*a740*/  FSETP.NE.FTZ.AND P2, PT, R2, RZ, PT ;  /* 0x000000ff0200720b */ /* 0x000fe40003f55000 */
[----:B------:R-:W-:Y:S01]  /*a750*/  LEA R11, R6, UR5, 0x1 ;  /* 0x00000005060b7c11 */ /* 0x000fe2000f8e08ff */
[----:B------:R-:W5:Y:S01]  /*a760*/  MUFU.RCP R3, R13 ;  /* 0x0000000d00037308 */ /* 0x000f620000001000 */
[----:B--2---:R-:W-:Y:S01]  /*a770*/  FSEL R10, R10, 1, P5 ;  /* 0x3f8000000a0a7808 */ /* 0x004fe20002800000 */
[----:B------:R-:W2:Y:S01]  /*a780*/  @P4 LDC R30, c[0x0][0x458] ;  /* 0x00011600ff1e4b82 */ /* 0x000ea20000000800 */
[----:B------:R-:W-:Y:S02]  /*a790*/  LOP3.LUT R23, R4, 0xd8, RZ, 0xc0, !PT ;  /* 0x000000d804177812 */ /* 0x000fe400078ec0ff */
[----:B------:R-:W-:Y:S01]  /*a7a0*/  SHF.R.U32.HI R28, RZ, 0x2, R0 ;  /* 0x00000002ff1c7819 */ /* 0x000fe20000011600 */
[C---:B------:R-:W-:Y:S01]  /*a7b0*/  FMUL.FTZ R160, R10.reuse, R160 ;  /* 0x000000a00aa07220 */ /* 0x040fe20000410000 */
[----:B------:R-:W-:Y:S01]  /*a7c0*/  FMUL.FTZ R161, R10, R161 ;  /* 0x000000a10aa17220 */ /* 0x000fe20000410000 */
[----:B------:R-:W1:Y:S01]  /*a7d0*/  MUFU.RCP R9, R2 ;  /* 0x0000000200097308 */ /* 0x000e620000001000 */
[----:B----4-:R-:W-:Y:S01]  /*a7e0*/  FSEL R8, R8, 1, P4 ;  /* 0x3f80000008087808 */ /* 0x010fe20002000000 */
[C---:B------:R-:W-:Y:S01]  /*a7f0*/  FMUL.FTZ R148, R10.reuse, R148 ;  /* 0x000000940a947220 */ /* 0x040fe20000410000 */
[C---:B------:R-:W-:Y:S01]  /*a800*/  FMUL.FTZ R149, R10.reuse, R149 ;  /* 0x000000950a957220 */ /* 0x040fe20000410000 */
[C---:B------:R-:W-:Y:S01]  /*a810*/  FMUL.FTZ R68, R10.reuse, R68 ;  /* 0x000000440a447220 */ /* 0x040fe20000410000 */
[----:B------:R-:W-:Y:S01]  /*a820*/  FMUL.FTZ R69, R10, R69 ;  /* 0x000000450a457220 */ /* 0x000fe20000410000 */
[C---:B------:R-:W-:Y:S01]  /*a830*/  FMUL.FTZ R162, R8.reuse, R162 ;  /* 0x000000a208a27220 */ /* 0x040fe20000410000 */
        /* <DEDUP_REMOVED lines=19> */
[----:B-----5:R-:W-:Y:S01]  /*a970*/  FSEL R3, R3, 1, P3 ;  /* 0x3f80000003037808 */ /* 0x020fe20001800000 */
[C---:B------:R-:W-:Y:S01]  /*a980*/  FMUL.FTZ R126, R8.reuse, R126 ;  /* 0x0000007e087e7220 */ /* 0x040fe20000410000 */
[C---:B------:R-:W-:Y:S01]  /*a990*/  FMUL.FTZ R127, R8.reuse, R127 ;  /* 0x0000007f087f7220 */ /* 0x040fe20000410000 */
[C---:B------:R-:W-:Y:S01]  /*a9a0*/  FMUL.FTZ R134, R8.reuse, R134 ;  /* 0x0000008608867220 */ /* 0x040fe20000410000 */
[----:B------:R-:W-:Y:S01]  /*a9b0*/  FMUL.FTZ R135, R8, R135 ;  /* 0x0000008708877220 */ /* 0x000fe20000410000 */
[----:B-1----:R-:W-:Y:S01]  /*a9c0*/  FSEL R9, R9, 1, P2 ;  /* 0x3f80000009097808 */ /* 0x002fe20001000000 */
[----:B------:R-:W-:Y:S01]  /*a9d0*/  FMUL.FTZ R80, R10, R80 ;  /* 0x000000500a507220 */ /* 0x000fe20000410000 */
[----:B------:R-:W-:Y:S01]  /*a9e0*/  SHF.L.U32 R8, R0, 0x2, RZ ;  /* 0x0000000200087819 */ /* 0x000fe200000006ff */
        /* <DEDUP_REMOVED lines=16> */
[----:B------:R-:W-:Y:S01]  /*aaf0*/  FMUL.FTZ R133, R10, R133 ;  /* 0x000000850a857220 */ /* 0x000fe20000410000 */
[C---:B------:R-:W-:Y:S01]  /*ab00*/  FMUL.FTZ R156, R3.reuse, R156 ;  /* 0x0000009c039c7220 */ /* 0x040fe20000410000 */
[----:B------:R-:W-:Y:S01]  /*ab10*/  FMUL.FTZ R157, R3, R157 ;  /* 0x0000009d039d7220 */ /* 0x000fe20000410000 */
[C---:B------:R-:W-:Y:S01]  /*ab20*/  FMUL.FTZ R158, R9.reuse, R158 ;  /* 0x0000009e099e7220 */ /* 0x040fe20000410000 */
[----:B------:R-:W-:Y:S01]  /*ab30*/  FMUL.FTZ R159, R9, R159 ;  /* 0x0000009f099f7220 */ /* 0x000fe20000410000 */
[C---:B------:R-:W-:Y:S01]  /*ab40*/  LOP3.LUT R10, R8.reuse, 0x20, RZ, 0xc0, !PT ;  /* 0x00000020080a7812 */ /* 0x040fe200078ec0ff */
[C---:B------:R-:W-:Y:S01]  /*ab50*/  FMUL.FTZ R152, R3.reuse, R152 ;  /* 0x0000009803987220 */ /* 0x040fe20000410000 */
[----:B------:R-:W-:Y:S01]  /*ab60*/  FMUL.FTZ R153, R3, R153 ;  /* 0x0000009903997220 */ /* 0x000fe20000410000 */
[C---:B------:R-:W-:Y:S01]  /*ab70*/  FMUL.FTZ R154, R9.reuse, R154 ;  /* 0x0000009a099a7220 */ /* 0x040fe20000410000 */
[----:B------:R-:W-:Y:S01]  /*ab80*/  FMUL.FTZ R155, R9, R155 ;  /* 0x0000009b099b7220 */ /* 0x000fe20000410000 */
[----:B------:R-:W-:Y:S01]  /*ab90*/  F2FP.BF16.F32.PACK_AB R160, R161, R160 ;  /* 0x000000a0a1a0723e */ /* 0x000fe200000010ff */
[----:B------:R-:W-:Y:S01]  /*aba0*/  FMUL.FTZ R72, R3, R72 ;  /* 0x0000004803487220 */ /* 0x000fe20000410000 */
[----:B------:R-:W-:Y:S01]  /*abb0*/  F2FP.BF16.F32.PACK_AB R162, R163, R162 ;  /* 0x000000a2a3a2723e */ /* 0x000fe200000010ff */
[----:B------:R-:W-:Y:S01]  /*abc0*/  FMUL.FTZ R73, R3, R73 ;  /* 0x0000004903497220 */ /* 0x000fe20000410000 */
[----:B------:R-:W-:Y:S01]  /*abd0*/  LOP3.LUT R8, R8, 0x40, RZ, 0xc0, !PT ;  /* 0x0000004008087812 */ /* 0x000fe200078ec0ff */
[C---:B------:R-:W-:Y:S01]  /*abe0*/  FMUL.FTZ R74, R9.reuse, R74 ;  /* 0x0000004a094a7220 */ /* 0x040fe20000410000 */
[----:B------:R-:W-:Y:S01]  /*abf0*/  FMUL.FTZ R75, R9, R75 ;  /* 0x0000004b094b7220 */ /* 0x000fe20000410000 */
[----:B------:R-:W-:Y:S01]  /*ac00*/  F2FP.BF16.F32.PACK_AB R148, R149, R148 ;  /* 0x000000949594723e */ /* 0x000fe200000010ff */
[----:B------:R-:W-:Y:S01]  /*ac10*/  FMUL.FTZ R76, R3, R76 ;  /* 0x0000004c034c7220 */ /* 0x000fe20000410000 */
[----:B------:R-:W-:Y:S01]  /*ac20*/  F2FP.BF16.F32.PACK_AB R150, R151, R150 ;  /* 0x000000969796723e */ /* 0x000fe200000010ff */
[----:B------:R-:W-:Y:S01]  /*ac30*/  FMUL.FTZ R77, R3, R77 ;  /* 0x0000004d034d7220 */ /* 0x000fe20000410000 */
[----:B------:R-:W-:Y:S01]  /*ac40*/  IADD3 R15, PT, PT, R11, -R10, RZ ;  /* 0x8000000a0b0f7210 */ /* 0x000fe20007ffe0ff */
[C---:B------:R-:W-:Y:S01]  /*ac50*/  FMUL.FTZ R78, R9.reuse, R78 ;  /* 0x0000004e094e7220 */ /* 0x040fe20000410000 */
[----:B------:R-:W-:Y:S01]  /*ac60*/  FMUL.FTZ R79, R9, R79 ;  /* 0x0000004f094f7220 */ /* 0x000fe20000410000 */
[----:B------:R-:W-:Y:S01]  /*ac70*/  F2FP.BF16.F32.PACK_AB R156, R157, R156 ;  /* 0x0000009c9d9c723e */ /* 0x000fe200000010ff */
        /* <DEDUP_REMOVED lines=8> */
[----:B------:R-:W-:Y:S01]  /*ad00*/  STS [R11], R160 ;  /* 0x000000a00b007388 */ /* 0x000fe20000000800 */
[----:B------:R-:W-:Y:S01]  /*ad10*/  F2FP.BF16.F32.PACK_AB R70, R71, R70 ;  /* 0x000000464746723e */ /* 0x000fe200000010ff */
[----:B------:R-:W-:Y:S01]  /*ad20*/  FMUL.FTZ R92, R3, R92 ;  /* 0x0000005c035c7220 */ /* 0x000fe20000410000 */
[----:B------:R-:W-:Y:S01]  /*ad30*/  IADD3 R17, PT, PT, R11, -R8, RZ ;  /* 0x800000080b117210 */ /* 0x000fe20007ffe0ff */
[----:B------:R-:W-:Y:S01]  /*ad40*/  STS [R11+0x200], R162 ;  /* 0x000200a20b007388 */ /* 0x000fe20000000800 */
[----:B------:R-:W-:Y:S01]  /*ad50*/  F2FP.BF16.F32.PACK_AB R80, R81, R80 ;  /* 0x000000505150723e */ /* 0x000fe200000010ff */
[----:B------:R-:W-:Y:S01]  /*ad60*/  FMUL.FTZ R93, R3, R93 ;  /* 0x0000005d035d7220 */ /* 0x000fe20000410000 */
[----:B------:R-:W-:Y:S01]  /*ad70*/  F2FP.BF16.F32.PACK_AB R82, R83, R82 ;  /* 0x000000525352723e */ /* 0x000fe200000010ff */
[----:B------:R-:W-:Y:S01]  /*ad80*/  FMUL.FTZ R94, R9, R94 ;  /* 0x0000005e095e7220 */ /* 0x000fe20000410000 */
[----:B------:R-:W-:Y:S01]  /*ad90*/  IADD3 R19, PT, PT, R15, -R8, RZ ;  /* 0x800000080f137210 */ /* 0x000fe20007ffe0ff */
[----:B------:R-:W-:Y:S01]  /*ada0*/  FMUL.FTZ R95, R9, R95 ;  /* 0x0000005f095f7220 */ /* 0x000fe20000410000 */
[----:B------:R-:W-:Y:S01]  /*adb0*/  F2FP.BF16.F32.PACK_AB R72, R73, R72 ;  /* 0x000000484948723e */ /* 0x000fe200000010ff */
[----:B------:R-:W-:Y:S01]  /*adc0*/  STS [R15+0x10], R148 ;  /* 0x000010940f007388 */ /* 0x000fe20000000800 */
[----:B------:R-:W-:Y:S01]  /*add0*/  F2FP.BF16.F32.PACK_AB R74, R75, R74 ;  /* 0x0000004a4b4a723e */ /* 0x000fe200000010ff */
        /* <DEDUP_REMOVED lines=8> */
[C---:B------:R-:W-:Y:S01]  /*ae60*/  FMUL.FTZ R106, R9.reuse, R106 ;  /* 0x0000006a096a7220 */ /* 0x040fe20000410000 */
[----:B------:R-:W-:Y:S01]  /*ae70*/  FMUL.FTZ R107, R9, R107 ;  /* 0x0000006b096b7220 */ /* 0x000fe20000410000 */
[----:B------:R-:W-:Y:S01]  /*ae80*/  STS [R11+0x1200], R158 ;  /* 0x0012009e0b007388 */ /* 0x000fe20000000800 */
[----:B------:R-:W-:Y:S01]  /*ae90*/  F2FP.BF16.F32.PACK_AB R96, R97, R96 ;  /* 0x000000606160723e */ /* 0x000fe200000010ff */
[----:B------:R-:W-:Y:S01]  /*aea0*/  FMUL.FTZ R108, R3, R108 ;  /* 0x0000006c036c7220 */ /* 0x000fe20000410000 */
[----:B------:R-:W-:Y:S01]  /*aeb0*/  F2FP.BF16.F32.PACK_AB R98, R99, R98 ;  /* 0x000000626362723e */ /* 0x000fe200000010ff */
[----:B------:R-:W-:Y:S01]  /*aec0*/  STS [R15+0x1010], R152 ;  /* 0x001010980f007388 */ /* 0x000fe20000000800 */
[----:B------:R-:W-:Y:S01]  /*aed0*/  FMUL.FTZ R109, R3, R109 ;  /* 0x0000006d036d7220 */ /* 0x000fe20000410000 */
[C---:B------:R-:W-:Y:S01]  /*aee0*/  FMUL.FTZ R110, R9.reuse, R110 ;  /* 0x0000006e096e7220 */ /* 0x040fe20000410000 */
[----:B------:R-:W-:Y:S01]  /*aef0*/  FMUL.FTZ R111, R9, R111 ;  /* 0x0000006f096f7220 */ /* 0x000fe20000410000 */
        /* <DEDUP_REMOVED lines=13> */
[----:B------:R-:W-:Y:S01]  /*afd0*/  FMUL.FTZ R119, R9, R119 ;  /* 0x0000007709777220 */ /* 0x000fe20000410000 */
[----:B------:R-:W-:Y:S01]  /*afe0*/  F2FP.BF16.F32.PACK_AB R144, R145, R144 ;  /* 0x000000909190723e */ /* 0x000fe200000010ff */
[----:B------:R-:W-:Y:S01]  /*aff0*/  FMUL.FTZ R140, R3, R140 ;  /* 0x0000008c038c7220 */ /* 0x000fe20000410000 */
[----:B------:R-:W-:Y:S01]  /*b000*/  STS [R19+0x230], R82 ;  /* 0x0002305213007388 */ /* 0x000fe20000000800 */
[----:B------:R-:W-:Y:S01]  /*b010*/  F2FP.BF16.F32.PACK_AB R146, R147, R146 ;  /* 0x000000929392723e */ /* 0x000fe200000010ff */
[----:B------:R-:W-:Y:S01]  /*b020*/  FMUL.FTZ R141, R3, R141 ;  /* 0x0000008d038d7220 */ /* 0x000fe20000410000 */
[C---:B------:R-:W-:Y:S01]  /*b030*/  FMUL.FTZ R142, R9.reuse, R142 ;  /* 0x0000008e098e7220 */ /* 0x040fe20000410000 */
[----:B------:R-:W-:Y:S01]  /*b040*/  STS [R17+0x1020], R72 ;  /* 0x0010204811007388 */ /* 0x000fe20000000800 */
[----:B------:R-:W-:Y:S01]  /*b050*/  FMUL.FTZ R143, R9, R143 ;  /* 0x0000008f098f7220 */ /* 0x000fe20000410000 */
[----:B------:R-:W-:Y:S01]  /*b060*/  F2FP.BF16.F32.PACK_AB R104, R105, R104 ;  /* 0x000000686968723e */ /* 0x000fe200000010ff */
        /* <DEDUP_REMOVED lines=19> */
[----:B------:R1:W4:Y:S01]  /*b1a0*/  @P5 MUFU.LG2 R8, R7 ;  /* 0x0000000700085308 */ /* 0x0003220000000c00 */
[----:B------:R-:W-:Y:S01]  /*b1b0*/  F2FP.BF16.F32.PACK_AB R118, R119, R118 ;  /* 0x000000767776723e */ /* 0x000fe200000010ff */
[----:B------:R-:W-:Y:S01]  /*b1c0*/  STS [R15+0x2010], R96 ;  /* 0x002010600f007388 */ /* 0x000fe20000000800 */
[----:B------:R-:W-:Y:S01]  /*b1d0*/  F2FP.BF16.F32.PACK_AB R140, R141, R140 ;  /* 0x0000008c8d8c723e */ /* 0x000fe200000010ff */
[----:B------:R-:W2:Y:S01]  /*b1e0*/  @P5 LDC R31, c[0x0][0x458] ;  /* 0x00011600ff1f5b82 */ /* 0x000ea20000000800 */
        /* <DEDUP_REMOVED lines=11> */
[----:B------:R-:W2:Y:S01]  /*b2a0*/  @P4 MUFU.LG2 R5, R5 ;  /* 0x0000000500054308 */ /* 0x000ea20000000c00 */
[----:B------:R-:W-:Y:S01]  /*b2b0*/  F2FP.BF16.F32.PACK_AB R138, R139, R138 ;  /* 0x0000008a8b8a723e */ /* 0x000fe200000010ff */
[----:B------:R-:W-:Y:S01]  /*b2c0*/  STS [R15+0x3010], R92 ;  /* 0x0030105c0f007388 */ /* 0x000fe20000000800 */
[----:B------:R-:W-:Y:S01]  /*b2d0*/  F2FP.BF16.F32.PACK_AB R9, R9, R130 ;  /* 0x000000820909723e */ /* 0x000fe200000010ff */
[----:B-1----:R-:W1:Y:S01]  /*b2e0*/  @P1 LDC R7, c[0x0][0x430] ;  /* 0x00010c00ff071b82 */ /* 0x002e620000000800 */
[----:B------:R-:W-:Y:S01]  /*b2f0*/  F2FP.BF16.F32.PACK_AB R3, R3, R128 ;  /* 0x000000800303723e */ /* 0x000fe200000010ff */
[----:B------:R-:W-:Y:S01]  /*b300*/  STS [R15+0x3210], R94 ;  /* 0x0032105e0f007388 */ /* 0x000fe20000000800 */
[----:B---3--:R-:W-:-:S03]  /*b310*/  @P1 IMAD R12, R21, R20, RZ ;  /* 0x00000014150c1224 */ /* 0x008fc600078e02ff */
[----:B------:R-:W-:Y:S04]  /*b320*/  STS [R17+0x2020], R100 ;  /* 0x0020206411007388 */ /* 0x000fe80000000800 */
        /* <DEDUP_REMOVED lines=12> */
[----:B------:R3:W-:Y:S04]  /*b3f0*/  STS [R11+0x5200], R118 ;  /* 0x005200760b007388 */ /* 0x0007e80000000800 */
[----:B------:R-:W-:Y:S04]  /*b400*/  STS [R15+0x5010], R140 ;  /* 0x0050108c0f007388 */ /* 0x000fe80000000800 */
[----:B------:R5:W-:Y:S04]  /*b410*/  STS [R15+0x5210], R142 ;  /* 0x0052108e0f007388 */ /* 0x000be80000000800 */
[----:B------:R-:W-:Y:S04]  /*b420*/  STS [R17+0x4020], R124 ;  /* 0x0040207c11007388 */ /* 0x000fe80000000800 */
[----:B------:R-:W-:Y:S04]  /*b430*/  STS [R17+0x4220], R126 ;  /* 0x0042207e11007388 */ /* 0x000fe80000000800 */
[----:B------:R-:W-:Y:S04]  /*b440*/  STS [R19+0x4030], R132 ;  /* 0x0040308413007388 */ /* 0x000fe80000000800 */
[----:B------:R-:W-:Y:S01]  /*b450*/  STS [R19+0x4230], R134 ;  /* 0x0042308613007388 */ /* 0x000fe20000000800 */
[----:B---3--:R-:W3:Y:S03]  /*b460*/  LDC.64 R10, c[0x0][0x400] ;  /* 0x00010000ff0a7b82 */ /* 0x008ee60000000a00 */
[----:B------:R-:W-:Y:S04]  /*b470*/  STS [R17+0x5020], R136 ;  /* 0x0050208811007388 */ /* 0x000fe80000000800 */
[----:B------:R-:W-:Y:S01]  /*b480*/  STS [R17+0x5220], R138 ;  /* 0x0052208a11007388 */ /* 0x000fe20000000800 */
[----:B-----5:R-:W1:Y:S03]  /*b490*/  LDC R15, c[0x0][0x434] ;  /* 0x00010d00ff0f7b82 */ /* 0x020e660000000800 */
[----:B------:R-:W-:Y:S04]  /*b4a0*/  STS [R19+0x5230], R9 ;  /* 0x0052300913007388 */ /* 0x000fe80000000800 */
[----:B------:R5:W-:Y:S02]  /*b4b0*/  STS [R19+0x5030], R3 ;  /* 0x0050300313007388 */ /* 0x000be40000000800 */
[----:B-----5:R-:W-:-:S04]  /*b4c0*/  LOP3.LUT R3, R23, 0x18, R0, 0x78, !PT ;  /* 0x0000001817037812 */ /* 0x020fc800078e7800 */
[----:B------:R-:W-:Y:S02]  /*b4d0*/  LOP3.LUT R6, R3, 0x1f20, R4, 0xf8, !PT ;  /* 0x00001f2003067812 */ /* 0x000fe400078ef804 */
[----:B------:R-:W-:Y:S01]  /*b4e0*/  @P1 MOV R3, 0x1 ;  /* 0x0000000100031802 */ /* 0x000fe20000000f00 */
[----:B--2-4-:R-:W-:Y:S06]  /*b4f0*/  @P1 BRA `(.L_x_15) ;  /* 0x0000000000281947 */ /* 0x014fec0003800000 */
[----:B------:R-:W-:Y:S01]  /*b500*/  ISETP.NE.AND P0, PT, RZ, UR4, PT ;  /* 0x00000004ff007c0c */ /* 0x000fe2000bf05270 */
[----:B------:R-:W2:-:S12]  /*b510*/  LDC R14, c[0x0][0x3e0] ;  /* 0x0000f800ff0e7b82 */ /* 0x000e980000000800 */
[----:B------:R-:W4:Y:S01]  /*b520*/  @P0 LDC R12, c[0x0][0x454] ;  /* 0x00011500ff0c0b82 */ /* 0x000f220000000800 */
[----:B-1----:R-:W-:Y:S02]  /*b530*/  @P0 MOV R7, 0x1 ;  /* 0x0000000100070802 */ /* 0x002fe40000000f00 */
[----:B------:R-:W-:-:S05]  /*b540*/  @!P0 MOV R7, 0x1 ;  /* 0x0000000100078802 */ /* 0x000fca0000000f00 */
[----:B------:R-:W2:Y:S08]  /*b550*/  @P0 LDC R3, c[0x0][0x454] ;  /* 0x00011500ff030b82 */ /* 0x000eb00000000800 */
[----:B------:R-:W1:Y:S08]  /*b560*/  @!P0 LDC R9, c[0x0][0x434] ;  /* 0x00010d00ff098b82 */ /* 0x000e700000000800 */
[----:B------:R-:W3:Y:S01]  /*b570*/  @!P0 LDC R12, c[0x0][0x434] ;  /* 0x00010d00ff0c8b82 */ /* 0x000ee20000000800 */
[----:B--2---:R-:W-:-:S02]  /*b580*/  @P0 IMAD R3, R3, R14, RZ ;  /* 0x0000000e03030224 */ /* 0x004fc400078e02ff */
[----:B-1--4-:R-:W-:-:S07]  /*b590*/  @!P0 IMAD R3, R9, R14, RZ ;  /* 0x0000000e09038224 */ /* 0x012fce00078e02ff */
.L_x_15:
[----:B------:R-:W-:Y:S01]  /*b5a0*/  BAR.SYNC.DEFER_BLOCKING 0x0 ;  /* 0x0000000000007b1d */ /* 0x000fe20000010000 */
[----:B------:R-:W-:Y:S01]  /*b5b0*/  LEA R6, R6, UR5, 0x1 ;  /* 0x0000000506067c11 */ /* 0x000fe2000f8e08ff */
[----:B------:R-:W-:Y:S01]  /*b5c0*/  @P5 FMUL.FTZ R33, R8, 0.69314718246459960938 ;  /* 0x3f31721808215820 */ /* 0x000fe20000410000 */
[----:B------:R-:W-:Y:S01]  /*b5d0*/  ISETP.NE.AND P1, PT, RZ, UR4, !P1 ;  /* 0x00000004ff007c0c */ /* 0x000fe2000cf25270 */
[----:B---3--:R-:W-:Y:S01]  /*b5e0*/  IMAD R12, R12, UR6, RZ ;  /* 0x000000060c0c7c24 */ /* 0x008fe2000f8e02ff */
[----:B------:R-:W-:-:S03]  /*b5f0*/  MOV R29, RZ ;  /* 0x000000ff001d7202 */ /* 0x000fc60000000f00 */
[----:B------:R-:W2:Y:S01]  /*b600*/  @P3 LDC R9, c[0x0][0x458] ;  /* 0x00011600ff093b82 */ /* 0x000ea20000000800 */
[----:B------:R-:W3:Y:S01]  /*b610*/  @P3 MUFU.LG2 R13, R13 ;  /* 0x0000000d000d3308 */ /* 0x000ee20000000c00 */
[----:B------:R-:W-:Y:S01]  /*b620*/  @P4 FMUL.FTZ R32, R5, 0.69314718246459960938 ;  /* 0x3f31721805204820 */ /* 0x000fe20000410000 */
[----:B------:R-:W-:Y:S01]  /*b630*/  LOP3.LUT R42, R4, 0x18, RZ, 0xc0, !PT ;  /* 0x00000018042a7812 */ /* 0x000fe200078ec0ff */
[----:B------:R-:W-:Y:S01]  /*b640*/  IMAD.WIDE.U32 R56, R56, 0x80, R28 ;  /* 0x0000008038387825 */ /* 0x000fe200078e001c */
[----:B------:R-:W-:-:S03]  /*b650*/  MOV R29, 0x7f800000 ;  /* 0x7f800000001d7802 */ /* 0x000fc60000000f00 */
[----:B------:R-:W-:Y:S01]  /*b660*/  @P5 FFMA.FTZ R29, R168, R31, R33 ;  /* 0x0000001fa81d5223 */ /* 0x000fe20000010021 */
[----:B------:R-:W-:Y:S01]  /*b670*/  LOP3.LUT P5, RZ, R0, 0x3, RZ, 0xc0, !PT ;  /* 0x0000000300ff7812 */ /* 0x000fe200078ac0ff */
[----:B------:R-:W4:Y:S01]  /*b680*/  @P2 LDC R8, c[0x0][0x458] ;  /* 0x00011600ff082b82 */ /* 0x000f220000000800 */
[----:B------:R5:W5:Y:S01]  /*b690*/  @P2 MUFU.LG2 R14, R2 ;  /* 0x00000002000e2308 */ /* 0x000b620000000c00 */
[----:B------:R-:W-:Y:S01]  /*b6a0*/  @!P1 IMAD R12, R3, UR7, R12 ;  /* 0x00000007030c9c24 */ /* 0x000fe2000f8e020c */
[----:B------:R-:W-:Y:S01]  /*b6b0*/  MOV R28, 0x7f800000 ;  /* 0x7f800000001c7802 */ /* 0x000fe20000000f00 */
[----:B-1----:R-:W-:Y:S02]  /*b6c0*/  IMAD R33, R15, UR7, RZ ;  /* 0x000000070f217c24 */ /* 0x002fe4000f8e02ff */
[----:B------:R-:W-:Y:S01]  /*b6d0*/  @P4 FFMA.FTZ R28, R167, R30, R32 ;  /* 0x0000001ea71c4223 */ /* 0x000fe20000010020 */
[----:B------:R-:W-:Y:S01]  /*b6e0*/  MOV R43, RZ ;  /* 0x000000ff002b7202 */ /* 0x000fe20000000f00 */
[----:B------:R-:W-:Y:S01]  /*b6f0*/  IMAD R35, R222, R7, RZ ;  /* 0x00000007de237224 */ /* 0x000fe200078e02ff */
[----:B------:R-:W1:Y:S01]  /*b700*/  LDC.64 R4, c[0x0][0x410] ;  /* 0x00010400ff047b82 */ /* 0x000e620000000a00 */
[----:B------:R-:W-:Y:S01]  /*b710*/  SEL R30, R33, RZ, P1 ;  /* 0x000000ff211e7207 */ /* 0x000fe20000800000 */
[----:B------:R1:W1:Y:S01]  /*b720*/  LDS.128 R24, [R6] ;  /* 0x0000000006187984 */ /* 0x0002620000000c00 */
[----:B------:R-:W-:Y:S01]  /*b730*/  SHF.R.S32.HI R33, RZ, 0x1f, R33 ;  /* 0x0000001fff217819 */ /* 0x000fe20000011421 */
[----:B------:R-:W-:Y:S01]  /*b740*/  IMAD.WIDE.U32 R42, R10, UR7, R42 ;  /* 0x000000070a2a7c25 */ /* 0x000fe2000f8e002a */
[--C-:B------:R-:W-:Y:S01]  /*b750*/  IADD3 R30, P4, P0, R35, R30, R12.reuse ;  /* 0x0000001e231e7210 */ /* 0x100fe2000789e00c */
[----:B------:R1:W1:Y:S02]  /*b760*/  LDS.128 R20, [R6+0x2000] ;  /* 0x0020000006147984 */ /* 0x0002640000000c00 */
[----:B---3--:R-:W-:Y:S01]  /*b770*/  @P3 FMUL.FTZ R13, R13, 0.69314718246459960938 ;  /* 0x3f3172180d0d3820 */ /* 0x008fe20000410000 */
[----:B------:R-:W-:Y:S01]  /*b780*/  SHF.R.S32.HI R10, RZ, 0x1f, R35 ;  /* 0x0000001fff0a7819 */ /* 0x000fe20000011423 */
[----:B------:R-:W-:Y:S01]  /*b790*/  BSSY.RECONVERGENT B0, `(.L_x_16) ;  /* 0x0000035000007945 */ /* 0x000fe20003800200 */
[----:B------:R3:W1:Y:S01]  /*b7a0*/  LDS.128 R16, [R6+0x4000] ;  /* 0x0040000006107984 */ /* 0x0006620000000c00 */
[----:B-----5:R-:W1:Y:S01]  /*b7b0*/  LDC.64 R2, c[0x0][0x408] ;  /* 0x00010200ff027b82 */ /* 0x020e620000000a00 */
[----:B------:R-:W-:Y:S01]  /*b7c0*/  @P2 FMUL.FTZ R14, R14, 0.69314718246459960938 ;  /* 0x3f3172180e0e2820 */ /* 0x000fe20000410000 */
[----:B------:R-:W-:Y:S01]  /*b7d0*/  SEL R33, R33, RZ, P1 ;  /* 0x000000ff21217207 */ /* 0x000fe20000800000 */
[----:B------:R-:W-:Y:S01]  /*b7e0*/  IMAD R35, R11, UR7, R43 ;  /* 0x000000070b237c24 */ /* 0x000fe2000f8e022b */
[----:B------:R-:W-:-:S02]  /*b7f0*/  SHF.R.S32.HI R12, RZ, 0x1f, R12 ;  /* 0x0000001fff0c7819 */ /* 0x000fc4000001140c */
[----:B------:R-:W-:Y:S01]  /*b800*/  MOV R32, 0x7f800000 ;  /* 0x7f80000000207802 */ /* 0x000fe20000000f00 */
[----:B--2---:R-:W-:Y:S01]  /*b810*/  @P3 FFMA.FTZ R32, R166, R9, R13 ;  /* 0x00000009a6203223 */ /* 0x004fe2000001000d */
[----:B------:R-:W-:Y:S01]  /*b820*/  MOV R31, 0x7f800000 ;  /* 0x7f800000001f7802 */ /* 0x000fe20000000f00 */
[----:B----4-:R-:W-:Y:S01]  /*b830*/  @P2 FFMA.FTZ R31, R165, R8, R14 ;  /* 0x00000008a51f2223 */ /* 0x010fe2000001000e */
[----:B------:R-:W-:Y:S01]  /*b840*/  IADD3.X R33, PT, PT, R10, R33, R12, P4, P0 ;  /* 0x000000210a217210 */ /* 0x000fe200027e040c */
[----:B---3--:R-:W-:Y:S06]  /*b850*/  @P5 BRA `(.L_x_17) ;  /* 0x0000000000a05947 */ /* 0x008fec0003800000 */
[----:B------:R-:W-:Y:S01]  /*b860*/  SHF.R.U32.HI R8, RZ, 0x1, R0 ;  /* 0x00000001ff087819 */ /* 0x000fe20000011600 */
[----:B------:R-:W-:Y:S01]  /*b870*/  IMAD.IADD R15, R15, 0x1, -R222 ;  /* 0x000000010f0f7824 */ /* 0x000fe200078e0ade */
[----:B------:R-:W-:Y:S02]  /*b880*/  SHF.R.U32.HI R0, RZ, 0x2, R0 ;  /* 0x00000002ff007819 */ /* 0x000fe40000011600 */
[----:B------:R-:W-:-:S04]  /*b890*/  LOP3.LUT R9, R8, 0x30, RZ, 0xc0, !PT ;  /* 0x0000003008097812 */ /* 0x000fc800078ec0ff */
[----:B------:R-:W-:-:S04]  /*b8a0*/  LOP3.LUT R0, R9, 0x7, R0, 0xf8, !PT ;  /* 0x0000000709007812 */ /* 0x000fc800078ef800 */
[C---:B------:R-:W-:Y:S01]  /*b8b0*/  LOP3.LUT R36, R0.reuse, 0x40, RZ, 0xfc, !PT ;  /* 0x0000004000247812 */ /* 0x040fe200078efcff */
[C---:B------:R-:W-:Y:S01]  /*b8c0*/  VIADD R38, R0.reuse, 0x8 ;  /* 0x0000000800267836 */ /* 0x040fe20000000000 */
[CC--:B------:R-:W-:Y:S01]  /*b8d0*/  ISETP.GE.AND P6, PT, R0.reuse, R15.reuse, PT ;  /* 0x0000000f0000720c */ /* 0x0c0fe20003fc6270 */
[----:B------:R-:W-:Y:S01]  /*b8e0*/  VIADD R40, R0, 0x48 ;  /* 0x0000004800287836 */ /* 0x000fe20000000000 */
[-C--:B------:R-:W-:Y:S02]  /*b8f0*/  ISETP.GE.AND P4, PT, R36, R15.reuse, PT ;  /* 0x0000000f2400720c */ /* 0x080fe40003f86270 */
[-C--:B------:R-:W-:Y:S02]  /*b900*/  ISETP.GE.AND P5, PT, R38, R15.reuse, PT ;  /* 0x0000000f2600720c */ /* 0x080fe40003fa6270 */
[----:B------:R-:W-:-:S07]  /*b910*/  ISETP.GE.AND P3, PT, R40, R15, PT ;  /* 0x0000000f2800720c */ /* 0x000fce0003f66270 */
[----:B------:R-:W2:Y:S01]  /*b920*/  @!P6 LDC.64 R14, c[0x0][0x420] ;  /* 0x00010800ff0eeb82 */ /* 0x000ea20000000a00 */
[-C--:B------:R-:W-:Y:S02]  /*b930*/  @!P6 IMAD R39, R0, R7.reuse, RZ ;  /* 0x000000070027e224 */ /* 0x080fe400078e02ff */
[-C--:B------:R-:W-:Y:S02]  /*b940*/  @!P4 IMAD R36, R36, R7.reuse, RZ ;  /* 0x000000072424c224 */ /* 0x080fe400078e02ff */
[-C--:B------:R-:W-:Y:S01]  /*b950*/  @!P5 IMAD R37, R38, R7.reuse, RZ ;  /* 0x000000072625d224 */ /* 0x080fe200078e02ff */
[C---:B------:R-:W-:Y:S01]  /*b960*/  @!P6 IADD3 R0, P0, PT, R39.reuse, R30, RZ ;  /* 0x0000001e2700e210 */ /* 0x040fe20007f1e0ff */
[----:B------:R-:W-:Y:S01]  /*b970*/  @!P3 IMAD R40, R40, R7, RZ ;  /* 0x000000072828b224 */ /* 0x000fe200078e02ff */
[----:B------:R-:W3:Y:S02]  /*b980*/  @!P5 LDC.64 R12, c[0x0][0x420] ;  /* 0x00010800ff0cdb82 */ /* 0x000ee40000000a00 */
[----:B------:R-:W-:-:S02]  /*b990*/  @!P6 LEA.HI.X.SX32 R7, R39, R33, 0x1, P0 ;  /* 0x000000212707e211 */ /* 0x000fc400000f0eff */
[CC--:B------:R-:W-:Y:S02]  /*b9a0*/  @!P4 IADD3 R39, P1, PT, R36.reuse, R30.reuse, RZ ;  /* 0x0000001e2427c210 */ /* 0x0c0fe40007f3e0ff */
[CC--:B------:R-:W-:Y:S02]  /*b9b0*/  @!P5 IADD3 R38, P2, PT, R37.reuse, R30.reuse, RZ ;  /* 0x0000001e2526d210 */ /* 0x0c0fe40007f5e0ff */
[----:B------:R-:W4:Y:S01]  /*b9c0*/  @!P4 LDC.64 R10, c[0x0][0x420] ;  /* 0x00010800ff0acb82 */ /* 0x000f220000000a00 */
[-C--:B------:R-:W-:Y:S02]  /*b9d0*/  @!P4 LEA.HI.X.SX32 R36, R36, R33.reuse, 0x1, P1 ;  /* 0x000000212424c211 */ /* 0x080fe400008f0eff */
[----:B------:R-:W-:Y:S02]  /*b9e0*/  @!P5 LEA.HI.X.SX32 R37, R37, R33, 0x1, P2 ;  /* 0x000000212525d211 */ /* 0x000fe400010f0eff */
[----:B------:R-:W-:-:S03]  /*b9f0*/  @!P3 IADD3 R30, P0, PT, R40, R30, RZ ;  /* 0x0000001e281eb210 */ /* 0x000fc60007f1e0ff */
[----:B------:R-:W5:Y:S01]  /*ba00*/  @!P3 LDC.64 R8, c[0x0][0x420] ;  /* 0x00010800ff08bb82 */ /* 0x000f620000000a00 */
[----:B--2---:R-:W-:Y:S02]  /*ba10*/  @!P6 LEA R14, P2, R0, R14, 0x2 ;  /* 0x0000000e000ee211 */ /* 0x004fe400078410ff */
[----:B------:R-:W-:Y:S02]  /*ba20*/  @!P3 LEA.HI.X.SX32 R33, R40, R33, 0x1, P0 ;  /* 0x000000212821b211 */ /* 0x000fe400000f0eff */
[----:B------:R-:W-:Y:S02]  /*ba30*/  @!P6 LEA.HI.X R15, R0, R15, R7, 0x2, P2 ;  /* 0x0000000f000fe211 */ /* 0x000fe400010f1407 */
[----:B---3--:R-:W-:-:S03]  /*ba40*/  @!P5 LEA R12, P1, R38, R12, 0x2 ;  /* 0x0000000c260cd211 */ /* 0x008fc600078210ff */
[----:B------:R2:W-:Y:S01]  /*ba50*/  @!P6 STG.E desc[UR26][R14.64], R29 ;  /* 0x0000001d0e00e986 */ /* 0x0005e2000c10191a */
[----:B------:R-:W-:Y:S02]  /*ba60*/  @!P5 LEA.HI.X R13, R38, R13, R37, 0x2, P1 ;  /* 0x0000000d260dd211 */ /* 0x000fe400008f1425 */
[----:B----4-:R-:W-:-:S03]  /*ba70*/  @!P4 LEA R10, P1, R39, R10, 0x2 ;  /* 0x0000000a270ac211 */ /* 0x010fc600078210ff */
[----:B------:R2:W-:Y:S01]  /*ba80*/  @!P5 STG.E desc[UR26][R12.64], R28 ;  /* 0x0000001c0c00d986 */ /* 0x0005e2000c10191a */
[----:B------:R-:W-:Y:S02]  /*ba90*/  @!P4 LEA.HI.X R11, R39, R11, R36, 0x2, P1 ;  /* 0x0000000b270bc211 */ /* 0x000fe400008f1424 */
[----:B-----5:R-:W-:-:S03]  /*baa0*/  @!P3 LEA R8, P0, R30, R8, 0x2 ;  /* 0x000000081e08b211 */ /* 0x020fc600078010ff */
[----:B------:R2:W-:Y:S01]  /*bab0*/  @!P4 STG.E desc[UR26][R10.64], R32 ;  /* 0x000000200a00c986 */ /* 0x0005e2000c10191a */
[----:B------:R-:W-:-:S05]  /*bac0*/  @!P3 LEA.HI.X R9, R30, R9, R33, 0x2, P0 ;  /* 0x000000091e09b211 */ /* 0x000fca00000f1421 */
[----:B------:R2:W-:Y:S04]  /*bad0*/  @!P3 STG.E desc[UR26][R8.64], R31 ;  /* 0x0000001f0800b986 */ /* 0x0005e8000c10191a */
.L_x_17:
[----:B------:R-:W-:Y:S05]  /*bae0*/  BSYNC.RECONVERGENT B0 ;  /* 0x0000000000007941 */ /* 0x000fea0003800200 */
.L_x_16:
[----:B------:R-:W-:Y:S01]  /*baf0*/  IMAD.MOV.U32 R34, RZ, RZ, R42 ;  /* 0x000000ffff227224 */ /* 0x000fe200078e002a */
[----:B--2---:R-:W2:Y:S01]  /*bb00*/  LDS.128 R28, [R6+0x800] ;  /* 0x00080000061c7984 */ /* 0x004ea20000000c00 */
[----:B------:R-:W3:Y:S01]  /*bb10*/  LDCU.64 UR4, c[0x0][0x3f0] ;  /* 0x00007e00ff0477ac */ /* 0x000ee20008000a00 */
[----:B-1----:R-:W-:Y:S02]  /*bb20*/  IMAD.SHL.U32 R0, R2, 0x40, RZ ;  /* 0x0000004002007824 */ /* 0x002fe400078e00ff */
[----:B------:R-:W1:Y:S01]  /*bb30*/  LDS.128 R12, [R6+0x2800] ;  /* 0x00280000060c7984 */ /* 0x000e620000000c00 */
[----:B------:R-:W-:-:S03]  /*bb40*/  IMAD.WIDE.U32 R58, R4, UR6, R34 ;  /* 0x00000006043a7c25 */ /* 0x000fc6000f8e0022 */
[----:B------:R-:W4:Y:S01]  /*bb50*/  LDS.128 R8, [R6+0x4800] ;  /* 0x0048000006087984 */ /* 0x000f220000000c00 */
[----:B------:R-:W-:Y:S02]  /*bb60*/  IMAD R59, R5, UR6, R59 ;  /* 0x00000006053b7c24 */ /* 0x000fe4000f8e023b */
[-C--:B------:R-:W-:Y:S01]  /*bb70*/  IMAD R4, R57, R2.reuse, RZ ;  /* 0x0000000239047224 */ /* 0x080fe200078e02ff */
[----:B------:R-:W5:Y:S01]  /*bb80*/  LDS.128 R40, [R6+0x1000] ;  /* 0x0010000006287984 */ /* 0x000f620000000c00 */
[----:B------:R-:W-:-:S03]  /*bb90*/  IMAD.WIDE.U32 R58, R56, R2, R58 ;  /* 0x00000002383a7225 */ /* 0x000fc600078e003a */
[----:B------:R-:W5:Y:S01]  /*bba0*/  LDS.128 R36, [R6+0x3000] ;  /* 0x0030000006247984 */ /* 0x000f620000000c00 */
[----:B------:R-:W-:Y:S01]  /*bbb0*/  IMAD R4, R56, R3, R4 ;  /* 0x0000000338047224 */ /* 0x000fe200078e0204 */
[C---:B---3--:R-:W-:Y:S02]  /*bbc0*/  LEA R56, P0, R58.reuse, UR4, 0x1 ;  /* 0x000000043a387c11 */ /* 0x048fe4000f8008ff */
[----:B------:R-:W3:Y:S02]  /*bbd0*/  LDS.128 R32, [R6+0x5000] ;  /* 0x0050000006207984 */ /* 0x000ee40000000c00 */
[----:B------:R-:W-:Y:S02]  /*bbe0*/  IADD3 R4, PT, PT, R59, R4, RZ ;  /* 0x000000043b047210 */ /* 0x000fe40007ffe0ff */
[----:B------:R-:W3:Y:S02]  /*bbf0*/  LDS.128 R48, [R6+0x1800] ;  /* 0x0018000006307984 */ /* 0x000ee40000000c00 */
[----:B------:R-:W-:-:S02]  /*bc00*/  LEA.HI.X R57, R58, UR5, R4, 0x1, P0 ;  /* 0x000000053a397c11 */ /* 0x000fc400080f0c04 */
[----:B------:R-:W3:Y:S01]  /*bc10*/  LDS.128 R44, [R6+0x3800] ;  /* 0x00380000062c7984 */ /* 0x000ee20000000c00 */
[C---:B------:R-:W-:Y:S02]  /*bc20*/  LEA R58, P0, R2.reuse, R56, 0x7 ;  /* 0x00000038023a7211 */ /* 0x040fe400078038ff */
[C-C-:B------:R-:W-:Y:S01]  /*bc30*/  SHF.L.U64.HI R4, R2.reuse, 0x6, R3.reuse ;  /* 0x0000000602047819 */ /* 0x140fe20000010203 */
[----:B------:R2:W3:Y:S01]  /*bc40*/  LDS.128 R52, [R6+0x5800] ;  /* 0x0058000006347984 */ /* 0x0004e20000000c00 */
[----:B------:R-:W-:Y:S02]  /*bc50*/  LEA.HI.X R59, R2, R57, R3, 0x7, P0 ;  /* 0x00000039023b7211 */ /* 0x000fe400000f3c03 */
[----:B------:R-:W-:Y:S01]  /*bc60*/  IADD3 R2, P0, PT, R0, R58, RZ ;  /* 0x0000003a00027210 */ /* 0x000fe20007f1e0ff */
[----:B------:R-:W-:Y:S04]  /*bc70*/  STG.E.128 desc[UR26][R56.64], R24 ;  /* 0x0000001838007986 */ /* 0x000fe8000c101d1a */
[----:B------:R-:W-:Y:S01]  /*bc80*/  IMAD.X R3, R4, 0x1, R59, P0 ;  /* 0x0000000104037824 */ /* 0x000fe200000e063b */
[----:B------:R-:W-:Y:S04]  /*bc90*/  STG.E.128 desc[UR26][R56.64+0x40], R20 ;  /* 0x0000401438007986 */ /* 0x000fe8000c101d1a */
[----:B------:R-:W-:Y:S01]  /*bca0*/  STG.E.128 desc[UR26][R56.64+0x80], R16 ;  /* 0x0000801038007986 */ /* 0x000fe2000c101d1a */
[----:B--2---:R-:W-:-:S04]  /*bcb0*/  IADD3 R6, P1, PT, R56, R0, RZ ;  /* 0x0000000038067210 */ /* 0x004fc80007f3e0ff */
[----:B------:R-:W-:-:S05]  /*bcc0*/  IADD3.X R7, PT, PT, R57, R4, RZ, P1, !PT ;  /* 0x0000000439077210 */ /* 0x000fca0000ffe4ff */
[----:B------:R-:W-:Y:S04]  /*bcd0*/  STG.E.128 desc[UR26][R6.64], R28 ;  /* 0x0000001c06007986 */ /* 0x000fe8000c101d1a */
[----:B-1----:R-:W-:Y:S04]  /*bce0*/  STG.E.128 desc[UR26][R6.64+0x40], R12 ;  /* 0x0000400c06007986 */ /* 0x002fe8000c101d1a */
[----:B----4-:R-:W-:Y:S04]  /*bcf0*/  STG.E.128 desc[UR26][R6.64+0x80], R8 ;  /* 0x0000800806007986 */ /* 0x010fe8000c101d1a */
[----:B-----5:R-:W-:Y:S04]  /*bd00*/  STG.E.128 desc[UR26][R58.64], R40 ;  /* 0x000000283a007986 */ /* 0x020fe8000c101d1a */
[----:B------:R-:W-:Y:S04]  /*bd10*/  STG.E.128 desc[UR26][R58.64+0x40], R36 ;  /* 0x000040243a007986 */ /* 0x000fe8000c101d1a */
[----:B---3--:R-:W-:Y:S04]  /*bd20*/  STG.E.128 desc[UR26][R58.64+0x80], R32 ;  /* 0x000080203a007986 */ /* 0x008fe8000c101d1a */
[----:B------:R-:W-:Y:S04]  /*bd30*/  STG.E.128 desc[UR26][R2.64], R48 ;  /* 0x0000003002007986 */ /* 0x000fe8000c101d1a */
[----:B------:R-:W-:Y:S04]  /*bd40*/  STG.E.128 desc[UR26][R2.64+0x40], R44 ;  /* 0x0000402c02007986 */ /* 0x000fe8000c101d1a */
[----:B------:R-:W-:Y:S01]  /*bd50*/  STG.E.128 desc[UR26][R2.64+0x80], R52 ;  /* 0x0000803402007986 */ /* 0x000fe2000c101d1a */
[----:B------:R-:W-:Y:S05]  /*bd60*/  EXIT ;  /* 0x000000000000794d */ /* 0x000fea0003800000 */
.L_x_18:
[----:B------:R-:W-:-:S00]  /*bd70*/  BRA `(.L_x_18) ;  /* 0xfffffffc00fc7947 */ /* 0x000fc0000383ffff */
[----:B------:R-:W-:-:S00]  /*bd80*/  NOP ;  /* 0x0000000000007918 */ /* 0x000fc00000000000 */
[----:B------:R-:W-:-:S00]  /*bd90*/  NOP ;  /* 0x0000000000007918 */ /* 0x000fc00000000000 */
[----:B------:R-:W-:-:S00]  /*bda0*/  NOP ;  /* 0x0000000000007918 */ /* 0x000fc00000000000 */
[----:B------:R-:W-:-:S00]  /*bdb0*/  NOP ;  /* 0x0000000000007918 */ /* 0x000fc00000000000 */
[----:B------:R-:W-:-:S00]  /*bdc0*/  NOP ;  /* 0x0000000000007918 */ /* 0x000fc00000000000 */
[----:B------:R-:W-:-:S00]  /*bdd0*/  NOP ;  /* 0x0000000000007918 */ /* 0x000fc00000000000 */
[----:B------:R-:W-:-:S00]  /*bde0*/  NOP ;  /* 0x0000000000007918 */ /* 0x000fc00000000000 */
[----:B------:R-:W-:-:S00]  /*bdf0*/  NOP ;  /* 0x0000000000007918 */ /* 0x000fc00000000000 */
.L_x_1259:


//--------------------- .text._ZN5flash16flash_fwd_kernelI23Flash_fwd_kernel_traitsILi96ELi128ELi64ELi4ELb0ELb0EN7cutlass10bfloat16_tE19Flash_kernel_traitsILi96ELi128ELi64ELi4ES3_EELb0ELb1ELb0ELb0ELb0ELb1ELb0ELb0EEEvNS_16Flash_fwd_paramsE --------------------------
	.section	.text._ZN5flash16flash_fwd_kernelI23Flash_fwd_kernel_traitsILi96ELi128ELi64ELi4ELb0ELb0EN7cutlass10bfloat16_tE19Flash_kernel_traitsILi96ELi128ELi64ELi4ES3_EELb0ELb1ELb0ELb0ELb0ELb1ELb0ELb0EEEvNS_16Flash_fwd_paramsE,"ax",@progbits
	.align	128
        .global         _ZN5flash16flash_fwd_kernelI23Flash_fwd_kernel_traitsILi96ELi128ELi64ELi4ELb0ELb0EN7cutlass10bfloat16_tE19Flash_kernel_traitsILi96ELi128ELi64ELi4ES3_EELb0ELb1ELb0ELb0ELb0ELb1ELb0ELb0EEEvNS_16Flash_fwd_paramsE
        .type           _ZN5flash16flash_fwd_kernelI23Flash_fwd_kernel_traitsILi96ELi128ELi64ELi4ELb0ELb0EN7cutlass10bfloat16_tE19Flash_kernel_traitsILi96ELi128ELi64ELi4ES3_EELb0ELb1ELb0ELb0ELb0ELb1ELb0ELb0EEEvNS_16Flash_fwd_paramsE,@function
        .size           _ZN5flash16flash_fwd_kernelI23Flash_fwd_kernel_traitsILi96ELi128ELi64ELi4ELb0ELb0EN7cutlass10bfloat16_tE19Flash_kernel_traitsILi96ELi128ELi64ELi4ES3_EELb0ELb1ELb0ELb0ELb0ELb1ELb0ELb0EEEvNS_16Flash_fwd_paramsE,(.L_x_1260 - _ZN5flash16flash_fwd_kernelI23Flash_fwd_kernel_traitsILi96ELi128ELi64ELi4ELb0ELb0EN7cutlass10bfloat16_tE19Flash_kernel_traitsILi96ELi128ELi64ELi4ES3_EELb0ELb1ELb0ELb0ELb0ELb1ELb0ELb0EEEvNS_16Flash_fwd_paramsE)
        .other          _ZN5flash16flash_fwd_kernelI23Flash_fwd_kernel_traitsILi96ELi128ELi64ELi4ELb0ELb0EN7cutlass10bfloat16_tE19Flash_kernel_traitsILi96ELi128ELi64ELi4ES3_EELb0ELb1ELb0ELb0ELb0ELb1ELb0ELb0EEEvNS_16Flash_fwd_paramsE,@"STO_CUDA_ENTRY STV_DEFAULT"
_ZN5flash16flash_fwd_kernelI23Flash_fwd_kernel_traitsILi96ELi128ELi64ELi4ELb0ELb0EN7cutlass10bfloat16_tE19Flash_kernel_traitsILi96ELi128ELi64ELi4ES3_EELb0ELb1ELb0ELb0ELb0ELb1ELb0ELb0EEEvNS_16Flash_fwd_paramsE:
.text._ZN5flash16flash_fwd_kernelI23Flash_fwd_kernel_traitsILi96ELi128ELi64ELi4ELb0ELb0EN7cutlass10bfloat16_tE19Flash_kernel_traitsILi96ELi128ELi64ELi4ES3_EELb0ELb1ELb0ELb0ELb0ELb1ELb0ELb0EEEvNS_16Flash_fwd_paramsE:
[----:B------:R-:W-:Y:S08]  /*0000*/  LDC R1, c[0x0][0x37c] ;  /* 0x0000df00ff017b82 */ /* 0x000ff00000000800 */
[----:B------:R-:W1:Y:S01]  /*0010*/  LDC.64 R2, c[0x0][0x460] ;  /* 0x00011800ff027b82 */ /* 0x000e620000000a00 */
[----:B------:R-:W2:Y:S01]  /*0020*/  S2R R225, SR_CTAID.Y ;  /* 0x0000000000e17919 */ /* 0x000ea20000002600 */
[----:B------:R-:W3:Y:S01]  /*0030*/  LDCU.64 UR12, c[0x0][0x358] ;  /* 0x00006b00ff0c77ac */ /* 0x000ee20008000a00 */
[----:B------:R-:W-:Y:S01]  /*0040*/  IMAD.MOV.U32 R224, RZ, RZ, -0x1 ;  /* 0xffffffffffe07424 */ /* 0x000fe200078e00ff */
[----:B------:R-:W4:Y:S04]  /*0050*/  LDCU.64 UR4, c[0x0][0x478] ;  /* 0x00008f00ff0477ac */ /* 0x000f280008000a00 */
[----:B------:R-:W2:Y:S01]  /*0060*/  LDC.64 R4, c[0x0][0x460] ;  /* 0x00011800ff047b82 */ /* 0x000ea20000000a00 */
[----:B------:R-:W3:Y:S01]  /*0070*/  LDCU.64 UR6, c[0x0][0x470] ;  /* 0x00008e00ff0677ac */ /* 0x000ee20008000a00 */
[----:B-1----:R-:W-:-:S02]  /*0080*/  ISETP.NE.U32.AND P0, PT, R2, RZ, PT ;  /* 0x000000ff0200720c */ /* 0x002fc40003f05070 */
[----:B------:R-:W-:Y:S02]  /*0090*/  ISETP.NE.U32.AND P4, PT, R2, RZ, PT ;  /* 0x000000ff0200720c */ /* 0x000fe40003f85070 */
[C---:B------:R-:W-:Y:S02]  /*00a0*/  ISETP.NE.AND.EX P0, PT, R3.reuse, RZ, PT, P0 ;  /* 0x000000ff0300720c */ /* 0x040fe40003f05300 */
[----:B------:R-:W-:Y:S02]  /*00b0*/  ISETP.NE.AND.EX P4, PT, R3, RZ, PT, P4 ;  /* 0x000000ff0300720c */ /* 0x000fe40003f85340 */
[----:B----4-:R-:W-:Y:S01]  /*00c0*/  ISETP.NE.U32.AND P2, PT, RZ, UR4, PT ;  /* 0x00000004ff007c0c */ /* 0x010fe2000bf45070 */
[C---:B--2---:R-:W-:Y:S01]  /*00d0*/  IMAD.WIDE.U32 R16, R225.reuse, 0x4, R4 ;  /* 0x00000004e1107825 */ /* 0x044fe200078e0004 */
[----:B---3--:R-:W-:Y:S01]  /*00e0*/  ISETP.NE.U32.AND P3, PT, RZ, UR6, PT ;  /* 0x00000006ff007c0c */ /* 0x008fe2000bf65070 */
[----:B------:R-:W1:Y:S01]  /*00f0*/  LDC.64 R4, c[0x0][0x468] ;  /* 0x00011a00ff047b82 */ /* 0x000e620000000a00 */
[----:B------:R-:W-:Y:S01]  /*0100*/  ISETP.NE.AND.EX P2, PT, RZ, UR5, PT, P2 ;  /* 0x00000005ff007c0c */ /* 0x000fe2000bf45320 */
[----:B------:R-:W-:Y:S01]  /*0110*/  IMAD.SHL.U32 R11, R225, 0x4, RZ ;  /* 0x00000004e10b7824 */ /* 0x000fe200078e00ff */
[----:B------:R-:W-:-:S03]  /*0120*/  ISETP.NE.AND.EX P3, PT, RZ, UR7, PT, P3 ;  /* 0x00000007ff007c0c */ /* 0x000fc6000bf65330 */
[----:B------:R-:W2:Y:S04]  /*0130*/  @P0 LDG.E R224, desc[UR12][R16.64] ;  /* 0x0000000c10e00981 */ /* 0x000ea8000c1e1900 */
[----:B------:R-:W2:Y:S01]  /*0140*/  @P4 LDG.E R13, desc[UR12][R16.64+0x4] ;  /* 0x0000040c100d4981 */ /* 0x000ea2000c1e1900 */
[----:B------:R-:W-:Y:S01]  /*0150*/  SHF.R.U32.HI R0, RZ, 0x1e, R225 ;  /* 0x0000001eff007819 */ /* 0x000fe200000116e1 */
[----:B------:R-:W-:Y:S02]  /*0160*/  IMAD.MOV.U32 R8, RZ, RZ, RZ ;  /* 0x000000ffff087224 */ /* 0x000fe400078e00ff */
[C---:B------:R-:W-:Y:S01]  /*0170*/  @P2 IADD3 R2, P0, PT, R11.reuse, UR4, RZ ;  /* 0x000000040b022c10 */ /* 0x040fe2000ff1e0ff */
[----:B------:R-:W3:Y:S01]  /*0180*/  LDCU.U8 UR4, c[0x0][0x532] ;  /* 0x0000a640ff0477ac */ /* 0x000ee20008000000 */
[----:B------:R-:W-:-:S02]  /*0190*/  @P3 IADD3 R14, P1, PT, R11, UR6, RZ ;  /* 0x000000060b0e3c10 */ /* 0x000fc4000ff3e0ff */
[C---:B------:R-:W-:Y:S01]  /*01a0*/  @P2 IADD3.X R3, PT, PT, R0.reuse, UR5, RZ, P0, !PT ;  /* 0x0000000500032c10 */ /* 0x040fe200087fe4ff */
[----:B------:R-:W4:Y:S01]  /*01b0*/  S2R R23, SR_CTAID.X ;  /* 0x0000000000177919 */ /* 0x000f220000002500 */
[C---:B------:R-:W-:Y:S01]  /*01c0*/  @P3 IADD3.X R15, PT, PT, R0.reuse, UR7, RZ, P1, !PT ;  /* 0x00000007000f3c10 */ /* 0x040fe20008ffe4ff */
[----:B------:R-:W2:Y:S02]  /*01d0*/  @!P4 LDC R142, c[0x0][0x434] ;  /* 0x00010d00ff8ecb82 */ /* 0x000ea40000000800 */
[----:B------:R1:W5:Y:S02]  /*01e0*/  @P2 LDG.E R7, desc[UR12][R2.64] ;  /* 0x0000000c02072981 */ /* 0x000364000c1e1900 */
[----:B-1----:R-:W-:Y:S02]  /*01f0*/  IADD3 R10, P0, PT, R11, R4, RZ ;  /* 0x000000040b0a7210 */ /* 0x002fe40007f1e0ff */
[----:B------:R1:W5:Y:S03]  /*0200*/  @P3 LDG.E R8, desc[UR12][R14.64] ;  /* 0x0000000c0e083981 */ /* 0x000366000c1e1900 */
[----:B------:R-:W-:Y:S01]  /*0210*/  IMAD.X R11, R0, 0x1, R5, P0 ;  /* 0x00000001000b7824 */ /* 0x000fe200000e0605 */
[----:B------:R-:W-:Y:S01]  /*0220*/  ISETP.NE.U32.AND P0, PT, R4, RZ, PT ;  /* 0x000000ff0400720c */ /* 0x000fe20003f05070 */
[----:B------:R-:W1:Y:S03]  /*0230*/  @!P2 LDC R0, c[0x0][0x43c] ;  /* 0x00010f00ff00ab82 */ /* 0x000e660000000800 */
[----:B------:R-:W-:-:S02]  /*0240*/  ISETP.NE.AND.EX P0, PT, R5, RZ, PT, P0 ;  /* 0x000000ff0500720c */ /* 0x000fc40003f05300 */
[----:B---3--:R-:W-:Y:S02]  /*0250*/  ISETP.NE.AND P1, PT, RZ, UR4, PT ;  /* 0x00000004ff007c0c */ /* 0x008fe4000bf25270 */
[----:B------:R-:W-:-:S04]  /*0260*/  ISETP.EQ.U32.AND P3, PT, R4, RZ, PT ;  /* 0x000000ff0400720c */ /* 0x000fc80003f62070 */
[----:B------:R-:W-:-:S05]  /*0270*/  ISETP.EQ.OR.EX P3, PT, R5, RZ, !P1, P3 ;  /* 0x000000ff0500720c */ /* 0x000fca0004f62730 */
[----:B------:R-:W3:Y:S08]  /*0280*/  @!P0 LDC R5, c[0x0][0x438] ;  /* 0x00010e00ff058b82 */ /* 0x000ef00000000800 */
[----:B------:R-:W1:Y:S01]  /*0290*/  @!P2 LDC.64 R2, c[0x0][0x488] ;  /* 0x00012200ff02ab82 */ /* 0x000e620000000a00 */
[----:B------:R-:W-:Y:S02]  /*02a0*/  IMAD.MOV.U32 R9, RZ, RZ, -0x1 ;  /* 0xffffffffff097424 */ /* 0x000fe400078e00ff */
[----:B----4-:R-:W-:-:S04]  /*02b0*/  IMAD.SHL.U32 R141, R23, 0x80, RZ ;  /* 0x00000080178d7824 */ /* 0x010fc800078e00ff */
[----:B------:R4:W5:Y:S01]  /*02c0*/  @!P3 LDG.E R9, desc[UR12][R10.64] ;  /* 0x0000000c0a09b981 */ /* 0x000962000c1e1900 */
[----:B--2---:R-:W-:-:S05]  /*02d0*/  @P4 IMAD.IADD R142, R13, 0x1, -R224 ;  /* 0x000000010d8e4824 */ /* 0x004fca00078e0ae0 */
[----:B------:R-:W-:Y:S01]  /*02e0*/  ISETP.GT.AND P3, PT, R142, R141, PT ;  /* 0x0000008d8e00720c */ /* 0x000fe20003f64270 */
[----:B-1-34-:R-:W-:-:S12]  /*02f0*/  @!P0 BRA `(.L_x_19) ;  /* 0x00000000000c8947 */ /* 0x01afd80003800000 */
[----:B------:R-:W2:Y:S02]  /*0300*/  @P1 LDG.E R4, desc[UR12][R10.64+0x4] ;  /* 0x0000040c0a041981 */ /* 0x000ea4000c1e1900 */
[----:B--2--5:R-:W-:-:S06]  /*0310*/  @P1 IADD3 R5, PT, PT, R4, -R9, RZ ;  /* 0x8000000904051210 */ /* 0x024fcc0007ffe0ff */
[----:B------:R1:W5:Y:S02]  /*0320*/  @!P1 LDG.E R5, desc[UR12][R10.64] ;  /* 0x0000000c0a059981 */ /* 0x000364000c1e1900 */
.L_x_19:
[----:B------:R-:W-:Y:S05]  /*0330*/  @!P3 EXIT ;  /* 0x000000000000b94d */ /* 0x000fea0003800000 */
[----:B------:R-:W2:Y:S01]  /*0340*/  LDC R139, c[0x0][0x508] ;  /* 0x00014200ff8b7b82 */ /* 0x000ea20000000800 */
[----:B------:R-:W-:Y:S01]  /*0350*/  @!P2 ISETP.NE.U32.AND P0, PT, R2, RZ, PT ;  /* 0x000000ff0200a20c */ /* 0x000fe20003f05070 */
[----:B-----5:R-:W-:-:S03]  /*0360*/  @P2 IMAD.IADD R138, R7, 0x1, -R8 ;  /* 0x00000001078a2824 */ /* 0x020fc600078e0a08 */
[----:B------:R-:W-:Y:S01]  /*0370*/  @!P2 ISETP.NE.AND.EX P0, PT, R3, RZ, PT, P0 ;  /* 0x000000ff0300a20c */ /* 0x000fe20003f05300 */
[----:B------:R-:W-:-:S03]  /*0380*/  VIADD R3, R23, 0x1 ;  /* 0x0000000117037836 */ /* 0x000fc60000000000 */
[----:B------:R-:W-:Y:S01]  /*0390*/  @!P2 SEL R0, R0, RZ, P0 ;  /* 0x000000ff0000a207 */ /* 0x000fe20000000000 */
[----:B------:R-:W-:-:S03]  /*03a0*/  IMAD R3, R3, 0x80, -R142 ;  /* 0x0000008003037824 */ /* 0x000fc600078e0a8e */
[----:B------:R-:W-:Y:S02]  /*03b0*/  @!P2 IADD3 R138, PT, PT, R0, R5, -R8 ;  /* 0x00000005008aa210 */ /* 0x000fe40007ffe808 */
[----:B------:R-:W3:Y:S03]  /*03c0*/  S2R R5, SR_CTAID.Z ;  /* 0x0000000000057919 */ /* 0x000ee60000002700 */
[----:B------:R-:W-:Y:S01]  /*03d0*/  VIADD R6, R138, 0x3f ;  /* 0x0000003f8a067836 */ /* 0x000fe20000000000 */
[----:B------:R-:W4:Y:S04]  /*03e0*/  S2R R0, SR_TID.X ;  /* 0x0000000000007919 */ /* 0x000f280000002100 */
[----:B------:R-:W-:-:S02]  /*03f0*/  SHF.R.S32.HI R4, RZ, 0x1f, R6 ;  /* 0x0000001fff047819 */ /* 0x000fc40000011406 */
[----:B--2---:R-:W-:Y:S02]  /*0400*/  IADD3 R3, PT, PT, R6, R139, R3 ;  /* 0x0000008b06037210 */ /* 0x004fe40007ffe003 */
[----:B------:R-:W-:Y:S02]  /*0410*/  LEA.HI R4, R4, R6, RZ, 0x6 ;  /* 0x0000000604047211 */ /* 0x000fe400078f30ff */
[----:B------:R-:W-:Y:S02]  /*0420*/  SHF.R.S32.HI R2, RZ, 0x1f, R3 ;  /* 0x0000001fff027819 */ /* 0x000fe40000011403 */
[----:B------:R-:W-:Y:S02]  /*0430*/  SHF.R.S32.HI R4, RZ, 0x6, R4 ;  /* 0x00000006ff047819 */ /* 0x000fe40000011404 */
[----:B------:R-:W-:-:S04]  /*0440*/  LEA.HI R2, R2, R3, RZ, 0x6 ;  /* 0x0000000302027211 */ /* 0x000fc800078f30ff */
[----:B------:R-:W-:-:S04]  /*0450*/  SHF.R.S32.HI R3, RZ, 0x6, R2 ;  /* 0x00000006ff037819 */ /* 0x000fc80000011402 */
[----:B------:R-:W-:-:S04]  /*0460*/  VIMNMX R212, PT, PT, R4, R3, PT ;  /* 0x0000000304d47248 */ /* 0x000fc80003fe0100 */
[----:B------:R-:W-:-:S13]  /*0470*/  ISETP.GT.AND P0, PT, R212, RZ, PT ;  /* 0x000000ffd400720c */ /* 0x000fda0003f04270 */
[----:B---34-:R-:W-:Y:S05]  /*0480*/  @P0 BRA `(.L_x_20) ;  /* 0x0000000800c00947 */ /* 0x018fea0003800000 */
[----:B------:R-:W-:Y:S01]  /*0490*/  ISETP.NE.AND P1, PT, R224, -0x1, PT ;  /* 0xffffffffe000780c */ /* 0x000fe20003f25270 */
[----:B------:R-:W2:Y:S08]  /*04a0*/  LDC.U8 R2, c[0x0][0x549] ;  /* 0x00015240ff027b82 */ /* 0x000eb00000000000 */
[----:B-1----:R-:W1:Y:S08]  /*04b0*/  LDC.U8 R10, c[0x0][0x548] ;  /* 0x00015200ff0a7b82 */ /* 0x002e700000000000 */
[----:B------:R-:W3:Y:S08]  /*04c0*/  @!P1 LDC.64 R8, c[0x0][0x400] ;  /* 0x00010000ff089b82 */ /* 0x000ef00000000a00 */
[----:B------:R-:W4:Y:S01]  /*04d0*/  @P1 LDC.64 R6, c[0x0][0x408] ;  /* 0x00010200ff061b82 */ /* 0x000f220000000a00 */
[----:B--2---:R-:W-:-:S07]  /*04e0*/  ISETP.NE.AND P0, PT, R2, RZ, PT ;  /* 0x000000ff0200720c */ /* 0x004fce0003f05270 */
[----:B------:R-:W2:Y:S01]  /*04f0*/  LDC R4, c[0x0][0x434] ;  /* 0x00010d00ff047b82 */ /* 0x000ea20000000800 */
[----:B-1----:R-:W-:Y:S01]  /*0500*/  ISETP.NE.AND P5, PT, R10, RZ, !P0 ;  /* 0x000000ff0a00720c */ /* 0x002fe200047a5270 */
[----:B---3--:R-:W-:-:S06]  /*0510*/  @!P1 IMAD.WIDE.U32 R12, R225, R8, RZ ;  /* 0x00000008e10c9225 */ /* 0x008fcc00078e00ff */
[----:B------:R-:W1:Y:S01]  /*0520*/  @P0 LDC.64 R2, c[0x0][0x430] ;  /* 0x00010c00ff020b82 */ /* 0x000e620000000a00 */
[----:B------:R-:W-:Y:S01]  /*0530*/  @!P1 IMAD R9, R225, R9, R13 ;  /* 0x00000009e1099224 */ /* 0x000fe200078e020d */
[----:B------:R-:W-:Y:S01]  /*0540*/  @!P1 MOV R8, R12 ;  /* 0x0000000c00089202 */ /* 0x000fe20000000f00 */
[----:B----4-:R-:W-:-:S04]  /*0550*/  @P1 IMAD.WIDE.U32 R12, R224, R6, RZ ;  /* 0x00000006e00c1225 */ /* 0x010fc800078e00ff */
[----:B------:R-:W-:Y:S01]  /*0560*/  @P1 IMAD R9, R224, R7, R13 ;  /* 0x00000007e0091224 */ /* 0x000fe200078e020d */
[----:B------:R-:W-:Y:S02]  /*0570*/  @P1 MOV R8, R12 ;  /* 0x0000000c00081202 */ /* 0x000fe40000000f00 */
[----:B------:R-:W3:Y:S01]  /*0580*/  @P0 LDC R12, c[0x0][0x430] ;  /* 0x00010c00ff0c0b82 */ /* 0x000ee20000000800 */
[----:B-1----:R-:W-:Y:S01]  /*0590*/  @P0 IMAD R6, R2, R3, RZ ;  /* 0x0000000302060224 */ /* 0x002fe200078e02ff */
[----:B------:R-:W-:Y:S01]  /*05a0*/  @P0 MOV R2, 0x1 ;  /* 0x0000000100020802 */ /* 0x000fe20000000f00 */
[----:B--2---:R-:W-:Y:S06]  /*05b0*/  @P0 BRA `(.L_x_21) ;  /* 0x0000000000280947 */ /* 0x004fec0003800000 */
[----:B------:R-:W-:Y:S02]  /*05c0*/  ISETP.NE.AND P0, PT, R10, RZ, PT ;  /* 0x000000ff0a00720c */ /* 0x000fe40003f05270 */
[----:B------:R-:W1:Y:S11]  /*05d0*/  LDC R10, c[0x0][0x3e0] ;  /* 0x0000f800ff0a7b82 */ /* 0x000e760000000800 */
[----:B------:R-:W2:Y:S01]  /*05e0*/  @P0 LDC R6, c[0x0][0x454] ;  /* 0x00011500ff060b82 */ /* 0x000ea20000000800 */
[----:B---3--:R-:W-:-:S02]  /*05f0*/  @P0 MOV R12, 0x1 ;  /* 0x00000001000c0802 */ /* 0x008fc40000000f00 */
[----:B------:R-:W-:-:S05]  /*0600*/  @!P0 MOV R12, 0x1 ;  /* 0x00000001000c8802 */ /* 0x000fca0000000f00 */
[----:B------:R-:W1:Y:S08]  /*0610*/  @P0 LDC R7, c[0x0][0x454] ;  /* 0x00011500ff070b82 */ /* 0x000e700000000800 */
[----:B------:R-:W3:Y:S08]  /*0620*/  @!P0 LDC R3, c[0x0][0x434] ;  /* 0x00010d00ff038b82 */ /* 0x000ef00000000800 */
[----:B------:R-:W4:Y:S01]  /*0630*/  @!P0 LDC R6, c[0x0][0x434] ;  /* 0x00010d00ff068b82 */ /* 0x000f220000000800 */
[----:B-1----:R-:W-:-:S02]  /*0640*/  @P0 IMAD R2, R7, R10, RZ ;  /* 0x0000000a07020224 */ /* 0x002fc400078e02ff */
[----:B--23--:R-:W-:-:S07]  /*0650*/  @!P0 IMAD R2, R3, R10, RZ ;  /* 0x0000000a03028224 */ /* 0x00cfce00078e02ff */
.L_x_21:
[----:B------:R-:W-:Y:S01]  /*0660*/  IMAD.SHL.U32 R11, R0, 0x8, RZ ;  /* 0x00000008000b7824 */ /* 0x000fe200078e00ff */
[----:B------:R-:W1:Y:S01]  /*0670*/  LDCU.64 UR4, c[0x0][0x410] ;  /* 0x00008200ff0477ac */ /* 0x000e620008000a00 */
[----:B------:R-:W-:Y:S01]  /*0680*/  IMAD.IADD R142, R142, 0x1, -R141 ;  /* 0x000000018e8e7824 */ /* 0x000fe200078e0a8d */
[----:B------:R-:W-:Y:S01]  /*0690*/  SHF.R.U32.HI R10, RZ, 0x2, R0 ;  /* 0x00000002ff0a7819 */ /* 0x000fe20000011600 */
[----:B------:R-:W-:Y:S01]  /*06a0*/  IMAD R3, R225, R4, RZ ;  /* 0x00000004e1037224 */ /* 0x000fe200078e02ff */
[----:B------:R-:W-:Y:S01]  /*06b0*/  LOP3.LUT R11, R11, 0x18, RZ, 0xc0, !PT ;  /* 0x000000180b0b7812 */ /* 0x000fe200078ec0ff */
[----:B----4-:R-:W-:Y:S01]  /*06c0*/  IMAD R6, R5, R6, RZ ;  /* 0x0000000605067224 */ /* 0x010fe200078e02ff */
[C---:B------:R-:W-:Y:S01]  /*06d0*/  ISETP.GE.AND P3, PT, R10.reuse, R142, PT ;  /* 0x0000008e0a00720c */ /* 0x040fe20003f66270 */
[C---:B------:R-:W-:Y:S01]  /*06e0*/  VIADD R13, R10.reuse, 0x20 ;  /* 0x000000200a0d7836 */ /* 0x040fe20000000000 */
[----:B------:R-:W-:Y:S01]  /*06f0*/  IADD3 R8, P4, PT, R11, R8, RZ ;  /* 0x000000080b087210 */ /* 0x000fe20007f9e0ff */
[----:B------:R-:W-:Y:S01]  /*0700*/  VIADD R7, R10, 0x40 ;  /* 0x000000400a077836 */ /* 0x000fe20000000000 */
[----:B------:R-:W-:Y:S01]  /*0710*/  ISETP.NE.AND P0, PT, R224, -0x1, PT ;  /* 0xffffffffe000780c */ /* 0x000fe20003f05270 */
[----:B------:R-:W-:Y:S01]  /*0720*/  IMAD.MOV.U32 R11, RZ, RZ, RZ ;  /* 0x000000ffff0b7224 */ /* 0x000fe200078e00ff */
[----:B------:R-:W-:Y:S01]  /*0730*/  LOP3.LUT P6, R0, R0, 0x3, RZ, 0xc0, !PT ;  /* 0x0000000300007812 */ /* 0x000fe200078cc0ff */
[----:B------:R-:W-:Y:S01]  /*0740*/  IMAD.X R9, RZ, RZ, R9, P4 ;  /* 0x000000ffff097224 */ /* 0x000fe200020e0609 */
[----:B------:R-:W-:Y:S01]  /*0750*/  SEL R224, R3, R224, !P0 ;  /* 0x000000e003e07207 */ /* 0x000fe20004000000 */
[----:B------:R-:W-:Y:S01]  /*0760*/  VIADD R3, R10, 0x60 ;  /* 0x000000600a037836 */ /* 0x000fe20000000000 */
[----:B------:R-:W-:Y:S01]  /*0770*/  ISETP.GE.AND P1, PT, R13, R142, PT ;  /* 0x0000008e0d00720c */ /* 0x000fe20003f26270 */
[----:B------:R-:W-:Y:S01]  /*0780*/  BSSY.RECONVERGENT B0, `(.L_x_22) ;  /* 0x000001a000007945 */ /* 0x000fe20003800200 */
[----:B-1----:R-:W-:Y:S01]  /*0790*/  IMAD.WIDE.U32 R8, R5, UR4, R8 ;  /* 0x0000000405087c25 */ /* 0x002fe2000f8e0008 */
[----:B------:R-:W-:-:S02]  /*07a0*/  SHF.R.S32.HI R4, RZ, 0x1f, R224 ;  /* 0x0000001fff047819 */ /* 0x000fc400000114e0 */
[----:B------:R-:W-:Y:S01]  /*07b0*/  ISETP.GE.AND P2, PT, R7, R142, PT ;  /* 0x0000008e0700720c */ /* 0x000fe20003f46270 */
[----:B------:R-:W-:Y:S01]  /*07c0*/  IMAD R19, R5, UR5, R9 ;  /* 0x0000000505137c24 */ /* 0x000fe2000f8e0209 */
[----:B------:R-:W-:Y:S01]  /*07d0*/  SEL R15, R224, RZ, P5 ;  /* 0x000000ffe00f7207 */ /* 0x000fe20002800000 */
[----:B------:R-:W-:Y:S01]  /*07e0*/  @!P5 IMAD R6, R225, R2, R6 ;  /* 0x00000002e106d224 */ /* 0x000fe200078e0206 */
[----:B------:R-:W-:Y:S01]  /*07f0*/  SEL R4, R4, RZ, P5 ;  /* 0x000000ff04047207 */ /* 0x000fe20002800000 */
[----:B------:R-:W-:Y:S01]  /*0800*/  IMAD.WIDE.U32 R16, R23, 0x80, R10 ;  /* 0x0000008017107825 */ /* 0x000fe200078e000a */
[-C--:B------:R-:W-:Y:S02]  /*0810*/  ISETP.GE.OR P6, PT, R10, R142.reuse, P6 ;  /* 0x0000008e0a00720c */ /* 0x080fe400037c6670 */
[----:B------:R-:W-:Y:S02]  /*0820*/  ISETP.GE.AND P0, PT, R3, R142, PT ;  /* 0x0000008e0300720c */ /* 0x000fe40003f06270 */
[----:B------:R-:W-:-:S02]  /*0830*/  ISETP.NE.OR P5, PT, R0, RZ, P1 ;  /* 0x000000ff0000720c */ /* 0x000fc40000fa5670 */
[----:B------:R-:W-:Y:S01]  /*0840*/  ISETP.NE.OR P4, PT, R0, RZ, P2 ;  /* 0x000000ff0000720c */ /* 0x000fe20001785670 */
[----:B------:R-:W-:-:S12]  /*0850*/  @P3 BRA `(.L_x_23) ;  /* 0x0000000000303947 */ /* 0x000fd80003800000 */
[----:B------:R-:W1:Y:S01]  /*0860*/  LDCU.64 UR4, c[0x0][0x408] ;  /* 0x00008100ff0477ac */ /* 0x000e620008000a00 */
[----:B------:R-:W-:Y:S01]  /*0870*/  MOV R18, R8 ;  /* 0x0000000800127202 */ /* 0x000fe20000000f00 */
[----:B------:R-:W2:Y:S01]  /*0880*/  LDCU.64 UR6, c[0x0][0x3f0] ;  /* 0x00007e00ff0677ac */ /* 0x000ea20008000a00 */
[----:B-1----:R-:W-:-:S03]  /*0890*/  IMAD R2, R17, UR4, RZ ;  /* 0x0000000411027c24 */ /* 0x002fc6000f8e02ff */
[----:B------:R-:W-:-:S04]  /*08a0*/  IMAD.WIDE.U32 R20, R16, UR4, R18 ;  /* 0x0000000410147c25 */ /* 0x000fc8000f8e0012 */
[----:B------:R-:W-:Y:S01]  /*08b0*/  IMAD R2, R16, UR5, R2 ;  /* 0x0000000510027c24 */ /* 0x000fe2000f8e0202 */
[----:B--2---:R-:W-:-:S04]  /*08c0*/  LEA R22, P3, R20, UR6, 0x1 ;  /* 0x0000000614167c11 */ /* 0x004fc8000f8608ff */
[----:B------:R-:W-:-:S04]  /*08d0*/  IADD3 R2, PT, PT, R21, R2, RZ ;  /* 0x0000000215027210 */ /* 0x000fc80007ffe0ff */
[----:B------:R-:W-:-:S05]  /*08e0*/  LEA.HI.X R23, R20, UR7, R2, 0x1, P3 ;  /* 0x0000000714177c11 */ /* 0x000fca00098f0c02 */
[----:B------:R1:W-:Y:S04]  /*08f0*/  STG.E.128 desc[UR12][R22.64], RZ ;  /* 0x000000ff16007986 */ /* 0x0003e8000c101d0c */
[----:B------:R1:W-:Y:S04]  /*0900*/  STG.E.128 desc[UR12][R22.64+0x40], RZ ;  /* 0x000040ff16007986 */ /* 0x0003e8000c101d0c */
[----:B------:R1:W-:Y:S02]  /*0910*/  STG.E.128 desc[UR12][R22.64+0x80], RZ ;  /* 0x000080ff16007986 */ /* 0x0003e4000c101d0c */
.L_x_23:
[----:B------:R-:W-:Y:S05]  /*0920*/  BSYNC.RECONVERGENT B0 ;  /* 0x0000000000007941 */ /* 0x000fea0003800200 */
.L_x_22:
[----:B------:R-:W-:Y:S01]  /*0930*/  BSSY.RECONVERGENT B0, `(.L_x_24) ;  /* 0x0000013000007945 */ /* 0x000fe20003800200 */
[----:B------:R-:W-:Y:S01]  /*0940*/  ISETP.NE.OR P3, PT, R0, RZ, P0 ;  /* 0x000000ff0000720c */ /* 0x000fe20000765670 */
[----:B---3--:R-:W-:Y:S02]  /*0950*/  IMAD R141, R141, R12, RZ ;  /* 0x0000000c8d8d7224 */ /* 0x008fe400078e02ff */
[----:B------:R-:W-:Y:S10]  /*0960*/  @P1 BRA `(.L_x_25) ;  /* 0x00000000003c1947 */ /* 0x000ff40003800000 */
[----:B------:R-:W2:Y:S01]  /*0970*/  LDCU.64 UR6, c[0x0][0x408] ;  /* 0x00008100ff0677ac */ /* 0x000ea20008000a00 */
[----:B------:R-:W-:Y:S01]  /*0980*/  IADD3 R5, P1, PT, R16, 0x20, RZ ;  /* 0x0000002010057810 */ /* 0x000fe20007f3e0ff */
[----:B------:R-:W-:Y:S01]  /*0990*/  IMAD.MOV.U32 R20, RZ, RZ, R8 ;  /* 0x000000ffff147224 */ /* 0x000fe200078e0008 */
[----:B------:R-:W-:Y:S01]  /*09a0*/  MOV R21, R19 ;  /* 0x0000001300157202 */ /* 0x000fe20000000f00 */
[----:B------:R-:W1:Y:S02]  /*09b0*/  LDCU.64 UR4, c[0x0][0x3f0] ;  /* 0x00007e00ff0477ac */ /* 0x000e640008000a00 */
[----:B------:R-:W-:-:S04]  /*09c0*/  IMAD.X R0, RZ, RZ, R17, P1 ;  /* 0x000000ffff007224 */ /* 0x000fc800008e0611 */
[----:B--2---:R-:W-:Y:S02]  /*09d0*/  IMAD R0, R0, UR6, RZ ;  /* 0x0000000600007c24 */ /* 0x004fe4000f8e02ff */
[----:B------:R-:W-:-:S04]  /*09e0*/  IMAD.WIDE.U32 R20, R5, UR6, R20 ;  /* 0x0000000605147c25 */ /* 0x000fc8000f8e0014 */
[----:B------:R-:W-:Y:S01]  /*09f0*/  IMAD R0, R5, UR7, R0 ;  /* 0x0000000705007c24 */ /* 0x000fe2000f8e0200 */
[----:B-1----:R-:W-:-:S04]  /*0a00*/  LEA R22, P1, R20, UR4, 0x1 ;  /* 0x0000000414167c11 */ /* 0x002fc8000f8208ff */
[----:B------:R-:W-:-:S04]  /*0a10*/  IADD3 R0, PT, PT, R21, R0, RZ ;  /* 0x0000000015007210 */ /* 0x000fc80007ffe0ff */
[----:B------:R-:W-:-:S05]  /*0a20*/  LEA.HI.X R23, R20, UR5, R0, 0x1, P1 ;  /* 0x0000000514177c11 */ /* 0x000fca00088f0c00 */
[----:B------:R2:W-:Y:S04]  /*0a30*/  STG.E.128 desc[UR12][R22.64], RZ ;  /* 0x000000ff16007986 */ /* 0x0005e8000c101d0c */
[----:B------:R2:W-:Y:S04]  /*0a40*/  STG.E.128 desc[UR12][R22.64+0x40], RZ ;  /* 0x000040ff16007986 */ /* 0x0005e8000c101d0c */
[----:B------:R2:W-:Y:S02]  /*0a50*/  STG.E.128 desc[UR12][R22.64+0x80], RZ ;  /* 0x000080ff16007986 */ /* 0x0005e4000c101d0c */
.L_x_25:
[----:B------:R-:W-:Y:S05]  /*0a60*/  BSYNC.RECONVERGENT B0 ;  /* 0x0000000000007941 */ /* 0x000fea0003800200 */
.L_x_24:
[----:B------:R-:W-:Y:S04]  /*0a70*/  BSSY.RECONVERGENT B0, `(.L_x_26) ;  /* 0x0000011000007945 */ /* 0x000fe80003800200 */
[----:B------:R-:W-:Y:S05]  /*0a80*/  @P2 BRA `(.L_x_27) ;  /* 0x00000000003c2947 */ /* 0x000fea0003800000 */
[----:B------:R-:W3:Y:S01]  /*0a90*/  LDCU.64 UR6, c[0x0][0x408] ;  /* 0x00008100ff0677ac */ /* 0x000ee20008000a00 */
[----:B------:R-:W-:Y:S01]  /*0aa0*/  IADD3 R5, P1, PT, R16, 0x40, RZ ;  /* 0x0000004010057810 */ /* 0x000fe20007f3e0ff */
[----:B------:R-:W-:Y:S01]  /*0ab0*/  IMAD.MOV.U32 R20, RZ, RZ, R8 ;  /* 0x000000ffff147224 */ /* 0x000fe200078e0008 */
[----:B------:R-:W-:Y:S01]  /*0ac0*/  MOV R21, R19 ;  /* 0x0000001300157202 */ /* 0x000fe20000000f00 */
[----:B------:R-:W1:Y:S02]  /*0ad0*/  LDCU.64 UR4, c[0x0][0x3f0] ;  /* 0x00007e00ff0477ac */ /* 0x000e640008000a00 */
[----:B------:R-:W-:-:S04]  /*0ae0*/  IMAD.X R0, RZ, RZ, R17, P1 ;  /* 0x000000ffff007224 */ /* 0x000fc800008e0611 */
[----:B---3--:R-:W-:Y:S02]  /*0af0*/  IMAD R0, R0, UR6, RZ ;  /* 0x0000000600007c24 */ /* 0x008fe4000f8e02ff */
[----:B------:R-:W-:-:S04]  /*0b00*/  IMAD.WIDE.U32 R20, R5, UR6, R20 ;  /* 0x0000000605147c25 */ /* 0x000fc8000f8e0014 */
[----:B------:R-:W-:Y:S01]  /*0b10*/  IMAD R0, R5, UR7, R0 ;  /* 0x0000000705007c24 */ /* 0x000fe2000f8e0200 */
[----:B-12---:R-:W-:-:S04]  /*0b20*/  LEA R22, P1, R20, UR4, 0x1 ;  /* 0x0000000414167c11 */ /* 0x006fc8000f8208ff */
[----:B------:R-:W-:-:S04]  /*0b30*/  IADD3 R0, PT, PT, R21, R0, RZ ;  /* 0x0000000015007210 */ /* 0x000fc80007ffe0ff */
[----:B------:R-:W-:-:S05]  /*0b40*/  LEA.HI.X R23, R20, UR5, R0, 0x1, P1 ;  /* 0x0000000514177c11 */ /* 0x000fca00088f0c00 */
[----:B------:R3:W-:Y:S04]  /*0b50*/  STG.E.128 desc[UR12][R22.64], RZ ;  /* 0x000000ff16007986 */ /* 0x0007e8000c101d0c */
[----:B------:R3:W-:Y:S04]  /*0b60*/  STG.E.128 desc[UR12][R22.64+0x40], RZ ;  /* 0x000040ff16007986 */ /* 0x0007e8000c101d0c */
[----:B------:R3:W-:Y:S02]  /*0b70*/  STG.E.128 desc[UR12][R22.64+0x80], RZ ;  /* 0x000080ff16007986 */ /* 0x0007e4000c101d0c */
.L_x_27:
[----:B------:R-:W-:Y:S05]  /*0b80*/  BSYNC.RECONVERGENT B0 ;  /* 0x0000000000007941 */ /* 0x000fea0003800200 */
.L_x_26:
[----:B------:R-:W-:Y:S01]  /*0b90*/  BSSY.RECONVERGENT B0, `(.L_x_28) ;  /* 0x0000013000007945 */ /* 0x000fe20003800200 */
[--C-:B------:R-:W-:Y:S02]  /*0ba0*/  IADD3 R15, P2, P1, R141, R15, R6.reuse ;  /* 0x0000000f8d0f7210 */ /* 0x100fe4000795e006 */
[----:B------:R-:W-:Y:S02]  /*0bb0*/  SHF.R.S32.HI R141, RZ, 0x1f, R141 ;  /* 0x0000001fff8d7819 */ /* 0x000fe4000001148d */
[----:B------:R-:W-:Y:S01]  /*0bc0*/  SHF.R.S32.HI R6, RZ, 0x1f, R6 ;  /* 0x0000001fff067819 */ /* 0x000fe20000011406 */
[----:B------:R-:W-:Y:S05]  /*0bd0*/  @P0 BRA `(.L_x_29) ;  /* 0x0000000000380947 */ /* 0x000fea0003800000 */
[----:B------:R-:W4:Y:S01]  /*0be0*/  LDCU.64 UR6, c[0x0][0x408] ;  /* 0x00008100ff0677ac */ /* 0x000f220008000a00 */
[----:B------:R-:W-:Y:S02]  /*0bf0*/  IADD3 R0, P0, PT, R16, 0x60, RZ ;  /* 0x0000006010007810 */ /* 0x000fe40007f1e0ff */
[----:B------:R-:W-:Y:S01]  /*0c00*/  MOV R9, R19 ;  /* 0x0000001300097202 */ /* 0x000fe20000000f00 */
[----:B------:R-:W5:Y:S01]  /*0c10*/  LDCU.64 UR4, c[0x0][0x3f0] ;  /* 0x00007e00ff0477ac */ /* 0x000f620008000a00 */
[----:B------:R-:W-:-:S05]  /*0c20*/  IADD3.X R5, PT, PT, RZ, R17, RZ, P0, !PT ;  /* 0x00000011ff057210 */ /* 0x000fca00007fe4ff */
[----:B----4-:R-:W-:Y:S02]  /*0c30*/  IMAD R5, R5, UR6, RZ ;  /* 0x0000000605057c24 */ /* 0x010fe4000f8e02ff */
[----:B------:R-:W-:-:S04]  /*0c40*/  IMAD.WIDE.U32 R8, R0, UR6, R8 ;  /* 0x0000000600087c25 */ /* 0x000fc8000f8e0008 */
[----:B------:R-:W-:Y:S01]  /*0c50*/  IMAD R5, R0, UR7, R5 ;  /* 0x0000000700057c24 */ /* 0x000fe2000f8e0205 */
[----:B-----5:R-:W-:-:S04]  /*0c60*/  LEA R16, P0, R8, UR4, 0x1 ;  /* 0x0000000408107c11 */ /* 0x020fc8000f8008ff */
[----:B------:R-:W-:-:S04]  /*0c70*/  IADD3 R5, PT, PT, R9, R5, RZ ;  /* 0x0000000509057210 */ /* 0x000fc80007ffe0ff */
[----:B------:R-:W-:-:S05]  /*0c80*/  LEA.HI.X R17, R8, UR5, R5, 0x1, P0 ;  /* 0x0000000508117c11 */ /* 0x000fca00080f0c05 */
[----:B------:R4:W-:Y:S04]  /*0c90*/  STG.E.128 desc[UR12][R16.64], RZ ;  /* 0x000000ff10007986 */ /* 0x0009e8000c101d0c */
[----:B------:R4:W-:Y:S04]  /*0ca0*/  STG.E.128 desc[UR12][R16.64+0x40], RZ ;  /* 0x000040ff10007986 */ /* 0x0009e8000c101d0c */
[----:B------:R4:W-:Y:S02]  /*0cb0*/  STG.E.128 desc[UR12][R16.64+0x80], RZ ;  /* 0x000080ff10007986 */ /* 0x0009e4000c101d0c */
.L_x_29:
[----:B------:R-:W-:Y:S05]  /*0cc0*/  BSYNC.RECONVERGENT B0 ;  /* 0x0000000000007941 */ /* 0x000fea0003800200 */
.L_x_28:
[----:B------:R-:W-:Y:S01]  /*0cd0*/  BSSY.RECONVERGENT B0, `(.L_x_30) ;  /* 0x000000b000007945 */ /* 0x000fe20003800200 */
[----:B------:R-:W-:-:S03]  /*0ce0*/  IADD3.X R4, PT, PT, R141, R4, R6, P2, P1 ;  /* 0x000000048d047210 */ /* 0x000fc600017e2406 */
[----:B------:R-:W-:Y:S05]  /*0cf0*/  @P6 BRA `(.L_x_31) ;  /* 0x0000000000206947 */ /* 0x000fea0003800000 */
[----:B------:R-:W5:Y:S01]  /*0d00*/  LDCU.64 UR4, c[0x0][0x420] ;  /* 0x00008400ff0477ac */ /* 0x000f620008000a00 */
[----:B------:R-:W-:-:S05]  /*0d10*/  IMAD R0, R10, R12, RZ ;  /* 0x0000000c0a007224 */ /* 0x000fca00078e02ff */
[----:B------:R-:W-:-:S04]  /*0d20*/  IADD3 R5, P0, PT, R0, R15, RZ ;  /* 0x0000000f00057210 */ /* 0x000fc80007f1e0ff */
[----:B------:R-:W-:Y:S02]  /*0d30*/  LEA.HI.X.SX32 R0, R0, R4, 0x1, P0 ;  /* 0x0000000400007211 */ /* 0x000fe400000f0eff */
[----:B-----5:R-:W-:-:S04]  /*0d40*/  LEA R8, P0, R5, UR4, 0x2 ;  /* 0x0000000405087c11 */ /* 0x020fc8000f8010ff */
[----:B------:R-:W-:Y:S01]  /*0d50*/  LEA.HI.X R9, R5, UR5, R0, 0x2, P0 ;  /* 0x0000000505097c11 */ /* 0x000fe200080f1400 */
[----:B------:R-:W-:-:S05]  /*0d60*/  IMAD.MOV.U32 R5, RZ, RZ, 0x7f800000 ;  /* 0x7f800000ff057424 */ /* 0x000fca00078e00ff */
[----:B------:R1:W-:Y:S03]  /*0d70*/  STG.E desc[UR12][R8.64], R5 ;  /* 0x0000000508007986 */ /* 0x0003e6000c10190c */
.L_x_31:
[----:B------:R-:W-:Y:S05]  /*0d80*/  BSYNC.RECONVERGENT B0 ;  /* 0x0000000000007941 */ /* 0x000fea0003800200 */
.L_x_30:
[----:B------:R-:W-:Y:S04]  /*0d90*/  BSSY.RECONVERGENT B0, `(.L_x_32) ;  /* 0x000000a000007945 */ /* 0x000fe80003800200 */
[----:B------:R-:W-:Y:S05]  /*0da0*/  @P5 BRA `(.L_x_33) ;  /* 0x0000000000205947 */ /* 0x000fea0003800000 */
[----:B------:R-:W5:Y:S01]  /*0db0*/  LDCU.64 UR4, c[0x0][0x420] ;  /* 0x00008400ff0477ac */ /* 0x000f620008000a00 */
[----:B------:R-:W-:-:S05]  /*0dc0*/  IMAD R0, R13, R12, RZ ;  /* 0x0000000c0d007224 */ /* 0x000fca00078e02ff */
[----:B-1----:R-:W-:-:S04]  /*0dd0*/  IADD3 R5, P0, PT, R0, R15, RZ ;  /* 0x0000000f00057210 */ /* 0x002fc80007f1e0ff */
[----:B------:R-:W-:Y:S02]  /*0de0*/  LEA.HI.X.SX32 R0, R0, R4, 0x1, P0 ;  /* 0x0000000400007211 */ /* 0x000fe400000f0eff */
[----:B-----5:R-:W-:-:S04]  /*0df0*/  LEA R8, P0, R5, UR4, 0x2 ;  /* 0x0000000405087c11 */ /* 0x020fc8000f8010ff */
[----:B------:R-:W-:Y:S01]  /*0e00*/  LEA.HI.X R9, R5, UR5, R0, 0x2, P0 ;  /* 0x0000000505097c11 */ /* 0x000fe200080f1400 */
[----:B------:R-:W-:-:S05]  /*0e10*/  IMAD.MOV.U32 R5, RZ, RZ, 0x7f800000 ;  /* 0x7f800000ff057424 */ /* 0x000fca00078e00ff */
[----:B------:R1:W-:Y:S03]  /*0e20*/  STG.E desc[UR12][R8.64], R5 ;  /* 0x0000000508007986 */ /* 0x0003e6000c10190c */
.L_x_33:
[----:B------:R-:W-:Y:S05]  /*0e30*/  BSYNC.RECONVERGENT B0 ;  /* 0x0000000000007941 */ /* 0x000fea0003800200 */
.L_x_32:
        /* <DEDUP_REMOVED lines=10> */
.L_x_35:
[----:B------:R-:W-:Y:S05]  /*0ee0*/  BSYNC.RECONVERGENT B0 ;  /* 0x0000000000007941 */ /* 0x000fea0003800200 */
.L_x_34:
[----:B------:R-:W-:Y:S05]  /*0ef0*/  @P3 EXIT ;  /* 0x000000000000394d */ /* 0x000fea0003800000 */
[----:B------:R-:W5:Y:S01]  /*0f00*/  LDCU.64 UR4, c[0x0][0x420] ;  /* 0x00008400ff0477ac */ /* 0x000f620008000a00 */
[----:B------:R-:W-:Y:S02]  /*0f10*/  IMAD R3, R3, R12, RZ ;  /* 0x0000000c03037224 */ /* 0x000fe400078e02ff */
[----:B-1----:R-:W-:-:S03]  /*0f20*/  IMAD.MOV.U32 R5, RZ, RZ, 0x7f800000 ;  /* 0x7f800000ff057424 */ /* 0x002fc600078e00ff */
[----:B------:R-:W-:-:S04]  /*0f30*/  IADD3 R15, P0, PT, R3, R15, RZ ;  /* 0x0000000f030f7210 */ /* 0x000fc80007f1e0ff */
[----:B------:R-:W-:Y:S02]  /*0f40*/  LEA.HI.X.SX32 R4, R3, R4, 0x1, P0 ;  /* 0x0000000403047211 */ /* 0x000fe400000f0eff */
[----:B-----5:R-:W-:-:S04]  /*0f50*/  LEA R2, P0, R15, UR4, 0x2 ;  /* 0x000000040f027c11 */ /* 0x020fc8000f8010ff */
[----:B------:R-:W-:-:S05]  /*0f60*/  LEA.HI.X R3, R15, UR5, R4, 0x2, P0 ;  /* 0x000000050f037c11 */ /* 0x000fca00080f1404 */
[----:B------:R-:W-:Y:S01]  /*0f70*/  STG.E desc[UR12][R2.64], R5 ;  /* 0x0000000502007986 */ /* 0x000fe2000c10190c */
[----:B------:R-:W-:Y:S05]  /*0f80*/  EXIT ;  /* 0x000000000000794d */ /* 0x000fea0003800000 */
.L_x_20:
[----:B------:R-:W-:Y:S02]  /*0f90*/  ISETP.NE.AND P0, PT, R224, -0x1, PT ;  /* 0xffffffffe000780c */ /* 0x000fe40003f05270 */
[----:B------:R-:W-:-:S11]  /*0fa0*/  ISETP.NE.AND P2, PT, R9, -0x1, PT ;  /* 0xffffffff0900780c */ /* 0x000fd60003f45270 */
[----:B------:R-:W2:Y:S08]  /*0fb0*/  @!P0 LDC.64 R6, c[0x0][0x398] ;  /* 0x0000e600ff068b82 */ /* 0x000eb00000000a00 */
[----:B------:R-:W1:Y:S01]  /*0fc0*/  @P0 LDC.64 R2, c[0x0][0x3b0] ;  /* 0x0000ec00ff020b82 */ /* 0x000e620000000a00 */
[----:B--2---:R-:W-:-:S04]  /*0fd0*/  @!P0 IMAD.WIDE.U32 R12, R225, R6, RZ ;  /* 0x00000006e10c8225 */ /* 0x004fc800078e00ff */
[----:B------:R-:W-:Y:S01]  /*0fe0*/  @!P0 IMAD R4, R225, R7, R13 ;  /* 0x00000007e1048224 */ /* 0x000fe200078e020d */
[----:B------:R-:W-:Y:S01]  /*0ff0*/  @!P0 MOV R25, R12 ;  /* 0x0000000c00198202 */ /* 0x000fe20000000f00 */
[----:B-1----:R-:W-:-:S04]  /*1000*/  @P0 IMAD.WIDE.U32 R10, R224, R2, RZ ;  /* 0x00000002e00a0225 */ /* 0x002fc800078e00ff */
[----:B------:R-:W-:Y:S01]  /*1010*/  @P0 IMAD R4, R224, R3, R11 ;  /* 0x00000003e0040224 */ /* 0x000fe200078e020b */
[----:B------:R-:W-:Y:S01]  /*1020*/  @P0 MOV R25, R10 ;  /* 0x0000000a00190202 */ /* 0x000fe20000000f00 */
[----:B------:R-:W-:Y:S06]  /*1030*/  @P2 BRA `(.L_x_36) ;  /* 0x0000000000302947 */ /* 0x000fec0003800000 */
[----:B------:R-:W1:Y:S01]  /*1040*/  LDCU.64 UR4, c[0x0][0x3b8] ;  /* 0x00007700ff0477ac */ /* 0x000e620008000a00 */
[----:B------:R-:W-:Y:S01]  /*1050*/  SHF.R.S32.HI R7, RZ, 0x1f, R8 ;  /* 0x0000001fff077819 */ /* 0x000fe20000011408 */
[----:B------:R-:W2:Y:S01]  /*1060*/  LDCU.64 UR6, c[0x0][0x3a0] ;  /* 0x00007400ff0677ac */ /* 0x000ea20008000a00 */
[----:B-1----:R-:W-:Y:S02]  /*1070*/  MOV R2, UR4 ;  /* 0x0000000400027c02 */ /* 0x002fe40008000f00 */
[----:B------:R-:W-:-:S03]  /*1080*/  MOV R3, UR5 ;  /* 0x0000000500037c02 */ /* 0x000fc60008000f00 */
[-C--:B------:R-:W-:Y:S02]  /*1090*/  IMAD R6, R7, R2.reuse, RZ ;  /* 0x0000000207067224 */ /* 0x080fe400078e02ff */
[----:B------:R-:W-:-:S04]  /*10a0*/  IMAD.WIDE.U32 R10, R8, R2, RZ ;  /* 0x00000002080a7225 */ /* 0x000fc800078e00ff */
[----:B------:R-:W-:-:S05]  /*10b0*/  IMAD R6, R8, R3, R6 ;  /* 0x0000000308067224 */ /* 0x000fca00078e0206 */
[----:B------:R-:W-:-:S03]  /*10c0*/  IADD3 R11, PT, PT, R11, R6, RZ ;  /* 0x000000060b0b7210 */ /* 0x000fc60007ffe0ff */
[----:B--2---:R-:W-:-:S04]  /*10d0*/  IMAD.WIDE.U32 R16, R225, UR6, R10 ;  /* 0x00000006e1107c25 */ /* 0x004fc8000f8e000a */
[----:B------:R-:W-:Y:S01]  /*10e0*/  IMAD R7, R225, UR7, R17 ;  /* 0x00000007e1077c24 */ /* 0x000fe2000f8e0211 */
[----:B------:R-:W-:Y:S06]  /*10f0*/  BRA `(.L_x_37) ;  /* 0x0000000000147947 */ /* 0x000fec0003800000 */
.L_x_36:
[----:B------:R-:W1:Y:S01]  /*1100*/  LDC.64 R2, c[0x0][0x3b8] ;  /* 0x0000ee00ff027b82 */ /* 0x000e620000000a00 */
[----:B------:R-:W-:-:S05]  /*1110*/  IADD3 R16, PT, PT, R8, R9, RZ ;  /* 0x0000000908107210 */ /* 0x000fca0007ffe0ff */
[C---:B-1----:R-:W-:Y:S02]  /*1120*/  IMAD R7, R16.reuse, R3, RZ ;  /* 0x0000000310077224 */ /* 0x042fe400078e02ff */
[----:B------:R-:W-:-:S05]  /*1130*/  IMAD.WIDE.U32 R16, R16, R2, RZ ;  /* 0x0000000210107225 */ /* 0x000fca00078e00ff */
[----:B------:R-:W-:Y:S02]  /*1140*/  IADD3 R7, PT, PT, R17, R7, RZ ;  /* 0x0000000711077210 */ /* 0x000fe40007ffe0ff */
.L_x_37:
[----:B------:R-:W1:Y:S02]  /*1150*/  LDC R6, c[0x0][0x3e8] ;  /* 0x0000fa00ff067b82 */ /* 0x000e640000000800 */
[----:B-1----:R-:W-:-:S04]  /*1160*/  IABS R12, R6 ;  /* 0x00000006000c7213 */ /* 0x002fc80000000000 */
[----:B------:R-:W1:Y:S08]  /*1170*/  I2F.RP R13, R12 ;  /* 0x0000000c000d7306 */ /* 0x000e700000209400 */
[----:B-1----:R-:W1:Y:S02]  /*1180*/  MUFU.RCP R14, R13 ;  /* 0x0000000d000e7308 */ /* 0x002e640000001000 */
[----:B-1----:R-:W-:-:S06]  /*1190*/  VIADD R14, R14, 0xffffffe ;  /* 0x0ffffffe0e0e7836 */ /* 0x002fcc0000000000 */
[----:B------:R-:W1:Y:S02]  /*11a0*/  F2I.FTZ.U32.TRUNC.NTZ R15, R14 ;  /* 0x0000000e000f7305 */ /* 0x000e64000021f000 */
[----:B-1----:R-:W-:Y:S01]  /*11b0*/  IMAD.MOV R10, RZ, RZ, -R15 ;  /* 0x000000ffff0a7224 */ /* 0x002fe200078e0a0f */
[----:B------:R-:W-:-:S03]  /*11c0*/  MOV R14, RZ ;  /* 0x000000ff000e7202 */ /* 0x000fc60000000f00 */
[----:B------:R-:W-:Y:S01]  /*11d0*/  IMAD R11, R10, R12, RZ ;  /* 0x0000000c0a0b7224 */ /* 0x000fe200078e02ff */
[----:B------:R-:W-:-:S03]  /*11e0*/  IABS R10, R5 ;  /* 0x00000005000a7213 */ /* 0x000fc60000000000 */
[----:B------:R-:W-:-:S06]  /*11f0*/  IMAD.HI.U32 R11, R15, R11, R14 ;  /* 0x0000000b0f0b7227 */ /* 0x000fcc00078e000e */
[----:B------:R-:W-:-:S04]  /*1200*/  IMAD.HI.U32 R18, R11, R10, RZ ;  /* 0x0000000a0b127227 */ /* 0x000fc800078e00ff */
[----:B------:R-:W-:-:S04]  /*1210*/  IMAD.MOV R11, RZ, RZ, -R18 ;  /* 0x000000ffff0b7224 */ /* 0x000fc800078e0a12 */
[----:B------:R-:W-:Y:S01]  /*1220*/  IMAD R11, R12, R11, R10 ;  /* 0x0000000b0c0b7224 */ /* 0x000fe200078e020a */
[----:B------:R-:W-:-:S04]  /*1230*/  LOP3.LUT R10, R5, R6, RZ, 0x3c, !PT ;  /* 0x00000006050a7212 */ /* 0x000fc800078e3cff */
[----:B------:R-:W-:Y:S02]  /*1240*/  ISETP.GT.U32.AND P1, PT, R12, R11, PT ;  /* 0x0000000b0c00720c */ /* 0x000fe40003f24070 */
[----:B------:R-:W-:-:S11]  /*1250*/  ISETP.GE.AND P0, PT, R10, RZ, PT ;  /* 0x000000ff0a00720c */ /* 0x000fd60003f06270 */
[----:B------:R-:W-:Y:S01]  /*1260*/  @!P1 IMAD.IADD R11, R11, 0x1, -R12 ;  /* 0x000000010b0b9824 */ /* 0x000fe200078e0a0c */
[----:B------:R-:W-:Y:S02]  /*1270*/  @!P1 IADD3 R18, PT, PT, R18, 0x1, RZ ;  /* 0x0000000112129810 */ /* 0x000fe40007ffe0ff */
[----:B------:R-:W-:Y:S02]  /*1280*/  ISETP.NE.AND P1, PT, R6, RZ, PT ;  /* 0x000000ff0600720c */ /* 0x000fe40003f25270 */
[----:B------:R-:W-:-:S13]  /*1290*/  ISETP.GE.U32.AND P3, PT, R11, R12, PT ;  /* 0x0000000c0b00720c */ /* 0x000fda0003f66070 */
[----:B------:R-:W-:-:S05]  /*12a0*/  @P3 VIADD R18, R18, 0x1 ;  /* 0x0000000112123836 */ /* 0x000fca0000000000 */
[----:B------:R-:W-:Y:S02]  /*12b0*/  @!P0 IADD3 R18, PT, PT, -R18, RZ, RZ ;  /* 0x000000ff12128210 */ /* 0x000fe40007ffe1ff */
[----:B------:R-:W-:Y:S01]  /*12c0*/  @!P1 LOP3.LUT R18, RZ, R6, RZ, 0x33, !PT ;  /* 0x00000006ff129212 */ /* 0x000fe200078e33ff */
        /* <DEDUP_REMOVED lines=13> */
.L_x_38:
[----:B------:R-:W1:Y:S01]  /*13a0*/  LDC.64 R32, c[0x0][0x3c0] ;  /* 0x0000f000ff207b82 */ /* 0x000e620000000a00 */
[----:B------:R-:W-:-:S05]  /*13b0*/  IADD3 R9, PT, PT, R8, R9, RZ ;  /* 0x0000000908097210 */ /* 0x000fca0007ffe0ff */
[C---:B-1----:R-:W-:Y:S02]  /*13c0*/  IMAD R8, R9.reuse, R33, RZ ;  /* 0x0000002109087224 */ /* 0x042fe400078e02ff */
[----:B------:R-:W-:-:S05]  /*13d0*/  IMAD.WIDE.U32 R14, R9, R32, RZ ;  /* 0x00000020090e7225 */ /* 0x000fca00078e00ff */
[----:B------:R-:W-:-:S07]  /*13e0*/  IADD3 R8, PT, PT, R15, R8, RZ ;  /* 0x000000080f087210 */ /* 0x000fce0007ffe0ff */
.L_x_39:
[----:B------:R-:W-:Y:S01]  /*13f0*/  IMAD.IADD R217, R142, 0x1, -R141 ;  /* 0x000000018ed97824 */ /* 0x000fe200078e0a8d */
[----:B------:R-:W-:Y:S01]  /*1400*/  SHF.R.U32.HI R144, RZ, 0x2, R0 ;  /* 0x00000002ff907819 */ /* 0x000fe20000011600 */
[----:B------:R-:W-:Y:S01]  /*1410*/  IMAD.SHL.U32 R34, R0, 0x8, RZ ;  /* 0x0000000800227824 */ /* 0x000fe200078e00ff */
[----:B------:R-:W1:Y:S01]  /*1420*/  LDCU.64 UR8, c[0x0][0x3c8] ;  /* 0x00007900ff0877ac */ /* 0x000e620008000a00 */
[----:B------:R-:W-:Y:S01]  /*1430*/  IMAD.MOV.U32 R145, RZ, RZ, RZ ;  /* 0x000000ffff917224 */ /* 0x000fe200078e00ff */
[CC--:B------:R-:W-:Y:S01]  /*1440*/  ISETP.GE.AND P4, PT, R144.reuse, R217.reuse, PT ;  /* 0x000000d99000720c */ /* 0x0c0fe20003f86270 */
[----:B------:R-:W-:Y:S01]  /*1450*/  VIADD R12, R144, 0x20 ;  /* 0x00000020900c7836 */ /* 0x000fe20000000000 */
[----:B------:R-:W-:Y:S01]  /*1460*/  LOP3.LUT R24, R34, 0x18, RZ, 0xc0, !PT ;  /* 0x0000001822187812 */ /* 0x000fe200078ec0ff */
[----:B------:R-:W-:Y:S01]  /*1470*/  VIADD R6, R144, 0x40 ;  /* 0x0000004090067836 */ /* 0x000fe20000000000 */
[----:B------:R-:W2:Y:S01]  /*1480*/  LDCU.128 UR4, c[0x0][0x3d0] ;  /* 0x00007a00ff0477ac */ /* 0x000ea20008000c00 */
[----:B------:R-:W-:Y:S01]  /*1490*/  IMAD.WIDE.U32 R22, R23, 0x80, R144 ;  /* 0x0000008017167825 */ /* 0x000fe200078e0090 */
[----:B------:R-:W-:Y:S01]  /*14a0*/  IADD3 R16, P2, PT, R24, R16, RZ ;  /* 0x0000001018107210 */ /* 0x000fe20007f5e0ff */
[----:B------:R-:W3:Y:S01]  /*14b0*/  S2UR UR14, SR_CgaCtaId ;  /* 0x00000000000e79c3 */ /* 0x000ee20000008800 */
[-C--:B------:R-:W-:Y:S01]  /*14c0*/  ISETP.GE.AND P3, PT, R12, R217.reuse, PT ;  /* 0x000000d90c00720c */ /* 0x080fe20003f66270 */
[----:B------:R-:W4:Y:S01]  /*14d0*/  LDCU.64 UR10, c[0x0][0x390] ;  /* 0x00007200ff0a77ac */ /* 0x000f220008000a00 */
[----:B------:R-:W-:Y:S01]  /*14e0*/  IADD3 R14, P1, PT, R24, R14, RZ ;  /* 0x0000000e180e7210 */ /* 0x000fe20007f3e0ff */
[----:B------:R-:W-:Y:S01]  /*14f0*/  IMAD.X R17, RZ, RZ, R7, P2 ;  /* 0x000000ffff117224 */ /* 0x000fe200010e0607 */
[----:B------:R-:W-:Y:S01]  /*1500*/  LOP3.LUT R7, R34, 0xd8, RZ, 0xc0, !PT ;  /* 0x000000d822077812 */ /* 0x000fe200078ec0ff */
[----:B------:R-:W-:Y:S01]  /*1510*/  IMAD.SHL.U32 R135, R2, 0x40, RZ ;  /* 0x0000004002877824 */ /* 0x000fe200078e00ff */
[----:B------:R-:W-:Y:S01]  /*1520*/  ISETP.GE.AND P6, PT, R6, R217, PT ;  /* 0x000000d90600720c */ /* 0x000fe20003fc6270 */
[----:B------:R-:W5:Y:S01]  /*1530*/  @!P4 LDC.64 R10, c[0x0][0x3b0] ;  /* 0x0000ec00ff0acb82 */ /* 0x000f620000000a00 */
[----:B------:R-:W-:Y:S01]  /*1540*/  VIADD R6, R144, 0x60 ;  /* 0x0000006090067836 */ /* 0x000fe20000000000 */
[----:B------:R-:W-:Y:S01]  /*1550*/  LOP3.LUT R7, R7, 0x18, R0, 0x78, !PT ;  /* 0x0000001807077812 */ /* 0x000fe200078e7800 */
[----:B------:R-:W-:Y:S01]  /*1560*/  IMAD.X R15, RZ, RZ, R8, P1 ;  /* 0x000000ffff0f7224 */ /* 0x000fe200008e0608 */
[----:B------:R-:W-:Y:S01]  /*1570*/  IADD3 R24, P0, PT, R24, R25, RZ ;  /* 0x0000001918187210 */ /* 0x000fe20007f1e0ff */
[----:B------:R-:W-:Y:S01]  /*1580*/  IMAD.WIDE.U32 R28, R144, R2, R16 ;  /* 0x00000002901c7225 */ /* 0x000fe200078e0010 */
[----:B------:R-:W-:-:S02]  /*1590*/  ISETP.GE.AND P5, PT, R6, R217, PT ;  /* 0x000000d90600720c */ /* 0x000fc40003fa6270 */
[----:B------:R-:W-:Y:S01]  /*15a0*/  LOP3.LUT R34, R7, 0x1f20, R34, 0xf8, !PT ;  /* 0x00001f2007227812 */ /* 0x000fe200078ef822 */
[----:B------:R-:W4:Y:S01]  /*15b0*/  @!P4 LDC.64 R8, c[0x0][0x380] ;  /* 0x0000e000ff08cb82 */ /* 0x000f220000000a00 */
[----:B------:R-:W-:Y:S01]  /*15c0*/  IMAD.X R25, RZ, RZ, R4, P0 ;  /* 0x000000ffff197224 */ /* 0x000fe200000e0604 */
[----:B------:R-:W-:Y:S01]  /*15d0*/  SHF.R.S32.HI R21, RZ, 0x1f, R18 ;  /* 0x0000001fff157819 */ /* 0x000fe20000011412 */
[----:B------:R-:W-:Y:S01]  /*15e0*/  IMAD.WIDE.U32 R26, R144, R32, R14 ;  /* 0x00000020901a7225 */ /* 0x000fe200078e000e */
[C---:B------:R-:W-:Y:S02]  /*15f0*/  @!P3 IADD3 R16, P2, PT, R22.reuse, 0x20, RZ ;  /* 0x000000201610b810 */ /* 0x040fe40007f5e0ff */
[----:B------:R-:W-:Y:S01]  /*1600*/  @!P6 IADD3 R15, P1, PT, R22, 0x40, RZ ;  /* 0x00000040160fe810 */ /* 0x000fe20007f3e0ff */
[----:B-1----:R-:W-:Y:S01]  /*1610*/  IMAD.WIDE.U32 R24, R5, UR8, R24 ;  /* 0x0000000805187c25 */ /* 0x002fe2000f8e0018 */
[----:B------:R-:W1:Y:S01]  /*1620*/  @!P3 LDC.64 R6, c[0x0][0x3b0] ;  /* 0x0000ec00ff06bb82 */ /* 0x000e620000000a00 */
[----:B------:R-:W-:-:S02]  /*1630*/  SHF.L.U64.HI R134, R2, 0x6, R3 ;  /* 0x0000000602867819 */ /* 0x000fc40000010203 */
[----:B------:R-:W-:Y:S01]  /*1640*/  @!P5 IADD3 R14, P0, PT, R22, 0x60, RZ ;  /* 0x00000060160ed810 */ /* 0x000fe20007f1e0ff */
[----:B------:R-:W-:Y:S01]  /*1650*/  IMAD R25, R5, UR9, R25 ;  /* 0x0000000905197c24 */ /* 0x000fe2000f8e0219 */
[----:B------:R-:W3:Y:S01]  /*1660*/  LDCU.64 UR8, c[0x0][0x388] ;  /* 0x00007100ff0877ac */ /* 0x000ee20008000a00 */
[----:B--2---:R-:W-:Y:S01]  /*1670*/  IMAD R5, R21, UR4, RZ ;  /* 0x0000000415057c24 */ /* 0x004fe2000f8e02ff */
[----:B------:R-:W-:Y:S01]  /*1680*/  SHF.L.U64.HI R136, R2, 0x5, R3 ;  /* 0x0000000502887819 */ /* 0x000fe20000010203 */
[----:B-----5:R-:W-:Y:S01]  /*1690*/  @!P4 IMAD R20, R23, R10, RZ ;  /* 0x0000000a1714c224 */ /* 0x020fe200078e02ff */
[----:B------:R-:W-:Y:S01]  /*16a0*/  SHF.R.U32.HI R140, RZ, 0x1, R0 ;  /* 0x00000001ff8c7819 */ /* 0x000fe20000011600 */
[----:B------:R-:W-:Y:S02]  /*16b0*/  IMAD R29, R144, R3, R29 ;  /* 0x00000003901d7224 */ /* 0x000fe400078e021d */
[----:B------:R-:W-:Y:S02]  /*16c0*/  @!P4 IMAD R20, R22, R11, R20 ;  /* 0x0000000b1614c224 */ /* 0x000fe400078e0214 */
[----:B------:R-:W-:-:S02]  /*16d0*/  IMAD R21, R21, UR6, RZ ;  /* 0x0000000615157c24 */ /* 0x000fc4000f8e02ff */
[--C-:B------:R-:W-:Y:S02]  /*16e0*/  @!P3 IMAD.X R11, RZ, RZ, R23.reuse, P2 ;  /* 0x000000ffff0bb224 */ /* 0x100fe400010e0617 */
[--C-:B------:R-:W-:Y:S02]  /*16f0*/  @!P6 IMAD.X R17, RZ, RZ, R23.reuse, P1 ;  /* 0x000000ffff11e224 */ /* 0x100fe400008e0617 */
[----:B------:R-:W-:Y:S02]  /*1700*/  @!P5 IMAD.X R13, RZ, RZ, R23, P0 ;  /* 0x000000ffff0dd224 */ /* 0x000fe400000e0617 */
[----:B------:R-:W-:Y:S02]  /*1710*/  IMAD R27, R144, R33, R27 ;  /* 0x00000021901b7224 */ /* 0x000fe400078e021b */
[----:B------:R-:W-:-:S04]  /*1720*/  @!P4 IMAD.WIDE.U32 R22, R22, R10, R24 ;  /* 0x0000000a1616c225 */ /* 0x000fc800078e0018 */
[C---:B------:R-:W-:Y:S01]  /*1730*/  IMAD R222, R18.reuse, UR5, R5 ;  /* 0x0000000512de7c24 */ /* 0x040fe2000f8e0205 */
[----:B------:R-:W-:Y:S01]  /*1740*/  UMOV UR5, 0x400 ;  /* 0x0000040000057882 */ /* 0x000fe20000000000 */
[C---:B------:R-:W-:Y:S01]  /*1750*/  IMAD.WIDE.U32 R28, R18.reuse, UR4, R28 ;  /* 0x00000004121c7c25 */ /* 0x040fe2000f8e001c */
[----:B------:R-:W2:Y:S01]  /*1760*/  @!P3 LDC.64 R4, c[0x0][0x380] ;  /* 0x0000e000ff04bb82 */ /* 0x000ea20000000a00 */
[----:B---3--:R-:W-:Y:S02]  /*1770*/  ULEA UR4, UR14, UR5, 0x18 ;  /* 0x000000050e047291 */ /* 0x008fe4000f8ec0ff */
[----:B------:R-:W-:Y:S01]  /*1780*/  IMAD R21, R18, UR7, R21 ;  /* 0x0000000712157c24 */ /* 0x000fe2000f8e0215 */
[----:B------:R-:W-:Y:S01]  /*1790*/  LEA R223, P1, R28, UR8, 0x1 ;  /* 0x000000081cdf7c11 */ /* 0x000fe2000f8208ff */
[----:B------:R-:W-:Y:S01]  /*17a0*/  IMAD.WIDE.U32 R18, R18, UR6, R26 ;  /* 0x0000000612127c25 */ /* 0x000fe2000f8e001a */
[----:B----4-:R-:W-:Y:S02]  /*17b0*/  @!P4 LEA R26, P0, R22, R8, 0x1 ;  /* 0x00000008161ac211 */ /* 0x010fe400078008ff */
[----:B------:R-:W-:Y:S01]  /*17c0*/  LEA R226, R34, UR4, 0x1 ;  /* 0x0000000422e27c11 */ /* 0x000fe2000f8e08ff */
[----:B-1----:R-:W-:-:S02]  /*17d0*/  @!P3 IMAD R8, R11, R6, RZ ;  /* 0x000000060b08b224 */ /* 0x002fc400078e02ff */
[----:B------:R-:W1:Y:S01]  /*17e0*/  @!P6 LDC.64 R10, c[0x0][0x3b0] ;  /* 0x0000ec00ff0aeb82 */ /* 0x000e620000000a00 */
[----:B------:R-:W-:Y:S02]  /*17f0*/  IMAD.IADD R222, R29, 0x1, R222 ;  /* 0x000000011dde7824 */ /* 0x000fe400078e02de */
[----:B------:R-:W-:Y:S02]  /*1800*/  @!P4 IMAD.IADD R20, R23, 0x1, R20 ;  /* 0x000000011714c824 */ /* 0x000fe400078e0214 */
[----:B------:R-:W-:Y:S01]  /*1810*/  @!P3 IMAD.MOV.U32 R29, RZ, RZ, R25 ;  /* 0x000000ffff1db224 */ /* 0x000fe200078e0019 */
[----:B------:R-:W-:Y:S01]  /*1820*/  LEA.HI.X R222, R28, UR9, R222, 0x1, P1 ;  /* 0x000000091cde7c11 */ /* 0x000fe200088f0cde */
[----:B------:R-:W-:Y:S01]  /*1830*/  @!P3 IMAD.MOV.U32 R28, RZ, RZ, R24 ;  /* 0x000000ffff1cb224 */ /* 0x000fe200078e0018 */
[----:B------:R-:W-:Y:S01]  /*1840*/  @!P4 LEA.HI.X R27, R22, R9, R20, 0x1, P0 ;  /* 0x00000009161bc211 */ /* 0x000fe200000f0c14 */
[----:B------:R-:W-:Y:S01]  /*1850*/  @!P3 IMAD R7, R16, R7, R8 ;  /* 0x000000071007b224 */ /* 0x000fe200078e0208 */
[----:B------:R-:W-:Y:S01]  /*1860*/  LEA R221, P1, R18, UR10, 0x1 ;  /* 0x0000000a12dd7c11 */ /* 0x000fe2000f8208ff */
[----:B------:R-:W-:Y:S01]  /*1870*/  @!P3 IMAD.WIDE.U32 R28, R16, R6, R28 ;  /* 0x00000006101cb225 */ /* 0x000fe200078e001c */
[----:B------:R-:W3:Y:S01]  /*1880*/  @!P5 LDC.64 R8, c[0x0][0x3b0] ;  /* 0x0000ec00ff08db82 */ /* 0x000ee20000000a00 */
[----:B------:R-:W-:Y:S01]  /*1890*/  @!PT LDS RZ, [RZ] ;  /* 0x00000000fffff984 */ /* 0x000fe20000000800 */
[----:B------:R-:W-:Y:S01]  /*18a0*/  @!PT LDS RZ, [RZ] ;  /* 0x00000000fffff984 */ /* 0x000fe20000000800 */
[----:B------:R-:W-:Y:S01]  /*18b0*/  @!PT LDS RZ, [RZ] ;  /* 0x00000000fffff984 */ /* 0x000fe20000000800 */
[----:B------:R-:W-:Y:S02]  /*18c0*/  @!P4 LDGSTS.E.BYPASS.LTC128B.128 [R226], desc[UR12][R26.64] ;  /* 0x000000001ae2cfae */ /* 0x000fe4000b981a0c */
[----:B------:R-:W-:Y:S01]  /*18d0*/  @!P3 IMAD.IADD R6, R29, 0x1, R7 ;  /* 0x000000011d06b824 */ /* 0x000fe200078e0207 */
[----:B--2---:R-:W-:Y:S01]  /*18e0*/  @!P3 LEA R30, P0, R28, R4, 0x1 ;  /* 0x000000041c1eb211 */ /* 0x004fe200078008ff */
[----:B------:R-:W-:Y:S01]  /*18f0*/  IMAD.IADD R220, R19, 0x1, R21 ;  /* 0x0000000113dc7824 */ /* 0x000fe200078e0215 */
[----:B------:R-:W-:Y:S01]  /*1900*/  @!P4 LDGSTS.E.BYPASS.LTC128B.128 [R226+0x2000], desc[UR12][R26.64+0x40] ;  /* 0x020000401ae2cfae */ /* 0x000fe2000b981a0c */
[----:B------:R-:W-:Y:S01]  /*1910*/  VIADD R19, R212, 0xffffffff ;  /* 0xffffffffd4137836 */ /* 0x000fe20000000000 */
[----:B------:R-:W-:Y:S01]  /*1920*/  @!P3 LEA.HI.X R31, R28, R5, R6, 0x1, P0 ;  /* 0x000000051c1fb211 */ /* 0x000fe200000f0c06 */
[----:B------:R-:W-:Y:S01]  /*1930*/  @!P6 IMAD.MOV.U32 R22, RZ, RZ, R24 ;  /* 0x000000ffff16e224 */ /* 0x000fe200078e0018 */
[----:B------:R-:W2:Y:S01]  /*1940*/  @!P6 LDC.64 R6, c[0x0][0x380] ;  /* 0x0000e000ff06eb82 */ /* 0x000ea20000000a00 */
[----:B------:R-:W-:Y:S01]  /*1950*/  IMAD R21, R19, -0x40, R138 ;  /* 0xffffffc013157824 */ /* 0x000fe200078e028a */
[----:B------:R-:W-:Y:S01]  /*1960*/  @!P4 LDGSTS.E.BYPASS.LTC128B.128 [R226+0x4000], desc[UR12][R26.64+0x80] ;  /* 0x040000801ae2cfae */ /* 0x000fe2000b981a0c */
[-C--:B-1----:R-:W-:Y:S01]  /*1970*/  @!P6 IMAD R4, R17, R10.reuse, RZ ;  /* 0x0000000a1104e224 */ /* 0x082fe200078e02ff */
[----:B------:R-:W-:Y:S01]  /*1980*/  LEA.HI.X R220, R18, UR11, R220, 0x1, P1 ;  /* 0x0000000b12dc7c11 */ /* 0x000fe200088f0cdc */
[----:B------:R-:W-:Y:S01]  /*1990*/  @!P6 IMAD.MOV.U32 R23, RZ, RZ, R25 ;  /* 0x000000ffff17e224 */ /* 0x000fe200078e0019 */
[C---:B------:R-:W-:Y:S01]  /*19a0*/  ISETP.GE.AND P4, PT, R144.reuse, R21, PT ;  /* 0x000000159000720c */ /* 0x040fe20003f86270 */
[C---:B------:R-:W-:Y:S01]  /*19b0*/  @!P6 IMAD R11, R15.reuse, R11, R4 ;  /* 0x0000000b0f0be224 */ /* 0x040fe200078e0204 */
[----:B------:R-:W-:Y:S01]  /*19c0*/  @!P3 LDGSTS.E.BYPASS.LTC128B.128 [R226+0x800], desc[UR12][R30.64] ;  /* 0x008000001ee2bfae */ /* 0x000fe2000b981a0c */
[----:B------:R-:W1:Y:S01]  /*19d0*/  @!P5 LDC.64 R4, c[0x0][0x380] ;  /* 0x0000e000ff04db82 */ /* 0x000e620000000a00 */
[----:B------:R-:W-:Y:S01]  /*19e0*/  @!P6 IMAD.WIDE.U32 R22, R15, R10, R22 ;  /* 0x0000000a0f16e225 */ /* 0x000fe200078e0016 */
[----:B------:R-:W-:Y:S01]  /*19f0*/  LOP3.LUT R144, R144, 0x7, RZ, 0xc0, !PT ;  /* 0x0000000790907812 */ /* 0x000fe200078ec0ff */
[----:B------:R-:W-:Y:S02]  /*1a00*/  @!P3 LDGSTS.E.BYPASS.LTC128B.128 [R226+0x2800], desc[UR12][R30.64+0x40] ;  /* 0x028000401ee2bfae */ /* 0x000fe4000b981a0c */
[----:B---3--:R-:W-:-:S02]  /*1a10*/  @!P5 IMAD R13, R13, R8, RZ ;  /* 0x000000080d0dd224 */ /* 0x008fc400078e02ff */
[----:B------:R-:W-:Y:S01]  /*1a20*/  @!P3 LDGSTS.E.BYPASS.LTC128B.128 [R226+0x4800], desc[UR12][R30.64+0x80] ;  /* 0x048000801ee2bfae */ /* 0x000fe2000b981a0c */
[----:B------:R-:W-:Y:S01]  /*1a30*/  ISETP.GE.AND P3, PT, R12, R21, PT ;  /* 0x000000150c00720c */ /* 0x000fe20003f66270 */
[-C--:B------:R-:W-:Y:S02]  /*1a40*/  IMAD R10, R134, R19.reuse, RZ ;  /* 0x00000013860a7224 */ /* 0x080fe400078e02ff */
[----:B------:R-:W-:-:S04]  /*1a50*/  IMAD.WIDE.U32 R16, R135, R19, RZ ;  /* 0x0000001387107225 */ /* 0x000fc800078e00ff */
[C---:B------:R-:W-:Y:S02]  /*1a60*/  @!P5 IMAD R9, R14.reuse, R9, R13 ;  /* 0x000000090e09d224 */ /* 0x040fe400078e020d */
[----:B------:R-:W-:Y:S01]  /*1a70*/  @!P5 IMAD.WIDE.U32 R24, R14, R8, R24 ;  /* 0x000000080e18d225 */ /* 0x000fe200078e0018 */
[----:B------:R-:W-:Y:S02]  /*1a80*/  @!P4 LEA R14, P1, R16, R223, 0x1 ;  /* 0x000000df100ec211 */ /* 0x000fe400078208ff */
[----:B------:R-:W-:Y:S01]  /*1a90*/  SHF.L.U64.HI R8, R32, 0x6, R33 ;  /* 0x0000000620087819 */ /* 0x000fe20000010221 */
[----:B------:R-:W-:Y:S01]  /*1aa0*/  IMAD.IADD R13, R17, 0x1, R10 ;  /* 0x00000001110d7824 */ /* 0x000fe200078e020a */
[----:B--2---:R-:W-:Y:S01]  /*1ab0*/  @!P6 LEA R10, P2, R22, R6, 0x1 ;  /* 0x00000006160ae211 */ /* 0x004fe200078408ff */
[----:B------:R-:W-:Y:S02]  /*1ac0*/  IMAD.SHL.U32 R137, R2, 0x20, RZ ;  /* 0x0000002002897824 */ /* 0x000fe400078e00ff */
[----:B------:R-:W-:Y:S01]  /*1ad0*/  @!P6 IMAD.IADD R11, R23, 0x1, R11 ;  /* 0x00000001170be824 */ /* 0x000fe200078e020b */
[----:B------:R-:W-:Y:S01]  /*1ae0*/  @!P4 LEA.HI.X R15, R16, R222, R13, 0x1, P1 ;  /* 0x000000de100fc211 */ /* 0x000fe200008f0c0d */
[----:B------:R-:W-:Y:S01]  /*1af0*/  @!P5 IMAD.IADD R9, R25, 0x1, R9 ;  /* 0x000000011909d824 */ /* 0x000fe200078e0209 */
[----:B------:R-:W-:Y:S01]  /*1b00*/  @!P3 IADD3 R6, P0, PT, R137, R16, RZ ;  /* 0x000000108906b210 */ /* 0x000fe20007f1e0ff */
[----:B------:R-:W-:Y:S01]  /*1b10*/  IMAD.SHL.U32 R133, R0, 0x20, RZ ;  /* 0x0000002000857824 */ /* 0x000fe200078e00ff */
[----:B-1----:R-:W-:Y:S01]  /*1b20*/  @!P5 LEA R4, P1, R24, R4, 0x1 ;  /* 0x000000041804d211 */ /* 0x002fe200078208ff */
[----:B------:R-:W-:Y:S01]  /*1b30*/  IMAD.SHL.U32 R216, R0, 0x10, RZ ;  /* 0x0000001000d87824 */ /* 0x000fe200078e00ff */
[----:B------:R-:W-:Y:S01]  /*1b40*/  @!P6 LEA.HI.X R11, R22, R7, R11, 0x1, P2 ;  /* 0x00000007160be211 */ /* 0x000fe200010f0c0b */
[----:B------:R-:W-:Y:S01]  /*1b50*/  @!P3 IMAD.X R13, R136, 0x1, R13, P0 ;  /* 0x00000001880db824 */ /* 0x000fe200000e060d */
[----:B------:R-:W-:Y:S01]  /*1b60*/  @!P5 LEA.HI.X R5, R24, R5, R9, 0x1, P1 ;  /* 0x000000051805d211 */ /* 0x000fe200008f0c09 */
[----:B------:R-:W-:Y:S01]  /*1b70*/  IMAD.SHL.U32 R9, R0, 0x4, RZ ;  /* 0x0000000400097824 */ /* 0x000fe200078e00ff */
[----:B------:R-:W-:Y:S01]  /*1b80*/  @!P3 LEA R16, P0, R6, R223, 0x1 ;  /* 0x000000df0610b211 */ /* 0x000fe200078008ff */
[----:B------:R-:W-:Y:S01]  /*1b90*/  @!P6 LDGSTS.E.BYPASS.LTC128B.128 [R226+0x1000], desc[UR12][R10.64] ;  /* 0x010000000ae2efae */ /* 0x000fe2000b981a0c */
[----:B------:R-:W-:Y:S01]  /*1ba0*/  ISETP.GE.AND P2, PT, R12, R21, PT ;  /* 0x000000150c00720c */ /* 0x000fe20003f46270 */
[----:B------:R-:W-:Y:S01]  /*1bb0*/  IMAD.MOV.U32 R35, RZ, RZ, 0x20 ;  /* 0x00000020ff237424 */ /* 0x000fe200078e00ff */
[----:B------:R-:W-:Y:S01]  /*1bc0*/  @!P3 LEA.HI.X R17, R6, R222, R13, 0x1, P0 ;  /* 0x000000de0611b211 */ /* 0x000fe200000f0c0d */
[----:B------:R-:W-:Y:S01]  /*1bd0*/  @!P6 LDGSTS.E.BYPASS.LTC128B.128 [R226+0x3000], desc[UR12][R10.64+0x40] ;  /* 0x030000400ae2efae */ /* 0x000fe2000b981a0c */
[----:B------:R-:W-:-:S02]  /*1be0*/  IMAD.SHL.U32 R6, R32, 0x40, RZ ;  /* 0x0000004020067824 */ /* 0x000fc400078e00ff */
[-C--:B------:R-:W-:Y:S01]  /*1bf0*/  IMAD R13, R8, R19.reuse, RZ ;  /* 0x00000013080d7224 */ /* 0x080fe200078e02ff */
[----:B------:R1:W-:Y:S01]  /*1c00*/  @!P6 LDGSTS.E.BYPASS.LTC128B.128 [R226+0x5000], desc[UR12][R10.64+0x80] ;  /* 0x050000800ae2efae */ /* 0x0003e2000b981a0c */
[----:B------:R-:W-:Y:S01]  /*1c10*/  IMAD.WIDE.U32 R6, R6, R19, RZ ;  /* 0x0000001306067225 */ /* 0x000fe200078e00ff */
[----:B------:R-:W-:Y:S02]  /*1c20*/  LOP3.LUT P6, RZ, R0, 0x4, RZ, 0xc0, !PT ;  /* 0x0000000400ff7812 */ /* 0x000fe400078cc0ff */
[----:B------:R-:W-:Y:S02]  /*1c30*/  @!P5 LDGSTS.E.BYPASS.LTC128B.128 [R226+0x1800], desc[UR12][R4.64] ;  /* 0x0180000004e2dfae */ /* 0x000fe4000b981a0c */
[----:B------:R-:W-:Y:S02]  /*1c40*/  SEL R35, R35, 0xffffffe0, !P6 ;  /* 0xffffffe023237807 */ /* 0x000fe40007000000 */
[----:B------:R-:W-:Y:S04]  /*1c50*/  @!P5 LDGSTS.E.BYPASS.LTC128B.128 [R226+0x3800], desc[UR12][R4.64+0x40] ;  /* 0x0380004004e2dfae */ /* 0x000fe8000b981a0c */
[----:B------:R2:W-:Y:S04]  /*1c60*/  @!P5 LDGSTS.E.BYPASS.LTC128B.128 [R226+0x5800], desc[UR12][R4.64+0x80] ;  /* 0x0580008004e2dfae */ /* 0x0005e8000b981a0c */
[----:B------:R-:W-:Y:S04]  /*1c70*/  @!P4 LDGSTS.E.BYPASS.LTC128B.128 [R226+0x6000], desc[UR12][R14.64] ;  /* 0x060000000ee2cfae */ /* 0x000fe8000b981a0c */
[----:B------:R-:W-:Y:S04]  /*1c80*/  @!P4 LDGSTS.E.BYPASS.LTC128B.128 [R226+0x7000], desc[UR12][R14.64+0x40] ;  /* 0x070000400ee2cfae */ /* 0x000fe8000b981a0c */
[----:B------:R-:W-:Y:S01]  /*1c90*/  @!P4 LDGSTS.E.BYPASS.LTC128B.128 [R226+0x8000], desc[UR12][R14.64+0x80] ;  /* 0x080000800ee2cfae */ /* 0x000fe2000b981a0c */
[----:B-1----:R-:W-:-:S03]  /*1ca0*/  @!P4 LEA R10, P1, R6, R221, 0x1 ;  /* 0x000000dd060ac211 */ /* 0x002fc600078208ff */
[----:B------:R-:W-:Y:S04]  /*1cb0*/  @!P3 LDGSTS.E.BYPASS.LTC128B.128 [R226+0x6800], desc[UR12][R16.64] ;  /* 0x0680000010e2bfae */ /* 0x000fe8000b981a0c */
[----:B------:R-:W-:Y:S04]  /*1cc0*/  @!P3 LDGSTS.E.BYPASS.LTC128B.128 [R226+0x7800], desc[UR12][R16.64+0x40] ;  /* 0x0780004010e2bfae */ /* 0x000fe8000b981a0c */
[----:B------:R1:W-:Y:S01]  /*1cd0*/  @!P3 LDGSTS.E.BYPASS.LTC128B.128 [R226+0x8800], desc[UR12][R16.64+0x80] ;  /* 0x0880008010e2bfae */ /* 0x0003e2000b981a0c */
[----:B--2---:R-:W-:-:S03]  /*1ce0*/  LOP3.LUT R4, R133, 0xc0, RZ, 0xc0, !PT ;  /* 0x000000c085047812 */ /* 0x004fc600078ec0ff */
[----:B------:R-:W0:Y:S01]  /*1cf0*/  LDGDEPBAR ;  /* 0x00000000000079af */ /* 0x000e220000000000 */
[----:B------:R-:W-:Y:S01]  /*1d00*/  IMAD.IADD R5, R7, 0x1, R13 ;  /* 0x0000000107057824 */ /* 0x000fe200078e020d */
[----:B------:R-:W-:Y:S02]  /*1d10*/  LOP3.LUT R7, R133, 0x120, RZ, 0xc0, !PT ;  /* 0x0000012085077812 */ /* 0x000fe400078ec0ff */
[----:B------:R-:W-:Y:S02]  /*1d20*/  LOP3.LUT R9, R4, 0x18, R9, 0xf8, !PT ;  /* 0x0000001804097812 */ /* 0x000fe400078ef809 */
[----:B------:R-:W-:Y:S02]  /*1d30*/  @!P2 LEA R4, P0, R32, R6, 0x5 ;  /* 0x000000062004a211 */ /* 0x000fe400078028ff */
[----:B------:R-:W-:Y:S02]  /*1d40*/  @!P4 LEA.HI.X R11, R6, R220, R5, 0x1, P1 ;  /* 0x000000dc060bc211 */ /* 0x000fe400008f0c05 */
[----:B------:R-:W-:-:S02]  /*1d50*/  LOP3.LUT R6, R216, 0x100, RZ, 0xc0, !PT ;  /* 0x00000100d8067812 */ /* 0x000fc400078ec0ff */
[C---:B------:R-:W-:Y:S02]  /*1d60*/  LOP3.LUT R8, R9.reuse, 0x8, R0, 0x78, !PT ;  /* 0x0000000809087812 */ /* 0x040fe400078e7800 */
[----:B------:R-:W-:Y:S02]  /*1d70*/  LOP3.LUT R215, R6, 0x20, R133, 0xf8, !PT ;  /* 0x0000002006d77812 */ /* 0x000fe400078ef885 */
[----:B------:R-:W-:Y:S02]  /*1d80*/  LOP3.LUT R216, R216, 0x3e00, RZ, 0xc0, !PT ;  /* 0x00003e00d8d87812 */ /* 0x000fe400078ec0ff */
[----:B------:R-:W-:Y:S01]  /*1d90*/  LOP3.LUT R132, R9, 0x8, R140, 0x78, !PT ;  /* 0x0000000809847812 */ /* 0x000fe200078e788c */
[----:B------:R-:W-:Y:S01]  /*1da0*/  IMAD.IADD R215, R8, 0x1, R215 ;  /* 0x0000000108d77824 */ /* 0x000fe200078e02d7 */
[----:B------:R-:W-:Y:S02]  /*1db0*/  @!P2 LEA.HI.X R5, R32, R5, R33, 0x5, P0 ;  /* 0x000000052005a211 */ /* 0x000fe400000f2c21 */
[----:B------:R-:W-:Y:S01]  /*1dc0*/  @!P2 LEA R6, P0, R4, R221, 0x1 ;  /* 0x000000dd0406a211 */ /* 0x000fe200078008ff */
[----:B------:R-:W-:-:S04]  /*1dd0*/  DEPBAR.LE SB0, 0x0 ;  /* 0x000080000000791a */ /* 0x000fc80000000000 */
[----:B------:R-:W-:Y:S01]  /*1de0*/  BAR.SYNC.DEFER_BLOCKING 0x0 ;  /* 0x0000000000007b1d */ /* 0x000fe20000010000 */
[----:B------:R-:W-:Y:S02]  /*1df0*/  IADD3 R216, PT, PT, R132, R7, R216 ;  /* 0x0000000784d87210 */ /* 0x000fe40007ffe0d8 */
[----:B------:R-:W-:Y:S02]  /*1e00*/  @!P2 LEA.HI.X R7, R4, R220, R5, 0x1, P0 ;  /* 0x000000dc0407a211 */ /* 0x000fe400000f0c05 */
[----:B------:R-:W-:Y:S02]  /*1e10*/  LEA R216, R216, UR4, 0x1 ;  /* 0x00000004d8d87c11 */ /* 0x000fe4000f8e08ff */
[----:B------:R-:W-:Y:S02]  /*1e20*/  LEA R215, R215, UR4, 0x1 ;  /* 0x00000004d7d77c11 */ /* 0x000fe4000f8e08ff */
[----:B------:R-:W-:Y:S01]  /*1e30*/  LOP3.LUT R140, R140, 0x1f0, RZ, 0xc0, !PT ;  /* 0x000001f08c8c7812 */ /* 0x000fe200078ec0ff */
[----:B------:R-:W-:-:S02]  /*1e40*/  IMAD.IADD R234, R216, 0x1, R35 ;  /* 0x00000001d8ea7824 */ /* 0x000fc400078e0223 */
[----:B------:R-:W-:Y:S01]  /*1e50*/  IMAD.IADD R235, R215, 0x1, R35 ;  /* 0x00000001d7eb7824 */ /* 0x000fe200078e0223 */
[----:B------:R-:W-:-:S04]  /*1e60*/  IADD3 R141, PT, PT, R140, 0x1, R141 ;  /* 0x000000018c8d7810 */ /* 0x000fc80007ffe08d */
[----:B------:R-:W-:-:S04]  /*1e70*/  IADD3 R141, PT, PT, -R142, R141, R144 ;  /* 0x0000008d8e8d7210 */ /* 0x000fc80007ffe190 */
[--C-:B------:R-:W-:Y:S01]  /*1e80*/  IADD3 R139, PT, PT, R141, R139, R138.reuse ;  /* 0x0000008b8d8b7210 */ /* 0x100fe20007ffe08a */
[----:B------:R-:W-:Y:S01]  /*1e90*/  @!PT LDS RZ, [RZ] ;  /* 0x00000000fffff984 */ /* 0x000fe20000000800 */
[----:B------:R-:W-:Y:S01]  /*1ea0*/  @!PT LDS RZ, [RZ] ;  /* 0x00000000fffff984 */ /* 0x000fe20000000800 */
[----:B------:R-:W-:Y:S01]  /*1eb0*/  @!PT LDS RZ, [RZ] ;  /* 0x00000000fffff984 */ /* 0x000fe20000000800 */
[----:B------:R-:W-:Y:S03]  /*1ec0*/  @!P4 LDGSTS.E.BYPASS.LTC128B.128 [R226+0x9000], desc[UR12][R10.64] ;  /* 0x090000000ae2cfae */ /* 0x000fe6000b981a0c */
[C---:B------:R-:W-:Y:S02]  /*1ed0*/  VIMNMX R227, PT, PT, R139.reuse, R138, PT ;  /* 0x0000008a8be37248 */ /* 0x040fe40003fe0100 */
[C-C-:B------:R-:W-:Y:S01]  /*1ee0*/  VIADDMNMX R218, R139.reuse, 0x40, R138.reuse, PT ;  /* 0x000000408bda7846 */ /* 0x140fe2000380018a */
[----:B------:R-:W-:Y:S01]  /*1ef0*/  @!P4 LDGSTS.E.BYPASS.LTC128B.128 [R226+0xa000], desc[UR12][R10.64+0x40] ;  /* 0x0a0000400ae2cfae */ /* 0x000fe2000b981a0c */
[C-C-:B------:R-:W-:Y:S02]  /*1f00*/  VIADDMNMX R213, R139.reuse, 0x48, R138.reuse, PT ;  /* 0x000000488bd57846 */ /* 0x140fe4000380018a */
[----:B------:R-:W-:Y:S01]  /*1f10*/  VIADDMNMX R219, R139, 0x8, R138, PT ;  /* 0x000000088bdb7846 */ /* 0x000fe2000380018a */
[----:B------:R2:W-:Y:S04]  /*1f20*/  @!P4 LDGSTS.E.BYPASS.LTC128B.128 [R226+0xb000], desc[UR12][R10.64+0x80] ;  /* 0x0b0000800ae2cfae */ /* 0x0005e8000b981a0c */
[----:B------:R-:W-:Y:S04]  /*1f30*/  @P4 STS.128 [R226+0x9000], RZ ;  /* 0x009000ffe2004388 */ /* 0x000fe80000000c00 */
[----:B------:R-:W-:Y:S04]  /*1f40*/  @P4 STS.128 [R226+0xa000], RZ ;  /* 0x00a000ffe2004388 */ /* 0x000fe80000000c00 */
[----:B------:R-:W-:Y:S04]  /*1f50*/  @P4 STS.128 [R226+0xb000], RZ ;  /* 0x00b000ffe2004388 */ /* 0x000fe80000000c00 */
[----:B------:R-:W-:Y:S04]  /*1f60*/  @P2 STS.128 [R226+0x9800], RZ ;  /* 0x009800ffe2002388 */ /* 0x000fe80000000c00 */
[----:B------:R-:W-:Y:S04]  /*1f70*/  @P2 STS.128 [R226+0xa800], RZ ;  /* 0x00a800ffe2002388 */ /* 0x000fe80000000c00 */
[----:B------:R-:W-:Y:S04]  /*1f80*/  @P2 STS.128 [R226+0xb800], RZ ;  /* 0x00b800ffe2002388 */ /* 0x000fe80000000c00 */
[----:B------:R-:W-:Y:S01]  /*1f90*/  @!PT LDS RZ, [RZ] ;  /* 0x00000000fffff984 */ /* 0x000fe20000000800 */
[----:B------:R-:W-:Y:S01]  /*1fa0*/  @!PT LDS RZ, [RZ] ;  /* 0x00000000fffff984 */ /* 0x000fe20000000800 */
[----:B------:R-:W-:Y:S01]  /*1fb0*/  @!PT LDS RZ, [RZ] ;  /* 0x00000000fffff984 */ /* 0x000fe20000000800 */
[----:B------:R-:W-:Y:S04]  /*1fc0*/  @!P2 LDGSTS.E.BYPASS.LTC128B.128 [R226+0x9800], desc[UR12][R6.64] ;  /* 0x0980000006e2afae */ /* 0x000fe8000b981a0c */
[----:B------:R-:W-:Y:S04]  /*1fd0*/  @!P2 LDGSTS.E.BYPASS.LTC128B.128 [R226+0xa800], desc[UR12][R6.64+0x40] ;  /* 0x0a80004006e2afae */ /* 0x000fe8000b981a0c */
[----:B------:R3:W-:Y:S04]  /*1fe0*/  @!P2 LDGSTS.E.BYPASS.LTC128B.128 [R226+0xb800], desc[UR12][R6.64+0x80] ;  /* 0x0b80008006e2afae */ /* 0x0007e8000b981a0c */
[----:B------:R-:W-:Y:S04]  /*1ff0*/  LDSM.16.M88.4 R104, [R216] ;  /* 0x00000000d868783b */ /* 0x000fe80000000200 */
[----:B------:R-:W4:Y:S04]  /*2000*/  LDSM.16.M88.4 R64, [R215+0x6000] ;  /* 0x00600000d740783b */ /* 0x000f280000000200 */
[----:B------:R-:W5:Y:S04]  /*2010*/  LDSM.16.M88.4 R28, [R216+0x1000] ;  /* 0x00100000d81c783b */ /* 0x000f680000000200 */
[----:B------:R-:W5:Y:S04]  /*2020*/  LDSM.16.M88.4 R48, [R215+0x6400] ;  /* 0x00640000d730783b */ /* 0x000f680000000200 */
[----:B------:R-:W5:Y:S04]  /*2030*/  LDSM.16.M88.4 R112, [R215+0x6800] ;  /* 0x00680000d770783b */ /* 0x000f680000000200 */
[----:B-1----:R-:W1:Y:S04]  /*2040*/  LDSM.16.M88.4 R16, [R215+0x6c00] ;  /* 0x006c0000d710783b */ /* 0x002e680000000200 */
[----:B--2---:R-:W-:Y:S04]  /*2050*/  LDSM.16.M88.4 R8, [R235+0x6000] ;  /* 0x00600000eb08783b */ /* 0x004fe80000000200 */
[----:B------:R-:W2:Y:S04]  /*2060*/  LDSM.16.M88.4 R12, [R234+0x1000] ;  /* 0x00100000ea0c783b */ /* 0x000ea80000000200 */
[----:B---3--:R-:W3:Y:S04]  /*2070*/  LDSM.16.M88.4 R4, [R235+0x6400] ;  /* 0x00640000eb04783b */ /* 0x008ee80000000200 */
[----:B------:R-:W3:Y:S04]  /*2080*/  LDSM.16.M88.4 R100, [R235+0x6800] ;  /* 0x00680000eb64783b */ /* 0x000ee80000000200 */
[----:B------:R-:W3:Y:S04]  /*2090*/  LDSM.16.M88.4 R96, [R235+0x6c00] ;  /* 0x006c0000eb60783b */ /* 0x000ee80000000200 */
[----:B------:R-:W3:Y:S01]  /*20a0*/  LDSM.16.M88.4 R92, [R234] ;  /* 0x00000000ea5c783b */ /* 0x000ee20000000200 */
[-C--:B----4-:R-:W-:Y:S03]  /*20b0*/  HMMA.16816.F32.BF16 R76, R104, R64.reuse, RZ ;  /* 0x00000040684c723c */ /* 0x090fe600000418ff */
[----:B------:R-:W-:Y:S04]  /*20c0*/  LDSM.16.M88.4 R88, [R216+0x3000] ;  /* 0x00300000d858783b */ /* 0x000fe80000000200 */
[----:B------:R-:W4:Y:S01]  /*20d0*/  LDSM.16.M88.4 R80, [R215+0x7400] ;  /* 0x00740000d750783b */ /* 0x000f220000000200 */
[C---:B-----5:R-:W-:Y:S03]  /*20e0*/  HMMA.16816.F32.BF16 R72, R28.reuse, R64, RZ ;  /* 0x000000401c48723c */ /* 0x060fe600000418ff */
[----:B------:R-:W-:Y:S04]  /*20f0*/  LDSM.16.M88.4 R84, [R215+0x7000] ;  /* 0x00700000d754783b */ /* 0x000fe80000000200 */
[----:B------:R-:W-:Y:S01]  /*2100*/  LDSM.16.M88.4 R24, [R215+0x7800] ;  /* 0x00780000d718783b */ /* 0x000fe20000000200 */
[C---:B------:R-:W-:Y:S03]  /*2110*/  HMMA.16816.F32.BF16 R68, R28.reuse, R66, RZ ;  /* 0x000000421c44723c */ /* 0x040fe600000418ff */
[----:B------:R-:W-:Y:S04]  /*2120*/  LDSM.16.M88.4 R20, [R215+0x7c00] ;  /* 0x007c0000d714783b */ /* 0x000fe80000000200 */
[----:B------:R-:W-:Y:S01]  /*2130*/  LDSM.16.M88.4 R128, [R234+0x2000] ;  /* 0x00200000ea80783b */ /* 0x000fe20000000200 */
[C---:B------:R-:W-:Y:S03]  /*2140*/  HMMA.16816.F32.BF16 R56, R28.reuse, R48, RZ ;  /* 0x000000301c38723c */ /* 0x040fe600000418ff */
        /* <DEDUP_REMOVED lines=9> */
[----:B-1----:R-:W-:Y:S08]  /*21e0*/  HMMA.16816.F32.BF16 R36, R28, R16, RZ ;  /* 0x000000101c24723c */ /* 0x002ff000000418ff */
[C---:B------:R-:W-:Y:S08]  /*21f0*/  HMMA.16816.F32.BF16 R48, R104.reuse, R50, RZ ;  /* 0x000000326830723c */ /* 0x040ff000000418ff */
[C---:B------:R-:W-:Y:S08]  /*2200*/  HMMA.16816.F32.BF16 R112, R104.reuse, R114, RZ ;  /* 0x000000726870723c */ /* 0x040ff000000418ff */
[----:B------:R-:W-:Y:S08]  /*2210*/  HMMA.16816.F32.BF16 R108, R104, R16, RZ ;  /* 0x00000010686c723c */ /* 0x000ff000000418ff */
[-C--:B------:R-:W-:Y:S08]  /*2220*/  HMMA.16816.F32.BF16 R28, R28, R18.reuse, RZ ;  /* 0x000000121c1c723c */ /* 0x080ff000000418ff */
[----:B------:R-:W-:Y:S01]  /*2230*/  HMMA.16816.F32.BF16 R104, R104, R18, RZ ;  /* 0x000000126868723c */ /* 0x000fe200000418ff */
[----:B------:R-:W1:Y:S07]  /*2240*/  LDSM.16.M88.4 R16, [R216+0x2000] ;  /* 0x00200000d810783b */ /* 0x000e6e0000000200 */
[C---:B--2---:R-:W-:Y:S08]  /*2250*/  HMMA.16816.F32.BF16 R72, R12.reuse, R8, R72 ;  /* 0x000000080c48723c */ /* 0x044ff00000041848 */
[C---:B---3--:R-:W-:Y:S08]  /*2260*/  HMMA.16816.F32.BF16 R56, R12.reuse, R4, R56 ;  /* 0x000000040c38723c */ /* 0x048ff00000041838 */
        /* <DEDUP_REMOVED lines=8> */
[C---:B------:R-:W-:Y:S01]  /*22f0*/  HMMA.16816.F32.BF16 R64, R92.reuse, R10, R64 ;  /* 0x0000000a5c40723c */ /* 0x040fe20000041840 */
[----:B------:R-:W2:Y:S07]  /*2300*/  LDSM.16.M88.4 R8, [R234+0x3000] ;  /* 0x00300000ea08783b */ /* 0x000eae0000000200 */
[C---:B------:R-:W-:Y:S08]  /*2310*/  HMMA.16816.F32.BF16 R60, R92.reuse, R4, R60 ;  /* 0x000000045c3c723c */ /* 0x040ff0000004183c */
[C---:B------:R-:W-:Y:S01]  /*2320*/  HMMA.16816.F32.BF16 R48, R92.reuse, R6, R48 ;  /* 0x000000065c30723c */ /* 0x040fe20000041830 */
[----:B------:R-:W3:Y:S07]  /*2330*/  LDSM.16.M88.4 R4, [R235+0x7000] ;  /* 0x00700000eb04783b */ /* 0x000eee0000000200 */
[C---:B------:R-:W-:Y:S08]  /*2340*/  HMMA.16816.F32.BF16 R116, R92.reuse, R100, R116 ;  /* 0x000000645c74723c */ /* 0x040ff00000041874 */
[C---:B------:R-:W-:Y:S08]  /*2350*/  HMMA.16816.F32.BF16 R108, R92.reuse, R96, R108 ;  /* 0x000000605c6c723c */ /* 0x040ff0000004186c */
[C---:B------:R-:W-:Y:S01]  /*2360*/  HMMA.16816.F32.BF16 R112, R92.reuse, R102, R112 ;  /* 0x000000665c70723c */ /* 0x040fe20000041870 */
[----:B------:R-:W-:Y:S07]  /*2370*/  LDSM.16.M88.4 R100, [R216+0x4000] ;  /* 0x00400000d864783b */ /* 0x000fee0000000200 */
[----:B------:R-:W-:Y:S01]  /*2380*/  HMMA.16816.F32.BF16 R104, R92, R98, R104 ;  /* 0x000000625c68723c */ /* 0x000fe20000041868 */
[----:B------:R-:W-:Y:S04]  /*2390*/  LDSM.16.M88.4 R96, [R216+0x5000] ;  /* 0x00500000d860783b */ /* 0x000fe80000000200 */
[----:B------:R-:W5:Y:S03]  /*23a0*/  LDSM.16.M88.4 R92, [R215+0x8000] ;  /* 0x00800000d75c783b */ /* 0x000f660000000200 */
[C---:B----4-:R-:W-:Y:S08]  /*23b0*/  HMMA.16816.F32.BF16 R56, R88.reuse, R80, R56 ;  /* 0x000000505838723c */ /* 0x050ff00000041838 */
[----:B------:R-:W-:Y:S08]  /*23c0*/  HMMA.16816.F32.BF16 R52, R88, R82, R52 ;  /* 0x000000525834723c */ /* 0x000ff00000041834 */
[C---:B-1----:R-:W-:Y:S08]  /*23d0*/  HMMA.16816.F32.BF16 R60, R16.reuse, R80, R60 ;  /* 0x00000050103c723c */ /* 0x042ff0000004183c */
        /* <DEDUP_REMOVED lines=9> */
[----:B------:R-:W1:Y:S07]  /*2470*/  LDSM.16.M88.4 R88, [R215+0x8400] ;  /* 0x00840000d758783b */ /* 0x000e6e0000000200 */
        /* <DEDUP_REMOVED lines=9> */
[C---:B--2---:R-:W-:Y:S08]  /*2510*/  HMMA.16816.F32.BF16 R56, R8.reuse, R12, R56 ;  /* 0x0000000c0838723c */ /* 0x044ff00000041838 */
[----:B------:R-:W-:Y:S08]  /*2520*/  HMMA.16816.F32.BF16 R52, R8, R14, R52 ;  /* 0x0000000e0834723c */ /* 0x000ff00000041834 */
[C---:B------:R-:W-:Y:S08]  /*2530*/  HMMA.16816.F32.BF16 R60, R128.reuse, R12, R60 ;  /* 0x0000000c803c723c */ /* 0x040ff0000004183c */
[----:B------:R-:W-:Y:S01]  /*2540*/  HMMA.16816.F32.BF16 R48, R128, R14, R48 ;  /* 0x0000000e8030723c */ /* 0x000fe20000041830 */
[----:B------:R-:W2:Y:S07]  /*2550*/  LDSM.16.M88.4 R12, [R234+0x4000] ;  /* 0x00400000ea0c783b */ /* 0x000eae0000000200 */
[-C--:B---3--:R-:W-:Y:S08]  /*2560*/  HMMA.16816.F32.BF16 R72, R8, R4.reuse, R72 ;  /* 0x000000040848723c */ /* 0x088ff00000041848 */
[----:B------:R-:W-:Y:S08]  /*2570*/  HMMA.16816.F32.BF16 R76, R128, R4, R76 ;  /* 0x00000004804c723c */ /* 0x000ff0000004184c */
[C---:B------:R-:W-:Y:S08]  /*2580*/  HMMA.16816.F32.BF16 R68, R8.reuse, R6, R68 ;  /* 0x000000060844723c */ /* 0x040ff00000041844 */
[C---:B------:R-:W-:Y:S08]  /*2590*/  HMMA.16816.F32.BF16 R44, R8.reuse, R124, R44 ;  /* 0x0000007c082c723c */ /* 0x040ff0000004182c */
[C---:B------:R-:W-:Y:S08]  /*25a0*/  HMMA.16816.F32.BF16 R40, R8.reuse, R126, R40 ;  /* 0x0000007e0828723c */ /* 0x040ff00000041828 */
[C---:B------:R-:W-:Y:S08]  /*25b0*/  HMMA.16816.F32.BF16 R36, R8.reuse, R120, R36 ;  /* 0x000000780824723c */ /* 0x040ff00000041824 */
[----:B------:R-:W-:Y:S01]  /*25c0*/  HMMA.16816.F32.BF16 R28, R8, R122, R28 ;  /* 0x0000007a081c723c */ /* 0x000fe2000004181c */
[----:B------:R-:W3:Y:S07]  /*25d0*/  LDSM.16.M88.4 R8, [R235+0x8800] ;  /* 0x00880000eb08783b */ /* 0x000eee0000000200 */
[----:B------:R-:W-:Y:S08]  /*25e0*/  HMMA.16816.F32.BF16 R112, R128, R126, R112 ;  /* 0x0000007e8070723c */ /* 0x000ff00000041870 */
[-C--:B-----5:R-:W-:Y:S08]  /*25f0*/  HMMA.16816.F32.BF16 R72, R96, R92.reuse, R72 ;  /* 0x0000005c6048723c */ /* 0x0a0ff00000041848 */
[----:B------:R-:W-:Y:S08]  /*2600*/  HMMA.16816.F32.BF16 R76, R100, R92, R76 ;  /* 0x0000005c644c723c */ /* 0x000ff0000004184c */
[----:B------:R-:W-:Y:S08]  /*2610*/  HMMA.16816.F32.BF16 R116, R128, R124, R116 ;  /* 0x0000007c8074723c */ /* 0x000ff00000041874 */
[-C--:B-1----:R-:W-:Y:S08]  /*2620*/  HMMA.16816.F32.BF16 R56, R96, R88.reuse, R56 ;  /* 0x000000586038723c */ /* 0x082ff00000041838 */
[----:B------:R-:W-:Y:S08]  /*2630*/  HMMA.16816.F32.BF16 R60, R100, R88, R60 ;  /* 0x00000058643c723c */ /* 0x000ff0000004183c */
[----:B------:R-:W-:Y:S01]  /*2640*/  HMMA.16816.F32.BF16 R64, R128, R6, R64 ;  /* 0x000000068040723c */ /* 0x000fe20000041840 */
[----:B------:R-:W1:Y:S01]  /*2650*/  LDSM.16.M88.4 R4, [R235+0x8c00] ;  /* 0x008c0000eb04783b */ /* 0x000e620000000200 */
[----:B------:R-:W-:-:S06]  /*2660*/  DEPBAR.LE SB0, 0x0 ;  /* 0x000080000000791a */ /* 0x000fcc0000000000 */
[C---:B------:R-:W-:Y:S08]  /*2670*/  HMMA.16816.F32.BF16 R68, R96.reuse, R94, R68 ;  /* 0x0000005e6044723c */ /* 0x040ff00000041844 */
[-C--:B----4-:R-:W-:Y:S08]  /*2680*/  HMMA.16816.F32.BF16 R40, R96, R86.reuse, R40 ;  /* 0x000000566028723c */ /* 0x090ff00000041828 */
[----:B------:R-:W-:Y:S08]  /*2690*/  HMMA.16816.F32.BF16 R112, R100, R86, R112 ;  /* 0x000000566470723c */ /* 0x000ff00000041870 */
[-C--:B------:R-:W-:Y:S08]  /*26a0*/  HMMA.16816.F32.BF16 R72, R24, R20.reuse, R72 ;  /* 0x000000141848723c */ /* 0x080ff00000041848 */
[----:B--2---:R-:W-:Y:S01]  /*26b0*/  HMMA.16816.F32.BF16 R76, R12, R20, R76 ;  /* 0x000000140c4c723c */ /* 0x004fe2000004184c */
[----:B------:R-:W-:-:S07]  /*26c0*/  IMAD.SHL.U32 R20, R0, 0x2, RZ ;  /* 0x0000000200147824 */ /* 0x000fce00078e00ff */
[----:B------:R-:W-:Y:S08]  /*26d0*/  HMMA.16816.F32.BF16 R108, R128, R120, R108 ;  /* 0x00000078806c723c */ /* 0x000ff0000004186c */
[-C--:B------:R-:W-:Y:S08]  /*26e0*/  HMMA.16816.F32.BF16 R44, R96, R84.reuse, R44 ;  /* 0x00000054602c723c */ /* 0x080ff0000004182c */
[----:B------:R-:W-:Y:S08]  /*26f0*/  HMMA.16816.F32.BF16 R116, R100, R84, R116 ;  /* 0x000000546474723c */ /* 0x000ff00000041874 */
[-C--:B------:R-:W-:Y:S08]  /*2700*/  HMMA.16816.F32.BF16 R56, R24, R16.reuse, R56 ;  /* 0x000000101838723c */ /* 0x080ff00000041838 */
[----:B------:R-:W-:Y:S01]  /*2710*/  HMMA.16816.F32.BF16 R60, R12, R16, R60 ;  /* 0x000000100c3c723c */ /* 0x000fe2000004183c */
[----:B------:R-:W-:-:S05]  /*2720*/  LOP3.LUT R17, R20, 0x6, RZ, 0xc0, !PT ;  /* 0x0000000614117812 */ /* 0x000fca00078ec0ff */
[----:B------:R-:W-:Y:S02]  /*2730*/  IMAD R164, R212, 0x40, R17 ;  /* 0x00000040d4a47824 */ /* 0x000fe400078e0211 */
[----:B------:R-:W-:Y:S02]  /*2740*/  HMMA.16816.F32.BF16 R64, R100, R94, R64 ;  /* 0x0000005e6440723c */ /* 0x000fe40000041840 */
[----:B------:R-:W-:-:S05]  /*2750*/  VIADD R16, R164, 0xffffffc0 ;  /* 0xffffffc0a4107836 */ /* 0x000fca0000000000 */
[C---:B------:R-:W-:Y:S01]  /*2760*/  ISETP.GE.AND P0, PT, R16.reuse, R227, PT ;  /* 0x000000e31000720c */ /* 0x040fe20003f06270 */
[----:B------:R-:W-:Y:S01]  /*2770*/  HMMA.16816.F32.BF16 R104, R128, R122, R104 ;  /* 0x0000007a8068723c */ /* 0x000fe20000041868 */
[C---:B------:R-:W-:Y:S02]  /*2780*/  ISETP.GE.AND P4, PT, R16.reuse, R218, PT ;  /* 0x000000da1000720c */ /* 0x040fe40003f86270 */
[----:B------:R-:W-:Y:S02]  /*2790*/  ISETP.GE.AND P1, PT, R16, R213, PT ;  /* 0x000000d51000720c */ /* 0x000fe40003f26270 */
[----:B------:R-:W-:Y:S02]  /*27a0*/  FSEL R76, R76, -INF , !P0 ;  /* 0xff8000004c4c7808 */ /* 0x000fe40004000000 */
[----:B------:R-:W-:Y:S01]  /*27b0*/  FSEL R72, R72, -INF , !P4 ;  /* 0xff80000048487808 */ /* 0x000fe20006000000 */
[----:B------:R-:W-:Y:S01]  /*27c0*/  HMMA.16816.F32.BF16 R52, R96, R90, R52 ;  /* 0x0000005a6034723c */ /* 0x000fe20000041834 */
[----:B------:R-:W-:Y:S01]  /*27d0*/  FSEL R21, R74, -INF , !P1 ;  /* 0xff8000004a157808 */ /* 0x000fe20004800000 */
[----:B------:R-:W-:Y:S01]  /*27e0*/  VIADD R74, R164, 0xffffffd8 ;  /* 0xffffffd8a44a7836 */ /* 0x000fe20000000000 */
[----:B------:R-:W-:-:S05]  /*27f0*/  ISETP.GE.AND P3, PT, R16, R219, PT ;  /* 0x000000db1000720c */ /* 0x000fca0003f66270 */
[----:B------:R-:W-:Y:S08]  /*2800*/  HMMA.16816.F32.BF16 R68, R24, R22, R68 ;  /* 0x000000161844723c */ /* 0x000ff00000041844 */
[----:B------:R-:W-:Y:S08]  /*2810*/  HMMA.16816.F32.BF16 R48, R100, R90, R48 ;  /* 0x0000005a6430723c */ /* 0x000ff00000041830 */
[-C--:B---3--:R-:W-:Y:S08]  /*2820*/  HMMA.16816.F32.BF16 R40, R24, R10.reuse, R40 ;  /* 0x0000000a1828723c */ /* 0x088ff00000041828 */
[----:B------:R-:W-:Y:S01]  /*2830*/  HMMA.16816.F32.BF16 R112, R12, R10, R112 ;  /* 0x0000000a0c70723c */ /* 0x000fe20000041870 */
[----:B------:R-:W-:-:S05]  /*2840*/  VIADD R10, R164, 0xffffffc8 ;  /* 0xffffffc8a40a7836 */ /* 0x000fca0000000000 */
[----:B------:R-:W-:Y:S02]  /*2850*/  ISETP.GE.AND P0, PT, R10, R213, PT ;  /* 0x000000d50a00720c */ /* 0x000fe40003f06270 */
[-C--:B------:R-:W-:Y:S08]  /*2860*/  HMMA.16816.F32.BF16 R36, R96, R80.reuse, R36 ;  /* 0x000000506024723c */ /* 0x080ff00000041824 */
[----:B------:R-:W-:Y:S01]  /*2870*/  HMMA.16816.F32.BF16 R108, R100, R80, R108 ;  /* 0x00000050646c723c */ /* 0x000fe2000004186c */
[----:B------:R-:W-:-:S07]  /*2880*/  VIADD R80, R164, 0xfffffff9 ;  /* 0xfffffff9a4507836 */ /* 0x000fce0000000000 */
[-C--:B------:R-:W-:Y:S08]  /*2890*/  HMMA.16816.F32.BF16 R44, R24, R8.reuse, R44 ;  /* 0x00000008182c723c */ /* 0x080ff0000004182c */
[----:B------:R-:W-:Y:S01]  /*28a0*/  HMMA.16816.F32.BF16 R116, R12, R8, R116 ;  /* 0x000000080c74723c */ /* 0x000fe20000041874 */
[----:B------:R-:W-:-:S05]  /*28b0*/  VIADD R8, R164, 0xffffffc1 ;  /* 0xffffffc1a4087836 */ /* 0x000fca0000000000 */
[C---:B------:R-:W-:Y:S02]  /*28c0*/  ISETP.GE.AND P5, PT, R8.reuse, R227, PT ;  /* 0x000000e30800720c */ /* 0x040fe40003fa6270 */
[----:B------:R-:W-:Y:S01]  /*28d0*/  HMMA.16816.F32.BF16 R28, R96, R82, R28 ;  /* 0x00000052601c723c */ /* 0x000fe2000004181c */
[C---:B------:R-:W-:Y:S02]  /*28e0*/  ISETP.GE.AND P2, PT, R8.reuse, R219, PT ;  /* 0x000000db0800720c */ /* 0x040fe40003f46270 */
[C---:B------:R-:W-:Y:S02]  /*28f0*/  ISETP.GE.AND P4, PT, R8.reuse, R218, PT ;  /* 0x000000da0800720c */ /* 0x040fe40003f86270 */
[-C--:B------:R-:W-:Y:S01]  /*2900*/  ISETP.GE.AND P1, PT, R8, R213.reuse, PT ;  /* 0x000000d50800720c */ /* 0x080fe20003f26270 */
[----:B------:R-:W-:Y:S01]  /*2910*/  VIADD R8, R164, 0xffffffc9 ;  /* 0xffffffc9a4087836 */ /* 0x000fe20000000000 */
[----:B------:R-:W-:Y:S01]  /*2920*/  FSEL R79, R79, -INF , !P2 ;  /* 0xff8000004f4f7808 */ /* 0x000fe20005000000 */
[----:B------:R-:W-:Y:S01]  /*2930*/  HMMA.16816.F32.BF16 R64, R12, R22, R64 ;  /* 0x000000160c40723c */ /* 0x000fe20000041840 */
[----:B------:R-:W-:Y:S01]  /*2940*/  FSEL R23, R70, -INF , !P0 ;  /* 0xff80000046177808 */ /* 0x000fe20004000000 */
[----:B------:R-:W-:Y:S01]  /*2950*/  VIADD R70, R164, 0xffffffd0 ;  /* 0xffffffd0a4467836 */ /* 0x000fe20000000000 */
[----:B------:R-:W-:-:S02]  /*2960*/  ISETP.GE.AND P0, PT, R8, R213, PT ;  /* 0x000000d50800720c */ /* 0x000fc40003f06270 */
[----:B------:R-:W-:Y:S02]  /*2970*/  FSEL R75, R75, -INF , !P1 ;  /* 0xff8000004b4b7808 */ /* 0x000fe40004800000 */
[-C--:B------:R-:W-:Y:S01]  /*2980*/  ISETP.GE.AND P2, PT, R70, R213.reuse, PT ;  /* 0x000000d54600720c */ /* 0x080fe20003f46270 */
[----:B------:R-:W-:Y:S01]  /*2990*/  HMMA.16816.F32.BF16 R104, R100, R82, R104 ;  /* 0x000000526468723c */ /* 0x000fe20000041868 */
[----:B------:R-:W-:Y:S02]  /*29a0*/  FSEL R71, R71, -INF , !P0 ;  /* 0xff80000047477808 */ /* 0x000fe40004000000 */
[----:B------:R-:W-:Y:S01]  /*29b0*/  FSEL R17, R58, -INF , !P2 ;  /* 0xff8000003a117808 */ /* 0x000fe20005000000 */
[----:B------:R-:W-:Y:S01]  /*29c0*/  VIADD R58, R164, 0xffffffd9 ;  /* 0xffffffd9a43a7836 */ /* 0x000fe20000000000 */
[----:B------:R-:W-:Y:S02]  /*29d0*/  ISETP.GE.AND P1, PT, R10, R218, PT ;  /* 0x000000da0a00720c */ /* 0x000fe40003f26270 */
[----:B------:R-:W-:Y:S01]  /*29e0*/  ISETP.GE.AND P2, PT, R74, R213, PT ;  /* 0x000000d54a00720c */ /* 0x000fe20003f46270 */
[----:B------:R-:W-:Y:S01]  /*29f0*/  HMMA.16816.F32.BF16 R52, R24, R18, R52 ;  /* 0x000000121834723c */ /* 0x000fe20000041834 */
[----:B------:R-:W-:Y:S01]  /*2a00*/  FSEL R68, R68, -INF , !P1 ;  /* 0xff80000044447808 */ /* 0x000fe20004800000 */
[----:B------:R-:W-:Y:S01]  /*2a10*/  BAR.SYNC.DEFER_BLOCKING 0x0 ;  /* 0x0000000000007b1d */ /* 0x000fe20000010000 */
[----:B------:R-:W-:-:S05]  /*2a20*/  ISETP.GE.AND P1, PT, R10, R227, PT ;  /* 0x000000e30a00720c */ /* 0x000fca0003f26270 */
[----:B------:R-:W-:Y:S01]  /*2a30*/  HMMA.16816.F32.BF16 R48, R12, R18, R48 ;  /* 0x000000120c30723c */ /* 0x000fe20000041830 */
[----:B------:R-:W-:Y:S01]  /*2a40*/  FSEL R19, R78, -INF , !P3 ;  /* 0xff8000004e137808 */ /* 0x000fe20005800000 */
[----:B------:R-:W-:-:S05]  /*2a50*/  VIADD R78, R164, 0xffffffd1 ;  /* 0xffffffd1a44e7836 */ /* 0x000fca0000000000 */
[CC--:B------:R-:W-:Y:S01]  /*2a60*/  ISETP.GE.AND P0, PT, R78.reuse, R213.reuse, PT ;  /* 0x000000d54e00720c */ /* 0x0c0fe20003f06270 */
[-C--:B-1----:R-:W-:Y:S01]  /*2a70*/  HMMA.16816.F32.BF16 R36, R24, R4.reuse, R36 ;  /* 0x000000041824723c */ /* 0x082fe20000041824 */
[----:B------:R-:W-:Y:S02]  /*2a80*/  ISETP.GE.AND P3, PT, R78, R218, PT ;  /* 0x000000da4e00720c */ /* 0x000fe40003f66270 */
[----:B------:R-:W-:Y:S02]  /*2a90*/  FSEL R11, R59, -INF , !P0 ;  /* 0xff8000003b0b7808 */ /* 0x000fe40004000000 */
[----:B------:R-:W-:Y:S02]  /*2aa0*/  ISETP.GE.AND P0, PT, R58, R213, PT ;  /* 0x000000d53a00720c */ /* 0x000fe40003f06270 */
[----:B------:R-:W-:Y:S01]  /*2ab0*/  FSEL R20, R57, -INF , !P3 ;  /* 0xff80000039147808 */ /* 0x000fe20005800000 */
[----:B------:R-:W-:Y:S01]  /*2ac0*/  HMMA.16816.F32.BF16 R108, R12, R4, R108 ;  /* 0x000000040c6c723c */ /* 0x000fe2000004186c */
[----:B------:R-:W-:-:S02]  /*2ad0*/  FSEL R4, R77, -INF , !P5 ;  /* 0xff8000004d047808 */ /* 0x000fc40006800000 */
[-C--:B------:R-:W-:Y:S02]  /*2ae0*/  ISETP.GE.AND P5, PT, R70, R218.reuse, PT ;  /* 0x000000da4600720c */ /* 0x080fe40003fa6270 */
[-C--:B------:R-:W-:Y:S02]  /*2af0*/  ISETP.GE.AND P3, PT, R58, R218.reuse, PT ;  /* 0x000000da3a00720c */ /* 0x080fe40003f66270 */
[----:B------:R-:W-:Y:S01]  /*2b00*/  FSEL R22, R56, -INF , !P5 ;  /* 0xff80000038167808 */ /* 0x000fe20006800000 */
[----:B------:R-:W-:Y:S01]  /*2b10*/  HMMA.16816.F32.BF16 R28, R24, R6, R28 ;  /* 0x00000006181c723c */ /* 0x000fe2000004181c */
[----:B------:R-:W-:Y:S01]  /*2b20*/  FSEL R24, R73, -INF , !P4 ;  /* 0xff80000049187808 */ /* 0x000fe20006000000 */
[----:B------:R-:W-:Y:S01]  /*2b30*/  VIADD R56, R164, 0xffffffe0 ;  /* 0xffffffe0a4387836 */ /* 0x000fe20000000000 */
[----:B------:R-:W-:Y:S02]  /*2b40*/  ISETP.GE.AND P4, PT, R8, R218, PT ;  /* 0x000000da0800720c */ /* 0x000fe40003f86270 */
[----:B------:R-:W-:-:S02]  /*2b50*/  FSEL R55, R55, -INF , !P0 ;  /* 0xff80000037377808 */ /* 0x000fc40004000000 */
[----:B------:R-:W-:Y:S01]  /*2b60*/  ISETP.GE.AND P5, PT, R74, R218, PT ;  /* 0x000000da4a00720c */ /* 0x000fe20003fa6270 */
[----:B------:R-:W-:Y:S01]  /*2b70*/  HMMA.16816.F32.BF16 R104, R12, R6, R104 ;  /* 0x000000060c68723c */ /* 0x000fe20000041868 */
[-C--:B------:R-:W-:Y:S02]  /*2b80*/  ISETP.GE.AND P0, PT, R8, R227.reuse, PT ;  /* 0x000000e30800720c */ /* 0x080fe40003f06270 */
[----:B------:R-:W-:Y:S02]  /*2b90*/  FSEL R6, R64, -INF , !P1 ;  /* 0xff80000040067808 */ /* 0x000fe40004800000 */
[----:B------:R-:W-:Y:S02]  /*2ba0*/  ISETP.GE.AND P1, PT, R78, R227, PT ;  /* 0x000000e34e00720c */ /* 0x000fe40003f26270 */
[----:B------:R-:W-:Y:S02]  /*2bb0*/  FSEL R16, R53, -INF , !P3 ;  /* 0xff80000035107808 */ /* 0x000fe40005800000 */
[----:B------:R-:W-:-:S02]  /*2bc0*/  FSEL R26, R69, -INF , !P4 ;  /* 0xff800000451a7808 */ /* 0x000fc40006000000 */
[----:B------:R-:W-:Y:S02]  /*2bd0*/  ISETP.GE.AND P3, PT, R56, R213, PT ;  /* 0x000000d53800720c */ /* 0x000fe40003f66270 */
[----:B------:R-:W-:Y:S02]  /*2be0*/  ISETP.GE.AND P4, PT, R10, R219, PT ;  /* 0x000000db0a00720c */ /* 0x000fe40003f86270 */
[----:B------:R-:W-:Y:S01]  /*2bf0*/  FSEL R18, R52, -INF , !P5 ;  /* 0xff80000034127808 */ /* 0x000fe20006800000 */
[----:B------:R-:W-:Y:S01]  /*2c00*/  VIADD R52, R164, 0xffffffe1 ;  /* 0xffffffe1a4347836 */ /* 0x000fe20000000000 */
[----:B------:R-:W-:Y:S01]  /*2c10*/  FSEL R9, R54, -INF , !P2 ;  /* 0xff80000036097808 */ /* 0x000fe20005000000 */
[----:B------:R-:W-:Y:S01]  /*2c20*/  VIADD R54, R164, 0xfffffff0 ;  /* 0xfffffff0a4367836 */ /* 0x000fe20000000000 */
[----:B------:R-:W-:Y:S02]  /*2c30*/  FSEL R14, R65, -INF , !P0 ;  /* 0xff800000410e7808 */ /* 0x000fe40004000000 */
[----:B------:R-:W-:-:S02]  /*2c40*/  ISETP.GE.AND P2, PT, R56, R218, PT ;  /* 0x000000da3800720c */ /* 0x000fc40003f46270 */
[-C--:B------:R-:W-:Y:S02]  /*2c50*/  ISETP.GE.AND P0, PT, R74, R227.reuse, PT ;  /* 0x000000e34a00720c */ /* 0x080fe40003f06270 */
[----:B------:R-:W-:Y:S02]  /*2c60*/  FSEL R10, R61, -INF , !P1 ;  /* 0xff8000003d0a7808 */ /* 0x000fe40004800000 */
[----:B------:R-:W-:Y:S02]  /*2c70*/  ISETP.GE.AND P1, PT, R58, R227, PT ;  /* 0x000000e33a00720c */ /* 0x000fe40003f26270 */
[----:B------:R-:W-:Y:S01]  /*2c80*/  FSEL R185, R46, -INF , !P3 ;  /* 0xff8000002eb97808 */ /* 0x000fe20005800000 */
[----:B------:R-:W-:Y:S01]  /*2c90*/  VIADD R46, R164, 0xffffffe9 ;  /* 0xffffffe9a42e7836 */ /* 0x000fe20000000000 */
[----:B------:R-:W-:Y:S02]  /*2ca0*/  ISETP.GE.AND P3, PT, R8, R219, PT ;  /* 0x000000db0800720c */ /* 0x000fe40003f66270 */
[----:B------:R-:W-:Y:S01]  /*2cb0*/  FSEL R180, R44, -INF , !P2 ;  /* 0xff8000002cb47808 */ /* 0x000fe20005000000 */
[----:B------:R-:W-:Y:S01]  /*2cc0*/  VIADD R44, R164, 0xffffffe8 ;  /* 0xffffffe8a42c7836 */ /* 0x000fe20000000000 */
[----:B------:R-:W-:Y:S01]  /*2cd0*/  FSEL R8, R48, -INF , !P0 ;  /* 0xff80000030087808 */ /* 0x000fe20004000000 */
[----:B------:R-:W-:Y:S01]  /*2ce0*/  VIADD R48, R164, 0xfffffff1 ;  /* 0xfffffff1a4307836 */ /* 0x000fe20000000000 */
[----:B------:R-:W-:-:S02]  /*2cf0*/  ISETP.GE.AND P2, PT, R52, R213, PT ;  /* 0x000000d53400720c */ /* 0x000fc40003f46270 */
[-C--:B------:R-:W-:Y:S02]  /*2d00*/  ISETP.GE.AND P0, PT, R56, R227.reuse, PT ;  /* 0x000000e33800720c */ /* 0x080fe40003f06270 */
[----:B------:R-:W-:Y:S02]  /*2d10*/  FSEL R64, R49, -INF , !P1 ;  /* 0xff80000031407808 */ /* 0x000fe40004800000 */
[-C--:B------:R-:W-:Y:S02]  /*2d20*/  ISETP.GE.AND P1, PT, R52, R227.reuse, PT ;  /* 0x000000e33400720c */ /* 0x080fe40003f26270 */
[----:B------:R-:W-:Y:S02]  /*2d30*/  FSEL R195, R47, -INF , !P2 ;  /* 0xff8000002fc37808 */ /* 0x000fe40005000000 */
[----:B------:R-:W-:Y:S02]  /*2d40*/  FSEL R174, R116, -INF , !P0 ;  /* 0xff80000074ae7808 */ /* 0x000fe40004000000 */
[----:B------:R-:W-:-:S02]  /*2d50*/  ISETP.GE.AND P2, PT, R70, R227, PT ;  /* 0x000000e34600720c */ /* 0x000fc40003f46270 */
[-C--:B------:R-:W-:Y:S02]  /*2d60*/  ISETP.GE.AND P0, PT, R44, R227.reuse, PT ;  /* 0x000000e32c00720c */ /* 0x080fe40003f06270 */
[----:B------:R-:W-:Y:S02]  /*2d70*/  FSEL R202, R117, -INF , !P1 ;  /* 0xff80000075ca7808 */ /* 0x000fe40004800000 */
[-C--:B------:R-:W-:Y:S02]  /*2d80*/  ISETP.GE.AND P1, PT, R46, R227.reuse, PT ;  /* 0x000000e32e00720c */ /* 0x080fe40003f26270 */
[----:B------:R-:W-:Y:S01]  /*2d90*/  FSEL R12, R60, -INF , !P2 ;  /* 0xff8000003c0c7808 */ /* 0x000fe20005000000 */
[----:B------:R-:W-:Y:S01]  /*2da0*/  VIADD R60, R164, 0xfffffff8 ;  /* 0xfffffff8a43c7836 */ /* 0x000fe20000000000 */
[----:B------:R-:W-:Y:S02]  /*2db0*/  FSEL R198, R112, -INF , !P0 ;  /* 0xff80000070c67808 */ /* 0x000fe40004000000 */
[----:B------:R-:W-:-:S02]  /*2dc0*/  ISETP.GE.AND P0, PT, R54, R227, PT ;  /* 0x000000e33600720c */ /* 0x000fc40003f06270 */
[----:B------:R-:W-:Y:S02]  /*2dd0*/  FSEL R200, R113, -INF , !P1 ;  /* 0xff80000071c87808 */ /* 0x000fe40004800000 */
[----:B------:R-:W-:Y:S02]  /*2de0*/  FMNMX3.FTZ R7, R76, R4, R6, !PT ;  /* 0x000000044c077276 */ /* 0x000fe40007810006 */
[----:B------:R-:W-:Y:S02]  /*2df0*/  FMNMX3.FTZ R5, R72, R24, R68, !PT ;  /* 0x0000001848057276 */ /* 0x000fe40007810044 */
[----:B------:R-:W-:Y:S02]  /*2e00*/  ISETP.GE.AND P1, PT, R48, R227, PT ;  /* 0x000000e33000720c */ /* 0x000fe40003f26270 */
[----:B------:R-:W-:Y:S02]  /*2e10*/  ISETP.GE.AND P5, PT, R52, R218, PT ;  /* 0x000000da3400720c */ /* 0x000fe40003fa6270 */
[----:B------:R-:W-:-:S02]  /*2e20*/  FSEL R196, R108, -INF , !P0 ;  /* 0xff8000006cc47808 */ /* 0x000fc40004000000 */
[----:B------:R-:W-:Y:S02]  /*2e30*/  FMNMX3.FTZ R7, R7, R14, R12, !PT ;  /* 0x0000000e07077276 */ /* 0x000fe4000781000c */
[----:B------:R-:W-:Y:S02]  /*2e40*/  FMNMX3.FTZ R5, R5, R26, R22, !PT ;  /* 0x0000001a05057276 */ /* 0x000fe40007810016 */
[----:B------:R-:W-:Y:S02]  /*2e50*/  ISETP.GE.AND P0, PT, R60, R227, PT ;  /* 0x000000e33c00720c */ /* 0x000fe40003f06270 */
[----:B------:R-:W-:Y:S02]  /*2e60*/  FSEL R178, R109, -INF , !P1 ;  /* 0xff8000006db27808 */ /* 0x000fe40004800000 */
[----:B------:R-:W-:Y:S02]  /*2e70*/  ISETP.GE.AND P1, PT, R44, R218, PT ;  /* 0x000000da2c00720c */ /* 0x000fe40003f26270 */
[----:B------:R-:W-:-:S02]  /*2e80*/  FSEL R182, R45, -INF , !P5 ;  /* 0xff8000002db67808 */ /* 0x000fc40006800000 */
[----:B------:R-:W-:Y:S02]  /*2e90*/  FMNMX3.FTZ R7, R7, R10, R8, !PT ;  /* 0x0000000a07077276 */ /* 0x000fe40007810008 */
[----:B------:R-:W-:Y:S02]  /*2ea0*/  FMNMX3.FTZ R5, R5, R20, R18, !PT ;  /* 0x0000001405057276 */ /* 0x000fe40007810012 */
[----:B------:R-:W-:Y:S02]  /*2eb0*/  ISETP.NE.AND P5, PT, R212, 0x1, PT ;  /* 0x00000001d400780c */ /* 0x000fe40003fa5270 */
[----:B------:R-:W-:Y:S02]  /*2ec0*/  FSEL R176, R104, -INF , !P0 ;  /* 0xff80000068b07808 */ /* 0x000fe40004000000 */
[----:B------:R-:W-:Y:S02]  /*2ed0*/  ISETP.GE.AND P0, PT, R46, R218, PT ;  /* 0x000000da2e00720c */ /* 0x000fe40003f06270 */
[----:B------:R-:W-:-:S02]  /*2ee0*/  FSEL R192, R40, -INF , !P1 ;  /* 0xff80000028c07808 */ /* 0x000fc40004800000 */
[----:B------:R-:W-:Y:S02]  /*2ef0*/  ISETP.GE.AND P1, PT, R54, R218, PT ;  /* 0x000000da3600720c */ /* 0x000fe40003f26270 */
[----:B------:R-:W-:Y:S02]  /*2f00*/  FMNMX3.FTZ R7, R7, R64, R174, !PT ;  /* 0x0000004007077276 */ /* 0x000fe400078100ae */
[----:B------:R-:W-:Y:S02]  /*2f10*/  FMNMX3.FTZ R5, R5, R16, R180, !PT ;  /* 0x0000001005057276 */ /* 0x000fe400078100b4 */
[----:B------:R-:W-:Y:S02]  /*2f20*/  FSEL R186, R41, -INF , !P0 ;  /* 0xff80000029ba7808 */ /* 0x000fe40004000000 */
[----:B------:R-:W-:Y:S02]  /*2f30*/  ISETP.GE.AND P0, PT, R48, R218, PT ;  /* 0x000000da3000720c */ /* 0x000fe40003f06270 */
[----:B------:R-:W-:-:S02]  /*2f40*/  FSEL R194, R36, -INF , !P1 ;  /* 0xff80000024c27808 */ /* 0x000fc40004800000 */
[----:B------:R-:W-:Y:S02]  /*2f50*/  ISETP.GE.AND P1, PT, R60, R218, PT ;  /* 0x000000da3c00720c */ /* 0x000fe40003f26270 */
[----:B------:R-:W-:Y:S02]  /*2f60*/  FMNMX3.FTZ R7, R7, R202, R198, !PT ;  /* 0x000000ca07077276 */ /* 0x000fe400078100c6 */
[----:B------:R-:W-:Y:S02]  /*2f70*/  FMNMX3.FTZ R5, R5, R182, R192, !PT ;  /* 0x000000b605057276 */ /* 0x000fe400078100c0 */
[----:B------:R-:W-:Y:S02]  /*2f80*/  FSEL R193, R37, -INF , !P0 ;  /* 0xff80000025c17808 */ /* 0x000fe40004000000 */
[C---:B------:R-:W-:Y:S02]  /*2f90*/  ISETP.GE.AND P2, PT, R80.reuse, R227, PT ;  /* 0x000000e35000720c */ /* 0x040fe40003f46270 */
[----:B------:R-:W-:-:S02]  /*2fa0*/  ISETP.GE.AND P0, PT, R80, R218, PT ;  /* 0x000000da5000720c */ /* 0x000fc40003f06270 */
[----:B------:R-:W-:Y:S02]  /*2fb0*/  FSEL R190, R28, -INF , !P1 ;  /* 0xff8000001cbe7808 */ /* 0x000fe40004800000 */
[----:B------:R-:W-:Y:S02]  /*2fc0*/  FMNMX3.FTZ R7, R7, R200, R196, !PT ;  /* 0x000000c807077276 */ /* 0x000fe400078100c4 */
[----:B------:R-:W-:Y:S02]  /*2fd0*/  FMNMX3.FTZ R5, R5, R186, R194, !PT ;  /* 0x000000ba05057276 */ /* 0x000fe400078100c2 */
[----:B------:R-:W-:Y:S02]  /*2fe0*/  FSEL R188, R29, -INF , !P0 ;  /* 0xff8000001dbc7808 */ /* 0x000fe40004000000 */
[----:B------:R-:W-:Y:S02]  /*2ff0*/  FSEL R172, R105, -INF , !P2 ;  /* 0xff80000069ac7808 */ /* 0x000fe40005000000 */
[----:B------:R-:W-:-:S02]  /*3000*/  FMNMX3.FTZ R7, R7, R178, R176, !PT ;  /* 0x000000b207077276 */ /* 0x000fc400078100b0 */
[----:B------:R-:W-:Y:S01]  /*3010*/  FMNMX3.FTZ R5, R5, R193, R190, !PT ;  /* 0x000000c105057276 */ /* 0x000fe200078100be */
[----:B------:R-:W-:Y:S06]  /*3020*/  @!P5 BRA `(.L_x_40) ;  /* 0x000000000050d947 */ /* 0x000fec0003800000 */
[----:B------:R-:W-:-:S04]  /*3030*/  VIADD R28, R212, 0xfffffffe ;  /* 0xfffffffed41c7836 */ /* 0x000fc80000000000 */
[-C--:B------:R-:W-:Y:S02]  /*3040*/  IMAD R134, R134, R28.reuse, RZ ;  /* 0x0000001c86867224 */ /* 0x080fe400078e02ff */
[----:B------:R-:W-:-:S04]  /*3050*/  IMAD.WIDE.U32 R28, R135, R28, RZ ;  /* 0x0000001c871c7225 */ /* 0x000fc800078e00ff */
[----:B------:R-:W-:Y:S01]  /*3060*/  IMAD.IADD R13, R29, 0x1, R134 ;  /* 0x000000011d0d7824 */ /* 0x000fe200078e0286 */
[----:B------:R-:W-:Y:S02]  /*3070*/  IADD3 R137, P0, PT, R137, R28, RZ ;  /* 0x0000001c89897210 */ /* 0x000fe40007f1e0ff */
[----:B------:R-:W-:-:S03]  /*3080*/  LEA R36, P1, R28, R223, 0x1 ;  /* 0x000000df1c247211 */ /* 0x000fc600078208ff */
[--C-:B------:R-:W-:Y:S01]  /*3090*/  IMAD.X R136, R136, 0x1, R13.reuse, P0 ;  /* 0x0000000188887824 */ /* 0x100fe200000e060d */
        /* <DEDUP_REMOVED lines=13> */
.L_x_40:
[----:B------:R-:W-:Y:S01]  /*3170*/  FMNMX.FTZ R28, R188, R5, !PT ;  /* 0x00000005bc1c7209 */ /* 0x000fe20007810000 */
[----:B------:R-:W2:Y:S01]  /*3180*/  LDCU UR6, c[0x0][0x45c] ;  /* 0x00008b80ff0677ac */ /* 0x000ea20008000800 */
[-C--:B------:R-:W-:Y:S02]  /*3190*/  ISETP.GE.AND P1, PT, R44, R213.reuse, PT ;  /* 0x000000d52c00720c */ /* 0x080fe40003f26270 */
[-C--:B------:R-:W-:Y:S01]  /*31a0*/  ISETP.GE.AND P0, PT, R46, R213.reuse, PT ;  /* 0x000000d52e00720c */ /* 0x080fe20003f06270 */
[----:B------:R-:W3:Y:S01]  /*31b0*/  SHFL.BFLY PT, R5, R28, 0x2, 0x1f ;  /* 0x0c401f001c057f89 */ /* 0x000ee200000e0000 */
[----:B------:R-:W-:Y:S02]  /*31c0*/  ISETP.GE.AND P2, PT, R54, R213, PT ;  /* 0x000000d53600720c */ /* 0x000fe40003f46270 */
[----:B-1----:R-:W-:Y:S02]  /*31d0*/  FMNMX3.FTZ R40, R21, R75, R23, !PT ;  /* 0x0000004b15287276 */ /* 0x002fe40007810017 */
[----:B------:R-:W-:-:S02]  /*31e0*/  FSEL R201, R42, -INF , !P1 ;  /* 0xff8000002ac97808 */ /* 0x000fc40004800000 */
[----:B------:R-:W-:Y:S02]  /*31f0*/  FSEL R199, R43, -INF , !P0 ;  /* 0xff8000002bc77808 */ /* 0x000fe40004000000 */
[-C--:B------:R-:W-:Y:S02]  /*3200*/  ISETP.GE.AND P1, PT, R48, R213.reuse, PT ;  /* 0x000000d53000720c */ /* 0x080fe40003f26270 */
[----:B------:R-:W-:Y:S02]  /*3210*/  ISETP.GE.AND P0, PT, R60, R213, PT ;  /* 0x000000d53c00720c */ /* 0x000fe40003f06270 */
[----:B------:R-:W-:Y:S02]  /*3220*/  FSEL R191, R38, -INF , !P2 ;  /* 0xff80000026bf7808 */ /* 0x000fe40005000000 */
[----:B------:R-:W-:Y:S02]  /*3230*/  ISETP.GE.AND P2, PT, R70, R219, PT ;  /* 0x000000db4600720c */ /* 0x000fe40003f46270 */
[----:B------:R-:W-:-:S02]  /*3240*/  FSEL R15, R66, -INF , !P4 ;  /* 0xff800000420f7808 */ /* 0x000fc40006000000 */
[----:B------:R-:W-:Y:S02]  /*3250*/  FMNMX3.FTZ R40, R40, R71, R17, !PT ;  /* 0x0000004728287276 */ /* 0x000fe40007810011 */
[----:B------:R-:W-:Y:S02]  /*3260*/  FSEL R189, R39, -INF , !P1 ;  /* 0xff80000027bd7808 */ /* 0x000fe40004800000 */
[----:B------:R-:W-:Y:S02]  /*3270*/  ISETP.GE.AND P1, PT, R80, R213, PT ;  /* 0x000000d55000720c */ /* 0x000fe40003f26270 */
[----:B------:R-:W-:Y:S02]  /*3280*/  FSEL R187, R30, -INF , !P0 ;  /* 0xff8000001ebb7808 */ /* 0x000fe40004000000 */
[-C--:B------:R-:W-:Y:S02]  /*3290*/  ISETP.GE.AND P0, PT, R78, R219.reuse, PT ;  /* 0x000000db4e00720c */ /* 0x080fe40003f06270 */
[----:B------:R-:W-:-:S02]  /*32a0*/  ISETP.GE.AND P4, PT, R74, R219, PT ;  /* 0x000000db4a00720c */ /* 0x000fc40003f86270 */
[----:B------:R-:W-:Y:S02]  /*32b0*/  FSEL R13, R67, -INF , !P3 ;  /* 0xff800000430d7808 */ /* 0x000fe40005800000 */
[----:B------:R-:W-:Y:S02]  /*32c0*/  FSEL R181, R62, -INF , !P2 ;  /* 0xff8000003eb57808 */ /* 0x000fe40005000000 */
[----:B------:R-:W-:Y:S02]  /*32d0*/  FMNMX3.FTZ R30, R19, R79, R15, !PT ;  /* 0x0000004f131e7276 */ /* 0x000fe4000781000f */
[----:B------:R-:W-:Y:S02]  /*32e0*/  FMNMX3.FTZ R40, R40, R11, R9, !PT ;  /* 0x0000000b28287276 */ /* 0x000fe40007810009 */
[----:B------:R-:W-:Y:S02]  /*32f0*/  FSEL R183, R31, -INF , !P1 ;  /* 0xff8000001fb77808 */ /* 0x000fe40004800000 */
[----:B------:R-:W-:-:S02]  /*3300*/  ISETP.GE.AND P1, PT, R58, R219, PT ;  /* 0x000000db3a00720c */ /* 0x000fc40003f26270 */
[----:B------:R-:W-:Y:S02]  /*3310*/  ISETP.GE.AND P3, PT, R56, R219, PT ;  /* 0x000000db3800720c */ /* 0x000fe40003f66270 */
[----:B------:R-:W-:Y:S02]  /*3320*/  FSEL R63, R63, -INF , !P0 ;  /* 0xff8000003f3f7808 */ /* 0x000fe40004000000 */
[----:B------:R-:W-:Y:S02]  /*3330*/  FSEL R65, R50, -INF , !P4 ;  /* 0xff80000032417808 */ /* 0x000fe40006000000 */
[----:B------:R-:W-:Y:S02]  /*3340*/  FMNMX3.FTZ R30, R30, R13, R181, !PT ;  /* 0x0000000d1e1e7276 */ /* 0x000fe400078100b5 */
[----:B------:R-:W-:Y:S02]  /*3350*/  FMNMX3.FTZ R40, R40, R55, R185, !PT ;  /* 0x0000003728287276 */ /* 0x000fe400078100b9 */
[----:B------:R-:W-:-:S02]  /*3360*/  ISETP.GE.AND P2, PT, R52, R219, PT ;  /* 0x000000db3400720c */ /* 0x000fc40003f46270 */
[----:B------:R-:W-:Y:S02]  /*3370*/  ISETP.GE.AND P0, PT, R44, R219, PT ;  /* 0x000000db2c00720c */ /* 0x000fe40003f06270 */
[----:B------:R-:W-:Y:S02]  /*3380*/  FSEL R177, R51, -INF , !P1 ;  /* 0xff80000033b17808 */ /* 0x000fe40004800000 */
[----:B------:R-:W-:Y:S02]  /*3390*/  FSEL R209, R118, -INF , !P3 ;  /* 0xff80000076d17808 */ /* 0x000fe40005800000 */
[----:B------:R-:W-:Y:S02]  /*33a0*/  FMNMX3.FTZ R30, R30, R63, R65, !PT ;  /* 0x0000003f1e1e7276 */ /* 0x000fe40007810041 */
[----:B------:R-:W-:Y:S02]  /*33b0*/  FMNMX3.FTZ R38, R40, R195, R201, !PT ;  /* 0x000000c328267276 */ /* 0x000fe400078100c9 */
[----:B------:R-:W-:-:S02]  /*33c0*/  FMNMX.FTZ R36, R172, R7, !PT ;  /* 0x00000007ac247209 */ /* 0x000fc40007810000 */
[-C--:B------:R-:W-:Y:S02]  /*33d0*/  ISETP.GE.AND P4, PT, R46, R219.reuse, PT ;  /* 0x000000db2e00720c */ /* 0x080fe40003f86270 */
[----:B------:R-:W-:Y:S01]  /*33e0*/  ISETP.GE.AND P1, PT, R54, R219, PT ;  /* 0x000000db3600720c */ /* 0x000fe20003f26270 */
[----:B------:R-:W1:Y:S01]  /*33f0*/  SHFL.BFLY PT, R7, R36, 0x2, 0x1f ;  /* 0x0c401f0024077f89 */ /* 0x000e6200000e0000 */
[----:B------:R-:W-:Y:S02]  /*3400*/  FSEL R203, R119, -INF , !P2 ;  /* 0xff80000077cb7808 */ /* 0x000fe40005000000 */
[----:B------:R-:W-:Y:S02]  /*3410*/  FSEL R207, R114, -INF , !P0 ;  /* 0xff80000072cf7808 */ /* 0x000fe40004000000 */
[----:B------:R-:W-:Y:S02]  /*3420*/  FMNMX3.FTZ R30, R30, R177, R209, !PT ;  /* 0x000000b11e1e7276 */ /* 0x000fe400078100d1 */
[----:B------:R-:W-:-:S02]  /*3430*/  FMNMX3.FTZ R38, R38, R199, R191, !PT ;  /* 0x000000c726267276 */ /* 0x000fc400078100bf */
[-C--:B------:R-:W-:Y:S02]  /*3440*/  ISETP.GE.AND P3, PT, R48, R219.reuse, PT ;  /* 0x000000db3000720c */ /* 0x080fe40003f66270 */
[----:B------:R-:W-:Y:S02]  /*3450*/  ISETP.GE.AND P2, PT, R60, R219, PT ;  /* 0x000000db3c00720c */ /* 0x000fe40003f46270 */
[----:B------:R-:W-:Y:S02]  /*3460*/  FSEL R205, R115, -INF , !P4 ;  /* 0xff80000073cd7808 */ /* 0x000fe40006000000 */
[----:B------:R-:W-:Y:S02]  /*3470*/  FSEL R173, R110, -INF , !P1 ;  /* 0xff8000006ead7808 */ /* 0x000fe40004800000 */
[----:B------:R-:W-:Y:S02]  /*3480*/  FMNMX3.FTZ R30, R30, R203, R207, !PT ;  /* 0x000000cb1e1e7276 */ /* 0x000fe400078100cf */
[----:B------:R-:W-:-:S02]  /*3490*/  FMNMX3.FTZ R38, R38, R189, R187, !PT ;  /* 0x000000bd26267276 */ /* 0x000fc400078100bb */
[----:B---3--:R-:W-:Y:S02]  /*34a0*/  FMNMX.FTZ R5, R28, R5, !PT ;  /* 0x000000051c057209 */ /* 0x008fe40007810000 */
[----:B------:R-:W-:Y:S02]  /*34b0*/  ISETP.GE.AND P0, PT, R80, R219, PT ;  /* 0x000000db5000720c */ /* 0x000fe40003f06270 */
[----:B------:R-:W-:Y:S01]  /*34c0*/  FSEL R171, R111, -INF , !P3 ;  /* 0xff8000006fab7808 */ /* 0x000fe20005800000 */
[----:B------:R-:W3:Y:S01]  /*34d0*/  SHFL.BFLY PT, R166, R5, 0x1, 0x1f ;  /* 0x0c201f0005a67f89 */ /* 0x000ee200000e0000 */
[----:B------:R-:W-:Y:S02]  /*34e0*/  FSEL R169, R106, -INF , !P2 ;  /* 0xff8000006aa97808 */ /* 0x000fe40005000000 */
[----:B------:R-:W-:Y:S02]  /*34f0*/  FMNMX3.FTZ R30, R30, R205, R173, !PT ;  /* 0x000000cd1e1e7276 */ /* 0x000fe400078100ad */
[----:B------:R-:W-:-:S02]  /*3500*/  FMNMX.FTZ R25, R183, R38, !PT ;  /* 0x00000026b7197209 */ /* 0x000fc40007810000 */
[----:B------:R-:W-:Y:S02]  /*3510*/  FSEL R67, R107, -INF , !P0 ;  /* 0xff8000006b437808 */ /* 0x000fe40004000000 */
[----:B------:R-:W-:Y:S01]  /*3520*/  FMNMX3.FTZ R30, R30, R171, R169, !PT ;  /* 0x000000ab1e1e7276 */ /* 0x000fe200078100a9 */
[----:B------:R-:W4:Y:S01]  /*3530*/  SHFL.BFLY PT, R28, R25, 0x2, 0x1f ;  /* 0x0c401f00191c7f89 */ /* 0x000f2200000e0000 */
[----:B-1----:R-:W-:Y:S02]  /*3540*/  FMNMX.FTZ R7, R36, R7, !PT ;  /* 0x0000000724077209 */ /* 0x002fe40007810000 */
[----:B------:R-:W-:Y:S02]  /*3550*/  FMNMX.FTZ R167, R67, R30, !PT ;  /* 0x0000001e43a77209 */ /* 0x000fe40007810000 */
[----:B------:R-:W-:Y:S01]  /*3560*/  LOP3.LUT R214, R132, 0x120, R133, 0xf8, !PT ;  /* 0x0000012084d67812 */ /* 0x000fe200078ef885 */
[----:B------:R-:W1:Y:S01]  /*3570*/  SHFL.BFLY PT, R168, R7, 0x1, 0x1f ;  /* 0x0c201f0007a87f89 */ /* 0x000e6200000e0000 */
[----:B------:R-:W-:-:S02]  /*3580*/  MOV R228, 0xffffffff ;  /* 0xffffffff00e47802 */ /* 0x000fc40000000f00 */
[----:B------:R-:W-:Y:S01]  /*3590*/  LEA R214, R214, UR4, 0x1 ;  /* 0x00000004d6d67c11 */ /* 0x000fe2000f8e08ff */
[----:B------:R-:W5:Y:S03]  /*35a0*/  SHFL.BFLY PT, R30, R167, 0x2, 0x1f ;  /* 0x0c401f00a71e7f89 */ /* 0x000f6600000e0000 */
[----:B------:R-:W-:Y:S01]  /*35b0*/  IADD3 R179, PT, PT, R35, R214, RZ ;  /* 0x000000d623b37210 */ /* 0x000fe20007ffe0ff */
[----:B------:R-:W-:Y:S01]  /*35c0*/  LDSM.16.MT88.4 R148, [R214+0x9000] ;  /* 0x00900000d694783b */ /* 0x000fe20000004200 */
[----:B---3--:R-:W-:Y:S02]  /*35d0*/  FMNMX.FTZ R166, R5, R166, !PT ;  /* 0x000000a605a67209 */ /* 0x008fe40007810000 */
[----:B------:R-:W-:Y:S01]  /*35e0*/  IADD3 R230, PT, PT, R214, 0x9000, RZ ;  /* 0x00009000d6e67810 */ /* 0x000fe20007ffe0ff */
[----:B------:R-:W-:Y:S01]  /*35f0*/  LDSM.16.MT88.4 R80, [R179+0x9000] ;  /* 0x00900000b350783b */ /* 0x000fe20000004200 */
[C---:B------:R-:W-:Y:S01]  /*3600*/  FSETP.NEU.FTZ.AND P1, PT, R166.reuse, -INF , PT ;  /* 0xff800000a600780b */ /* 0x040fe20003f3d000 */
[----:B--2---:R-:W-:-:S02]  /*3610*/  FMUL.FTZ R197, R166, UR6 ;  /* 0x00000006a6c57c20 */ /* 0x004fc40008410000 */
[----:B------:R-:W-:Y:S01]  /*3620*/  LDSM.16.MT88.4 R96, [R214+0xa000] ;  /* 0x00a00000d660783b */ /* 0x000fe20000004200 */
[----:B----4-:R-:W-:Y:S02]  /*3630*/  FMNMX.FTZ R28, R25, R28, !PT ;  /* 0x0000001c191c7209 */ /* 0x010fe40007810000 */
[----:B------:R-:W-:Y:S01]  /*3640*/  FSEL R197, R197, RZ, P1 ;  /* 0x000000ffc5c57208 */ /* 0x000fe20000800000 */
[----:B------:R-:W-:Y:S01]  /*3650*/  LDSM.16.MT88.4 R144, [R179+0xa000] ;  /* 0x00a00000b390783b */ /* 0x000fe20000004200 */
[----:B-1----:R-:W-:-:S03]  /*3660*/  FMNMX.FTZ R168, R7, R168, !PT ;  /* 0x000000a807a87209 */ /* 0x002fc60007810000 */
[----:B------:R-:W1:Y:S01]  /*3670*/  SHFL.BFLY PT, R165, R28, 0x1, 0x1f ;  /* 0x0c201f001ca57f89 */ /* 0x000e6200000e0000 */
[--C-:B------:R-:W-:Y:S01]  /*3680*/  FFMA.FTZ R48, R24, UR6, -R197.reuse ;  /* 0x0000000618307c23 */ /* 0x100fe200080108c5 */
[--C-:B------:R-:W-:Y:S01]  /*3690*/  FFMA.FTZ R49, R72, UR6, -R197.reuse ;  /* 0x0000000648317c23 */ /* 0x100fe200080108c5 */
[----:B-----5:R-:W-:Y:S01]  /*36a0*/  FMNMX.FTZ R167, R167, R30, !PT ;  /* 0x0000001ea7a77209 */ /* 0x020fe20007810000 */
[C---:B------:R-:W-:Y:S01]  /*36b0*/  FMUL.FTZ R175, R168.reuse, UR6 ;  /* 0x00000006a8af7c20 */ /* 0x040fe20008410000 */
[----:B------:R-:W-:Y:S01]  /*36c0*/  FSETP.NEU.FTZ.AND P2, PT, R168, -INF , PT ;  /* 0xff800000a800780b */ /* 0x000fe20003f5d000 */
[----:B------:R-:W-:Y:S01]  /*36d0*/  LDSM.16.MT88.4 R120, [R214+0xb000] ;  /* 0x00b00000d678783b */ /* 0x000fe20000004200 */
[--C-:B------:R-:W-:Y:S01]  /*36e0*/  FFMA.FTZ R47, R68, UR6, -R197.reuse ;  /* 0x00000006442f7c23 */ /* 0x100fe200080108c5 */
[--C-:B------:R-:W-:Y:S01]  /*36f0*/  FFMA.FTZ R40, R26, UR6, -R197.reuse ;  /* 0x000000061a287c23 */ /* 0x100fe200080108c5 */
[----:B------:R-:W-:Y:S01]  /*3700*/  FSEL R175, R175, RZ, P2 ;  /* 0x000000ffafaf7208 */ /* 0x000fe20001000000 */
[----:B------:R-:W2:Y:S01]  /*3710*/  SHFL.BFLY PT, R24, R167, 0x1, 0x1f ;  /* 0x0c201f00a7187f89 */ /* 0x000ea200000e0000 */
[----:B------:R-:W-:Y:S01]  /*3720*/  MUFU.EX2 R49, R49 ;  /* 0x0000003100317308 */ /* 0x000fe20000000800 */
[--C-:B------:R-:W-:Y:S01]  /*3730*/  FFMA.FTZ R43, R22, UR6, -R197.reuse ;  /* 0x00000006162b7c23 */ /* 0x100fe200080108c5 */
[----:B------:R-:W-:Y:S01]  /*3740*/  FFMA.FTZ R38, R20, UR6, -R197 ;  /* 0x0000000614267c23 */ /* 0x000fe200080108c5 */
[--C-:B------:R-:W-:Y:S01]  /*3750*/  FFMA.FTZ R60, R4, UR6, -R175.reuse ;  /* 0x00000006043c7c23 */ /* 0x100fe200080108af */
[--C-:B------:R-:W-:Y:S01]  /*3760*/  FFMA.FTZ R56, R6, UR6, -R175.reuse ;  /* 0x0000000606387c23 */ /* 0x100fe200080108af */
[--C-:B------:R-:W-:Y:S01]  /*3770*/  FFMA.FTZ R57, R76, UR6, -R175.reuse ;  /* 0x000000064c397c23 */ /* 0x100fe200080108af */
[----:B------:R-:W3:Y:S01]  /*3780*/  LDSM.16.MT88.4 R4, [R179+0xb000] ;  /* 0x00b00000b304783b */ /* 0x000ee20000004200 */
[--C-:B------:R-:W-:Y:S01]  /*3790*/  FFMA.FTZ R53, R14, UR6, -R175.reuse ;  /* 0x000000060e357c23 */ /* 0x100fe200080108af */
[----:B------:R-:W4:Y:S01]  /*37a0*/  MUFU.EX2 R48, R48 ;  /* 0x0000003000307308 */ /* 0x000f220000000800 */
[----:B------:R-:W-:Y:S01]  /*37b0*/  FFMA.FTZ R46, R12, UR6, -R175 ;  /* 0x000000060c2e7c23 */ /* 0x000fe200080108af */
[--C-:B------:R-:W-:Y:S01]  /*37c0*/  FFMA.FTZ R37, R18, UR6, -R197.reuse ;  /* 0x0000000612257c23 */ /* 0x100fe200080108c5 */
[----:B------:R-:W-:Y:S01]  /*37d0*/  FFMA.FTZ R36, R16, UR6, -R197 ;  /* 0x0000000610247c23 */ /* 0x000fe200080108c5 */
[--C-:B------:R-:W-:Y:S01]  /*37e0*/  FFMA.FTZ R61, R8, UR6, -R175.reuse ;  /* 0x00000006083d7c23 */ /* 0x100fe200080108af */
[----:B-1----:R-:W-:Y:S01]  /*37f0*/  FMNMX.FTZ R165, R28, R165, !PT ;  /* 0x000000a51ca57209 */ /* 0x002fe20007810000 */
[--C-:B------:R-:W-:Y:S01]  /*3800*/  FFMA.FTZ R62, R64, UR6, -R175.reuse ;  /* 0x00000006403e7c23 */ /* 0x100fe200080108af */
[----:B------:R-:W1:Y:S01]  /*3810*/  LDSM.16.MT88.4 R28, [R214+0x9400] ;  /* 0x00940000d61c783b */ /* 0x000e620000004200 */
[----:B------:R-:W-:Y:S01]  /*3820*/  MUFU.EX2 R47, R47 ;  /* 0x0000002f002f7308 */ /* 0x000fe20000000800 */
[C---:B------:R-:W-:Y:S01]  /*3830*/  FSETP.NEU.FTZ.AND P0, PT, R165.reuse, -INF , PT ;  /* 0xff800000a500780b */ /* 0x040fe20003f1d000 */
[----:B------:R-:W-:Y:S01]  /*3840*/  FMUL.FTZ R184, R165, UR6 ;  /* 0x00000006a5b87c20 */ /* 0x000fe20008410000 */
[--C-:B------:R-:W-:Y:S01]  /*3850*/  FFMA.FTZ R174, R174, UR6, -R175.reuse ;  /* 0x00000006aeae7c23 */ /* 0x100fe200080108af */
[----:B------:R-:W-:Y:S01]  /*3860*/  FFMA.FTZ R198, R198, UR6, -R175 ;  /* 0x00000006c6c67c23 */ /* 0x000fe200080108af */
[--C-:B------:R-:W-:Y:S01]  /*3870*/  FFMA.FTZ R231, R188, UR6, -R197.reuse ;  /* 0x00000006bce77c23 */ /* 0x100fe200080108c5 */
[----:B------:R-:W-:Y:S01]  /*3880*/  FFMA.FTZ R194, R194, UR6, -R197 ;  /* 0x00000006c2c27c23 */ /* 0x000fe200080108c5 */
[----:B--2---:R-:W-:Y:S01]  /*3890*/  FMNMX.FTZ R167, R167, R24, !PT ;  /* 0x00000018a7a77209 */ /* 0x004fe20007810000 */
[----:B------:R-:W2:Y:S01]  /*38a0*/  MUFU.EX2 R40, R40 ;  /* 0x0000002800287308 */ /* 0x000ea20000000800 */
[----:B------:R-:W-:Y:S01]  /*38b0*/  FSEL R184, R184, RZ, P0 ;  /* 0x000000ffb8b87208 */ /* 0x000fe20000000000 */
[----:B------:R-:W5:Y:S01]  /*38c0*/  LDSM.16.MT88.4 R24, [R179+0x9400] ;  /* 0x00940000b318783b */ /* 0x000f620000004200 */
[C---:B------:R-:W-:Y:S01]  /*38d0*/  FSETP.NEU.FTZ.AND P0, PT, R167.reuse, -INF , PT ;  /* 0xff800000a700780b */ /* 0x040fe20003f1d000 */
[----:B------:R-:W-:Y:S01]  /*38e0*/  FMUL.FTZ R170, R167, UR6 ;  /* 0x00000006a7aa7c20 */ /* 0x000fe20008410000 */
[----:B----4-:R-:W-:Y:S01]  /*38f0*/  F2FP.BF16.F32.PACK_AB R128, R48, R49 ;  /* 0x000000313080723e */ /* 0x010fe200000010ff */
[--C-:B------:R-:W-:Y:S01]  /*3900*/  FFMA.FTZ R52, R21, UR6, -R184.reuse ;  /* 0x0000000615347c23 */ /* 0x100fe200080108b8 */
[--C-:B------:R-:W-:Y:S01]  /*3910*/  FFMA.FTZ R51, R75, UR6, -R184.reuse ;  /* 0x000000064b337c23 */ /* 0x100fe200080108b8 */
[--C-:B------:R-:W-:Y:S01]  /*3920*/  FFMA.FTZ R50, R23, UR6, -R184.reuse ;  /* 0x0000000617327c23 */ /* 0x100fe200080108b8 */
[--C-:B------:R-:W-:Y:S01]  /*3930*/  FFMA.FTZ R41, R71, UR6, -R184.reuse ;  /* 0x0000000647297c23 */ /* 0x100fe200080108b8 */
[----:B------:R-:W-:Y:S01]  /*3940*/  FSEL R170, R170, RZ, P0 ;  /* 0x000000ffaaaa7208 */ /* 0x000fe20000000000 */
[--C-:B------:R-:W-:Y:S01]  /*3950*/  FFMA.FTZ R42, R55, UR6, -R184.reuse ;  /* 0x00000006372a7c23 */ /* 0x100fe200080108b8 */
[----:B------:R-:W-:Y:S01]  /*3960*/  MUFU.EX2 R52, R52 ;  /* 0x0000003400347308 */ /* 0x000fe20000000800 */
[--C-:B------:R-:W-:Y:S01]  /*3970*/  FFMA.FTZ R44, R17, UR6, -R184.reuse ;  /* 0x00000006112c7c23 */ /* 0x100fe200080108b8 */
[----:B------:R-:W-:Y:S01]  /*3980*/  FFMA.FTZ R35, R11, UR6, -R184 ;  /* 0x000000060b237c23 */ /* 0x000fe200080108b8 */
[--C-:B------:R-:W-:Y:S01]  /*3990*/  FFMA.FTZ R59, R19, UR6, -R170.reuse ;  /* 0x00000006133b7c23 */ /* 0x100fe200080108aa */
[--C-:B------:R-:W-:Y:S01]  /*39a0*/  FFMA.FTZ R58, R79, UR6, -R170.reuse ;  /* 0x000000064f3a7c23 */ /* 0x100fe200080108aa */
[--C-:B------:R-:W-:Y:S01]  /*39b0*/  FFMA.FTZ R54, R15, UR6, -R170.reuse ;  /* 0x000000060f367c23 */ /* 0x100fe200080108aa */
[----:B------:R-:W-:Y:S01]  /*39c0*/  FFMA.FTZ R45, R13, UR6, -R170 ;  /* 0x000000060d2d7c23 */ /* 0x000fe200080108aa */
[----:B------:R-:W-:Y:S01]  /*39d0*/  FFMA.FTZ R39, R9, UR6, -R184 ;  /* 0x0000000609277c23 */ /* 0x000fe200080108b8 */
[----:B------:R-:W4:Y:S01]  /*39e0*/  MUFU.EX2 R51, R51 ;  /* 0x0000003300337308 */ /* 0x000f220000000800 */
[----:B------:R-:W-:Y:S01]  /*39f0*/  FFMA.FTZ R55, R10, UR6, -R175 ;  /* 0x000000060a377c23 */ /* 0x000fe200080108af */
[----:B------:R-:W5:Y:S01]  /*3a00*/  LDSM.16.MT88.4 R20, [R214+0xa400] ;  /* 0x00a40000d614783b */ /* 0x000f620000004200 */
[----:B--2---:R-:W-:Y:S01]  /*3a10*/  F2FP.BF16.F32.PACK_AB R130, R40, R47 ;  /* 0x0000002f2882723e */ /* 0x004fe200000010ff */
[--C-:B------:R-:W-:Y:S01]  /*3a20*/  FFMA.FTZ R64, R181, UR6, -R170.reuse ;  /* 0x00000006b5407c23 */ /* 0x100fe200080108aa */
[--C-:B------:R-:W-:Y:S01]  /*3a30*/  FFMA.FTZ R63, R63, UR6, -R170.reuse ;  /* 0x000000063f3f7c23 */ /* 0x100fe200080108aa */
[----:B------:R-:W2:Y:S01]  /*3a40*/  LDSM.16.MT88.4 R16, [R179+0xa400] ;  /* 0x00a40000b310783b */ /* 0x000ea20000004200 */
[--C-:B------:R-:W-:Y:S01]  /*3a50*/  FFMA.FTZ R65, R65, UR6, -R170.reuse ;  /* 0x0000000641417c23 */ /* 0x100fe200080108aa */
[----:B------:R-:W-:Y:S01]  /*3a60*/  MUFU.EX2 R50, R50 ;  /* 0x0000003200327308 */ /* 0x000fe20000000800 */
[----:B------:R-:W-:Y:S01]  /*3a70*/  FFMA.FTZ R66, R177, UR6, -R170 ;  /* 0x00000006b1427c23 */ /* 0x000fe200080108aa */
[----:B------:R-:W2:Y:S01]  /*3a80*/  LDSM.16.MT88.4 R12, [R214+0xb400] ;  /* 0x00b40000d60c783b */ /* 0x000ea20000004200 */
[--C-:B------:R-:W-:Y:S01]  /*3a90*/  FFMA.FTZ R177, R180, UR6, -R197.reuse ;  /* 0x00000006b4b17c23 */ /* 0x100fe200080108c5 */
[--C-:B------:R-:W-:Y:S01]  /*3aa0*/  FFMA.FTZ R180, R182, UR6, -R197.reuse ;  /* 0x00000006b6b47c23 */ /* 0x100fe200080108c5 */
[--C-:B------:R-:W-:Y:S01]  /*3ab0*/  FFMA.FTZ R182, R186, UR6, -R197.reuse ;  /* 0x00000006bab67c23 */ /* 0x100fe200080108c5 */
[----:B------:R-:W2:Y:S01]  /*3ac0*/  LDSM.16.MT88.4 R8, [R179+0xb400] ;  /* 0x00b40000b308783b */ /* 0x000ea20000004200 */
[----:B------:R-:W-:Y:S01]  /*3ad0*/  FFMA.FTZ R181, R192, UR6, -R197 ;  /* 0x00000006c0b57c23 */ /* 0x000fe200080108c5 */
[----:B------:R-:W3:Y:S01]  /*3ae0*/  MUFU.EX2 R41, R41 ;  /* 0x0000002900297308 */ /* 0x000ee20000000800 */
[----:B----4-:R-:W-:Y:S01]  /*3af0*/  F2FP.BF16.F32.PACK_AB R129, R51, R52 ;  /* 0x000000343381723e */ /* 0x010fe200000010ff */
[--C-:B------:R-:W-:Y:S01]  /*3b00*/  FFMA.FTZ R186, R195, UR6, -R184.reuse ;  /* 0x00000006c3ba7c23 */ /* 0x100fe200080108b8 */
[--C-:B------:R-:W-:Y:S01]  /*3b10*/  FFMA.FTZ R185, R185, UR6, -R184.reuse ;  /* 0x00000006b9b97c23 */ /* 0x100fe200080108b8 */
[--C-:B------:R-:W-:Y:S01]  /*3b20*/  FFMA.FTZ R192, R201, UR6, -R184.reuse ;  /* 0x00000006c9c07c23 */ /* 0x100fe200080108b8 */
[----:B------:R-:W-:Y:S01]  /*3b30*/  FFMA.FTZ R195, R199, UR6, -R184 ;  /* 0x00000006c7c37c23 */ /* 0x000fe200080108b8 */
[--C-:B------:R-:W-:Y:S01]  /*3b40*/  FFMA.FTZ R199, R202, UR6, -R175.reuse ;  /* 0x00000006cac77c23 */ /* 0x100fe200080108af */
[----:B------:R-:W-:Y:S01]  /*3b50*/  FFMA.FTZ R201, R200, UR6, -R175 ;  /* 0x00000006c8c97c23 */ /* 0x000fe200080108af */
[----:B------:R-:W-:Y:S01]  /*3b60*/  MUFU.EX2 R57, R57 ;  /* 0x0000003900397308 */ /* 0x000fe20000000800 */
[--C-:B------:R-:W-:Y:S01]  /*3b70*/  FFMA.FTZ R200, R209, UR6, -R170.reuse ;  /* 0x00000006d1c87c23 */ /* 0x100fe200080108aa */
[--C-:B------:R-:W-:Y:S01]  /*3b80*/  FFMA.FTZ R203, R203, UR6, -R170.reuse ;  /* 0x00000006cbcb7c23 */ /* 0x100fe200080108aa */
[--C-:B------:R-:W-:Y:S01]  /*3b90*/  FFMA.FTZ R202, R207, UR6, -R170.reuse ;  /* 0x00000006cfca7c23 */ /* 0x100fe200080108aa */
[----:B------:R-:W-:Y:S01]  /*3ba0*/  FFMA.FTZ R205, R205, UR6, -R170 ;  /* 0x00000006cdcd7c23 */ /* 0x000fe200080108aa */
[----:B------:R-:W-:Y:S01]  /*3bb0*/  FADD.FTZ R48, R49, R48 ;  /* 0x0000003031307221 */ /* 0x000fe20000010000 */
[----:B------:R-:W-:Y:S01]  /*3bc0*/  FADD.FTZ R51, R52, R51 ;  /* 0x0000003334337221 */ /* 0x000fe20000010000 */
[----:B------:R-:W-:Y:S01]  /*3bd0*/  FFMA.FTZ R188, R191, UR6, -R184 ;  /* 0x00000006bfbc7c23 */ /* 0x000fe200080108b8 */
[----:B------:R-:W4:Y:S01]  /*3be0*/  MUFU.EX2 R60, R60 ;  /* 0x0000003c003c7308 */ /* 0x000f220000000800 */
[----:B---3--:R-:W-:Y:S01]  /*3bf0*/  F2FP.BF16.F32.PACK_AB R131, R41, R50 ;  /* 0x000000322983723e */ /* 0x008fe200000010ff */
[----:B------:R-:W-:Y:S01]  /*3c00*/  FADD.FTZ R47, R47, R48 ;  /* 0x000000302f2f7221 */ /* 0x000fe20000010000 */
[----:B------:R-:W-:Y:S01]  /*3c10*/  FADD.FTZ R50, R50, R51 ;  /* 0x0000003332327221 */ /* 0x000fe20000010000 */
[--C-:B------:R-:W-:Y:S01]  /*3c20*/  FFMA.FTZ R189, R189, UR6, -R184.reuse ;  /* 0x00000006bdbd7c23 */ /* 0x100fe200080108b8 */
[----:B------:R-:W-:Y:S01]  /*3c30*/  FFMA.FTZ R187, R187, UR6, -R184 ;  /* 0x00000006bbbb7c23 */ /* 0x000fe200080108b8 */
[----:B------:R-:W-:Y:S01]  /*3c40*/  FADD.FTZ R40, R40, R47 ;  /* 0x0000002f28287221 */ /* 0x000fe20000010000 */
[----:B------:R-:W-:Y:S01]  /*3c50*/  FADD.FTZ R41, R41, R50 ;  /* 0x0000003229297221 */ /* 0x000fe20000010000 */
[----:B------:R-:W-:Y:S01]  /*3c60*/  MUFU.EX2 R56, R56 ;  /* 0x0000003800387308 */ /* 0x000fe20000000800 */
[C---:B------:R-:W-:Y:S01]  /*3c70*/  HMMA.16816.F32.BF16 R156, R128.reuse, R148, RZ ;  /* 0x00000094809c723c */ /* 0x040fe200000418ff */
[--C-:B------:R-:W-:Y:S01]  /*3c80*/  FFMA.FTZ R193, R193, UR6, -R197.reuse ;  /* 0x00000006c1c17c23 */ /* 0x100fe200080108c5 */
[----:B------:R-:W-:Y:S01]  /*3c90*/  FFMA.FTZ R190, R190, UR6, -R197 ;  /* 0x00000006bebe7c23 */ /* 0x000fe200080108c5 */
[----:B------:R-:W-:Y:S01]  /*3ca0*/  FFMA.FTZ R184, R183, UR6, -R184 ;  /* 0x00000006b7b87c23 */ /* 0x000fe200080108b8 */
[--C-:B------:R-:W-:Y:S01]  /*3cb0*/  FFMA.FTZ R233, R172, UR6, -R175.reuse ;  /* 0x00000006ace97c23 */ /* 0x100fe200080108af */
[--C-:B------:R-:W-:Y:S01]  /*3cc0*/  FFMA.FTZ R196, R196, UR6, -R175.reuse ;  /* 0x00000006c4c47c23 */ /* 0x100fe200080108af */
[--C-:B------:R-:W-:Y:S01]  /*3cd0*/  FFMA.FTZ R183, R178, UR6, -R175.reuse ;  /* 0x00000006b2b77c23 */ /* 0x100fe200080108af */
[----:B------:R-:W3:Y:S01]  /*3ce0*/  MUFU.EX2 R53, R53 ;  /* 0x0000003500357308 */ /* 0x000ee20000000800 */
[C---:B------:R-:W-:Y:S01]  /*3cf0*/  HMMA.16816.F32.BF16 R72, R128.reuse, R80, RZ ;  /* 0x000000508048723c */ /* 0x040fe200000418ff */
[----:B----4-:R-:W-:Y:S01]  /*3d00*/  F2FP.BF16.F32.PACK_AB R132, R60, R57 ;  /* 0x000000393c84723e */ /* 0x010fe200000010ff */
[----:B------:R-:W-:Y:S01]  /*3d10*/  FADD.FTZ R57, R57, R60 ;  /* 0x0000003c39397221 */ /* 0x000fe20000010000 */
[--C-:B------:R-:W-:Y:S01]  /*3d20*/  FFMA.FTZ R172, R173, UR6, -R170.reuse ;  /* 0x00000006adac7c23 */ /* 0x100fe200080108aa */
[--C-:B------:R-:W-:Y:S01]  /*3d30*/  FFMA.FTZ R171, R171, UR6, -R170.reuse ;  /* 0x00000006abab7c23 */ /* 0x100fe200080108aa */
[----:B------:R-:W-:Y:S01]  /*3d40*/  FFMA.FTZ R176, R176, UR6, -R175 ;  /* 0x00000006b0b07c23 */ /* 0x000fe200080108af */
[--C-:B------:R-:W-:Y:S01]  /*3d50*/  FFMA.FTZ R169, R169, UR6, -R170.reuse ;  /* 0x00000006a9a97c23 */ /* 0x100fe200080108aa */
[----:B------:R-:W-:Y:S01]  /*3d60*/  MUFU.EX2 R59, R59 ;  /* 0x0000003b003b7308 */ /* 0x000fe20000000800 */
[----:B------:R-:W-:Y:S01]  /*3d70*/  HMMA.16816.F32.BF16 R88, R128, R96, RZ ;  /* 0x000000608058723c */ /* 0x000fe200000418ff */
[----:B------:R-:W-:-:S06]  /*3d80*/  FFMA.FTZ R232, R67, UR6, -R170 ;  /* 0x0000000643e87c23 */ /* 0x000fcc00080108aa */
[----:B------:R-:W4:Y:S01]  /*3d90*/  MUFU.EX2 R58, R58 ;  /* 0x0000003a003a7308 */ /* 0x000f220000000800 */
        /* <DEDUP_REMOVED lines=8> */
[----:B----4-:R-:W-:Y:S01]  /*3e20*/  F2FP.BF16.F32.PACK_AB R133, R58, R59 ;  /* 0x0000003b3a85723e */ /* 0x010fe200000010ff */
[----:B------:R-:W-:-:S05]  /*3e30*/  FADD.FTZ R59, R59, R58 ;  /* 0x0000003a3b3b7221 */ /* 0x000fca0000010000 */
[----:B------:R-:W-:Y:S01]  /*3e40*/  MUFU.EX2 R43, R43 ;  /* 0x0000002b002b7308 */ /* 0x000fe20000000800 */
[C---:B------:R-:W-:Y:S07]  /*3e50*/  HMMA.16816.F32.BF16 R152, R128.reuse, R150, RZ ;  /* 0x000000968098723c */ /* 0x040fee00000418ff */
[----:B------:R-:W4:Y:S01]  /*3e60*/  MUFU.EX2 R38, R38 ;  /* 0x0000002600267308 */ /* 0x000f220000000800 */
        /* <DEDUP_REMOVED lines=18> */
[----:B------:R-:W2:Y:S01]  /*3f90*/  MUFU.EX2 R55, R55 ;  /* 0x0000003700377308 */ /* 0x000ea20000000800 */
[C---:B------:R-:W-:Y:S07]  /*3fa0*/  HMMA.16816.F32.BF16 R100, R132.reuse, R144, RZ ;  /* 0x000000908464723c */ /* 0x040fee00000418ff */
[----:B------:R-:W-:Y:S01]  /*3fb0*/  MUFU.EX2 R61, R61 ;  /* 0x0000003d003d7308 */ /* 0x000fe20000000800 */
[C---:B------:R-:W-:Y:S07]  /*3fc0*/  HMMA.16816.F32.BF16 R112, R132.reuse, R120, RZ ;  /* 0x000000788470723c */ /* 0x040fee00000418ff */
[----:B------:R-:W-:Y:S01]  /*3fd0*/  MUFU.EX2 R62, R62 ;  /* 0x0000003e003e7308 */ /* 0x000fe20000000800 */
[C---:B------:R-:W-:Y:S07]  /*3fe0*/  HMMA.16816.F32.BF16 R148, R132.reuse, R150, RZ ;  /* 0x000000968494723c */ /* 0x040fee00000418ff */
[----:B------:R-:W-:Y:S01]  /*3ff0*/  MUFU.EX2 R64, R64 ;  /* 0x0000004000407308 */ /* 0x000fe20000000800 */
[C---:B------:R-:W-:Y:S07]  /*4000*/  HMMA.16816.F32.BF16 R80, R132.reuse, R82, RZ ;  /* 0x000000528450723c */ /* 0x040fee00000418ff */
[----:B------:R-:W2:Y:S01]  /*4010*/  MUFU.EX2 R63, R63 ;  /* 0x0000003f003f7308 */ /* 0x000ea20000000800 */
[C---:B------:R-:W-:Y:S07]  /*4020*/  HMMA.16816.F32.BF16 R96, R132.reuse, R98, RZ ;  /* 0x000000628460723c */ /* 0x040fee00000418ff */
[----:B------:R-:W-:Y:S01]  /*4030*/  MUFU.EX2 R65, R65 ;  /* 0x0000004100417308 */ /* 0x000fe20000000800 */
[C---:B------:R-:W-:Y:S07]  /*4040*/  HMMA.16816.F32.BF16 R144, R132.reuse, R146, RZ ;  /* 0x000000928490723c */ /* 0x040fee00000418ff */
[----:B------:R-:W2:Y:S01]  /*4050*/  MUFU.EX2 R66, R66 ;  /* 0x0000004200427308 */ /* 0x000ea20000000800 */
[C---:B------:R-:W-:Y:S07]  /*4060*/  HMMA.16816.F32.BF16 R120, R132.reuse, R122, RZ ;  /* 0x0000007a8478723c */ /* 0x040fee00000418ff */
[----:B------:R-:W-:Y:S01]  /*4070*/  MUFU.EX2 R177, R177 ;  /* 0x000000b100b17308 */ /* 0x000fe20000000800 */
[----:B------:R-:W-:Y:S01]  /*4080*/  HMMA.16816.F32.BF16 R124, R132, R4, RZ ;  /* 0x00000004847c723c */ /* 0x000fe200000418ff */
[----:B----4-:R-:W-:Y:S01]  /*4090*/  F2FP.BF16.F32.PACK_AB R4, R38, R43 ;  /* 0x0000002b2604723e */ /* 0x010fe200000010ff */
[----:B------:R-:W-:Y:S01]  /*40a0*/  FADD.FTZ R43, R43, R40 ;  /* 0x000000282b2b7221 */ /* 0x000fe20000010000 */
[----:B---3--:R-:W-:Y:S01]  /*40b0*/  F2FP.BF16.F32.PACK_AB R5, R35, R44 ;  /* 0x0000002c2305723e */ /* 0x008fe200000010ff */
[----:B------:R-:W-:-:S02]  /*40c0*/  FADD.FTZ R44, R44, R41 ;  /* 0x000000292c2c7221 */ /* 0x000fc40000010000 */
[----:B------:R-:W-:Y:S01]  /*40d0*/  FADD.FTZ R38, R38, R43 ;  /* 0x0000002b26267221 */ /* 0x000fe20000010000 */
[----:B------:R-:W3:Y:S01]  /*40e0*/  MUFU.EX2 R180, R180 ;  /* 0x000000b400b47308 */ /* 0x000ee20000000800 */
        /* <DEDUP_REMOVED lines=11> */
[C---:B-----5:R-:W-:Y:S05]  /*41a0*/  HMMA.16816.F32.BF16 R72, R4.reuse, R24, R72 ;  /* 0x000000180448723c */ /* 0x060fea0000041848 */
[----:B------:R-:W-:Y:S03]  /*41b0*/  MUFU.EX2 R185, R185 ;  /* 0x000000b900b97308 */ /* 0x000fe60000000800 */
[C---:B------:R-:W-:Y:S05]  /*41c0*/  HMMA.16816.F32.BF16 R88, R4.reuse, R20, R88 ;  /* 0x000000140458723c */ /* 0x040fea0000041858 */
[----:B------:R-:W4:Y:S03]  /*41d0*/  MUFU.EX2 R186, R186 ;  /* 0x000000ba00ba7308 */ /* 0x000f260000000800 */
[C---:B--2---:R-:W-:Y:S05]  /*41e0*/  HMMA.16816.F32.BF16 R104, R4.reuse, R16, R104 ;  /* 0x000000100468723c */ /* 0x044fea0000041868 */
[----:B------:R-:W-:Y:S03]  /*41f0*/  MUFU.EX2 R192, R192 ;  /* 0x000000c000c07308 */ /* 0x000fe60000000800 */
[C---:B------:R-:W-:Y:S05]  /*4200*/  HMMA.16816.F32.BF16 R116, R4.reuse, R12, R116 ;  /* 0x0000000c0474723c */ /* 0x040fea0000041874 */
[----:B------:R-:W2:Y:S03]  /*4210*/  MUFU.EX2 R195, R195 ;  /* 0x000000c300c37308 */ /* 0x000ea60000000800 */
[C---:B------:R-:W-:Y:S05]  /*4220*/  HMMA.16816.F32.BF16 R136, R4.reuse, R8, R136 ;  /* 0x000000080488723c */ /* 0x040fea0000041888 */
        /* <DEDUP_REMOVED lines=14> */
[----:B------:R-:W-:Y:S01]  /*4310*/  F2FP.BF16.F32.PACK_AB R5, R63, R64 ;  /* 0x000000403f05723e */ /* 0x000fe200000010ff */
        /* <DEDUP_REMOVED lines=39> */
[----:B---3--:R-:W-:Y:S01]  /*4590*/  F2FP.BF16.F32.PACK_AB R4, R180, R177 ;  /* 0x000000b1b404723e */ /* 0x008fe200000010ff */
[----:B------:R-:W-:Y:S01]  /*45a0*/  MUFU.EX2 R172, R172 ;  /* 0x000000ac00ac7308 */ /* 0x000fe20000000800 */
[----:B-1----:R-:W-:Y:S01]  /*45b0*/  F2FP.BF16.F32.PACK_AB R6, R182, R181 ;  /* 0x000000b5b606723e */ /* 0x002fe200000010ff */
[----:B------:R-:W-:Y:S01]  /*45c0*/  FADD.FTZ R177, R177, R36 ;  /* 0x00000024b1b17221 */ /* 0x000fe20000010000 */
[----:B----4-:R-:W-:Y:S01]  /*45d0*/  F2FP.BF16.F32.PACK_AB R5, R186, R185 ;  /* 0x000000b9ba05723e */ /* 0x010fe200000010ff */
[----:B------:R-:W-:Y:S01]  /*45e0*/  FADD.FTZ R185, R185, R42 ;  /* 0x0000002ab9b97221 */ /* 0x000fe20000010000 */
[----:B--2---:R-:W-:Y:S01]  /*45f0*/  F2FP.BF16.F32.PACK_AB R7, R195, R192 ;  /* 0x000000c0c307723e */ /* 0x004fe200000010ff */
        /* <DEDUP_REMOVED lines=104> */
[----:B------:R-:W-:Y:S01]  /*4c80*/  VIADD R5, R212, 0xfffffffe ;  /* 0xfffffffed4057836 */ /* 0x000fe20000000000 */
[----:B------:R-:W-:-:S03]  /*4c90*/  ULEA UR5, UR14, UR5, 0x18 ;  /* 0x000000050e057291 */ /* 0x000fc6000f8ec0ff */
[----:B------:R-:W-:-:S03]  /*4ca0*/  IMAD.WIDE.U32 R10, R5, R32, RZ ;  /* 0x00000020050a7225 */ /* 0x000fc600078e00ff */
[----:B------:R-:W-:Y:S01]  /*4cb0*/  LEA R226, R34, UR5, 0x1 ;  /* 0x0000000522e27c11 */ /* 0x000fe2000f8e08ff */
[----:B------:R-:W-:Y:S01]  /*4cc0*/  IMAD R5, R5, R33, R11 ;  /* 0x0000002105057224 */ /* 0x000fe200078e020b */
[----:B------:R-:W-:Y:S01]  /*4cd0*/  BAR.SYNC.DEFER_BLOCKING 0x0 ;  /* 0x0000000000007b1d */ /* 0x000fe20000010000 */
[C---:B------:R-:W-:Y:S01]  /*4ce0*/  IMAD.SHL.U32 R7, R10.reuse, 0x40, RZ ;  /* 0x000000400a077824 */ /* 0x040fe200078e00ff */
[C---:B------:R-:W-:Y:S02]  /*4cf0*/  LEA R8, P1, R10.reuse, R221, 0x7 ;  /* 0x000000dd0a087211 */ /* 0x040fe400078238ff */
[--C-:B------:R-:W-:Y:S02]  /*4d00*/  SHF.L.U64.HI R6, R10, 0x6, R5.reuse ;  /* 0x000000060a067819 */ /* 0x100fe40000010205 */
[----:B------:R-:W-:Y:S02]  /*4d10*/  LEA R4, P0, R32, R7, 0x5 ;  /* 0x0000000720047211 */ /* 0x000fe400078028ff */
[----:B------:R-:W-:-:S02]  /*4d20*/  LEA.HI.X R9, R10, R220, R5, 0x7, P1 ;  /* 0x000000dc0a097211 */ /* 0x000fc400008f3c05 */
[----:B------:R-:W-:Y:S02]  /*4d30*/  LEA.HI.X R33, R32, R6, R33, 0x5, P0 ;  /* 0x0000000620217211 */ /* 0x000fe400000f2c21 */
[----:B------:R-:W-:-:S04]  /*4d40*/  LEA R12, P0, R4, R221, 0x1 ;  /* 0x000000dd040c7211 */ /* 0x000fc800078008ff */
[----:B------:R-:W-:Y:S01]  /*4d50*/  LEA.HI.X R13, R4, R220, R33, 0x1, P0 ;  /* 0x000000dc040d7211 */ /* 0x000fe200000f0c21 */
        /* <DEDUP_REMOVED lines=9> */
[----:B------:R-:W-:Y:S04]  /*4df0*/  LDSM.16.M88.4 R188, [R215+0x6000] ;  /* 0x00600000d7bc783b */ /* 0x000fe80000000200 */
[----:B------:R-:W3:Y:S04]  /*4e00*/  LDSM.16.M88.4 R4, [R216+0x1000] ;  /* 0x00100000d804783b */ /* 0x000ee80000000200 */
[----:B------:R-:W4:Y:S04]  /*4e10*/  LDSM.16.M88.4 R180, [R215+0x6400] ;  /* 0x00640000d7b4783b */ /* 0x000f280000000200 */
[----:B------:R-:W5:Y:S04]  /*4e20*/  LDSM.16.M88.4 R172, [R215+0x6800] ;  /* 0x00680000d7ac783b */ /* 0x000f680000000200 */
[----:B------:R-:W1:Y:S04]  /*4e30*/  LDSM.16.M88.4 R196, [R215+0x6c00] ;  /* 0x006c0000d7c4783b */ /* 0x000e680000000200 */
[----:B------:R-:W2:Y:S04]  /*4e40*/  LDSM.16.M88.4 R60, [R216] ;  /* 0x00000000d83c783b */ /* 0x000ea80000000200 */
[----:B------:R-:W-:Y:S04]  /*4e50*/  LDSM.16.M88.4 R236, [R235+0x6000] ;  /* 0x00600000ebec783b */ /* 0x000fe80000000200 */
[----:B------:R-:W2:Y:S04]  /*4e60*/  LDSM.16.M88.4 R36, [R234+0x1000] ;  /* 0x00100000ea24783b */ /* 0x000ea80000000200 */
[----:B------:R-:W2:Y:S04]  /*4e70*/  LDSM.16.M88.4 R208, [R235+0x6400] ;  /* 0x00640000ebd0783b */ /* 0x000ea80000000200 */
[----:B------:R-:W2:Y:S04]  /*4e80*/  LDSM.16.M88.4 R204, [R235+0x6800] ;  /* 0x00680000ebcc783b */ /* 0x000ea80000000200 */
[----:B------:R-:W2:Y:S01]  /*4e90*/  LDSM.16.M88.4 R56, [R235+0x6c00] ;  /* 0x006c0000eb38783b */ /* 0x000ea20000000200 */
[C---:B---3--:R-:W-:Y:S03]  /*4ea0*/  HMMA.16816.F32.BF16 R32, R4.reuse, R188, RZ ;  /* 0x000000bc0420723c */ /* 0x048fe600000418ff */
[----:B------:R-:W3:Y:S04]  /*4eb0*/  LDSM.16.M88.4 R52, [R234] ;  /* 0x00000000ea34783b */ /* 0x000ee80000000200 */
[----:B------:R-:W-:Y:S01]  /*4ec0*/  LDSM.16.M88.4 R48, [R216+0x3000] ;  /* 0x00300000d830783b */ /* 0x000fe20000000200 */
[C---:B----4-:R-:W-:Y:S03]  /*4ed0*/  HMMA.16816.F32.BF16 R24, R4.reuse, R180, RZ ;  /* 0x000000b40418723c */ /* 0x050fe600000418ff */
[----:B------:R-:W4:Y:S04]  /*4ee0*/  LDSM.16.M88.4 R44, [R215+0x7000] ;  /* 0x00700000d72c783b */ /* 0x000f280000000200 */
[----:B------:R-:W4:Y:S01]  /*4ef0*/  LDSM.16.M88.4 R40, [R215+0x7400] ;  /* 0x00740000d728783b */ /* 0x000f220000000200 */
[C---:B-----5:R-:W-:Y:S03]  /*4f00*/  HMMA.16816.F32.BF16 R16, R4.reuse, R172, RZ ;  /* 0x000000ac0410723c */ /* 0x060fe600000418ff */
[----:B------:R-:W-:Y:S04]  /*4f10*/  LDSM.16.M88.4 R200, [R215+0x7c00] ;  /* 0x007c0000d7c8783b */ /* 0x000fe80000000200 */
[----:B------:R-:W0:Y:S01]  /*4f20*/  LDGDEPBAR ;  /* 0x00000000000079af */ /* 0x000e220000000000 */
[C---:B-1----:R-:W-:Y:S08]  /*4f30*/  HMMA.16816.F32.BF16 R8, R4.reuse, R196, RZ ;  /* 0x000000c40408723c */ /* 0x042ff000000418ff */
[C---:B------:R-:W-:Y:S08]  /*4f40*/  HMMA.16816.F32.BF16 R28, R4.reuse, R190, RZ ;  /* 0x000000be041c723c */ /* 0x040ff000000418ff */
[C---:B------:R-:W-:Y:S08]  /*4f50*/  HMMA.16816.F32.BF16 R20, R4.reuse, R182, RZ ;  /* 0x000000b60414723c */ /* 0x040ff000000418ff */
[C---:B--2---:R-:W-:Y:S08]  /*4f60*/  HMMA.16816.F32.BF16 R12, R4.reuse, R174, RZ ;  /* 0x000000ae040c723c */ /* 0x044ff000000418ff */
[----:B------:R-:W-:Y:S08]  /*4f70*/  HMMA.16816.F32.BF16 R4, R4, R198, RZ ;  /* 0x000000c60404723c */ /* 0x000ff000000418ff */
[C---:B------:R-:W-:Y:S08]  /*4f80*/  HMMA.16816.F32.BF16 R192, R60.reuse, R188, RZ ;  /* 0x000000bc3cc0723c */ /* 0x040ff000000418ff */
[C---:B------:R-:W-:Y:S08]  /*4f90*/  HMMA.16816.F32.BF16 R184, R60.reuse, R180, RZ ;  /* 0x000000b43cb8723c */ /* 0x040ff000000418ff */
[C---:B------:R-:W-:Y:S08]  /*4fa0*/  HMMA.16816.F32.BF16 R176, R60.reuse, R172, RZ ;  /* 0x000000ac3cb0723c */ /* 0x040ff000000418ff */
[C---:B------:R-:W-:Y:S08]  /*4fb0*/  HMMA.16816.F32.BF16 R188, R60.reuse, R190, RZ ;  /* 0x000000be3cbc723c */ /* 0x040ff000000418ff */
[C---:B------:R-:W-:Y:S08]  /*4fc0*/  HMMA.16816.F32.BF16 R180, R60.reuse, R182, RZ ;  /* 0x000000b63cb4723c */ /* 0x040ff000000418ff */
[C---:B------:R-:W-:Y:S08]  /*4fd0*/  HMMA.16816.F32.BF16 R172, R60.reuse, R174, RZ ;  /* 0x000000ae3cac723c */ /* 0x040ff000000418ff */
[----:B------:R-:W-:Y:S08]  /*4fe0*/  HMMA.16816.F32.BF16 R64, R60, R196, RZ ;  /* 0x000000c43c40723c */ /* 0x000ff000000418ff */
        /* <DEDUP_REMOVED lines=8> */
[----:B------:R-:W1:Y:S07]  /*5070*/  LDSM.16.M88.4 R36, [R215+0x7800] ;  /* 0x00780000d724783b */ /* 0x000e6e0000000200 */
[----:B------:R-:W-:Y:S01]  /*5080*/  HMMA.16816.F32.BF16 R60, R60, R198, RZ ;  /* 0x000000c63c3c723c */ /* 0x000fe200000418ff */
[----:B------:R-:W2:Y:S07]  /*5090*/  LDSM.16.M88.4 R196, [R216+0x2000] ;  /* 0x00200000d8c4783b */ /* 0x000eae0000000200 */
[C---:B---3--:R-:W-:Y:S08]  /*50a0*/  HMMA.16816.F32.BF16 R192, R52.reuse, R236, R192 ;  /* 0x000000ec34c0723c */ /* 0x048ff000000418c0 */
[C---:B------:R-:W-:Y:S01]  /*50b0*/  HMMA.16816.F32.BF16 R188, R52.reuse, R238, R188 ;  /* 0x000000ee34bc723c */ /* 0x040fe200000418bc */
[----:B------:R-:W-:Y:S07]  /*50c0*/  LDSM.16.M88.4 R236, [R234+0x3000] ;  /* 0x00300000eaec783b */ /* 0x000fee0000000200 */
[C---:B------:R-:W-:Y:S08]  /*50d0*/  HMMA.16816.F32.BF16 R184, R52.reuse, R208, R184 ;  /* 0x000000d034b8723c */ /* 0x040ff000000418b8 */
[C---:B------:R-:W-:Y:S08]  /*50e0*/  HMMA.16816.F32.BF16 R176, R52.reuse, R204, R176 ;  /* 0x000000cc34b0723c */ /* 0x040ff000000418b0 */
[C---:B------:R-:W-:Y:S08]  /*50f0*/  HMMA.16816.F32.BF16 R64, R52.reuse, R56, R64 ;  /* 0x000000383440723c */ /* 0x040ff00000041840 */
[C---:B------:R-:W-:Y:S01]  /*5100*/  HMMA.16816.F32.BF16 R180, R52.reuse, R210, R180 ;  /* 0x000000d234b4723c */ /* 0x040fe200000418b4 */
[----:B------:R-:W-:Y:S07]  /*5110*/  LDSM.16.M88.4 R208, [R215+0x8000] ;  /* 0x00800000d7d0783b */ /* 0x000fee0000000200 */
[C---:B------:R-:W-:Y:S01]  /*5120*/  HMMA.16816.F32.BF16 R172, R52.reuse, R206, R172 ;  /* 0x000000ce34ac723c */ /* 0x040fe200000418ac */
[----:B------:R-:W-:Y:S07]  /*5130*/  LDSM.16.M88.4 R204, [R215+0x8400] ;  /* 0x00840000d7cc783b */ /* 0x000fee0000000200 */
[----:B------:R-:W-:Y:S01]  /*5140*/  HMMA.16816.F32.BF16 R60, R52, R58, R60 ;  /* 0x0000003a343c723c */ /* 0x000fe2000004183c */
[----:B------:R-:W3:Y:S04]  /*5150*/  LDSM.16.M88.4 R56, [R235+0x7000] ;  /* 0x00700000eb38783b */ /* 0x000ee80000000200 */
[----:B------:R-:W5:Y:S03]  /*5160*/  LDSM.16.M88.4 R52, [R235+0x7400] ;  /* 0x00740000eb34783b */ /* 0x000f660000000200 */
[C---:B----4-:R-:W-:Y:S08]  /*5170*/  HMMA.16816.F32.BF16 R32, R48.reuse, R44, R32 ;  /* 0x0000002c3020723c */ /* 0x050ff00000041820 */
[C---:B------:R-:W-:Y:S08]  /*5180*/  HMMA.16816.F32.BF16 R24, R48.reuse, R40, R24 ;  /* 0x000000283018723c */ /* 0x040ff00000041818 */
[C---:B-1----:R-:W-:Y:S08]  /*5190*/  HMMA.16816.F32.BF16 R16, R48.reuse, R36, R16 ;  /* 0x000000243010723c */ /* 0x042ff00000041810 */
[C---:B------:R-:W-:Y:S08]  /*51a0*/  HMMA.16816.F32.BF16 R8, R48.reuse, R200, R8 ;  /* 0x000000c83008723c */ /* 0x040ff00000041808 */
[C---:B------:R-:W-:Y:S08]  /*51b0*/  HMMA.16816.F32.BF16 R28, R48.reuse, R46, R28 ;  /* 0x0000002e301c723c */ /* 0x040ff0000004181c */
[C---:B------:R-:W-:Y:S08]  /*51c0*/  HMMA.16816.F32.BF16 R20, R48.reuse, R42, R20 ;  /* 0x0000002a3014723c */ /* 0x040ff00000041814 */
[C---:B------:R-:W-:Y:S08]  /*51d0*/  HMMA.16816.F32.BF16 R12, R48.reuse, R38, R12 ;  /* 0x00000026300c723c */ /* 0x040ff0000004180c */
[----:B------:R-:W-:Y:S01]  /*51e0*/  HMMA.16816.F32.BF16 R4, R48, R202, R4 ;  /* 0x000000ca3004723c */ /* 0x000fe20000041804 */
[----:B------:R-:W1:Y:S07]  /*51f0*/  LDSM.16.M88.4 R48, [R235+0x7800] ;  /* 0x00780000eb30783b */ /* 0x000e6e0000000200 */
[C---:B--2---:R-:W-:Y:S08]  /*5200*/  HMMA.16816.F32.BF16 R192, R196.reuse, R44, R192 ;  /* 0x0000002cc4c0723c */ /* 0x044ff000000418c0 */
[C---:B------:R-:W-:Y:S01]  /*5210*/  HMMA.16816.F32.BF16 R188, R196.reuse, R46, R188 ;  /* 0x0000002ec4bc723c */ /* 0x040fe200000418bc */
[----:B------:R-:W2:Y:S07]  /*5220*/  LDSM.16.M88.4 R44, [R235+0x7c00] ;  /* 0x007c0000eb2c783b */ /* 0x000eae0000000200 */
[C---:B------:R-:W-:Y:S08]  /*5230*/  HMMA.16816.F32.BF16 R184, R196.reuse, R40, R184 ;  /* 0x00000028c4b8723c */ /* 0x040ff000000418b8 */
[C---:B------:R-:W-:Y:S01]  /*5240*/  HMMA.16816.F32.BF16 R180, R196.reuse, R42, R180 ;  /* 0x0000002ac4b4723c */ /* 0x040fe200000418b4 */
[----:B------:R-:W4:Y:S07]  /*5250*/  LDSM.16.M88.4 R40, [R234+0x2000] ;  /* 0x00200000ea28783b */ /* 0x000f2e0000000200 */
[C---:B------:R-:W-:Y:S08]  /*5260*/  HMMA.16816.F32.BF16 R176, R196.reuse, R36, R176 ;  /* 0x00000024c4b0723c */ /* 0x040ff000000418b0 */
[----:B------:R-:W-:Y:S01]  /*5270*/  HMMA.16816.F32.BF16 R172, R196, R38, R172 ;  /* 0x00000026c4ac723c */ /* 0x000fe200000418ac */
[----:B------:R-:W4:Y:S07]  /*5280*/  LDSM.16.M88.4 R36, [R216+0x5000] ;  /* 0x00500000d824783b */ /* 0x000f2e0000000200 */
[C---:B---3--:R-:W-:Y:S08]  /*5290*/  HMMA.16816.F32.BF16 R32, R236.reuse, R56, R32 ;  /* 0x00000038ec20723c */ /* 0x048ff00000041820 */
[C---:B------:R-:W-:Y:S08]  /*52a0*/  HMMA.16816.F32.BF16 R28, R236.reuse, R58, R28 ;  /* 0x0000003aec1c723c */ /* 0x040ff0000004181c */
[C---:B-----5:R-:W-:Y:S08]  /*52b0*/  HMMA.16816.F32.BF16 R24, R236.reuse, R52, R24 ;  /* 0x00000034ec18723c */ /* 0x060ff00000041818 */
[C---:B------:R-:W-:Y:S08]  /*52c0*/  HMMA.16816.F32.BF16 R20, R236.reuse, R54, R20 ;  /* 0x00000036ec14723c */ /* 0x040ff00000041814 */
[C---:B-1----:R-:W-:Y:S08]  /*52d0*/  HMMA.16816.F32.BF16 R16, R236.reuse, R48, R16 ;  /* 0x00000030ec10723c */ /* 0x042ff00000041810 */
[C---:B------:R-:W-:Y:S08]  /*52e0*/  HMMA.16816.F32.BF16 R12, R236.reuse, R50, R12 ;  /* 0x00000032ec0c723c */ /* 0x040ff0000004180c */
[C---:B--2---:R-:W-:Y:S08]  /*52f0*/  HMMA.16816.F32.BF16 R8, R236.reuse, R44, R8 ;  /* 0x0000002cec08723c */ /* 0x044ff00000041808 */
[----:B------:R-:W-:Y:S01]  /*5300*/  HMMA.16816.F32.BF16 R4, R236, R46, R4 ;  /* 0x0000002eec04723c */ /* 0x000fe20000041804 */
[----:B------:R-:W1:Y:S07]  /*5310*/  LDSM.16.M88.4 R236, [R216+0x4000] ;  /* 0x00400000d8ec783b */ /* 0x000e6e0000000200 */
[C---:B------:R-:W-:Y:S08]  /*5320*/  HMMA.16816.F32.BF16 R64, R196.reuse, R200, R64 ;  /* 0x000000c8c440723c */ /* 0x040ff00000041840 */
[----:B------:R-:W-:Y:S01]  /*5330*/  HMMA.16816.F32.BF16 R60, R196, R202, R60 ;  /* 0x000000cac43c723c */ /* 0x000fe2000004183c */
[----:B------:R-:W2:Y:S04]  /*5340*/  LDSM.16.M88.4 R200, [R215+0x8800] ;  /* 0x00880000d7c8783b */ /* 0x000ea80000000200 */
[----:B------:R-:W3:Y:S03]  /*5350*/  LDSM.16.M88.4 R196, [R215+0x8c00] ;  /* 0x008c0000d7c4783b */ /* 0x000ee60000000200 */
[C---:B----4-:R-:W-:Y:S08]  /*5360*/  HMMA.16816.F32.BF16 R192, R40.reuse, R56, R192 ;  /* 0x0000003828c0723c */ /* 0x050ff000000418c0 */
[C---:B------:R-:W-:Y:S01]  /*5370*/  HMMA.16816.F32.BF16 R188, R40.reuse, R58, R188 ;  /* 0x0000003a28bc723c */ /* 0x040fe200000418bc */
[----:B------:R-:W-:Y:S07]  /*5380*/  LDSM.16.M88.4 R56, [R234+0x4000] ;  /* 0x00400000ea38783b */ /* 0x000fee0000000200 */
[C---:B------:R-:W-:Y:S08]  /*5390*/  HMMA.16816.F32.BF16 R184, R40.reuse, R52, R184 ;  /* 0x0000003428b8723c */ /* 0x040ff000000418b8 */
[C---:B------:R-:W-:Y:S01]  /*53a0*/  HMMA.16816.F32.BF16 R180, R40.reuse, R54, R180 ;  /* 0x0000003628b4723c */ /* 0x040fe200000418b4 */
[----:B------:R-:W-:Y:S07]  /*53b0*/  LDSM.16.M88.4 R52, [R234+0x5000] ;  /* 0x00500000ea34783b */ /* 0x000fee0000000200 */
[C---:B------:R-:W-:Y:S08]  /*53c0*/  HMMA.16816.F32.BF16 R176, R40.reuse, R48, R176 ;  /* 0x0000003028b0723c */ /* 0x040ff000000418b0 */
[C---:B------:R-:W-:Y:S01]  /*53d0*/  HMMA.16816.F32.BF16 R172, R40.reuse, R50, R172 ;  /* 0x0000003228ac723c */ /* 0x040fe200000418ac */
[----:B------:R-:W4:Y:S07]  /*53e0*/  LDSM.16.M88.4 R48, [R235+0x8000] ;  /* 0x00800000eb30783b */ /* 0x000f2e0000000200 */
[C---:B------:R-:W-:Y:S08]  /*53f0*/  HMMA.16816.F32.BF16 R64, R40.reuse, R44, R64 ;  /* 0x0000002c2840723c */ /* 0x040ff00000041840 */
[----:B------:R-:W-:Y:S01]  /*5400*/  HMMA.16816.F32.BF16 R60, R40, R46, R60 ;  /* 0x0000002e283c723c */ /* 0x000fe2000004183c */
[----:B------:R-:W5:Y:S04]  /*5410*/  LDSM.16.M88.4 R44, [R235+0x8400] ;  /* 0x00840000eb2c783b */ /* 0x000f680000000200 */
[----:B------:R-:W5:Y:S03]  /*5420*/  LDSM.16.M88.4 R40, [R235+0x8800] ;  /* 0x00880000eb28783b */ /* 0x000f660000000200 */
[-C--:B------:R-:W-:Y:S08]  /*5430*/  HMMA.16816.F32.BF16 R28, R36, R210.reuse, R28 ;  /* 0x000000d2241c723c */ /* 0x080ff0000004181c */
[----:B-1----:R-:W-:Y:S08]  /*5440*/  HMMA.16816.F32.BF16 R188, R236, R210, R188 ;  /* 0x000000d2ecbc723c */ /* 0x002ff000000418bc */
[C---:B------:R-:W-:Y:S08]  /*5450*/  HMMA.16816.F32.BF16 R32, R36.reuse, R208, R32 ;  /* 0x000000d02420723c */ /* 0x040ff00000041820 */
[C---:B------:R-:W-:Y:S08]  /*5460*/  HMMA.16816.F32.BF16 R24, R36.reuse, R204, R24 ;  /* 0x000000cc2418723c */ /* 0x040ff00000041818 */
[C---:B------:R-:W-:Y:S08]  /*5470*/  HMMA.16816.F32.BF16 R20, R36.reuse, R206, R20 ;  /* 0x000000ce2414723c */ /* 0x040ff00000041814 */
[C---:B--2---:R-:W-:Y:S08]  /*5480*/  HMMA.16816.F32.BF16 R16, R36.reuse, R200, R16 ;  /* 0x000000c82410723c */ /* 0x044ff00000041810 */
[C---:B------:R-:W-:Y:S08]  /*5490*/  HMMA.16816.F32.BF16 R12, R36.reuse, R202, R12 ;  /* 0x000000ca240c723c */ /* 0x040ff0000004180c */
[C---:B---3--:R-:W-:Y:S08]  /*54a0*/  HMMA.16816.F32.BF16 R8, R36.reuse, R196, R8 ;  /* 0x000000c42408723c */ /* 0x048ff00000041808 */
[----:B------:R-:W-:Y:S01]  /*54b0*/  HMMA.16816.F32.BF16 R4, R36, R198, R4 ;  /* 0x000000c62404723c */ /* 0x000fe20000041804 */
[----:B------:R-:W1:Y:S01]  /*54c0*/  LDSM.16.M88.4 R36, [R235+0x8c00] ;  /* 0x008c0000eb24783b */ /* 0x000e620000000200 */
[----:B------:R-:W-:-:S06]  /*54d0*/  DEPBAR.LE SB0, 0x0 ;  /* 0x000080000000791a */ /* 0x000fcc0000000000 */
[C---:B------:R-:W-:Y:S08]  /*54e0*/  HMMA.16816.F32.BF16 R184, R236.reuse, R204, R184 ;  /* 0x000000ccecb8723c */ /* 0x040ff000000418b8 */
[C---:B------:R-:W-:Y:S08]  /*54f0*/  HMMA.16816.F32.BF16 R192, R236.reuse, R208, R192 ;  /* 0x000000d0ecc0723c */ /* 0x040ff000000418c0 */
[----:B------:R-:W-:Y:S08]  /*5500*/  HMMA.16816.F32.BF16 R180, R236, R206, R180 ;  /* 0x000000ceecb4723c */ /* 0x000ff000000418b4 */
[-C--:B----4-:R-:W-:Y:S08]  /*5510*/  HMMA.16816.F32.BF16 R28, R52, R50.reuse, R28 ;  /* 0x00000032341c723c */ /* 0x090ff0000004181c */
[----:B------:R-:W-:Y:S01]  /*5520*/  HMMA.16816.F32.BF16 R188, R56, R50, R188 ;  /* 0x0000003238bc723c */ /* 0x000fe200000418bc */
[----:B------:R-:W-:-:S05]  /*5530*/  VIADD R50, R164, 0xffffff88 ;  /* 0xffffff88a4327836 */ /* 0x000fca0000000000 */
[C---:B------:R-:W-:Y:S02]  /*5540*/  ISETP.GE.AND P1, PT, R50.reuse, R219, PT ;  /* 0x000000db3200720c */ /* 0x040fe40003f26270 */
[----:B-----5:R-:W-:Y:S01]  /*5550*/  HMMA.16816.F32.BF16 R184, R56, R44, R184 ;  /* 0x0000002c38b8723c */ /* 0x020fe200000418b8 */
[C---:B------:R-:W-:Y:S02]  /*5560*/  ISETP.GE.AND P4, PT, R50.reuse, R218, PT ;  /* 0x000000da3200720c */ /* 0x040fe40003f86270 */
[C---:B------:R-:W-:Y:S02]  /*5570*/  ISETP.GE.AND P3, PT, R50.reuse, R213, PT ;  /* 0x000000d53200720c */ /* 0x040fe40003f66270 */
[----:B------:R-:W-:-:S03]  /*5580*/  ISETP.GE.AND P0, PT, R50, R227, PT ;  /* 0x000000e33200720c */ /* 0x000fc60003f06270 */
[----:B------:R-:W-:Y:S01]  /*5590*/  HMMA.16816.F32.BF16 R24, R52, R44, R24 ;  /* 0x0000002c3418723c */ /* 0x000fe20000041818 */
[----:B------:R-:W-:Y:S02]  /*55a0*/  VIADD R44, R164, 0xffffff90 ;  /* 0xffffff90a42c7836 */ /* 0x000fe40000000000 */
[----:B------:R-:W-:-:S05]  /*55b0*/  FSEL R204, R190, -INF , !P1 ;  /* 0xff800000becc7808 */ /* 0x000fca0004800000 */
[-C--:B------:R-:W-:Y:S08]  /*55c0*/  HMMA.16816.F32.BF16 R32, R52, R48.reuse, R32 ;  /* 0x000000303420723c */ /* 0x080ff00000041820 */
[----:B------:R-:W-:Y:S01]  /*55d0*/  HMMA.16816.F32.BF16 R192, R56, R48, R192 ;  /* 0x0000003038c0723c */ /* 0x000fe200000418c0 */
[----:B------:R-:W-:Y:S01]  /*55e0*/  VIADD R48, R164, 0xffffff89 ;  /* 0xffffff89a4307836 */ /* 0x000fe20000000000 */
[----:B------:R-:W-:Y:S01]  /*55f0*/  FSEL R49, R28, -INF , !P4 ;  /* 0xff8000001c317808 */ /* 0x000fe20006000000 */
[----:B------:R-:W-:Y:S01]  /*5600*/  VIADD R28, R164, 0xffffff91 ;  /* 0xffffff91a41c7836 */ /* 0x000fe20000000000 */
[----:B------:R-:W-:-:S02]  /*5610*/  ISETP.GE.AND P4, PT, R44, R227, PT ;  /* 0x000000e32c00720c */ /* 0x000fc40003f86270 */
[C---:B------:R-:W-:Y:S02]  /*5620*/  ISETP.GE.AND P5, PT, R48.reuse, R219, PT ;  /* 0x000000db3000720c */ /* 0x040fe40003fa6270 */
[-C--:B------:R-:W-:Y:S01]  /*5630*/  HMMA.16816.F32.BF16 R180, R56, R46.reuse, R180 ;  /* 0x0000002e38b4723c */ /* 0x080fe200000418b4 */
[C---:B------:R-:W-:Y:S02]  /*5640*/  ISETP.GE.AND P1, PT, R48.reuse, R213, PT ;  /* 0x000000d53000720c */ /* 0x040fe40003f26270 */
[----:B------:R-:W-:Y:S02]  /*5650*/  ISETP.GE.AND P2, PT, R48, R227, PT ;  /* 0x000000e33000720c */ /* 0x000fe40003f46270 */
[----:B------:R-:W-:Y:S02]  /*5660*/  FSEL R31, R31, -INF , !P1 ;  /* 0xff8000001f1f7808 */ /* 0x000fe40004800000 */
[----:B------:R-:W-:Y:S01]  /*5670*/  FSEL R206, R191, -INF , !P5 ;  /* 0xff800000bfce7808 */ /* 0x000fe20006800000 */
[----:B------:R-:W-:Y:S01]  /*5680*/  HMMA.16816.F32.BF16 R20, R52, R46, R20 ;  /* 0x0000002e3414723c */ /* 0x000fe20000041814 */
[----:B------:R-:W-:Y:S01]  /*5690*/  FSEL R47, R30, -INF , !P3 ;  /* 0xff8000001e2f7808 */ /* 0x000fe20005800000 */
[----:B------:R-:W-:Y:S01]  /*56a0*/  VIADD R30, R164, 0xffffffa9 ;  /* 0xffffffa9a41e7836 */ /* 0x000fe20000000000 */
[----:B------:R-:W-:-:S02]  /*56b0*/  ISETP.GE.AND P3, PT, R44, R219, PT ;  /* 0x000000db2c00720c */ /* 0x000fc40003f66270 */
[----:B------:R-:W-:Y:S02]  /*56c0*/  FSEL R208, R189, -INF , !P2 ;  /* 0xff800000bdd07808 */ /* 0x000fe40005000000 */
[----:B------:R-:W-:Y:S01]  /*56d0*/  FSEL R207, R186, -INF , !P3 ;  /* 0xff800000bacf7808 */ /* 0x000fe20005800000 */
[----:B------:R-:W-:Y:S01]  /*56e0*/  HMMA.16816.F32.BF16 R176, R236, R200, R176 ;  /* 0x000000c8ecb0723c */ /* 0x000fe200000418b0 */
[----:B------:R-:W-:Y:S02]  /*56f0*/  FSEL R200, R184, -INF , !P4 ;  /* 0xff800000b8c87808 */ /* 0x000fe40006000000 */
[C---:B------:R-:W-:Y:S02]  /*5700*/  ISETP.GE.AND P5, PT, R28.reuse, R227, PT ;  /* 0x000000e31c00720c */ /* 0x040fe40003fa6270 */
[C---:B------:R-:W-:Y:S02]  /*5710*/  ISETP.GE.AND P1, PT, R28.reuse, R219, PT ;  /* 0x000000db1c00720c */ /* 0x040fe40003f26270 */
[CC--:B------:R-:W-:Y:S01]  /*5720*/  ISETP.GE.AND P4, PT, R28.reuse, R218.reuse, PT ;  /* 0x000000da1c00720c */ /* 0x0c0fe20003f86270 */
[----:B------:R-:W-:Y:S01]  /*5730*/  HMMA.16816.F32.BF16 R16, R52, R40, R16 ;  /* 0x000000283410723c */ /* 0x000fe20000041810 */
[----:B------:R-:W-:Y:S01]  /*5740*/  ISETP.GE.AND P3, PT, R28, R213, PT ;  /* 0x000000d51c00720c */ /* 0x000fe20003f66270 */
[----:B------:R-:W-:Y:S01]  /*5750*/  VIADD R28, R164, 0xffffff98 ;  /* 0xffffff98a41c7836 */ /* 0x000fe20000000000 */
[----:B------:R-:W-:-:S02]  /*5760*/  ISETP.GE.AND P2, PT, R44, R218, PT ;  /* 0x000000da2c00720c */ /* 0x000fc40003f46270 */
[----:B------:R-:W-:Y:S02]  /*5770*/  FSEL R184, R185, -INF , !P5 ;  /* 0xff800000b9b87808 */ /* 0x000fe40006800000 */
[----:B------:R-:W-:Y:S01]  /*5780*/  FSEL R249, R24, -INF , !P2 ;  /* 0xff80000018f97808 */ /* 0x000fe20005000000 */
[C---:B------:R-:W-:Y:S01]  /*5790*/  HMMA.16816.F32.BF16 R12, R52.reuse, R42, R12 ;  /* 0x0000002a340c723c */ /* 0x040fe2000004180c */
[----:B------:R-:W-:Y:S01]  /*57a0*/  ISETP.GE.AND P2, PT, R28, R219, PT ;  /* 0x000000db1c00720c */ /* 0x000fe20003f46270 */
[----:B------:R-:W-:Y:S01]  /*57b0*/  VIADD R24, R164, 0xffffff99 ;  /* 0xffffff99a4187836 */ /* 0x000fe20000000000 */
[----:B------:R-:W-:Y:S02]  /*57c0*/  ISETP.GE.AND P5, PT, R28, R218, PT ;  /* 0x000000da1c00720c */ /* 0x000fe40003fa6270 */
[----:B------:R-:W-:Y:S02]  /*57d0*/  FSEL R209, R187, -INF , !P1 ;  /* 0xff800000bbd17808 */ /* 0x000fe40004800000 */
[----:B------:R-:W-:Y:S01]  /*57e0*/  FSEL R211, R182, -INF , !P2 ;  /* 0xff800000b6d37808 */ /* 0x000fe20005000000 */
[----:B-1----:R-:W-:Y:S01]  /*57f0*/  HMMA.16816.F32.BF16 R8, R52, R36, R8 ;  /* 0x000000243408723c */ /* 0x002fe20000041808 */
[----:B------:R-:W-:-:S02]  /*5800*/  ISETP.GE.AND P1, PT, R28, R227, PT ;  /* 0x000000e31c00720c */ /* 0x000fc40003f26270 */
[----:B------:R-:W-:Y:S01]  /*5810*/  FSEL R182, R20, -INF , !P5 ;  /* 0xff80000014b67808 */ /* 0x000fe20006800000 */
[----:B------:R-:W-:Y:S01]  /*5820*/  VIADD R20, R164, 0xffffff80 ;  /* 0xffffff80a4147836 */ /* 0x000fe20000000000 */
[CC--:B------:R-:W-:Y:S02]  /*5830*/  ISETP.GE.AND P5, PT, R24.reuse, R218.reuse, PT ;  /* 0x000000da1800720c */ /* 0x0c0fe40003fa6270 */
[----:B------:R-:W-:Y:S01]  /*5840*/  ISETP.GE.AND P2, PT, R24, R227, PT ;  /* 0x000000e31800720c */ /* 0x000fe20003f46270 */
[----:B------:R-:W-:Y:S01]  /*5850*/  HMMA.16816.F32.BF16 R4, R52, R38, R4 ;  /* 0x000000263404723c */ /* 0x000fe20000041804 */
[----:B------:R-:W-:Y:S02]  /*5860*/  FSEL R54, R188, -INF , !P0 ;  /* 0xff800000bc367808 */ /* 0x000fe40004000000 */
[----:B------:R-:W-:Y:S02]  /*5870*/  ISETP.GE.AND P0, PT, R48, R218, PT ;  /* 0x000000da3000720c */ /* 0x000fe40003f06270 */
[----:B------:R-:W-:-:S02]  /*5880*/  FSEL R247, R27, -INF , !P3 ;  /* 0xff8000001bf77808 */ /* 0x000fc40005800000 */
[----:B------:R-:W-:Y:S01]  /*5890*/  FSEL R29, R29, -INF , !P0 ;  /* 0xff8000001d1d7808 */ /* 0x000fe20004000000 */
[C---:B------:R-:W-:Y:S01]  /*58a0*/  HMMA.16816.F32.BF16 R172, R236.reuse, R202, R172 ;  /* 0x000000caecac723c */ /* 0x040fe200000418ac */
[-C--:B------:R-:W-:Y:S02]  /*58b0*/  ISETP.GE.AND P0, PT, R44, R213.reuse, PT ;  /* 0x000000d52c00720c */ /* 0x080fe40003f06270 */
[----:B------:R-:W-:Y:S02]  /*58c0*/  FSEL R202, R25, -INF , !P4 ;  /* 0xff80000019ca7808 */ /* 0x000fe40006000000 */
[----:B------:R-:W-:Y:S01]  /*58d0*/  FSEL R185, R26, -INF , !P0 ;  /* 0xff8000001ab97808 */ /* 0x000fe20004000000 */
[----:B------:R-:W-:Y:S01]  /*58e0*/  VIADD R26, R164, 0xffffff81 ;  /* 0xffffff81a41a7836 */ /* 0x000fe20000000000 */
[-C--:B------:R-:W-:Y:S01]  /*58f0*/  ISETP.GE.AND P0, PT, R28, R213.reuse, PT ;  /* 0x000000d51c00720c */ /* 0x080fe20003f06270 */
[----:B------:R-:W-:Y:S01]  /*5900*/  HMMA.16816.F32.BF16 R60, R236, R198, R60 ;  /* 0x000000c6ec3c723c */ /* 0x000fe2000004183c */
[----:B------:R-:W-:Y:S01]  /*5910*/  FSEL R198, R180, -INF , !P1 ;  /* 0xff800000b4c67808 */ /* 0x000fe20004800000 */
[----:B------:R-:W-:Y:S01]  /*5920*/  VIADD R28, R164, 0xffffffb0 ;  /* 0xffffffb0a41c7836 */ /* 0x000fe20000000000 */
[----:B------:R-:W-:Y:S01]  /*5930*/  FSEL R245, R22, -INF , !P0 ;  /* 0xff80000016f57808 */ /* 0x000fe20004000000 */
[----:B------:R-:W-:Y:S01]  /*5940*/  VIADD R22, R164, 0xffffffb1 ;  /* 0xffffffb1a4167836 */ /* 0x000fe20000000000 */
[----:B------:R-:W-:-:S02]  /*5950*/  ISETP.GE.AND P0, PT, R26, R213, PT ;  /* 0x000000d51a00720c */ /* 0x000fc40003f06270 */
[C---:B------:R-:W-:Y:S01]  /*5960*/  ISETP.GE.AND P4, PT, R26.reuse, R227, PT ;  /* 0x000000e31a00720c */ /* 0x040fe20003f86270 */
[----:B------:R-:W-:Y:S01]  /*5970*/  HMMA.16816.F32.BF16 R64, R236, R196, R64 ;  /* 0x000000c4ec40723c */ /* 0x000fe20000041840 */
[CC--:B------:R-:W-:Y:S02]  /*5980*/  ISETP.GE.AND P3, PT, R26.reuse, R219.reuse, PT ;  /* 0x000000db1a00720c */ /* 0x0c0fe40003f66270 */
[----:B------:R-:W-:Y:S01]  /*5990*/  ISETP.GE.AND P1, PT, R26, R218, PT ;  /* 0x000000da1a00720c */ /* 0x000fe20003f26270 */
[----:B------:R-:W-:Y:S01]  /*59a0*/  VIADD R26, R164, 0xffffffa0 ;  /* 0xffffffa0a41a7836 */ /* 0x000fe20000000000 */
[----:B------:R-:W-:Y:S01]  /*59b0*/  FSEL R251, R21, -INF , !P5 ;  /* 0xff80000015fb7808 */ /* 0x000fe20006800000 */
[----:B------:R-:W-:Y:S01]  /*59c0*/  BAR.SYNC.DEFER_BLOCKING 0x0 ;  /* 0x0000000000007b1d */ /* 0x000fe20000010000 */
[----:B------:R-:W-:Y:S01]  /*59d0*/  ISETP.GE.AND P5, PT, R24, R219, PT ;  /* 0x000000db1800720c */ /* 0x000fe20003fa6270 */
[----:B------:R-:W-:Y:S01]  /*59e0*/  HMMA.16816.F32.BF16 R176, R56, R40, R176 ;  /* 0x0000002838b0723c */ /* 0x000fe200000418b0 */
[----:B------:R-:W-:-:S02]  /*59f0*/  FSEL R188, R181, -INF , !P2 ;  /* 0xff800000b5bc7808 */ /* 0x000fc40005000000 */
[----:B------:R-:W-:Y:S01]  /*5a00*/  ISETP.GE.AND P2, PT, R24, R213, PT ;  /* 0x000000d51800720c */ /* 0x000fe20003f46270 */
[----:B------:R-:W-:Y:S01]  /*5a10*/  VIADD R24, R164, 0xffffffa1 ;  /* 0xffffffa1a4187836 */ /* 0x000fe20000000000 */
[----:B------:R-:W-:Y:S02]  /*5a20*/  FSEL R35, R35, -INF , !P0 ;  /* 0xff80000023237808 */ /* 0x000fe40004000000 */
[-C--:B------:R-:W-:Y:S01]  /*5a30*/  ISETP.GE.AND P0, PT, R20, R218.reuse, PT ;  /* 0x000000da1400720c */ /* 0x080fe20003f06270 */
[----:B------:R-:W-:Y:S01]  /*5a40*/  HMMA.16816.F32.BF16 R172, R56, R42, R172 ;  /* 0x0000002a38ac723c */ /* 0x000fe200000418ac */
[----:B------:R-:W-:Y:S02]  /*5a50*/  FSEL R241, R183, -INF , !P5 ;  /* 0xff800000b7f17808 */ /* 0x000fe40006800000 */
[----:B------:R-:W-:Y:S02]  /*5a60*/  ISETP.GE.AND P5, PT, R26, R218, PT ;  /* 0x000000da1a00720c */ /* 0x000fe40003fa6270 */
[----:B------:R-:W-:-:S02]  /*5a70*/  FSEL R243, R23, -INF , !P2 ;  /* 0xff80000017f37808 */ /* 0x000fc40005000000 */
[----:B------:R-:W-:Y:S01]  /*5a80*/  FSEL R23, R33, -INF , !P1 ;  /* 0xff80000021177808 */ /* 0x000fe20004800000 */
[C---:B------:R-:W-:Y:S01]  /*5a90*/  HMMA.16816.F32.BF16 R64, R56.reuse, R36, R64 ;  /* 0x000000243840723c */ /* 0x040fe20000041840 */
[----:B------:R-:W-:Y:S01]  /*5aa0*/  FSEL R25, R32, -INF , !P0 ;  /* 0xff80000020197808 */ /* 0x000fe20004000000 */
[----:B------:R-:W-:Y:S01]  /*5ab0*/  VIADD R32, R164, 0xffffffa8 ;  /* 0xffffffa8a4207836 */ /* 0x000fe20000000000 */
[----:B------:R-:W-:Y:S02]  /*5ac0*/  FSEL R205, R16, -INF , !P5 ;  /* 0xff80000010cd7808 */ /* 0x000fe40006800000 */
[----:B------:R-:W-:Y:S02]  /*5ad0*/  ISETP.GE.AND P5, PT, R24, R218, PT ;  /* 0x000000da1800720c */ /* 0x000fe40003fa6270 */
[----:B------:R-:W-:Y:S01]  /*5ae0*/  FMNMX3.FTZ R16, R166, R25, R23, !PT ;  /* 0x00000019a6107276 */ /* 0x000fe20007810017 */
[----:B------:R-:W-:Y:S01]  /*5af0*/  HMMA.16816.F32.BF16 R60, R56, R38, R60 ;  /* 0x00000026383c723c */ /* 0x000fe2000004183c */
[----:B------:R-:W-:-:S02]  /*5b00*/  ISETP.GE.AND P1, PT, R26, R213, PT ;  /* 0x000000d51a00720c */ /* 0x000fc40003f26270 */
[----:B------:R-:W-:Y:S02]  /*5b10*/  FSEL R203, R17, -INF , !P5 ;  /* 0xff80000011cb7808 */ /* 0x000fe40006800000 */
[----:B------:R-:W-:Y:S01]  /*5b20*/  FMNMX3.FTZ R17, R16, R49, R29, !PT ;  /* 0x0000003110117276 */ /* 0x000fe2000781001d */
[----:B------:R-:W-:Y:S01]  /*5b30*/  VIADD R16, R164, 0xffffffb9 ;  /* 0xffffffb9a4107836 */ /* 0x000fe20000000000 */
[----:B------:R-:W-:Y:S02]  /*5b40*/  ISETP.GE.AND P0, PT, R24, R213, PT ;  /* 0x000000d51800720c */ /* 0x000fe40003f06270 */
[----:B------:R-:W-:Y:S01]  /*5b50*/  FSEL R197, R18, -INF , !P1 ;  /* 0xff80000012c57808 */ /* 0x000fe20004800000 */
[----:B------:R-:W-:Y:S01]  /*5b60*/  VIADD R18, R164, 0xffffffb8 ;  /* 0xffffffb8a4127836 */ /* 0x000fe20000000000 */
[----:B------:R-:W-:Y:S02]  /*5b70*/  ISETP.GE.AND P1, PT, R32, R218, PT ;  /* 0x000000da2000720c */ /* 0x000fe40003f26270 */
[----:B------:R-:W-:-:S02]  /*5b80*/  FMNMX3.FTZ R17, R17, R249, R202, !PT ;  /* 0x000000f911117276 */ /* 0x000fc400078100ca */
[----:B------:R-:W-:Y:S02]  /*5b90*/  FSEL R191, R19, -INF , !P0 ;  /* 0xff80000013bf7808 */ /* 0x000fe40004000000 */
[-C--:B------:R-:W-:Y:S02]  /*5ba0*/  ISETP.GE.AND P0, PT, R30, R218.reuse, PT ;  /* 0x000000da1e00720c */ /* 0x080fe40003f06270 */
[----:B------:R-:W-:Y:S02]  /*5bb0*/  FSEL R201, R12, -INF , !P1 ;  /* 0xff8000000cc97808 */ /* 0x000fe40004800000 */
[----:B------:R-:W-:Y:S02]  /*5bc0*/  ISETP.GE.AND P1, PT, R28, R218, PT ;  /* 0x000000da1c00720c */ /* 0x000fe40003f26270 */
[----:B------:R-:W-:Y:S02]  /*5bd0*/  FMNMX3.FTZ R12, R17, R182, R251, !PT ;  /* 0x000000b6110c7276 */ /* 0x000fe400078100fb */
[----:B------:R-:W-:-:S02]  /*5be0*/  ISETP.GE.U32.AND P5, PT, R212, 0x3, PT ;  /* 0x00000003d400780c */ /* 0x000fc40003fa6070 */
[----:B------:R-:W-:Y:S02]  /*5bf0*/  FSEL R199, R13, -INF , !P0 ;  /* 0xff8000000dc77808 */ /* 0x000fe40004000000 */
[----:B------:R-:W-:Y:S02]  /*5c00*/  ISETP.GE.AND P0, PT, R22, R218, PT ;  /* 0x000000da1600720c */ /* 0x000fe40003f06270 */
[----:B------:R-:W-:Y:S02]  /*5c10*/  FSEL R180, R8, -INF , !P1 ;  /* 0xff80000008b47808 */ /* 0x000fe40004800000 */
[----:B------:R-:W-:Y:S02]  /*5c20*/  FMNMX3.FTZ R8, R12, R205, R203, !PT ;  /* 0x000000cd0c087276 */ /* 0x000fe400078100cb */
[----:B------:R-:W-:Y:S02]  /*5c30*/  FSEL R171, R9, -INF , !P0 ;  /* 0xff80000009ab7808 */ /* 0x000fe40004000000 */
[----:B------:R-:W-:-:S02]  /*5c40*/  ISETP.GE.AND P2, PT, R20, R213, PT ;  /* 0x000000d51400720c */ /* 0x000fc40003f46270 */
[-C--:B------:R-:W-:Y:S02]  /*5c50*/  ISETP.GE.AND P1, PT, R18, R218.reuse, PT ;  /* 0x000000da1200720c */ /* 0x080fe40003f26270 */
[----:B------:R-:W-:Y:S02]  /*5c60*/  ISETP.GE.AND P0, PT, R16, R218, PT ;  /* 0x000000da1000720c */ /* 0x000fe40003f06270 */
[----:B------:R-:W-:Y:S02]  /*5c70*/  FMNMX3.FTZ R8, R8, R201, R199, !PT ;  /* 0x000000c908087276 */ /* 0x000fe400078100c7 */
[----:B------:R-:W-:Y:S02]  /*5c80*/  FSEL R21, R34, -INF , !P2 ;  /* 0xff80000022157808 */ /* 0x000fe40005000000 */
[----:B------:R-:W-:Y:S02]  /*5c90*/  FSEL R170, R4, -INF , !P1 ;  /* 0xff80000004aa7808 */ /* 0x000fe40004800000 */
[----:B------:R-:W-:-:S02]  /*5ca0*/  FSEL R169, R5, -INF , !P0 ;  /* 0xff80000005a97808 */ /* 0x000fc40004000000 */
[----:B------:R-:W-:Y:S02]  /*5cb0*/  FMNMX3.FTZ R8, R8, R180, R171, !PT ;  /* 0x000000b408087276 */ /* 0x000fe400078100ab */
[----:B------:R-:W-:Y:S02]  /*5cc0*/  ISETP.GE.AND P2, PT, R32, R213, PT ;  /* 0x000000d52000720c */ /* 0x000fe40003f46270 */
[----:B------:R-:W-:Y:S02]  /*5cd0*/  FMNMX3.FTZ R34, R165, R21, R35, !PT ;  /* 0x00000015a5227276 */ /* 0x000fe40007810023 */
[----:B------:R-:W-:Y:S01]  /*5ce0*/  FMNMX3.FTZ R12, R8, R170, R169, !PT ;  /* 0x000000aa080c7276 */ /* 0x000fe200078100a9 */
[----:B------:R-:W-:Y:S08]  /*5cf0*/  @!P5 BRA `(.L_x_42) ;  /* 0x000000000054d947 */ /* 0x000ff00003800000 */
[----:B------:R-:W-:-:S04]  /*5d00*/  VIADD R5, R212, 0xfffffffd ;  /* 0xfffffffdd4057836 */ /* 0x000fc80000000000 */
[----:B------:R-:W-:-:S04]  /*5d10*/  IMAD.WIDE.U32 R36, R5, R2, RZ ;  /* 0x0000000205247225 */ /* 0x000fc800078e00ff */
[----:B------:R-:W-:Y:S01]  /*5d20*/  IMAD R5, R5, R3, R37 ;  /* 0x0000000305057224 */ /* 0x000fe200078e0225 */
[C---:B------:R-:W-:Y:S01]  /*5d30*/  LEA R38, P1, R36.reuse, R223, 0x7 ;  /* 0x000000df24267211 */ /* 0x040fe200078238ff */
[----:B------:R-:W-:-:S03]  /*5d40*/  IMAD.SHL.U32 R9, R36, 0x40, RZ ;  /* 0x0000004024097824 */ /* 0x000fc600078e00ff */
[--C-:B------:R-:W-:Y:S02]  /*5d50*/  SHF.L.U64.HI R4, R36, 0x6, R5.reuse ;  /* 0x0000000624047819 */ /* 0x100fe40000010205 */
[----:B------:R-:W-:Y:S02]  /*5d60*/  LEA R8, P0, R2, R9, 0x5 ;  /* 0x0000000902087211 */ /* 0x000fe400078028ff */
[----:B------:R-:W-:Y:S02]  /*5d70*/  LEA.HI.X R39, R36, R222, R5, 0x7, P1 ;  /* 0x000000de24277211 */ /* 0x000fe400008f3c05 */
[----:B------:R-:W-:Y:S02]  /*5d80*/  LEA.HI.X R9, R2, R4, R3, 0x5, P0 ;  /* 0x0000000402097211 */ /* 0x000fe400000f2c03 */
        /* <DEDUP_REMOVED lines=11> */
[----:B------:R-:W0:Y:S02]  /*5e40*/  LDGDEPBAR ;  /* 0x00000000000079af */ /* 0x000e240000000000 */
.L_x_42:
[----:B-1----:R-:W-:Y:S01]  /*5e50*/  FMNMX3.FTZ R4, R34, R47, R31, !PT ;  /* 0x0000002f22047276 */ /* 0x002fe2000781001f */
[----:B------:R-:W-:Y:S01]  /*5e60*/  SHFL.BFLY PT, R237, R12, 0x2, 0x1f ;  /* 0x0c401f000ced7f89 */ /* 0x000fe200000e0000 */
[----:B------:R-:W-:Y:S02]  /*5e70*/  ISETP.GE.AND P1, PT, R30, R213, PT ;  /* 0x000000d51e00720c */ /* 0x000fe40003f26270 */
[----:B------:R-:W-:Y:S02]  /*5e80*/  FMNMX3.FTZ R4, R4, R185, R247, !PT ;  /* 0x000000b904047276 */ /* 0x000fe400078100f7 */
[----:B------:R-:W-:Y:S02]  /*5e90*/  FSEL R189, R14, -INF , !P2 ;  /* 0xff8000000ebd7808 */ /* 0x000fe40005000000 */
[----:B------:R-:W-:Y:S02]  /*5ea0*/  FMNMX3.FTZ R4, R4, R245, R243, !PT ;  /* 0x000000f504047276 */ /* 0x000fe400078100f3 */
[----:B------:R-:W-:-:S02]  /*5eb0*/  ISETP.GE.AND P0, PT, R28, R213, PT ;  /* 0x000000d51c00720c */ /* 0x000fc40003f06270 */
[----:B------:R-:W-:Y:S02]  /*5ec0*/  ISETP.GE.AND P2, PT, R22, R213, PT ;  /* 0x000000d51600720c */ /* 0x000fe40003f46270 */
[----:B------:R-:W-:Y:S02]  /*5ed0*/  FSEL R187, R15, -INF , !P1 ;  /* 0xff8000000fbb7808 */ /* 0x000fe40004800000 */
[----:B------:R-:W-:Y:S02]  /*5ee0*/  FMNMX3.FTZ R4, R4, R197, R191, !PT ;  /* 0x000000c504047276 */ /* 0x000fe400078100bf */
[----:B------:R-:W-:Y:S02]  /*5ef0*/  FSEL R164, R10, -INF , !P0 ;  /* 0xff8000000aa47808 */ /* 0x000fe40004000000 */
[----:B------:R-:W-:Y:S02]  /*5f00*/  FSEL R59, R11, -INF , !P2 ;  /* 0xff8000000b3b7808 */ /* 0x000fe40005000000 */
[----:B------:R-:W-:-:S02]  /*5f10*/  ISETP.GE.AND P0, PT, R18, R213, PT ;  /* 0x000000d51200720c */ /* 0x000fc40003f06270 */
[----:B------:R-:W-:Y:S02]  /*5f20*/  ISETP.GE.AND P2, PT, R16, R213, PT ;  /* 0x000000d51000720c */ /* 0x000fe40003f46270 */
[----:B------:R-:W-:Y:S02]  /*5f30*/  FMNMX3.FTZ R4, R4, R189, R187, !PT ;  /* 0x000000bd04047276 */ /* 0x000fe400078100bb */
[----:B------:R-:W-:Y:S02]  /*5f40*/  FSEL R55, R6, -INF , !P0 ;  /* 0xff80000006377808 */ /* 0x000fe40004000000 */
[----:B------:R-:W-:Y:S02]  /*5f50*/  FSEL R50, R7, -INF , !P2 ;  /* 0xff80000007327808 */ /* 0x000fe40005000000 */
[----:B------:R-:W-:Y:S02]  /*5f60*/  FMNMX3.FTZ R4, R4, R164, R59, !PT ;  /* 0x000000a404047276 */ /* 0x000fe4000781003b */
[----:B------:R-:W-:-:S02]  /*5f70*/  ISETP.GE.AND P1, PT, R26, R227, PT ;  /* 0x000000e31a00720c */ /* 0x000fc40003f26270 */
[----:B------:R-:W-:Y:S02]  /*5f80*/  FMNMX3.FTZ R4, R4, R55, R50, !PT ;  /* 0x0000003704047276 */ /* 0x000fe40007810032 */
[----:B------:R-:W-:Y:S02]  /*5f90*/  ISETP.GE.AND P2, PT, R24, R227, PT ;  /* 0x000000e31800720c */ /* 0x000fe40003f46270 */
[----:B------:R-:W-:Y:S01]  /*5fa0*/  FSEL R196, R176, -INF , !P1 ;  /* 0xff800000b0c47808 */ /* 0x000fe20004800000 */
[----:B------:R-:W1:Y:S01]  /*5fb0*/  SHFL.BFLY PT, R5, R4, 0x2, 0x1f ;  /* 0x0c401f0004057f89 */ /* 0x000e6200000e0000 */
[----:B------:R-:W-:Y:S02]  /*5fc0*/  ISETP.GE.AND P1, PT, R32, R219, PT ;  /* 0x000000db2000720c */ /* 0x000fe40003f26270 */
[----:B------:R-:W-:Y:S02]  /*5fd0*/  FSEL R190, R177, -INF , !P2 ;  /* 0xff800000b1be7808 */ /* 0x000fe40005000000 */
[----:B------:R-:W-:-:S02]  /*5fe0*/  FSEL R177, R174, -INF , !P1 ;  /* 0xff800000aeb17808 */ /* 0x000fc40004800000 */
[----:B------:R-:W-:Y:S02]  /*5ff0*/  ISETP.GE.AND P1, PT, R20, R227, PT ;  /* 0x000000e31400720c */ /* 0x000fe40003f26270 */
[----:B------:R-:W-:Y:S02]  /*6000*/  ISETP.GE.AND P0, PT, R26, R219, PT ;  /* 0x000000db1a00720c */ /* 0x000fe40003f06270 */
[----:B------:R-:W-:Y:S02]  /*6010*/  FSEL R8, R193, -INF , !P4 ;  /* 0xff800000c1087808 */ /* 0x000fe40006000000 */
[----:B------:R-:W-:Y:S02]  /*6020*/  FSEL R192, R192, -INF , !P1 ;  /* 0xff800000c0c07808 */ /* 0x000fe40004800000 */
[----:B------:R-:W-:Y:S02]  /*6030*/  FSEL R181, R178, -INF , !P0 ;  /* 0xff800000b2b57808 */ /* 0x000fe40004000000 */
[----:B------:R-:W-:-:S02]  /*6040*/  ISETP.GE.AND P0, PT, R30, R227, PT ;  /* 0x000000e31e00720c */ /* 0x000fc40003f06270 */
[----:B------:R-:W-:Y:S02]  /*6050*/  FMNMX3.FTZ R7, R168, R192, R8, !PT ;  /* 0x000000c0a8077276 */ /* 0x000fe40007810008 */
[----:B------:R-:W-:Y:S02]  /*6060*/  FSEL R178, R173, -INF , !P0 ;  /* 0xff800000adb27808 */ /* 0x000fe40004000000 */
[----:B------:R-:W-:Y:S02]  /*6070*/  ISETP.GE.AND P0, PT, R20, R219, PT ;  /* 0x000000db1400720c */ /* 0x000fe40003f06270 */
[----:B------:R-:W-:Y:S02]  /*6080*/  FMNMX3.FTZ R7, R7, R54, R208, !PT ;  /* 0x0000003607077276 */ /* 0x000fe400078100d0 */
[----:B------:R-:W-:Y:S02]  /*6090*/  FSEL R195, R195, -INF , !P3 ;  /* 0xff800000c3c37808 */ /* 0x000fe40005800000 */
[----:B------:R-:W-:-:S02]  /*60a0*/  FSEL R57, R194, -INF , !P0 ;  /* 0xff800000c2397808 */ /* 0x000fc40004000000 */
[----:B------:R-:W-:Y:S02]  /*60b0*/  FMNMX3.FTZ R7, R7, R200, R184, !PT ;  /* 0x000000c807077276 */ /* 0x000fe400078100b8 */
[----:B------:R-:W-:Y:S02]  /*60c0*/  ISETP.GE.AND P3, PT, R24, R219, PT ;  /* 0x000000db1800720c */ /* 0x000fe40003f66270 */
[----:B------:R-:W-:Y:S02]  /*60d0*/  ISETP.GE.AND P4, PT, R32, R227, PT ;  /* 0x000000e32000720c */ /* 0x000fe40003f86270 */
[----:B------:R-:W-:Y:S02]  /*60e0*/  ISETP.GE.AND P2, PT, R30, R219, PT ;  /* 0x000000db1e00720c */ /* 0x000fe40003f46270 */
[----:B------:R-:W-:Y:S02]  /*60f0*/  FMNMX3.FTZ R9, R167, R57, R195, !PT ;  /* 0x00000039a7097276 */ /* 0x000fe400078100c3 */
[----:B------:R-:W-:-:S02]  /*6100*/  FMNMX3.FTZ R239, R7, R198, R188, !PT ;  /* 0x000000c607ef7276 */ /* 0x000fc400078100bc */
[----:B------:R-:W-:Y:S02]  /*6110*/  FSEL R179, R179, -INF , !P3 ;  /* 0xff800000b3b37808 */ /* 0x000fe40005800000 */
[----:B------:R-:W-:Y:S02]  /*6120*/  FSEL R186, R172, -INF , !P4 ;  /* 0xff800000acba7808 */ /* 0x000fe40006000000 */
[----:B-1----:R-:W-:Y:S02]  /*6130*/  FMNMX.FTZ R5, R4, R5, !PT ;  /* 0x0000000504057209 */ /* 0x002fe40007810000 */
[C---:B------:R-:W-:Y:S02]  /*6140*/  ISETP.GE.AND P3, PT, R28.reuse, R227, PT ;  /* 0x000000e31c00720c */ /* 0x040fe40003f66270 */
[----:B------:R-:W-:Y:S01]  /*6150*/  ISETP.GE.AND P4, PT, R28, R219, PT ;  /* 0x000000db1c00720c */ /* 0x000fe20003f86270 */
[----:B------:R-:W1:Y:S01]  /*6160*/  SHFL.BFLY PT, R236, R5, 0x1, 0x1f ;  /* 0x0c201f0005ec7f89 */ /* 0x000e6200000e0000 */
[----:B------:R-:W-:-:S02]  /*6170*/  FSEL R175, R175, -INF , !P2 ;  /* 0xff800000afaf7808 */ /* 0x000fc40005000000 */
[----:B------:R-:W-:Y:S02]  /*6180*/  FMNMX3.FTZ R238, R9, R204, R206, !PT ;  /* 0x000000cc09ee7276 */ /* 0x000fe400078100ce */
[----:B------:R-:W-:Y:S02]  /*6190*/  ISETP.GE.AND P2, PT, R22, R227, PT ;  /* 0x000000e31600720c */ /* 0x000fe40003f46270 */
[----:B------:R-:W-:Y:S02]  /*61a0*/  FMNMX3.FTZ R239, R239, R196, R190, !PT ;  /* 0x000000c4efef7276 */ /* 0x000fe400078100be */
[----:B------:R-:W-:Y:S02]  /*61b0*/  FSEL R172, R64, -INF , !P3 ;  /* 0xff80000040ac7808 */ /* 0x000fe40005800000 */
[----:B------:R-:W-:Y:S02]  /*61c0*/  FSEL R33, R66, -INF , !P4 ;  /* 0xff80000042217808 */ /* 0x000fe40006000000 */
[----:B------:R-:W-:-:S02]  /*61d0*/  FMNMX3.FTZ R238, R238, R207, R209, !PT ;  /* 0x000000cfeeee7276 */ /* 0x000fc400078100d1 */
[-C--:B------:R-:W-:Y:S02]  /*61e0*/  ISETP.GE.AND P3, PT, R18, R227.reuse, PT ;  /* 0x000000e31200720c */ /* 0x080fe40003f66270 */
[----:B------:R-:W-:Y:S02]  /*61f0*/  ISETP.GE.AND P4, PT, R16, R227, PT ;  /* 0x000000e31000720c */ /* 0x000fe40003f86270 */
[----:B------:R-:W-:Y:S02]  /*6200*/  FSEL R58, R65, -INF , !P2 ;  /* 0xff800000413a7808 */ /* 0x000fe40005000000 */
[----:B------:R-:W-:Y:S02]  /*6210*/  FMNMX3.FTZ R239, R239, R186, R178, !PT ;  /* 0x000000baefef7276 */ /* 0x000fe400078100b2 */
[----:B------:R-:W-:Y:S02]  /*6220*/  FMNMX3.FTZ R238, R238, R211, R241, !PT ;  /* 0x000000d3eeee7276 */ /* 0x000fe400078100f1 */
[----:B------:R-:W-:-:S02]  /*6230*/  FSEL R52, R60, -INF , !P3 ;  /* 0xff8000003c347808 */ /* 0x000fc40005800000 */
[----:B------:R-:W-:Y:S02]  /*6240*/  FSEL R40, R61, -INF , !P4 ;  /* 0xff8000003d287808 */ /* 0x000fe40006000000 */
[----:B------:R-:W-:Y:S02]  /*6250*/  FMNMX3.FTZ R239, R239, R172, R58, !PT ;  /* 0x000000acefef7276 */ /* 0x000fe4000781003a */
[----:B------:R-:W-:Y:S02]  /*6260*/  ISETP.GE.AND P1, PT, R22, R219, PT ;  /* 0x000000db1600720c */ /* 0x000fe40003f26270 */
[----:B------:R-:W-:Y:S02]  /*6270*/  FMNMX3.FTZ R238, R238, R181, R179, !PT ;  /* 0x000000b5eeee7276 */ /* 0x000fe400078100b3 */
[----:B------:R-:W-:Y:S02]  /*6280*/  FMNMX3.FTZ R239, R239, R52, R40, !PT ;  /* 0x00000034efef7276 */ /* 0x000fe40007810028 */
[----:B------:R-:W-:-:S02]  /*6290*/  ISETP.GE.AND P0, PT, R18, R219, PT ;  /* 0x000000db1200720c */ /* 0x000fc40003f06270 */
[----:B------:R-:W-:Y:S01]  /*62a0*/  ISETP.GE.AND P3, PT, R16, R219, PT ;  /* 0x000000db1000720c */ /* 0x000fe20003f66270 */
[----:B------:R-:W2:Y:S01]  /*62b0*/  SHFL.BFLY PT, R4, R239, 0x2, 0x1f ;  /* 0x0c401f00ef047f89 */ /* 0x000ea200000e0000 */
[----:B------:R-:W-:Y:S02]  /*62c0*/  FSEL R44, R67, -INF , !P1 ;  /* 0xff800000432c7808 */ /* 0x000fe40004800000 */
[----:B------:R-:W-:Y:S01]  /*62d0*/  FMNMX3.FTZ R238, R238, R177, R175, !PT ;  /* 0x000000b1eeee7276 */ /* 0x000fe200078100af */
[----:B------:R-:W-:Y:S01]  /*62e0*/  LDSM.16.MT88.4 R16, [R214+0xa000] ;  /* 0x00a00000d610783b */ /* 0x000fe20000004200 */
[----:B------:R-:W-:Y:S02]  /*62f0*/  FSEL R45, R62, -INF , !P0 ;  /* 0xff8000003e2d7808 */ /* 0x000fe40004000000 */
[----:B------:R-:W-:Y:S02]  /*6300*/  FSEL R46, R63, -INF , !P3 ;  /* 0xff8000003f2e7808 */ /* 0x000fe40005800000 */
[----:B------:R-:W-:-:S02]  /*6310*/  FMNMX3.FTZ R238, R238, R33, R44, !PT ;  /* 0x00000021eeee7276 */ /* 0x000fc4000781002c */
[----:B-1----:R-:W-:Y:S02]  /*6320*/  FMNMX.FTZ R236, R5, R236, !PT ;  /* 0x000000ec05ec7209 */ /* 0x002fe40007810000 */
[----:B------:R-:W-:Y:S02]  /*6330*/  FMNMX3.FTZ R238, R238, R45, R46, !PT ;  /* 0x0000002deeee7276 */ /* 0x000fe4000781002e */
[----:B------:R-:W-:Y:S01]  /*6340*/  FMNMX.FTZ R237, R12, R237, !PT ;  /* 0x000000ed0ced7209 */ /* 0x000fe20007810000 */
[C---:B------:R-:W-:Y:S01]  /*6350*/  FMUL.FTZ R62, R236.reuse, UR6 ;  /* 0x00000006ec3e7c20 */ /* 0x040fe20008410000 */
[----:B------:R-:W-:Y:S01]  /*6360*/  FSETP.NEU.FTZ.AND P0, PT, R236, -INF , PT ;  /* 0xff800000ec00780b */ /* 0x000fe20003f1d000 */
[----:B------:R-:W1:Y:S01]  /*6370*/  SHFL.BFLY PT, R5, R238, 0x2, 0x1f ;  /* 0x0c401f00ee057f89 */ /* 0x000e6200000e0000 */
[----:B------:R-:W-:Y:S02]  /*6380*/  IADD3 R240, PT, PT, R214, 0x9020, RZ ;  /* 0x00009020d6f07810 */ /* 0x000fe40007ffe0ff */
[----:B------:R-:W-:Y:S01]  /*6390*/  FSEL R62, R62, RZ, P0 ;  /* 0x000000ff3e3e7208 */ /* 0x000fe20000000000 */
[----:B------:R-:W3:Y:S01]  /*63a0*/  SHFL.BFLY PT, R6, R237, 0x1, 0x1f ;  /* 0x0c201f00ed067f89 */ /* 0x000ee200000e0000 */
[----:B------:R-:W-:-:S02]  /*63b0*/  FSEL R42, R236, RZ, P0 ;  /* 0x000000ffec2a7208 */ /* 0x000fc40000000000 */
[----:B--2---:R-:W-:Y:S01]  /*63c0*/  FMNMX.FTZ R239, R239, R4, !PT ;  /* 0x00000004efef7209 */ /* 0x004fe20007810000 */
[--C-:B------:R-:W-:Y:S01]  /*63d0*/  FFMA.FTZ R34, R47, UR6, -R62.reuse ;  /* 0x000000062f227c23 */ /* 0x100fe2000801083e */
[----:B------:R-:W-:Y:S01]  /*63e0*/  MOV R53, R240 ;  /* 0x000000f000357202 */ /* 0x000fe20000000f00 */
[----:B------:R-:W-:Y:S01]  /*63f0*/  FFMA.FTZ R36, R21, UR6, -R62 ;  /* 0x0000000615247c23 */ /* 0x000fe2000801083e */
[----:B------:R-:W-:Y:S01]  /*6400*/  @P6 IADD3 R53, PT, PT, R230, -0x20, RZ ;  /* 0xffffffe0e6356810 */ /* 0x000fe20007ffe0ff */
[----:B------:R-:W2:Y:S01]  /*6410*/  SHFL.BFLY PT, R4, R239, 0x1, 0x1f ;  /* 0x0c201f00ef047f89 */ /* 0x000ea200000e0000 */
[----:B------:R-:W-:Y:S01]  /*6420*/  FADD.FTZ R42, R165, -R42 ;  /* 0x8000002aa52a7221 */ /* 0x000fe20000010000 */
[--C-:B------:R-:W-:Y:S01]  /*6430*/  FFMA.FTZ R35, R35, UR6, -R62.reuse ;  /* 0x0000000623237c23 */ /* 0x100fe2000801083e */
[--C-:B------:R-:W-:Y:S01]  /*6440*/  FFMA.FTZ R41, R31, UR6, -R62.reuse ;  /* 0x000000061f297c23 */ /* 0x100fe2000801083e */
[----:B------:R-:W-:Y:S01]  /*6450*/  LDSM.16.MT88.4 R12, [R53+0x1000] ;  /* 0x00100000350c783b */ /* 0x000fe20000004200 */
[----:B------:R-:W-:Y:S01]  /*6460*/  FMUL.FTZ R42, R42, UR6 ;  /* 0x000000062a2a7c20 */ /* 0x000fe20008410000 */
[----:B------:R-:W-:Y:S01]  /*6470*/  MUFU.EX2 R36, R36 ;  /* 0x0000002400247308 */ /* 0x000fe20000000800 */
[--C-:B------:R-:W-:Y:S01]  /*6480*/  FFMA.FTZ R174, R185, UR6, -R62.reuse ;  /* 0x00000006b9ae7c23 */ /* 0x100fe2000801083e */
[--C-:B------:R-:W-:Y:S01]  /*6490*/  FFMA.FTZ R173, R247, UR6, -R62.reuse ;  /* 0x00000006f7ad7c23 */ /* 0x100fe2000801083e */
[--C-:B------:R-:W-:Y:S01]  /*64a0*/  FFMA.FTZ R176, R245, UR6, -R62.reuse ;  /* 0x00000006f5b07c23 */ /* 0x100fe2000801083e */
[--C-:B------:R-:W-:Y:S01]  /*64b0*/  FFMA.FTZ R183, R243, UR6, -R62.reuse ;  /* 0x00000006f3b77c23 */ /* 0x100fe2000801083e */
[--C-:B------:R-:W-:Y:S01]  /*64c0*/  FFMA.FTZ R197, R197, UR6, -R62.reuse ;  /* 0x00000006c5c57c23 */ /* 0x100fe2000801083e */
[----:B-1----:R-:W-:Y:S01]  /*64d0*/  FMNMX.FTZ R238, R238, R5, !PT ;  /* 0x00000005eeee7209 */ /* 0x002fe20007810000 */
[--C-:B------:R-:W-:Y:S01]  /*64e0*/  FFMA.FTZ R189, R189, UR6, -R62.reuse ;  /* 0x00000006bdbd7c23 */ /* 0x100fe2000801083e */
[----:B------:R-:W1:Y:S01]  /*64f0*/  MUFU.EX2 R35, R35 ;  /* 0x0000002300237308 */ /* 0x000e620000000800 */
[--C-:B------:R-:W-:Y:S01]  /*6500*/  FFMA.FTZ R59, R59, UR6, -R62.reuse ;  /* 0x000000063b3b7c23 */ /* 0x100fe2000801083e */
[----:B---3--:R-:W-:Y:S01]  /*6510*/  FMNMX.FTZ R237, R237, R6, !PT ;  /* 0x00000006eded7209 */ /* 0x008fe20007810000 */
[----:B------:R-:W3:Y:S01]  /*6520*/  SHFL.BFLY PT, R5, R238, 0x1, 0x1f ;  /* 0x0c201f00ee057f89 */ /* 0x000ee200000e0000 */
[--C-:B------:R-:W-:Y:S01]  /*6530*/  FFMA.FTZ R55, R55, UR6, -R62.reuse ;  /* 0x0000000637377c23 */ /* 0x100fe2000801083e */
[----:B------:R-:W-:Y:S01]  /*6540*/  FFMA.FTZ R50, R50, UR6, -R62 ;  /* 0x0000000632327c23 */ /* 0x000fe2000801083e */
[C---:B------:R-:W-:Y:S01]  /*6550*/  FSETP.NEU.FTZ.AND P2, PT, R237.reuse, -INF , PT ;  /* 0xff800000ed00780b */ /* 0x040fe20003f5d000 */
[----:B------:R-:W-:Y:S01]  /*6560*/  FMUL.FTZ R66, R237, UR6 ;  /* 0x00000006ed427c20 */ /* 0x000fe20008410000 */
[----:B------:R-:W-:Y:S01]  /*6570*/  MUFU.EX2 R34, R34 ;  /* 0x0000002200227308 */ /* 0x000fe20000000800 */
[----:B--2---:R-:W-:-:S03]  /*6580*/  FMNMX.FTZ R239, R239, R4, !PT ;  /* 0x00000004efef7209 */ /* 0x004fc60007810000 */
[----:B------:R-:W-:Y:S02]  /*6590*/  FSEL R66, R66, RZ, P2 ;  /* 0x000000ff42427208 */ /* 0x000fe40001000000 */
[C---:B------:R-:W-:Y:S01]  /*65a0*/  FSETP.NEU.FTZ.AND P1, PT, R239.reuse, -INF , PT ;  /* 0xff800000ef00780b */ /* 0x040fe20003f3d000 */
[----:B------:R-:W-:Y:S01]  /*65b0*/  FMUL.FTZ R47, R239, UR6 ;  /* 0x00000006ef2f7c20 */ /* 0x000fe20008410000 */
[----:B------:R-:W-:Y:S01]  /*65c0*/  FSEL R43, R237, RZ, P2 ;  /* 0x000000ffed2b7208 */ /* 0x000fe20001000000 */
[--C-:B------:R-:W-:Y:S01]  /*65d0*/  FFMA.FTZ R38, R49, UR6, -R66.reuse ;  /* 0x0000000631267c23 */ /* 0x100fe20008010842 */
[--C-:B------:R-:W-:Y:S01]  /*65e0*/  FFMA.FTZ R32, R25, UR6, -R66.reuse ;  /* 0x0000000619207c23 */ /* 0x100fe20008010842 */
[--C-:B------:R-:W-:Y:S01]  /*65f0*/  FFMA.FTZ R39, R23, UR6, -R66.reuse ;  /* 0x0000000617277c23 */ /* 0x100fe20008010842 */
[----:B------:R-:W-:Y:S01]  /*6600*/  FSEL R47, R47, RZ, P1 ;  /* 0x000000ff2f2f7208 */ /* 0x000fe20000800000 */
[----:B------:R-:W2:Y:S01]  /*6610*/  LDSM.16.MT88.4 R24, [R214+0x9000] ;  /* 0x00900000d618783b */ /* 0x000ea20000004200 */
[----:B------:R-:W-:Y:S01]  /*6620*/  FADD.FTZ R43, R166, -R43 ;  /* 0x8000002ba62b7221 */ /* 0x000fe20000010000 */
[----:B------:R-:W-:Y:S01]  /*6630*/  FSEL R63, R239, RZ, P1 ;  /* 0x000000ffef3f7208 */ /* 0x000fe20000800000 */
[----:B------:R-:W-:Y:S01]  /*6640*/  FFMA.FTZ R37, R29, UR6, -R66 ;  /* 0x000000061d257c23 */ /* 0x000fe20008010842 */
[--C-:B------:R-:W-:Y:S01]  /*6650*/  FFMA.FTZ R49, R8, UR6, -R47.reuse ;  /* 0x0000000608317c23 */ /* 0x100fe2000801082f */
[----:B------:R-:W-:Y:S01]  /*6660*/  FFMA.FTZ R51, R54, UR6, -R47 ;  /* 0x0000000636337c23 */ /* 0x000fe2000801082f */
[----:B---3--:R-:W-:Y:S01]  /*6670*/  FMNMX.FTZ R238, R238, R5, !PT ;  /* 0x00000005eeee7209 */ /* 0x008fe20007810000 */
[----:B------:R-:W3:Y:S01]  /*6680*/  LDSM.16.MT88.4 R20, [R53] ;  /* 0x000000003514783b */ /* 0x000ee20000004200 */
[----:B------:R-:W-:Y:S01]  /*6690*/  FMUL.FTZ R43, R43, UR6 ;  /* 0x000000062b2b7c20 */ /* 0x000fe20008410000 */
[----:B------:R-:W-:Y:S01]  /*66a0*/  FADD.FTZ R63, R168, -R63 ;  /* 0x8000003fa83f7221 */ /* 0x000fe20000010000 */
[C---:B------:R-:W-:Y:S01]  /*66b0*/  FSETP.NEU.FTZ.AND P0, PT, R238.reuse, -INF , PT ;  /* 0xff800000ee00780b */ /* 0x040fe20003f1d000 */
[C---:B------:R-:W-:Y:S01]  /*66c0*/  FMUL.FTZ R8, R238.reuse, UR6 ;  /* 0x00000006ee087c20 */ /* 0x040fe20008410000 */
[----:B------:R-:W4:Y:S01]  /*66d0*/  LDSM.16.MT88.4 R4, [R214+0xb000] ;  /* 0x00b00000d604783b */ /* 0x000f220000004200 */
[----:B------:R-:W-:Y:S01]  /*66e0*/  MUFU.EX2 R32, R32 ;  /* 0x0000002000207308 */ /* 0x000fe20000000800 */
[----:B------:R-:W-:Y:S01]  /*66f0*/  FSEL R64, R238, RZ, P0 ;  /* 0x000000ffee407208 */ /* 0x000fe20000000000 */
[--C-:B------:R-:W-:Y:S01]  /*6700*/  FFMA.FTZ R48, R192, UR6, -R47.reuse ;  /* 0x00000006c0307c23 */ /* 0x100fe2000801082f */
[----:B------:R-:W-:Y:S01]  /*6710*/  FSEL R54, R8, RZ, P0 ;  /* 0x000000ff08367208 */ /* 0x000fe20000000000 */
[--C-:B------:R-:W-:Y:S01]  /*6720*/  FFMA.FTZ R56, R208, UR6, -R47.reuse ;  /* 0x00000006d0387c23 */ /* 0x100fe2000801082f */
[----:B------:R-:W5:Y:S01]  /*6730*/  LDSM.16.MT88.4 R8, [R53+0x2000] ;  /* 0x002000003508783b */ /* 0x000f620000004200 */
[----:B------:R-:W-:Y:S01]  /*6740*/  FADD.FTZ R65, R167, -R64 ;  /* 0x80000040a7417221 */ /* 0x000fe20000010000 */
[----:B------:R-:W-:Y:S01]  /*6750*/  FMUL.FTZ R63, R63, UR6 ;  /* 0x000000063f3f7c20 */ /* 0x000fe20008410000 */
[----:B------:R-:W2:Y:S01]  /*6760*/  MUFU.EX2 R39, R39 ;  /* 0x0000002700277308 */ /* 0x000ea20000000800 */
[--C-:B------:R-:W-:Y:S01]  /*6770*/  FFMA.FTZ R57, R57, UR6, -R54.reuse ;  /* 0x0000000639397c23 */ /* 0x100fe20008010836 */
[--C-:B------:R-:W-:Y:S01]  /*6780*/  FFMA.FTZ R60, R195, UR6, -R54.reuse ;  /* 0x00000006c33c7c23 */ /* 0x100fe20008010836 */
[--C-:B------:R-:W-:Y:S01]  /*6790*/  FFMA.FTZ R61, R204, UR6, -R54.reuse ;  /* 0x00000006cc3d7c23 */ /* 0x100fe20008010836 */
[----:B------:R-:W-:Y:S01]  /*67a0*/  FMUL.FTZ R65, R65, UR6 ;  /* 0x0000000641417c20 */ /* 0x000fe20008410000 */
[----:B------:R-:W-:Y:S01]  /*67b0*/  FFMA.FTZ R206, R206, UR6, -R54 ;  /* 0x00000006cece7c23 */ /* 0x000fe20008010836 */
[----:B-1----:R-:W-:Y:S01]  /*67c0*/  F2FP.BF16.F32.PACK_AB R29, R35, R36 ;  /* 0x00000024231d723e */ /* 0x002fe200000010ff */
[--C-:B------:R-:W-:Y:S01]  /*67d0*/  FFMA.FTZ R166, R249, UR6, -R66.reuse ;  /* 0x00000006f9a67c23 */ /* 0x100fe20008010842 */
[----:B------:R-:W-:Y:S01]  /*67e0*/  MUFU.EX2 R38, R38 ;  /* 0x0000002600267308 */ /* 0x000fe20000000800 */
[--C-:B------:R-:W-:Y:S01]  /*67f0*/  FFMA.FTZ R165, R202, UR6, -R66.reuse ;  /* 0x00000006caa57c23 */ /* 0x100fe20008010842 */
[--C-:B------:R-:W-:Y:S01]  /*6800*/  FFMA.FTZ R168, R182, UR6, -R66.reuse ;  /* 0x00000006b6a87c23 */ /* 0x100fe20008010842 */
[----:B------:R-:W-:Y:S01]  /*6810*/  FFMA.FTZ R167, R251, UR6, -R66 ;  /* 0x00000006fba77c23 */ /* 0x000fe20008010842 */
[--C-:B------:R-:W-:Y:S01]  /*6820*/  FFMA.FTZ R182, R184, UR6, -R47.reuse ;  /* 0x00000006b8b67c23 */ /* 0x100fe2000801082f */
[--C-:B------:R-:W-:Y:S01]  /*6830*/  FFMA.FTZ R185, R188, UR6, -R47.reuse ;  /* 0x00000006bcb97c23 */ /* 0x100fe2000801082f */
[--C-:B------:R-:W-:Y:S01]  /*6840*/  FFMA.FTZ R67, R200, UR6, -R47.reuse ;  /* 0x00000006c8437c23 */ /* 0x100fe2000801082f */
[--C-:B------:R-:W-:Y:S01]  /*6850*/  FFMA.FTZ R184, R198, UR6, -R47.reuse ;  /* 0x00000006c6b87c23 */ /* 0x100fe2000801082f */
[----:B------:R-:W1:Y:S01]  /*6860*/  MUFU.EX2 R37, R37 ;  /* 0x0000002500257308 */ /* 0x000e620000000800 */
[----:B--2---:R-:W-:Y:S01]  /*6870*/  F2FP.BF16.F32.PACK_AB R28, R39, R32 ;  /* 0x00000020271c723e */ /* 0x004fe200000010ff */
[--C-:B------:R-:W-:Y:S01]  /*6880*/  FFMA.FTZ R188, R207, UR6, -R54.reuse ;  /* 0x00000006cfbc7c23 */ /* 0x100fe20008010836 */
[--C-:B------:R-:W-:Y:S01]  /*6890*/  FFMA.FTZ R193, R209, UR6, -R54.reuse ;  /* 0x00000006d1c17c23 */ /* 0x100fe20008010836 */
[--C-:B------:R-:W-:Y:S01]  /*68a0*/  FFMA.FTZ R192, R211, UR6, -R54.reuse ;  /* 0x00000006d3c07c23 */ /* 0x100fe20008010836 */
[----:B------:R-:W-:Y:S01]  /*68b0*/  FFMA.FTZ R195, R241, UR6, -R54 ;  /* 0x00000006f1c37c23 */ /* 0x000fe20008010836 */
[--C-:B------:R-:W-:Y:S01]  /*68c0*/  FFMA.FTZ R194, R196, UR6, -R47.reuse ;  /* 0x00000006c4c27c23 */ /* 0x100fe2000801082f */
[--C-:B------:R-:W-:Y:S01]  /*68d0*/  FFMA.FTZ R196, R205, UR6, -R66.reuse ;  /* 0x00000006cdc47c23 */ /* 0x100fe20008010842 */
[----:B------:R-:W2:Y:S01]  /*68e0*/  MUFU.EX2 R41, R41 ;  /* 0x0000002900297308 */ /* 0x000ea20000000800 */
[--C-:B------:R-:W-:Y:S01]  /*68f0*/  FFMA.FTZ R203, R203, UR6, -R66.reuse ;  /* 0x00000006cbcb7c23 */ /* 0x100fe20008010842 */
[--C-:B------:R-:W-:Y:S01]  /*6900*/  FFMA.FTZ R198, R201, UR6, -R66.reuse ;  /* 0x00000006c9c67c23 */ /* 0x100fe20008010842 */
[----:B------:R-:W-:Y:S01]  /*6910*/  FFMA.FTZ R199, R199, UR6, -R66 ;  /* 0x00000006c7c77c23 */ /* 0x000fe20008010842 */
[--C-:B------:R-:W-:Y:S01]  /*6920*/  FFMA.FTZ R200, R191, UR6, -R62.reuse ;  /* 0x00000006bfc87c23 */ /* 0x100fe2000801083e */
[----:B------:R-:W-:Y:S01]  /*6930*/  FFMA.FTZ R202, R187, UR6, -R62 ;  /* 0x00000006bbca7c23 */ /* 0x000fe2000801083e */
[--C-:B------:R-:W-:Y:S01]  /*6940*/  FFMA.FTZ R187, R190, UR6, -R47.reuse ;  /* 0x00000006bebb7c23 */ /* 0x100fe2000801082f */
[--C-:B------:R-:W-:Y:S01]  /*6950*/  FFMA.FTZ R191, R178, UR6, -R47.reuse ;  /* 0x00000006b2bf7c23 */ /* 0x100fe2000801082f */
[----:B------:R-:W3:Y:S01]  /*6960*/  MUFU.EX2 R43, R43 ;  /* 0x0000002b002b7308 */ /* 0x000ee20000000800 */
[----:B-1----:R-:W-:Y:S01]  /*6970*/  F2FP.BF16.F32.PACK_AB R30, R37, R38 ;  /* 0x00000026251e723e */ /* 0x002fe200000010ff */
[--C-:B------:R-:W-:Y:S01]  /*6980*/  FFMA.FTZ R186, R186, UR6, -R47.reuse ;  /* 0x00000006baba7c23 */ /* 0x100fe2000801082f */
[--C-:B------:R-:W-:Y:S01]  /*6990*/  FFMA.FTZ R178, R181, UR6, -R54.reuse ;  /* 0x00000006b5b27c23 */ /* 0x100fe20008010836 */
[--C-:B------:R-:W-:Y:S01]  /*69a0*/  FFMA.FTZ R179, R179, UR6, -R54.reuse ;  /* 0x00000006b3b37c23 */ /* 0x100fe20008010836 */
[--C-:B------:R-:W-:Y:S01]  /*69b0*/  FFMA.FTZ R177, R177, UR6, -R54.reuse ;  /* 0x00000006b1b17c23 */ /* 0x100fe20008010836 */
[----:B------:R-:W-:Y:S01]  /*69c0*/  FFMA.FTZ R190, R175, UR6, -R54 ;  /* 0x00000006afbe7c23 */ /* 0x000fe20008010836 */
[--C-:B------:R-:W-:Y:S01]  /*69d0*/  FFMA.FTZ R175, R180, UR6, -R66.reuse ;  /* 0x00000006b4af7c23 */ /* 0x100fe20008010842 */
[----:B------:R-:W1:Y:S01]  /*69e0*/  MUFU.EX2 R42, R42 ;  /* 0x0000002a002a7308 */ /* 0x000e620000000800 */
[----:B--2---:R-:W-:Y:S01]  /*69f0*/  F2FP.BF16.F32.PACK_AB R31, R41, R34 ;  /* 0x00000022291f723e */ /* 0x004fe200000010ff */
[--C-:B------:R-:W-:Y:S01]  /*6a00*/  FFMA.FTZ R180, R171, UR6, -R66.reuse ;  /* 0x00000006abb47c23 */ /* 0x100fe20008010842 */
[--C-:B------:R-:W-:Y:S01]  /*6a10*/  FFMA.FTZ R170, R170, UR6, -R66.reuse ;  /* 0x00000006aaaa7c23 */ /* 0x100fe20008010842 */
[----:B------:R-:W-:Y:S01]  /*6a20*/  FFMA.FTZ R169, R169, UR6, -R66 ;  /* 0x00000006a9a97c23 */ /* 0x000fe20008010842 */
[----:B------:R-:W-:Y:S01]  /*6a30*/  FFMA.FTZ R66, R164, UR6, -R62 ;  /* 0x00000006a4427c23 */ /* 0x000fe2000801083e */
[--C-:B------:R-:W-:Y:S01]  /*6a40*/  FFMA.FTZ R172, R172, UR6, -R47.reuse ;  /* 0x00000006acac7c23 */ /* 0x100fe2000801082f */
[--C-:B------:R-:W-:Y:S01]  /*6a50*/  FFMA.FTZ R171, R58, UR6, -R47.reuse ;  /* 0x000000063aab7c23 */ /* 0x100fe2000801082f */
[----:B------:R-:W-:Y:S01]  /*6a60*/  MUFU.EX2 R48, R48 ;  /* 0x0000003000307308 */ /* 0x000fe20000000800 */
        /* <DEDUP_REMOVED lines=8> */
[-C--:B-1----:R-:W-:Y:S01]  /*6af0*/  FMUL.FTZ R158, R158, R42.reuse ;  /* 0x0000002a9e9e7220 */ /* 0x082fe20000410000 */
        /* <DEDUP_REMOVED lines=45> */
[C---:B------:R-:W-:Y:S01]  /*6dd0*/  HMMA.16816.F32.BF16 R156, R28.reuse, R24, R156 ;  /* 0x000000181c9c723c */ /* 0x040fe2000004189c */
[----:B------:R-:W-:Y:S01]  /*6de0*/  MUFU.EX2 R64, R206 ;  /* 0x000000ce00407308 */ /* 0x000fe20000000800 */
[----:B------:R-:W-:Y:S01]  /*6df0*/  FFMA.FTZ R32, R231, R43, R32 ;  /* 0x0000002be7207223 */ /* 0x000fe20000010020 */
[----:B------:R-:W-:Y:S01]  /*6e00*/  FFMA.FTZ R36, R229, R42, R36 ;  /* 0x0000002ae5247223 */ /* 0x000fe20000010024 */
[--C-:B------:R-:W-:Y:S01]  /*6e10*/  FFMA.FTZ R52, R52, UR6, -R47.reuse ;  /* 0x0000000634347c23 */ /* 0x100fe2000801082f */
[----:B------:R-:W-:Y:S01]  /*6e20*/  FFMA.FTZ R47, R40, UR6, -R47 ;  /* 0x00000006282f7c23 */ /* 0x000fe2000801082f */
[----:B------:R-:W-:Y:S01]  /*6e30*/  FADD.FTZ R39, R39, R32 ;  /* 0x0000002027277221 */ /* 0x000fe20000010000 */
[----:B------:R-:W-:Y:S01]  /*6e40*/  FADD.FTZ R35, R35, R36 ;  /* 0x0000002423237221 */ /* 0x000fe20000010000 */
[C---:B------:R-:W-:Y:S01]  /*6e50*/  HMMA.16816.F32.BF16 R152, R28.reuse, R26, R152 ;  /* 0x0000001a1c98723c */ /* 0x040fe20000041898 */
[----:B------:R-:W1:Y:S01]  /*6e60*/  MUFU.EX2 R63, R63 ;  /* 0x0000003f003f7308 */ /* 0x000e620000000800 */
[----:B------:R-:W-:Y:S01]  /*6e70*/  FADD.FTZ R38, R38, R39 ;  /* 0x0000002726267221 */ /* 0x000fe20000010000 */
[----:B------:R-:W-:Y:S01]  /*6e80*/  FADD.FTZ R34, R34, R35 ;  /* 0x0000002322227221 */ /* 0x000fe20000010000 */
[--C-:B------:R-:W-:Y:S01]  /*6e90*/  FFMA.FTZ R33, R33, UR6, -R54.reuse ;  /* 0x0000000621217c23 */ /* 0x100fe20008010836 */
[----:B------:R-:W-:Y:S01]  /*6ea0*/  FFMA.FTZ R40, R44, UR6, -R54 ;  /* 0x000000062c287c23 */ /* 0x000fe20008010836 */
[----:B------:R-:W-:Y:S01]  /*6eb0*/  FADD.FTZ R37, R37, R38 ;  /* 0x0000002625257221 */ /* 0x000fe20000010000 */
[----:B------:R-:W-:Y:S01]  /*6ec0*/  FADD.FTZ R41, R41, R34 ;  /* 0x0000002229297221 */ /* 0x000fe20000010000 */
[----:B------:R-:W-:Y:S01]  /*6ed0*/  HMMA.16816.F32.BF16 R72, R28, R20, R72 ;  /* 0x000000141c48723c */ /* 0x000fe20000041848 */
[----:B------:R-:W2:Y:S01]  /*6ee0*/  MUFU.EX2 R65, R65 ;  /* 0x0000004100417308 */ /* 0x000ea20000000800 */
[--C-:B------:R-:W-:Y:S01]  /*6ef0*/  FFMA.FTZ R44, R45, UR6, -R54.reuse ;  /* 0x000000062d2c7c23 */ /* 0x100fe20008010836 */
[----:B------:R-:W-:-:S05]  /*6f00*/  FFMA.FTZ R45, R46, UR6, -R54 ;  /* 0x000000062e2d7c23 */ /* 0x000fca0008010836 */
[C---:B------:R-:W-:Y:S01]  /*6f10*/  HMMA.16816.F32.BF16 R76, R28.reuse, R22, R76 ;  /* 0x000000161c4c723c */ /* 0x040fe2000004184c */
[----:B------:R-:W-:Y:S01]  /*6f20*/  MUFU.EX2 R166, R166 ;  /* 0x000000a600a67308 */ /* 0x000fe20000000800 */
[-C--:B-1----:R-:W-:Y:S01]  /*6f30*/  FMUL.FTZ R160, R160, R63.reuse ;  /* 0x0000003fa0a07220 */ /* 0x082fe20000410000 */
[-C--:B------:R-:W-:Y:S01]  /*6f40*/  FMUL.FTZ R161, R161, R63.reuse ;  /* 0x0000003fa1a17220 */ /* 0x080fe20000410000 */
[-C--:B------:R-:W-:Y:S01]  /*6f50*/  FMUL.FTZ R148, R148, R63.reuse ;  /* 0x0000003f94947220 */ /* 0x080fe20000410000 */
[-C--:B------:R-:W-:Y:S01]  /*6f60*/  FMUL.FTZ R149, R149, R63.reuse ;  /* 0x0000003f95957220 */ /* 0x080fe20000410000 */
[-C--:B------:R-:W-:Y:S01]  /*6f70*/  FMUL.FTZ R68, R68, R63.reuse ;  /* 0x0000003f44447220 */ /* 0x080fe20000410000 */
[-C--:B------:R-:W-:Y:S01]  /*6f80*/  FMUL.FTZ R69, R69, R63.reuse ;  /* 0x0000003f45457220 */ /* 0x080fe20000410000 */
[C---:B------:R-:W-:Y:S01]  /*6f90*/  HMMA.16816.F32.BF16 R88, R28.reuse, R16, R88 ;  /* 0x000000101c58723c */ /* 0x040fe20000041858 */
[----:B------:R-:W-:Y:S01]  /*6fa0*/  FMUL.FTZ R80, R80, R63 ;  /* 0x0000003f50507220 */ /* 0x000fe20000410000 */
[-C--:B--2---:R-:W-:Y:S01]  /*6fb0*/  FMUL.FTZ R162, R162, R65.reuse ;  /* 0x00000041a2a27220 */ /* 0x084fe20000410000 */
[-C--:B------:R-:W-:Y:S01]  /*6fc0*/  FMUL.FTZ R163, R163, R65.reuse ;  /* 0x00000041a3a37220 */ /* 0x080fe20000410000 */
[-C--:B------:R-:W-:Y:S01]  /*6fd0*/  FMUL.FTZ R150, R150, R65.reuse ;  /* 0x0000004196967220 */ /* 0x080fe20000410000 */
[-C--:B------:R-:W-:Y:S01]  /*6fe0*/  FMUL.FTZ R151, R151, R65.reuse ;  /* 0x0000004197977220 */ /* 0x080fe20000410000 */
[-C--:B------:R-:W-:Y:S01]  /*6ff0*/  FMUL.FTZ R70, R70, R65.reuse ;  /* 0x0000004146467220 */ /* 0x080fe20000410000 */
[----:B------:R-:W-:Y:S01]  /*7000*/  FMUL.FTZ R71, R71, R65 ;  /* 0x0000004147477220 */ /* 0x000fe20000410000 */
        /* <DEDUP_REMOVED lines=24> */
[C---:B----4-:R-:W-:Y:S01]  /*7190*/  HMMA.16816.F32.BF16 R116, R28.reuse, R4, R116 ;  /* 0x000000041c74723c */ /* 0x050fe20000041874 */
        /* <DEDUP_REMOVED lines=15> */
[C---:B-----5:R-:W-:Y:S01]  /*7290*/  HMMA.16816.F32.BF16 R136, R28.reuse, R8, R136 ;  /* 0x000000081c88723c */ /* 0x060fe20000041888 */
[----:B------:R-:W1:Y:S07]  /*72a0*/  MUFU.EX2 R165, R165 ;  /* 0x000000a500a57308 */ /* 0x000e6e0000000800 */
[----:B------:R-:W-:Y:S01]  /*72b0*/  HMMA.16816.F32.BF16 R128, R28, R10, R128 ;  /* 0x0000000a1c80723c */ /* 0x000fe20000041880 */
[----:B------:R-:W-:Y:S01]  /*72c0*/  F2FP.BF16.F32.PACK_AB R28, R49, R48 ;  /* 0x00000030311c723e */ /* 0x000fe200000010ff */
[----:B------:R-:W-:Y:S01]  /*72d0*/  MUFU.EX2 R168, R168 ;  /* 0x000000a800a87308 */ /* 0x000fe20000000800 */
[----:B------:R-:W-:Y:S01]  /*72e0*/  F2FP.BF16.F32.PACK_AB R29, R60, R57 ;  /* 0x000000393c1d723e */ /* 0x000fe200000010ff */
[----:B------:R-:W-:Y:S01]  /*72f0*/  FFMA.FTZ R48, R233, R63, R48 ;  /* 0x0000003fe9307223 */ /* 0x000fe20000010030 */
[----:B------:R-:W-:Y:S01]  /*7300*/  F2FP.BF16.F32.PACK_AB R30, R56, R51 ;  /* 0x00000033381e723e */ /* 0x000fe200000010ff */
[----:B------:R-:W-:Y:S01]  /*7310*/  FFMA.FTZ R57, R232, R65, R57 ;  /* 0x00000041e8397223 */ /* 0x000fe20000010039 */
[----:B------:R-:W-:Y:S01]  /*7320*/  F2FP.BF16.F32.PACK_AB R31, R64, R61 ;  /* 0x0000003d401f723e */ /* 0x000fe200000010ff */
[----:B------:R-:W-:-:S02]  /*7330*/  FADD.FTZ R48, R49, R48 ;  /* 0x0000003031307221 */ /* 0x000fc40000010000 */
[----:B------:R-:W2:Y:S01]  /*7340*/  MUFU.EX2 R167, R167 ;  /* 0x000000a700a77308 */ /* 0x000ea20000000800 */
[----:B------:R-:W-:Y:S01]  /*7350*/  FADD.FTZ R60, R60, R57 ;  /* 0x000000393c3c7221 */ /* 0x000fe20000010000 */
[----:B------:R-:W-:Y:S02]  /*7360*/  FADD.FTZ R51, R51, R48 ;  /* 0x0000003033337221 */ /* 0x000fe40000010000 */
[----:B------:R-:W-:Y:S01]  /*7370*/  HMMA.16816.F32.BF16 R160, R28, R24, R160 ;  /* 0x000000181ca0723c */ /* 0x000fe200000418a0 */
[----:B------:R-:W-:Y:S01]  /*7380*/  FADD.FTZ R61, R61, R60 ;  /* 0x0000003c3d3d7221 */ /* 0x000fe20000010000 */
[----:B------:R-:W-:Y:S02]  /*7390*/  FADD.FTZ R56, R56, R51 ;  /* 0x0000003338387221 */ /* 0x000fe40000010000 */
[----:B------:R-:W-:Y:S01]  /*73a0*/  MUFU.EX2 R174, R174 ;  /* 0x000000ae00ae7308 */ /* 0x000fe20000000800 */
[----:B------:R-:W-:-:S03]  /*73b0*/  FADD.FTZ R61, R64, R61 ;  /* 0x0000003d403d7221 */ /* 0x000fc60000010000 */
[C---:B------:R-:W-:Y:S01]  /*73c0*/  HMMA.16816.F32.BF16 R148, R28.reuse, R26, R148 ;  /* 0x0000001a1c94723c */ /* 0x040fe20000041894 */
[----:B------:R-:W3:Y:S03]  /*73d0*/  LDSM.16.MT88.4 R24, [R214+0x9400] ;  /* 0x00940000d618783b */ /* 0x000ee60000004200 */
[----:B------:R-:W4:Y:S04]  /*73e0*/  MUFU.EX2 R173, R173 ;  /* 0x000000ad00ad7308 */ /* 0x000f280000000800 */
[C---:B------:R-:W-:Y:S04]  /*73f0*/  HMMA.16816.F32.BF16 R68, R28.reuse, R20, R68 ;  /* 0x000000141c44723c */ /* 0x040fe80000041844 */
[----:B------:R-:W-:Y:S04]  /*7400*/  MUFU.EX2 R176, R176 ;  /* 0x000000b000b07308 */ /* 0x000fe80000000800 */
[C---:B------:R-:W-:Y:S01]  /*7410*/  HMMA.16816.F32.BF16 R80, R28.reuse, R22, R80 ;  /* 0x000000161c50723c */ /* 0x040fe20000041850 */
[----:B------:R-:W5:Y:S03]  /*7420*/  LDSM.16.MT88.4 R20, [R53+0x400] ;  /* 0x000400003514783b */ /* 0x000f660000004200 */
[----:B------:R-:W4:Y:S04]  /*7430*/  MUFU.EX2 R183, R183 ;  /* 0x000000b700b77308 */ /* 0x000f280000000800 */
[C---:B------:R-:W-:Y:S04]  /*7440*/  HMMA.16816.F32.BF16 R84, R28.reuse, R16, R84 ;  /* 0x000000101c54723c */ /* 0x040fe80000041854 */
[----:B------:R-:W-:Y:S04]  /*7450*/  MUFU.EX2 R67, R67 ;  /* 0x0000004300437308 */ /* 0x000fe80000000800 */
[C---:B------:R-:W-:Y:S01]  /*7460*/  HMMA.16816.F32.BF16 R96, R28.reuse, R18, R96 ;  /* 0x000000121c60723c */ /* 0x040fe20000041860 */
[----:B------:R-:W5:Y:S03]  /*7470*/  LDSM.16.MT88.4 R16, [R214+0xa400] ;  /* 0x00a40000d610783b */ /* 0x000f660000004200 */
[----:B------:R-:W5:Y:S04]  /*7480*/  MUFU.EX2 R182, R182 ;  /* 0x000000b600b67308 */ /* 0x000f680000000800 */
[C---:B------:R-:W-:Y:S04]  /*7490*/  HMMA.16816.F32.BF16 R100, R28.reuse, R12, R100 ;  /* 0x0000000c1c64723c */ /* 0x040fe80000041864 */
[----:B------:R-:W-:Y:S04]  /*74a0*/  MUFU.EX2 R184, R184 ;  /* 0x000000b800b87308 */ /* 0x000fe80000000800 */
[C---:B------:R-:W-:Y:S01]  /*74b0*/  HMMA.16816.F32.BF16 R144, R28.reuse, R14, R144 ;  /* 0x0000000e1c90723c */ /* 0x040fe20000041890 */
[----:B------:R-:W5:Y:S03]  /*74c0*/  LDSM.16.MT88.4 R12, [R53+0x1400] ;  /* 0x00140000350c783b */ /* 0x000f660000004200 */
[----:B------:R-:W-:Y:S04]  /*74d0*/  MUFU.EX2 R185, R185 ;  /* 0x000000b900b97308 */ /* 0x000fe80000000800 */
[C---:B------:R-:W-:Y:S04]  /*74e0*/  HMMA.16816.F32.BF16 R112, R28.reuse, R4, R112 ;  /* 0x000000041c70723c */ /* 0x040fe80000041870 */
[----:B------:R-:W-:Y:S04]  /*74f0*/  MUFU.EX2 R188, R188 ;  /* 0x000000bc00bc7308 */ /* 0x000fe80000000800 */
[C---:B------:R-:W-:Y:S01]  /*7500*/  HMMA.16816.F32.BF16 R120, R28.reuse, R6, R120 ;  /* 0x000000061c78723c */ /* 0x040fe20000041878 */
[----:B------:R-:W-:Y:S03]  /*7510*/  LDSM.16.MT88.4 R4, [R53+0x2400] ;  /* 0x002400003504783b */ /* 0x000fe60000004200 */
[----:B------:R-:W5:Y:S04]  /*7520*/  MUFU.EX2 R193, R193 ;  /* 0x000000c100c17308 */ /* 0x000f680000000800 */
[C---:B------:R-:W-:Y:S04]  /*7530*/  HMMA.16816.F32.BF16 R124, R28.reuse, R8, R124 ;  /* 0x000000081c7c723c */ /* 0x040fe8000004187c */
[----:B------:R-:W-:Y:S04]  /*7540*/  MUFU.EX2 R192, R192 ;  /* 0x000000c000c07308 */ /* 0x000fe80000000800 */
[----:B------:R-:W-:Y:S01]  /*7550*/  HMMA.16816.F32.BF16 R132, R28, R10, R132 ;  /* 0x0000000a1c84723c */ /* 0x000fe20000041884 */
[----:B------:R-:W5:Y:S01]  /*7560*/  LDSM.16.MT88.4 R8, [R214+0xb400] ;  /* 0x00b40000d608783b */ /* 0x000f620000004200 */
[----:B-1----:R-:W-:Y:S01]  /*7570*/  F2FP.BF16.F32.PACK_AB R28, R165, R166 ;  /* 0x000000a6a51c723e */ /* 0x002fe200000010ff */
[----:B------:R-:W-:Y:S01]  /*7580*/  FADD.FTZ R166, R166, R37 ;  /* 0x00000025a6a67221 */ /* 0x000fe20000010000 */
[----:B------:R-:W1:Y:S01]  /*7590*/  MUFU.EX2 R195, R195 ;  /* 0x000000c300c37308 */ /* 0x000e620000000800 */
[----:B--2---:R-:W-:-:S02]  /*75a0*/  F2FP.BF16.F32.PACK_AB R30, R167, R168 ;  /* 0x000000a8a71e723e */ /* 0x004fc400000010ff */
[----:B----4-:R-:W-:Y:S01]  /*75b0*/  F2FP.BF16.F32.PACK_AB R29, R173, R174 ;  /* 0x000000aead1d723e */ /* 0x010fe200000010ff */
[----:B------:R-:W-:Y:S01]  /*75c0*/  FADD.FTZ R174, R174, R41 ;  /* 0x00000029aeae7221 */ /* 0x000fe20000010000 */
[----:B------:R-:W-:Y:S01]  /*75d0*/  F2FP.BF16.F32.PACK_AB R31, R183, R176 ;  /* 0x000000b0b71f723e */ /* 0x000fe200000010ff */
[----:B------:R-:W-:Y:S01]  /*75e0*/  FADD.FTZ R165, R165, R166 ;  /* 0x000000a6a5a57221 */ /* 0x000fe20000010000 */
[----:B------:R-:W-:Y:S01]  /*75f0*/  MOV R166, R237 ;  /* 0x000000ed00a67202 */ /* 0x000fe20000000f00 */
[----:B------:R-:W-:Y:S01]  /*7600*/  MUFU.EX2 R196, R196 ;  /* 0x000000c400c47308 */ /* 0x000fe20000000800 */
[----:B------:R-:W-:Y:S01]  /*7610*/  FADD.FTZ R173, R173, R174 ;  /* 0x000000aeadad7221 */ /* 0x000fe20000010000 */
[----:B------:R-:W-:Y:S01]  /*7620*/  FADD.FTZ R168, R168, R165 ;  /* 0x000000a5a8a87221 */ /* 0x000fe20000010000 */
[----:B------:R-:W-:Y:S01]  /*7630*/  MOV R165, R236 ;  /* 0x000000ec00a57202 */ /* 0x000fe20000000f00 */
[----:B---3--:R-:W-:Y:S01]  /*7640*/  HMMA.16816.F32.BF16 R156, R28, R24, R156 ;  /* 0x000000181c9c723c */ /* 0x008fe2000004189c */
[----:B------:R-:W-:Y:S01]  /*7650*/  FADD.FTZ R176, R176, R173 ;  /* 0x000000adb0b07221 */ /* 0x000fe20000010000 */
[----:B------:R-:W-:Y:S01]  /*7660*/  FADD.FTZ R167, R167, R168 ;  /* 0x000000a8a7a77221 */ /* 0x000fe20000010000 */
[----:B------:R-:W-:Y:S01]  /*7670*/  MOV R168, R239 ;  /* 0x000000ef00a87202 */ /* 0x000fe20000000f00 */
[----:B------:R-:W2:Y:S01]  /*7680*/  MUFU.EX2 R203, R203 ;  /* 0x000000cb00cb7308 */ /* 0x000ea20000000800 */
[----:B------:R-:W-:-:S03]  /*7690*/  FADD.FTZ R176, R183, R176 ;  /* 0x000000b0b7b07221 */ /* 0x000fc60000010000 */
[C---:B------:R-:W-:Y:S04]  /*76a0*/  HMMA.16816.F32.BF16 R152, R28.reuse, R26, R152 ;  /* 0x0000001a1c98723c */ /* 0x040fe80000041898 */
[----:B------:R-:W-:Y:S04]  /*76b0*/  MUFU.EX2 R198, R198 ;  /* 0x000000c600c67308 */ /* 0x000fe80000000800 */
[C---:B-----5:R-:W-:Y:S04]  /*76c0*/  HMMA.16816.F32.BF16 R72, R28.reuse, R20, R72 ;  /* 0x000000141c48723c */ /* 0x060fe80000041848 */
[----:B------:R-:W3:Y:S04]  /*76d0*/  MUFU.EX2 R199, R199 ;  /* 0x000000c700c77308 */ /* 0x000ee80000000800 */
[C---:B------:R-:W-:Y:S04]  /*76e0*/  HMMA.16816.F32.BF16 R76, R28.reuse, R22, R76 ;  /* 0x000000161c4c723c */ /* 0x040fe8000004184c */
[----:B------:R-:W-:Y:S04]  /*76f0*/  MUFU.EX2 R197, R197 ;  /* 0x000000c500c57308 */ /* 0x000fe80000000800 */
[C---:B------:R-:W-:Y:S04]  /*7700*/  HMMA.16816.F32.BF16 R88, R28.reuse, R16, R88 ;  /* 0x000000101c58723c */ /* 0x040fe80000041858 */
[----:B------:R-:W4:Y:S04]  /*7710*/  MUFU.EX2 R200, R200 ;  /* 0x000000c800c87308 */ /* 0x000f280000000800 */
[C---:B------:R-:W-:Y:S04]  /*7720*/  HMMA.16816.F32.BF16 R92, R28.reuse, R18, R92 ;  /* 0x000000121c5c723c */ /* 0x040fe8000004185c */
[----:B------:R-:W-:Y:S04]  /*7730*/  MUFU.EX2 R189, R189 ;  /* 0x000000bd00bd7308 */ /* 0x000fe80000000800 */
[C---:B------:R-:W-:Y:S04]  /*7740*/  HMMA.16816.F32.BF16 R104, R28.reuse, R12, R104 ;  /* 0x0000000c1c68723c */ /* 0x040fe80000041868 */
[----:B------:R-:W5:Y:S04]  /*7750*/  MUFU.EX2 R202, R202 ;  /* 0x000000ca00ca7308 */ /* 0x000f680000000800 */
[C---:B------:R-:W-:Y:S04]  /*7760*/  HMMA.16816.F32.BF16 R108, R28.reuse, R14, R108 ;  /* 0x0000000e1c6c723c */ /* 0x040fe8000004186c */
[----:B------:R-:W-:Y:S04]  /*7770*/  MUFU.EX2 R194, R194 ;  /* 0x000000c200c27308 */ /* 0x000fe80000000800 */
[C---:B------:R-:W-:Y:S04]  /*7780*/  HMMA.16816.F32.BF16 R116, R28.reuse, R8, R116 ;  /* 0x000000081c74723c */ /* 0x040fe80000041874 */
[----:B------:R-:W5:Y:S04]  /*7790*/  MUFU.EX2 R187, R187 ;  /* 0x000000bb00bb7308 */ /* 0x000f680000000800 */
[C---:B------:R-:W-:Y:S04]  /*77a0*/  HMMA.16816.F32.BF16 R140, R28.reuse, R10, R140 ;  /* 0x0000000a1c8c723c */ /* 0x040fe8000004188c */
[----:B------:R-:W-:Y:S04]  /*77b0*/  MUFU.EX2 R186, R186 ;  /* 0x000000ba00ba7308 */ /* 0x000fe80000000800 */
[C---:B------:R-:W-:Y:S04]  /*77c0*/  HMMA.16816.F32.BF16 R136, R28.reuse, R4, R136 ;  /* 0x000000041c88723c */ /* 0x040fe80000041888 */
[----:B------:R-:W-:Y:S04]  /*77d0*/  MUFU.EX2 R191, R191 ;  /* 0x000000bf00bf7308 */ /* 0x000fe80000000800 */
[----:B------:R-:W-:Y:S01]  /*77e0*/  HMMA.16816.F32.BF16 R128, R28, R6, R128 ;  /* 0x000000061c80723c */ /* 0x000fe20000041880 */
[----:B------:R-:W-:Y:S01]  /*77f0*/  F2FP.BF16.F32.PACK_AB R28, R182, R67 ;  /* 0x00000043b61c723e */ /* 0x000fe200000010ff */
[----:B------:R-:W-:Y:S01]  /*7800*/  FADD.FTZ R67, R67, R56 ;  /* 0x0000003843437221 */ /* 0x000fe20000010000 */
[----:B------:R-:W-:Y:S01]  /*7810*/  F2FP.BF16.F32.PACK_AB R29, R193, R188 ;  /* 0x000000bcc11d723e */ /* 0x000fe200000010ff */
[----:B------:R-:W-:Y:S01]  /*7820*/  MUFU.EX2 R178, R178 ;  /* 0x000000b200b27308 */ /* 0x000fe20000000800 */
[----:B------:R-:W-:Y:S01]  /*7830*/  F2FP.BF16.F32.PACK_AB R30, R185, R184 ;  /* 0x000000b8b91e723e */ /* 0x000fe200000010ff */
[----:B------:R-:W-:Y:S01]  /*7840*/  FADD.FTZ R188, R188, R61 ;  /* 0x0000003dbcbc7221 */ /* 0x000fe20000010000 */
[----:B-1----:R-:W-:Y:S01]  /*7850*/  F2FP.BF16.F32.PACK_AB R31, R195, R192 ;  /* 0x000000c0c31f723e */ /* 0x002fe200000010ff */
[----:B------:R-:W-:-:S02]  /*7860*/  FADD.FTZ R67, R182, R67 ;  /* 0x00000043b6437221 */ /* 0x000fc40000010000 */
[----:B------:R-:W-:Y:S02]  /*7870*/  FADD.FTZ R193, R193, R188 ;  /* 0x000000bcc1c17221 */ /* 0x000fe40000010000 */
[----:B------:R-:W1:Y:S01]  /*7880*/  MUFU.EX2 R179, R179 ;  /* 0x000000b300b37308 */ /* 0x000e620000000800 */
[----:B------:R-:W-:Y:S01]  /*7890*/  FADD.FTZ R184, R184, R67 ;  /* 0x00000043b8b87221 */ /* 0x000fe20000010000 */
[C---:B------:R-:W-:Y:S01]  /*78a0*/  HMMA.16816.F32.BF16 R160, R28.reuse, R24, R160 ;  /* 0x000000181ca0723c */ /* 0x040fe200000418a0 */
[----:B------:R-:W-:Y:S02]  /*78b0*/  FADD.FTZ R192, R192, R193 ;  /* 0x000000c1c0c07221 */ /* 0x000fe40000010000 */
[----:B------:R-:W-:Y:S02]  /*78c0*/  FADD.FTZ R185, R185, R184 ;  /* 0x000000b8b9b97221 */ /* 0x000fe40000010000 */
[----:B------:R-:W-:Y:S01]  /*78d0*/  FADD.FTZ R195, R195, R192 ;  /* 0x000000c0c3c37221 */ /* 0x000fe20000010000 */
[----:B------:R-:W-:Y:S02]  /*78e0*/  MUFU.EX2 R177, R177 ;  /* 0x000000b100b17308 */ /* 0x000fe40000000800 */
[C---:B------:R-:W-:Y:S01]  /*78f0*/  HMMA.16816.F32.BF16 R148, R28.reuse, R26, R148 ;  /* 0x0000001a1c94723c */ /* 0x040fe20000041894 */
[----:B------:R-:W1:Y:S05]  /*7900*/  LDSM.16.MT88.4 R24, [R214+0x9800] ;  /* 0x00980000d618783b */ /* 0x000e6a0000004200 */
[----:B------:R-:W1:Y:S02]  /*7910*/  MUFU.EX2 R190, R190 ;  /* 0x000000be00be7308 */ /* 0x000e640000000800 */
[C---:B------:R-:W-:Y:S06]  /*7920*/  HMMA.16816.F32.BF16 R68, R28.reuse, R20, R68 ;  /* 0x000000141c44723c */ /* 0x040fec0000041844 */
        /* <DEDUP_REMOVED lines=21> */
[----:B------:R-:W-:Y:S01]  /*7a80*/  HMMA.16816.F32.BF16 R132, R28, R6, R132 ;  /* 0x000000061c84723c */ /* 0x000fe20000041884 */
[----:B------:R-:W1:Y:S01]  /*7a90*/  LDSM.16.MT88.4 R4, [R53+0x2800] ;  /* 0x002800003504783b */ /* 0x000e620000004200 */
[----:B--2---:R-:W-:Y:S01]  /*7aa0*/  F2FP.BF16.F32.PACK_AB R28, R203, R196 ;  /* 0x000000c4cb1c723e */ /* 0x004fe200000010ff */
[----:B------:R-:W-:Y:S01]  /*7ab0*/  FADD.FTZ R196, R196, R167 ;  /* 0x000000a7c4c47221 */ /* 0x000fe20000010000 */
[----:B---3--:R-:W-:-:S02]  /*7ac0*/  F2FP.BF16.F32.PACK_AB R30, R199, R198 ;  /* 0x000000c6c71e723e */ /* 0x008fc400000010ff */
[----:B----4-:R-:W-:Y:S01]  /*7ad0*/  F2FP.BF16.F32.PACK_AB R29, R200, R197 ;  /* 0x000000c5c81d723e */ /* 0x010fe200000010ff */
[----:B------:R-:W2:Y:S01]  /*7ae0*/  MUFU.EX2 R171, R171 ;  /* 0x000000ab00ab7308 */ /* 0x000ea20000000800 */
[----:B-----5:R-:W-:Y:S01]  /*7af0*/  F2FP.BF16.F32.PACK_AB R31, R202, R189 ;  /* 0x000000bdca1f723e */ /* 0x020fe200000010ff */
[----:B------:R-:W-:Y:S01]  /*7b00*/  FADD.FTZ R197, R197, R176 ;  /* 0x000000b0c5c57221 */ /* 0x000fe20000010000 */
[----:B------:R-:W-:Y:S01]  /*7b10*/  FADD.FTZ R203, R203, R196 ;  /* 0x000000c4cbcb7221 */ /* 0x000fe20000010000 */
[----:B------:R-:W-:Y:S02]  /*7b20*/  MOV R167, R238 ;  /* 0x000000ee00a77202 */ /* 0x000fe40000000f00 */
[----:B------:R-:W-:Y:S01]  /*7b30*/  FADD.FTZ R200, R200, R197 ;  /* 0x000000c5c8c87221 */ /* 0x000fe20000010000 */
[----:B------:R-:W-:Y:S01]  /*7b40*/  FADD.FTZ R198, R198, R203 ;  /* 0x000000cbc6c67221 */ /* 0x000fe20000010000 */
[----:B-1----:R-:W-:Y:S01]  /*7b50*/  HMMA.16816.F32.BF16 R156, R28, R24, R156 ;  /* 0x000000181c9c723c */ /* 0x002fe2000004189c */
[----:B------:R-:W-:Y:S01]  /*7b60*/  MUFU.EX2 R33, R33 ;  /* 0x0000002100217308 */ /* 0x000fe20000000800 */
[----:B------:R-:W-:Y:S01]  /*7b70*/  FADD.FTZ R189, R189, R200 ;  /* 0x000000c8bdbd7221 */ /* 0x000fe20000010000 */
[----:B------:R-:W-:-:S03]  /*7b80*/  FADD.FTZ R198, R199, R198 ;  /* 0x000000c6c7c67221 */ /* 0x000fc60000010000 */
[----:B------:R-:W-:Y:S02]  /*7b90*/  FADD.FTZ R189, R202, R189 ;  /* 0x000000bdcabd7221 */ /* 0x000fe40000010000 */
[C---:B------:R-:W-:Y:S01]  /*7ba0*/  HMMA.16816.F32.BF16 R152, R28.reuse, R26, R152 ;  /* 0x0000001a1c98723c */ /* 0x040fe20000041898 */
[----:B------:R-:W1:Y:S07]  /*7bb0*/  MUFU.EX2 R40, R40 ;  /* 0x0000002800287308 */ /* 0x000e6e0000000800 */
[C---:B------:R-:W-:Y:S01]  /*7bc0*/  HMMA.16816.F32.BF16 R72, R28.reuse, R20, R72 ;  /* 0x000000141c48723c */ /* 0x040fe20000041848 */
[----:B------:R-:W-:Y:S07]  /*7bd0*/  MUFU.EX2 R52, R52 ;  /* 0x0000003400347308 */ /* 0x000fee0000000800 */
[C---:B------:R-:W-:Y:S01]  /*7be0*/  HMMA.16816.F32.BF16 R76, R28.reuse, R22, R76 ;  /* 0x000000161c4c723c */ /* 0x040fe2000004184c */
[----:B------:R-:W3:Y:S07]  /*7bf0*/  MUFU.EX2 R47, R47 ;  /* 0x0000002f002f7308 */ /* 0x000eee0000000800 */
[C---:B------:R-:W-:Y:S01]  /*7c00*/  HMMA.16816.F32.BF16 R88, R28.reuse, R16, R88 ;  /* 0x000000101c58723c */ /* 0x040fe20000041858 */
[----:B------:R-:W-:Y:S07]  /*7c10*/  MUFU.EX2 R44, R44 ;  /* 0x0000002c002c7308 */ /* 0x000fee0000000800 */
[C---:B------:R-:W-:Y:S01]  /*7c20*/  HMMA.16816.F32.BF16 R92, R28.reuse, R18, R92 ;  /* 0x000000121c5c723c */ /* 0x040fe2000004185c */
[----:B------:R-:W4:Y:S07]  /*7c30*/  MUFU.EX2 R45, R45 ;  /* 0x0000002d002d7308 */ /* 0x000f2e0000000800 */
        /* <DEDUP_REMOVED lines=23> */
[----:B------:R-:W2:Y:S07]  /*7db0*/  LDSM.16.MT88.4 R20, [R53+0xc00] ;  /* 0x000c00003514783b */ /* 0x000eae0000004200 */
[C---:B------:R-:W-:Y:S08]  /*7dc0*/  HMMA.16816.F32.BF16 R84, R28.reuse, R16, R84 ;  /* 0x000000101c54723c */ /* 0x040ff00000041854 */
[C---:B------:R-:W-:Y:S01]  /*7dd0*/  HMMA.16816.F32.BF16 R96, R28.reuse, R18, R96 ;  /* 0x000000121c60723c */ /* 0x040fe20000041860 */
[----:B------:R-:W1:Y:S07]  /*7de0*/  LDSM.16.MT88.4 R16, [R214+0xac00] ;  /* 0x00ac0000d610783b */ /* 0x000e6e0000004200 */
[C---:B------:R-:W-:Y:S08]  /*7df0*/  HMMA.16816.F32.BF16 R100, R28.reuse, R12, R100 ;  /* 0x0000000c1c64723c */ /* 0x040ff00000041864 */
[C---:B------:R-:W-:Y:S01]  /*7e00*/  HMMA.16816.F32.BF16 R144, R28.reuse, R14, R144 ;  /* 0x0000000e1c90723c */ /* 0x040fe20000041890 */
[----:B------:R-:W3:Y:S07]  /*7e10*/  LDSM.16.MT88.4 R12, [R53+0x1c00] ;  /* 0x001c0000350c783b */ /* 0x000eee0000004200 */
        /* <DEDUP_REMOVED lines=8> */
[----:B------:R-:W-:-:S02]  /*7ea0*/  F2FP.BF16.F32.PACK_AB R30, R169, R170 ;  /* 0x000000aaa91e723e */ /* 0x000fc400000010ff */
[C---:B------:R-:W-:Y:S01]  /*7eb0*/  F2FP.BF16.F32.PACK_AB R29, R59.reuse, R66 ;  /* 0x000000423b1d723e */ /* 0x040fe200000010ff */
[----:B------:R-:W-:Y:S01]  /*7ec0*/  FADD.FTZ R66, R66, R189 ;  /* 0x000000bd42427221 */ /* 0x000fe20000010000 */
[----:B------:R-:W-:Y:S01]  /*7ed0*/  F2FP.BF16.F32.PACK_AB R31, R50, R55 ;  /* 0x00000037321f723e */ /* 0x000fe200000010ff */
[----:B------:R-:W-:Y:S02]  /*7ee0*/  FADD.FTZ R175, R180, R175 ;  /* 0x000000afb4af7221 */ /* 0x000fe40000010000 */
[----:B------:R-:W-:Y:S02]  /*7ef0*/  FADD.FTZ R66, R59, R66 ;  /* 0x000000423b427221 */ /* 0x000fe40000010000 */
[----:B------:R-:W-:Y:S02]  /*7f00*/  FADD.FTZ R170, R170, R175 ;  /* 0x000000afaaaa7221 */ /* 0x000fe40000010000 */
[----:B-----5:R-:W-:Y:S01]  /*7f10*/  HMMA.16816.F32.BF16 R156, R28, R24, R156 ;  /* 0x000000181c9c723c */ /* 0x020fe2000004189c */
[----:B------:R-:W-:Y:S01]  /*7f20*/  FADD.FTZ R55, R55, R66 ;  /* 0x0000004237377221 */ /* 0x000fe20000010000 */
[----:B------:R-:W-:-:S03]  /*7f30*/  FADD.FTZ R231, R169, R170 ;  /* 0x000000aaa9e77221 */ /* 0x000fc60000010000 */
[----:B------:R-:W-:-:S03]  /*7f40*/  FADD.FTZ R229, R50, R55 ;  /* 0x0000003732e57221 */ /* 0x000fc60000010000 */
[C---:B------:R-:W-:Y:S08]  /*7f50*/  HMMA.16816.F32.BF16 R152, R28.reuse, R26, R152 ;  /* 0x0000001a1c98723c */ /* 0x040ff00000041898 */
[C---:B--2---:R-:W-:Y:S08]  /*7f60*/  HMMA.16816.F32.BF16 R72, R28.reuse, R20, R72 ;  /* 0x000000141c48723c */ /* 0x044ff00000041848 */
[C---:B------:R-:W-:Y:S08]  /*7f70*/  HMMA.16816.F32.BF16 R76, R28.reuse, R22, R76 ;  /* 0x000000161c4c723c */ /* 0x040ff0000004184c */
[C---:B-1----:R-:W-:Y:S08]  /*7f80*/  HMMA.16816.F32.BF16 R88, R28.reuse, R16, R88 ;  /* 0x000000101c58723c */ /* 0x042ff00000041858 */
[C---:B------:R-:W-:Y:S08]  /*7f90*/  HMMA.16816.F32.BF16 R92, R28.reuse, R18, R92 ;  /* 0x000000121c5c723c */ /* 0x040ff0000004185c */
[C---:B---3--:R-:W-:Y:S08]  /*7fa0*/  HMMA.16816.F32.BF16 R104, R28.reuse, R12, R104 ;  /* 0x0000000c1c68723c */ /* 0x048ff00000041868 */
[C---:B------:R-:W-:Y:S08]  /*7fb0*/  HMMA.16816.F32.BF16 R108, R28.reuse, R14, R108 ;  /* 0x0000000e1c6c723c */ /* 0x040ff0000004186c */
[C---:B----4-:R-:W-:Y:S08]  /*7fc0*/  HMMA.16816.F32.BF16 R116, R28.reuse, R8, R116 ;  /* 0x000000081c74723c */ /* 0x050ff00000041874 */
        /* <DEDUP_REMOVED lines=29> */
[----:B------:R-:W1:Y:S01]  /*81a0*/  LDC.64 R4, c[0x0][0x3c0] ;  /* 0x0000f000ff047b82 */ /* 0x000e620000000a00 */
[----:B------:R-:W-:-:S04]  /*81b0*/  DEPBAR.LE SB0, 0x0 ;  /* 0x000080000000791a */ /* 0x000fc80000000000 */
[----:B------:R-:W-:-:S04]  /*81c0*/  VIADD R7, R212, 0xfffffffd ;  /* 0xfffffffdd4077836 */ /* 0x000fc80000000000 */
[----:B-1----:R-:W-:-:S04]  /*81d0*/  IMAD.WIDE.U32 R10, R7, R4, RZ ;  /* 0x00000004070a7225 */ /* 0x002fc800078e00ff */
[----:B------:R-:W-:Y:S01]  /*81e0*/  IMAD R7, R7, R5, R11 ;  /* 0x0000000507077224 */ /* 0x000fe200078e020b */
[----:B------:R-:W-:Y:S01]  /*81f0*/  BAR.SYNC.DEFER_BLOCKING 0x0 ;  /* 0x0000000000007b1d */ /* 0x000fe20000010000 */
[C---:B------:R-:W-:Y:S01]  /*8200*/  IMAD.SHL.U32 R9, R10.reuse, 0x40, RZ ;  /* 0x000000400a097824 */ /* 0x040fe200078e00ff */
[C---:B------:R-:W-:Y:S02]  /*8210*/  LEA R12, P1, R10.reuse, R221, 0x7 ;  /* 0x000000dd0a0c7211 */ /* 0x040fe400078238ff */
[--C-:B------:R-:W-:Y:S02]  /*8220*/  SHF.L.U64.HI R6, R10, 0x6, R7.reuse ;  /* 0x000000060a067819 */ /* 0x100fe40000010207 */
[----:B------:R-:W-:Y:S02]  /*8230*/  LEA R8, P0, R4, R9, 0x5 ;  /* 0x0000000904087211 */ /* 0x000fe400078028ff */
[----:B------:R-:W-:Y:S02]  /*8240*/  LEA.HI.X R13, R10, R220, R7, 0x7, P1 ;  /* 0x000000dc0a0d7211 */ /* 0x000fe400008f3c07 */
[----:B------:R-:W-:-:S02]  /*8250*/  LEA.HI.X R5, R4, R6, R5, 0x5, P0 ;  /* 0x0000000604057211 */ /* 0x000fc400000f2c05 */
        /* <DEDUP_REMOVED lines=15> */
[----:B------:R-:W1:Y:S04]  /*8350*/  LDSM.16.M88.4 R164, [R215+0x6800] ;  /* 0x00680000d7a4783b */ /* 0x000e680000000200 */
[----:B------:R-:W2:Y:S04]  /*8360*/  LDSM.16.M88.4 R192, [R215+0x6c00] ;  /* 0x006c0000d7c0783b */ /* 0x000ea80000000200 */
[----:B------:R-:W-:Y:S04]  /*8370*/  LDSM.16.M88.4 R52, [R235+0x6000] ;  /* 0x00600000eb34783b */ /* 0x000fe80000000200 */
[----:B------:R-:W2:Y:S04]  /*8380*/  LDSM.16.M88.4 R188, [R234+0x1000] ;  /* 0x00100000eabc783b */ /* 0x000ea80000000200 */
[----:B------:R-:W2:Y:S04]  /*8390*/  LDSM.16.M88.4 R48, [R235+0x6400] ;  /* 0x00640000eb30783b */ /* 0x000ea80000000200 */
[----:B------:R-:W2:Y:S04]  /*83a0*/  LDSM.16.M88.4 R44, [R235+0x6800] ;  /* 0x00680000eb2c783b */ /* 0x000ea80000000200 */
[----:B------:R-:W2:Y:S01]  /*83b0*/  LDSM.16.M88.4 R40, [R235+0x6c00] ;  /* 0x006c0000eb28783b */ /* 0x000ea20000000200 */
[-C--:B---3--:R-:W-:Y:S03]  /*83c0*/  HMMA.16816.F32.BF16 R184, R56, R180.reuse, RZ ;  /* 0x000000b438b8723c */ /* 0x088fe600000418ff */
[----:B------:R-:W3:Y:S04]  /*83d0*/  LDSM.16.M88.4 R36, [R234] ;  /* 0x00000000ea24783b */ /* 0x000ee80000000200 */
[----:B------:R-:W-:Y:S01]  /*83e0*/  LDSM.16.M88.4 R32, [R216+0x3000] ;  /* 0x00300000d820783b */ /* 0x000fe20000000200 */
[C---:B----4-:R-:W-:Y:S03]  /*83f0*/  HMMA.16816.F32.BF16 R28, R60.reuse, R180, RZ ;  /* 0x000000b43c1c723c */ /* 0x050fe600000418ff */
[----:B------:R-:W4:Y:S04]  /*8400*/  LDSM.16.M88.4 R204, [R215+0x7000] ;  /* 0x00700000d7cc783b */ /* 0x000f280000000200 */
[----:B------:R-:W4:Y:S01]  /*8410*/  LDSM.16.M88.4 R200, [R215+0x7400] ;  /* 0x00740000d7c8783b */ /* 0x000f220000000200 */
[C---:B------:R-:W-:Y:S03]  /*8420*/  HMMA.16816.F32.BF16 R24, R60.reuse, R182, RZ ;  /* 0x000000b63c18723c */ /* 0x040fe600000418ff */
[----:B------:R-:W4:Y:S04]  /*8430*/  LDSM.16.M88.4 R196, [R215+0x7800] ;  /* 0x00780000d7c4783b */ /* 0x000f280000000200 */
[----:B------:R-:W-:Y:S01]  /*8440*/  LDSM.16.M88.4 R208, [R216+0x4000] ;  /* 0x00400000d8d0783b */ /* 0x000fe20000000200 */
[C---:B-----5:R-:W-:Y:S03]  /*8450*/  HMMA.16816.F32.BF16 R20, R60.reuse, R172, RZ ;  /* 0x000000ac3c14723c */ /* 0x060fe600000418ff */
[----:B------:R-:W0:Y:S05]  /*8460*/  LDGDEPBAR ;  /* 0x00000000000079af */ /* 0x000e2a0000000000 */
[C---:B-1----:R-:W-:Y:S08]  /*8470*/  HMMA.16816.F32.BF16 R12, R60.reuse, R164, RZ ;  /* 0x000000a43c0c723c */ /* 0x042ff000000418ff */
[C---:B------:R-:W-:Y:S08]  /*8480*/  HMMA.16816.F32.BF16 R16, R60.reuse, R174, RZ ;  /* 0x000000ae3c10723c */ /* 0x040ff000000418ff */
[----:B------:R-:W-:Y:S08]  /*8490*/  HMMA.16816.F32.BF16 R8, R60, R166, RZ ;  /* 0x000000a63c08723c */ /* 0x000ff000000418ff */
[C---:B------:R-:W-:Y:S08]  /*84a0*/  HMMA.16816.F32.BF16 R176, R56.reuse, R172, RZ ;  /* 0x000000ac38b0723c */ /* 0x040ff000000418ff */
[C---:B------:R-:W-:Y:S08]  /*84b0*/  HMMA.16816.F32.BF16 R168, R56.reuse, R164, RZ ;  /* 0x000000a438a8723c */ /* 0x040ff000000418ff */
[----:B------:R-:W-:Y:S08]  /*84c0*/  HMMA.16816.F32.BF16 R180, R56, R182, RZ ;  /* 0x000000b638b4723c */ /* 0x000ff000000418ff */
[----:B--2---:R-:W-:Y:S08]  /*84d0*/  HMMA.16816.F32.BF16 R4, R60, R192, RZ ;  /* 0x000000c03c04723c */ /* 0x004ff000000418ff */
[C---:B------:R-:W-:Y:S08]  /*84e0*/  HMMA.16816.F32.BF16 R172, R56.reuse, R174, RZ ;  /* 0x000000ae38ac723c */ /* 0x040ff000000418ff */
[C---:B------:R-:W-:Y:S08]  /*84f0*/  HMMA.16816.F32.BF16 R164, R56.reuse, R166, RZ ;  /* 0x000000a638a4723c */ /* 0x040ff000000418ff */
[----:B------:R-:W-:Y:S08]  /*8500*/  HMMA.16816.F32.BF16 R64, R56, R192, RZ ;  /* 0x000000c03840723c */ /* 0x000ff000000418ff */
[-C--:B------:R-:W-:Y:S08]  /*8510*/  HMMA.16816.F32.BF16 R60, R60, R194.reuse, RZ ;  /* 0x000000c23c3c723c */ /* 0x080ff000000418ff */
        /* <DEDUP_REMOVED lines=10> */
[----:B------:R-:W2:Y:S07]  /*85c0*/  LDSM.16.M88.4 R188, [R216+0x2000] ;  /* 0x00200000d8bc783b */ /* 0x000eae0000000200 */
[C---:B---3--:R-:W-:Y:S08]  /*85d0*/  HMMA.16816.F32.BF16 R184, R36.reuse, R52, R184 ;  /* 0x0000003424b8723c */ /* 0x048ff000000418b8 */
[C---:B------:R-:W-:Y:S08]  /*85e0*/  HMMA.16816.F32.BF16 R176, R36.reuse, R48, R176 ;  /* 0x0000003024b0723c */ /* 0x040ff000000418b0 */
[C---:B------:R-:W-:Y:S08]  /*85f0*/  HMMA.16816.F32.BF16 R168, R36.reuse, R44, R168 ;  /* 0x0000002c24a8723c */ /* 0x040ff000000418a8 */
[C---:B------:R-:W-:Y:S08]  /*8600*/  HMMA.16816.F32.BF16 R64, R36.reuse, R40, R64 ;  /* 0x000000282440723c */ /* 0x040ff00000041840 */
[C---:B------:R-:W-:Y:S01]  /*8610*/  HMMA.16816.F32.BF16 R180, R36.reuse, R54, R180 ;  /* 0x0000003624b4723c */ /* 0x040fe200000418b4 */
[----:B------:R-:W-:Y:S07]  /*8620*/  LDSM.16.M88.4 R52, [R234+0x3000] ;  /* 0x00300000ea34783b */ /* 0x000fee0000000200 */
[C---:B------:R-:W-:Y:S01]  /*8630*/  HMMA.16816.F32.BF16 R172, R36.reuse, R50, R172 ;  /* 0x0000003224ac723c */ /* 0x040fe200000418ac */
[----:B------:R-:W3:Y:S07]  /*8640*/  LDSM.16.M88.4 R48, [R235+0x7000] ;  /* 0x00700000eb30783b */ /* 0x000eee0000000200 */
[C---:B------:R-:W-:Y:S01]  /*8650*/  HMMA.16816.F32.BF16 R164, R36.reuse, R46, R164 ;  /* 0x0000002e24a4723c */ /* 0x040fe200000418a4 */
[----:B------:R-:W5:Y:S07]  /*8660*/  LDSM.16.M88.4 R44, [R235+0x7400] ;  /* 0x00740000eb2c783b */ /* 0x000f6e0000000200 */
[----:B------:R-:W-:Y:S01]  /*8670*/  HMMA.16816.F32.BF16 R56, R36, R42, R56 ;  /* 0x0000002a2438723c */ /* 0x000fe20000041838 */
[----:B------:R-:W5:Y:S04]  /*8680*/  LDSM.16.M88.4 R40, [R235+0x7800] ;  /* 0x00780000eb28783b */ /* 0x000f680000000200 */
[----:B------:R-:W5:Y:S03]  /*8690*/  LDSM.16.M88.4 R36, [R235+0x7c00] ;  /* 0x007c0000eb24783b */ /* 0x000f660000000200 */
[C---:B----4-:R-:W-:Y:S08]  /*86a0*/  HMMA.16816.F32.BF16 R28, R32.reuse, R204, R28 ;  /* 0x000000cc201c723c */ /* 0x050ff0000004181c */
[C---:B------:R-:W-:Y:S08]  /*86b0*/  HMMA.16816.F32.BF16 R20, R32.reuse, R200, R20 ;  /* 0x000000c82014723c */ /* 0x040ff00000041814 */
[C---:B------:R-:W-:Y:S08]  /*86c0*/  HMMA.16816.F32.BF16 R12, R32.reuse, R196, R12 ;  /* 0x000000c4200c723c */ /* 0x040ff0000004180c */
[C---:B-1----:R-:W-:Y:S08]  /*86d0*/  HMMA.16816.F32.BF16 R4, R32.reuse, R192, R4 ;  /* 0x000000c02004723c */ /* 0x042ff00000041804 */
[C---:B------:R-:W-:Y:S08]  /*86e0*/  HMMA.16816.F32.BF16 R24, R32.reuse, R206, R24 ;  /* 0x000000ce2018723c */ /* 0x040ff00000041818 */
[C---:B------:R-:W-:Y:S08]  /*86f0*/  HMMA.16816.F32.BF16 R16, R32.reuse, R202, R16 ;  /* 0x000000ca2010723c */ /* 0x040ff00000041810 */
[C---:B------:R-:W-:Y:S08]  /*8700*/  HMMA.16816.F32.BF16 R8, R32.reuse, R198, R8 ;  /* 0x000000c62008723c */ /* 0x040ff00000041808 */
[----:B------:R-:W-:Y:S01]  /*8710*/  HMMA.16816.F32.BF16 R60, R32, R194, R60 ;  /* 0x000000c2203c723c */ /* 0x000fe2000004183c */
[----:B------:R-:W1:Y:S07]  /*8720*/  LDSM.16.M88.4 R32, [R234+0x2000] ;  /* 0x00200000ea20783b */ /* 0x000e6e0000000200 */
[C---:B--2---:R-:W-:Y:S08]  /*8730*/  HMMA.16816.F32.BF16 R184, R188.reuse, R204, R184 ;  /* 0x000000ccbcb8723c */ /* 0x044ff000000418b8 */
[C---:B------:R-:W-:Y:S01]  /*8740*/  HMMA.16816.F32.BF16 R180, R188.reuse, R206, R180 ;  /* 0x000000cebcb4723c */ /* 0x040fe200000418b4 */
[----:B------:R-:W-:Y:S07]  /*8750*/  LDSM.16.M88.4 R204, [R216+0x5000] ;  /* 0x00500000d8cc783b */ /* 0x000fee0000000200 */
[C---:B------:R-:W-:Y:S08]  /*8760*/  HMMA.16816.F32.BF16 R168, R188.reuse, R196, R168 ;  /* 0x000000c4bca8723c */ /* 0x040ff000000418a8 */
[C---:B------:R-:W-:Y:S01]  /*8770*/  HMMA.16816.F32.BF16 R164, R188.reuse, R198, R164 ;  /* 0x000000c6bca4723c */ /* 0x040fe200000418a4 */
[----:B------:R-:W2:Y:S07]  /*8780*/  LDSM.16.M88.4 R196, [R215+0x8400] ;  /* 0x00840000d7c4783b */ /* 0x000eae0000000200 */
[C---:B------:R-:W-:Y:S08]  /*8790*/  HMMA.16816.F32.BF16 R176, R188.reuse, R200, R176 ;  /* 0x000000c8bcb0723c */ /* 0x040ff000000418b0 */
[----:B------:R-:W-:Y:S01]  /*87a0*/  HMMA.16816.F32.BF16 R172, R188, R202, R172 ;  /* 0x000000cabcac723c */ /* 0x000fe200000418ac */
[----:B------:R-:W4:Y:S07]  /*87b0*/  LDSM.16.M88.4 R200, [R215+0x8000] ;  /* 0x00800000d7c8783b */ /* 0x000f2e0000000200 */
[C---:B---3--:R-:W-:Y:S08]  /*87c0*/  HMMA.16816.F32.BF16 R28, R52.reuse, R48, R28 ;  /* 0x00000030341c723c */ /* 0x048ff0000004181c */
[C---:B------:R-:W-:Y:S08]  /*87d0*/  HMMA.16816.F32.BF16 R24, R52.reuse, R50, R24 ;  /* 0x000000323418723c */ /* 0x040ff00000041818 */
[C---:B-----5:R-:W-:Y:S08]  /*87e0*/  HMMA.16816.F32.BF16 R20, R52.reuse, R44, R20 ;  /* 0x0000002c3414723c */ /* 0x060ff00000041814 */
[C---:B------:R-:W-:Y:S08]  /*87f0*/  HMMA.16816.F32.BF16 R16, R52.reuse, R46, R16 ;  /* 0x0000002e3410723c */ /* 0x040ff00000041810 */
[C---:B------:R-:W-:Y:S08]  /*8800*/  HMMA.16816.F32.BF16 R12, R52.reuse, R40, R12 ;  /* 0x00000028340c723c */ /* 0x040ff0000004180c */
[C---:B------:R-:W-:Y:S08]  /*8810*/  HMMA.16816.F32.BF16 R8, R52.reuse, R42, R8 ;  /* 0x0000002a3408723c */ /* 0x040ff00000041808 */
[C---:B------:R-:W-:Y:S08]  /*8820*/  HMMA.16816.F32.BF16 R4, R52.reuse, R36, R4 ;  /* 0x000000243404723c */ /* 0x040ff00000041804 */
[----:B------:R-:W-:Y:S01]  /*8830*/  HMMA.16816.F32.BF16 R60, R52, R38, R60 ;  /* 0x00000026343c723c */ /* 0x000fe2000004183c */
[----:B------:R-:W-:Y:S07]  /*8840*/  LDSM.16.M88.4 R52, [R234+0x4000] ;  /* 0x00400000ea34783b */ /* 0x000fee0000000200 */
[C---:B-1----:R-:W-:Y:S08]  /*8850*/  HMMA.16816.F32.BF16 R184, R32.reuse, R48, R184 ;  /* 0x0000003020b8723c */ /* 0x042ff000000418b8 */
[C---:B------:R-:W-:Y:S01]  /*8860*/  HMMA.16816.F32.BF16 R180, R32.reuse, R50, R180 ;  /* 0x0000003220b4723c */ /* 0x040fe200000418b4 */
[----:B------:R-:W-:Y:S07]  /*8870*/  LDSM.16.M88.4 R48, [R234+0x5000] ;  /* 0x00500000ea30783b */ /* 0x000fee0000000200 */
[C---:B------:R-:W-:Y:S08]  /*8880*/  HMMA.16816.F32.BF16 R168, R32.reuse, R40, R168 ;  /* 0x0000002820a8723c */ /* 0x040ff000000418a8 */
[C---:B------:R-:W-:Y:S01]  /*8890*/  HMMA.16816.F32.BF16 R164, R32.reuse, R42, R164 ;  /* 0x0000002a20a4723c */ /* 0x040fe200000418a4 */
[----:B------:R-:W1:Y:S07]  /*88a0*/  LDSM.16.M88.4 R40, [R235+0x8400] ;  /* 0x00840000eb28783b */ /* 0x000e6e0000000200 */
[----:B------:R-:W-:Y:S08]  /*88b0*/  HMMA.16816.F32.BF16 R176, R32, R44, R176 ;  /* 0x0000002c20b0723c */ /* 0x000ff000000418b0 */
[C---:B------:R-:W-:Y:S08]  /*88c0*/  HMMA.16816.F32.BF16 R64, R188.reuse, R192, R64 ;  /* 0x000000c0bc40723c */ /* 0x040ff00000041840 */
[----:B------:R-:W-:Y:S01]  /*88d0*/  HMMA.16816.F32.BF16 R56, R188, R194, R56 ;  /* 0x000000c2bc38723c */ /* 0x000fe20000041838 */
[----:B------:R-:W3:Y:S04]  /*88e0*/  LDSM.16.M88.4 R192, [R215+0x8800] ;  /* 0x00880000d7c0783b */ /* 0x000ee80000000200 */
[----:B------:R-:W-:Y:S03]  /*88f0*/  LDSM.16.M88.4 R188, [R215+0x8c00] ;  /* 0x008c0000d7bc783b */ /* 0x000fe60000000200 */
[----:B------:R-:W-:Y:S01]  /*8900*/  HMMA.16816.F32.BF16 R172, R32, R46, R172 ;  /* 0x0000002e20ac723c */ /* 0x000fe200000418ac */
[----:B------:R-:W5:Y:S07]  /*8910*/  LDSM.16.M88.4 R44, [R235+0x8000] ;  /* 0x00800000eb2c783b */ /* 0x000f6e0000000200 */
[-C--:B--2---:R-:W-:Y:S08]  /*8920*/  HMMA.16816.F32.BF16 R20, R204, R196.reuse, R20 ;  /* 0x000000c4cc14723c */ /* 0x084ff00000041814 */
[----:B------:R-:W-:Y:S08]  /*8930*/  HMMA.16816.F32.BF16 R176, R208, R196, R176 ;  /* 0x000000c4d0b0723c */ /* 0x000ff000000418b0 */
[C---:B------:R-:W-:Y:S08]  /*8940*/  HMMA.16816.F32.BF16 R64, R32.reuse, R36, R64 ;  /* 0x000000242040723c */ /* 0x040ff00000041840 */
[----:B------:R-:W-:Y:S01]  /*8950*/  HMMA.16816.F32.BF16 R56, R32, R38, R56 ;  /* 0x000000262038723c */ /* 0x000fe20000041838 */
[----:B------:R-:W2:Y:S04]  /*8960*/  LDSM.16.M88.4 R36, [R235+0x8800] ;  /* 0x00880000eb24783b */ /* 0x000ea80000000200 */
[----:B------:R-:W2:Y:S01]  /*8970*/  LDSM.16.M88.4 R32, [R235+0x8c00] ;  /* 0x008c0000eb20783b */ /* 0x000ea20000000200 */
[----:B------:R-:W-:-:S04]  /*8980*/  DEPBAR.LE SB0, 0x0 ;  /* 0x000080000000791a */ /* 0x000fc80000000000 */
[C---:B----4-:R-:W-:Y:S08]  /*8990*/  HMMA.16816.F32.BF16 R28, R204.reuse, R200, R28 ;  /* 0x000000c8cc1c723c */ /* 0x050ff0000004181c */
[C---:B------:R-:W-:Y:S08]  /*89a0*/  HMMA.16816.F32.BF16 R24, R204.reuse, R202, R24 ;  /* 0x000000cacc18723c */ /* 0x040ff00000041818 */
[-C--:B------:R-:W-:Y:S08]  /*89b0*/  HMMA.16816.F32.BF16 R16, R204, R198.reuse, R16 ;  /* 0x000000c6cc10723c */ /* 0x080ff00000041810 */
[----:B------:R-:W-:Y:S08]  /*89c0*/  HMMA.16816.F32.BF16 R172, R208, R198, R172 ;  /* 0x000000c6d0ac723c */ /* 0x000ff000000418ac */
[-C--:B-1----:R-:W-:Y:S08]  /*89d0*/  HMMA.16816.F32.BF16 R20, R48, R40.reuse, R20 ;  /* 0x000000283014723c */ /* 0x082ff00000041814 */
[----:B------:R-:W-:Y:S01]  /*89e0*/  HMMA.16816.F32.BF16 R176, R52, R40, R176 ;  /* 0x0000002834b0723c */ /* 0x000fe200000418b0 */
[----:B------:R-:W-:-:S05]  /*89f0*/  IMAD.SHL.U32 R41, R0, 0x2, RZ ;  /* 0x0000000200297824 */ /* 0x000fca00078e00ff */
[----:B------:R-:W-:Y:S02]  /*8a00*/  LOP3.LUT R41, R41, 0x6, RZ, 0xc0, !PT ;  /* 0x0000000629297812 */ /* 0x000fe400078ec0ff */
[----:B---3--:R-:W-:Y:S03]  /*8a10*/  HMMA.16816.F32.BF16 R12, R204, R192, R12 ;  /* 0x000000c0cc0c723c */ /* 0x008fe6000004180c */
[----:B------:R-:W-:-:S04]  /*8a20*/  IMAD R41, R212, 0x40, R41 ;  /* 0x00000040d4297824 */ /* 0x000fc800078e0229 */
[----:B------:R-:W-:Y:S01]  /*8a30*/  VIADD R40, R41, 0xffffff41 ;  /* 0xffffff4129287836 */ /* 0x000fe20000000000 */
[----:B------:R-:W-:Y:S04]  /*8a40*/  HMMA.16816.F32.BF16 R168, R208, R192, R168 ;  /* 0x000000c0d0a8723c */ /* 0x000fe800000418a8 */
[C---:B------:R-:W-:Y:S02]  /*8a50*/  ISETP.GE.AND P0, PT, R40.reuse, R213, PT ;  /* 0x000000d52800720c */ /* 0x040fe40003f06270 */
[C---:B------:R-:W-:Y:S02]  /*8a60*/  ISETP.GE.AND P2, PT, R40.reuse, R218, PT ;  /* 0x000000da2800720c */ /* 0x040fe40003f46270 */
[----:B------:R-:W-:Y:S01]  /*8a70*/  HMMA.16816.F32.BF16 R8, R204, R194, R8 ;  /* 0x000000c2cc08723c */ /* 0x000fe20000041808 */
[----:B------:R-:W-:-:S07]  /*8a80*/  ISETP.GE.AND P4, PT, R40, R227, PT ;  /* 0x000000e32800720c */ /* 0x000fce0003f86270 */
[----:B------:R-:W-:Y:S01]  /*8a90*/  HMMA.16816.F32.BF16 R180, R208, R202, R180 ;  /* 0x000000cad0b4723c */ /* 0x000fe200000418b4 */
[----:B------:R-:W-:-:S07]  /*8aa0*/  VIADD R202, R41, 0xffffff48 ;  /* 0xffffff4829ca7836 */ /* 0x000fce0000000000 */
[----:B------:R-:W-:Y:S08]  /*8ab0*/  HMMA.16816.F32.BF16 R164, R208, R194, R164 ;  /* 0x000000c2d0a4723c */ /* 0x000ff000000418a4 */
[----:B-----5:R-:W-:Y:S08]  /*8ac0*/  HMMA.16816.F32.BF16 R28, R48, R44, R28 ;  /* 0x0000002c301c723c */ /* 0x020ff0000004181c */
[----:B------:R-:W-:Y:S01]  /*8ad0*/  HMMA.16816.F32.BF16 R184, R208, R200, R184 ;  /* 0x000000c8d0b8723c */ /* 0x000fe200000418b8 */
[----:B------:R-:W-:-:S07]  /*8ae0*/  VIADD R200, R41, 0xffffff49 ;  /* 0xffffff4929c87836 */ /* 0x000fce0000000000 */
[----:B------:R-:W-:Y:S03]  /*8af0*/  HMMA.16816.F32.BF16 R24, R48, R46, R24 ;  /* 0x0000002e3018723c */ /* 0x000fe60000041818 */
[----:B------:R-:W-:Y:S02]  /*8b00*/  FSEL R31, R31, -INF , !P0 ;  /* 0xff8000001f1f7808 */ /* 0x000fe40004000000 */
[----:B------:R-:W-:-:S03]  /*8b10*/  ISETP.GE.AND P0, PT, R200, R213, PT ;  /* 0x000000d5c800720c */ /* 0x000fc60003f06270 */
[-C--:B------:R-:W-:Y:S08]  /*8b20*/  HMMA.16816.F32.BF16 R16, R48, R42.reuse, R16 ;  /* 0x0000002a3010723c */ /* 0x080ff00000041810 */
[----:B------:R-:W-:Y:S01]  /*8b30*/  HMMA.16816.F32.BF16 R172, R52, R42, R172 ;  /* 0x0000002a34ac723c */ /* 0x000fe200000418ac */
[----:B------:R-:W-:Y:S02]  /*8b40*/  VIADD R42, R41, 0xffffff40 ;  /* 0xffffff40292a7836 */ /* 0x000fe40000000000 */
[----:B------:R-:W-:-:S03]  /*8b50*/  FSEL R27, R27, -INF , !P0 ;  /* 0xff8000001b1b7808 */ /* 0x000fc60004000000 */
[C---:B------:R-:W-:Y:S02]  /*8b60*/  ISETP.GE.AND P3, PT, R42.reuse, R218, PT ;  /* 0x000000da2a00720c */ /* 0x040fe40003f66270 */
[----:B------:R-:W-:Y:S01]  /*8b70*/  ISETP.GE.AND P1, PT, R42, R213, PT ;  /* 0x000000d52a00720c */ /* 0x000fe20003f26270 */
[-C--:B--2---:R-:W-:Y:S08]  /*8b80*/  HMMA.16816.F32.BF16 R12, R48, R36.reuse, R12 ;  /* 0x00000024300c723c */ /* 0x084ff0000004180c */
[----:B------:R-:W-:Y:S01]  /*8b90*/  HMMA.16816.F32.BF16 R168, R52, R36, R168 ;  /* 0x0000002434a8723c */ /* 0x000fe200000418a8 */
[----:B------:R-:W-:-:S02]  /*8ba0*/  FSEL R36, R28, -INF , !P3 ;  /* 0xff8000001c247808 */ /* 0x000fc40005800000 */
[----:B------:R-:W-:Y:S02]  /*8bb0*/  FSEL R37, R30, -INF , !P1 ;  /* 0xff8000001e257808 */ /* 0x000fe40004800000 */
[CC--:B------:R-:W-:Y:S02]  /*8bc0*/  ISETP.GE.AND P3, PT, R202.reuse, R218.reuse, PT ;  /* 0x000000daca00720c */ /* 0x0c0fe40003f66270 */
[----:B------:R-:W-:Y:S01]  /*8bd0*/  ISETP.GE.AND P1, PT, R202, R213, PT ;  /* 0x000000d5ca00720c */ /* 0x000fe20003f26270 */
[----:B------:R-:W-:Y:S01]  /*8be0*/  HMMA.16816.F32.BF16 R8, R48, R38, R8 ;  /* 0x000000263008723c */ /* 0x000fe20000041808 */
[----:B------:R-:W-:Y:S02]  /*8bf0*/  FSEL R30, R29, -INF , !P2 ;  /* 0xff8000001d1e7808 */ /* 0x000fe40005000000 */
[----:B------:R-:W-:Y:S02]  /*8c00*/  FSEL R28, R24, -INF , !P3 ;  /* 0xff800000181c7808 */ /* 0x000fe40005800000 */
[----:B------:R-:W-:Y:S01]  /*8c10*/  FSEL R29, R26, -INF , !P1 ;  /* 0xff8000001a1d7808 */ /* 0x000fe20004800000 */
[C---:B------:R-:W-:Y:S01]  /*8c20*/  VIADD R26, R41.reuse, 0xffffff59 ;  /* 0xffffff59291a7836 */ /* 0x040fe20000000000 */
[----:B------:R-:W-:Y:S01]  /*8c30*/  ISETP.GE.AND P2, PT, R200, R218, PT ;  /* 0x000000dac800720c */ /* 0x000fe20003f46270 */
[----:B------:R-:W-:Y:S01]  /*8c40*/  HMMA.16816.F32.BF16 R180, R52, R46, R180 ;  /* 0x0000002e34b4723c */ /* 0x000fe200000418b4 */
[----:B------:R-:W-:-:S02]  /*8c50*/  VIADD R46, R41, 0xffffff50 ;  /* 0xffffff50292e7836 */ /* 0x000fc40000000000 */
[----:B------:R-:W-:-:S03]  /*8c60*/  FSEL R24, R25, -INF , !P2 ;  /* 0xff80000019187808 */ /* 0x000fc60005000000 */
[-C--:B------:R-:W-:Y:S02]  /*8c70*/  ISETP.GE.AND P3, PT, R46, R218.reuse, PT ;  /* 0x000000da2e00720c */ /* 0x080fe40003f66270 */
[----:B------:R-:W-:Y:S01]  /*8c80*/  HMMA.16816.F32.BF16 R164, R52, R38, R164 ;  /* 0x0000002634a4723c */ /* 0x000fe200000418a4 */
[C---:B------:R-:W-:Y:S01]  /*8c90*/  VIADD R38, R41.reuse, 0xffffff51 ;  /* 0xffffff5129267836 */ /* 0x040fe20000000000 */
[----:B------:R-:W-:Y:S01]  /*8ca0*/  FSEL R198, R20, -INF , !P3 ;  /* 0xff80000014c67808 */ /* 0x000fe20005800000 */
[----:B------:R-:W-:Y:S01]  /*8cb0*/  VIADD R20, R41, 0xffffff61 ;  /* 0xffffff6129147836 */ /* 0x000fe20000000000 */
[-C--:B------:R-:W-:Y:S02]  /*8cc0*/  ISETP.GE.AND P1, PT, R46, R213.reuse, PT ;  /* 0x000000d52e00720c */ /* 0x080fe40003f26270 */
[C---:B------:R-:W-:Y:S02]  /*8cd0*/  ISETP.GE.AND P0, PT, R38.reuse, R213, PT ;  /* 0x000000d52600720c */ /* 0x040fe40003f06270 */
[----:B------:R-:W-:Y:S01]  /*8ce0*/  HMMA.16816.F32.BF16 R60, R204, R190, R60 ;  /* 0x000000becc3c723c */ /* 0x000fe2000004183c */
[----:B------:R-:W-:-:S02]  /*8cf0*/  ISETP.GE.AND P2, PT, R38, R218, PT ;  /* 0x000000da2600720c */ /* 0x000fc40003f46270 */
[----:B------:R-:W-:Y:S02]  /*8d00*/  FSEL R243, R23, -INF , !P0 ;  /* 0xff80000017f37808 */ /* 0x000fe40004000000 */
[-C--:B------:R-:W-:Y:S02]  /*8d10*/  ISETP.GE.AND P0, PT, R26, R213.reuse, PT ;  /* 0x000000d51a00720c */ /* 0x080fe40003f06270 */
[----:B------:R-:W-:Y:S01]  /*8d20*/  FSEL R196, R21, -INF , !P2 ;  /* 0xff80000015c47808 */ /* 0x000fe20005000000 */
[----:B------:R-:W-:Y:S01]  /*8d30*/  HMMA.16816.F32.BF16 R4, R204, R188, R4 ;  /* 0x000000bccc04723c */ /* 0x000fe20000041804 */
[----:B------:R-:W-:Y:S01]  /*8d40*/  FSEL R197, R19, -INF , !P0 ;  /* 0xff80000013c57808 */ /* 0x000fe20004000000 */
[C---:B------:R-:W-:Y:S01]  /*8d50*/  VIADD R204, R41.reuse, 0xffffff58 ;  /* 0xffffff5829cc7836 */ /* 0x040fe20000000000 */
[----:B------:R-:W-:Y:S01]  /*8d60*/  ISETP.GE.AND P0, PT, R20, R213, PT ;  /* 0x000000d51400720c */ /* 0x000fe20003f06270 */
[----:B------:R-:W-:Y:S01]  /*8d70*/  VIADD R206, R41, 0xffffff69 ;  /* 0xffffff6929ce7836 */ /* 0x000fe20000000000 */
[----:B------:R-:W-:-:S02]  /*8d80*/  ISETP.GE.AND P2, PT, R26, R218, PT ;  /* 0x000000da1a00720c */ /* 0x000fc40003f46270 */
[----:B------:R-:W-:Y:S01]  /*8d90*/  FSEL R245, R22, -INF , !P1 ;  /* 0xff80000016f57808 */ /* 0x000fe20004800000 */
[----:B------:R-:W-:Y:S01]  /*8da0*/  HMMA.16816.F32.BF16 R184, R52, R44, R184 ;  /* 0x0000002c34b8723c */ /* 0x000fe200000418b8 */
[----:B------:R-:W-:Y:S01]  /*8db0*/  VIADD R22, R41, 0xffffff60 ;  /* 0xffffff6029167836 */ /* 0x000fe20000000000 */
[-C--:B------:R-:W-:Y:S02]  /*8dc0*/  ISETP.GE.AND P3, PT, R204, R218.reuse, PT ;  /* 0x000000dacc00720c */ /* 0x080fe40003f66270 */
[----:B------:R-:W-:Y:S02]  /*8dd0*/  FSEL R192, R17, -INF , !P2 ;  /* 0xff80000011c07808 */ /* 0x000fe40005000000 */
[----:B------:R-:W-:Y:S02]  /*8de0*/  ISETP.GE.AND P2, PT, R20, R218, PT ;  /* 0x000000da1400720c */ /* 0x000fe40003f46270 */
[----:B------:R-:W-:Y:S01]  /*8df0*/  HMMA.16816.F32.BF16 R56, R208, R190, R56 ;  /* 0x000000bed038723c */ /* 0x000fe20000041838 */
[----:B------:R-:W-:-:S02]  /*8e00*/  FSEL R191, R15, -INF , !P0 ;  /* 0xff8000000fbf7808 */ /* 0x000fc40004000000 */
[-C--:B------:R-:W-:Y:S02]  /*8e10*/  ISETP.GE.AND P0, PT, R42, R227.reuse, PT ;  /* 0x000000e32a00720c */ /* 0x080fe40003f06270 */
[----:B------:R-:W-:Y:S01]  /*8e20*/  FSEL R194, R16, -INF , !P3 ;  /* 0xff80000010c27808 */ /* 0x000fe20005800000 */
[----:B------:R-:W-:Y:S01]  /*8e30*/  VIADD R16, R41, 0xffffff71 ;  /* 0xffffff7129107836 */ /* 0x000fe20000000000 */
[----:B------:R-:W-:Y:S01]  /*8e40*/  BAR.SYNC.DEFER_BLOCKING 0x0 ;  /* 0x0000000000007b1d */ /* 0x000fe20000010000 */
[C---:B------:R-:W-:Y:S01]  /*8e50*/  HMMA.16816.F32.BF16 R60, R48.reuse, R34, R60 ;  /* 0x00000022303c723c */ /* 0x040fe2000004183c */
[----:B------:R-:W-:Y:S02]  /*8e60*/  ISETP.GE.AND P3, PT, R22, R218, PT ;  /* 0x000000da1600720c */ /* 0x000fe40003f66270 */
[----:B------:R-:W-:Y:S02]  /*8e70*/  FSEL R44, R185, -INF , !P4 ;  /* 0xff800000b92c7808 */ /* 0x000fe40006000000 */
[----:B------:R-:W-:Y:S01]  /*8e80*/  FSEL R190, R12, -INF , !P3 ;  /* 0xff8000000cbe7808 */ /* 0x000fe20005800000 */
[----:B------:R-:W-:Y:S01]  /*8e90*/  VIADD R12, R41, 0xffffff79 ;  /* 0xffffff79290c7836 */ /* 0x000fe20000000000 */
[----:B------:R-:W-:Y:S01]  /*8ea0*/  ISETP.GE.AND P4, PT, R204, R227, PT ;  /* 0x000000e3cc00720c */ /* 0x000fe20003f86270 */
[----:B------:R-:W-:Y:S01]  /*8eb0*/  HMMA.16816.F32.BF16 R4, R48, R32, R4 ;  /* 0x000000203004723c */ /* 0x000fe20000041804 */
[----:B------:R-:W-:-:S02]  /*8ec0*/  FSEL R50, R184, -INF , !P0 ;  /* 0xff800000b8327808 */ /* 0x000fc40004000000 */
[----:B------:R-:W-:Y:S02]  /*8ed0*/  ISETP.GE.AND P0, PT, R38, R227, PT ;  /* 0x000000e32600720c */ /* 0x000fe40003f06270 */
[----:B------:R-:W-:Y:S02]  /*8ee0*/  ISETP.GE.AND P1, PT, R204, R213, PT ;  /* 0x000000d5cc00720c */ /* 0x000fe40003f26270 */
[----:B------:R-:W-:Y:S01]  /*8ef0*/  FSEL R199, R177, -INF , !P0 ;  /* 0xff800000b1c77808 */ /* 0x000fe20004000000 */
[----:B------:R-:W-:Y:S01]  /*8f00*/  HMMA.16816.F32.BF16 R64, R208, R188, R64 ;  /* 0x000000bcd040723c */ /* 0x000fe20000041840 */
[----:B------:R-:W-:Y:S01]  /*8f10*/  VIADD R208, R41, 0xffffff68 ;  /* 0xffffff6829d07836 */ /* 0x000fe20000000000 */
[----:B------:R-:W-:Y:S02]  /*8f20*/  FSEL R188, R13, -INF , !P2 ;  /* 0xff8000000dbc7808 */ /* 0x000fe40005000000 */
[-C--:B------:R-:W-:Y:S02]  /*8f30*/  ISETP.GE.AND P2, PT, R200, R227.reuse, PT ;  /* 0x000000e3c800720c */ /* 0x080fe40003f46270 */
[----:B------:R-:W-:-:S02]  /*8f40*/  ISETP.GE.AND P0, PT, R208, R227, PT ;  /* 0x000000e3d000720c */ /* 0x000fc40003f06270 */
[----:B------:R-:W-:Y:S01]  /*8f50*/  FMNMX3.FTZ R13, R237, R36, R30, !PT ;  /* 0x00000024ed0d7276 */ /* 0x000fe2000781001e */
[C---:B------:R-:W-:Y:S01]  /*8f60*/  HMMA.16816.F32.BF16 R56, R52.reuse, R34, R56 ;  /* 0x000000223438723c */ /* 0x040fe20000041838 */
[----:B------:R-:W-:Y:S02]  /*8f70*/  FSEL R249, R181, -INF , !P2 ;  /* 0xff800000b5f97808 */ /* 0x000fe40005000000 */
[-C--:B------:R-:W-:Y:S02]  /*8f80*/  ISETP.GE.AND P3, PT, R202, R227.reuse, PT ;  /* 0x000000e3ca00720c */ /* 0x080fe40003f66270 */
        /* <DEDUP_REMOVED lines=9> */
[----:B------:R-:W-:Y:S02]  /*9020*/  FMNMX3.FTZ R13, R13, R28, R24, !PT ;  /* 0x0000001c0d0d7276 */ /* 0x000fe40007810018 */
[----:B------:R-:W-:Y:S02]  /*9030*/  FSEL R47, R180, -INF , !P3 ;  /* 0xff800000b42f7808 */ /* 0x000fe40005800000 */
[----:B------:R-:W-:Y:S02]  /*9040*/  FSEL R207, R168, -INF , !P2 ;  /* 0xff800000a8cf7808 */ /* 0x000fe40005000000 */
[----:B------:R-:W-:-:S02]  /*9050*/  ISETP.GE.AND P2, PT, R16, R218, PT ;  /* 0x000000da1000720c */ /* 0x000fc40003f46270 */
[----:B------:R-:W-:Y:S02]  /*9060*/  FSEL R180, R9, -INF , !P4 ;  /* 0xff80000009b47808 */ /* 0x000fe40006000000 */
[----:B------:R-:W-:Y:S01]  /*9070*/  FSEL R193, R14, -INF , !P1 ;  /* 0xff8000000ec17808 */ /* 0x000fe20004800000 */
[----:B------:R-:W-:Y:S01]  /*9080*/  VIADD R14, R41, 0xffffff78 ;  /* 0xffffff78290e7836 */ /* 0x000fe20000000000 */
[----:B------:R-:W-:Y:S02]  /*9090*/  FMNMX3.FTZ R9, R13, R198, R196, !PT ;  /* 0x000000c60d097276 */ /* 0x000fe400078100c4 */
[----:B------:R-:W-:Y:S02]  /*90a0*/  FSEL R61, R61, -INF , !P0 ;  /* 0xff8000003d3d7808 */ /* 0x000fe40004000000 */
[----:B------:R-:W-:Y:S02]  /*90b0*/  ISETP.GE.AND P1, PT, R46, R227, PT ;  /* 0x000000e32e00720c */ /* 0x000fe40003f26270 */
[----:B------:R-:W-:-:S02]  /*90c0*/  ISETP.NE.AND P0, PT, R212, 0x3, PT ;  /* 0x00000003d400780c */ /* 0x000fc40003f05270 */
[-C--:B------:R-:W-:Y:S02]  /*90d0*/  ISETP.GE.AND P3, PT, R26, R227.reuse, PT ;  /* 0x000000e31a00720c */ /* 0x080fe40003f66270 */
[----:B------:R-:W-:Y:S02]  /*90e0*/  FSEL R164, R5, -INF , !P2 ;  /* 0xff80000005a47808 */ /* 0x000fe40005000000 */
[----:B------:R-:W-:Y:S02]  /*90f0*/  ISETP.GE.AND P5, PT, R208, R218, PT ;  /* 0x000000dad000720c */ /* 0x000fe40003fa6270 */
[----:B------:R-:W-:Y:S02]  /*9100*/  FMNMX3.FTZ R5, R9, R194, R192, !PT ;  /* 0x000000c209057276 */ /* 0x000fe400078100c0 */
[----:B------:R-:W-:Y:S02]  /*9110*/  FSEL R247, R176, -INF , !P1 ;  /* 0xff800000b0f77808 */ /* 0x000fe40004800000 */
[----:B------:R-:W-:-:S02]  /*9120*/  ISETP.GE.AND P1, PT, R20, R227, PT ;  /* 0x000000e31400720c */ /* 0x000fc40003f26270 */
[----:B------:R-:W-:Y:S02]  /*9130*/  FSEL R203, R173, -INF , !P3 ;  /* 0xff800000adcb7808 */ /* 0x000fe40005800000 */
[----:B------:R-:W-:Y:S02]  /*9140*/  ISETP.GE.AND P3, PT, R18, R218, PT ;  /* 0x000000da1200720c */ /* 0x000fe40003f66270 */
[----:B------:R-:W-:Y:S02]  /*9150*/  FSEL R184, R8, -INF , !P5 ;  /* 0xff80000008b87808 */ /* 0x000fe40006800000 */
[----:B------:R-:W-:Y:S02]  /*9160*/  FMNMX3.FTZ R5, R5, R190, R188, !PT ;  /* 0x000000be05057276 */ /* 0x000fe400078100bc */
[----:B------:R-:W-:Y:S02]  /*9170*/  FSEL R185, R169, -INF , !P1 ;  /* 0xff800000a9b97808 */ /* 0x000fe40004800000 */
[----:B------:R-:W-:-:S02]  /*9180*/  ISETP.GE.AND P1, PT, R14, R218, PT ;  /* 0x000000da0e00720c */ /* 0x000fc40003f26270 */
[----:B------:R-:W-:Y:S02]  /*9190*/  FSEL R169, R4, -INF , !P3 ;  /* 0xff80000004a97808 */ /* 0x000fe40005800000 */
[----:B------:R-:W-:Y:S02]  /*91a0*/  FMNMX3.FTZ R5, R5, R184, R180, !PT ;  /* 0x000000b805057276 */ /* 0x000fe400078100b4 */
[----:B------:R-:W-:Y:S02]  /*91b0*/  FSEL R60, R60, -INF , !P1 ;  /* 0xff8000003c3c7808 */ /* 0x000fe40004800000 */
[-C--:B------:R-:W-:Y:S02]  /*91c0*/  ISETP.GE.AND P5, PT, R206, R227.reuse, PT ;  /* 0x000000e3ce00720c */ /* 0x080fe40003fa6270 */
[-C--:B------:R-:W-:Y:S02]  /*91d0*/  ISETP.GE.AND P4, PT, R18, R227.reuse, PT ;  /* 0x000000e31200720c */ /* 0x080fe40003f86270 */
[----:B------:R-:W-:-:S02]  /*91e0*/  ISETP.GE.AND P3, PT, R16, R227, PT ;  /* 0x000000e31000720c */ /* 0x000fc40003f66270 */
[-C--:B------:R-:W-:Y:S02]  /*91f0*/  ISETP.GE.AND P2, PT, R14, R227.reuse, PT ;  /* 0x000000e30e00720c */ /* 0x080fe40003f46270 */
[----:B------:R-:W-:Y:S02]  /*9200*/  ISETP.GE.AND P1, PT, R12, R227, PT ;  /* 0x000000e30c00720c */ /* 0x000fe40003f26270 */
[----:B------:R-:W-:Y:S02]  /*9210*/  FMNMX3.FTZ R32, R236, R37, R31, !PT ;  /* 0x00000025ec207276 */ /* 0x000fe4000781001f */
[----:B------:R-:W-:Y:S01]  /*9220*/  FMNMX3.FTZ R9, R5, R169, R164, !PT ;  /* 0x000000a905097276 */ /* 0x000fe200078100a4 */
[----:B------:R-:W-:Y:S08]  /*9230*/  @!P0 BRA `(.L_x_43) ;  /* 0x0000000000548947 */ /* 0x000ff00003800000 */
[----:B------:R-:W-:-:S04]  /*9240*/  VIADD R5, R212, 0xfffffffc ;  /* 0xfffffffcd4057836 */ /* 0x000fc80000000000 */
[----:B------:R-:W-:-:S04]  /*9250*/  IMAD.WIDE.U32 R34, R5, R2, RZ ;  /* 0x0000000205227225 */ /* 0x000fc800078e00ff */
[----:B------:R-:W-:Y:S02]  /*9260*/  IMAD R5, R5, R3, R35 ;  /* 0x0000000305057224 */ /* 0x000fe400078e0223 */
[----:B------:R-:W-:-:S03]  /*9270*/  IMAD.SHL.U32 R13, R34, 0x40, RZ ;  /* 0x00000040220d7824 */ /* 0x000fc600078e00ff */
[----:B------:R-:W-:Y:S02]  /*9280*/  SHF.L.U64.HI R4, R34, 0x6, R5 ;  /* 0x0000000622047819 */ /* 0x000fe40000010205 */
[----:B------:R-:W-:-:S04]  /*9290*/  LEA R8, P0, R2, R13, 0x5 ;  /* 0x0000000d02087211 */ /* 0x000fc800078028ff */
[----:B------:R-:W-:Y:S02]  /*92a0*/  LEA.HI.X R3, R2, R4, R3, 0x5, P0 ;  /* 0x0000000402037211 */ /* 0x000fe400000f2c03 */
[----:B------:R-:W-:-:S04]  /*92b0*/  LEA R4, P0, R34, R223, 0x7 ;  /* 0x000000df22047211 */ /* 0x000fc800078038ff */
[----:B------:R-:W-:Y:S02]  /*92c0*/  LEA.HI.X R5, R34, R222, R5, 0x7, P0 ;  /* 0x000000de22057211 */ /* 0x000fe400000f3c05 */
[----:B------:R-:W-:-:S03]  /*92d0*/  LEA R2, P0, R8, R223, 0x1 ;  /* 0x000000df08027211 */ /* 0x000fc600078008ff */
[----:B------:R-:W-:Y:S01]  /*92e0*/  @!PT LDS RZ, [RZ] ;  /* 0x00000000fffff984 */ /* 0x000fe20000000800 */
[----:B------:R-:W-:Y:S01]  /*92f0*/  @!PT LDS RZ, [RZ] ;  /* 0x00000000fffff984 */ /* 0x000fe20000000800 */
[----:B------:R-:W-:Y:S01]  /*9300*/  @!PT LDS RZ, [RZ] ;  /* 0x00000000fffff984 */ /* 0x000fe20000000800 */
[----:B------:R1:W-:Y:S01]  /*9310*/  LDGSTS.E.BYPASS.LTC128B.128 [R226+0x6000], desc[UR12][R4.64] ;  /* 0x0600000004e27fae */ /* 0x0003e2000b981a0c */
[----:B------:R-:W-:-:S03]  /*9320*/  LEA.HI.X R3, R8, R222, R3, 0x1, P0 ;  /* 0x000000de08037211 */ /* 0x000fc600000f0c03 */
[----:B------:R1:W-:Y:S04]  /*9330*/  LDGSTS.E.BYPASS.LTC128B.128 [R226+0x7000], desc[UR12][R4.64+0x40] ;  /* 0x0700004004e27fae */ /* 0x0003e8000b981a0c */
[----:B------:R1:W-:Y:S04]  /*9340*/  LDGSTS.E.BYPASS.LTC128B.128 [R226+0x8000], desc[UR12][R4.64+0x80] ;  /* 0x0800008004e27fae */ /* 0x0003e8000b981a0c */
[----:B------:R1:W-:Y:S04]  /*9350*/  LDGSTS.E.BYPASS.LTC128B.128 [R226+0x6800], desc[UR12][R2.64] ;  /* 0x0680000002e27fae */ /* 0x0003e8000b981a0c */
[----:B------:R1:W-:Y:S04]  /*9360*/  LDGSTS.E.BYPASS.LTC128B.128 [R226+0x7800], desc[UR12][R2.64+0x40] ;  /* 0x0780004002e27fae */ /* 0x0003e8000b981a0c */
[----:B------:R1:W-:Y:S04]  /*9370*/  LDGSTS.E.BYPASS.LTC128B.128 [R226+0x8800], desc[UR12][R2.64+0x80] ;  /* 0x0880008002e27fae */ /* 0x0003e8000b981a0c */
[----:B------:R-:W0:Y:S02]  /*9380*/  LDGDEPBAR ;  /* 0x00000000000079af */ /* 0x000e240000000000 */
.L_x_43:
[----:B-1----:R-:W-:Y:S02]  /*9390*/  FMNMX3.FTZ R4, R32, R29, R27, !PT ;  /* 0x0000001d20047276 */ /* 0x002fe4000781001b */
[----:B------:R-:W-:Y:S02]  /*93a0*/  FSEL R189, R165, -INF , !P5 ;  /* 0xff800000a5bd7808 */ /* 0x000fe40006800000 */
[----:B------:R-:W-:Y:S02]  /*93b0*/  FMNMX3.FTZ R4, R4, R245, R243, !PT ;  /* 0x000000f504047276 */ /* 0x000fe400078100f3 */
[-C--:B------:R-:W-:Y:S02]  /*93c0*/  ISETP.GE.AND P5, PT, R208, R213.reuse, PT ;  /* 0x000000d5d000720c */ /* 0x080fe40003fa6270 */
[----:B------:R-:W-:Y:S02]  /*93d0*/  ISETP.GE.AND P0, PT, R206, R213, PT ;  /* 0x000000d5ce00720c */ /* 0x000fe40003f06270 */
[----:B------:R-:W-:-:S02]  /*93e0*/  FMNMX3.FTZ R4, R4, R235, R197, !PT ;  /* 0x000000eb04047276 */ /* 0x000fc400078100c5 */
[----:B------:R-:W-:Y:S02]  /*93f0*/  FMNMX3.FTZ R2, R9, R60, R61, !PT ;  /* 0x0000003c09027276 */ /* 0x000fe4000781003d */
[----:B------:R-:W-:Y:S02]  /*9400*/  FSEL R205, R10, -INF , !P5 ;  /* 0xff8000000acd7808 */ /* 0x000fe40006800000 */
[----:B------:R-:W-:Y:S01]  /*9410*/  FSEL R201, R11, -INF , !P0 ;  /* 0xff8000000bc97808 */ /* 0x000fe20004000000 */
[----:B------:R-:W1:Y:S01]  /*9420*/  SHFL.BFLY PT, R3, R2, 0x2, 0x1f ;  /* 0x0c401f0002037f89 */ /* 0x000e6200000e0000 */
        /* <DEDUP_REMOVED lines=11> */
[----:B------:R-:W-:Y:S02]  /*94e0*/  FMNMX3.FTZ R6, R239, R50, R44, !PT ;  /* 0x00000032ef067276 */ /* 0x000fe4000781002c */
[----:B------:R-:W-:Y:S02]  /*94f0*/  FMNMX3.FTZ R4, R4, R53, R48, !PT ;  /* 0x0000003504047276 */ /* 0x000fe40007810030 */
[----:B-1----:R-:W-:Y:S02]  /*9500*/  FMNMX.FTZ R3, R2, R3, !PT ;  /* 0x0000000302037209 */ /* 0x002fe40007810000 */
[----:B------:R-:W-:Y:S01]  /*9510*/  FMNMX3.FTZ R6, R6, R47, R249, !PT ;  /* 0x0000002f06067276 */ /* 0x000fe200078100f9 */
[----:B------:R-:W1:Y:S01]  /*9520*/  SHFL.BFLY PT, R5, R4, 0x2, 0x1f ;  /* 0x0c401f0004057f89 */ /* 0x000e6200000e0000 */
[----:B------:R-:W-:-:S02]  /*9530*/  ISETP.GE.AND P5, PT, R42, R219, PT ;  /* 0x000000db2a00720c */ /* 0x000fc40003fa6270 */
[----:B------:R-:W-:Y:S01]  /*9540*/  FMNMX3.FTZ R6, R6, R247, R199, !PT ;  /* 0x000000f706067276 */ /* 0x000fe200078100c7 */
[----:B------:R-:W2:Y:S01]  /*9550*/  SHFL.BFLY PT, R2, R3, 0x1, 0x1f ;  /* 0x0c201f0003027f89 */ /* 0x000ea200000e0000 */
[----:B------:R-:W-:Y:S02]  /*9560*/  ISETP.GE.AND P0, PT, R40, R219, PT ;  /* 0x000000db2800720c */ /* 0x000fe40003f06270 */
[----:B------:R-:W-:Y:S02]  /*9570*/  FMNMX3.FTZ R6, R6, R209, R203, !PT ;  /* 0x000000d106067276 */ /* 0x000fe400078100cb */
[----:B------:R-:W-:Y:S02]  /*9580*/  FSEL R177, R64, -INF , !P4 ;  /* 0xff80000040b17808 */ /* 0x000fe40006000000 */
[----:B------:R-:W-:Y:S02]  /*9590*/  FSEL R49, R65, -INF , !P3 ;  /* 0xff80000041317808 */ /* 0x000fe40005800000 */
[----:B------:R-:W-:-:S02]  /*95a0*/  ISETP.GE.AND P4, PT, R202, R219, PT ;  /* 0x000000dbca00720c */ /* 0x000fc40003f86270 */
[----:B------:R-:W-:Y:S02]  /*95b0*/  ISETP.GE.AND P3, PT, R200, R219, PT ;  /* 0x000000dbc800720c */ /* 0x000fe40003f66270 */
[----:B------:R-:W-:Y:S02]  /*95c0*/  FSEL R55, R186, -INF , !P5 ;  /* 0xff800000ba377808 */ /* 0x000fe40006800000 */
[----:B------:R-:W-:Y:S02]  /*95d0*/  FSEL R62, R187, -INF , !P0 ;  /* 0xff800000bb3e7808 */ /* 0x000fe40004000000 */
[----:B------:R-:W-:Y:S02]  /*95e0*/  FMNMX3.FTZ R168, R6, R207, R185, !PT ;  /* 0x000000cf06a87276 */ /* 0x000fe400078100b9 */
[----:B------:R-:W-:Y:S02]  /*95f0*/  ISETP.GE.AND P5, PT, R46, R219, PT ;  /* 0x000000db2e00720c */ /* 0x000fe40003fa6270 */
[----:B-1----:R-:W-:-:S02]  /*9600*/  FMNMX.FTZ R5, R4, R5, !PT ;  /* 0x0000000504057209 */ /* 0x002fc40007810000 */
        /* <DEDUP_REMOVED lines=10> */
[----:B------:R-:W-:Y:S02]  /*96b0*/  FSEL R51, R56, -INF , !P2 ;  /* 0xff80000038337808 */ /* 0x000fe40005000000 */
[----:B------:R-:W-:-:S02]  /*96c0*/  FSEL R39, R57, -INF , !P1 ;  /* 0xff80000039277808 */ /* 0x000fc40004800000 */
[----:B------:R-:W-:Y:S02]  /*96d0*/  FMNMX3.FTZ R168, R168, R177, R49, !PT ;  /* 0x000000b1a8a87276 */ /* 0x000fe40007810031 */
[----:B------:R-:W-:Y:S02]  /*96e0*/  FSEL R213, R174, -INF , !P4 ;  /* 0xff800000aed57808 */ /* 0x000fe40006000000 */
[-C--:B------:R-:W-:Y:S02]  /*96f0*/  ISETP.GE.AND P5, PT, R22, R219.reuse, PT ;  /* 0x000000db1600720c */ /* 0x080fe40003fa6270 */
        /* <DEDUP_REMOVED lines=8> */
[----:B------:R-:W-:-:S02]  /*9780*/  FSEL R183, R166, -INF , !P4 ;  /* 0xff800000a6b77808 */ /* 0x000fc40006000000 */
[----:B------:R-:W-:Y:S02]  /*9790*/  FMNMX3.FTZ R4, R4, R213, R211, !PT ;  /* 0x000000d504047276 */ /* 0x000fe400078100d3 */
[----:B--2---:R-:W-:Y:S02]  /*97a0*/  FMNMX.FTZ R166, R3, R2, !PT ;  /* 0x0000000203a67209 */ /* 0x004fe40007810000 */
[----:B------:R-:W1:Y:S01]  /*97b0*/  SHFL.BFLY PT, R3, R168, 0x2, 0x1f ;  /* 0x0c401f00a8037f89 */ /* 0x000e6200000e0000 */
[-C--:B------:R-:W-:Y:S02]  /*97c0*/  ISETP.GE.AND P5, PT, R18, R219.reuse, PT ;  /* 0x000000db1200720c */ /* 0x080fe40003fa6270 */
[----:B------:R-:W-:Y:S01]  /*97d0*/  ISETP.GE.AND P0, PT, R16, R219, PT ;  /* 0x000000db1000720c */ /* 0x000fe20003f06270 */
[----:B------:R-:W2:Y:S01]  /*97e0*/  SHFL.BFLY PT, R2, R5, 0x1, 0x1f ;  /* 0x0c201f0005027f89 */ /* 0x000ea200000e0000 */
[----:B------:R-:W-:Y:S01]  /*97f0*/  FSEL R175, R167, -INF , !P3 ;  /* 0xff800000a7af7808 */ /* 0x000fe20005800000 */
[----:B------:R-:W-:Y:S01]  /*9800*/  FMUL.FTZ R65, R166, UR6 ;  /* 0x00000006a6417c20 */ /* 0x000fe20008410000 */
[----:B------:R-:W-:Y:S01]  /*9810*/  FMNMX3.FTZ R4, R4, R195, R187, !PT ;  /* 0x000000c304047276 */ /* 0x000fe200078100bb */
[----:B------:R-:W-:Y:S01]  /*9820*/  LDSM.16.MT88.4 R16, [R214+0xa000] ;  /* 0x00a00000d610783b */ /* 0x000fe20000004200 */
        /* <DEDUP_REMOVED lines=8> */
[----:B-1----:R-:W-:Y:S02]  /*98b0*/  FMNMX.FTZ R168, R168, R3, !PT ;  /* 0x00000003a8a87209 */ /* 0x002fe40007810000 */
[----:B------:R-:W-:Y:S02]  /*98c0*/  FMNMX3.FTZ R167, R167, R43, R42, !PT ;  /* 0x0000002ba7a77276 */ /* 0x000fe4000781002a */
[----:B--2---:R-:W-:Y:S02]  /*98d0*/  FMNMX.FTZ R165, R5, R2, !PT ;  /* 0x0000000205a57209 */ /* 0x004fe40007810000 */
[----:B------:R-:W1:Y:S01]  /*98e0*/  SHFL.BFLY PT, R5, R168, 0x1, 0x1f ;  /* 0x0c201f00a8057f89 */ /* 0x000e6200000e0000 */
[----:B------:R-:W-:Y:S02]  /*98f0*/  FSETP.NEU.FTZ.AND P2, PT, R166, -INF , PT ;  /* 0xff800000a600780b */ /* 0x000fe40003f5d000 */
[C---:B------:R-:W-:Y:S01]  /*9900*/  FSETP.NEU.FTZ.AND P0, PT, R165.reuse, -INF , PT ;  /* 0xff800000a500780b */ /* 0x040fe20003f1d000 */
[----:B------:R-:W2:Y:S01]  /*9910*/  SHFL.BFLY PT, R4, R167, 0x2, 0x1f ;  /* 0x0c401f00a7047f89 */ /* 0x000ea200000e0000 */
[----:B------:R-:W-:Y:S01]  /*9920*/  FMUL.FTZ R58, R165, UR6 ;  /* 0x00000006a53a7c20 */ /* 0x000fe20008410000 */
[----:B------:R-:W-:-:S02]  /*9930*/  FSEL R65, R65, RZ, P2 ;  /* 0x000000ff41417208 */ /* 0x000fc40001000000 */
[----:B------:R-:W-:Y:S02]  /*9940*/  FSEL R7, R165, RZ, P0 ;  /* 0x000000ffa5077208 */ /* 0x000fe40000000000 */
[----:B------:R-:W-:Y:S01]  /*9950*/  FSEL R58, R58, RZ, P0 ;  /* 0x000000ff3a3a7208 */ /* 0x000fe20000000000 */
[----:B------:R-:W-:Y:S01]  /*9960*/  FFMA.FTZ R33, R24, UR6, -R65 ;  /* 0x0000000618217c23 */ /* 0x000fe20008010841 */
[----:B------:R-:W-:Y:S01]  /*9970*/  FSEL R6, R166, RZ, P2 ;  /* 0x000000ffa6067208 */ /* 0x000fe20001000000 */
[----:B------:R-:W-:Y:S01]  /*9980*/  FADD.FTZ R7, R236, -R7 ;  /* 0x80000007ec077221 */ /* 0x000fe20000010000 */
[----:B------:R-:W-:Y:S01]  /*9990*/  @P6 IADD3 R240, PT, PT, R230, -0x20, RZ ;  /* 0xffffffe0e6f06810 */ /* 0x000fe20007ffe0ff */
[--C-:B------:R-:W-:Y:S01]  /*99a0*/  FFMA.FTZ R32, R37, UR6, -R58.reuse ;  /* 0x0000000625207c23 */ /* 0x100fe2000801083a */
[----:B------:R-:W-:Y:S01]  /*99b0*/  FFMA.FTZ R37, R27, UR6, -R58 ;  /* 0x000000061b257c23 */ /* 0x000fe2000801083a */
[----:B------:R-:W-:Y:S01]  /*99c0*/  FADD.FTZ R41, R237, -R6 ;  /* 0x80000006ed297221 */ /* 0x000fe20000010000 */
[----:B------:R-:W-:Y:S01]  /*99d0*/  FMUL.FTZ R40, R7, UR6 ;  /* 0x0000000607287c20 */ /* 0x000fe20008410000 */
[----:B------:R-:W-:Y:S01]  /*99e0*/  LDSM.16.MT88.4 R24, [R214+0x9000] ;  /* 0x00900000d618783b */ /* 0x000fe20000004200 */
[--C-:B------:R-:W-:Y:S01]  /*99f0*/  FFMA.FTZ R36, R36, UR6, -R65.reuse ;  /* 0x0000000624247c23 */ /* 0x100fe20008010841 */
[--C-:B------:R-:W-:Y:S01]  /*9a00*/  FFMA.FTZ R35, R30, UR6, -R65.reuse ;  /* 0x000000061e237c23 */ /* 0x100fe20008010841 */
[--C-:B------:R-:W-:Y:S01]  /*9a10*/  FFMA.FTZ R34, R28, UR6, -R65.reuse ;  /* 0x000000061c227c23 */ /* 0x100fe20008010841 */
[----:B------:R-:W-:Y:S01]  /*9a20*/  LDSM.16.MT88.4 R20, [R240] ;  /* 0x00000000f014783b */ /* 0x000fe20000004200 */
[----:B-1----:R-:W-:Y:S01]  /*9a30*/  FMNMX.FTZ R168, R168, R5, !PT ;  /* 0x00000005a8a87209 */ /* 0x002fe20007810000 */
[--C-:B------:R-:W-:Y:S01]  /*9a40*/  FFMA.FTZ R2, R29, UR6, -R58.reuse ;  /* 0x000000061d027c23 */ /* 0x100fe2000801083a */
[----:B------:R-:W-:Y:S01]  /*9a50*/  FMUL.FTZ R41, R41, UR6 ;  /* 0x0000000629297c20 */ /* 0x000fe20008410000 */
[----:B------:R-:W-:Y:S01]  /*9a60*/  LDSM.16.MT88.4 R12, [R240+0x1000] ;  /* 0x00100000f00c783b */ /* 0x000fe20000004200 */
[----:B--2---:R-:W-:Y:S01]  /*9a70*/  FMNMX.FTZ R167, R167, R4, !PT ;  /* 0x00000004a7a77209 */ /* 0x004fe20007810000 */
[C---:B------:R-:W-:Y:S01]  /*9a80*/  FMUL.FTZ R46, R168.reuse, UR6 ;  /* 0x00000006a82e7c20 */ /* 0x040fe20008410000 */
[----:B------:R-:W-:Y:S01]  /*9a90*/  FSETP.NEU.FTZ.AND P1, PT, R168, -INF , PT ;  /* 0xff800000a800780b */ /* 0x000fe20003f3d000 */
[----:B------:R-:W-:Y:S01]  /*9aa0*/  FFMA.FTZ R31, R31, UR6, -R58 ;  /* 0x000000061f1f7c23 */ /* 0x000fe2000801083a */
[----:B------:R-:W-:Y:S01]  /*9ab0*/  MUFU.EX2 R36, R36 ;  /* 0x0000002400247308 */ /* 0x000fe20000000800 */
[----:B------:R-:W1:Y:S01]  /*9ac0*/  SHFL.BFLY PT, R4, R167, 0x1, 0x1f ;  /* 0x0c201f00a7047f89 */ /* 0x000e6200000e0000 */
[----:B------:R-:W-:Y:S01]  /*9ad0*/  FSEL R46, R46, RZ, P1 ;  /* 0x000000ff2e2e7208 */ /* 0x000fe20000800000 */
[--C-:B------:R-:W-:Y:S01]  /*9ae0*/  FFMA.FTZ R170, R198, UR6, -R65.reuse ;  /* 0x00000006c6aa7c23 */ /* 0x100fe20008010841 */
[----:B------:R-:W-:Y:S01]  /*9af0*/  FSEL R64, R168, RZ, P1 ;  /* 0x000000ffa8407208 */ /* 0x000fe20000800000 */
[--C-:B------:R-:W-:Y:S01]  /*9b00*/  FFMA.FTZ R172, R194, UR6, -R65.reuse ;  /* 0x00000006c2ac7c23 */ /* 0x100fe20008010841 */
[--C-:B------:R-:W-:Y:S01]  /*9b10*/  FFMA.FTZ R171, R192, UR6, -R65.reuse ;  /* 0x00000006c0ab7c23 */ /* 0x100fe20008010841 */
[--C-:B------:R-:W-:Y:S01]  /*9b20*/  FFMA.FTZ R9, R50, UR6, -R46.reuse ;  /* 0x0000000632097c23 */ /* 0x100fe2000801082e */
[--C-:B------:R-:W-:Y:S01]  /*9b30*/  FFMA.FTZ R8, R44, UR6, -R46.reuse ;  /* 0x000000062c087c23 */ /* 0x100fe2000801082e */
[--C-:B------:R-:W-:Y:S01]  /*9b40*/  FFMA.FTZ R50, R47, UR6, -R46.reuse ;  /* 0x000000062f327c23 */ /* 0x100fe2000801082e */
[----:B------:R-:W2:Y:S01]  /*9b50*/  MUFU.EX2 R35, R35 ;  /* 0x0000002300237308 */ /* 0x000ea20000000800 */
[----:B------:R-:W-:Y:S01]  /*9b60*/  FFMA.FTZ R249, R249, UR6, -R46 ;  /* 0x00000006f9f97c23 */ /* 0x000fe2000801082e */
[--C-:B------:R-:W-:Y:S01]  /*9b70*/  FFMA.FTZ R179, R245, UR6, -R58.reuse ;  /* 0x00000006f5b37c23 */ /* 0x100fe2000801083a */
[--C-:B------:R-:W-:Y:S01]  /*9b80*/  FFMA.FTZ R174, R243, UR6, -R58.reuse ;  /* 0x00000006f3ae7c23 */ /* 0x100fe2000801083a */
[--C-:B------:R-:W-:Y:S01]  /*9b90*/  FFMA.FTZ R176, R235, UR6, -R58.reuse ;  /* 0x00000006ebb07c23 */ /* 0x100fe2000801083a */
[----:B------:R-:W-:Y:S01]  /*9ba0*/  FFMA.FTZ R197, R197, UR6, -R58 ;  /* 0x00000006c5c57c23 */ /* 0x000fe2000801083a */
[--C-:B------:R-:W-:Y:S01]  /*9bb0*/  FFMA.FTZ R178, R209, UR6, -R46.reuse ;  /* 0x00000006d1b27c23 */ /* 0x100fe2000801082e */
        /* <DEDUP_REMOVED lines=8> */
[----:B-1----:R-:W-:Y:S01]  /*9c40*/  FMNMX.FTZ R167, R167, R4, !PT ;  /* 0x00000004a7a77209 */ /* 0x002fe20007810000 */
[----:B------:R1:W-:Y:S01]  /*9c50*/  MUFU.EX2 R47, R8 ;  /* 0x00000008002f7308 */ /* 0x0003e20000000800 */
[----:B------:R-:W3:Y:S01]  /*9c60*/  LDSM.16.MT88.4 R4, [R214+0xb000] ;  /* 0x00b00000d604783b */ /* 0x000ee20000004200 */
[----:B--2---:R-:W-:Y:S01]  /*9c70*/  F2FP.BF16.F32.PACK_AB R28, R35, R36 ;  /* 0x00000024231c723e */ /* 0x004fe200000010ff */
[--C-:B------:R-:W-:Y:S01]  /*9c80*/  FFMA.FTZ R191, R191, UR6, -R58.reuse ;  /* 0x00000006bfbf7c23 */ /* 0x100fe2000801083a */
[C---:B------:R-:W-:Y:S01]  /*9c90*/  FMUL.FTZ R52, R167.reuse, UR6 ;  /* 0x00000006a7347c20 */ /* 0x040fe20008410000 */
[----:B------:R-:W-:Y:S01]  /*9ca0*/  FSETP.NEU.FTZ.AND P0, PT, R167, -INF , PT ;  /* 0xff800000a700780b */ /* 0x000fe20003f1d000 */
[----:B------:R-:W-:Y:S01]  /*9cb0*/  FFMA.FTZ R188, R205, UR6, -R58 ;  /* 0x00000006cdbc7c23 */ /* 0x000fe2000801083a */
[--C-:B------:R-:W-:Y:S01]  /*9cc0*/  FFMA.FTZ R194, R189, UR6, -R46.reuse ;  /* 0x00000006bdc27c23 */ /* 0x100fe2000801082e */
[----:B------:R-:W-:Y:S01]  /*9cd0*/  MUFU.EX2 R34, R34 ;  /* 0x0000002200227308 */ /* 0x000fe20000000800 */
[----:B------:R-:W-:Y:S01]  /*9ce0*/  FSEL R52, R52, RZ, P0 ;  /* 0x000000ff34347208 */ /* 0x000fe20000000000 */
[--C-:B------:R-:W-:Y:S01]  /*9cf0*/  FFMA.FTZ R185, R185, UR6, -R46.reuse ;  /* 0x00000006b9b97c23 */ /* 0x100fe2000801082e */
[----:B------:R-:W-:Y:S01]  /*9d00*/  FSEL R67, R167, RZ, P0 ;  /* 0x000000ffa7437208 */ /* 0x000fe20000000000 */
[----:B------:R-:W-:Y:S01]  /*9d10*/  FFMA.FTZ R181, R181, UR6, -R46 ;  /* 0x00000006b5b57c23 */ /* 0x000fe2000801082e */
[----:B------:R-:W-:Y:S01]  /*9d20*/  FFMA.FTZ R169, R169, UR6, -R65 ;  /* 0x00000006a9a97c23 */ /* 0x000fe20008010841 */
[----:B------:R-:W-:Y:S01]  /*9d30*/  FFMA.FTZ R56, R62, UR6, -R52 ;  /* 0x000000063e387c23 */ /* 0x000fe20008010834 */
[----:B------:R-:W-:Y:S01]  /*9d40*/  FADD.FTZ R62, R239, -R64 ;  /* 0x80000040ef3e7221 */ /* 0x000fe20000010000 */
[----:B------:R-:W2:Y:S01]  /*9d50*/  MUFU.EX2 R33, R33 ;  /* 0x0000002100217308 */ /* 0x000ea20000000800 */
[----:B-1----:R-:W1:Y:S01]  /*9d60*/  LDSM.16.MT88.4 R8, [R240+0x2000] ;  /* 0x00200000f008783b */ /* 0x002e620000004200 */
[----:B------:R-:W-:Y:S01]  /*9d70*/  FADD.FTZ R67, R238, -R67 ;  /* 0x80000043ee437221 */ /* 0x000fe20000010000 */
[--C-:B------:R-:W-:Y:S01]  /*9d80*/  FFMA.FTZ R64, R63, UR6, -R52.reuse ;  /* 0x000000063f407c23 */ /* 0x100fe20008010834 */
[--C-:B------:R-:W-:Y:S01]  /*9d90*/  FFMA.FTZ R57, R55, UR6, -R52.reuse ;  /* 0x0000000637397c23 */ /* 0x100fe20008010834 */
[--C-:B------:R-:W-:Y:S01]  /*9da0*/  FFMA.FTZ R59, R251, UR6, -R52.reuse ;  /* 0x00000006fb3b7c23 */ /* 0x100fe20008010834 */
[----:B------:R-:W-:Y:S01]  /*9db0*/  FMUL.FTZ R63, R62, UR6 ;  /* 0x000000063e3f7c20 */ /* 0x000fe20008410000 */
[----:B------:R-:W-:Y:S01]  /*9dc0*/  FMUL.FTZ R67, R67, UR6 ;  /* 0x0000000643437c20 */ /* 0x000fe20008410000 */
[----:B------:R-:W-:Y:S01]  /*9dd0*/  MUFU.EX2 R32, R32 ;  /* 0x0000002000207308 */ /* 0x000fe20000000800 */
[--C-:B------:R-:W-:Y:S01]  /*9de0*/  FFMA.FTZ R182, R241, UR6, -R52.reuse ;  /* 0x00000006f1b67c23 */ /* 0x100fe20008010834 */
[--C-:B------:R-:W-:Y:S01]  /*9df0*/  FFMA.FTZ R209, R227, UR6, -R52.reuse ;  /* 0x00000006e3d17c23 */ /* 0x100fe20008010834 */
[--C-:B------:R-:W-:Y:S01]  /*9e00*/  FFMA.FTZ R186, R213, UR6, -R52.reuse ;  /* 0x00000006d5ba7c23 */ /* 0x100fe20008010834 */
[----:B------:R-:W-:Y:S01]  /*9e10*/  FFMA.FTZ R211, R211, UR6, -R52 ;  /* 0x00000006d3d37c23 */ /* 0x000fe20008010834 */
[--C-:B------:R-:W-:Y:S01]  /*9e20*/  FFMA.FTZ R213, R180, UR6, -R65.reuse ;  /* 0x00000006b4d57c23 */ /* 0x100fe20008010841 */
[--C-:B------:R-:W-:Y:S01]  /*9e30*/  FFMA.FTZ R180, R193, UR6, -R58.reuse ;  /* 0x00000006c1b47c23 */ /* 0x100fe2000801083a */
[----:B------:R-:W-:Y:S01]  /*9e40*/  FFMA.FTZ R193, R201, UR6, -R58 ;  /* 0x00000006c9c17c23 */ /* 0x000fe2000801083a */
[----:B------:R-:W4:Y:S01]  /*9e50*/  MUFU.EX2 R3, R31 ;  /* 0x0000001f00037308 */ /* 0x000f220000000800 */
[----:B--2---:R-:W-:Y:S01]  /*9e60*/  F2FP.BF16.F32.PACK_AB R30, R33, R34 ;  /* 0x00000022211e723e */ /* 0x004fe200000010ff */
[--C-:B------:R-:W-:Y:S01]  /*9e70*/  FFMA.FTZ R189, R195, UR6, -R52.reuse ;  /* 0x00000006c3bd7c23 */ /* 0x100fe20008010834 */
[--C-:B------:R-:W-:Y:S01]  /*9e80*/  FFMA.FTZ R183, R183, UR6, -R52.reuse ;  /* 0x00000006b7b77c23 */ /* 0x100fe20008010834 */
[----:B------:R-:W-:Y:S01]  /*9e90*/  FFMA.FTZ R198, R175, UR6, -R52 ;  /* 0x00000006afc67c23 */ /* 0x000fe20008010834 */
[--C-:B------:R-:W-:Y:S01]  /*9ea0*/  FFMA.FTZ R164, R164, UR6, -R65.reuse ;  /* 0x00000006a4a47c23 */ /* 0x100fe20008010841 */
[--C-:B------:R-:W-:Y:S01]  /*9eb0*/  FFMA.FTZ R60, R60, UR6, -R65.reuse ;  /* 0x000000063c3c7c23 */ /* 0x100fe20008010841 */
[----:B------:R-:W-:Y:S01]  /*9ec0*/  FFMA.FTZ R61, R61, UR6, -R65 ;  /* 0x000000063d3d7c23 */ /* 0x000fe20008010841 */
[----:B------:R-:W-:Y:S01]  /*9ed0*/  MUFU.EX2 R2, R2 ;  /* 0x0000000200027308 */ /* 0x000fe20000000800 */
[--C-:B------:R-:W-:Y:S01]  /*9ee0*/  FFMA.FTZ R54, R54, UR6, -R58.reuse ;  /* 0x0000000636367c23 */ /* 0x100fe2000801083a */
[--C-:B------:R-:W-:Y:S01]  /*9ef0*/  FFMA.FTZ R53, R53, UR6, -R58.reuse ;  /* 0x0000000635357c23 */ /* 0x100fe2000801083a */
[----:B------:R-:W-:Y:S01]  /*9f00*/  FFMA.FTZ R48, R48, UR6, -R58 ;  /* 0x0000000630307c23 */ /* 0x000fe2000801083a */
[----:B------:R-:W-:Y:S01]  /*9f10*/  FFMA.FTZ R175, R177, UR6, -R46 ;  /* 0x00000006b1af7c23 */ /* 0x000fe2000801082e */
[--C-:B------:R-:W-:Y:S01]  /*9f20*/  FFMA.FTZ R38, R38, UR6, -R52.reuse ;  /* 0x0000000626267c23 */ /* 0x100fe20008010834 */
[--C-:B------:R-:W-:Y:S01]  /*9f30*/  FFMA.FTZ R43, R43, UR6, -R52.reuse ;  /* 0x000000062b2b7c23 */ /* 0x100fe20008010834 */
[----:B------:R-:W-:Y:S01]  /*9f40*/  FFMA.FTZ R42, R42, UR6, -R52 ;  /* 0x000000062a2a7c23 */ /* 0x000fe20008010834 */
[----:B------:R-:W2:Y:S01]  /*9f50*/  MUFU.EX2 R37, R37 ;  /* 0x0000002500257308 */ /* 0x000ea20000000800 */
[----:B----4-:R-:W-:-:S02]  /*9f60*/  F2FP.BF16.F32.PACK_AB R29, R3, R32 ;  /* 0x00000020031d723e */ /* 0x010fc400000010ff */
[----:B------:R-:W-:-:S05]  /*9f70*/  IADD3 R228, PT, PT, R212, -0x4, RZ ;  /* 0xfffffffcd4e47810 */ /* 0x000fca0007ffe0ff */
[----:B------:R-:W4:Y:S08]  /*9f80*/  MUFU.EX2 R41, R41 ;  /* 0x0000002900297308 */ /* 0x000f300000000800 */
[----:B------:R-:W5:Y:S01]  /*9f90*/  MUFU.EX2 R40, R40 ;  /* 0x0000002800287308 */ /* 0x000f620000000800 */
[----:B--2---:R-:W-:-:S07]  /*9fa0*/  F2FP.BF16.F32.PACK_AB R31, R37, R2 ;  /* 0x00000002251f723e */ /* 0x004fce00000010ff */
[----:B------:R-:W-:Y:S01]  /*9fb0*/  MUFU.EX2 R62, R64 ;  /* 0x00000040003e7308 */ /* 0x000fe20000000800 */
[-C--:B----4-:R-:W-:Y:S01]  /*9fc0*/  FMUL.FTZ R156, R156, R41.reuse ;  /* 0x000000299c9c7220 */ /* 0x090fe20000410000 */
[-C--:B------:R-:W-:Y:S01]  /*9fd0*/  FMUL.FTZ R157, R157, R41.reuse ;  /* 0x000000299d9d7220 */ /* 0x080fe20000410000 */
[-C--:B------:R-:W-:Y:S01]  /*9fe0*/  FMUL.FTZ R152, R152, R41.reuse ;  /* 0x0000002998987220 */ /* 0x080fe20000410000 */
[-C--:B------:R-:W-:Y:S01]  /*9ff0*/  FMUL.FTZ R153, R153, R41.reuse ;  /* 0x0000002999997220 */ /* 0x080fe20000410000 */
[-C--:B------:R-:W-:Y:S01]  /*a000*/  FMUL.FTZ R72, R72, R41.reuse ;  /* 0x0000002948487220 */ /* 0x080fe20000410000 */
[-C--:B------:R-:W-:Y:S01]  /*a010*/  FMUL.FTZ R73, R73, R41.reuse ;  /* 0x0000002949497220 */ /* 0x080fe20000410000 */
[-C--:B------:R-:W-:Y:S01]  /*a020*/  FMUL.FTZ R76, R76, R41.reuse ;  /* 0x000000294c4c7220 */ /* 0x080fe20000410000 */
[----:B------:R-:W-:Y:S01]  /*a030*/  MUFU.EX2 R50, R50 ;  /* 0x0000003200327308 */ /* 0x000fe20000000800 */
[-C--:B-----5:R-:W-:Y:S01]  /*a040*/  FMUL.FTZ R158, R158, R40.reuse ;  /* 0x000000289e9e7220 */ /* 0x0a0fe20000410000 */
        /* <DEDUP_REMOVED lines=38> */
[----:B------:R-:W2:Y:S01]  /*a2b0*/  MUFU.EX2 R63, R63 ;  /* 0x0000003f003f7308 */ /* 0x000ea20000000800 */
[-C--:B------:R-:W-:Y:S01]  /*a2c0*/  FMUL.FTZ R138, R138, R40.reuse ;  /* 0x000000288a8a7220 */ /* 0x080fe20000410000 */
[-C--:B------:R-:W-:Y:S01]  /*a2d0*/  FMUL.FTZ R139, R139, R40.reuse ;  /* 0x000000288b8b7220 */ /* 0x080fe20000410000 */
[-C--:B------:R-:W-:Y:S01]  /*a2e0*/  FMUL.FTZ R128, R128, R41.reuse ;  /* 0x0000002980807220 */ /* 0x080fe20000410000 */
[-C--:B------:R-:W-:Y:S01]  /*a2f0*/  FMUL.FTZ R129, R129, R41.reuse ;  /* 0x0000002981817220 */ /* 0x080fe20000410000 */
[-C--:B------:R-:W-:Y:S01]  /*a300*/  FMUL.FTZ R130, R130, R40.reuse ;  /* 0x0000002882827220 */ /* 0x080fe20000410000 */
[-C--:B------:R-:W-:Y:S01]  /*a310*/  FMUL.FTZ R131, R131, R40.reuse ;  /* 0x0000002883837220 */ /* 0x080fe20000410000 */
[----:B------:R-:W-:Y:S01]  /*a320*/  HMMA.16816.F32.BF16 R156, R28, R24, R156 ;  /* 0x000000181c9c723c */ /* 0x000fe2000004189c */
[----:B------:R-:W4:Y:S01]  /*a330*/  MUFU.EX2 R64, R67 ;  /* 0x0000004300407308 */ /* 0x000f220000000800 */
[----:B------:R-:W-:Y:S01]  /*a340*/  FFMA.FTZ R36, R231, R41, R36 ;  /* 0x00000029e7247223 */ /* 0x000fe20000010024 */
[----:B------:R-:W-:-:S03]  /*a350*/  FFMA.FTZ R32, R229, R40, R32 ;  /* 0x00000028e5207223 */ /* 0x000fc60000010020 */
[----:B------:R-:W-:Y:S01]  /*a360*/  FADD.FTZ R35, R35, R36 ;  /* 0x0000002423237221 */ /* 0x000fe20000010000 */
[----:B------:R-:W-:Y:S01]  /*a370*/  FADD.FTZ R3, R3, R32 ;  /* 0x0000002003037221 */ /* 0x000fe20000010000 */
[C---:B------:R-:W-:Y:S01]  /*a380*/  HMMA.16816.F32.BF16 R152, R28.reuse, R26, R152 ;  /* 0x0000001a1c98723c */ /* 0x040fe20000041898 */
[----:B------:R-:W-:Y:S01]  /*a390*/  MUFU.EX2 R170, R170 ;  /* 0x000000aa00aa7308 */ /* 0x000fe20000000800 */
[-C--:B--2---:R-:W-:Y:S01]  /*a3a0*/  FMUL.FTZ R160, R160, R63.reuse ;  /* 0x0000003fa0a07220 */ /* 0x084fe20000410000 */
[-C--:B------:R-:W-:Y:S01]  /*a3b0*/  FMUL.FTZ R161, R161, R63.reuse ;  /* 0x0000003fa1a17220 */ /* 0x080fe20000410000 */
[-C--:B------:R-:W-:Y:S01]  /*a3c0*/  FMUL.FTZ R148, R148, R63.reuse ;  /* 0x0000003f94947220 */ /* 0x080fe20000410000 */
[-C--:B------:R-:W-:Y:S01]  /*a3d0*/  FMUL.FTZ R149, R149, R63.reuse ;  /* 0x0000003f95957220 */ /* 0x080fe20000410000 */
[-C--:B------:R-:W-:Y:S01]  /*a3e0*/  FMUL.FTZ R68, R68, R63.reuse ;  /* 0x0000003f44447220 */ /* 0x080fe20000410000 */
[-C--:B------:R-:W-:Y:S01]  /*a3f0*/  FMUL.FTZ R69, R69, R63.reuse ;  /* 0x0000003f45457220 */ /* 0x080fe20000410000 */
[C---:B------:R-:W-:Y:S01]  /*a400*/  HMMA.16816.F32.BF16 R72, R28.reuse, R20, R72 ;  /* 0x000000141c48723c */ /* 0x040fe20000041848 */
[-C--:B------:R-:W-:Y:S01]  /*a410*/  FMUL.FTZ R80, R80, R63.reuse ;  /* 0x0000003f50507220 */ /* 0x080fe20000410000 */
[-C--:B----4-:R-:W-:Y:S01]  /*a420*/  FMUL.FTZ R162, R162, R64.reuse ;  /* 0x00000040a2a27220 */ /* 0x090fe20000410000 */
[-C--:B------:R-:W-:Y:S01]  /*a430*/  FMUL.FTZ R163, R163, R64.reuse ;  /* 0x00000040a3a37220 */ /* 0x080fe20000410000 */
[-C--:B------:R-:W-:Y:S01]  /*a440*/  FMUL.FTZ R150, R150, R64.reuse ;  /* 0x0000004096967220 */ /* 0x080fe20000410000 */
[-C--:B------:R-:W-:Y:S01]  /*a450*/  FMUL.FTZ R151, R151, R64.reuse ;  /* 0x0000004097977220 */ /* 0x080fe20000410000 */
[-C--:B------:R-:W-:Y:S01]  /*a460*/  FMUL.FTZ R70, R70, R64.reuse ;  /* 0x0000004046467220 */ /* 0x080fe20000410000 */
[-C--:B------:R-:W-:Y:S01]  /*a470*/  FMUL.FTZ R71, R71, R64.reuse ;  /* 0x0000004047477220 */ /* 0x080fe20000410000 */
[C---:B------:R-:W-:Y:S01]  /*a480*/  HMMA.16816.F32.BF16 R76, R28.reuse, R22, R76 ;  /* 0x000000161c4c723c */ /* 0x040fe2000004184c */
[-C--:B------:R-:W-:Y:S01]  /*a490*/  FMUL.FTZ R81, R81, R63.reuse ;  /* 0x0000003f51517220 */ /* 0x080fe20000410000 */
[-C--:B------:R-:W-:Y:S01]  /*a4a0*/  FMUL.FTZ R82, R82, R64.reuse ;  /* 0x0000004052527220 */ /* 0x080fe20000410000 */
        /* <DEDUP_REMOVED lines=34> */
[----:B------:R-:W-:Y:S01]  /*a6d0*/  FMUL.FTZ R133, R133, R63 ;  /* 0x0000003f85857220 */ /* 0x000fe20000410000 */
[-C--:B------:R-:W-:Y:S01]  /*a6e0*/  FMUL.FTZ R134, R134, R64.reuse ;  /* 0x0000004086867220 */ /* 0x080fe20000410000 */
[----:B------:R-:W-:Y:S01]  /*a6f0*/  FMUL.FTZ R135, R135, R64 ;  /* 0x0000004087877220 */ /* 0x000fe20000410000 */
[C---:B---3--:R-:W-:Y:S01]  /*a700*/  HMMA.16816.F32.BF16 R116, R28.reuse, R4, R116 ;  /* 0x000000041c74723c */ /* 0x048fe20000041874 */
[----:B------:R-:W-:Y:S01]  /*a710*/  FFMA.FTZ R67, R196, UR6, -R65 ;  /* 0x00000006c4437c23 */ /* 0x000fe20008010841 */
[----:B------:R-:W-:Y:S01]  /*a720*/  MUFU.EX2 R172, R172 ;  /* 0x000000ac00ac7308 */ /* 0x000fe20000000800 */
[----:B------:R-:W-:Y:S01]  /*a730*/  FFMA.FTZ R196, R187, UR6, -R52 ;  /* 0x00000006bbc47c23 */ /* 0x000fe20008010834 */
[----:B------:R-:W-:Y:S01]  /*a740*/  FFMA.FTZ R65, R173, UR6, -R58 ;  /* 0x00000006ad417c23 */ /* 0x000fe2000801083a */
[----:B------:R-:W-:Y:S01]  /*a750*/  FADD.FTZ R34, R34, R35 ;  /* 0x0000002322227221 */ /* 0x000fe20000010000 */
[----:B------:R-:W-:Y:S01]  /*a760*/  FADD.FTZ R2, R2, R3 ;  /* 0x0000000302027221 */ /* 0x000fe20000010000 */
[--C-:B------:R-:W-:Y:S01]  /*a770*/  FFMA.FTZ R58, R49, UR6, -R46.reuse ;  /* 0x00000006313a7c23 */ /* 0x100fe2000801082e */
[----:B------:R-:W-:Y:S01]  /*a780*/  HMMA.16816.F32.BF16 R140, R28, R6, R140 ;  /* 0x000000061c8c723c */ /* 0x000fe2000004188c */
[--C-:B------:R-:W-:Y:S01]  /*a790*/  FFMA.FTZ R49, R51, UR6, -R46.reuse ;  /* 0x0000000633317c23 */ /* 0x100fe2000801082e */
[----:B------:R-:W2:Y:S01]  /*a7a0*/  MUFU.EX2 R67, R67 ;  /* 0x0000004300437308 */ /* 0x000ea20000000800 */
[----:B------:R-:W-:Y:S01]  /*a7b0*/  FFMA.FTZ R46, R39, UR6, -R46 ;  /* 0x00000006272e7c23 */ /* 0x000fe2000801082e */
[----:B------:R-:W-:Y:S01]  /*a7c0*/  FFMA.FTZ R39, R45, UR6, -R52 ;  /* 0x000000062d277c23 */ /* 0x000fe20008010834 */
[----:B------:R-:W-:Y:S01]  /*a7d0*/  FADD.FTZ R33, R33, R34 ;  /* 0x0000002221217221 */ /* 0x000fe20000010000 */
[----:B------:R-:W-:-:S02]  /*a7e0*/  FADD.FTZ R2, R37, R2 ;  /* 0x0000000225027221 */ /* 0x000fc40000010000 */
[C---:B-1----:R-:W-:Y:S02]  /*a7f0*/  HMMA.16816.F32.BF16 R136, R28.reuse, R8, R136 ;  /* 0x000000081c88723c */ /* 0x042fe40000041888 */
[----:B------:R-:W-:Y:S06]  /*a800*/  MUFU.EX2 R171, R171 ;  /* 0x000000ab00ab7308 */ /* 0x000fec0000000800 */
        /* <DEDUP_REMOVED lines=9> */
[----:B------:R-:W1:Y:S01]  /*a8a0*/  MUFU.EX2 R174, R174 ;  /* 0x000000ae00ae7308 */ /* 0x000e620000000800 */
        /* <DEDUP_REMOVED lines=34> */
[----:B--2---:R-:W-:Y:S01]  /*aad0*/  F2FP.BF16.F32.PACK_AB R28, R67, R170 ;  /* 0x000000aa431c723e */ /* 0x004fe200000010ff */
[----:B------:R-:W-:Y:S01]  /*aae0*/  FADD.FTZ R170, R170, R33 ;  /* 0x00000021aaaa7221 */ /* 0x000fe20000010000 */
[----:B-1----:R-:W-:Y:S01]  /*aaf0*/  F2FP.BF16.F32.PACK_AB R29, R174, R179 ;  /* 0x000000b3ae1d723e */ /* 0x002fe200000010ff */
[----:B------:R-:W1:Y:S01]  /*ab00*/  MUFU.EX2 R207, R207 ;  /* 0x000000cf00cf7308 */ /* 0x000e620000000800 */
[----:B------:R-:W-:Y:S01]  /*ab10*/  F2FP.BF16.F32.PACK_AB R30, R171, R172 ;  /* 0x000000acab1e723e */ /* 0x000fe200000010ff */
[----:B------:R-:W-:Y:S01]  /*ab20*/  FADD.FTZ R179, R179, R2 ;  /* 0x00000002b3b37221 */ /* 0x000fe20000010000 */
[----:B----4-:R-:W-:Y:S01]  /*ab30*/  F2FP.BF16.F32.PACK_AB R31, R197, R176 ;  /* 0x000000b0c51f723e */ /* 0x010fe200000010ff */
[----:B------:R-:W-:-:S02]  /*ab40*/  FADD.FTZ R67, R67, R170 ;  /* 0x000000aa43437221 */ /* 0x000fc40000010000 */
[----:B------:R-:W-:Y:S02]  /*ab50*/  FADD.FTZ R179, R174, R179 ;  /* 0x000000b3aeb37221 */ /* 0x000fe40000010000 */
[----:B------:R-:W-:Y:S01]  /*ab60*/  MUFU.EX2 R184, R184 ;  /* 0x000000b800b87308 */ /* 0x000fe20000000800 */
[----:B------:R-:W-:Y:S01]  /*ab70*/  FADD.FTZ R172, R172, R67 ;  /* 0x00000043acac7221 */ /* 0x000fe20000010000 */
[C---:B---3--:R-:W-:Y:S01]  /*ab80*/  HMMA.16816.F32.BF16 R156, R28.reuse, R24, R156 ;  /* 0x000000181c9c723c */ /* 0x048fe2000004189c */
[----:B------:R-:W-:Y:S02]  /*ab90*/  FADD.FTZ R176, R176, R179 ;  /* 0x000000b3b0b07221 */ /* 0x000fe40000010000 */
[----:B------:R-:W-:Y:S02]  /*aba0*/  FADD.FTZ R171, R171, R172 ;  /* 0x000000acabab7221 */ /* 0x000fe40000010000 */
[----:B------:R-:W-:Y:S01]  /*abb0*/  FADD.FTZ R197, R197, R176 ;  /* 0x000000b0c5c57221 */ /* 0x000fe20000010000 */
[----:B------:R-:W-:Y:S02]  /*abc0*/  MUFU.EX2 R213, R213 ;  /* 0x000000d500d57308 */ /* 0x000fe40000000800 */
[C---:B------:R-:W-:Y:S06]  /*abd0*/  HMMA.16816.F32.BF16 R152, R28.reuse, R26, R152 ;  /* 0x0000001a1c98723c */ /* 0x040fec0000041898 */
[----:B------:R-:W-:Y:S02]  /*abe0*/  MUFU.EX2 R180, R180 ;  /* 0x000000b400b47308 */ /* 0x000fe40000000800 */
[C---:B-----5:R-:W-:Y:S06]  /*abf0*/  HMMA.16816.F32.BF16 R72, R28.reuse, R20, R72 ;  /* 0x000000141c48723c */ /* 0x060fec0000041848 */
[----:B------:R-:W2:Y:S02]  /*ac00*/  MUFU.EX2 R191, R191 ;  /* 0x000000bf00bf7308 */ /* 0x000ea40000000800 */
[C---:B------:R-:W-:Y:S06]  /*ac10*/  HMMA.16816.F32.BF16 R76, R28.reuse, R22, R76 ;  /* 0x000000161c4c723c */ /* 0x040fec000004184c */
[----:B------:R-:W-:Y:S02]  /*ac20*/  MUFU.EX2 R188, R188 ;  /* 0x000000bc00bc7308 */ /* 0x000fe40000000800 */
[C---:B------:R-:W-:Y:S06]  /*ac30*/  HMMA.16816.F32.BF16 R88, R28.reuse, R16, R88 ;  /* 0x000000101c58723c */ /* 0x040fec0000041858 */
[----:B------:R-:W3:Y:S02]  /*ac40*/  MUFU.EX2 R193, R193 ;  /* 0x000000c100c17308 */ /* 0x000ee40000000800 */
[C---:B------:R-:W-:Y:S06]  /*ac50*/  HMMA.16816.F32.BF16 R92, R28.reuse, R18, R92 ;  /* 0x000000121c5c723c */ /* 0x040fec000004185c */
[----:B------:R-:W-:Y:S02]  /*ac60*/  MUFU.EX2 R192, R192 ;  /* 0x000000c000c07308 */ /* 0x000fe40000000800 */
[C---:B------:R-:W-:Y:S06]  /*ac70*/  HMMA.16816.F32.BF16 R104, R28.reuse, R12, R104 ;  /* 0x0000000c1c68723c */ /* 0x040fec0000041868 */
[----:B------:R-:W4:Y:S02]  /*ac80*/  MUFU.EX2 R185, R185 ;  /* 0x000000b900b97308 */ /* 0x000f240000000800 */
[C---:B------:R-:W-:Y:S06]  /*ac90*/  HMMA.16816.F32.BF16 R108, R28.reuse, R14, R108 ;  /* 0x0000000e1c6c723c */ /* 0x040fec000004186c */
[----:B------:R-:W-:Y:S02]  /*aca0*/  MUFU.EX2 R181, R181 ;  /* 0x000000b500b57308 */ /* 0x000fe40000000800 */
[C---:B------:R-:W-:Y:S06]  /*acb0*/  HMMA.16816.F32.BF16 R116, R28.reuse, R8, R116 ;  /* 0x000000081c74723c */ /* 0x040fec0000041874 */
[----:B------:R-:W-:Y:S02]  /*acc0*/  MUFU.EX2 R194, R194 ;  /* 0x000000c200c27308 */ /* 0x000fe40000000800 */
[C---:B------:R-:W-:Y:S06]  /*acd0*/  HMMA.16816.F32.BF16 R140, R28.reuse, R10, R140 ;  /* 0x0000000a1c8c723c */ /* 0x040fec000004188c */
[----:B------:R-:W-:Y:S02]  /*ace0*/  MUFU.EX2 R189, R189 ;  /* 0x000000bd00bd7308 */ /* 0x000fe40000000800 */
[C---:B------:R-:W-:Y:S06]  /*acf0*/  HMMA.16816.F32.BF16 R136, R28.reuse, R4, R136 ;  /* 0x000000041c88723c */ /* 0x040fec0000041888 */
[----:B------:R-:W5:Y:S02]  /*ad00*/  MUFU.EX2 R196, R196 ;  /* 0x000000c400c47308 */ /* 0x000f640000000800 */
        /* <DEDUP_REMOVED lines=17> */
[----:B------:R-:W4:Y:S01]  /*ae20*/  LDSM.16.MT88.4 R24, [R214+0x9800] ;  /* 0x00980000d618783b */ /* 0x000f220000004200 */
[----:B------:R-:W-:Y:S06]  /*ae30*/  MUFU.EX2 R169, R169 ;  /* 0x000000a900a97308 */ /* 0x000fec0000000800 */
[C---:B------:R-:W-:Y:S02]  /*ae40*/  HMMA.16816.F32.BF16 R68, R28.reuse, R20, R68 ;  /* 0x000000141c44723c */ /* 0x040fe40000041844 */
[----:B------:R-:W5:Y:S06]  /*ae50*/  MUFU.EX2 R164, R164 ;  /* 0x000000a400a47308 */ /* 0x000f6c0000000800 */
[C---:B------:R-:W-:Y:S01]  /*ae60*/  HMMA.16816.F32.BF16 R80, R28.reuse, R22, R80 ;  /* 0x000000161c50723c */ /* 0x040fe20000041850 */
[----:B------:R-:W5:Y:S01]  /*ae70*/  LDSM.16.MT88.4 R20, [R240+0x800] ;  /* 0x00080000f014783b */ /* 0x000f620000004200 */
[----:B------:R-:W-:Y:S06]  /*ae80*/  MUFU.EX2 R60, R60 ;  /* 0x0000003c003c7308 */ /* 0x000fec0000000800 */
[C---:B------:R-:W-:Y:S02]  /*ae90*/  HMMA.16816.F32.BF16 R84, R28.reuse, R16, R84 ;  /* 0x000000101c54723c */ /* 0x040fe40000041854 */
[----:B------:R-:W-:Y:S06]  /*aea0*/  MUFU.EX2 R61, R61 ;  /* 0x0000003d003d7308 */ /* 0x000fec0000000800 */
[C---:B------:R-:W-:Y:S01]  /*aeb0*/  HMMA.16816.F32.BF16 R96, R28.reuse, R18, R96 ;  /* 0x000000121c60723c */ /* 0x040fe20000041860 */
[----:B------:R-:W5:Y:S01]  /*aec0*/  LDSM.16.MT88.4 R16, [R214+0xa800] ;  /* 0x00a80000d610783b */ /* 0x000f620000004200 */
[----:B------:R-:W-:Y:S06]  /*aed0*/  MUFU.EX2 R65, R65 ;  /* 0x0000004100417308 */ /* 0x000fec0000000800 */
[C---:B------:R-:W-:Y:S02]  /*aee0*/  HMMA.16816.F32.BF16 R100, R28.reuse, R12, R100 ;  /* 0x0000000c1c64723c */ /* 0x040fe40000041864 */
[----:B------:R-:W5:Y:S06]  /*aef0*/  MUFU.EX2 R54, R54 ;  /* 0x0000003600367308 */ /* 0x000f6c0000000800 */
        /* <DEDUP_REMOVED lines=10> */
[----:B------:R-:W-:Y:S01]  /*afa0*/  HMMA.16816.F32.BF16 R132, R28, R6, R132 ;  /* 0x000000061c84723c */ /* 0x000fe20000041884 */
[----:B------:R-:W5:Y:S01]  /*afb0*/  LDSM.16.MT88.4 R4, [R240+0x2800] ;  /* 0x00280000f004783b */ /* 0x000f620000004200 */
[----:B-1----:R-:W-:Y:S01]  /*afc0*/  F2FP.BF16.F32.PACK_AB R28, R207, R190 ;  /* 0x000000becf1c723e */ /* 0x002fe200000010ff */
[----:B------:R-:W-:Y:S01]  /*afd0*/  MUFU.EX2 R49, R49 ;  /* 0x0000003100317308 */ /* 0x000fe20000000800 */
[----:B--2---:R-:W-:Y:S01]  /*afe0*/  F2FP.BF16.F32.PACK_AB R29, R191, R180 ;  /* 0x000000b4bf1d723e */ /* 0x004fe200000010ff */
[----:B------:R-:W-:Y:S01]  /*aff0*/  FADD.FTZ R190, R190, R171 ;  /* 0x000000abbebe7221 */ /* 0x000fe20000010000 */
[----:B------:R-:W-:Y:S01]  /*b000*/  F2FP.BF16.F32.PACK_AB R30, R213, R184 ;  /* 0x000000b8d51e723e */ /* 0x000fe200000010ff */
[----:B------:R-:W-:Y:S01]  /*b010*/  FADD.FTZ R180, R180, R197 ;  /* 0x000000c5b4b47221 */ /* 0x000fe20000010000 */
[----:B---3--:R-:W-:Y:S01]  /*b020*/  F2FP.BF16.F32.PACK_AB R31, R193, R188 ;  /* 0x000000bcc11f723e */ /* 0x008fe200000010ff */
[----:B------:R-:W-:-:S02]  /*b030*/  FADD.FTZ R207, R207, R190 ;  /* 0x000000becfcf7221 */ /* 0x000fc40000010000 */
[----:B------:R-:W-:Y:S01]  /*b040*/  MUFU.EX2 R46, R46 ;  /* 0x0000002e002e7308 */ /* 0x000fe20000000800 */
[----:B------:R-:W-:Y:S01]  /*b050*/  FADD.FTZ R191, R191, R180 ;  /* 0x000000b4bfbf7221 */ /* 0x000fe20000010000 */
[----:B------:R-:W-:Y:S02]  /*b060*/  FADD.FTZ R184, R184, R207 ;  /* 0x000000cfb8b87221 */ /* 0x000fe40000010000 */
[----:B----4-:R-:W-:Y:S01]  /*b070*/  HMMA.16816.F32.BF16 R156, R28, R24, R156 ;  /* 0x000000181c9c723c */ /* 0x010fe2000004189c */
[----:B------:R-:W-:Y:S01]  /*b080*/  FADD.FTZ R188, R188, R191 ;  /* 0x000000bfbcbc7221 */ /* 0x000fe20000010000 */
[----:B------:R-:W-:Y:S02]  /*b090*/  FADD.FTZ R184, R213, R184 ;  /* 0x000000b8d5b87221 */ /* 0x000fe40000010000 */
[----:B------:R-:W-:Y:S01]  /*b0a0*/  MUFU.EX2 R38, R38 ;  /* 0x0000002600267308 */ /* 0x000fe20000000800 */
[----:B------:R-:W-:-:S03]  /*b0b0*/  FADD.FTZ R188, R193, R188 ;  /* 0x000000bcc1bc7221 */ /* 0x000fc60000010000 */
[C---:B------:R-:W-:Y:S04]  /*b0c0*/  HMMA.16816.F32.BF16 R152, R28.reuse, R26, R152 ;  /* 0x0000001a1c98723c */ /* 0x040fe80000041898 */
[----:B------:R-:W1:Y:S04]  /*b0d0*/  MUFU.EX2 R39, R39 ;  /* 0x0000002700277308 */ /* 0x000e680000000800 */
[C---:B-----5:R-:W-:Y:S04]  /*b0e0*/  HMMA.16816.F32.BF16 R72, R28.reuse, R20, R72 ;  /* 0x000000141c48723c */ /* 0x060fe80000041848 */
[----:B------:R-:W-:Y:S04]  /*b0f0*/  MUFU.EX2 R43, R43 ;  /* 0x0000002b002b7308 */ /* 0x000fe80000000800 */
[C---:B------:R-:W-:Y:S04]  /*b100*/  HMMA.16816.F32.BF16 R76, R28.reuse, R22, R76 ;  /* 0x000000161c4c723c */ /* 0x040fe8000004184c */
[----:B------:R-:W2:Y:S04]  /*b110*/  MUFU.EX2 R42, R42 ;  /* 0x0000002a002a7308 */ /* 0x000ea80000000800 */
        /* <DEDUP_REMOVED lines=22> */
[----:B------:R-:W3:Y:S07]  /*b280*/  LDSM.16.MT88.4 R24, [R214+0x9c00] ;  /* 0x009c0000d618783b */ /* 0x000eee0000004200 */
[C---:B------:R-:W-:Y:S08]  /*b290*/  HMMA.16816.F32.BF16 R68, R28.reuse, R20, R68 ;  /* 0x000000141c44723c */ /* 0x040ff00000041844 */
        /* <DEDUP_REMOVED lines=12> */
[----:B------:R-:W-:Y:S01]  /*b360*/  HMMA.16816.F32.BF16 R132, R28, R6, R132 ;  /* 0x000000061c84723c */ /* 0x000fe20000041884 */
[----:B------:R-:W2:Y:S01]  /*b370*/  LDSM.16.MT88.4 R4, [R240+0x2c00] ;  /* 0x002c0000f004783b */ /* 0x000ea20000004200 */
        /* <DEDUP_REMOVED lines=10> */
[----:B---3--:R-:W-:Y:S01]  /*b420*/  HMMA.16816.F32.BF16 R156, R28, R24, R156 ;  /* 0x000000181c9c723c */ /* 0x008fe2000004189c */
[----:B------:R-:W-:Y:S01]  /*b430*/  FADD.FTZ R231, R61, R60 ;  /* 0x0000003c3de77221 */ /* 0x000fe20000010000 */
[----:B------:R-:W-:-:S06]  /*b440*/  FADD.FTZ R229, R48, R53 ;  /* 0x0000003530e57221 */ /* 0x000fcc0000010000 */
[C---:B------:R-:W-:Y:S08]  /*b450*/  HMMA.16816.F32.BF16 R152, R28.reuse, R26, R152 ;  /* 0x0000001a1c98723c */ /* 0x040ff00000041898 */
[C---:B----4-:R-:W-:Y:S08]  /*b460*/  HMMA.16816.F32.BF16 R72, R28.reuse, R20, R72 ;  /* 0x000000141c48723c */ /* 0x050ff00000041848 */
[C---:B------:R-:W-:Y:S08]  /*b470*/  HMMA.16816.F32.BF16 R76, R28.reuse, R22, R76 ;  /* 0x000000161c4c723c */ /* 0x040ff0000004184c */
[C---:B-----5:R-:W-:Y:S08]  /*b480*/  HMMA.16816.F32.BF16 R88, R28.reuse, R16, R88 ;  /* 0x000000101c58723c */ /* 0x060ff00000041858 */
[C---:B------:R-:W-:Y:S08]  /*b490*/  HMMA.16816.F32.BF16 R92, R28.reuse, R18, R92 ;  /* 0x000000121c5c723c */ /* 0x040ff0000004185c */
[C---:B-1----:R-:W-:Y:S08]  /*b4a0*/  HMMA.16816.F32.BF16 R104, R28.reuse, R12, R104 ;  /* 0x0000000c1c68723c */ /* 0x042ff00000041868 */
[C---:B------:R-:W-:Y:S08]  /*b4b0*/  HMMA.16816.F32.BF16 R108, R28.reuse, R14, R108 ;  /* 0x0000000e1c6c723c */ /* 0x040ff0000004186c */
[C---:B--2---:R-:W-:Y:S08]  /*b4c0*/  HMMA.16816.F32.BF16 R116, R28.reuse, R8, R116 ;  /* 0x000000081c74723c */ /* 0x044ff00000041874 */
        /* <DEDUP_REMOVED lines=28> */
.L_x_41:
[----:B------:R-:W-:-:S13]  /*b690*/  ISETP.GE.AND P0, PT, R228, RZ, PT ;  /* 0x000000ffe400720c */ /* 0x000fda0003f06270 */
[----:B------:R-:W-:Y:S05]  /*b6a0*/  @!P0 BRA `(.L_x_44) ;  /* 0x0000002c00348947 */ /* 0x000fea0003800000 */
[----:B------:R-:W1:Y:S01]  /*b6b0*/  LDC.64 R218, c[0x0][0x3c0] ;  /* 0x0000f000ffda7b82 */ /* 0x000e620000000a00 */
[----:B------:R-:W-:Y:S01]  /*b6c0*/  IMAD.MOV.U32 R212, RZ, RZ, 0x20 ;  /* 0x00000020ffd47424 */ /* 0x000fe200078e00ff */
[----:B------:R-:W-:Y:S01]  /*b6d0*/  LOP3.LUT P0, RZ, R0, 0x4, RZ, 0xc0, !PT ;  /* 0x0000000400ff7812 */ /* 0x000fe2000780c0ff */
[----:B------:R-:W-:Y:S01]  /*b6e0*/  IMAD.MOV.U32 R0, RZ, RZ, R165 ;  /* 0x000000ffff007224 */ /* 0x000fe200078e00a5 */
[----:B------:R-:W-:Y:S01]  /*b6f0*/  MOV R3, R166 ;  /* 0x000000a600037202 */ /* 0x000fe20000000f00 */
[----:B------:R-:W-:Y:S01]  /*b700*/  IMAD.MOV.U32 R2, RZ, RZ, R167 ;  /* 0x000000ffff027224 */ /* 0x000fe200078e00a7 */
[----:B------:R-:W-:Y:S01]  /*b710*/  SEL R212, R212, 0xffffffe0, !P0 ;  /* 0xffffffe0d4d47807 */ /* 0x000fe20004000000 */
[----:B------:R-:W-:Y:S01]  /*b720*/  VIADD R227, R214, 0x9020 ;  /* 0x00009020d6e37836 */ /* 0x000fe20000000000 */
[----:B------:R-:W-:Y:S01]  /*b730*/  MOV R169, R168 ;  /* 0x000000a800a97202 */ /* 0x000fe20000000f00 */
[----:B------:R-:W2:Y:S01]  /*b740*/  LDCU UR4, c[0x0][0x45c] ;  /* 0x00008b80ff0477ac */ /* 0x000ea20008000800 */
[----:B------:R-:W-:Y:S01]  /*b750*/  IADD3 R213, PT, PT, R215, R212, RZ ;  /* 0x000000d4d7d57210 */ /* 0x000fe20007ffe0ff */
[----:B------:R-:W-:Y:S01]  /*b760*/  IMAD.IADD R212, R216, 0x1, R212 ;  /* 0x00000001d8d47824 */ /* 0x000fe200078e02d4 */
[----:B------:R-:W-:Y:S06]  /*b770*/  BRA `(.L_x_45) ;  /* 0x00000000005c7947 */ /* 0x000fec0003800000 */
.L_x_47:
[----:B------:R-:W1:Y:S01]  /*b780*/  LDC.64 R164, c[0x0][0x3b8] ;  /* 0x0000ee00ffa47b82 */ /* 0x000e620000000a00 */
[----:B------:R-:W-:Y:S04]  /*b790*/  VIADD R173, R228, 0xffffffff ;  /* 0xffffffffe4ad7836 */ /* 0x000fe80000000000 */
[C---:B-1----:R-:W-:Y:S04]  /*b7a0*/  IMAD.WIDE.U32 R166, R173.reuse, R164, RZ ;  /* 0x000000a4ada67225 */ /* 0x042fe800078e00ff */
[----:B------:R-:W-:Y:S01]  /*b7b0*/  IMAD R167, R173, R165, R167 ;  /* 0x000000a5ada77224 */ /* 0x000fe200078e02a7 */
[C---:B------:R-:W-:Y:S01]  /*b7c0*/  LEA R174, P2, R166.reuse, R223, 0x7 ;  /* 0x000000dfa6ae7211 */ /* 0x040fe200078438ff */
[C---:B------:R-:W-:Y:S03]  /*b7d0*/  IMAD.SHL.U32 R173, R166.reuse, 0x40, RZ ;  /* 0x00000040a6ad7824 */ /* 0x040fe600078e00ff */
[--C-:B------:R-:W-:Y:S02]  /*b7e0*/  LEA.HI.X R175, R166, R222, R167.reuse, 0x7, P2 ;  /* 0x000000dea6af7211 */ /* 0x100fe400010f3ca7 */
[----:B------:R-:W-:Y:S02]  /*b7f0*/  LEA R173, P1, R164, R173, 0x5 ;  /* 0x000000ada4ad7211 */ /* 0x000fe400078228ff */
[----:B------:R-:W-:Y:S01]  /*b800*/  SHF.L.U64.HI R172, R166, 0x6, R167 ;  /* 0x00000006a6ac7819 */ /* 0x000fe200000102a7 */
[----:B------:R-:W-:Y:S01]  /*b810*/  @!PT LDS RZ, [RZ] ;  /* 0x00000000fffff984 */ /* 0x000fe20000000800 */
[----:B------:R-:W-:Y:S01]  /*b820*/  @!PT LDS RZ, [RZ] ;  /* 0x00000000fffff984 */ /* 0x000fe20000000800 */
[----:B------:R-:W-:Y:S01]  /*b830*/  @!PT LDS RZ, [RZ] ;  /* 0x00000000fffff984 */ /* 0x000fe20000000800 */
[----:B------:R1:W-:Y:S03]  /*b840*/  LDGSTS.E.BYPASS.LTC128B.128 [R226+0x6000], desc[UR12][R174.64] ;  /* 0x06000000aee27fae */ /* 0x0003e6000b981a0c */
[----:B------:R-:W-:Y:S01]  /*b850*/  LEA.HI.X R172, R164, R172, R165, 0x5, P1 ;  /* 0x000000aca4ac7211 */ /* 0x000fe200008f2ca5 */
[----:B------:R1:W-:Y:S01]  /*b860*/  LDGSTS.E.BYPASS.LTC128B.128 [R226+0x7000], desc[UR12][R174.64+0x40] ;  /* 0x07000040aee27fae */ /* 0x0003e2000b981a0c */
[C---:B------:R-:W-:Y:S03]  /*b870*/  LEA R164, P1, R173.reuse, R223, 0x1 ;  /* 0x000000dfada47211 */ /* 0x040fe600078208ff */
[----:B------:R1:W-:Y:S01]  /*b880*/  LDGSTS.E.BYPASS.LTC128B.128 [R226+0x8000], desc[UR12][R174.64+0x80] ;  /* 0x08000080aee27fae */ /* 0x0003e2000b981a0c */
[----:B------:R-:W-:Y:S05]  /*b890*/  LEA.HI.X R165, R173, R222, R172, 0x1, P1 ;  /* 0x000000deada57211 */ /* 0x000fea00008f0cac */
[----:B------:R1:W-:Y:S04]  /*b8a0*/  LDGSTS.E.BYPASS.LTC128B.128 [R226+0x6800], desc[UR12][R164.64] ;  /* 0x06800000a4e27fae */ /* 0x0003e8000b981a0c */
[----:B------:R1:W-:Y:S04]  /*b8b0*/  LDGSTS.E.BYPASS.LTC128B.128 [R226+0x7800], desc[UR12][R164.64+0x40] ;  /* 0x07800040a4e27fae */ /* 0x0003e8000b981a0c */
[----:B------:R1:W-:Y:S04]  /*b8c0*/  LDGSTS.E.BYPASS.LTC128B.128 [R226+0x8800], desc[UR12][R164.64+0x80] ;  /* 0x08800080a4e27fae */ /* 0x0003e8000b981a0c */
[----:B------:R-:W0:Y:S01]  /*b8d0*/  LDGDEPBAR ;  /* 0x00000000000079af */ /* 0x000e220000000000 */
[----:B------:R-:W-:Y:S05]  /*b8e0*/  BRA `(.L_x_46) ;  /* 0x0000000800dc7947 */ /* 0x000fea0003800000 */
.L_x_45:
[----:B------:R-:W-:Y:S04]  /*b8f0*/  DEPBAR.LE SB0, 0x0 ;  /* 0x000080000000791a */ /* 0x000fe80000000000 */
[----:B------:R-:W-:Y:S01]  /*b900*/  BAR.SYNC.DEFER_BLOCKING 0x0 ;  /* 0x0000000000007b1d */ /* 0x000fe20000010000 */
[C---:B-1----:R-:W-:Y:S04]  /*b910*/  IMAD.WIDE.U32 R170, R228.reuse, R218, RZ ;  /* 0x000000dae4aa7225 */ /* 0x042fe800078e00ff */
[----:B------:R-:W-:Y:S01]  /*b920*/  IMAD R171, R228, R219, R171 ;  /* 0x000000dbe4ab7224 */ /* 0x000fe200078e02ab */
[C---:B------:R-:W-:Y:S01]  /*b930*/  LEA R236, P2, R170.reuse, R221, 0x7 ;  /* 0x000000ddaaec7211 */ /* 0x040fe200078438ff */
[C---:B------:R-:W-:Y:S03]  /*b940*/  IMAD.SHL.U32 R235, R170.reuse, 0x40, RZ ;  /* 0x00000040aaeb7824 */ /* 0x040fe600078e00ff */
[--C-:B------:R-:W-:Y:S02]  /*b950*/  LEA.HI.X R237, R170, R220, R171.reuse, 0x7, P2 ;  /* 0x000000dcaaed7211 */ /* 0x100fe400010f3cab */
[----:B------:R-:W-:Y:S02]  /*b960*/  LEA R234, P1, R218, R235, 0x5 ;  /* 0x000000ebdaea7211 */ /* 0x000fe400078228ff */
[----:B------:R-:W-:Y:S04]  /*b970*/  SHF.L.U64.HI R168, R170, 0x6, R171 ;  /* 0x00000006aaa87819 */ /* 0x000fe800000102ab */
[----:B------:R-:W-:Y:S02]  /*b980*/  LEA.HI.X R235, R218, R168, R219, 0x5, P1 ;  /* 0x000000a8daeb7211 */ /* 0x000fe400008f2cdb */
[C---:B------:R-:W-:Y:S01]  /*b990*/  LEA R238, P1, R234.reuse, R221, 0x1 ;  /* 0x000000ddeaee7211 */ /* 0x040fe200078208ff */
[----:B------:R-:W-:Y:S01]  /*b9a0*/  @!PT LDS RZ, [RZ] ;  /* 0x00000000fffff984 */ /* 0x000fe20000000800 */
[----:B------:R-:W-:Y:S01]  /*b9b0*/  @!PT LDS RZ, [RZ] ;  /* 0x00000000fffff984 */ /* 0x000fe20000000800 */
[----:B------:R-:W-:Y:S01]  /*b9c0*/  @!PT LDS RZ, [RZ] ;  /* 0x00000000fffff984 */ /* 0x000fe20000000800 */
[----:B------:R1:W-:Y:S03]  /*b9d0*/  LDGSTS.E.BYPASS.LTC128B.128 [R226+0x9000], desc[UR12][R236.64] ;  /* 0x09000000ece27fae */ /* 0x0003e6000b981a0c */
[----:B------:R-:W-:Y:S02]  /*b9e0*/  LEA.HI.X R239, R234, R220, R235, 0x1, P1 ;  /* 0x000000dceaef7211 */ /* 0x000fe400008f0ceb */
[----:B------:R-:W-:Y:S03]  /*b9f0*/  ISETP.NE.AND P1, PT, R228, RZ, PT ;  /* 0x000000ffe400720c */ /* 0x000fe60003f25270 */
        /* <DEDUP_REMOVED lines=10> */
[----:B------:R-:W2:Y:S08]  /*baa0*/  LDSM.16.M88.4 R184, [R215+0x6800] ;  /* 0x00680000d7b8783b */ /* 0x000eb00000000200 */
[----:B------:R-:W1:Y:S01]  /*bab0*/  LDSM.16.M88.4 R188, [R215+0x6c00] ;  /* 0x006c0000d7bc783b */ /* 0x000e620000000200 */
        /* <DEDUP_REMOVED lines=15> */
[-C--:B--2---:R-:W-:Y:S08]  /*bbb0*/  HMMA.16816.F32.BF16 R36, R164, R184.reuse, RZ ;  /* 0x000000b8a424723c */ /* 0x084ff000000418ff */
[C---:B------:R-:W-:Y:S08]  /*bbc0*/  HMMA.16816.F32.BF16 R40, R176.reuse, R184, RZ ;  /* 0x000000b8b028723c */ /* 0x040ff000000418ff */
[-C--:B------:R-:W-:Y:S08]  /*bbd0*/  HMMA.16816.F32.BF16 R44, R176, R186.reuse, RZ ;  /* 0x000000bab02c723c */ /* 0x080ff000000418ff */
[C---:B------:R-:W-:Y:S01]  /*bbe0*/  HMMA.16816.F32.BF16 R48, R164.reuse, R186, RZ ;  /* 0x000000baa430723c */ /* 0x040fe200000418ff */
[----:B------:R-:W-:Y:S07]  /*bbf0*/  LDSM.16.M88.4 R184, [R215+0x7800] ;  /* 0x00780000d7b8783b */ /* 0x000fee0000000200 */
[-C--:B-1----:R-:W-:Y:S08]  /*bc00*/  HMMA.16816.F32.BF16 R52, R164, R188.reuse, RZ ;  /* 0x000000bca434723c */ /* 0x082ff000000418ff */
        /* <DEDUP_REMOVED lines=96> */
[C---:B------:R-:W-:Y:S04]  /*c210*/  HMMA.16816.F32.BF16 R16, R192.reuse, R198, R16 ;  /* 0x000000c6c010723c */ /* 0x040fe80000041810 */
[----:B------:R-:W-:Y:S04]  /*c220*/  FMNMX3.FTZ R171, R3, R8, R9, !PT ;  /* 0x0000000803ab7276 */ /* 0x000fe80007810009 */
[-C--:B------:R-:W-:Y:S03]  /*c230*/  HMMA.16816.F32.BF16 R20, R192, R204.reuse, R20 ;  /* 0x000000ccc014723c */ /* 0x080fe60000041814 */
[----:B------:R-:W-:Y:S05]  /*c240*/  FMNMX3.FTZ R171, R171, R12, R13, !PT ;  /* 0x0000000cabab7276 */ /* 0x000fea000781000d */
[C---:B------:R-:W-:Y:S04]  /*c250*/  HMMA.16816.F32.BF16 R24, R200.reuse, R204, R24 ;  /* 0x000000ccc818723c */ /* 0x040fe80000041818 */
[----:B------:R-:W-:Y:S02]  /*c260*/  FMNMX3.FTZ R170, R170, R16, R17, !PT ;  /* 0x00000010aaaa7276 */ /* 0x000fe40007810011 */
[----:B------:R-:W-:Y:S02]  /*c270*/  FMNMX3.FTZ R168, R168, R18, R19, !PT ;  /* 0x00000012a8a87276 */ /* 0x000fe40007810013 */
        /* <DEDUP_REMOVED lines=17> */
[-C--:B----4-:R-:W-:Y:S03]  /*c390*/  HMMA.16816.F32.BF16 R52, R192, R176.reuse, R52 ;  /* 0x000000b0c034723c */ /* 0x090fe60000041834 */
[----:B------:R-:W-:Y:S02]  /*c3a0*/  FMNMX3.FTZ R170, R170, R30, R31, !PT ;  /* 0x0000001eaaaa7276 */ /* 0x000fe4000781001f */
[----:B------:R-:W-:Y:S03]  /*c3b0*/  FMNMX3.FTZ R171, R171, R40, R41, !PT ;  /* 0x00000028abab7276 */ /* 0x000fe60007810029 */
        /* <DEDUP_REMOVED lines=10> */
.L_x_46:
[----:B-1----:R-:W-:Y:S01]  /*c460*/  FMNMX3.FTZ R164, R170, R42, R43, !PT ;  /* 0x0000002aaaa47276 */ /* 0x002fe2000781002b */
[----:B------:R-:W1:Y:S01]  /*c470*/  SHFL.BFLY PT, R175, R168, 0x2, 0x1f ;  /* 0x0c401f00a8af7f89 */ /* 0x000e6200000e0000 */
[----:B------:R-:W-:Y:S02]  /*c480*/  FMNMX3.FTZ R165, R171, R44, R45, !PT ;  /* 0x0000002caba57276 */ /* 0x000fe4000781002d */
[----:B------:R-:W-:Y:S02]  /*c490*/  FMNMX3.FTZ R164, R164, R46, R47, !PT ;  /* 0x0000002ea4a47276 */ /* 0x000fe4000781002f */
[----:B------:R-:W-:Y:S02]  /*c4a0*/  FMNMX3.FTZ R171, R234, R66, R67, !PT ;  /* 0x00000042eaab7276 */ /* 0x000fe40007810043 */
[----:B------:R-:W-:Y:S02]  /*c4b0*/  FMNMX3.FTZ R165, R165, R56, R57, !PT ;  /* 0x00000038a5a57276 */ /* 0x000fe40007810039 */
[----:B------:R-:W-:Y:S01]  /*c4c0*/  FMNMX3.FTZ R164, R164, R58, R59, !PT ;  /* 0x0000003aa4a47276 */ /* 0x000fe2000781003b */
[----:B------:R-:W2:Y:S01]  /*c4d0*/  SHFL.BFLY PT, R170, R171, 0x2, 0x1f ;  /* 0x0c401f00abaa7f89 */ /* 0x000ea200000e0000 */
[----:B------:R-:W-:Y:S02]  /*c4e0*/  FMNMX3.FTZ R166, R165, R60, R61, !PT ;  /* 0x0000003ca5a67276 */ /* 0x000fe4000781003d */
[----:B------:R-:W-:Y:S05]  /*c4f0*/  FMNMX3.FTZ R167, R164, R62, R63, !PT ;  /* 0x0000003ea4a77276 */ /* 0x000fea000781003f */
[----:B------:R-:W3:Y:S08]  /*c500*/  SHFL.BFLY PT, R165, R166, 0x2, 0x1f ;  /* 0x0c401f00a6a57f89 */ /* 0x000ef000000e0000 */
[----:B------:R-:W4:Y:S01]  /*c510*/  SHFL.BFLY PT, R164, R167, 0x2, 0x1f ;  /* 0x0c401f00a7a47f89 */ /* 0x000f2200000e0000 */
[----:B-1----:R-:W-:Y:S07]  /*c520*/  FMNMX.FTZ R175, R168, R175, !PT ;  /* 0x000000afa8af7209 */ /* 0x002fee0007810000 */
[----:B------:R-:W1:Y:S01]  /*c530*/  SHFL.BFLY PT, R168, R175, 0x1, 0x1f ;  /* 0x0c201f00afa87f89 */ /* 0x000e6200000e0000 */
[----:B--2---:R-:W-:Y:S07]  /*c540*/  FMNMX.FTZ R174, R171, R170, !PT ;  /* 0x000000aaabae7209 */ /* 0x004fee0007810000 */
[----:B------:R-:W2:Y:S01]  /*c550*/  SHFL.BFLY PT, R173, R174, 0x1, 0x1f ;  /* 0x0c201f00aead7f89 */ /* 0x000ea200000e0000 */
[----:B---3--:R-:W-:Y:S02]  /*c560*/  FMNMX.FTZ R172, R166, R165, !PT ;  /* 0x000000a5a6ac7209 */ /* 0x008fe40007810000 */
[----:B----4-:R-:W-:Y:S05]  /*c570*/  FMNMX.FTZ R170, R167, R164, !PT ;  /* 0x000000a4a7aa7209 */ /* 0x010fea0007810000 */
[----:B------:R-:W3:Y:S08]  /*c580*/  SHFL.BFLY PT, R171, R172, 0x1, 0x1f ;  /* 0x0c201f00acab7f89 */ /* 0x000ef000000e0000 */
[----:B------:R-:W4:Y:S01]  /*c590*/  SHFL.BFLY PT, R165, R170, 0x1, 0x1f ;  /* 0x0c201f00aaa57f89 */ /* 0x000f2200000e0000 */
[----:B-1----:R-:W-:Y:S04]  /*c5a0*/  FMNMX.FTZ R168, R175, R168, !PT ;  /* 0x000000a8afa87209 */ /* 0x002fe80007810000 */
[C---:B------:R-:W-:Y:S01]  /*c5b0*/  FSETP.NEU.FTZ.AND P1, PT, R168.reuse, -INF , PT ;  /* 0xff800000a800780b */ /* 0x040fe20003f3d000 */
[C---:B------:R-:W-:Y:S01]  /*c5c0*/  FADD.FTZ R166, -R168.reuse, R169 ;  /* 0x000000a9a8a67221 */ /* 0x040fe20000010100 */
[----:B------:R-:W-:Y:S03]  /*c5d0*/  FMUL.FTZ R197, R168, UR4 ;  /* 0x00000004a8c57c20 */ /* 0x000fe60008410000 */
[----:B------:R-:W-:Y:S01]  /*c5e0*/  FMUL.FTZ R164, R166, UR4 ;  /* 0x00000004a6a47c20 */ /* 0x000fe20008410000 */
[----:B--2---:R-:W-:Y:S02]  /*c5f0*/  FMNMX.FTZ R167, R174, R173, !PT ;  /* 0x000000adaea77209 */ /* 0x004fe40007810000 */
[----:B------:R-:W-:Y:S02]  /*c600*/  FSEL R197, R197, RZ, P1 ;  /* 0x000000ffc5c57208 */ /* 0x000fe40000800000 */
[C---:B------:R-:W-:Y:S01]  /*c610*/  FSETP.NEU.FTZ.AND P1, PT, R167.reuse, -INF , PT ;  /* 0xff800000a700780b */ /* 0x040fe20003f3d000 */
[C---:B------:R-:W-:Y:S01]  /*c620*/  FMUL.FTZ R196, R167.reuse, UR4 ;  /* 0x00000004a7c47c20 */ /* 0x040fe20008410000 */
[----:B---3--:R-:W-:Y:S01]  /*c630*/  FMNMX.FTZ R166, R172, R171, !PT ;  /* 0x000000abaca67209 */ /* 0x008fe20007810000 */
[----:B------:R-:W-:Y:S01]  /*c640*/  FADD.FTZ R2, -R167, R2 ;  /* 0x00000002a7027221 */ /* 0x000fe20000010100 */
[----:B------:R-:W1:Y:S01]  /*c650*/  LDSM.16.MT88.4 R172, [R214+0x9000] ;  /* 0x00900000d6ac783b */ /* 0x000e620000004200 */
[----:B------:R-:W-:Y:S01]  /*c660*/  FFMA.FTZ R180, R16, UR4, -R197 ;  /* 0x0000000410b47c23 */ /* 0x000fe200080108c5 */
[----:B----4-:R-:W-:Y:S01]  /*c670*/  FMNMX.FTZ R165, R170, R165, !PT ;  /* 0x000000a5aaa57209 */ /* 0x010fe20007810000 */
[----:B------:R-:W-:Y:S01]  /*c680*/  FMUL.FTZ R195, R166, UR4 ;  /* 0x00000004a6c37c20 */ /* 0x000fe20008410000 */
[----:B------:R-:W-:Y:S01]  /*c690*/  FSEL R196, R196, RZ, P1 ;  /* 0x000000ffc4c47208 */ /* 0x000fe20000800000 */
[----:B------:R-:W-:Y:S01]  /*c6a0*/  FMUL.FTZ R169, R2, UR4 ;  /* 0x0000000402a97c20 */ /* 0x000fe20008410000 */
[C---:B------:R-:W-:Y:S01]  /*c6b0*/  FSETP.NEU.FTZ.AND P1, PT, R166.reuse, -INF , PT ;  /* 0xff800000a600780b */ /* 0x040fe20003f3d000 */
[----:B------:R-:W-:Y:S01]  /*c6c0*/  FADD.FTZ R2, -R166, R3 ;  /* 0x00000003a6027221 */ /* 0x000fe20000010100 */
[C---:B------:R-:W-:Y:S01]  /*c6d0*/  FADD.FTZ R0, -R165.reuse, R0 ;  /* 0x00000000a5007221 */ /* 0x040fe20000010100 */
[----:B------:R-:W-:Y:S01]  /*c6e0*/  FMUL.FTZ R194, R165, UR4 ;  /* 0x00000004a5c27c20 */ /* 0x000fe20008410000 */
[----:B------:R-:W-:Y:S01]  /*c6f0*/  FSEL R195, R195, RZ, P1 ;  /* 0x000000ffc3c37208 */ /* 0x000fe20000800000 */
[----:B------:R2:W3:Y:S01]  /*c700*/  MUFU.EX2 R3, R169 ;  /* 0x000000a900037308 */ /* 0x0004e20000000800 */
[----:B------:R-:W-:Y:S01]  /*c710*/  FMUL.FTZ R170, R2, UR4 ;  /* 0x0000000402aa7c20 */ /* 0x000fe20008410000 */
[----:B------:R-:W-:Y:S01]  /*c720*/  FMUL.FTZ R171, R0, UR4 ;  /* 0x0000000400ab7c20 */ /* 0x000fe20008410000 */
[----:B------:R-:W-:Y:S01]  /*c730*/  FSETP.NEU.FTZ.AND P1, PT, R165, -INF , PT ;  /* 0xff800000a500780b */ /* 0x000fe20003f3d000 */
[--C-:B------:R-:W-:Y:S01]  /*c740*/  FFMA.FTZ R183, R17, UR4, -R197.reuse ;  /* 0x0000000411b77c23 */ /* 0x100fe200080108c5 */
[--C-:B------:R-:W-:Y:S01]  /*c750*/  FFMA.FTZ R182, R18, UR4, -R196.reuse ;  /* 0x0000000412b67c23 */ /* 0x100fe200080108c4 */
[--C-:B------:R-:W-:Y:S01]  /*c760*/  FFMA.FTZ R185, R19, UR4, -R196.reuse ;  /* 0x0000000413b97c23 */ /* 0x100fe200080108c4 */
[--C-:B------:R-:W-:Y:S01]  /*c770*/  FFMA.FTZ R181, R4, UR4, -R197.reuse ;  /* 0x0000000404b57c23 */ /* 0x100fe200080108c5 */
[--C-:B------:R-:W-:Y:S01]  /*c780*/  FFMA.FTZ R184, R6, UR4, -R196.reuse ;  /* 0x0000000406b87c23 */ /* 0x100fe200080108c4 */
[----:B------:R-:W-:Y:S01]  /*c790*/  FFMA.FTZ R5, R5, UR4, -R197 ;  /* 0x0000000405057c23 */ /* 0x000fe200080108c5 */
[----:B------:R-:W-:Y:S01]  /*c7a0*/  FFMA.FTZ R7, R7, UR4, -R196 ;  /* 0x0000000407077c23 */ /* 0x000fe200080108c4 */
[----:B------:R-:W-:Y:S01]  /*c7b0*/  FSEL R194, R194, RZ, P1 ;  /* 0x000000ffc2c27208 */ /* 0x000fe20000800000 */
[----:B------:R-:W4:Y:S01]  /*c7c0*/  MUFU.EX2 R2, R170 ;  /* 0x000000aa00027308 */ /* 0x000f220000000800 */
[--C-:B------:R-:W-:Y:S01]  /*c7d0*/  FFMA.FTZ R190, R12, UR4, -R195.reuse ;  /* 0x000000040cbe7c23 */ /* 0x100fe200080108c3 */
[--C-:B------:R-:W-:Y:S01]  /*c7e0*/  FFMA.FTZ R191, R13, UR4, -R195.reuse ;  /* 0x000000040dbf7c23 */ /* 0x100fe200080108c3 */
[--C-:B------:R-:W-:Y:S01]  /*c7f0*/  FFMA.FTZ R187, R8, UR4, -R195.reuse ;  /* 0x0000000408bb7c23 */ /* 0x100fe200080108c3 */
[--C-:B------:R-:W-:Y:S01]  /*c800*/  FFMA.FTZ R192, R14, UR4, -R194.reuse ;  /* 0x000000040ec07c23 */ /* 0x100fe200080108c2 */
[--C-:B------:R-:W-:Y:S01]  /*c810*/  FFMA.FTZ R193, R15, UR4, -R194.reuse ;  /* 0x000000040fc17c23 */ /* 0x100fe200080108c2 */
[----:B------:R-:W-:Y:S01]  /*c820*/  FFMA.FTZ R186, R9, UR4, -R195 ;  /* 0x0000000409ba7c23 */ /* 0x000fe200080108c3 */
[--C-:B------:R-:W-:Y:S03]  /*c830*/  FFMA.FTZ R189, R10, UR4, -R194.reuse ;  /* 0x000000040abd7c23 */ /* 0x100fe600080108c2 */
[----:B------:R-:W5:Y:S01]  /*c840*/  MUFU.EX2 R0, R171 ;  /* 0x000000ab00007308 */ /* 0x000f620000000800 */
[----:B------:R-:W-:Y:S01]  /*c850*/  FFMA.FTZ R188, R11, UR4, -R194 ;  /* 0x000000040bbc7c23 */ /* 0x000fe200080108c2 */
[----:B--2---:R-:W-:Y:S01]  /*c860*/  MOV R169, R227 ;  /* 0x000000e300a97202 */ /* 0x004fe20000000f00 */
[C---:B---3--:R-:W-:Y:S01]  /*c870*/  FMUL.FTZ R6, R3.reuse, R162 ;  /* 0x000000a203067220 */ /* 0x048fe20000410000 */
[----:B------:R-:W-:Y:S01]  /*c880*/  @P0 IADD3 R169, PT, PT, R230, -0x20, RZ ;  /* 0xffffffe0e6a90810 */ /* 0x000fe20007ffe0ff */
[C---:B------:R-:W-:Y:S01]  /*c890*/  FMUL.FTZ R18, R3.reuse, R150 ;  /* 0x0000009603127220 */ /* 0x040fe20000410000 */
[----:B------:R-:W-:Y:S01]  /*c8a0*/  FMUL.FTZ R19, R3, R151 ;  /* 0x0000009703137220 */ /* 0x000fe20000410000 */
[--C-:B------:R-:W-:Y:S03]  /*c8b0*/  FFMA.FTZ R206, R36, UR4, -R197.reuse ;  /* 0x0000000424ce7c23 */ /* 0x100fe600080108c5 */
[----:B------:R-:W2:Y:S01]  /*c8c0*/  MUFU.EX2 R164, R164 ;  /* 0x000000a400a47308 */ /* 0x000ea20000000800 */
[----:B------:R-:W3:Y:S01]  /*c8d0*/  LDSM.16.MT88.4 R176, [R169] ;  /* 0x00000000a9b0783b */ /* 0x000ee20000004200 */
[C---:B----4-:R-:W-:Y:S01]  /*c8e0*/  FMUL.FTZ R8, R2.reuse, R156 ;  /* 0x0000009c02087220 */ /* 0x050fe20000410000 */
[C---:B------:R-:W-:Y:S01]  /*c8f0*/  FMUL.FTZ R9, R2.reuse, R157 ;  /* 0x0000009d02097220 */ /* 0x040fe20000410000 */
[C---:B------:R-:W-:Y:S01]  /*c900*/  FMUL.FTZ R12, R2.reuse, R152 ;  /* 0x00000098020c7220 */ /* 0x040fe20000410000 */
[----:B------:R-:W-:Y:S01]  /*c910*/  FMUL.FTZ R13, R2, R153 ;  /* 0x00000099020d7220 */ /* 0x000fe20000410000 */
[----:B------:R-:W-:Y:S01]  /*c920*/  FFMA.FTZ R207, R37, UR4, -R197 ;  /* 0x0000000425cf7c23 */ /* 0x000fe200080108c5 */
[--C-:B------:R-:W-:Y:S03]  /*c930*/  FFMA.FTZ R208, R38, UR4, -R196.reuse ;  /* 0x0000000426d07c23 */ /* 0x100fe600080108c4 */
[----:B------:R4:W-:Y:S01]  /*c940*/  MUFU.EX2 R170, R5 ;  /* 0x0000000500aa7308 */ /* 0x0009e20000000800 */
[C---:B-----5:R-:W-:Y:S01]  /*c950*/  FMUL.FTZ R10, R0.reuse, R158 ;  /* 0x0000009e000a7220 */ /* 0x060fe20000410000 */
[C---:B------:R-:W-:Y:S01]  /*c960*/  FMUL.FTZ R11, R0.reuse, R159 ;  /* 0x0000009f000b7220 */ /* 0x040fe20000410000 */
[C---:B------:R-:W-:Y:S01]  /*c970*/  FMUL.FTZ R14, R0.reuse, R154 ;  /* 0x0000009a000e7220 */ /* 0x040fe20000410000 */
[----:B------:R-:W-:Y:S01]  /*c980*/  FMUL.FTZ R15, R0, R155 ;  /* 0x0000009b000f7220 */ /* 0x000fe20000410000 */
[----:B------:R-:W-:Y:S01]  /*c990*/  FFMA.FTZ R209, R39, UR4, -R196 ;  /* 0x0000000427d17c23 */ /* 0x000fe200080108c4 */
[----:B------:R-:W-:Y:S01]  /*c9a0*/  LDSM.16.MT88.4 R152, [R169+0x1000] ;  /* 0x00100000a998783b */ /* 0x000fe20000004200 */
[--C-:B------:R-:W-:Y:S03]  /*c9b0*/  FFMA.FTZ R236, R40, UR4, -R195.reuse ;  /* 0x0000000428ec7c23 */ /* 0x100fe600080108c3 */
[----:B------:R5:W-:Y:S01]  /*c9c0*/  MUFU.EX2 R171, R7 ;  /* 0x0000000700ab7308 */ /* 0x000be20000000800 */
[C---:B--2---:R-:W-:Y:S01]  /*c9d0*/  FMUL.FTZ R4, R164.reuse, R160 ;  /* 0x000000a0a4047220 */ /* 0x044fe20000410000 */
[C---:B------:R-:W-:Y:S01]  /*c9e0*/  FMUL.FTZ R16, R164.reuse, R148 ;  /* 0x00000094a4107220 */ /* 0x040fe20000410000 */
[----:B------:R-:W-:Y:S01]  /*c9f0*/  FMUL.FTZ R17, R164, R149 ;  /* 0x00000095a4117220 */ /* 0x000fe20000410000 */
[----:B------:R-:W-:Y:S01]  /*ca00*/  FFMA.FTZ R237, R41, UR4, -R195 ;  /* 0x0000000429ed7c23 */ /* 0x000fe200080108c3 */
[--C-:B------:R-:W-:Y:S01]  /*ca10*/  FFMA.FTZ R238, R42, UR4, -R194.reuse ;  /* 0x000000042aee7c23 */ /* 0x100fe200080108c2 */
[----:B------:R-:W2:Y:S01]  /*ca20*/  LDSM.16.MT88.4 R148, [R214+0xa000] ;  /* 0x00a00000d694783b */ /* 0x000ea20000004200 */
[----:B------:R-:W-:Y:S03]  /*ca30*/  FFMA.FTZ R239, R43, UR4, -R194 ;  /* 0x000000042bef7c23 */ /* 0x000fe600080108c2 */
[----:B------:R-:W1:Y:S01]  /*ca40*/  MUFU.EX2 R181, R181 ;  /* 0x000000b500b57308 */ /* 0x000e620000000800 */
[----:B----4-:R-:W-:Y:S01]  /*ca50*/  FMUL.FTZ R5, R164, R161 ;  /* 0x000000a1a4057220 */ /* 0x010fe20000410000 */
[--C-:B------:R-:W-:Y:S01]  /*ca60*/  FFMA.FTZ R210, R48, UR4, -R197.reuse ;  /* 0x0000000430d27c23 */ /* 0x100fe200080108c5 */
[--C-:B------:R-:W-:Y:S01]  /*ca70*/  FFMA.FTZ R211, R49, UR4, -R197.reuse ;  /* 0x0000000431d37c23 */ /* 0x100fe200080108c5 */
[--C-:B------:R-:W-:Y:S01]  /*ca80*/  FFMA.FTZ R234, R50, UR4, -R196.reuse ;  /* 0x0000000432ea7c23 */ /* 0x100fe200080108c4 */
[--C-:B------:R-:W-:Y:S01]  /*ca90*/  FFMA.FTZ R235, R51, UR4, -R196.reuse ;  /* 0x0000000433eb7c23 */ /* 0x100fe200080108c4 */
[----:B------:R-:W-:Y:S01]  /*caa0*/  LDSM.16.MT88.4 R36, [R169+0x2400] ;  /* 0x00240000a924783b */ /* 0x000fe20000004200 */
[--C-:B------:R-:W-:Y:S03]  /*cab0*/  FFMA.FTZ R244, R52, UR4, -R197.reuse ;  /* 0x0000000434f47c23 */ /* 0x100fe600080108c5 */
[----:B------:R-:W4:Y:S01]  /*cac0*/  MUFU.EX2 R184, R184 ;  /* 0x000000b800b87308 */ /* 0x000f220000000800 */
[----:B-----5:R-:W-:Y:S01]  /*cad0*/  FMUL.FTZ R7, R3, R163 ;  /* 0x000000a303077220 */ /* 0x020fe20000410000 */
[----:B------:R-:W-:Y:S01]  /*cae0*/  FFMA.FTZ R245, R53, UR4, -R197 ;  /* 0x0000000435f57c23 */ /* 0x000fe200080108c5 */
[--C-:B------:R-:W-:Y:S01]  /*caf0*/  FFMA.FTZ R246, R54, UR4, -R196.reuse ;  /* 0x0000000436f67c23 */ /* 0x100fe200080108c4 */
[----:B------:R-:W-:Y:S01]  /*cb00*/  FFMA.FTZ R247, R55, UR4, -R196 ;  /* 0x0000000437f77c23 */ /* 0x000fe200080108c4 */
[C---:B------:R-:W-:Y:S01]  /*cb10*/  FMUL.FTZ R84, R164.reuse, R84 ;  /* 0x00000054a4547220 */ /* 0x040fe20000410000 */
[----:B------:R-:W-:Y:S01]  /*cb20*/  LDSM.16.MT88.4 R40, [R214+0x9800] ;  /* 0x00980000d628783b */ /* 0x000fe20000004200 */
[----:B------:R-:W-:Y:S03]  /*cb30*/  FMUL.FTZ R85, R164, R85 ;  /* 0x00000055a4557220 */ /* 0x000fe60000410000 */
[----:B------:R-:W-:Y:S01]  /*cb40*/  MUFU.EX2 R180, R180 ;  /* 0x000000b400b47308 */ /* 0x000fe20000000800 */
[----:B-1----:R-:W-:Y:S01]  /*cb50*/  F2FP.BF16.F32.PACK_AB R160, R170, R181 ;  /* 0x000000b5aaa0723e */ /* 0x002fe200000010ff */
[C---:B------:R-:W-:Y:S01]  /*cb60*/  FMUL.FTZ R86, R3.reuse, R86 ;  /* 0x0000005603567220 */ /* 0x040fe20000410000 */
[----:B------:R-:W-:Y:S01]  /*cb70*/  FMUL.FTZ R87, R3, R87 ;  /* 0x0000005703577220 */ /* 0x000fe20000410000 */
[C---:B------:R-:W-:Y:S01]  /*cb80*/  FMUL.FTZ R88, R2.reuse, R88 ;  /* 0x0000005802587220 */ /* 0x040fe20000410000 */
[----:B------:R-:W-:Y:S01]  /*cb90*/  FMUL.FTZ R89, R2, R89 ;  /* 0x0000005902597220 */ /* 0x000fe20000410000 */
[----:B------:R-:W-:Y:S01]  /*cba0*/  LDSM.16.MT88.4 R48, [R169+0x800] ;  /* 0x00080000a930783b */ /* 0x000fe20000004200 */
[C---:B------:R-:W-:Y:S03]  /*cbb0*/  FMUL.FTZ R90, R0.reuse, R90 ;  /* 0x0000005a005a7220 */ /* 0x040fe60000410000 */
[----:B------:R-:W1:Y:S01]  /*cbc0*/  MUFU.EX2 R183, R183 ;  /* 0x000000b700b77308 */ /* 0x000e620000000800 */
[----:B----4-:R-:W-:Y:S01]  /*cbd0*/  F2FP.BF16.F32.PACK_AB R161, R171, R184 ;  /* 0x000000b8aba1723e */ /* 0x010fe200000010ff */
[----:B------:R-:W-:Y:S01]  /*cbe0*/  FMUL.FTZ R91, R0, R91 ;  /* 0x0000005b005b7220 */ /* 0x000fe20000410000 */
[C---:B------:R-:W-:Y:S01]  /*cbf0*/  FMUL.FTZ R92, R2.reuse, R92 ;  /* 0x0000005c025c7220 */ /* 0x040fe20000410000 */
[----:B------:R-:W-:Y:S01]  /*cc00*/  FMUL.FTZ R93, R2, R93 ;  /* 0x0000005d025d7220 */ /* 0x000fe20000410000 */
[C---:B------:R-:W-:Y:S01]  /*cc10*/  FMUL.FTZ R94, R0.reuse, R94 ;  /* 0x0000005e005e7220 */ /* 0x040fe20000410000 */
[----:B------:R-:W-:Y:S01]  /*cc20*/  LDSM.16.MT88.4 R52, [R169+0x2800] ;  /* 0x00280000a934783b */ /* 0x000fe20000004200 */
        /* <DEDUP_REMOVED lines=9> */
[----:B------:R-:W4:Y:S01]  /*ccc0*/  MUFU.EX2 R185, R185 ;  /* 0x000000b900b97308 */ /* 0x000f220000000800 */
[----:B-1----:R-:W-:Y:S01]  /*ccd0*/  F2FP.BF16.F32.PACK_AB R162, R183, R180 ;  /* 0x000000b4b7a2723e */ /* 0x002fe200000010ff */
[C---:B------:R-:W-:Y:S01]  /*cce0*/  FMUL.FTZ R103, R3.reuse, R103 ;  /* 0x0000006703677220 */ /* 0x040fe20000410000 */
        /* <DEDUP_REMOVED lines=11> */
[C---:B------:R-:W-:Y:S01]  /*cda0*/  FMUL.FTZ R114, R3.reuse, R114 ;  /* 0x0000007203727220 */ /* 0x040fe20000410000 */
[----:B------:R-:W-:Y:S03]  /*cdb0*/  FMUL.FTZ R115, R3, R115 ;  /* 0x0000007303737220 */ /* 0x000fe60000410000 */
[----:B------:R-:W1:Y:S01]  /*cdc0*/  MUFU.EX2 R186, R186 ;  /* 0x000000ba00ba7308 */ /* 0x000e620000000800 */
[----:B----4-:R-:W-:Y:S01]  /*cdd0*/  F2FP.BF16.F32.PACK_AB R163, R185, R182 ;  /* 0x000000b6b9a3723e */ /* 0x010fe200000010ff */
[C---:B------:R-:W-:Y:S01]  /*cde0*/  FMUL.FTZ R116, R2.reuse, R116 ;  /* 0x0000007402747220 */ /* 0x040fe20000410000 */
[----:B------:R-:W-:Y:S01]  /*cdf0*/  FMUL.FTZ R117, R2, R117 ;  /* 0x0000007502757220 */ /* 0x000fe20000410000 */
[C---:B------:R-:W-:Y:S01]  /*ce00*/  FMUL.FTZ R118, R0.reuse, R118 ;  /* 0x0000007600767220 */ /* 0x040fe20000410000 */
[----:B------:R-:W-:Y:S01]  /*ce10*/  FMUL.FTZ R119, R0, R119 ;  /* 0x0000007700777220 */ /* 0x000fe20000410000 */
[C---:B------:R-:W-:Y:S01]  /*ce20*/  FMUL.FTZ R120, R164.reuse, R120 ;  /* 0x00000078a4787220 */ /* 0x040fe20000410000 */
[----:B------:R-:W-:Y:S01]  /*ce30*/  FMUL.FTZ R121, R164, R121 ;  /* 0x00000079a4797220 */ /* 0x000fe20000410000 */
[-C--:B------:R-:W-:Y:S02]  /*ce40*/  HMMA.16816.F32.BF16 R4, R160, R172.reuse, R4 ;  /* 0x000000aca004723c */ /* 0x080fe40000041804 */
[----:B------:R-:W-:Y:S03]  /*ce50*/  MUFU.EX2 R189, R189 ;  /* 0x000000bd00bd7308 */ /* 0x000fe60000000800 */
[C---:B------:R-:W-:Y:S01]  /*ce60*/  FMUL.FTZ R122, R3.reuse, R122 ;  /* 0x0000007a037a7220 */ /* 0x040fe20000410000 */
[----:B------:R-:W-:Y:S01]  /*ce70*/  FMUL.FTZ R123, R3, R123 ;  /* 0x0000007b037b7220 */ /* 0x000fe20000410000 */
[--C-:B------:R-:W-:Y:S01]  /*ce80*/  FFMA.FTZ R198, R24, UR4, -R195.reuse ;  /* 0x0000000418c67c23 */ /* 0x100fe200080108c3 */
[----:B------:R-:W-:Y:S04]  /*ce90*/  FMUL.FTZ R24, R2, R136 ;  /* 0x0000008802187220 */ /* 0x000fe80000410000 */
[----:B------:R-:W4:Y:S01]  /*cea0*/  MUFU.EX2 R188, R188 ;  /* 0x000000bc00bc7308 */ /* 0x000f220000000800 */
[----:B-1----:R-:W-:Y:S01]  /*ceb0*/  F2FP.BF16.F32.PACK_AB R156, R186, R187 ;  /* 0x000000bbba9c723e */ /* 0x002fe200000010ff */
        /* <DEDUP_REMOVED lines=18> */
[--C-:B------:R-:W-:Y:S01]  /*cfe0*/  FFMA.FTZ R240, R44, UR4, -R195.reuse ;  /* 0x000000042cf07c23 */ /* 0x100fe200080108c3 */
[--C-:B------:R-:W-:Y:S01]  /*cff0*/  FFMA.FTZ R241, R45, UR4, -R195.reuse ;  /* 0x000000042df17c23 */ /* 0x100fe200080108c3 */
[--C-:B------:R-:W-:Y:S01]  /*d000*/  FFMA.FTZ R242, R46, UR4, -R194.reuse ;  /* 0x000000042ef27c23 */ /* 0x100fe200080108c2 */
[--C-:B------:R-:W-:Y:S03]  /*d010*/  FFMA.FTZ R243, R47, UR4, -R194.reuse ;  /* 0x000000042ff37c23 */ /* 0x100fe600080108c2 */
[----:B------:R-:W-:Y:S01]  /*d020*/  MUFU.EX2 R192, R192 ;  /* 0x000000c000c07308 */ /* 0x000fe20000000800 */
[C---:B------:R-:W-:Y:S01]  /*d030*/  FMUL.FTZ R68, R164.reuse, R68 ;  /* 0x00000044a4447220 */ /* 0x040fe20000410000 */
[----:B------:R-:W-:Y:S01]  /*d040*/  FMUL.FTZ R69, R164, R69 ;  /* 0x00000045a4457220 */ /* 0x000fe20000410000 */
[C---:B------:R-:W-:Y:S01]  /*d050*/  FMUL.FTZ R70, R3.reuse, R70 ;  /* 0x0000004603467220 */ /* 0x040fe20000410000 */
[----:B------:R-:W-:Y:S01]  /*d060*/  FMUL.FTZ R71, R3, R71 ;  /* 0x0000004703477220 */ /* 0x000fe20000410000 */
[C---:B------:R-:W-:Y:S01]  /*d070*/  FMUL.FTZ R72, R2.reuse, R72 ;  /* 0x0000004802487220 */ /* 0x040fe20000410000 */
[----:B------:R-:W-:Y:S01]  /*d080*/  FMUL.FTZ R73, R2, R73 ;  /* 0x0000004902497220 */ /* 0x000fe20000410000 */
[C---:B------:R-:W-:Y:S03]  /*d090*/  FMUL.FTZ R74, R0.reuse, R74 ;  /* 0x0000004a004a7220 */ /* 0x040fe60000410000 */
[----:B------:R-:W4:Y:S01]  /*d0a0*/  MUFU.EX2 R193, R193 ;  /* 0x000000c100c17308 */ /* 0x000f220000000800 */
[----:B-1----:R-:W-:Y:S01]  /*d0b0*/  F2FP.BF16.F32.PACK_AB R158, R191, R190 ;  /* 0x000000bebf9e723e */ /* 0x002fe200000010ff */
        /* <DEDUP_REMOVED lines=10> */
[--C-:B------:R-:W-:Y:S01]  /*d160*/  FFMA.FTZ R202, R28, UR4, -R195.reuse ;  /* 0x000000041cca7c23 */ /* 0x100fe200080108c3 */
[C---:B------:R-:W-:Y:S01]  /*d170*/  FMUL.FTZ R28, R164.reuse, R132 ;  /* 0x00000084a41c7220 */ /* 0x040fe20000410000 */
[----:B------:R-:W-:Y:S01]  /*d180*/  FFMA.FTZ R203, R29, UR4, -R195 ;  /* 0x000000041dcb7c23 */ /* 0x000fe200080108c3 */
[----:B------:R-:W-:Y:S03]  /*d190*/  FMUL.FTZ R29, R164, R133 ;  /* 0x00000085a41d7220 */ /* 0x000fe60000410000 */
[----:B------:R-:W1:Y:S01]  /*d1a0*/  MUFU.EX2 R237, R237 ;  /* 0x000000ed00ed7308 */ /* 0x000e620000000800 */
[----:B----4-:R-:W-:Y:S01]  /*d1b0*/  F2FP.BF16.F32.PACK_AB R159, R193, R192 ;  /* 0x000000c0c19f723e */ /* 0x010fe200000010ff */
[--C-:B------:R-:W-:Y:S01]  /*d1c0*/  FFMA.FTZ R204, R30, UR4, -R194.reuse ;  /* 0x000000041ecc7c23 */ /* 0x100fe200080108c2 */
[----:B------:R-:W-:Y:S01]  /*d1d0*/  FMUL.FTZ R30, R3, R134 ;  /* 0x00000086031e7220 */ /* 0x000fe20000410000 */
[--C-:B------:R-:W-:Y:S01]  /*d1e0*/  FFMA.FTZ R205, R31, UR4, -R194.reuse ;  /* 0x000000041fcd7c23 */ /* 0x100fe200080108c2 */
[----:B------:R-:W-:Y:S01]  /*d1f0*/  FMUL.FTZ R31, R3, R135 ;  /* 0x00000087031f7220 */ /* 0x000fe20000410000 */
[----:B------:R-:W-:Y:S01]  /*d200*/  FFMA.FTZ R64, R64, UR4, -R197 ;  /* 0x0000000440407c23 */ /* 0x000fe200080108c5 */
[----:B------:R-:W-:Y:S01]  /*d210*/  FFMA.FTZ R56, R56, UR4, -R195 ;  /* 0x0000000438387c23 */ /* 0x000fe200080108c3 */
[C---:B------:R-:W-:Y:S02]  /*d220*/  HMMA.16816.F32.BF16 R8, R156.reuse, R172, R8 ;  /* 0x000000ac9c08723c */ /* 0x040fe40000041808 */
[----:B------:R-:W-:Y:S02]  /*d230*/  MUFU.EX2 R238, R238 ;  /* 0x000000ee00ee7308 */ /* 0x000fe40000000800 */
[--C-:B------:R-:W-:Y:S01]  /*d240*/  FFMA.FTZ R172, R20, UR4, -R197.reuse ;  /* 0x0000000414ac7c23 */ /* 0x100fe200080108c5 */
[C---:B------:R-:W-:Y:S01]  /*d250*/  FMUL.FTZ R20, R164.reuse, R144 ;  /* 0x00000090a4147220 */ /* 0x040fe20000410000 */
[----:B------:R-:W-:Y:S01]  /*d260*/  FFMA.FTZ R173, R21, UR4, -R197 ;  /* 0x0000000415ad7c23 */ /* 0x000fe200080108c5 */
[----:B------:R-:W-:Y:S01]  /*d270*/  FMUL.FTZ R21, R164, R145 ;  /* 0x00000091a4157220 */ /* 0x000fe20000410000 */
[-C--:B------:R-:W-:Y:S04]  /*d280*/  HMMA.16816.F32.BF16 R12, R156, R174.reuse, R12 ;  /* 0x000000ae9c0c723c */ /* 0x080fe8000004180c */
[----:B------:R-:W4:Y:S01]  /*d290*/  MUFU.EX2 R239, R239 ;  /* 0x000000ef00ef7308 */ /* 0x000f220000000800 */
[----:B-1----:R-:W-:Y:S01]  /*d2a0*/  F2FP.BF16.F32.PACK_AB R44, R237, R236 ;  /* 0x000000eced2c723e */ /* 0x002fe200000010ff */
[--C-:B------:R-:W-:Y:S01]  /*d2b0*/  FFMA.FTZ R57, R57, UR4, -R195.reuse ;  /* 0x0000000439397c23 */ /* 0x100fe200080108c3 */
[----:B------:R-:W-:Y:S01]  /*d2c0*/  ISETP.NE.AND P1, PT, R228, RZ, PT ;  /* 0x000000ffe400720c */ /* 0x000fe20003f25270 */
[--C-:B------:R-:W-:Y:S01]  /*d2d0*/  FFMA.FTZ R60, R60, UR4, -R195.reuse ;  /* 0x000000043c3c7c23 */ /* 0x100fe200080108c3 */
[----:B------:R-:W-:Y:S01]  /*d2e0*/  FFMA.FTZ R58, R58, UR4, -R194 ;  /* 0x000000043a3a7c23 */ /* 0x000fe200080108c2 */
[C---:B------:R-:W-:Y:S04]  /*d2f0*/  HMMA.16816.F32.BF16 R16, R160.reuse, R174, R16 ;  /* 0x000000aea010723c */ /* 0x040fe80000041810 */
[----:B------:R-:W-:Y:S01]  /*d300*/  MUFU.EX2 R240, R240 ;  /* 0x000000f000f07308 */ /* 0x000fe20000000800 */
[--C-:B------:R-:W-:Y:S01]  /*d310*/  FFMA.FTZ R174, R22, UR4, -R196.reuse ;  /* 0x0000000416ae7c23 */ /* 0x100fe200080108c4 */
[----:B------:R-:W-:Y:S01]  /*d320*/  FMUL.FTZ R22, R3, R146 ;  /* 0x0000009203167220 */ /* 0x000fe20000410000 */
[----:B------:R-:W-:Y:S01]  /*d330*/  FFMA.FTZ R175, R23, UR4, -R196 ;  /* 0x0000000417af7c23 */ /* 0x000fe200080108c4 */
[----:B------:R-:W-:Y:S01]  /*d340*/  FMUL.FTZ R23, R3, R147 ;  /* 0x0000009303177220 */ /* 0x000fe20000410000 */
[-C--:B---3--:R-:W-:Y:S01]  /*d350*/  HMMA.16816.F32.BF16 R68, R160, R176.reuse, R68 ;  /* 0x000000b0a044723c */ /* 0x088fe20000041844 */
[----:B------:R-:W-:Y:S04]  /*d360*/  LDSM.16.MT88.4 R144, [R169+0x2000] ;  /* 0x00200000a990783b */ /* 0x000fe80000004200 */
[----:B------:R-:W1:Y:S01]  /*d370*/  MUFU.EX2 R241, R241 ;  /* 0x000000f100f17308 */ /* 0x000e620000000800 */
[----:B----4-:R-:W-:Y:S01]  /*d380*/  F2FP.BF16.F32.PACK_AB R45, R239, R238 ;  /* 0x000000eeef2d723e */ /* 0x010fe200000010ff */
[----:B------:R-:W-:Y:S01]  /*d390*/  FFMA.FTZ R59, R59, UR4, -R194 ;  /* 0x000000043b3b7c23 */ /* 0x000fe200080108c2 */
[----:B------:R-:W-:Y:S01]  /*d3a0*/  IADD3 R228, PT, PT, R228, -0x1, RZ ;  /* 0xffffffffe4e47810 */ /* 0x000fe20007ffe0ff */
[----:B------:R-:W-:Y:S01]  /*d3b0*/  FFMA.FTZ R195, R61, UR4, -R195 ;  /* 0x000000043dc37c23 */ /* 0x000fe200080108c3 */
[----:B------:R-:W-:Y:S01]  /*d3c0*/  FFMA.FTZ R181, R164, R233, R181 ;  /* 0x000000e9a4b57223 */ /* 0x000fe200000100b5 */
[C---:B------:R-:W-:Y:S04]  /*d3d0*/  HMMA.16816.F32.BF16 R72, R156.reuse, R176, R72 ;  /* 0x000000b09c48723c */ /* 0x040fe80000041848 */
[----:B------:R-:W-:Y:S01]  /*d3e0*/  MUFU.EX2 R242, R242 ;  /* 0x000000f200f27308 */ /* 0x000fe20000000800 */
[--C-:B------:R-:W-:Y:S01]  /*d3f0*/  FFMA.FTZ R176, R32, UR4, -R197.reuse ;  /* 0x0000000420b07c23 */ /* 0x100fe200080108c5 */
[C---:B------:R-:W-:Y:S01]  /*d400*/  FMUL.FTZ R32, R2.reuse, R140 ;  /* 0x0000008c02207220 */ /* 0x040fe20000410000 */
[--C-:B------:R-:W-:Y:S01]  /*d410*/  FFMA.FTZ R177, R33, UR4, -R197.reuse ;  /* 0x0000000421b17c23 */ /* 0x100fe200080108c5 */
[----:B------:R-:W-:Y:S01]  /*d420*/  FMUL.FTZ R33, R2, R141 ;  /* 0x0000008d02217220 */ /* 0x000fe20000410000 */
[-C--:B------:R-:W-:Y:S05]  /*d430*/  HMMA.16816.F32.BF16 R76, R156, R178.reuse, R76 ;  /* 0x000000b29c4c723c */ /* 0x080fea000004184c */
[----:B------:R-:W3:Y:S01]  /*d440*/  MUFU.EX2 R243, R243 ;  /* 0x000000f300f37308 */ /* 0x000ee20000000800 */
[----:B-1----:R-:W-:Y:S01]  /*d450*/  F2FP.BF16.F32.PACK_AB R46, R241, R240 ;  /* 0x000000f0f12e723e */ /* 0x002fe200000010ff */
[----:B------:R-:W-:Y:S01]  /*d460*/  FFMA.FTZ R197, R65, UR4, -R197 ;  /* 0x0000000441c57c23 */ /* 0x000fe200080108c5 */
[----:B------:R-:W-:Y:S01]  /*d470*/  FFMA.FTZ R65, R66, UR4, -R196 ;  /* 0x0000000442417c23 */ /* 0x000fe200080108c4 */
[----:B------:R-:W-:Y:S01]  /*d480*/  FFMA.FTZ R184, R3, R232, R184 ;  /* 0x000000e803b87223 */ /* 0x000fe200000100b8 */
[----:B------:R-:W-:Y:S01]  /*d490*/  MOV R3, R166 ;  /* 0x000000a600037202 */ /* 0x000fe20000000f00 */
[C---:B------:R-:W-:Y:S04]  /*d4a0*/  HMMA.16816.F32.BF16 R80, R160.reuse, R178, R80 ;  /* 0x000000b2a050723c */ /* 0x040fe80000041850 */
[----:B------:R-:W-:Y:S01]  /*d4b0*/  MUFU.EX2 R172, R172 ;  /* 0x000000ac00ac7308 */ /* 0x000fe20000000800 */
[--C-:B------:R-:W-:Y:S01]  /*d4c0*/  FFMA.FTZ R178, R34, UR4, -R196.reuse ;  /* 0x0000000422b27c23 */ /* 0x100fe200080108c4 */
[C---:B------:R-:W-:Y:S01]  /*d4d0*/  FMUL.FTZ R34, R0.reuse, R142 ;  /* 0x0000008e00227220 */ /* 0x040fe20000410000 */
[--C-:B------:R-:W-:Y:S01]  /*d4e0*/  FFMA.FTZ R179, R35, UR4, -R196.reuse ;  /* 0x0000000423b37c23 */ /* 0x100fe200080108c4 */
[----:B------:R-:W-:Y:S01]  /*d4f0*/  FMUL.FTZ R35, R0, R143 ;  /* 0x0000008f00237220 */ /* 0x000fe20000410000 */
[-C--:B--2---:R-:W-:Y:S05]  /*d500*/  HMMA.16816.F32.BF16 R84, R160, R148.reuse, R84 ;  /* 0x00000094a054723c */ /* 0x084fea0000041854 */
[----:B------:R-:W1:Y:S01]  /*d510*/  MUFU.EX2 R173, R173 ;  /* 0x000000ad00ad7308 */ /* 0x000e620000000800 */
[----:B---3--:R-:W-:Y:S01]  /*d520*/  F2FP.BF16.F32.PACK_AB R47, R243, R242 ;  /* 0x000000f2f32f723e */ /* 0x008fe200000010ff */
[----:B------:R-:W-:Y:S01]  /*d530*/  FFMA.FTZ R196, R67, UR4, -R196 ;  /* 0x0000000443c47c23 */ /* 0x000fe200080108c4 */
[----:B------:R-:W-:Y:S01]  /*d540*/  FFMA.FTZ R187, R2, R231, R187 ;  /* 0x000000e702bb7223 */ /* 0x000fe200000100bb */
[----:B------:R-:W-:Y:S01]  /*d550*/  MOV R2, R167 ;  /* 0x000000a700027202 */ /* 0x000fe20000000f00 */
[----:B------:R-:W-:Y:S01]  /*d560*/  FFMA.FTZ R189, R0, R229, R189 ;  /* 0x000000e500bd7223 */ /* 0x000fe200000100bd */
        /* <DEDUP_REMOVED lines=8> */
[----:B-1----:R-:W-:Y:S01]  /*d5f0*/  F2FP.BF16.F32.PACK_AB R132, R173, R172 ;  /* 0x000000acad84723e */ /* 0x002fe200000010ff */
[----:B------:R-:W-:Y:S01]  /*d600*/  FADD.FTZ R180, R180, R181 ;  /* 0x000000b5b4b47221 */ /* 0x000fe20000010000 */
[----:B------:R-:W-:Y:S01]  /*d610*/  MOV R0, R165 ;  /* 0x000000a500007202 */ /* 0x000fe20000000f00 */
[----:B------:R-:W-:Y:S01]  /*d620*/  FADD.FTZ R182, R182, R171 ;  /* 0x000000abb6b67221 */ /* 0x000fe20000010000 */
[----:B------:R-:W-:Y:S01]  /*d630*/  FADD.FTZ R190, R190, R187 ;  /* 0x000000bbbebe7221 */ /* 0x000fe20000010000 */
[C---:B------:R-:W-:Y:S01]  /*d640*/  HMMA.16816.F32.BF16 R96, R160.reuse, R150, R96 ;  /* 0x00000096a060723c */ /* 0x040fe20000041860 */
[----:B------:R-:W1:Y:S03]  /*d650*/  LDSM.16.MT88.4 R148, [R214+0xb000] ;  /* 0x00b00000d694783b */ /* 0x000e660000004200 */
[----:B------:R-:W-:Y:S01]  /*d660*/  MUFU.EX2 R176, R176 ;  /* 0x000000b000b07308 */ /* 0x000fe20000000800 */
[----:B------:R-:W-:Y:S01]  /*d670*/  FADD.FTZ R192, R192, R189 ;  /* 0x000000bdc0c07221 */ /* 0x000fe20000010000 */
[----:B------:R-:W-:Y:S01]  /*d680*/  FADD.FTZ R183, R183, R180 ;  /* 0x000000b4b7b77221 */ /* 0x000fe20000010000 */
[----:B------:R-:W-:Y:S01]  /*d690*/  FADD.FTZ R185, R185, R182 ;  /* 0x000000b6b9b97221 */ /* 0x000fe20000010000 */
[----:B------:R-:W-:Y:S01]  /*d6a0*/  FADD.FTZ R191, R191, R190 ;  /* 0x000000bebfbf7221 */ /* 0x000fe20000010000 */
[-C--:B------:R-:W-:Y:S05]  /*d6b0*/  HMMA.16816.F32.BF16 R100, R160, R152.reuse, R100 ;  /* 0x00000098a064723c */ /* 0x080fea0000041864 */
[----:B------:R-:W3:Y:S01]  /*d6c0*/  MUFU.EX2 R177, R177 ;  /* 0x000000b100b17308 */ /* 0x000ee20000000800 */
[----:B--2---:R-:W-:Y:S01]  /*d6d0*/  F2FP.BF16.F32.PACK_AB R133, R175, R174 ;  /* 0x000000aeaf85723e */ /* 0x004fe200000010ff */
[----:B------:R-:W-:Y:S01]  /*d6e0*/  FADD.FTZ R193, R193, R192 ;  /* 0x000000c0c1c17221 */ /* 0x000fe20000010000 */
[----:B------:R-:W-:Y:S01]  /*d6f0*/  FADD.FTZ R172, R172, R183 ;  /* 0x000000b7acac7221 */ /* 0x000fe20000010000 */
[----:B------:R-:W-:Y:S01]  /*d700*/  FADD.FTZ R174, R174, R185 ;  /* 0x000000b9aeae7221 */ /* 0x000fe20000010000 */
[C---:B------:R-:W-:Y:S05]  /*d710*/  HMMA.16816.F32.BF16 R104, R156.reuse, R152, R104 ;  /* 0x000000989c68723c */ /* 0x040fea0000041868 */
[----:B------:R-:W-:Y:S01]  /*d720*/  MUFU.EX2 R178, R178 ;  /* 0x000000b200b27308 */ /* 0x000fe20000000800 */
[----:B------:R-:W-:Y:S01]  /*d730*/  FADD.FTZ R173, R173, R172 ;  /* 0x000000acadad7221 */ /* 0x000fe20000010000 */
[----:B------:R-:W-:Y:S01]  /*d740*/  FADD.FTZ R175, R175, R174 ;  /* 0x000000aeafaf7221 */ /* 0x000fe20000010000 */
[-C--:B------:R-:W-:Y:S07]  /*d750*/  HMMA.16816.F32.BF16 R108, R156, R154.reuse, R108 ;  /* 0x0000009a9c6c723c */ /* 0x080fee000004186c */
[----:B------:R-:W2:Y:S01]  /*d760*/  MUFU.EX2 R179, R179 ;  /* 0x000000b300b37308 */ /* 0x000ea20000000800 */
[C---:B---3--:R-:W-:Y:S01]  /*d770*/  F2FP.BF16.F32.PACK_AB R134, R177.reuse, R176 ;  /* 0x000000b0b186723e */ /* 0x048fe200000010ff */
[----:B------:R-:W-:Y:S01]  /*d780*/  FADD.FTZ R176, R176, R173 ;  /* 0x000000adb0b07221 */ /* 0x000fe20000010000 */
[C---:B------:R-:W-:Y:S01]  /*d790*/  HMMA.16816.F32.BF16 R20, R160.reuse, R154, R20 ;  /* 0x0000009aa014723c */ /* 0x040fe20000041814 */
[----:B------:R-:W-:Y:S06]  /*d7a0*/  LDSM.16.MT88.4 R152, [R214+0xa400] ;  /* 0x00a40000d698783b */ /* 0x000fec0000004200 */
[----:B------:R-:W-:Y:S01]  /*d7b0*/  MUFU.EX2 R198, R198 ;  /* 0x000000c600c67308 */ /* 0x000fe20000000800 */
[----:B------:R-:W-:Y:S01]  /*d7c0*/  FADD.FTZ R177, R177, R176 ;  /* 0x000000b0b1b17221 */ /* 0x000fe20000010000 */
[-C--:B-1----:R-:W-:Y:S08]  /*d7d0*/  HMMA.16816.F32.BF16 R112, R160, R148.reuse, R112 ;  /* 0x00000094a070723c */ /* 0x082ff00000041870 */
[----:B------:R-:W1:Y:S01]  /*d7e0*/  MUFU.EX2 R199, R199 ;  /* 0x000000c700c77308 */ /* 0x000e620000000800 */
[C---:B--2---:R-:W-:Y:S01]  /*d7f0*/  F2FP.BF16.F32.PACK_AB R135, R179.reuse, R178 ;  /* 0x000000b2b387723e */ /* 0x044fe200000010ff */
[----:B------:R-:W-:Y:S01]  /*d800*/  FADD.FTZ R178, R178, R175 ;  /* 0x000000afb2b27221 */ /* 0x000fe20000010000 */
[C---:B------:R-:W-:Y:S07]  /*d810*/  HMMA.16816.F32.BF16 R116, R156.reuse, R148, R116 ;  /* 0x000000949c74723c */ /* 0x040fee0000041874 */
[----:B------:R-:W-:Y:S01]  /*d820*/  MUFU.EX2 R200, R200 ;  /* 0x000000c800c87308 */ /* 0x000fe20000000800 */
[----:B------:R-:W-:Y:S01]  /*d830*/  FADD.FTZ R179, R179, R178 ;  /* 0x000000b2b3b37221 */ /* 0x000fe20000010000 */
[-C--:B------:R-:W-:Y:S08]  /*d840*/  HMMA.16816.F32.BF16 R32, R156, R150.reuse, R32 ;  /* 0x000000969c20723c */ /* 0x080ff00000041820 */
[----:B------:R-:W2:Y:S01]  /*d850*/  MUFU.EX2 R201, R201 ;  /* 0x000000c900c97308 */ /* 0x000ea20000000800 */
[C---:B-1----:R-:W-:Y:S01]  /*d860*/  F2FP.BF16.F32.PACK_AB R140, R199.reuse, R198 ;  /* 0x000000c6c78c723e */ /* 0x042fe200000010ff */
[----:B------:R-:W-:Y:S01]  /*d870*/  FADD.FTZ R198, R198, R191 ;  /* 0x000000bfc6c67221 */ /* 0x000fe20000010000 */
[C---:B------:R-:W-:Y:S01]  /*d880*/  HMMA.16816.F32.BF16 R120, R160.reuse, R150, R120 ;  /* 0x00000096a078723c */ /* 0x040fe20000041878 */
[----:B------:R-:W1:Y:S06]  /*d890*/  LDSM.16.MT88.4 R148, [R169+0x400] ;  /* 0x00040000a994783b */ /* 0x000e6c0000004200 */
[----:B------:R-:W-:Y:S01]  /*d8a0*/  MUFU.EX2 R202, R202 ;  /* 0x000000ca00ca7308 */ /* 0x000fe20000000800 */
[----:B------:R-:W-:Y:S01]  /*d8b0*/  FADD.FTZ R199, R199, R198 ;  /* 0x000000c6c7c77221 */ /* 0x000fe20000010000 */
[-C--:B------:R-:W-:Y:S08]  /*d8c0*/  HMMA.16816.F32.BF16 R124, R160, R144.reuse, R124 ;  /* 0x00000090a07c723c */ /* 0x080ff0000004187c */
        /* <DEDUP_REMOVED lines=16> */
[C---:B--2---:R-:W-:Y:S01]  /*d9d0*/  F2FP.BF16.F32.PACK_AB R143, R205.reuse, R204 ;  /* 0x000000cccd8f723e */ /* 0x044fe200000010ff */
        /* <DEDUP_REMOVED lines=110> */
[----:B------:R-:W-:Y:S01]  /*e0c0*/  MUFU.EX2 R53, R194 ;  /* 0x000000c200357308 */ /* 0x000fe20000000800 */
[----:B------:R-:W3:Y:S06]  /*e0d0*/  LDSM.16.MT88.4 R44, [R214+0xbc00] ;  /* 0x00bc0000d62c783b */ /* 0x000eec0000004200 */
[----:B------:R-:W-:Y:S03]  /*e0e0*/  HMMA.16816.F32.BF16 R28, R36, R54, R28 ;  /* 0x00000036241c723c */ /* 0x000fe6000004181c */
[----:B------:R-:W4:Y:S01]  /*e0f0*/  MUFU.EX2 R52, R52 ;  /* 0x0000003400347308 */ /* 0x000f220000000800 */
[----:B------:R-:W-:Y:S01]  /*e100*/  F2FP.BF16.F32.PACK_AB R36, R57, R56 ;  /* 0x000000383924723e */ /* 0x000fe200000010ff */
[----:B------:R-:W-:Y:S01]  /*e110*/  FADD.FTZ R56, R56, R241 ;  /* 0x000000f138387221 */ /* 0x000fe20000010000 */
[----:B------:R-:W-:Y:S01]  /*e120*/  F2FP.BF16.F32.PACK_AB R37, R59, R58 ;  /* 0x0000003a3b25723e */ /* 0x000fe200000010ff */
[----:B------:R-:W-:Y:S01]  /*e130*/  FADD.FTZ R58, R58, R243 ;  /* 0x000000f33a3a7221 */ /* 0x000fe20000010000 */
[-C--:B------:R-:W-:Y:S01]  /*e140*/  HMMA.16816.F32.BF16 R160, R132, R148.reuse, R4 ;  /* 0x0000009484a0723c */ /* 0x080fe20000041804 */
[----:B------:R5:W3:Y:S04]  /*e150*/  LDSM.16.MT88.4 R4, [R169+0x2c00] ;  /* 0x002c0000a904783b */ /* 0x000ae80000004200 */
[----:B------:R-:W-:Y:S01]  /*e160*/  F2FP.BF16.F32.PACK_AB R38, R195, R60 ;  /* 0x0000003cc326723e */ /* 0x000fe200000010ff */
[----:B------:R-:W-:Y:S01]  /*e170*/  FADD.FTZ R57, R57, R56 ;  /* 0x0000003839397221 */ /* 0x000fe20000010000 */
[----:B------:R-:W-:Y:S01]  /*e180*/  FADD.FTZ R59, R59, R58 ;  /* 0x0000003a3b3b7221 */ /* 0x000fe20000010000 */
[----:B----4-:R-:W-:Y:S02]  /*e190*/  F2FP.BF16.F32.PACK_AB R39, R53, R52 ;  /* 0x000000343527723e */ /* 0x010fe400000010ff */
[----:B------:R-:W-:Y:S01]  /*e1a0*/  FADD.FTZ R60, R60, R57 ;  /* 0x000000393c3c7221 */ /* 0x000fe20000010000 */
[----:B------:R-:W-:Y:S03]  /*e1b0*/  FADD.FTZ R52, R52, R59 ;  /* 0x0000003b34347221 */ /* 0x000fe60000010000 */
[----:B------:R-:W-:Y:S01]  /*e1c0*/  FADD.FTZ R231, R195, R60 ;  /* 0x0000003cc3e77221 */ /* 0x000fe20000010000 */
[----:B------:R-:W-:Y:S01]  /*e1d0*/  FADD.FTZ R229, R53, R52 ;  /* 0x0000003435e57221 */ /* 0x000fe20000010000 */
[C---:B------:R-:W-:Y:S04]  /*e1e0*/  HMMA.16816.F32.BF16 R156, R36.reuse, R148, R8 ;  /* 0x00000094249c723c */ /* 0x040fe80000041808 */
[----:B-----5:R-:W-:Y:S04]  /*e1f0*/  MOV R169, R168 ;  /* 0x000000a800a97202 */ /* 0x020fe80000000f00 */
        /* <DEDUP_REMOVED lines=18> */
[-C--:B------:R-:W-:Y:S08]  /*e320*/  HMMA.16816.F32.BF16 R124, R132, R4.reuse, R124 ;  /* 0x00000004847c723c */ /* 0x080ff0000004187c */
[C---:B------:R-:W-:Y:S08]  /*e330*/  HMMA.16816.F32.BF16 R136, R36.reuse, R4, R24 ;  /* 0x000000042488723c */ /* 0x040ff00000041818 */
[-C--:B------:R-:W-:Y:S08]  /*e340*/  HMMA.16816.F32.BF16 R128, R36, R6.reuse, R128 ;  /* 0x000000062480723c */ /* 0x080ff00000041880 */
[----:B------:R-:W-:Y:S01]  /*e350*/  HMMA.16816.F32.BF16 R132, R132, R6, R28 ;  /* 0x000000068484723c */ /* 0x000fe2000004181c */
[----:B------:R-:W-:Y:S08]  /*e360*/  @!UPT UIADD3 URZ, UPT, UPT, URZ, URZ, URZ ;  /* 0x000000fffffff290 */ /* 0x000ff0000fffe0ff */
[----:B------:R-:W-:Y:S11]  /*e370*/  @P1 BRA `(.L_x_45) ;  /* 0xffffffd4005c1947 */ /* 0x000ff6000383ffff */
.L_x_44:
[----:B------:R-:W1:Y:S01]  /*e380*/  SHFL.BFLY PT, R4, R233, 0x2, 0x1f ;  /* 0x0c401f00e9047f89 */ /* 0x000e6200000e0000 */
[----:B------:R-:W2:Y:S01]  /*e390*/  S2UR UR4, SR_CgaCtaId ;  /* 0x00000000000479c3 */ /* 0x000ea20000008800 */
[----:B------:R-:W-:Y:S01]  /*e3a0*/  UMOV UR5, 0x400 ;  /* 0x0000040000057882 */ /* 0x000fe20000000000 */
[----:B------:R-:W-:Y:S01]  /*e3b0*/  ISETP.NE.AND P2, PT, R224, -0x1, PT ;  /* 0xffffffffe000780c */ /* 0x000fe20003f45270 */
[----:B------:R-:W3:Y:S04]  /*e3c0*/  SHFL.BFLY PT, R3, R232, 0x2, 0x1f ;  /* 0x0c401f00e8037f89 */ /* 0x000ee800000e0000 */
[----:B------:R-:W4:Y:S01]  /*e3d0*/  SHFL.BFLY PT, R2, R231, 0x2, 0x1f ;  /* 0x0c401f00e7027f89 */ /* 0x000f2200000e0000 */
[----:B------:R-:W5:Y:S03]  /*e3e0*/  LDC R23, c[0x0][0x434] ;  /* 0x00010d00ff177b82 */ /* 0x000f660000000800 */
[----:B------:R-:W4:Y:S01]  /*e3f0*/  SHFL.BFLY PT, R12, R229, 0x2, 0x1f ;  /* 0x0c401f00e50c7f89 */ /* 0x000f2200000e0000 */
[----:B------:R-:W5:Y:S04]  /*e400*/  S2R R0, SR_TID.X ;  /* 0x0000000000007919 */ /* 0x000f680000002100 */
[----:B------:R-:W5:Y:S01]  /*e410*/  LDC.U8 R16, c[0x0][0x548] ;  /* 0x00015200ff107b82 */ /* 0x000f620000000000 */
[----:B------:R-:W5:Y:S01]  /*e420*/  S2R R20, SR_CTAID.Z ;  /* 0x0000000000147919 */ /* 0x000f620000002700 */
[----:B-1----:R-:W-:Y:S01]  /*e430*/  FADD.FTZ R4, R4, R233 ;  /* 0x000000e904047221 */ /* 0x002fe20000010000 */
[----:B--2---:R-:W-:Y:S01]  /*e440*/  ULEA UR4, UR4, UR5, 0x18 ;  /* 0x0000000504047291 */ /* 0x004fe2000f8ec0ff */
[----:B---3--:R-:W-:-:S03]  /*e450*/  FADD.FTZ R14, R3, R232 ;  /* 0x000000e8030e7221 */ /* 0x008fc60000010000 */
[----:B------:R-:W1:Y:S01]  /*e460*/  SHFL.BFLY PT, R7, R4, 0x1, 0x1f ;  /* 0x0c201f0004077f89 */ /* 0x000e6200000e0000 */
[----:B----4-:R-:W-:-:S03]  /*e470*/  FADD.FTZ R2, R2, R231 ;  /* 0x000000e702027221 */ /* 0x010fc60000010000 */
[----:B------:R-:W2:Y:S01]  /*e480*/  SHFL.BFLY PT, R5, R14, 0x1, 0x1f ;  /* 0x0c201f000e057f89 */ /* 0x000ea200000e0000 */
[----:B------:R-:W-:-:S03]  /*e490*/  FADD.FTZ R12, R12, R229 ;  /* 0x000000e50c0c7221 */ /* 0x000fc60000010000 */
[----:B------:R-:W3:Y:S04]  /*e4a0*/  SHFL.BFLY PT, R13, R2, 0x1, 0x1f ;  /* 0x0c201f00020d7f89 */ /* 0x000ee800000e0000 */
[----:B------:R-:W4:Y:S01]  /*e4b0*/  SHFL.BFLY PT, R11, R12, 0x1, 0x1f ;  /* 0x0c201f000c0b7f89 */ /* 0x000f2200000e0000 */
[C---:B-----5:R-:W-:Y:S02]  /*e4c0*/  SHF.L.U32 R6, R0.reuse, 0x1, RZ ;  /* 0x0000000100067819 */ /* 0x060fe400000006ff */
[----:B------:R-:W-:Y:S02]  /*e4d0*/  SHF.L.U32 R3, R0, 0x4, RZ ;  /* 0x0000000400037819 */ /* 0x000fe400000006ff */
[----:B------:R-:W-:Y:S01]  /*e4e0*/  LOP3.LUT R6, R6, 0x6, RZ, 0xc0, !PT ;  /* 0x0000000606067812 */ /* 0x000fe200078ec0ff */
[----:B-1----:R-:W-:Y:S01]  /*e4f0*/  FADD.FTZ R7, R4, R7 ;  /* 0x0000000704077221 */ /* 0x002fe20000010000 */
[----:B------:R-:W-:-:S02]  /*e500*/  SHF.L.U32 R4, R0, 0x3, RZ ;  /* 0x0000000300047819 */ /* 0x000fc400000006ff */
[----:B------:R-:W-:Y:S01]  /*e510*/  LOP3.LUT R3, R6, 0x3e00, R3, 0xf8, !PT ;  /* 0x00003e0006037812 */ /* 0x000fe200078ef803 */
[----:B--2---:R-:W-:Y:S01]  /*e520*/  FADD.FTZ R5, R14, R5 ;  /* 0x000000050e057221 */ /* 0x004fe20000010000 */
[----:B------:R-:W-:Y:S01]  /*e530*/  LOP3.LUT R9, R4, 0xc0, RZ, 0xc0, !PT ;  /* 0x000000c004097812 */ /* 0x000fe200078ec0ff */
[----:B------:R-:W1:Y:S01]  /*e540*/  MUFU.RCP R10, R7 ;  /* 0x00000007000a7308 */ /* 0x000e620000001000 */
[----:B------:R-:W-:Y:S01]  /*e550*/  LOP3.LUT R6, R3, 0x20, R4, 0xf8, !PT ;  /* 0x0000002003067812 */ /* 0x000fe200078ef804 */
[----:B---3--:R-:W-:Y:S01]  /*e560*/  FADD.FTZ R13, R2, R13 ;  /* 0x0000000d020d7221 */ /* 0x008fe20000010000 */
[----:B------:R-:W-:Y:S02]  /*e570*/  LOP3.LUT R9, R9, 0x18, R0, 0xf8, !PT ;  /* 0x0000001809097812 */ /* 0x000fe400078ef800 */
[----:B------:R-:W-:Y:S01]  /*e580*/  FSETP.NE.FTZ.AND P5, PT, R5, RZ, PT ;  /* 0x000000ff0500720b */ /* 0x000fe20003fb5000 */
[----:B----4-:R-:W-:Y:S01]  /*e590*/  FADD.FTZ R2, R12, R11 ;  /* 0x0000000b0c027221 */ /* 0x010fe20000010000 */
[----:B------:R-:W-:Y:S01]  /*e5a0*/  LOP3.LUT R6, R6, R9, RZ, 0xfc, !PT ;  /* 0x0000000906067212 */ /* 0x000fe200078efcff */
[----:B------:R-:W2:Y:S01]  /*e5b0*/  MUFU.RCP R8, R5 ;  /* 0x0000000500087308 */ /* 0x000ea20000001000 */
[----:B------:R-:W-:-:S02]  /*e5c0*/  FSETP.NE.FTZ.AND P6, PT, R7, RZ, PT ;  /* 0x000000ff0700720b */ /* 0x000fc40003fd5000 */
[----:B------:R-:W-:Y:S02]  /*e5d0*/  LEA R11, R6, UR4, 0x1 ;  /* 0x00000004060b7c11 */ /* 0x000fe4000f8e08ff */
[----:B------:R-:W3:Y:S01]  /*e5e0*/  LDC.U8 R6, c[0x0][0x549] ;  /* 0x00015240ff067b82 */ /* 0x000ee20000000000 */
[----:B------:R-:W-:Y:S02]  /*e5f0*/  FSETP.NE.FTZ.AND P4, PT, R13, RZ, PT ;  /* 0x000000ff0d00720b */ /* 0x000fe40003f95000 */
[----:B------:R-:W4:Y:S01]  /*e600*/  MUFU.RCP R3, R13 ;  /* 0x0000000d00037308 */ /* 0x000f220000001000 */
[----:B-1----:R-:W-:Y:S02]  /*e610*/  FSEL R10, R10, 1, P6 ;  /* 0x3f8000000a0a7808 */ /* 0x002fe40003000000 */
[----:B------:R-:W-:Y:S02]  /*e620*/  FSETP.NE.FTZ.AND P3, PT, R2, RZ, PT ;  /* 0x000000ff0200720b */ /* 0x000fe40003f75000 */
[----:B------:R-:W1:Y:S01]  /*e630*/  @P5 LDC R12, c[0x0][0x458] ;  /* 0x00011600ff0c5b82 */ /* 0x000e620000000800 */
[C---:B------:R-:W-:Y:S01]  /*e640*/  FMUL.FTZ R160, R10.reuse, R160 ;  /* 0x000000a00aa07220 */ /* 0x040fe20000410000 */
[----:B------:R-:W-:Y:S01]  /*e650*/  FMUL.FTZ R161, R10, R161 ;  /* 0x000000a10aa17220 */ /* 0x000fe20000410000 */
[----:B------:R-:W5:Y:S01]  /*e660*/  MUFU.RCP R9, R2 ;  /* 0x0000000200097308 */ /* 0x000f620000001000 */
[----:B--2---:R-:W-:Y:S01]  /*e670*/  FSEL R8, R8, 1, P5 ;  /* 0x3f80000008087808 */ /* 0x004fe20002800000 */
        /* <DEDUP_REMOVED lines=28> */
[----:B------:R-:W-:Y:S01]  /*e840*/  SHF.L.U32 R8, R0, 0x2, RZ ;  /* 0x0000000200087819 */ /* 0x000fe200000006ff */
[----:B------:R-:W-:Y:S01]  /*e850*/  FMUL.FTZ R80, R10, R80 ;  /* 0x000000500a507220 */ /* 0x000fe20000410000 */
[----:B---3--:R-:W-:Y:S01]  /*e860*/  ISETP.NE.AND P1, PT, R6, RZ, PT ;  /* 0x000000ff0600720c */ /* 0x008fe20003f25270 */
[C---:B------:R-:W-:Y:S01]  /*e870*/  FMUL.FTZ R81, R10.reuse, R81 ;  /* 0x000000510a517220 */ /* 0x040fe20000410000 */
[----:B----4-:R-:W-:Y:S01]  /*e880*/  FSEL R3, R3, 1, P4 ;  /* 0x3f80000003037808 */ /* 0x010fe20002000000 */
[C---:B------:R-:W-:Y:S01]  /*e890*/  FMUL.FTZ R84, R10.reuse, R84 ;  /* 0x000000540a547220 */ /* 0x040fe20000410000 */
[----:B-----5:R-:W-:Y:S01]  /*e8a0*/  FSEL R9, R9, 1, P3 ;  /* 0x3f80000009097808 */ /* 0x020fe20001800000 */
        /* <DEDUP_REMOVED lines=15> */
[C---:B------:R-:W-:Y:S01]  /*e9a0*/  LOP3.LUT R10, R8.reuse, 0x20, RZ, 0xc0, !PT ;  /* 0x00000020080a7812 */ /* 0x040fe200078ec0ff */
[C---:B------:R-:W-:Y:S01]  /*e9b0*/  FMUL.FTZ R156, R3.reuse, R156 ;  /* 0x0000009c039c7220 */ /* 0x040fe20000410000 */
[----:B------:R-:W-:Y:S01]  /*e9c0*/  FMUL.FTZ R157, R3, R157 ;  /* 0x0000009d039d7220 */ /* 0x000fe20000410000 */
[C---:B------:R-:W-:Y:S01]  /*e9d0*/  FMUL.FTZ R158, R9.reuse, R158 ;  /* 0x0000009e099e7220 */ /* 0x040fe20000410000 */
[----:B------:R-:W-:Y:S01]  /*e9e0*/  FMUL.FTZ R159, R9, R159 ;  /* 0x0000009f099f7220 */ /* 0x000fe20000410000 */
[----:B------:R-:W-:Y:S01]  /*e9f0*/  LOP3.LUT R8, R8, 0x40, RZ, 0xc0, !PT ;  /* 0x0000004008087812 */ /* 0x000fe200078ec0ff */
[C---:B------:R-:W-:Y:S01]  /*ea00*/  FMUL.FTZ R152, R3.reuse, R152 ;  /* 0x0000009803987220 */ /* 0x040fe20000410000 */
[----:B------:R-:W-:Y:S01]  /*ea10*/  FMUL.FTZ R153, R3, R153 ;  /* 0x0000009903997220 */ /* 0x000fe20000410000 */
[C---:B------:R-:W-:Y:S01]  /*ea20*/  FMUL.FTZ R154, R9.reuse, R154 ;  /* 0x0000009a099a7220 */ /* 0x040fe20000410000 */
[----:B------:R-:W-:Y:S01]  /*ea30*/  FMUL.FTZ R155, R9, R155 ;  /* 0x0000009b099b7220 */ /* 0x000fe20000410000 */
[----:B------:R-:W-:Y:S01]  /*ea40*/  IADD3 R15, PT, PT, R11, -R10, RZ ;  /* 0x8000000a0b0f7210 */ /* 0x000fe20007ffe0ff */
[----:B------:R-:W-:Y:S01]  /*ea50*/  FMUL.FTZ R72, R3, R72 ;  /* 0x0000004803487220 */ /* 0x000fe20000410000 */
[----:B------:R-:W-:Y:S01]  /*ea60*/  F2FP.BF16.F32.PACK_AB R160, R161, R160 ;  /* 0x000000a0a1a0723e */ /* 0x000fe200000010ff */
[----:B------:R-:W-:Y:S01]  /*ea70*/  FMUL.FTZ R73, R3, R73 ;  /* 0x0000004903497220 */ /* 0x000fe20000410000 */
[----:B------:R-:W-:Y:S01]  /*ea80*/  F2FP.BF16.F32.PACK_AB R162, R163, R162 ;  /* 0x000000a2a3a2723e */ /* 0x000fe200000010ff */
[C---:B------:R-:W-:Y:S01]  /*ea90*/  FMUL.FTZ R74, R9.reuse, R74 ;  /* 0x0000004a094a7220 */ /* 0x040fe20000410000 */
[----:B------:R-:W-:Y:S01]  /*eaa0*/  FMUL.FTZ R75, R9, R75 ;  /* 0x0000004b094b7220 */ /* 0x000fe20000410000 */
[----:B------:R-:W-:Y:S01]  /*eab0*/  F2FP.BF16.F32.PACK_AB R148, R149, R148 ;  /* 0x000000949594723e */ /* 0x000fe200000010ff */
[----:B------:R-:W-:Y:S01]  /*eac0*/  FMUL.FTZ R76, R3, R76 ;  /* 0x0000004c034c7220 */ /* 0x000fe20000410000 */
[----:B------:R-:W-:Y:S01]  /*ead0*/  F2FP.BF16.F32.PACK_AB R150, R151, R150 ;  /* 0x000000969796723e */ /* 0x000fe200000010ff */
[----:B------:R-:W-:Y:S01]  /*eae0*/  FMUL.FTZ R77, R3, R77 ;  /* 0x0000004d034d7220 */ /* 0x000fe20000410000 */
[C---:B------:R-:W-:Y:S01]  /*eaf0*/  FMUL.FTZ R78, R9.reuse, R78 ;  /* 0x0000004e094e7220 */ /* 0x040fe20000410000 */
[----:B------:R-:W-:Y:S01]  /*eb00*/  FMUL.FTZ R79, R9, R79 ;  /* 0x0000004f094f7220 */ /* 0x000fe20000410000 */
[----:B------:R-:W-:Y:S01]  /*eb10*/  F2FP.BF16.F32.PACK_AB R156, R157, R156 ;  /* 0x0000009c9d9c723e */ /* 0x000fe200000010ff */
[----:B------:R-:W2:Y:S01]  /*eb20*/  @P1 LDC R21, c[0x0][0x430] ;  /* 0x00010c00ff151b82 */ /* 0x000ea20000000800 */
[----:B------:R-:W-:Y:S01]  /*eb30*/  F2FP.BF16.F32.PACK_AB R158, R159, R158 ;  /* 0x0000009e9f9e723e */ /* 0x000fe200000010ff */
[----:B------:R-:W-:Y:S01]  /*eb40*/  FMUL.FTZ R88, R3, R88 ;  /* 0x0000005803587220 */ /* 0x000fe20000410000 */
[-C--:B------:R-:W-:Y:S01]  /*eb50*/  IADD3 R17, PT, PT, R11, -R8.reuse, RZ ;  /* 0x800000080b117210 */ /* 0x080fe20007ffe0ff */
[----:B------:R-:W-:Y:S01]  /*eb60*/  FMUL.FTZ R89, R3, R89 ;  /* 0x0000005903597220 */ /* 0x000fe20000410000 */
[----:B------:R-:W-:Y:S01]  /*eb70*/  IADD3 R19, PT, PT, R15, -R8, RZ ;  /* 0x800000080f137210 */ /* 0x000fe20007ffe0ff */
[----:B------:R-:W-:Y:S01]  /*eb80*/  FMUL.FTZ R90, R9, R90 ;  /* 0x0000005a095a7220 */ /* 0x000fe20000410000 */
[----:B------:R-:W-:Y:S01]  /*eb90*/  F2FP.BF16.F32.PACK_AB R152, R153, R152 ;  /* 0x000000989998723e */ /* 0x000fe200000010ff */
[----:B------:R-:W2:Y:S01]  /*eba0*/  LDC R8, c[0x0][0x434] ;  /* 0x00010d00ff087b82 */ /* 0x000ea20000000800 */
[----:B------:R-:W-:Y:S01]  /*ebb0*/  F2FP.BF16.F32.PACK_AB R154, R155, R154 ;  /* 0x0000009a9b9a723e */ /* 0x000fe200000010ff */
[----:B------:R-:W-:Y:S01]  /*ebc0*/  FMUL.FTZ R91, R9, R91 ;  /* 0x0000005b095b7220 */ /* 0x000fe20000410000 */
[----:B------:R-:W-:Y:S01]  /*ebd0*/  F2FP.BF16.F32.PACK_AB R68, R69, R68 ;  /* 0x000000444544723e */ /* 0x000fe200000010ff */
[----:B------:R-:W-:Y:S01]  /*ebe0*/  STS [R11], R160 ;  /* 0x000000a00b007388 */ /* 0x000fe20000000800 */
[----:B------:R-:W-:Y:S01]  /*ebf0*/  F2FP.BF16.F32.PACK_AB R70, R71, R70 ;  /* 0x000000464746723e */ /* 0x000fe200000010ff */
[----:B------:R-:W-:Y:S01]  /*ec00*/  FMUL.FTZ R92, R3, R92 ;  /* 0x0000005c035c7220 */ /* 0x000fe20000410000 */
[----:B------:R-:W-:Y:S01]  /*ec10*/  F2FP.BF16.F32.PACK_AB R80, R81, R80 ;  /* 0x000000505150723e */ /* 0x000fe200000010ff */
[----:B------:R-:W-:Y:S01]  /*ec20*/  STS [R11+0x200], R162 ;  /* 0x000200a20b007388 */ /* 0x000fe20000000800 */
[----:B------:R-:W-:Y:S01]  /*ec30*/  F2FP.BF16.F32.PACK_AB R82, R83, R82 ;  /* 0x000000525352723e */ /* 0x000fe200000010ff */
[----:B------:R-:W-:Y:S01]  /*ec40*/  FMUL.FTZ R93, R3, R93 ;  /* 0x0000005d035d7220 */ /* 0x000fe20000410000 */
[C---:B------:R-:W-:Y:S01]  /*ec50*/  FMUL.FTZ R94, R9.reuse, R94 ;  /* 0x0000005e095e7220 */ /* 0x040fe20000410000 */
        /* <DEDUP_REMOVED lines=64> */
[----:B--2---:R-:W-:Y:S01]  /*f060*/  @P1 IMAD R23, R21, R8, RZ ;  /* 0x0000000815171224 */ /* 0x004fe200078e02ff */
        /* <DEDUP_REMOVED lines=11> */
[----:B------:R-:W3:Y:S01]  /*f120*/  @P1 LDC R21, c[0x0][0x430] ;  /* 0x00010c00ff151b82 */ /* 0x000ee20000000800 */
[----:B------:R-:W-:Y:S01]  /*f130*/  F2FP.BF16.F32.PACK_AB R134, R135, R134 ;  /* 0x000000868786723e */ /* 0x000fe200000010ff */
[----:B------:R-:W-:Y:S01]  /*f140*/  STS [R11+0x3200], R90 ;  /* 0x0032005a0b007388 */ /* 0x000fe20000000800 */
[----:B------:R-:W-:Y:S01]  /*f150*/  F2FP.BF16.F32.PACK_AB R136, R137, R136 ;  /* 0x000000888988723e */ /* 0x000fe200000010ff */
[----:B------:R-:W-:Y:S01]  /*f160*/  FMUL.FTZ R3, R3, R129 ;  /* 0x0000008103037220 */ /* 0x000fe20000410000 */
[----:B------:R-:W-:Y:S01]  /*f170*/  F2FP.BF16.F32.PACK_AB R138, R139, R138 ;  /* 0x0000008a8b8a723e */ /* 0x000fe200000010ff */
[----:B------:R-:W-:Y:S01]  /*f180*/  STS [R15+0x3010], R92 ;  /* 0x0030105c0f007388 */ /* 0x000fe20000000800 */
[----:B------:R-:W-:Y:S01]  /*f190*/  F2FP.BF16.F32.PACK_AB R9, R9, R130 ;  /* 0x000000820909723e */ /* 0x000fe200000010ff */
[----:B------:R4:W1:Y:S01]  /*f1a0*/  @P6 MUFU.LG2 R24, R7 ;  /* 0x0000000700186308 */ /* 0x0008620000000c00 */
[----:B------:R-:W-:Y:S01]  /*f1b0*/  F2FP.BF16.F32.PACK_AB R3, R3, R128 ;  /* 0x000000800303723e */ /* 0x000fe200000010ff */
[----:B------:R-:W-:Y:S01]  /*f1c0*/  STS [R15+0x3210], R94 ;  /* 0x0032105e0f007388 */ /* 0x000fe20000000800 */
[----:B------:R-:W-:-:S02]  /*f1d0*/  LOP3.LUT R27, R4, 0xd8, RZ, 0xc0, !PT ;  /* 0x000000d8041b7812 */ /* 0x000fc400078ec0ff */
[----:B------:R-:W-:Y:S01]  /*f1e0*/  @P1 MOV R22, 0x1 ;  /* 0x0000000100161802 */ /* 0x000fe20000000f00 */
[----:B------:R-:W-:Y:S02]  /*f1f0*/  STS [R17+0x2020], R100 ;  /* 0x0020206411007388 */ /* 0x000fe40000000800 */
[----:B------:R4:W1:Y:S02]  /*f200*/  @P5 MUFU.LG2 R26, R5 ;  /* 0x00000005001a5308 */ /* 0x0008640000000c00 */
        /* <DEDUP_REMOVED lines=19> */
[----:B-----5:R-:W2:Y:S03]  /*f340*/  @P2 LDC.64 R10, c[0x0][0x408] ;  /* 0x00010200ff0a2b82 */ /* 0x020ea60000000a00 */
[----:B------:R-:W-:Y:S04]  /*f350*/  STS [R17+0x5020], R136 ;  /* 0x0050208811007388 */ /* 0x000fe80000000800 */
[----:B------:R-:W-:Y:S01]  /*f360*/  STS [R17+0x5220], R138 ;  /* 0x0052208a11007388 */ /* 0x000fe20000000800 */
[----:B-1----:R-:W1:Y:S01]  /*f370*/  @!P2 LDC.64 R14, c[0x0][0x400] ;  /* 0x00010000ff0eab82 */ /* 0x002e620000000a00 */
[----:B------:R-:W1:Y:S02]  /*f380*/  S2R R6, SR_CTAID.X ;  /* 0x0000000000067919 */ /* 0x000e640000002500 */
[----:B------:R-:W-:Y:S04]  /*f390*/  STS [R19+0x5230], R9 ;  /* 0x0052300913007388 */ /* 0x000fe80000000800 */
[----:B------:R5:W-:Y:S02]  /*f3a0*/  STS [R19+0x5030], R3 ;  /* 0x0050300313007388 */ /* 0x000be40000000800 */
[----:B-----5:R-:W-:-:S04]  /*f3b0*/  LOP3.LUT R3, R27, 0x18, R0, 0x78, !PT ;  /* 0x000000181b037812 */ /* 0x020fc800078e7800 */
[----:B------:R-:W-:Y:S01]  /*f3c0*/  LOP3.LUT R3, R3, 0x1f20, R4, 0xf8, !PT ;  /* 0x00001f2003037812 */ /* 0x000fe200078ef804 */
[----:B---34-:R-:W-:Y:S06]  /*f3d0*/  @P1 BRA `(.L_x_48) ;  /* 0x0000000000201947 */ /* 0x018fec0003800000 */
[----:B------:R-:W-:Y:S01]  /*f3e0*/  ISETP.NE.AND P0, PT, R16, RZ, PT ;  /* 0x000000ff1000720c */ /* 0x000fe20003f05270 */
[----:B------:R-:W3:-:S12]  /*f3f0*/  LDC R5, c[0x0][0x3e0] ;  /* 0x0000f800ff057b82 */ /* 0x000ed80000000800 */
[----:B------:R-:W3:Y:S01]  /*f400*/  @P0 LDC R22, c[0x0][0x454] ;  /* 0x00011500ff160b82 */ /* 0x000ee20000000800 */
[----:B------:R-:W-:Y:S02]  /*f410*/  @P0 MOV R21, 0x1 ;  /* 0x0000000100150802 */ /* 0x000fe40000000f00 */
[----:B------:R-:W-:-:S05]  /*f420*/  @!P0 MOV R21, 0x1 ;  /* 0x0000000100158802 */ /* 0x000fca0000000f00 */
[----:B------:R-:W4:Y:S01]  /*f430*/  @P0 LDC R23, c[0x0][0x454] ;  /* 0x00011500ff170b82 */ /* 0x000f220000000800 */
[-C--:B---3--:R-:W-:Y:S02]  /*f440*/  @P0 IMAD R22, R22, R5.reuse, RZ ;  /* 0x0000000516160224 */ /* 0x088fe400078e02ff */
[----:B------:R-:W-:-:S07]  /*f450*/  @!P0 IMAD R22, R8, R5, RZ ;  /* 0x0000000508168224 */ /* 0x000fce00078e02ff */
.L_x_48:
[----:B------:R-:W-:Y:S01]  /*f460*/  BAR.SYNC.DEFER_BLOCKING 0x0 ;  /* 0x0000000000007b1d */ /* 0x000fe20000010000 */
[----:B------:R-:W-:Y:S01]  /*f470*/  LEA R5, R3, UR4, 0x1 ;  /* 0x0000000403057c11 */ /* 0x000fe2000f8e08ff */
[----:B------:R-:W-:Y:S01]  /*f480*/  @P6 FMUL.FTZ R9, R24, 0.69314718246459960938 ;  /* 0x3f31721818096820 */ /* 0x000fe20000410000 */
[----:B------:R-:W-:Y:S01]  /*f490*/  ISETP.NE.AND P1, PT, R16, RZ, !P1 ;  /* 0x000000ff1000720c */ /* 0x000fe20004f25270 */
[----:B-1----:R-:W-:Y:S01]  /*f4a0*/  @!P2 IMAD.WIDE.U32 R30, R225, R14, RZ ;  /* 0x0000000ee11ea225 */ /* 0x002fe200078e00ff */
[----:B------:R-:W-:-:S03]  /*f4b0*/  ISETP.NE.AND P0, PT, R224, -0x1, PT ;  /* 0xffffffffe000780c */ /* 0x000fc60003f05270 */
[----:B------:R-:W1:Y:S01]  /*f4c0*/  @P4 LDC R3, c[0x0][0x458] ;  /* 0x00011600ff034b82 */ /* 0x000e620000000800 */
[----:B------:R-:W-:Y:S01]  /*f4d0*/  @P5 FMUL.FTZ R24, R26, 0.69314718246459960938 ;  /* 0x3f3172181a185820 */ /* 0x000fe20000410000 */
[----:B------:R-:W3:Y:S01]  /*f4e0*/  @P4 MUFU.LG2 R13, R13 ;  /* 0x0000000d000d4308 */ /* 0x000ee20000000c00 */
[----:B--2---:R-:W-:Y:S01]  /*f4f0*/  @P2 IMAD.WIDE.U32 R26, R224, R10, RZ ;  /* 0x0000000ae01a2225 */ /* 0x004fe200078e00ff */
[----:B------:R-:W-:-:S03]  /*f500*/  MOV R14, 0x7f800000 ;  /* 0x7f800000000e7802 */ /* 0x000fc60000000f00 */
[----:B------:R-:W-:Y:S01]  /*f510*/  @P6 FFMA.FTZ R14, R168, R25, R9 ;  /* 0x00000019a80e6223 */ /* 0x000fe20000010009 */
[----:B------:R-:W-:Y:S01]  /*f520*/  MOV R7, 0x7f800000 ;  /* 0x7f80000000077802 */ /* 0x000fe20000000f00 */
[----:B------:R-:W-:Y:S01]  /*f530*/  @!P2 IMAD R15, R225, R15, R31 ;  /* 0x0000000fe10fa224 */ /* 0x000fe200078e021f */
[----:B------:R-:W2:Y:S01]  /*f540*/  @P3 LDC R28, c[0x0][0x458] ;  /* 0x00011600ff1c3b82 */ /* 0x000ea20000000800 */
[----:B------:R-:W-:Y:S01]  /*f550*/  @P2 IMAD R15, R224, R11, R27 ;  /* 0x0000000be00f2224 */ /* 0x000fe200078e021b */
[----:B------:R-:W5:Y:S01]  /*f560*/  @P3 MUFU.LG2 R2, R2 ;  /* 0x0000000200023308 */ /* 0x000f620000000c00 */
[----:B----4-:R-:W-:Y:S02]  /*f570*/  IMAD R9, R20, R23, RZ ;  /* 0x0000001714097224 */ /* 0x010fe400078e02ff */
[----:B------:R-:W-:Y:S01]  /*f580*/  @P5 FFMA.FTZ R7, R167, R12, R24 ;  /* 0x0000000ca7075223 */ /* 0x000fe20000010018 */
[C---:B------:R-:W-:Y:S01]  /*f590*/  @!P0 IMAD R224, R225.reuse, R8, RZ ;  /* 0x00000008e1e08224 */ /* 0x040fe200078e02ff */
[----:B------:R-:W-:Y:S01]  /*f5a0*/  LOP3.LUT P0, RZ, R0, 0x3, RZ, 0xc0, !PT ;  /* 0x0000000300ff7812 */ /* 0x000fe2000780c0ff */
[----:B------:R-:W-:Y:S01]  /*f5b0*/  IMAD R10, R6, R21, RZ ;  /* 0x00000015060a7224 */ /* 0x000fe200078e02ff */
[----:B------:R-:W-:Y:S01]  /*f5c0*/  BSSY.RECONVERGENT B0, `(.L_x_49) ;  /* 0x0000039000007945 */ /* 0x000fe20003800200 */
[----:B------:R-:W-:Y:S01]  /*f5d0*/  @!P1 IMAD R9, R225, R22, R9 ;  /* 0x00000016e1099224 */ /* 0x000fe200078e0209 */
[----:B------:R4:W4:Y:S01]  /*f5e0*/  LDS.128 R16, [R5+0x1800] ;  /* 0x0018000005107984 */ /* 0x0009220000000c00 */
[----:B------:R-:W-:Y:S01]  /*f5f0*/  SHF.R.S32.HI R8, RZ, 0x1f, R224 ;  /* 0x0000001fff087819 */ /* 0x000fe200000114e0 */
[----:B---3--:R-:W-:Y:S01]  /*f600*/  @P4 FMUL.FTZ R13, R13, 0.69314718246459960938 ;  /* 0x3f3172180d0d4820 */ /* 0x008fe20000410000 */
[----:B------:R-:W-:-:S02]  /*f610*/  SEL R24, R224, RZ, P1 ;  /* 0x000000ffe0187207 */ /* 0x000fc40000800000 */
[----:B------:R-:W-:Y:S02]  /*f620*/  SHF.L.U32 R10, R10, 0x7, RZ ;  /* 0x000000070a0a7819 */ /* 0x000fe400000006ff */
[----:B------:R-:W-:Y:S02]  /*f630*/  SEL R8, R8, RZ, P1 ;  /* 0x000000ff08087207 */ /* 0x000fe40000800000 */
[--C-:B------:R-:W-:Y:S01]  /*f640*/  IADD3 R24, P5, P1, R10, R24, R9.reuse ;  /* 0x000000180a187210 */ /* 0x100fe200079be009 */
[----:B-----5:R-:W-:Y:S01]  /*f650*/  @P3 FMUL.FTZ R2, R2, 0.69314718246459960938 ;  /* 0x3f31721802023820 */ /* 0x020fe20000410000 */
[----:B------:R-:W-:Y:S02]  /*f660*/  SHF.R.S32.HI R25, RZ, 0x1f, R9 ;  /* 0x0000001fff197819 */ /* 0x000fe40000011409 */
[----:B------:R-:W-:Y:S02]  /*f670*/  SHF.R.S32.HI R10, RZ, 0x1f, R10 ;  /* 0x0000001fff0a7819 */ /* 0x000fe4000001140a */
[----:B------:R-:W-:Y:S01]  /*f680*/  MOV R23, 0x7f800000 ;  /* 0x7f80000000177802 */ /* 0x000fe20000000f00 */
[----:B-1----:R-:W-:Y:S01]  /*f690*/  @P4 FFMA.FTZ R23, R166, R3, R13 ;  /* 0x00000003a6174223 */ /* 0x002fe2000001000d */
[----:B------:R-:W-:Y:S01]  /*f6a0*/  MOV R22, 0x7f800000 ;  /* 0x7f80000000167802 */ /* 0x000fe20000000f00 */
[----:B--2---:R-:W-:Y:S01]  /*f6b0*/  @P3 FFMA.FTZ R22, R165, R28, R2 ;  /* 0x0000001ca5163223 */ /* 0x004fe20000010002 */
[----:B------:R-:W-:-:S02]  /*f6c0*/  IADD3.X R25, PT, PT, R10, R8, R25, P5, P1 ;  /* 0x000000080a197210 */ /* 0x000fc40002fe2419 */
[----:B------:R-:W-:Y:S01]  /*f6d0*/  SHF.R.U32.HI R34, RZ, 0x2, R0 ;  /* 0x00000002ff227819 */ /* 0x000fe20000011600 */
[----:B----4-:R-:W-:Y:S06]  /*f6e0*/  @P0 BRA `(.L_x_50) ;  /* 0x0000000000980947 */ /* 0x010fec0003800000 */
[----:B------:R-:W-:-:S04]  /*f6f0*/  SHF.R.U32.HI R0, RZ, 0x1, R0 ;  /* 0x00000001ff007819 */ /* 0x000fc80000011600 */
[----:B------:R-:W-:-:S04]  /*f700*/  LOP3.LUT R3, R0, 0x30, RZ, 0xc0, !PT ;  /* 0x0000003000037812 */ /* 0x000fc800078ec0ff */
[----:B------:R-:W-:-:S04]  /*f710*/  LOP3.LUT R0, R3, 0x7, R34, 0xf8, !PT ;  /* 0x0000000703007812 */ /* 0x000fc800078ef822 */
[C---:B------:R-:W-:Y:S01]  /*f720*/  ISETP.GE.AND P6, PT, R0.reuse, R217, PT ;  /* 0x000000d90000720c */ /* 0x040fe20003fc6270 */
[C---:B------:R-:W-:Y:S01]  /*f730*/  VIADD R36, R0.reuse, 0x8 ;  /* 0x0000000800247836 */ /* 0x040fe20000000000 */
[C---:B------:R-:W-:Y:S01]  /*f740*/  LOP3.LUT R32, R0.reuse, 0x40, RZ, 0xfc, !PT ;  /* 0x0000004000207812 */ /* 0x040fe200078efcff */
[----:B------:R-:W-:-:S03]  /*f750*/  VIADD R28, R0, 0x48 ;  /* 0x00000048001c7836 */ /* 0x000fc60000000000 */
[-C--:B------:R-:W-:Y:S02]  /*f760*/  ISETP.GE.AND P5, PT, R36, R217.reuse, PT ;  /* 0x000000d92400720c */ /* 0x080fe40003fa6270 */
[-C--:B------:R-:W-:Y:S02]  /*f770*/  ISETP.GE.AND P4, PT, R32, R217.reuse, PT ;  /* 0x000000d92000720c */ /* 0x080fe40003f86270 */
[----:B------:R-:W-:-:S03]  /*f780*/  ISETP.GE.AND P3, PT, R28, R217, PT ;  /* 0x000000d91c00720c */ /* 0x000fc60003f66270 */
[----:B------:R-:W1:Y:S01]  /*f790*/  @!P6 LDC.64 R12, c[0x0][0x420] ;  /* 0x00010800ff0ceb82 */ /* 0x000e620000000a00 */
[----:B------:R-:W-:-:S05]  /*f7a0*/  @!P6 IMAD R0, R0, R21, RZ ;  /* 0x000000150000e224 */ /* 0x000fca00078e02ff */
[----:B------:R-:W-:Y:S01]  /*f7b0*/  @!P6 IADD3 R29, P0, PT, R0, R24, RZ ;  /* 0x00000018001de210 */ /* 0x000fe20007f1e0ff */
[-C--:B------:R-:W-:Y:S01]  /*f7c0*/  @!P5 IMAD R31, R36, R21.reuse, RZ ;  /* 0x00000015241fd224 */ /* 0x080fe200078e02ff */
[----:B------:R-:W2:Y:S01]  /*f7d0*/  @!P5 LDC.64 R10, c[0x0][0x420] ;  /* 0x00010800ff0adb82 */ /* 0x000ea20000000a00 */
[----:B------:R-:W-:Y:S01]  /*f7e0*/  @!P4 IMAD R32, R32, R21, RZ ;  /* 0x000000152020c224 */ /* 0x000fe200078e02ff */
[----:B------:R-:W-:Y:S01]  /*f7f0*/  @!P6 LEA.HI.X.SX32 R0, R0, R25, 0x1, P0 ;  /* 0x000000190000e211 */ /* 0x000fe200000f0eff */
[----:B------:R-:W-:-:S05]  /*f800*/  @!P3 IMAD R21, R28, R21, RZ ;  /* 0x000000151c15b224 */ /* 0x000fca00078e02ff */
[----:B------:R-:W3:Y:S08]  /*f810*/  @!P4 LDC.64 R8, c[0x0][0x420] ;  /* 0x00010800ff08cb82 */ /* 0x000ef00000000a00 */
[----:B------:R-:W4:Y:S01]  /*f820*/  @!P3 LDC.64 R2, c[0x0][0x420] ;  /* 0x00010800ff02bb82 */ /* 0x000f220000000a00 */
[----:B-1----:R-:W-:Y:S02]  /*f830*/  @!P6 LEA R36, P1, R29, R12, 0x2 ;  /* 0x0000000c1d24e211 */ /* 0x002fe400078210ff */
[----:B------:R-:W-:-:S02]  /*f840*/  @!P5 IADD3 R12, P0, PT, R31, R24, RZ ;  /* 0x000000181f0cd210 */ /* 0x000fc40007f1e0ff */
[----:B------:R-:W-:Y:S02]  /*f850*/  @!P6 LEA.HI.X R37, R29, R13, R0, 0x2, P1 ;  /* 0x0000000d1d25e211 */ /* 0x000fe400008f1400 */
[----:B------:R-:W-:Y:S02]  /*f860*/  @!P5 LEA.HI.X.SX32 R31, R31, R25, 0x1, P0 ;  /* 0x000000191f1fd211 */ /* 0x000fe400000f0eff */
[----:B--2---:R-:W-:Y:S01]  /*f870*/  @!P5 LEA R10, P0, R12, R10, 0x2 ;  /* 0x0000000a0c0ad211 */ /* 0x004fe200078010ff */
[----:B------:R1:W-:Y:S01]  /*f880*/  @!P6 STG.E desc[UR12][R36.64], R14 ;  /* 0x0000000e2400e986 */ /* 0x0003e2000c10190c */
[-C--:B------:R-:W-:Y:S02]  /*f890*/  @!P4 IADD3 R0, P1, PT, R32, R24.reuse, RZ ;  /* 0x000000182000c210 */ /* 0x080fe40007f3e0ff */
[----:B------:R-:W-:Y:S02]  /*f8a0*/  @!P5 LEA.HI.X R11, R12, R11, R31, 0x2, P0 ;  /* 0x0000000b0c0bd211 */ /* 0x000fe400000f141f */
[----:B------:R-:W-:-:S02]  /*f8b0*/  @!P3 IADD3 R24, P0, PT, R21, R24, RZ ;  /* 0x000000181518b210 */ /* 0x000fc40007f1e0ff */
[-C--:B------:R-:W-:Y:S01]  /*f8c0*/  @!P4 LEA.HI.X.SX32 R32, R32, R25.reuse, 0x1, P1 ;  /* 0x000000192020c211 */ /* 0x080fe200008f0eff */
[----:B------:R1:W-:Y:S01]  /*f8d0*/  @!P5 STG.E desc[UR12][R10.64], R7 ;  /* 0x000000070a00d986 */ /* 0x0003e2000c10190c */
[C---:B---3--:R-:W-:Y:S02]  /*f8e0*/  @!P4 LEA R8, P1, R0.reuse, R8, 0x2 ;  /* 0x000000080008c211 */ /* 0x048fe400078210ff */
[----:B------:R-:W-:Y:S02]  /*f8f0*/  @!P3 LEA.HI.X.SX32 R21, R21, R25, 0x1, P0 ;  /* 0x000000191515b211 */ /* 0x000fe400000f0eff */
[----:B------:R-:W-:Y:S02]  /*f900*/  @!P4 LEA.HI.X R9, R0, R9, R32, 0x2, P1 ;  /* 0x000000090009c211 */ /* 0x000fe400008f1420 */
[----:B----4-:R-:W-:-:S03]  /*f910*/  @!P3 LEA R2, P0, R24, R2, 0x2 ;  /* 0x000000021802b211 */ /* 0x010fc600078010ff */
[----:B------:R1:W-:Y:S01]  /*f920*/  @!P4 STG.E desc[UR12][R8.64], R23 ;  /* 0x000000170800c986 */ /* 0x0003e2000c10190c */
[----:B------:R-:W-:-:S05]  /*f930*/  @!P3 LEA.HI.X R3, R24, R3, R21, 0x2, P0 ;  /* 0x000000031803b211 */ /* 0x000fca00000f1415 */
[----:B------:R1:W-:Y:S04]  /*f940*/  @!P3 STG.E desc[UR12][R2.64], R22 ;  /* 0x000000160200b986 */ /* 0x0003e8000c10190c */
.L_x_50:
[----:B------:R-:W-:Y:S05]  /*f950*/  BSYNC.RECONVERGENT B0 ;  /* 0x0000000000007941 */ /* 0x000fea0003800200 */
.L_x_49:
[----:B------:R-:W2:Y:S01]  /*f960*/  LDCU.64 UR4, c[0x0][0x410] ;  /* 0x00008200ff0477ac */ /* 0x000ea20008000a00 */
[----:B------:R-:W-:Y:S01]  /*f970*/  @P2 IMAD.MOV.U32 R30, RZ, RZ, R26 ;  /* 0x000000ffff1e2224 */ /* 0x000fe200078e001a */
[----:B-1----:R-:W-:Y:S01]  /*f980*/  LOP3.LUT R3, R4, 0x18, RZ, 0xc0, !PT ;  /* 0x0000001804037812 */ /* 0x002fe200078ec0ff */
[----:B------:R1:W3:Y:S01]  /*f990*/  LDS.128 R8, [R5+0x4000] ;  /* 0x0040000005087984 */ /* 0x0002e20000000c00 */
[C---:B------:R-:W-:Y:S01]  /*f9a0*/  ISETP.GE.AND P3, PT, R34.reuse, R217, PT ;  /* 0x000000d92200720c */ /* 0x040fe20003f66270 */
[C---:B------:R-:W-:Y:S01]  /*f9b0*/  VIADD R4, R34.reuse, 0x20 ;  /* 0x0000002022047836 */ /* 0x040fe20000000000 */
[----:B------:R-:W-:Y:S01]  /*f9c0*/  IADD3 R24, P0, PT, R3, R30, RZ ;  /* 0x0000001e03187210 */ /* 0x000fe20007f1e0ff */
[C---:B------:R-:W-:Y:S01]  /*f9d0*/  VIADD R0, R34.reuse, 0x60 ;  /* 0x0000006022007836 */ /* 0x040fe20000000000 */
[----:B------:R-:W-:Y:S01]  /*f9e0*/  IADD3 R2, PT, PT, R34, 0x40, RZ ;  /* 0x0000004022027810 */ /* 0x000fe20007ffe0ff */
[----:B------:R-:W-:Y:S01]  /*f9f0*/  IMAD.MOV.U32 R35, RZ, RZ, RZ ;  /* 0x000000ffff237224 */ /* 0x000fe200078e00ff */
[----:B------:R-:W-:Y:S01]  /*fa00*/  IADD3.X R25, PT, PT, RZ, R15, RZ, P0, !PT ;  /* 0x0000000fff197210 */ /* 0x000fe200007fe4ff */
[----:B------:R-:W-:Y:S01]  /*fa10*/  BSSY.RECONVERGENT B0, `(.L_x_51) ;  /* 0x0000016000007945 */ /* 0x000fe20003800200 */
[----:B------:R1:W4:Y:S01]  /*fa20*/  LDS.128 R12, [R5+0x2000] ;  /* 0x00200000050c7984 */ /* 0x0003220000000c00 */
[-C--:B------:R-:W-:Y:S01]  /*fa30*/  ISETP.GE.AND P2, PT, R4, R217.reuse, PT ;  /* 0x000000d90400720c */ /* 0x080fe20003f46270 */
[----:B------:R-:W-:Y:S01]  /*fa40*/  IMAD.WIDE.U32 R6, R6, 0x80, R34 ;  /* 0x0000008006067825 */ /* 0x000fe200078e0022 */
[----:B------:R-:W-:-:S02]  /*fa50*/  ISETP.GE.AND P1, PT, R2, R217, PT ;  /* 0x000000d90200720c */ /* 0x000fc40003f26270 */
[----:B------:R-:W-:Y:S01]  /*fa60*/  ISETP.GE.AND P0, PT, R0, R217, PT ;  /* 0x000000d90000720c */ /* 0x000fe20003f06270 */
[----:B--2---:R-:W-:-:S04]  /*fa70*/  IMAD.WIDE.U32 R24, R20, UR4, R24 ;  /* 0x0000000414187c25 */ /* 0x004fc8000f8e0018 */
[----:B------:R-:W-:Y:S02]  /*fa80*/  IMAD R27, R20, UR5, R25 ;  /* 0x00000005141b7c24 */ /* 0x000fe4000f8e0219 */
[----:B------:R1:W2:Y:S01]  /*fa90*/  LDS.128 R20, [R5] ;  /* 0x0000000005147984 */ /* 0x0002a20000000c00 */
[----:B------:R-:W-:Y:S05]  /*faa0*/  @P3 BRA `(.L_x_52) ;  /* 0x0000000000303947 */ /* 0x000fea0003800000 */
[----:B------:R-:W5:Y:S01]  /*fab0*/  LDCU.64 UR6, c[0x0][0x408] ;  /* 0x00008100ff0677ac */ /* 0x000f620008000a00 */
[----:B------:R-:W-:Y:S01]  /*fac0*/  MOV R26, R24 ;  /* 0x00000018001a7202 */ /* 0x000fe20000000f00 */
[----:B------:R-:W3:Y:S01]  /*fad0*/  LDCU.64 UR4, c[0x0][0x3f0] ;  /* 0x00007e00ff0477ac */ /* 0x000ee20008000a00 */
[----:B-----5:R-:W-:-:S03]  /*fae0*/  IMAD R3, R7, UR6, RZ ;  /* 0x0000000607037c24 */ /* 0x020fc6000f8e02ff */
[----:B------:R-:W-:-:S04]  /*faf0*/  IMAD.WIDE.U32 R28, R6, UR6, R26 ;  /* 0x00000006061c7c25 */ /* 0x000fc8000f8e001a */
[----:B------:R-:W-:Y:S01]  /*fb00*/  IMAD R0, R6, UR7, R3 ;  /* 0x0000000706007c24 */ /* 0x000fe2000f8e0203 */
[----:B---3--:R-:W-:-:S04]  /*fb10*/  LEA R2, P3, R28, UR4, 0x1 ;  /* 0x000000041c027c11 */ /* 0x008fc8000f8608ff */
[----:B------:R-:W-:-:S04]  /*fb20*/  IADD3 R0, PT, PT, R0, R29, RZ ;  /* 0x0000001d00007210 */ /* 0x000fc80007ffe0ff */
[----:B------:R-:W-:-:S05]  /*fb30*/  LEA.HI.X R3, R28, UR5, R0, 0x1, P3 ;  /* 0x000000051c037c11 */ /* 0x000fca00098f0c00 */
[----:B--2---:R2:W-:Y:S04]  /*fb40*/  STG.E.128 desc[UR12][R2.64], R20 ;  /* 0x0000001402007986 */ /* 0x0045e8000c101d0c */
[----:B----4-:R2:W-:Y:S04]  /*fb50*/  STG.E.128 desc[UR12][R2.64+0x40], R12 ;  /* 0x0000400c02007986 */ /* 0x0105e8000c101d0c */
[----:B------:R2:W-:Y:S02]  /*fb60*/  STG.E.128 desc[UR12][R2.64+0x80], R8 ;  /* 0x0000800802007986 */ /* 0x0005e4000c101d0c */
.L_x_52:
[----:B------:R-:W-:Y:S05]  /*fb70*/  BSYNC.RECONVERGENT B0 ;  /* 0x0000000000007941 */ /* 0x000fea0003800200 */
.L_x_51:
[----:B--2---:R2:W1:Y:S01]  /*fb80*/  LDS.128 R20, [R5+0x800] ;  /* 0x0008000005147984 */ /* 0x0044620000000c00 */
[----:B------:R-:W-:Y:S03]  /*fb90*/  BSSY.RECONVERGENT B0, `(.L_x_53) ;  /* 0x0000013000007945 */ /* 0x000fe60003800200 */
[----:B----4-:R2:W4:Y:S04]  /*fba0*/  LDS.128 R12, [R5+0x2800] ;  /* 0x00280000050c7984 */ /* 0x0105280000000c00 */
[----:B---3--:R2:W3:Y:S01]  /*fbb0*/  LDS.128 R8, [R5+0x4800] ;  /* 0x0048000005087984 */ /* 0x0084e20000000c00 */
[----:B------:R-:W-:Y:S05]  /*fbc0*/  @P2 BRA `(.L_x_54) ;  /* 0x00000000003c2947 */ /* 0x000fea0003800000 */
[----:B------:R-:W5:Y:S01]  /*fbd0*/  LDCU.64 UR6, c[0x0][0x408] ;  /* 0x00008100ff0677ac */ /* 0x000f620008000a00 */
[----:B------:R-:W-:Y:S01]  /*fbe0*/  IADD3 R3, P2, PT, R6, 0x20, RZ ;  /* 0x0000002006037810 */ /* 0x000fe20007f5e0ff */
[----:B------:R-:W-:Y:S01]  /*fbf0*/  IMAD.MOV.U32 R28, RZ, RZ, R24 ;  /* 0x000000ffff1c7224 */ /* 0x000fe200078e0018 */
[----:B------:R-:W-:Y:S01]  /*fc00*/  MOV R29, R27 ;  /* 0x0000001b001d7202 */ /* 0x000fe20000000f00 */
[----:B------:R-:W2:Y:S02]  /*fc10*/  LDCU.64 UR4, c[0x0][0x3f0] ;  /* 0x00007e00ff0477ac */ /* 0x000ea40008000a00 */
[----:B------:R-:W-:-:S04]  /*fc20*/  IMAD.X R0, RZ, RZ, R7, P2 ;  /* 0x000000ffff007224 */ /* 0x000fc800010e0607 */
[----:B-----5:R-:W-:Y:S02]  /*fc30*/  IMAD R0, R0, UR6, RZ ;  /* 0x0000000600007c24 */ /* 0x020fe4000f8e02ff */
[----:B------:R-:W-:-:S04]  /*fc40*/  IMAD.WIDE.U32 R28, R3, UR6, R28 ;  /* 0x00000006031c7c25 */ /* 0x000fc8000f8e001c */
[----:B------:R-:W-:Y:S01]  /*fc50*/  IMAD R0, R3, UR7, R0 ;  /* 0x0000000703007c24 */ /* 0x000fe2000f8e0200 */
[----:B--2---:R-:W-:-:S04]  /*fc60*/  LEA R2, P2, R28, UR4, 0x1 ;  /* 0x000000041c027c11 */ /* 0x004fc8000f8408ff */
[----:B------:R-:W-:-:S04]  /*fc70*/  IADD3 R0, PT, PT, R0, R29, RZ ;  /* 0x0000001d00007210 */ /* 0x000fc80007ffe0ff */
[----:B------:R-:W-:-:S05]  /*fc80*/  LEA.HI.X R3, R28, UR5, R0, 0x1, P2 ;  /* 0x000000051c037c11 */ /* 0x000fca00090f0c00 */
[----:B-1----:R1:W-:Y:S04]  /*fc90*/  STG.E.128 desc[UR12][R2.64], R20 ;  /* 0x0000001402007986 */ /* 0x0023e8000c101d0c */
[----:B----4-:R1:W-:Y:S04]  /*fca0*/  STG.E.128 desc[UR12][R2.64+0x40], R12 ;  /* 0x0000400c02007986 */ /* 0x0103e8000c101d0c */
[----:B---3--:R1:W-:Y:S02]  /*fcb0*/  STG.E.128 desc[UR12][R2.64+0x80], R8 ;  /* 0x0000800802007986 */ /* 0x0083e4000c101d0c */
.L_x_54:
[----:B------:R-:W-:Y:S05]  /*fcc0*/  BSYNC.RECONVERGENT B0 ;  /* 0x0000000000007941 */ /* 0x000fea0003800200 */
.L_x_53:
[----:B-1----:R1:W1:Y:S01]  /*fcd0*/  LDS.128 R20, [R5+0x1000] ;  /* 0x0010000005147984 */ /* 0x0022620000000c00 */
[----:B------:R-:W-:Y:S03]  /*fce0*/  BSSY.RECONVERGENT B0, `(.L_x_55) ;  /* 0x0000013000007945 */ /* 0x000fe60003800200 */
[----:B----4-:R4:W1:Y:S04]  /*fcf0*/  LDS.128 R12, [R5+0x3000] ;  /* 0x00300000050c7984 */ /* 0x0108680000000c00 */
        /* <DEDUP_REMOVED lines=15> */
[----:B------:R1:W-:Y:S04]  /*fdf0*/  STG.E.128 desc[UR12][R2.64+0x40], R12 ;  /* 0x0000400c02007986 */ /* 0x0003e8000c101d0c */
[----:B---3--:R1:W-:Y:S02]  /*fe00*/  STG.E.128 desc[UR12][R2.64+0x80], R8 ;  /* 0x0000800802007986 */ /* 0x0083e4000c101d0c */
.L_x_56:
[----:B------:R-:W-:Y:S05]  /*fe10*/  BSYNC.RECONVERGENT B0 ;  /* 0x0000000000007941 */ /* 0x000fea0003800200 */
.L_x_55:
[----:B-1-3--:R1:W3:Y:S04]  /*fe20*/  LDS.128 R8, [R5+0x3800] ;  /* 0x0038000005087984 */ /* 0x00a2e80000000c00 */
[----:B------:R1:W1:Y:S01]  /*fe30*/  LDS.128 R12, [R5+0x5800] ;  /* 0x00580000050c7984 */ /* 0x0002620000000c00 */
[----:B------:R-:W-:Y:S05]  /*fe40*/  @P0 EXIT ;  /* 0x000000000000094d */ /* 0x000fea0003800000 */
[----:B------:R-:W5:Y:S01]  /*fe50*/  LDCU.64 UR6, c[0x0][0x408] ;  /* 0x00008100ff0677ac */ /* 0x000f620008000a00 */
[----:B------:R-:W-:Y:S01]  /*fe60*/  IADD3 R0, P0, PT, R6, 0x60, RZ ;  /* 0x0000006006007810 */ /* 0x000fe20007f1e0ff */
[----:B------:R-:W-:Y:S01]  /*fe70*/  IMAD.MOV.U32 R4, RZ, RZ, R24 ;  /* 0x000000ffff047224 */ /* 0x000fe200078e0018 */
[----:B-12-4-:R-:W-:Y:S01]  /*fe80*/  MOV R5, R27 ;  /* 0x0000001b00057202 */ /* 0x016fe20000000f00 */
[----:B------:R-:W1:Y:S02]  /*fe90*/  LDCU.64 UR4, c[0x0][0x3f0] ;  /* 0x00007e00ff0477ac */ /* 0x000e640008000a00 */
[----:B------:R-:W-:-:S04]  /*fea0*/  IMAD.X R3, RZ, RZ, R7, P0 ;  /* 0x000000ffff037224 */ /* 0x000fc800000e0607 */
[----:B-----5:R-:W-:Y:S02]  /*feb0*/  IMAD R3, R3, UR6, RZ ;  /* 0x0000000603037c24 */ /* 0x020fe4000f8e02ff */
[----:B------:R-:W-:-:S04]  /*fec0*/  IMAD.WIDE.U32 R4, R0, UR6, R4 ;  /* 0x0000000600047c25 */ /* 0x000fc8000f8e0004 */
[----:B------:R-:W-:Y:S01]  /*fed0*/  IMAD R3, R0, UR7, R3 ;  /* 0x0000000700037c24 */ /* 0x000fe2000f8e0203 */
[----:B-1----:R-:W-:-:S04]  /*fee0*/  LEA R2, P0, R4, UR4, 0x1 ;  /* 0x0000000404027c11 */ /* 0x002fc8000f8008ff */
[----:B------:R-:W-:-:S04]  /*fef0*/  IADD3 R3, PT, PT, R3, R5, RZ ;  /* 0x0000000503037210 */ /* 0x000fc80007ffe0ff */
[----:B------:R-:W-:-:S05]  /*ff00*/  LEA.HI.X R3, R4, UR5, R3, 0x1, P0 ;  /* 0x0000000504037c11 */ /* 0x000fca00080f0c03 */
[----:B------:R-:W-:Y:S04]  /*ff10*/  STG.E.128 desc[UR12][R2.64], R16 ;  /* 0x0000001002007986 */ /* 0x000fe8000c101d0c */
[----:B---3--:R-:W-:Y:S04]  /*ff20*/  STG.E.128 desc[UR12][R2.64+0x40], R8 ;  /* 0x0000400802007986 */ /* 0x008fe8000c101d0c */
[----:B------:R-:W-:Y:S01]  /*ff30*/  STG.E.128 desc[UR12][R2.64+0x80], R12 ;  /* 0x0000800c02007986 */ /* 0x000fe2000c101d0c */
[----:B------:R-:W-:Y:S05]  /*ff40*/  EXIT ;  /* 0x000000000000794d */ /* 0x000fea0003800000 */
.L_x_57:
        /* <DEDUP_REMOVED lines=11> */
.L_x_1260:


//--------------------- .text._ZN5flash16flash_fwd_kernelI23Flash_fwd_kernel_traitsILi96ELi128ELi64ELi4ELb0ELb0EN7cutlass10bfloat16_tE19Flash_kernel_traitsILi96ELi128ELi64ELi4ES3_EELb0ELb1ELb0ELb0ELb0ELb0ELb0ELb0EEEvNS_16Flash_fwd_paramsE --------------------------
	.section	.text._ZN5flash16flash_fwd_kernelI23Flash_fwd_kernel_traitsILi96ELi128ELi64ELi4ELb0ELb0EN7cutlass10bfloat16_tE19Flash_kernel_traitsILi96ELi128ELi64ELi4ES3_EELb0ELb1ELb0ELb0ELb0ELb0ELb0ELb0EEEvNS_16Flash_fwd_paramsE,"ax",@progbits
	.align	128
        .global         _ZN5flash16flash_fwd_kernelI23Flash_fwd_kernel_traitsILi96ELi128ELi64ELi4ELb0ELb0EN7cutlass10bfloat16_tE19Flash_kernel_traitsILi96ELi128ELi64ELi4ES3_EELb0ELb1ELb0ELb0ELb0ELb0ELb0ELb0EEEvNS_16Flash_fwd_paramsE
        .type           _ZN5flash16flash_fwd_kernelI23Flash_fwd_kernel_traitsILi96ELi128ELi64ELi4ELb0ELb0EN7cutlass10bfloat16_tE19Flash_kernel_traitsILi96ELi128ELi64ELi4ES3_EELb0ELb1ELb0ELb0ELb0ELb0ELb0ELb0EEEvNS_16Flash_fwd_paramsE,@function
        .size           _ZN5flash16flash_fwd_kernelI23Flash_fwd_kernel_traitsILi96ELi128ELi64ELi4ELb0ELb0EN7cutlass10bfloat16_tE19Flash_kernel_traitsILi96ELi128ELi64ELi4ES3_EELb0ELb1ELb0ELb0ELb0ELb0ELb0ELb0EEEvNS_16Flash_fwd_paramsE,(.L_x_1261 - _ZN5flash16flash_fwd_kernelI23Flash_fwd_kernel_traitsILi96ELi128ELi64ELi4ELb0ELb0EN7cutlass10bfloat16_tE19Flash_kernel_traitsILi96ELi128ELi64ELi4ES3_EELb0ELb1ELb0ELb0ELb0ELb0ELb0ELb0EEEvNS_16Flash_fwd_paramsE)
        .other          _ZN5flash16flash_fwd_kernelI23Flash_fwd_kernel_traitsILi96ELi128ELi64ELi4ELb0ELb0EN7cutlass10bfloat16_tE19Flash_kernel_traitsILi96ELi128ELi64ELi4ES3_EELb0ELb1ELb0ELb0ELb0ELb0ELb0ELb0EEEvNS_16Flash_fwd_paramsE,@"STO_CUDA_ENTRY STV_DEFAULT"
_ZN5flash16flash_fwd_kernelI23Flash_fwd_kernel_traitsILi96ELi128ELi64ELi4ELb0ELb0EN7cutlass10bfloat16_tE19Flash_kernel_traitsILi96ELi128ELi64ELi4ES3_EELb0ELb1ELb0ELb0ELb0ELb0ELb0ELb0EEEvNS_16Flash_fwd_paramsE:
.text._ZN5flash16flash_fwd_kernelI23Flash_fwd_kernel_traitsILi96ELi128ELi64ELi4ELb0ELb0EN7cutlass10bfloat16_tE19Flash_kernel_traitsILi96ELi128ELi64ELi4ES3_EELb0ELb1ELb0ELb0ELb0ELb0ELb0ELb0EEEvNS_16Flash_fwd_paramsE:
[----:B------:R-:W-:Y:S01]  /*0000*/  LDC R1, c[0x0][0x37c] ;  /* 0x0000df00ff017b82 */ /* 0x000fe20000000800 */
[----:B------:R-:W1:Y:S07]  /*0010*/  LDCU.64 UR10, c[0x0][0x460] ;  /* 0x00008c00ff0a77ac */ /* 0x000e6e0008000a00 */
[----:B------:R-:W2:Y:S01]  /*0020*/  S2UR UR19, SR_CTAID.Y ;  /* 0x00000000001379c3 */ /* 0x000ea20000002600 */
[----:B------:R-:W3:Y:S01]  /*0030*/  LDCU.64 UR8, c[0x0][0x470] ;  /* 0x00008e00ff0877ac */ /* 0x000ee20008000a00 */
[----:B------:R-:W2:Y:S01]  /*0040*/  LDCU.64 UR14, c[0x0][0x460] ;  /* 0x00008c00ff0e77ac */ /* 0x000ea20008000a00 */
[----:B------:R-:W4:Y:S01]  /*0050*/  LDCU.U8 UR12, c[0x0][0x532] ;  /* 0x0000a640ff0c77ac */ /* 0x000f220008000000 */
[----:B------:R-:W4:Y:S01]  /*0060*/  LDCU.64 UR6, c[0x0][0x468] ;  /* 0x00008d00ff0677ac */ /* 0x000f220008000a00 */
[----:B-1----:R-:W-:Y:S01]  /*0070*/  ISETP.NE.U32.AND P4, PT, RZ, UR10, PT ;  /* 0x0000000aff007c0c */ /* 0x002fe2000bf85070 */
[----:B------:R-:W-:Y:S01]  /*0080*/  UISETP.NE.U32.AND UP4, UPT, UR10, URZ, UPT ;  /* 0x000000ff0a00728c */ /* 0x000fe2000bf85070 */
[----:B------:R-:W1:Y:S02]  /*0090*/  LDCU.64 UR4, c[0x0][0x478] ;  /* 0x00008f00ff0477ac */ /* 0x000e640008000a00 */
[----:B------:R-:W-:Y:S01]  /*00a0*/  ISETP.NE.AND.EX P4, PT, RZ, UR11, PT, P4 ;  /* 0x0000000bff007c0c */ /* 0x000fe2000bf85340 */
[----:B---3--:R-:W-:-:S02]  /*00b0*/  UISETP.NE.U32.AND UP3, UPT, UR8, URZ, UPT ;  /* 0x000000ff0800728c */ /* 0x008fc4000bf65070 */
[----:B------:R-:W-:Y:S01]  /*00c0*/  UISETP.NE.AND.EX UP4, UPT, UR11, URZ, UPT, UP4 ;  /* 0x000000ff0b00728c */ /* 0x000fe2000bf85340 */
[----:B------:R-:W3:Y:S01]  /*00d0*/  LDCU.64 UR26, c[0x0][0x358] ;  /* 0x00006b00ff1a77ac */ /* 0x000ee20008000a00 */
[----:B------:R-:W-:-:S04]  /*00e0*/  UISETP.NE.AND.EX UP3, UPT, UR9, URZ, UPT, UP3 ;  /* 0x000000ff0900728c */ /* 0x000fc8000bf65330 */
[----:B------:R-:W-:Y:S01]  /*00f0*/  PLOP3.LUT P2, PT, PT, PT, UP4, 0x80, 0x8 ;  /* 0x000000000008781c */ /* 0x000fe20003f4f048 */
[----:B--2---:R-:W-:Y:S02]  /*0100*/  UIMAD.WIDE.U32 UR14, UR19, 0x4, UR14 ;  /* 0x00000004130e78a5 */ /* 0x004fe4000f8e000e */
[----:B------:R-:W-:Y:S02]  /*0110*/  USHF.L.U32 UR11, UR19, 0x2, URZ ;  /* 0x00000002130b7899 */ /* 0x000fe400080006ff */
[----:B----4-:R-:W-:Y:S02]  /*0120*/  UISETP.NE.AND UP5, UPT, UR12, URZ, UPT ;  /* 0x000000ff0c00728c */ /* 0x010fe4000bfa5270 */
[----:B------:R-:W-:Y:S01]  /*0130*/  UISETP.EQ.U32.AND UP2, UPT, UR6, URZ, UPT ;  /* 0x000000ff0600728c */ /* 0x000fe2000bf42070 */
[----:B------:R-:W-:Y:S01]  /*0140*/  IMAD.U32 R6, RZ, RZ, UR14 ;  /* 0x0000000eff067e24 */ /* 0x000fe2000f8e00ff */
[----:B------:R-:W-:Y:S01]  /*0150*/  USHF.R.U32.HI UR10, URZ, 0x1e, UR19 ;  /* 0x0000001eff0a7899 */ /* 0x000fe20008011613 */
[----:B------:R-:W-:Y:S01]  /*0160*/  IMAD.U32 R7, RZ, RZ, UR15 ;  /* 0x0000000fff077e24 */ /* 0x000fe2000f8e00ff */
[----:B------:R-:W-:-:S02]  /*0170*/  @UP3 UIADD3 UR12, UP1, UPT, UR11, UR8, URZ ;  /* 0x000000080b0c3290 */ /* 0x000fc4000ff3e0ff */
[----:B------:R-:W-:Y:S02]  /*0180*/  UISETP.EQ.OR.EX UP2, UPT, UR7, URZ, !UP5, UP2 ;  /* 0x000000ff0700728c */ /* 0x000fe4000ef42720 */
[----:B-1----:R-:W-:Y:S01]  /*0190*/  UISETP.NE.U32.AND UP0, UPT, UR4, URZ, UPT ;  /* 0x000000ff0400728c */ /* 0x002fe2000bf05070 */
[----:B---3--:R-:W2:Y:S01]  /*01a0*/  @P4 LDG.E R5, desc[UR26][R6.64] ;  /* 0x0000001a06054981 */ /* 0x008ea2000c1e1900 */
[----:B------:R-:W-:Y:S02]  /*01b0*/  @UP3 UIADD3.X UR13, UPT, UPT, UR10, UR9, URZ, UP1, !UPT ;  /* 0x000000090a0d3290 */ /* 0x000fe40008ffe4ff */
[----:B------:R-:W-:Y:S01]  /*01c0*/  UIADD3 UR8, UP1, UPT, UR11, UR6, URZ ;  /* 0x000000060b087290 */ /* 0x000fe2000ff3e0ff */
[----:B------:R1:W3:Y:S01]  /*01d0*/  @P2 LDG.E R2, desc[UR26][R6.64+0x4] ;  /* 0x0000041a06022981 */ /* 0x0002e2000c1e1900 */
[----:B------:R-:W-:Y:S01]  /*01e0*/  UISETP.NE.AND.EX UP0, UPT, UR5, URZ, UPT, UP0 ;  /* 0x000000ff0500728c */ /* 0x000fe2000bf05300 */
[----:B------:R-:W-:Y:S01]  /*01f0*/  PLOP3.LUT P3, PT, PT, PT, UP2, 0x80, 0x8 ;  /* 0x000000000008781c */ /* 0x000fe20003f6f028 */
[----:B------:R-:W-:Y:S01]  /*0200*/  UIADD3.X UR9, UPT, UPT, UR10, UR7, URZ, UP1, !UPT ;  /* 0x000000070a097290 */ /* 0x000fe20008ffe4ff */
[----:B------:R-:W-:Y:S01]  /*0210*/  PLOP3.LUT P1, PT, PT, PT, UP3, 0x80, 0x8 ;  /* 0x000000000008781c */ /* 0x000fe20003f2f038 */
[----:B------:R-:W-:-:S02]  /*0220*/  IMAD.U32 R10, RZ, RZ, UR12 ;  /* 0x0000000cff0a7e24 */ /* 0x000fc4000f8e00ff */
[----:B------:R-:W-:Y:S01]  /*0230*/  PLOP3.LUT P0, PT, PT, PT, UP0, 0x80, 0x8 ;  /* 0x000000000008781c */ /* 0x000fe20003f0f008 */
[----:B------:R-:W-:-:S04]  /*0240*/  IMAD.U32 R11, RZ, RZ, UR13 ;  /* 0x0000000dff0b7e24 */ /* 0x000fc8000f8e00ff */
[----:B------:R-:W-:-:S04]  /*0250*/  @UP0 UIADD3 UR4, UP1, UPT, UR11, UR4, URZ ;  /* 0x000000040b040290 */ /* 0x000fc8000ff3e0ff */
[----:B------:R-:W-:Y:S01]  /*0260*/  @UP0 UIADD3.X UR5, UPT, UPT, UR10, UR5, URZ, UP1, !UPT ;  /* 0x000000050a050290 */ /* 0x000fe20008ffe4ff */
[----:B------:R-:W4:Y:S01]  /*0270*/  @P1 LDG.E R3, desc[UR26][R10.64] ;  /* 0x0000001a0a031981 */ /* 0x000f22000c1e1900 */
[----:B-1----:R-:W-:Y:S02]  /*0280*/  IMAD.U32 R6, RZ, RZ, UR8 ;  /* 0x00000008ff067e24 */ /* 0x002fe4000f8e00ff */
[----:B------:R-:W-:-:S05]  /*0290*/  IMAD.U32 R7, RZ, RZ, UR9 ;  /* 0x00000009ff077e24 */ /* 0x000fca000f8e00ff */
[----:B------:R-:W4:Y:S01]  /*02a0*/  @!P3 LDG.E R4, desc[UR26][R6.64] ;  /* 0x0000001a0604b981 */ /* 0x000f22000c1e1900 */
[----:B------:R-:W-:Y:S02]  /*02b0*/  IMAD.U32 R8, RZ, RZ, UR4 ;  /* 0x00000004ff087e24 */ /* 0x000fe4000f8e00ff */
[----:B------:R-:W-:Y:S01]  /*02c0*/  IMAD.U32 R9, RZ, RZ, UR5 ;  /* 0x00000005ff097e24 */ /* 0x000fe2000f8e00ff */
[----:B------:R-:W1:Y:S01]  /*02d0*/  S2UR UR8, SR_CTAID.X ;  /* 0x00000000000879c3 */ /* 0x000e620000002500 */
[----:B------:R-:W3:Y:S03]  /*02e0*/  @!UP4 LDCU UR24, c[0x0][0x434] ;  /* 0x00008680ff18c7ac */ /* 0x000ee60008000800 */
[----:B------:R2:W5:Y:S01]  /*02f0*/  @P0 LDG.E R0, desc[UR26][R8.64] ;  /* 0x0000001a08000981 */ /* 0x000562000c1e1900 */
[----:B------:R-:W-:Y:S01]  /*0300*/  UMOV UR18, 0xffffffff ;  /* 0xffffffff00127882 */ /* 0x000fe20000000000 */
[----:B------:R-:W4:Y:S01]  /*0310*/  @!UP0 LDCU.64 UR4, c[0x0][0x488] ;  /* 0x00009100ff0487ac */ /* 0x000f220008000a00 */
[----:B------:R-:W-:Y:S01]  /*0320*/  UISETP.NE.U32.AND UP1, UPT, UR6, URZ, UPT ;  /* 0x000000ff0600728c */ /* 0x000fe2000bf25070 */
[----:B------:R-:W-:Y:S01]  /*0330*/  UMOV UR14, 0xffffffff ;  /* 0xffffffff000e7882 */ /* 0x000fe20000000000 */
[----:B------:R-:W-:-:S02]  /*0340*/  UMOV UR12, URZ ;  /* 0x000000ff000c7c82 */ /* 0x000fc40008000000 */
[----:B------:R-:W-:Y:S01]  /*0350*/  UISETP.NE.AND.EX UP1, UPT, UR7, URZ, UPT, UP1 ;  /* 0x000000ff0700728c */ /* 0x000fe2000bf25310 */
[----:B------:R-:W2:Y:S01]  /*0360*/  @!UP0 LDCU UR6, c[0x0][0x43c] ;  /* 0x00008780ff0687ac */ /* 0x000ea20008000800 */
[----:B-1----:R-:W-:Y:S01]  /*0370*/  USHF.L.U32 UR22, UR8, 0x7, URZ ;  /* 0x0000000708167899 */ /* 0x002fe200080006ff */
[----:B--2---:R-:W-:Y:S02]  /*0380*/  @P4 R2UR UR18, R5 ;  /* 0x00000000051242ca */ /* 0x004fe400000e0000 */
[----:B---3--:R-:W-:-:S13]  /*0390*/  @P2 R2UR UR9, R2 ;  /* 0x00000000020922ca */ /* 0x008fda00000e0000 */
[----:B------:R-:W-:-:S04]  /*03a0*/  @UP4 UIADD3 UR24, UPT, UPT, UR9, -UR18, URZ ;  /* 0x8000001209184290 */ /* 0x000fc8000fffe0ff */
[----:B------:R-:W-:Y:S01]  /*03b0*/  UISETP.GT.AND UP2, UPT, UR24, UR22, UPT ;  /* 0x000000161800728c */ /* 0x000fe2000bf44270 */
[----:B----4-:R-:W-:-:S05]  /*03c0*/  @P1 R2UR UR12, R3 ;  /* 0x00000000030c12ca */ /* 0x010fca00000e0000 */
[----:B------:R-:W-:Y:S01]  /*03d0*/  PLOP3.LUT P1, PT, PT, PT, UP2, 0x80, 0x8 ;  /* 0x000000000008781c */ /* 0x000fe20003f2f028 */
[----:B------:R-:W-:Y:S01]  /*03e0*/  @!UP0 UISETP.NE.U32.AND UP2, UPT, UR4, URZ, UPT ;  /* 0x000000ff0400828c */ /* 0x000fe2000bf45070 */
[----:B------:R-:W1:Y:S01]  /*03f0*/  @!UP1 LDCU UR4, c[0x0][0x438] ;  /* 0x00008700ff0497ac */ /* 0x000e620008000800 */
[----:B------:R-:W-:Y:S01]  /*0400*/  @!P3 R2UR UR14, R4 ;  /* 0x00000000040eb2ca */ /* 0x000fe200000e0000 */
[----:B------:R-:W-:-:S14]  /*0410*/  BRA.U !UP1, `(.L_x_58) ;  /* 0x0000000109187547 */ /* 0x000fdc000b800000 */
[----:B------:R-:W-:-:S13]  /*0420*/  PLOP3.LUT P2, PT, PT, PT, UP5, 0x80, 0x8 ;  /* 0x000000000008781c */ /* 0x000fda0003f4f058 */
[----:B------:R-:W1:Y:S04]  /*0430*/  @P2 LDG.E R2, desc[UR26][R6.64+0x4] ;  /* 0x0000041a06022981 */ /* 0x000e68000c1e1900 */
[----:B------:R-:W2:Y:S01]  /*0440*/  @!P2 LDG.E R3, desc[UR26][R6.64] ;  /* 0x0000001a0603a981 */ /* 0x000ea2000c1e1900 */
[----:B-1----:R-:W-:-:S13]  /*0450*/  @P2 R2UR UR4, R2 ;  /* 0x00000000020422ca */ /* 0x002fda00000e0000 */
[----:B------:R-:W-:-:S07]  /*0460*/  @UP5 UIADD3 UR4, UPT, UPT, UR4, -UR14, URZ ;  /* 0x8000000e04045290 */ /* 0x000fce000fffe0ff */
[----:B--2---:R-:W-:Y:S02]  /*0470*/  @!P2 R2UR UR4, R3 ;  /* 0x000000000304a2ca */ /* 0x004fe400000e0000 */
.L_x_58:
[----:B-----5:R-:W-:Y:S01]  /*0480*/  @P0 R2UR UR23, R0 ;  /* 0x00000000001702ca */ /* 0x020fe200000e0000 */
[----:B------:R-:W-:Y:S01]  /*0490*/  @!UP0 UISETP.NE.AND.EX UP2, UPT, UR5, URZ, UPT, UP2 ;  /* 0x000000ff0500828c */ /* 0x000fe2000bf45320 */
[----:B-1----:R-:W-:-:S13]  /*04a0*/  @!P1 EXIT ;  /* 0x000000000000994d */ /* 0x002fda0003800000 */
[----:B------:R-:W1:Y:S01]  /*04b0*/  LDCU UR21, c[0x0][0x508] ;  /* 0x0000a100ff1577ac */ /* 0x000e620008000800 */
[----:B------:R-:W2:Y:S01]  /*04c0*/  S2R R213, SR_TID.X ;  /* 0x0000000000d57919 */ /* 0x000ea20000002100 */
[----:B------:R-:W3:Y:S01]  /*04d0*/  S2UR UR25, SR_CTAID.Z ;  /* 0x00000000001979c3 */ /* 0x000ee20000002700 */
[----:B------:R-:W-:Y:S02]  /*04e0*/  @!UP0 USEL UR6, UR6, URZ, UP2 ;  /* 0x000000ff06068287 */ /* 0x000fe40009000000 */
[----:B------:R-:W-:Y:S02]  /*04f0*/  @UP0 UIADD3 UR23, UPT, UPT, UR23, -UR12, URZ ;  /* 0x8000000c17170290 */ /* 0x000fe4000fffe0ff */
[----:B------:R-:W-:Y:S02]  /*0500*/  @!UP0 UIADD3 UR23, UPT, UPT, UR6, UR4, -UR12 ;  /* 0x0000000406178290 */ /* 0x000fe4000fffe80c */
[----:B------:R-:W-:Y:S02]  /*0510*/  UIADD3 UR5, UPT, UPT, UR8, 0x1, URZ ;  /* 0x0000000108057890 */ /* 0x000fe4000fffe0ff */
[----:B------:R-:W-:-:S02]  /*0520*/  UIADD3 UR7, UPT, UPT, UR23, 0x3f, URZ ;  /* 0x0000003f17077890 */ /* 0x000fc4000fffe0ff */
[----:B------:R-:W-:Y:S02]  /*0530*/  ULEA UR5, UR5, -UR24, 0x7 ;  /* 0x8000001805057291 */ /* 0x000fe4000f8e38ff */
[----:B------:R-:W-:Y:S02]  /*0540*/  USHF.R.S32.HI UR6, URZ, 0x1f, UR7 ;  /* 0x0000001fff067899 */ /* 0x000fe40008011407 */
[----:B-1----:R-:W-:Y:S02]  /*0550*/  UIADD3 UR5, UPT, UPT, UR7, UR21, UR5 ;  /* 0x0000001507057290 */ /* 0x002fe4000fffe005 */
[----:B------:R-:W-:Y:S02]  /*0560*/  ULEA.HI UR6, UR6, UR7, URZ, 0x6 ;  /* 0x0000000706067291 */ /* 0x000fe4000f8f30ff */
[----:B------:R-:W-:Y:S02]  /*0570*/  USHF.R.S32.HI UR4, URZ, 0x1f, UR5 ;  /* 0x0000001fff047899 */ /* 0x000fe40008011405 */
[----:B------:R-:W-:-:S02]  /*0580*/  USHF.R.S32.HI UR6, URZ, 0x6, UR6 ;  /* 0x00000006ff067899 */ /* 0x000fc40008011406 */
[----:B------:R-:W-:-:S04]  /*0590*/  ULEA.HI UR4, UR4, UR5, URZ, 0x6 ;  /* 0x0000000504047291 */ /* 0x000fc8000f8f30ff */
[----:B------:R-:W-:-:S04]  /*05a0*/  USHF.R.S32.HI UR4, URZ, 0x6, UR4 ;  /* 0x00000006ff047899 */ /* 0x000fc80008011404 */
[----:B------:R-:W-:-:S04]  /*05b0*/  UISETP.LT.AND UP0, UPT, UR6, UR4, UPT ;  /* 0x000000040600728c */ /* 0x000fc8000bf01270 */
[----:B------:R-:W-:-:S04]  /*05c0*/  USEL UR20, UR6, UR4, UP0 ;  /* 0x0000000406147287 */ /* 0x000fc80008000000 */
[----:B------:R-:W-:-:S09]  /*05d0*/  UISETP.GT.AND UP0, UPT, UR20, URZ, UPT ;  /* 0x000000ff1400728c */ /* 0x000fd2000bf04270 */
[----:B--23--:R-:W-:Y:S05]  /*05e0*/  BRA.U UP0, `(.L_x_59) ;  /* 0x0000000d00107547 */ /* 0x00cfea000b800000 */
[----:B------:R-:W1:Y:S01]  /*05f0*/  LDCU.U8 UR4, c[0x0][0x549] ;  /* 0x0000a920ff0477ac */ /* 0x000e620008000000 */
[----:B------:R-:W2:Y:S01]  /*0600*/  S2R R17, SR_CTAID.X ;  /* 0x0000000000117919 */ /* 0x000ea20000002500 */
[----:B------:R-:W-:Y:S01]  /*0610*/  UISETP.NE.AND UP0, UPT, UR18, -0x1, UPT ;  /* 0xffffffff1200788c */ /* 0x000fe2000bf05270 */
[----:B------:R-:W3:Y:S10]  /*0620*/  LDCU.U8 UR10, c[0x0][0x548] ;  /* 0x0000a900ff0a77ac */ /* 0x000ef40008000000 */
[----:B------:R-:W4:Y:S01]  /*0630*/  @!UP0 LDCU.64 UR8, c[0x0][0x400] ;  /* 0x00008000ff0887ac */ /* 0x000f220008000a00 */
[----:B-1----:R-:W-:Y:S01]  /*0640*/  UISETP.NE.AND UP1, UPT, UR4, URZ, UPT ;  /* 0x000000ff0400728c */ /* 0x002fe2000bf25270 */
[----:B------:R-:W1:Y:S10]  /*0650*/  @UP0 LDCU.64 UR6, c[0x0][0x408] ;  /* 0x00008100ff0607ac */ /* 0x000e740008000a00 */
[----:B------:R-:W5:Y:S01]  /*0660*/  @UP1 LDCU.64 UR4, c[0x0][0x430] ;  /* 0x00008600ff0417ac */ /* 0x000f620008000a00 */
[----:B----4-:R-:W-:Y:S01]  /*0670*/  @!UP0 UIMAD.WIDE.U32 UR12, UR19, UR8, URZ ;  /* 0x00000008130c82a5 */ /* 0x010fe2000f8e00ff */
[----:B------:R-:W-:-:S03]  /*0680*/  @UP1 UMOV UR11, 0x1 ;  /* 0x00000001000b1882 */ /* 0x000fc60000000000 */
[----:B------:R-:W-:Y:S02]  /*0690*/  @!UP0 UIMAD UR9, UR19, UR9, UR13 ;  /* 0x00000009130982a4 */ /* 0x000fe4000f8e020d */
[----:B-1----:R-:W-:Y:S01]  /*06a0*/  @UP0 UIMAD.WIDE.U32 UR14, UR18, UR6, URZ ;  /* 0x00000006120e02a5 */ /* 0x002fe2000f8e00ff */
[----:B------:R-:W1:Y:S03]  /*06b0*/  @UP1 LDCU UR6, c[0x0][0x430] ;  /* 0x00008600ff0617ac */ /* 0x000e660008000800 */
[----:B------:R-:W-:Y:S02]  /*06c0*/  @UP0 UIMAD UR9, UR18, UR7, UR15 ;  /* 0x00000007120902a4 */ /* 0x000fe4000f8e020f */
[----:B-----5:R-:W-:Y:S01]  /*06d0*/  @UP1 UIMAD UR8, UR4, UR5, URZ ;  /* 0x00000005040812a4 */ /* 0x020fe2000f8e02ff */
[----:B------:R-:W-:Y:S01]  /*06e0*/  @UP0 UMOV UR12, UR14 ;  /* 0x0000000e000c0c82 */ /* 0x000fe20008000000 */
[----:B--23--:R-:W-:Y:S10]  /*06f0*/  BRA.U UP1, `(.L_x_60) ;  /* 0x0000000101287547 */ /* 0x00cff4000b800000 */
[----:B------:R-:W-:Y:S01]  /*0700*/  UISETP.NE.AND UP0, UPT, UR10, URZ, UPT ;  /* 0x000000ff0a00728c */ /* 0x000fe2000bf05270 */
[----:B------:R-:W2:Y:S10]  /*0710*/  LDCU UR5, c[0x0][0x3e0] ;  /* 0x00007c00ff0577ac */ /* 0x000eb40008000800 */
[----:B------:R-:W2:Y:S01]  /*0720*/  @UP0 LDCU UR11, c[0x0][0x454] ;  /* 0x00008a80ff0b07ac */ /* 0x000ea20008000800 */
[----:B------:R-:W3:Y:S01]  /*0730*/  @!UP0 LDCU UR4, c[0x0][0x434] ;  /* 0x00008680ff0487ac */ /* 0x000ee20008000800 */
[----:B------:R-:W4:Y:S01]  /*0740*/  @UP0 LDCU UR8, c[0x0][0x454] ;  /* 0x00008a80ff0807ac */ /* 0x000f220008000800 */
[----:B-1----:R-:W-:Y:S01]  /*0750*/  @UP0 UMOV UR6, 0x1 ;  /* 0x0000000100060882 */ /* 0x002fe20000000000 */
[----:B----4-:R-:W4:Y:S01]  /*0760*/  @!UP0 LDCU UR8, c[0x0][0x434] ;  /* 0x00008680ff0887ac */ /* 0x010f220008000800 */
[----:B------:R-:W-:Y:S01]  /*0770*/  @!UP0 UMOV UR6, 0x1 ;  /* 0x0000000100068882 */ /* 0x000fe20000000000 */
[----:B--2---:R-:W-:-:S02]  /*0780*/  @UP0 UIMAD UR11, UR11, UR5, URZ ;  /* 0x000000050b0b02a4 */ /* 0x004fc4000f8e02ff */
[----:B---3--:R-:W-:-:S12]  /*0790*/  @!UP0 UIMAD UR11, UR4, UR5, URZ ;  /* 0x00000005040b82a4 */ /* 0x008fd8000f8e02ff */
.L_x_60:
[----:B------:R-:W2:Y:S01]  /*07a0*/  LDCU UR7, c[0x0][0x434] ;  /* 0x00008680ff0777ac */ /* 0x000ea20008000800 */
[----:B------:R-:W-:Y:S01]  /*07b0*/  IMAD.SHL.U32 R10, R213, 0x8, RZ ;  /* 0x00000008d50a7824 */ /* 0x000fe200078e00ff */
[----:B------:R-:W-:Y:S01]  /*07c0*/  SHF.R.U32.HI R8, RZ, 0x2, R213 ;  /* 0x00000002ff087819 */ /* 0x000fe200000116d5 */
[----:B------:R-:W-:Y:S01]  /*07d0*/  IMAD.MOV.U32 R9, RZ, RZ, RZ ;  /* 0x000000ffff097224 */ /* 0x000fe200078e00ff */
[----:B------:R-:W3:Y:S01]  /*07e0*/  LDCU.64 UR4, c[0x0][0x410] ;  /* 0x00008200ff0477ac */ /* 0x000ee20008000a00 */
[----:B------:R-:W-:Y:S01]  /*07f0*/  BSSY.RECONVERGENT B0, `(.L_x_61) ;  /* 0x0000032000007945 */ /* 0x000fe20003800200 */
[----:B------:R-:W-:Y:S01]  /*0800*/  LOP3.LUT R10, R10, 0x18, RZ, 0xc0, !PT ;  /* 0x000000180a0a7812 */ /* 0x000fe200078ec0ff */
[C---:B------:R-:W-:Y:S01]  /*0810*/  VIADD R4, R8.reuse, 0x40 ;  /* 0x0000004008047836 */ /* 0x040fe20000000000 */
[----:B------:R-:W-:Y:S01]  /*0820*/  UISETP.NE.AND UP1, UPT, UR10, URZ, !UP1 ;  /* 0x000000ff0a00728c */ /* 0x000fe2000cf25270 */
[----:B------:R-:W-:Y:S01]  /*0830*/  VIADD R2, R8, 0x60 ;  /* 0x0000006008027836 */ /* 0x000fe20000000000 */
[----:B------:R-:W-:Y:S01]  /*0840*/  UIADD3 UR24, UPT, UPT, -UR22, UR24, URZ ;  /* 0x0000001816187290 */ /* 0x000fe2000fffe1ff */
[----:B------:R-:W-:Y:S01]  /*0850*/  IADD3 R6, P0, PT, R10, UR12, RZ ;  /* 0x0000000c0a067c10 */ /* 0x000fe2000ff1e0ff */
[----:B------:R-:W-:Y:S01]  /*0860*/  UISETP.NE.AND UP0, UPT, UR18, -0x1, UPT ;  /* 0xffffffff1200788c */ /* 0x000fe2000bf05270 */
[C---:B------:R-:W-:Y:S01]  /*0870*/  IADD3 R5, PT, PT, R8.reuse, 0x20, RZ ;  /* 0x0000002008057810 */ /* 0x040fe20007ffe0ff */
[----:B----4-:R-:W-:Y:S01]  /*0880*/  UIMAD UR8, UR25, UR8, URZ ;  /* 0x00000008190872a4 */ /* 0x010fe2000f8e02ff */
[----:B------:R-:W-:Y:S01]  /*0890*/  IADD3.X R7, PT, PT, RZ, UR9, RZ, P0, !PT ;  /* 0x00000009ff077c10 */ /* 0x000fe200087fe4ff */
[----:B-1----:R-:W-:Y:S01]  /*08a0*/  UIMAD UR22, UR22, UR6, URZ ;  /* 0x00000006161672a4 */ /* 0x002fe2000f8e02ff */
[----:B------:R-:W-:Y:S01]  /*08b0*/  ISETP.GE.AND P3, PT, R8, UR24, PT ;  /* 0x0000001808007c0c */ /* 0x000fe2000bf66270 */
[----:B--2---:R-:W-:Y:S01]  /*08c0*/  UIMAD UR7, UR19, UR7, URZ ;  /* 0x00000007130772a4 */ /* 0x004fe2000f8e02ff */
[----:B------:R-:W-:Y:S01]  /*08d0*/  IMAD.WIDE.U32 R16, R17, 0x80, R8 ;  /* 0x0000008011107825 */ /* 0x000fe200078e0008 */
[----:B------:R-:W-:Y:S01]  /*08e0*/  @!UP1 UIMAD UR8, UR19, UR11, UR8 ;  /* 0x0000000b130892a4 */ /* 0x000fe2000f8e0208 */
[----:B------:R-:W-:Y:S01]  /*08f0*/  ISETP.GE.AND P2, PT, R5, UR24, PT ;  /* 0x0000001805007c0c */ /* 0x000fe2000bf46270 */
[----:B------:R-:W-:Y:S01]  /*0900*/  USEL UR7, UR7, UR18, !UP0 ;  /* 0x0000001207077287 */ /* 0x000fe2000c000000 */
[----:B---3--:R-:W-:Y:S01]  /*0910*/  IMAD.U32 R12, RZ, RZ, UR4 ;  /* 0x00000004ff0c7e24 */ /* 0x008fe2000f8e00ff */
[----:B------:R-:W-:Y:S01]  /*0920*/  USHF.R.S32.HI UR10, URZ, 0x1f, UR22 ;  /* 0x0000001fff0a7899 */ /* 0x000fe20008011416 */
[----:B------:R-:W-:Y:S01]  /*0930*/  IMAD.U32 R15, RZ, RZ, UR5 ;  /* 0x00000005ff0f7e24 */ /* 0x000fe2000f8e00ff */
[----:B------:R-:W-:Y:S01]  /*0940*/  USHF.R.S32.HI UR4, URZ, 0x1f, UR7 ;  /* 0x0000001fff047899 */ /* 0x000fe20008011407 */
[----:B------:R-:W-:Y:S01]  /*0950*/  IMAD.WIDE.U32 R12, R12, UR25, R6 ;  /* 0x000000190c0c7c25 */ /* 0x000fe2000f8e0006 */
[----:B------:R-:W-:Y:S01]  /*0960*/  USEL UR7, UR7, URZ, UP1 ;  /* 0x000000ff07077287 */ /* 0x000fe20008800000 */
[----:B------:R-:W-:Y:S01]  /*0970*/  ISETP.GE.AND P1, PT, R4, UR24, PT ;  /* 0x0000001804007c0c */ /* 0x000fe2000bf26270 */
[----:B------:R-:W-:Y:S01]  /*0980*/  USEL UR4, UR4, URZ, UP1 ;  /* 0x000000ff04047287 */ /* 0x000fe20008800000 */
[----:B------:R-:W-:Y:S01]  /*0990*/  IMAD R15, R15, UR25, R13 ;  /* 0x000000190f0f7c24 */ /* 0x000fe2000f8e020d */
[----:B------:R-:W-:Y:S01]  /*09a0*/  USHF.R.S32.HI UR5, URZ, 0x1f, UR8 ;  /* 0x0000001fff057899 */ /* 0x000fe20008011408 */
[----:B------:R-:W-:Y:S01]  /*09b0*/  ISETP.GE.AND P0, PT, R2, UR24, PT ;  /* 0x0000001802007c0c */ /* 0x000fe2000bf06270 */
[----:B------:R-:W-:Y:S01]  /*09c0*/  UIADD3 UR7, UP1, UP0, UR22, UR7, UR8 ;  /* 0x0000000716077290 */ /* 0x000fe2000f83e008 */
[----:B------:R-:W-:-:S02]  /*09d0*/  LOP3.LUT R7, R10, 0x20, RZ, 0xfc, !PT ;  /* 0x000000200a077812 */ /* 0x000fc400078efcff */
[----:B------:R-:W-:Y:S01]  /*09e0*/  LOP3.LUT R6, R10, 0x40, RZ, 0xfc, !PT ;  /* 0x000000400a067812 */ /* 0x000fe200078efcff */
[----:B------:R-:W-:Y:S01]  /*09f0*/  UIADD3.X UR10, UPT, UPT, UR10, UR4, UR5, UP1, UP0 ;  /* 0x000000040a0a7290 */ /* 0x000fe20008fe0405 */
[----:B------:R-:W-:Y:S11]  /*0a00*/  @P3 BRA `(.L_x_62) ;  /* 0x0000000000403947 */ /* 0x000ff60003800000 */
[----:B------:R-:W1:Y:S01]  /*0a10*/  LDCU.64 UR4, c[0x0][0x408] ;  /* 0x00008100ff0477ac */ /* 0x000e620008000a00 */
[----:B------:R-:W-:Y:S01]  /*0a20*/  IMAD.MOV.U32 R14, RZ, RZ, R12 ;  /* 0x000000ffff0e7224 */ /* 0x000fe200078e000c */
[----:B------:R-:W2:Y:S01]  /*0a30*/  LDCU UR11, c[0x0][0x440] ;  /* 0x00008800ff0b77ac */ /* 0x000ea20008000800 */
[----:B------:R-:W3:Y:S01]  /*0a40*/  LDCU.64 UR8, c[0x0][0x3f0] ;  /* 0x00007e00ff0877ac */ /* 0x000ee20008000a00 */
[----:B-1----:R-:W-:Y:S02]  /*0a50*/  IMAD R3, R17, UR4, RZ ;  /* 0x0000000411037c24 */ /* 0x002fe4000f8e02ff */
[----:B------:R-:W-:Y:S01]  /*0a60*/  IMAD.WIDE.U32 R18, R16, UR4, R14 ;  /* 0x0000000410127c25 */ /* 0x000fe2000f8e000e */
[----:B--2---:R-:W-:-:S03]  /*0a70*/  ISETP.GE.AND P6, PT, R10, UR11, PT ;  /* 0x0000000b0a007c0c */ /* 0x004fc6000bfc6270 */
[----:B------:R-:W-:Y:S01]  /*0a80*/  IMAD R0, R16, UR5, R3 ;  /* 0x0000000510007c24 */ /* 0x000fe2000f8e0203 */
[----:B------:R-:W-:Y:S02]  /*0a90*/  ISETP.GE.AND P5, PT, R7, UR11, PT ;  /* 0x0000000b07007c0c */ /* 0x000fe4000bfa6270 */
[----:B------:R-:W-:Y:S01]  /*0aa0*/  ISETP.GE.AND P4, PT, R6, UR11, PT ;  /* 0x0000000b06007c0c */ /* 0x000fe2000bf86270 */
[----:B------:R-:W-:Y:S01]  /*0ab0*/  IMAD.IADD R0, R19, 0x1, R0 ;  /* 0x0000000113007824 */ /* 0x000fe200078e0200 */
[----:B---3--:R-:W-:-:S04]  /*0ac0*/  LEA R20, P3, R18, UR8, 0x1 ;  /* 0x0000000812147c11 */ /* 0x008fc8000f8608ff */
[----:B------:R-:W-:-:S05]  /*0ad0*/  LEA.HI.X R21, R18, UR9, R0, 0x1, P3 ;  /* 0x0000000912157c11 */ /* 0x000fca00098f0c00 */
[----:B------:R1:W-:Y:S04]  /*0ae0*/  @!P6 STG.E.128 desc[UR26][R20.64], RZ ;  /* 0x000000ff1400e986 */ /* 0x0003e8000c101d1a */
[----:B------:R1:W-:Y:S04]  /*0af0*/  @!P5 STG.E.128 desc[UR26][R20.64+0x40], RZ ;  /* 0x000040ff1400d986 */ /* 0x0003e8000c101d1a */
[----:B------:R1:W-:Y:S02]  /*0b00*/  @!P4 STG.E.128 desc[UR26][R20.64+0x80], RZ ;  /* 0x000080ff1400c986 */ /* 0x0003e4000c101d1a */
.L_x_62:
[----:B------:R-:W-:Y:S05]  /*0b10*/  BSYNC.RECONVERGENT B0 ;  /* 0x0000000000007941 */ /* 0x000fea0003800200 */
.L_x_61:
[----:B------:R-:W-:Y:S01]  /*0b20*/  BSSY.RECONVERGENT B0, `(.L_x_63) ;  /* 0x0000016000007945 */ /* 0x000fe20003800200 */
[----:B------:R-:W-:-:S03]  /*0b30*/  ISETP.NE.AND P3, PT, R10, RZ, PT ;  /* 0x000000ff0a00720c */ /* 0x000fc60003f65270 */
[----:B------:R-:W-:Y:S10]  /*0b40*/  @P2 BRA `(.L_x_64) ;  /* 0x00000000004c2947 */ /* 0x000ff40003800000 */
[----:B------:R-:W2:Y:S01]  /*0b50*/  LDCU.64 UR8, c[0x0][0x408] ;  /* 0x00008100ff0877ac */ /* 0x000ea20008000a00 */
[----:B------:R-:W-:Y:S01]  /*0b60*/  IADD3 R3, P2, PT, R16, 0x20, RZ ;  /* 0x0000002010037810 */ /* 0x000fe20007f5e0ff */
[----:B------:R-:W-:Y:S01]  /*0b70*/  IMAD.MOV.U32 R18, RZ, RZ, R12 ;  /* 0x000000ffff127224 */ /* 0x000fe200078e000c */
[----:B------:R-:W-:Y:S01]  /*0b80*/  MOV R19, R15 ;  /* 0x0000000f00137202 */ /* 0x000fe20000000f00 */
[----:B------:R-:W3:Y:S02]  /*0b90*/  LDCU UR11, c[0x0][0x440] ;  /* 0x00008800ff0b77ac */ /* 0x000ee40008000800 */
[----:B------:R-:W-:Y:S01]  /*0ba0*/  IMAD.X R0, RZ, RZ, R17, P2 ;  /* 0x000000ffff007224 */ /* 0x000fe200010e0611 */
[----:B------:R-:W1:Y:S03]  /*0bb0*/  LDCU.64 UR4, c[0x0][0x3f0] ;  /* 0x00007e00ff0477ac */ /* 0x000e660008000a00 */
[----:B--2---:R-:W-:-:S02]  /*0bc0*/  IMAD R0, R0, UR8, RZ ;  /* 0x0000000800007c24 */ /* 0x004fc4000f8e02ff */
[----:B------:R-:W-:Y:S01]  /*0bd0*/  IMAD.WIDE.U32 R18, R3, UR8, R18 ;  /* 0x0000000803127c25 */ /* 0x000fe2000f8e0012 */
[----:B---3--:R-:W-:-:S03]  /*0be0*/  ISETP.GE.AND P5, PT, R10, UR11, PT ;  /* 0x0000000b0a007c0c */ /* 0x008fc6000bfa6270 */
[----:B------:R-:W-:Y:S01]  /*0bf0*/  IMAD R0, R3, UR9, R0 ;  /* 0x0000000903007c24 */ /* 0x000fe2000f8e0200 */
[----:B------:R-:W-:Y:S02]  /*0c00*/  ISETP.GE.AND P4, PT, R7, UR11, PT ;  /* 0x0000000b07007c0c */ /* 0x000fe4000bf86270 */
[----:B------:R-:W-:Y:S01]  /*0c10*/  ISETP.GE.AND P2, PT, R6, UR11, PT ;  /* 0x0000000b06007c0c */ /* 0x000fe2000bf46270 */
[----:B------:R-:W-:Y:S01]  /*0c20*/  IMAD.IADD R0, R19, 0x1, R0 ;  /* 0x0000000113007824 */ /* 0x000fe200078e0200 */
[----:B-1----:R-:W-:-:S04]  /*0c30*/  LEA R20, P6, R18, UR4, 0x1 ;  /* 0x0000000412147c11 */ /* 0x002fc8000f8c08ff */
[----:B------:R-:W-:-:S05]  /*0c40*/  LEA.HI.X R21, R18, UR5, R0, 0x1, P6 ;  /* 0x0000000512157c11 */ /* 0x000fca000b0f0c00 */
[----:B------:R2:W-:Y:S04]  /*0c50*/  @!P5 STG.E.128 desc[UR26][R20.64], RZ ;  /* 0x000000ff1400d986 */ /* 0x0005e8000c101d1a */
[----:B------:R2:W-:Y:S04]  /*0c60*/  @!P4 STG.E.128 desc[UR26][R20.64+0x40], RZ ;  /* 0x000040ff1400c986 */ /* 0x0005e8000c101d1a */
[----:B------:R2:W-:Y:S02]  /*0c70*/  @!P2 STG.E.128 desc[UR26][R20.64+0x80], RZ ;  /* 0x000080ff1400a986 */ /* 0x0005e4000c101d1a */
.L_x_64:
[----:B------:R-:W-:Y:S05]  /*0c80*/  BSYNC.RECONVERGENT B0 ;  /* 0x0000000000007941 */ /* 0x000fea0003800200 */
.L_x_63:
[----:B------:R-:W-:Y:S01]  /*0c90*/  BSSY.RECONVERGENT B0, `(.L_x_65) ;  /* 0x0000016000007945 */ /* 0x000fe20003800200 */
[----:B------:R-:W-:-:S03]  /*0ca0*/  ISETP.GE.OR P6, PT, R8, UR24, P3 ;  /* 0x0000001808007c0c */ /* 0x000fc60009fc6670 */
[----:B------:R-:W-:Y:S10]  /*0cb0*/  @P1 BRA `(.L_x_66) ;  /* 0x00000000004c1947 */ /* 0x000ff40003800000 */
[----:B------:R-:W3:Y:S01]  /*0cc0*/  LDCU.64 UR8, c[0x0][0x408] ;  /* 0x00008100ff0877ac */ /* 0x000ee20008000a00 */
[----:B------:R-:W-:Y:S01]  /*0cd0*/  IADD3 R3, P1, PT, R16, 0x40, RZ ;  /* 0x0000004010037810 */ /* 0x000fe20007f3e0ff */
[----:B------:R-:W-:Y:S01]  /*0ce0*/  IMAD.MOV.U32 R18, RZ, RZ, R12 ;  /* 0x000000ffff127224 */ /* 0x000fe200078e000c */
[----:B------:R-:W-:Y:S01]  /*0cf0*/  MOV R19, R15 ;  /* 0x0000000f00137202 */ /* 0x000fe20000000f00 */
[----:B------:R-:W4:Y:S02]  /*0d00*/  LDCU UR11, c[0x0][0x440] ;  /* 0x00008800ff0b77ac */ /* 0x000f240008000800 */
[----:B------:R-:W-:Y:S01]  /*0d10*/  IMAD.X R0, RZ, RZ, R17, P1 ;  /* 0x000000ffff007224 */ /* 0x000fe200008e0611 */
[----:B------:R-:W1:Y:S03]  /*0d20*/  LDCU.64 UR4, c[0x0][0x3f0] ;  /* 0x00007e00ff0477ac */ /* 0x000e660008000a00 */
[----:B---3--:R-:W-:-:S02]  /*0d30*/  IMAD R0, R0, UR8, RZ ;  /* 0x0000000800007c24 */ /* 0x008fc4000f8e02ff */
[----:B------:R-:W-:Y:S01]  /*0d40*/  IMAD.WIDE.U32 R18, R3, UR8, R18 ;  /* 0x0000000803127c25 */ /* 0x000fe2000f8e0012 */
[----:B----4-:R-:W-:-:S03]  /*0d50*/  ISETP.GE.AND P4, PT, R10, UR11, PT ;  /* 0x0000000b0a007c0c */ /* 0x010fc6000bf86270 */
[----:B------:R-:W-:Y:S01]  /*0d60*/  IMAD R0, R3, UR9, R0 ;  /* 0x0000000903007c24 */ /* 0x000fe2000f8e0200 */
[----:B------:R-:W-:Y:S02]  /*0d70*/  ISETP.GE.AND P2, PT, R7, UR11, PT ;  /* 0x0000000b07007c0c */ /* 0x000fe4000bf46270 */
[----:B------:R-:W-:Y:S01]  /*0d80*/  ISETP.GE.AND P1, PT, R6, UR11, PT ;  /* 0x0000000b06007c0c */ /* 0x000fe2000bf26270 */
[----:B------:R-:W-:Y:S01]  /*0d90*/  IMAD.IADD R0, R19, 0x1, R0 ;  /* 0x0000000113007824 */ /* 0x000fe200078e0200 */
[----:B-12---:R-:W-:-:S04]  /*0da0*/  LEA R20, P5, R18, UR4, 0x1 ;  /* 0x0000000412147c11 */ /* 0x006fc8000f8a08ff */
[----:B------:R-:W-:-:S05]  /*0db0*/  LEA.HI.X R21, R18, UR5, R0, 0x1, P5 ;  /* 0x0000000512157c11 */ /* 0x000fca000a8f0c00 */
[----:B------:R3:W-:Y:S04]  /*0dc0*/  @!P4 STG.E.128 desc[UR26][R20.64], RZ ;  /* 0x000000ff1400c986 */ /* 0x0007e8000c101d1a */
[----:B------:R3:W-:Y:S04]  /*0dd0*/  @!P2 STG.E.128 desc[UR26][R20.64+0x40], RZ ;  /* 0x000040ff1400a986 */ /* 0x0007e8000c101d1a */
[----:B------:R3:W-:Y:S02]  /*0de0*/  @!P1 STG.E.128 desc[UR26][R20.64+0x80], RZ ;  /* 0x000080ff14009986 */ /* 0x0007e4000c101d1a */
.L_x_66:
[----:B------:R-:W-:Y:S05]  /*0df0*/  BSYNC.RECONVERGENT B0 ;  /* 0x0000000000007941 */ /* 0x000fea0003800200 */
.L_x_65:
[----:B------:R-:W-:Y:S01]  /*0e00*/  BSSY.RECONVERGENT B0, `(.L_x_67) ;  /* 0x0000017000007945 */ /* 0x000fe20003800200 */
[----:B------:R-:W-:Y:S02]  /*0e10*/  ISETP.GE.OR P5, PT, R5, UR24, P3 ;  /* 0x0000001805007c0c */ /* 0x000fe40009fa6670 */
[----:B------:R-:W-:Y:S02]  /*0e20*/  ISETP.GE.OR P4, PT, R4, UR24, P3 ;  /* 0x0000001804007c0c */ /* 0x000fe40009f86670 */
[----:B------:R-:W-:Y:S01]  /*0e30*/  ISETP.GE.OR P3, PT, R2, UR24, P3 ;  /* 0x0000001802007c0c */ /* 0x000fe20009f66670 */
[----:B------:R-:W-:-:S12]  /*0e40*/  @P0 BRA `(.L_x_68) ;  /* 0x0000000000480947 */ /* 0x000fd80003800000 */
[----:B------:R-:W4:Y:S01]  /*0e50*/  LDCU.64 UR8, c[0x0][0x408] ;  /* 0x00008100ff0877ac */ /* 0x000f220008000a00 */
[----:B------:R-:W-:Y:S01]  /*0e60*/  IADD3 R0, P0, PT, R16, 0x60, RZ ;  /* 0x0000006010007810 */ /* 0x000fe20007f1e0ff */
[----:B------:R-:W-:Y:S01]  /*0e70*/  IMAD.MOV.U32 R13, RZ, RZ, R15 ;  /* 0x000000ffff0d7224 */ /* 0x000fe200078e000f */
[----:B------:R-:W5:Y:S03]  /*0e80*/  LDCU.64 UR4, c[0x0][0x3f0] ;  /* 0x00007e00ff0477ac */ /* 0x000f660008000a00 */
[----:B------:R-:W-:Y:S01]  /*0e90*/  IMAD.X R3, RZ, RZ, R17, P0 ;  /* 0x000000ffff037224 */ /* 0x000fe200000e0611 */
[----:B------:R-:W1:Y:S03]  /*0ea0*/  LDCU UR11, c[0x0][0x440] ;  /* 0x00008800ff0b77ac */ /* 0x000e660008000800 */
[----:B----4-:R-:W-:-:S02]  /*0eb0*/  IMAD R3, R3, UR8, RZ ;  /* 0x0000000803037c24 */ /* 0x010fc4000f8e02ff */
[----:B------:R-:W-:-:S04]  /*0ec0*/  IMAD.WIDE.U32 R12, R0, UR8, R12 ;  /* 0x00000008000c7c25 */ /* 0x000fc8000f8e000c */
[----:B------:R-:W-:Y:S01]  /*0ed0*/  IMAD R3, R0, UR9, R3 ;  /* 0x0000000900037c24 */ /* 0x000fe2000f8e0203 */
[----:B-----5:R-:W-:Y:S02]  /*0ee0*/  LEA R14, P0, R12, UR4, 0x1 ;  /* 0x000000040c0e7c11 */ /* 0x020fe4000f8008ff */
[----:B-1----:R-:W-:Y:S01]  /*0ef0*/  ISETP.GE.AND P2, PT, R10, UR11, PT ;  /* 0x0000000b0a007c0c */ /* 0x002fe2000bf46270 */
[----:B------:R-:W-:Y:S01]  /*0f00*/  IMAD.IADD R3, R13, 0x1, R3 ;  /* 0x000000010d037824 */ /* 0x000fe200078e0203 */
[----:B------:R-:W-:-:S04]  /*0f10*/  ISETP.GE.AND P1, PT, R7, UR11, PT ;  /* 0x0000000b07007c0c */ /* 0x000fc8000bf26270 */
[----:B------:R-:W-:Y:S02]  /*0f20*/  LEA.HI.X R15, R12, UR5, R3, 0x1, P0 ;  /* 0x000000050c0f7c11 */ /* 0x000fe400080f0c03 */
[----:B------:R-:W-:-:S05]  /*0f30*/  ISETP.GE.AND P0, PT, R6, UR11, PT ;  /* 0x0000000b06007c0c */ /* 0x000fca000bf06270 */
[----:B------:R4:W-:Y:S04]  /*0f40*/  @!P2 STG.E.128 desc[UR26][R14.64], RZ ;  /* 0x000000ff0e00a986 */ /* 0x0009e8000c101d1a */
[----:B------:R4:W-:Y:S04]  /*0f50*/  @!P1 STG.E.128 desc[UR26][R14.64+0x40], RZ ;  /* 0x000040ff0e009986 */ /* 0x0009e8000c101d1a */
[----:B------:R4:W-:Y:S02]  /*0f60*/  @!P0 STG.E.128 desc[UR26][R14.64+0x80], RZ ;  /* 0x000080ff0e008986 */ /* 0x0009e4000c101d1a */
.L_x_68:
[----:B------:R-:W-:Y:S05]  /*0f70*/  BSYNC.RECONVERGENT B0 ;  /* 0x0000000000007941 */ /* 0x000fea0003800200 */
.L_x_67:
[----:B------:R-:W-:Y:S04]  /*0f80*/  BSSY.RECONVERGENT B0, `(.L_x_69) ;  /* 0x000000a000007945 */ /* 0x000fe80003800200 */
[----:B------:R-:W-:Y:S05]  /*0f90*/  @P6 BRA `(.L_x_70) ;  /* 0x0000000000206947 */ /* 0x000fea0003800000 */
[----:B------:R-:W5:Y:S01]  /*0fa0*/  LDCU.64 UR4, c[0x0][0x420] ;  /* 0x00008400ff0477ac */ /* 0x000f620008000a00 */
[----:B------:R-:W-:-:S05]  /*0fb0*/  IMAD R0, R8, UR6, RZ ;  /* 0x0000000608007c24 */ /* 0x000fca000f8e02ff */
[----:B------:R-:W-:-:S04]  /*0fc0*/  IADD3 R3, P0, PT, R0, UR7, RZ ;  /* 0x0000000700037c10 */ /* 0x000fc8000ff1e0ff */
[----:B------:R-:W-:Y:S02]  /*0fd0*/  LEA.HI.X.SX32 R0, R0, UR10, 0x1, P0 ;  /* 0x0000000a00007c11 */ /* 0x000fe400080f0eff */
[----:B-----5:R-:W-:-:S04]  /*0fe0*/  LEA R6, P0, R3, UR4, 0x2 ;  /* 0x0000000403067c11 */ /* 0x020fc8000f8010ff */
[----:B------:R-:W-:Y:S01]  /*0ff0*/  LEA.HI.X R7, R3, UR5, R0, 0x2, P0 ;  /* 0x0000000503077c11 */ /* 0x000fe200080f1400 */
[----:B------:R-:W-:-:S05]  /*1000*/  IMAD.MOV.U32 R3, RZ, RZ, 0x7f800000 ;  /* 0x7f800000ff037424 */ /* 0x000fca00078e00ff */
[----:B------:R1:W-:Y:S03]  /*1010*/  STG.E desc[UR26][R6.64], R3 ;  /* 0x0000000306007986 */ /* 0x0003e6000c10191a */
.L_x_70:
[----:B------:R-:W-:Y:S05]  /*1020*/  BSYNC.RECONVERGENT B0 ;  /* 0x0000000000007941 */ /* 0x000fea0003800200 */
.L_x_69:
[----:B------:R-:W-:Y:S04]  /*1030*/  BSSY.RECONVERGENT B0, `(.L_x_71) ;  /* 0x000000a000007945 */ /* 0x000fe80003800200 */
[----:B------:R-:W-:Y:S05]  /*1040*/  @P5 BRA `(.L_x_72) ;  /* 0x0000000000205947 */ /* 0x000fea0003800000 */
[----:B------:R-:W5:Y:S01]  /*1050*/  LDCU.64 UR4, c[0x0][0x420] ;  /* 0x00008400ff0477ac */ /* 0x000f620008000a00 */
[----:B------:R-:W-:-:S05]  /*1060*/  IMAD R0, R5, UR6, RZ ;  /* 0x0000000605007c24 */ /* 0x000fca000f8e02ff */
[----:B-1----:R-:W-:-:S04]  /*1070*/  IADD3 R3, P0, PT, R0, UR7, RZ ;  /* 0x0000000700037c10 */ /* 0x002fc8000ff1e0ff */
[----:B------:R-:W-:Y:S02]  /*1080*/  LEA.HI.X.SX32 R0, R0, UR10, 0x1, P0 ;  /* 0x0000000a00007c11 */ /* 0x000fe400080f0eff */
[----:B-----5:R-:W-:-:S04]  /*1090*/  LEA R6, P0, R3, UR4, 0x2 ;  /* 0x0000000403067c11 */ /* 0x020fc8000f8010ff */
[----:B------:R-:W-:Y:S01]  /*10a0*/  LEA.HI.X R7, R3, UR5, R0, 0x2, P0 ;  /* 0x0000000503077c11 */ /* 0x000fe200080f1400 */
[----:B------:R-:W-:-:S05]  /*10b0*/  IMAD.MOV.U32 R3, RZ, RZ, 0x7f800000 ;  /* 0x7f800000ff037424 */ /* 0x000fca00078e00ff */
[----:B------:R1:W-:Y:S03]  /*10c0*/  STG.E desc[UR26][R6.64], R3 ;  /* 0x0000000306007986 */ /* 0x0003e6000c10191a */
.L_x_72:
[----:B------:R-:W-:Y:S05]  /*10d0*/  BSYNC.RECONVERGENT B0 ;  /* 0x0000000000007941 */ /* 0x000fea0003800200 */
.L_x_71:
        /* <DEDUP_REMOVED lines=10> */
.L_x_74:
[----:B------:R-:W-:Y:S05]  /*1180*/  BSYNC.RECONVERGENT B0 ;  /* 0x0000000000007941 */ /* 0x000fea0003800200 */
.L_x_73:
[----:B------:R-:W-:Y:S05]  /*1190*/  @P3 EXIT ;  /* 0x000000000000394d */ /* 0x000fea0003800000 */
[----:B------:R-:W5:Y:S01]  /*11a0*/  LDCU.64 UR4, c[0x0][0x420] ;  /* 0x00008400ff0477ac */ /* 0x000f620008000a00 */
[----:B------:R-:W-:Y:S02]  /*11b0*/  IMAD R0, R2, UR6, RZ ;  /* 0x0000000602007c24 */ /* 0x000fe4000f8e02ff */
[----:B-1----:R-:W-:-:S03]  /*11c0*/  IMAD.MOV.U32 R5, RZ, RZ, 0x7f800000 ;  /* 0x7f800000ff057424 */ /* 0x002fc600078e00ff */
[----:B------:R-:W-:-:S04]  /*11d0*/  IADD3 R3, P0, PT, R0, UR7, RZ ;  /* 0x0000000700037c10 */ /* 0x000fc8000ff1e0ff */
[----:B------:R-:W-:Y:S02]  /*11e0*/  LEA.HI.X.SX32 R0, R0, UR10, 0x1, P0 ;  /* 0x0000000a00007c11 */ /* 0x000fe400080f0eff */
[----:B-----5:R-:W-:-:S04]  /*11f0*/  LEA R2, P0, R3, UR4, 0x2 ;  /* 0x0000000403027c11 */ /* 0x020fc8000f8010ff */
[----:B------:R-:W-:-:S05]  /*1200*/  LEA.HI.X R3, R3, UR5, R0, 0x2, P0 ;  /* 0x0000000503037c11 */ /* 0x000fca00080f1400 */
[----:B------:R-:W-:Y:S01]  /*1210*/  STG.E desc[UR26][R2.64], R5 ;  /* 0x0000000502007986 */ /* 0x000fe2000c10191a */
[----:B------:R-:W-:Y:S05]  /*1220*/  EXIT ;  /* 0x000000000000794d */ /* 0x000fea0003800000 */
.L_x_59:
[----:B------:R-:W-:Y:S02]  /*1230*/  UISETP.NE.AND UP0, UPT, UR18, -0x1, UPT ;  /* 0xffffffff1200788c */ /* 0x000fe4000bf05270 */
[----:B------:R-:W-:-:S09]  /*1240*/  UISETP.NE.AND UP1, UPT, UR14, -0x1, UPT ;  /* 0xffffffff0e00788c */ /* 0x000fd2000bf25270 */
[----:B------:R-:W1:Y:S01]  /*1250*/  @!UP0 LDCU.64 UR6, c[0x0][0x398] ;  /* 0x00007300ff0687ac */ /* 0x000e620008000a00 */
[----:B------:R-:W2:Y:S01]  /*1260*/  @UP0 LDCU.64 UR4, c[0x0][0x3b0] ;  /* 0x00007600ff0407ac */ /* 0x000ea20008000a00 */
[----:B-1----:R-:W-:Y:S02]  /*1270*/  @!UP0 UIMAD.WIDE.U32 UR30, UR19, UR6, URZ ;  /* 0x00000006131e82a5 */ /* 0x002fe4000f8e00ff */
[----:B--2---:R-:W-:Y:S02]  /*1280*/  @UP0 UIMAD.WIDE.U32 UR8, UR18, UR4, URZ ;  /* 0x00000004120802a5 */ /* 0x004fe4000f8e00ff */
[----:B------:R-:W-:Y:S02]  /*1290*/  @!UP0 UIMAD UR28, UR19, UR7, UR31 ;  /* 0x00000007131c82a4 */ /* 0x000fe4000f8e021f */
[----:B------:R-:W-:-:S03]  /*12a0*/  @UP0 UIMAD UR28, UR18, UR5, UR9 ;  /* 0x00000005121c02a4 */ /* 0x000fc6000f8e0209 */
[----:B------:R-:W-:Y:S01]  /*12b0*/  @UP0 UMOV UR30, UR8 ;  /* 0x00000008001e0c82 */ /* 0x000fe20008000000 */
[----:B------:R-:W-:Y:S08]  /*12c0*/  BRA.U UP1, `(.L_x_75) ;  /* 0x00000001012c7547 */ /* 0x000ff0000b800000 */
[----:B------:R-:W1:Y:S01]  /*12d0*/  LDCU.64 UR10, c[0x0][0x3b8] ;  /* 0x00007700ff0a77ac */ /* 0x000e620008000a00 */
[----:B------:R-:W2:Y:S01]  /*12e0*/  LDCU.64 UR4, c[0x0][0x3a0] ;  /* 0x00007400ff0477ac */ /* 0x000ea20008000a00 */
[----:B------:R-:W-:-:S04]  /*12f0*/  USHF.R.S32.HI UR6, URZ, 0x1f, UR12 ;  /* 0x0000001fff067899 */ /* 0x000fc8000801140c */
[----:B-1----:R-:W-:Y:S02]  /*1300*/  UIMAD UR6, UR6, UR10, URZ ;  /* 0x0000000a060672a4 */ /* 0x002fe4000f8e02ff */
[----:B------:R-:W-:Y:S02]  /*1310*/  UIMAD.WIDE.U32 UR8, UR12, UR10, URZ ;  /* 0x0000000a0c0872a5 */ /* 0x000fe4000f8e00ff */
[----:B------:R-:W-:-:S04]  /*1320*/  UIMAD UR6, UR12, UR11, UR6 ;  /* 0x0000000b0c0672a4 */ /* 0x000fc8000f8e0206 */
[----:B------:R-:W-:-:S03]  /*1330*/  UIADD3 UR7, UPT, UPT, UR9, UR6, URZ ;  /* 0x0000000609077290 */ /* 0x000fc6000fffe0ff */
[----:B------:R-:W-:Y:S02]  /*1340*/  UMOV UR6, UR8 ;  /* 0x0000000800067c82 */ /* 0x000fe40008000000 */
[----:B--2---:R-:W-:-:S04]  /*1350*/  UIMAD.WIDE.U32 UR6, UR19, UR4, UR6 ;  /* 0x00000004130672a5 */ /* 0x004fc8000f8e0006 */
[----:B------:R-:W-:Y:S01]  /*1360*/  UIMAD UR13, UR19, UR5, UR7 ;  /* 0x00000005130d72a4 */ /* 0x000fe2000f8e0207 */
[----:B------:R-:W-:Y:S05]  /*1370*/  BRA `(.L_x_76) ;  /* 0x0000000000147947 */ /* 0x000fea0003800000 */
.L_x_75:
[----:B------:R-:W1:Y:S01]  /*1380*/  LDCU.64 UR10, c[0x0][0x3b8] ;  /* 0x00007700ff0a77ac */ /* 0x000e620008000a00 */
[----:B------:R-:W-:-:S04]  /*1390*/  UIADD3 UR13, UPT, UPT, UR12, UR14, URZ ;  /* 0x0000000e0c0d7290 */ /* 0x000fc8000fffe0ff */
[----:B-1----:R-:W-:Y:S02]  /*13a0*/  UIMAD.WIDE.U32 UR6, UR13, UR10, URZ ;  /* 0x0000000a0d0672a5 */ /* 0x002fe4000f8e00ff */
[----:B------:R-:W-:-:S04]  /*13b0*/  UIMAD UR13, UR13, UR11, URZ ;  /* 0x0000000b0d0d72a4 */ /* 0x000fc8000f8e02ff */
[----:B------:R-:W-:Y:S02]  /*13c0*/  UIADD3 UR13, UPT, UPT, UR7, UR13, URZ ;  /* 0x0000000d070d7290 */ /* 0x000fe4000fffe0ff */
.L_x_76:
[----:B------:R-:W1:Y:S01]  /*13d0*/  LDC R0, c[0x0][0x3e8] ;  /* 0x0000fa00ff007b82 */ /* 0x000e620000000800 */
[----:B------:R-:W2:Y:S01]  /*13e0*/  S2R R2, SR_CTAID.Z ;  /* 0x0000000000027919 */ /* 0x000ea20000002700 */
[----:B-1----:R-:W-:-:S04]  /*13f0*/  IABS R4, R0 ;  /* 0x0000000000047213 */ /* 0x002fc80000000000 */
[----:B------:R-:W1:Y:S01]  /*1400*/  I2F.RP R5, R4 ;  /* 0x0000000400057306 */ /* 0x000e620000209400 */
[----:B--2---:R-:W-:-:S07]  /*1410*/  IABS R2, R2 ;  /* 0x0000000200027213 */ /* 0x004fce0000000000 */
[----:B-1----:R-:W1:Y:S02]  /*1420*/  MUFU.RCP R6, R5 ;  /* 0x0000000500067308 */ /* 0x002e640000001000 */
[----:B-1----:R-:W-:-:S06]  /*1430*/  VIADD R6, R6, 0xffffffe ;  /* 0x0ffffffe06067836 */ /* 0x002fcc0000000000 */
[----:B------:R-:W1:Y:S02]  /*1440*/  F2I.FTZ.U32.TRUNC.NTZ R7, R6 ;  /* 0x0000000600077305 */ /* 0x000e64000021f000 */
[----:B-1----:R-:W-:Y:S01]  /*1450*/  IMAD.MOV R3, RZ, RZ, -R7 ;  /* 0x000000ffff037224 */ /* 0x002fe200078e0a07 */
[----:B------:R-:W-:-:S03]  /*1460*/  MOV R6, RZ ;  /* 0x000000ff00067202 */ /* 0x000fc60000000f00 */
[----:B------:R-:W-:-:S04]  /*1470*/  IMAD R3, R3, R4, RZ ;  /* 0x0000000403037224 */ /* 0x000fc800078e02ff */
[----:B------:R-:W-:-:S06]  /*1480*/  IMAD.HI.U32 R3, R7, R3, R6 ;  /* 0x0000000307037227 */ /* 0x000fcc00078e0006 */
[----:B------:R-:W-:-:S04]  /*1490*/  IMAD.HI.U32 R5, R3, R2, RZ ;  /* 0x0000000203057227 */ /* 0x000fc800078e00ff */
[----:B------:R-:W-:-:S04]  /*14a0*/  IMAD.MOV R3, RZ, RZ, -R5 ;  /* 0x000000ffff037224 */ /* 0x000fc800078e0a05 */
[----:B------:R-:W-:Y:S01]  /*14b0*/  IMAD R3, R4, R3, R2 ;  /* 0x0000000304037224 */ /* 0x000fe200078e0202 */
[----:B------:R-:W-:-:S04]  /*14c0*/  LOP3.LUT R2, R0, UR25, RZ, 0x3c, !PT ;  /* 0x0000001900027c12 */ /* 0x000fc8000f8e3cff */
[----:B------:R-:W-:Y:S02]  /*14d0*/  ISETP.GT.U32.AND P1, PT, R4, R3, PT ;  /* 0x000000030400720c */ /* 0x000fe40003f24070 */
[----:B------:R-:W-:-:S11]  /*14e0*/  ISETP.GE.AND P0, PT, R2, RZ, PT ;  /* 0x000000ff0200720c */ /* 0x000fd60003f06270 */
[-C--:B------:R-:W-:Y:S01]  /*14f0*/  @!P1 IADD3 R3, PT, PT, R3, -R4.reuse, RZ ;  /* 0x8000000403039210 */ /* 0x080fe20007ffe0ff */
[----:B------:R-:W-:Y:S01]  /*1500*/  @!P1 VIADD R5, R5, 0x1 ;  /* 0x0000000105059836 */ /* 0x000fe20000000000 */
[----:B------:R-:W-:Y:S02]  /*1510*/  ISETP.NE.AND P1, PT, R0, RZ, PT ;  /* 0x000000ff0000720c */ /* 0x000fe40003f25270 */
[----:B------:R-:W-:-:S13]  /*1520*/  ISETP.GE.U32.AND P2, PT, R3, R4, PT ;  /* 0x000000040300720c */ /* 0x000fda0003f46070 */
[----:B------:R-:W-:-:S05]  /*1530*/  @P2 IADD3 R5, PT, PT, R5, 0x1, RZ ;  /* 0x0000000105052810 */ /* 0x000fca0007ffe0ff */
[----:B------:R-:W-:-:S05]  /*1540*/  IMAD.MOV.U32 R2, RZ, RZ, R5 ;  /* 0x000000ffff027224 */ /* 0x000fca00078e0005 */
[----:B------:R-:W-:Y:S02]  /*1550*/  @!P0 IADD3 R2, PT, PT, -R2, RZ, RZ ;  /* 0x000000ff02028210 */ /* 0x000fe40007ffe1ff */
[----:B------:R-:W-:Y:S01]  /*1560*/  @!P1 LOP3.LUT R2, RZ, R0, RZ, 0x33, !PT ;  /* 0x00000000ff029212 */ /* 0x000fe200078e33ff */
[----:B------:R-:W-:Y:S05]  /*1570*/  BRA.U UP1, `(.L_x_77) ;  /* 0x00000001012c7547 */ /* 0x000fea000b800000 */
[----:B------:R-:W1:Y:S01]  /*1580*/  LDCU.64 UR8, c[0x0][0x3c0] ;  /* 0x00007800ff0877ac */ /* 0x000e620008000a00 */
[----:B------:R-:W2:Y:S01]  /*1590*/  LDCU.64 UR4, c[0x0][0x3a8] ;  /* 0x00007500ff0477ac */ /* 0x000ea20008000a00 */
[----:B------:R-:W-:-:S04]  /*15a0*/  USHF.R.S32.HI UR7, URZ, 0x1f, UR12 ;  /* 0x0000001fff077899 */ /* 0x000fc8000801140c */
[----:B-1----:R-:W-:Y:S02]  /*15b0*/  UIMAD UR7, UR7, UR8, URZ ;  /* 0x00000008070772a4 */ /* 0x002fe4000f8e02ff */
[----:B------:R-:W-:Y:S02]  /*15c0*/  UIMAD.WIDE.U32 UR14, UR12, UR8, URZ ;  /* 0x000000080c0e72a5 */ /* 0x000fe4000f8e00ff */
[----:B------:R-:W-:-:S04]  /*15d0*/  UIMAD UR7, UR12, UR9, UR7 ;  /* 0x000000090c0772a4 */ /* 0x000fc8000f8e0207 */
[----:B------:R-:W-:-:S04]  /*15e0*/  UIADD3 UR15, UPT, UPT, UR15, UR7, URZ ;  /* 0x000000070f0f7290 */ /* 0x000fc8000fffe0ff */
[----:B--2---:R-:W-:-:S04]  /*15f0*/  UIMAD.WIDE.U32 UR14, UR19, UR4, UR14 ;  /* 0x00000004130e72a5 */ /* 0x004fc8000f8e000e */
[----:B------:R-:W-:-:S03]  /*1600*/  UIMAD UR12, UR19, UR5, UR15 ;  /* 0x00000005130c72a4 */ /* 0x000fc6000f8e020f */
[----:B------:R-:W-:Y:S01]  /*1610*/  UMOV UR4, UR14 ;  /* 0x0000000e00047c82 */ /* 0x000fe20008000000 */
[----:B------:R-:W-:Y:S08]  /*1620*/  BRA `(.L_x_78) ;  /* 0x0000000000147947 */ /* 0x000ff00003800000 */
.L_x_77:
[----:B------:R-:W1:Y:S01]  /*1630*/  LDCU.64 UR8, c[0x0][0x3c0] ;  /* 0x00007800ff0877ac */ /* 0x000e620008000a00 */
[----:B------:R-:W-:-:S04]  /*1640*/  UIADD3 UR12, UPT, UPT, UR12, UR14, URZ ;  /* 0x0000000e0c0c7290 */ /* 0x000fc8000fffe0ff */
[----:B-1----:R-:W-:Y:S02]  /*1650*/  UIMAD.WIDE.U32 UR4, UR12, UR8, URZ ;  /* 0x000000080c0472a5 */ /* 0x002fe4000f8e00ff */
[----:B------:R-:W-:-:S04]  /*1660*/  UIMAD UR12, UR12, UR9, URZ ;  /* 0x000000090c0c72a4 */ /* 0x000fc8000f8e02ff */
[----:B------:R-:W-:-:S12]  /*1670*/  UIADD3 UR12, UPT, UPT, UR5, UR12, URZ ;  /* 0x0000000c050c7290 */ /* 0x000fd8000fffe0ff */
.L_x_78:
[----:B------:R-:W-:Y:S01]  /*1680*/  IMAD.SHL.U32 R225, R213, 0x8, RZ ;  /* 0x00000008d5e17824 */ /* 0x000fe200078e00ff */
[--C-:B------:R-:W-:Y:S01]  /*1690*/  SHF.R.U32.HI R6, RZ, 0x2, R213.reuse ;  /* 0x00000002ff067819 */ /* 0x100fe200000116d5 */
[----:B------:R-:W1:Y:S01]  /*16a0*/  LDCU.64 UR14, c[0x0][0x390] ;  /* 0x00007200ff0e77ac */ /* 0x000e620008000a00 */
[----:B------:R-:W-:Y:S01]  /*16b0*/  SHF.R.S32.HI R221, RZ, 0x1f, R2 ;  /* 0x0000001fffdd7819 */ /* 0x000fe20000011402 */
[----:B------:R-:W2:Y:S01]  /*16c0*/  S2R R5, SR_CTAID.X ;  /* 0x0000000000057919 */ /* 0x000ea20000002500 */
[C---:B------:R-:W-:Y:S01]  /*16d0*/  LOP3.LUT R220, R225.reuse, 0x18, RZ, 0xc0, !PT ;  /* 0x00000018e1dc7812 */ /* 0x040fe200078ec0ff */
[----:B------:R-:W3:Y:S01]  /*16e0*/  S2UR UR29, SR_CgaCtaId ;  /* 0x00000000001d79c3 */ /* 0x000ee20000008800 */
[----:B------:R-:W4:Y:S01]  /*16f0*/  LDCU.64 UR16, c[0x0][0x388] ;  /* 0x00007100ff1077ac */ /* 0x000f220008000a00 */
[----:B------:R-:W-:Y:S01]  /*1700*/  LOP3.LUT R0, R225, 0xd8, RZ, 0xc0, !PT ;  /* 0x000000d8e1007812 */ /* 0x000fe200078ec0ff */
[C---:B------:R-:W-:Y:S01]  /*1710*/  IMAD.SHL.U32 R128, R213.reuse, 0x20, RZ ;  /* 0x00000020d5807824 */ /* 0x040fe200078e00ff */
[C---:B------:R-:W-:Y:S01]  /*1720*/  IADD3 R10, P1, PT, R220.reuse, UR6, RZ ;  /* 0x00000006dc0a7c10 */ /* 0x040fe2000ff3e0ff */
[----:B------:R-:W-:Y:S01]  /*1730*/  BSSY.RECONVERGENT B0, `(.L_x_79) ;  /* 0x000004b000007945 */ /* 0x000fe20003800200 */
[----:B------:R-:W-:Y:S01]  /*1740*/  IADD3 R8, P0, PT, R220, UR4, RZ ;  /* 0x00000004dc087c10 */ /* 0x000fe2000ff1e0ff */
[----:B------:R-:W5:Y:S01]  /*1750*/  LDCU.128 UR4, c[0x0][0x3d0] ;  /* 0x00007a00ff0477ac */ /* 0x000f620008000c00 */
[----:B------:R-:W-:Y:S01]  /*1760*/  LOP3.LUT R0, R0, 0x18, R213, 0x78, !PT ;  /* 0x0000001800007812 */ /* 0x000fe200078e78d5 */
[----:B------:R-:W-:Y:S01]  /*1770*/  IMAD.X R11, RZ, RZ, UR13, P1 ;  /* 0x0000000dff0b7e24 */ /* 0x000fe200088e06ff */
[----:B------:R-:W-:Y:S01]  /*1780*/  SHF.L.U32 R216, R213, 0x2, RZ ;  /* 0x00000002d5d87819 */ /* 0x000fe200000006ff */
[----:B------:R-:W-:Y:S01]  /*1790*/  IMAD.X R9, RZ, RZ, UR12, P0 ;  /* 0x0000000cff097e24 */ /* 0x000fe200080e06ff */
[----:B------:R-:W2:Y:S01]  /*17a0*/  LDCU.64 UR12, c[0x0][0x3c8] ;  /* 0x00007900ff0c77ac */ /* 0x000ea20008000a00 */
[----:B------:R-:W-:Y:S01]  /*17b0*/  IMAD.WIDE.U32 R10, R6, UR10, R10 ;  /* 0x0000000a060a7c25 */ /* 0x000fe2000f8e000a */
[----:B------:R-:W-:-:S02]  /*17c0*/  IADD3 R12, P0, PT, R220, UR30, RZ ;  /* 0x0000001edc0c7c10 */ /* 0x000fc4000ff1e0ff */
[----:B------:R-:W-:Y:S01]  /*17d0*/  MOV R7, RZ ;  /* 0x000000ff00077202 */ /* 0x000fe20000000f00 */
[----:B------:R-:W-:Y:S01]  /*17e0*/  IMAD.WIDE.U32 R8, R6, UR8, R8 ;  /* 0x0000000806087c25 */ /* 0x000fe2000f8e0008 */
[----:B------:R-:W-:Y:S02]  /*17f0*/  LOP3.LUT R225, R0, 0x1f20, R225, 0xf8, !PT ;  /* 0x00001f2000e17812 */ /* 0x000fe400078ef8e1 */
[----:B------:R-:W-:Y:S01]  /*1800*/  SHF.R.U32.HI R35, RZ, 0x1, R213 ;  /* 0x00000001ff237819 */ /* 0x000fe200000116d5 */
[C---:B------:R-:W-:Y:S01]  /*1810*/  IMAD R11, R6.reuse, UR11, R11 ;  /* 0x0000000b060b7c24 */ /* 0x040fe2000f8e020b */
[----:B------:R-:W-:Y:S01]  /*1820*/  SHF.L.U32 R217, R213, 0x4, RZ ;  /* 0x00000004d5d97819 */ /* 0x000fe200000006ff */
[----:B------:R-:W-:Y:S01]  /*1830*/  IMAD R9, R6, UR9, R9 ;  /* 0x0000000906097c24 */ /* 0x000fe2000f8e0209 */
[C---:B------:R-:W-:Y:S01]  /*1840*/  LOP3.LUT R219, R220.reuse, 0x20, RZ, 0xfc, !PT ;  /* 0x00000020dcdb7812 */ /* 0x040fe200078efcff */
[C---:B-----5:R-:W-:Y:S01]  /*1850*/  IMAD R223, R221.reuse, UR4, RZ ;  /* 0x00000004dddf7c24 */ /* 0x060fe2000f8e02ff */
[----:B------:R-:W-:Y:S01]  /*1860*/  LOP3.LUT R218, R220, 0x40, RZ, 0xfc, !PT ;  /* 0x00000040dcda7812 */ /* 0x000fe200078efcff */
[----:B------:R-:W-:-:S02]  /*1870*/  IMAD R221, R221, UR6, RZ ;  /* 0x00000006dddd7c24 */ /* 0x000fc4000f8e02ff */
[C---:B------:R-:W-:Y:S01]  /*1880*/  IMAD R223, R2.reuse, UR5, R223 ;  /* 0x0000000502df7c24 */ /* 0x040fe2000f8e02df */
[----:B------:R-:W-:Y:S01]  /*1890*/  UMOV UR5, 0x400 ;  /* 0x0000040000057882 */ /* 0x000fe20000000000 */
[C---:B------:R-:W-:Y:S01]  /*18a0*/  IMAD R221, R2.reuse, UR7, R221 ;  /* 0x0000000702dd7c24 */ /* 0x040fe2000f8e02dd */
[----:B---3--:R-:W-:Y:S01]  /*18b0*/  ULEA UR5, UR29, UR5, 0x18 ;  /* 0x000000051d057291 */ /* 0x008fe2000f8ec0ff */
[----:B------:R-:W-:-:S04]  /*18c0*/  IMAD.WIDE.U32 R10, R2, UR4, R10 ;  /* 0x00000004020a7c25 */ /* 0x000fc8000f8e000a */
[----:B------:R-:W-:Y:S01]  /*18d0*/  IMAD.WIDE.U32 R2, R2, UR6, R8 ;  /* 0x0000000602027c25 */ /* 0x000fe2000f8e0008 */
[----:B------:R-:W-:Y:S02]  /*18e0*/  IADD3 R223, PT, PT, R11, R223, RZ ;  /* 0x000000df0bdf7210 */ /* 0x000fe40007ffe0ff */
[----:B----4-:R-:W-:Y:S01]  /*18f0*/  LEA R224, P1, R10, UR16, 0x1 ;  /* 0x000000100ae07c11 */ /* 0x010fe2000f8208ff */
[----:B------:R-:W-:Y:S01]  /*1900*/  IMAD.X R13, RZ, RZ, UR28, P0 ;  /* 0x0000001cff0d7e24 */ /* 0x000fe200080e06ff */
[----:B-1----:R-:W-:Y:S01]  /*1910*/  LEA R222, P0, R2, UR14, 0x1 ;  /* 0x0000000e02de7c11 */ /* 0x002fe2000f8008ff */
[----:B------:R-:W-:Y:S01]  /*1920*/  IMAD.IADD R221, R3, 0x1, R221 ;  /* 0x0000000103dd7824 */ /* 0x000fe200078e02dd */
[----:B------:R-:W-:Y:S01]  /*1930*/  UIADD3 UR14, UPT, UPT, -UR22, UR24, URZ ;  /* 0x00000018160e7290 */ /* 0x000fe2000fffe1ff */
[----:B--2---:R-:W-:Y:S01]  /*1940*/  IMAD.U32 R8, RZ, RZ, UR12 ;  /* 0x0000000cff087e24 */ /* 0x004fe2000f8e00ff */
[----:B------:R-:W-:Y:S01]  /*1950*/  LOP3.LUT R3, R216, 0x18, RZ, 0xc0, !PT ;  /* 0x00000018d8037812 */ /* 0x000fe200078ec0ff */
[----:B------:R-:W-:Y:S01]  /*1960*/  IMAD.U32 R11, RZ, RZ, UR13 ;  /* 0x0000000dff0b7e24 */ /* 0x000fe2000f8e00ff */
[----:B------:R-:W-:Y:S01]  /*1970*/  LEA.HI.X R221, R2, UR15, R221, 0x1, P0 ;  /* 0x0000000f02dd7c11 */ /* 0x000fe200080f0cdd */
[----:B------:R-:W-:Y:S01]  /*1980*/  IMAD.WIDE.U32 R8, R8, UR25, R12 ;  /* 0x0000001908087c25 */ /* 0x000fe2000f8e000c */
[----:B------:R-:W-:-:S02]  /*1990*/  ISETP.GE.AND P0, PT, R6, UR14, PT ;  /* 0x0000000e06007c0c */ /* 0x000fc4000bf06270 */
[----:B------:R-:W-:Y:S01]  /*19a0*/  LEA.HI.X R223, R10, UR17, R223, 0x1, P1 ;  /* 0x000000110adf7c11 */ /* 0x000fe200088f0cdf */
[----:B------:R-:W-:Y:S01]  /*19b0*/  IMAD R11, R11, UR25, R9 ;  /* 0x000000190b0b7c24 */ /* 0x000fe2000f8e0209 */
[----:B------:R-:W-:Y:S01]  /*19c0*/  LOP3.LUT R34, R3, 0xc0, R128, 0xf8, !PT ;  /* 0x000000c003227812 */ /* 0x000fe200078ef880 */
[----:B------:R-:W-:Y:S01]  /*19d0*/  IMAD.WIDE.U32 R4, R5, 0x80, R6 ;  /* 0x0000008005047825 */ /* 0x000fe200078e0006 */
[----:B------:R-:W-:-:S07]  /*19e0*/  LEA R225, R225, UR5, 0x1 ;  /* 0x00000005e1e17c11 */ /* 0x000fce000f8e08ff */
[----:B------:R-:W-:Y:S05]  /*19f0*/  @P0 BRA `(.L_x_80) ;  /* 0x0000000000780947 */ /* 0x000fea0003800000 */
        /* <DEDUP_REMOVED lines=9> */
[----:B---3--:R-:W-:Y:S01]  /*1a90*/  LEA R2, P2, R12, UR12, 0x1 ;  /* 0x0000000c0c027c11 */ /* 0x008fe2000f8408ff */
[----:B------:R-:W-:-:S05]  /*1aa0*/  IMAD.IADD R0, R13, 0x1, R0 ;  /* 0x000000010d007824 */ /* 0x000fca00078e0200 */
[----:B------:R-:W-:-:S05]  /*1ab0*/  LEA.HI.X R3, R12, UR13, R0, 0x1, P2 ;  /* 0x0000000d0c037c11 */ /* 0x000fca00090f0c00 */
[----:B------:R-:W-:Y:S01]  /*1ac0*/  @!PT LDS RZ, [RZ] ;  /* 0x00000000fffff984 */ /* 0x000fe20000000800 */
[----:B------:R-:W-:Y:S01]  /*1ad0*/  @!PT LDS RZ, [RZ] ;  /* 0x00000000fffff984 */ /* 0x000fe20000000800 */
[----:B------:R-:W-:Y:S01]  /*1ae0*/  @!PT LDS RZ, [RZ] ;  /* 0x00000000fffff984 */ /* 0x000fe20000000800 */
[----:B------:R1:W-:Y:S04]  /*1af0*/  @!P1 LDGSTS.E.BYPASS.LTC128B.128 [R225], desc[UR26][R2.64] ;  /* 0x0000000002e19fae */ /* 0x0003e8000b981a1a */
[----:B------:R1:W-:Y:S04]  /*1b00*/  @P1 STS.128 [R225], RZ ;  /* 0x000000ffe1001388 */ /* 0x0003e80000000c00 */
[----:B------:R-:W-:Y:S01]  /*1b10*/  @!PT LDS RZ, [RZ] ;  /* 0x00000000fffff984 */ /* 0x000fe20000000800 */
[----:B------:R-:W-:Y:S01]  /*1b20*/  @!PT LDS RZ, [RZ] ;  /* 0x00000000fffff984 */ /* 0x000fe20000000800 */
[----:B------:R-:W-:Y:S01]  /*1b30*/  @!PT LDS RZ, [RZ] ;  /* 0x00000000fffff984 */ /* 0x000fe20000000800 */
[----:B------:R1:W-:Y:S04]  /*1b40*/  @!P0 LDGSTS.E.BYPASS.LTC128B.128 [R225+0x2000], desc[UR26][R2.64+0x40] ;  /* 0x0200004002e18fae */ /* 0x0003e8000b981a1a */
[----:B------:R1:W-:Y:S01]  /*1b50*/  @P0 STS.128 [R225+0x2000], RZ ;  /* 0x002000ffe1000388 */ /* 0x0003e20000000c00 */
[----:B------:R-:W-:-:S13]  /*1b60*/  ISETP.GE.AND P0, PT, R218, UR4, PT ;  /* 0x00000004da007c0c */ /* 0x000fda000bf06270 */
[----:B------:R-:W-:Y:S05]  /*1b70*/  @P0 BRA `(.L_x_81) ;  /* 0x0000000000140947 */ /* 0x000fea0003800000 */
[----:B------:R-:W-:Y:S01]  /*1b80*/  @!PT LDS RZ, [RZ] ;  /* 0x00000000fffff984 */ /* 0x000fe20000000800 */
[----:B------:R-:W-:Y:S01]  /*1b90*/  @!PT LDS RZ, [RZ] ;  /* 0x00000000fffff984 */ /* 0x000fe20000000800 */
[----:B------:R-:W-:Y:S01]  /*1ba0*/  @!PT LDS RZ, [RZ] ;  /* 0x00000000fffff984 */ /* 0x000fe20000000800 */
[----:B------:R3:W-:Y:S01]  /*1bb0*/  LDGSTS.E.BYPASS.LTC128B.128 [R225+0x4000], desc[UR26][R2.64+0x80] ;  /* 0x0400008002e17fae */ /* 0x0007e2000b981a1a */
[----:B------:R-:W-:Y:S05]  /*1bc0*/  BRA `(.L_x_80) ;  /* 0x0000000000047947 */ /* 0x000fea0003800000 */
.L_x_81:
[----:B------:R2:W-:Y:S02]  /*1bd0*/  STS.128 [R225+0x4000], RZ ;  /* 0x004000ffe1007388 */ /* 0x0005e40000000c00 */
.L_x_80:
[----:B------:R-:W-:Y:S05]  /*1be0*/  BSYNC.RECONVERGENT B0 ;  /* 0x0000000000007941 */ /* 0x000fea0003800200 */
.L_x_79:
[----:B------:R-:W-:Y:S01]  /*1bf0*/  IADD3 R0, PT, PT, R6, 0x20, RZ ;  /* 0x0000002006007810 */ /* 0x000fe20007ffe0ff */
[----:B------:R-:W-:Y:S03]  /*1c00*/  BSSY.RECONVERGENT B0, `(.L_x_82) ;  /* 0x0000024000007945 */ /* 0x000fe60003800200 */
[----:B------:R-:W-:-:S13]  /*1c10*/  ISETP.GE.AND P0, PT, R0, UR14, PT ;  /* 0x0000000e00007c0c */ /* 0x000fda000bf06270 */
[----:B------:R-:W-:Y:S05]  /*1c20*/  @P0 BRA `(.L_x_83) ;  /* 0x0000000000840947 */ /* 0x000fea0003800000 */
[----:B------:R-:W4:Y:S01]  /*1c30*/  LDCU.64 UR12, c[0x0][0x3b0] ;  /* 0x00007600ff0c77ac */ /* 0x000f220008000a00 */
[----:B-1-3--:R-:W-:Y:S01]  /*1c40*/  IADD3 R3, P0, PT, R4, 0x20, RZ ;  /* 0x0000002004037810 */ /* 0x00afe20007f1e0ff */
[----:B------:R-:W-:Y:S01]  /*1c50*/  IMAD.MOV.U32 R12, RZ, RZ, R8 ;  /* 0x000000ffff0c7224 */ /* 0x000fe200078e0008 */
[----:B------:R-:W-:Y:S01]  /*1c60*/  MOV R13, R11 ;  /* 0x0000000b000d7202 */ /* 0x000fe20000000f00 */
[----:B------:R-:W1:Y:S02]  /*1c70*/  LDCU UR4, c[0x0][0x440] ;  /* 0x00008800ff0477ac */ /* 0x000e640008000800 */
[----:B------:R-:W-:Y:S01]  /*1c80*/  IMAD.X R2, RZ, RZ, R5, P0 ;  /* 0x000000ffff027224 */ /* 0x000fe200000e0605 */
[----:B------:R-:W3:Y:S03]  /*1c90*/  LDCU.64 UR6, c[0x0][0x380] ;  /* 0x00007000ff0677ac */ /* 0x000ee60008000a00 */
[----:B----4-:R-:W-:-:S02]  /*1ca0*/  IMAD R2, R2, UR12, RZ ;  /* 0x0000000c02027c24 */ /* 0x010fc4000f8e02ff */
[----:B------:R-:W-:Y:S01]  /*1cb0*/  IMAD.WIDE.U32 R12, R3, UR12, R12 ;  /* 0x0000000c030c7c25 */ /* 0x000fe2000f8e000c */
[----:B-1----:R-:W-:-:S03]  /*1cc0*/  ISETP.GE.AND P1, PT, R220, UR4, PT ;  /* 0x00000004dc007c0c */ /* 0x002fc6000bf26270 */
        /* <DEDUP_REMOVED lines=8> */
[----:B------:R1:W-:Y:S04]  /*1d50*/  @!P1 LDGSTS.E.BYPASS.LTC128B.128 [R225+0x800], desc[UR26][R14.64] ;  /* 0x008000000ee19fae */ /* 0x0003e8000b981a1a */
[----:B------:R1:W-:Y:S04]  /*1d60*/  @P1 STS.128 [R225+0x800], RZ ;  /* 0x000800ffe1001388 */ /* 0x0003e80000000c00 */
        /* <DEDUP_REMOVED lines=12> */
.L_x_84:
[----:B------:R3:W-:Y:S02]  /*1e30*/  STS.128 [R225+0x4800], RZ ;  /* 0x004800ffe1007388 */ /* 0x0007e40000000c00 */
.L_x_83:
[----:B------:R-:W-:Y:S05]  /*1e40*/  BSYNC.RECONVERGENT B0 ;  /* 0x0000000000007941 */ /* 0x000fea0003800200 */
.L_x_82:
[----:B-1-3--:R-:W-:Y:S01]  /*1e50*/  IADD3 R2, PT, PT, R6, 0x40, RZ ;  /* 0x0000004006027810 */ /* 0x00afe20007ffe0ff */
[----:B------:R-:W-:Y:S03]  /*1e60*/  BSSY.RECONVERGENT B0, `(.L_x_85) ;  /* 0x0000024000007945 */ /* 0x000fe60003800200 */
[----:B------:R-:W-:-:S13]  /*1e70*/  ISETP.GE.AND P0, PT, R2, UR14, PT ;  /* 0x0000000e02007c0c */ /* 0x000fda000bf06270 */
[----:B------:R-:W-:Y:S05]  /*1e80*/  @P0 BRA `(.L_x_86) ;  /* 0x0000000000840947 */ /* 0x000fea0003800000 */
[----:B------:R-:W1:Y:S01]  /*1e90*/  LDCU.64 UR12, c[0x0][0x3b0] ;  /* 0x00007600ff0c77ac */ /* 0x000e620008000a00 */
[----:B------:R-:W-:Y:S01]  /*1ea0*/  IADD3 R3, P0, PT, R4, 0x40, RZ ;  /* 0x0000004004037810 */ /* 0x000fe20007f1e0ff */
[----:B------:R-:W-:Y:S01]  /*1eb0*/  IMAD.MOV.U32 R12, RZ, RZ, R8 ;  /* 0x000000ffff0c7224 */ /* 0x000fe200078e0008 */
[----:B------:R-:W-:Y:S01]  /*1ec0*/  MOV R13, R11 ;  /* 0x0000000b000d7202 */ /* 0x000fe20000000f00 */
[----:B------:R-:W3:Y:S02]  /*1ed0*/  LDCU UR4, c[0x0][0x440] ;  /* 0x00008800ff0477ac */ /* 0x000ee40008000800 */
[----:B------:R-:W-:Y:S01]  /*1ee0*/  IMAD.X R2, RZ, RZ, R5, P0 ;  /* 0x000000ffff027224 */ /* 0x000fe200000e0605 */
[----:B------:R-:W4:Y:S03]  /*1ef0*/  LDCU.64 UR6, c[0x0][0x380] ;  /* 0x00007000ff0677ac */ /* 0x000f260008000a00 */
[----:B-1----:R-:W-:-:S02]  /*1f00*/  IMAD R2, R2, UR12, RZ ;  /* 0x0000000c02027c24 */ /* 0x002fc4000f8e02ff */
[----:B------:R-:W-:Y:S01]  /*1f10*/  IMAD.WIDE.U32 R12, R3, UR12, R12 ;  /* 0x0000000c030c7c25 */ /* 0x000fe2000f8e000c */
[----:B---3--:R-:W-:-:S03]  /*1f20*/  ISETP.GE.AND P1, PT, R220, UR4, PT ;  /* 0x00000004dc007c0c */ /* 0x008fc6000bf26270 */
[----:B------:R-:W-:Y:S01]  /*1f30*/  IMAD R2, R3, UR13, R2 ;  /* 0x0000000d03027c24 */ /* 0x000fe2000f8e0202 */
[----:B------:R-:W-:Y:S02]  /*1f40*/  ISETP.GE.AND P0, PT, R219, UR4, PT ;  /* 0x00000004db007c0c */ /* 0x000fe4000bf06270 */
[----:B----4-:R-:W-:Y:S01]  /*1f50*/  LEA R14, P2, R12, UR6, 0x1 ;  /* 0x000000060c0e7c11 */ /* 0x010fe2000f8408ff */
        /* <DEDUP_REMOVED lines=19> */
.L_x_87:
[----:B------:R3:W-:Y:S02]  /*2090*/  STS.128 [R225+0x5000], RZ ;  /* 0x005000ffe1007388 */ /* 0x0007e40000000c00 */
.L_x_86:
[----:B------:R-:W-:Y:S05]  /*20a0*/  BSYNC.RECONVERGENT B0 ;  /* 0x0000000000007941 */ /* 0x000fea0003800200 */
.L_x_85:
[----:B------:R-:W-:Y:S01]  /*20b0*/  IADD3 R2, PT, PT, R6, 0x60, RZ ;  /* 0x0000006006027810 */ /* 0x000fe20007ffe0ff */
[----:B------:R-:W-:Y:S01]  /*20c0*/  USHF.L.U64.HI UR4, UR10, 0x6, UR11 ;  /* 0x000000060a047899 */ /* 0x000fe2000801020b */
[----:B------:R-:W-:Y:S01]  /*20d0*/  BSSY.RECONVERGENT B0, `(.L_x_88) ;  /* 0x0000025000007945 */ /* 0x000fe20003800200 */
[----:B------:R-:W-:Y:S01]  /*20e0*/  USHF.L.U32 UR15, UR10, 0x6, URZ ;  /* 0x000000060a0f7899 */ /* 0x000fe200080006ff */
[----:B------:R-:W-:-:S13]  /*20f0*/  ISETP.GE.AND P0, PT, R2, UR14, PT ;  /* 0x0000000e02007c0c */ /* 0x000fda000bf06270 */
[----:B------:R-:W-:Y:S05]  /*2100*/  @P0 BRA `(.L_x_89) ;  /* 0x0000000000840947 */ /* 0x000fea0003800000 */
[----:B------:R-:W5:Y:S01]  /*2110*/  LDCU.64 UR12, c[0x0][0x3b0] ;  /* 0x00007600ff0c77ac */ /* 0x000f620008000a00 */
[----:B------:R-:W-:Y:S01]  /*2120*/  IADD3 R2, P0, PT, R4, 0x60, RZ ;  /* 0x0000006004027810 */ /* 0x000fe20007f1e0ff */
[----:B------:R-:W1:Y:S04]  /*2130*/  LDCU UR16, c[0x0][0x440] ;  /* 0x00008800ff1077ac */ /* 0x000e680008000800 */
[----:B------:R-:W-:Y:S01]  /*2140*/  IMAD.X R4, RZ, RZ, R5, P0 ;  /* 0x000000ffff047224 */ /* 0x000fe200000e0605 */
[----:B------:R-:W-:Y:S01]  /*2150*/  MOV R5, R11 ;  /* 0x0000000b00057202 */ /* 0x000fe20000000f00 */
[----:B------:R-:W2:Y:S02]  /*2160*/  LDCU.64 UR6, c[0x0][0x380] ;  /* 0x00007000ff0677ac */ /* 0x000ea40008000a00 */
[----:B-----5:R-:W-:-:S02]  /*2170*/  IMAD R3, R4, UR12, RZ ;  /* 0x0000000c04037c24 */ /* 0x020fc4000f8e02ff */
[----:B------:R-:W-:Y:S02]  /*2180*/  IMAD.MOV.U32 R4, RZ, RZ, R8 ;  /* 0x000000ffff047224 */ /* 0x000fe400078e0008 */
[----:B------:R-:W-:Y:S01]  /*2190*/  IMAD R3, R2, UR13, R3 ;  /* 0x0000000d02037c24 */ /* 0x000fe2000f8e0203 */
[----:B-1----:R-:W-:Y:S01]  /*21a0*/  ISETP.GE.AND P1, PT, R220, UR16, PT ;  /* 0x00000010dc007c0c */ /* 0x002fe2000bf26270 */
[----:B------:R-:W-:Y:S01]  /*21b0*/  IMAD.WIDE.U32 R4, R2, UR12, R4 ;  /* 0x0000000c02047c25 */ /* 0x000fe2000f8e0004 */
[----:B------:R-:W-:-:S03]  /*21c0*/  ISETP.GE.AND P0, PT, R219, UR16, PT ;  /* 0x00000010db007c0c */ /* 0x000fc6000bf06270 */
[----:B------:R-:W-:Y:S01]  /*21d0*/  IMAD.IADD R3, R5, 0x1, R3 ;  /* 0x0000000105037824 */ /* 0x000fe200078e0203 */
[----:B--2---:R-:W-:-:S04]  /*21e0*/  LEA R2, P2, R4, UR6, 0x1 ;  /* 0x0000000604027c11 */ /* 0x004fc8000f8408ff */
        /* <DEDUP_REMOVED lines=18> */
.L_x_90:
[----:B------:R2:W-:Y:S02]  /*2310*/  STS.128 [R225+0x5800], RZ ;  /* 0x005800ffe1007388 */ /* 0x0005e40000000c00 */
.L_x_89:
[----:B------:R-:W-:Y:S05]  /*2320*/  BSYNC.RECONVERGENT B0 ;  /* 0x0000000000007941 */ /* 0x000fea0003800200 */
.L_x_88:
[----:B------:R-:W-:Y:S01]  /*2330*/  UIADD3 UR13, UPT, UPT, UR20, -0x1, URZ ;  /* 0xffffffff140d7890 */ /* 0x000fe2000fffe0ff */
[----:B------:R-:W-:Y:S03]  /*2340*/  BSSY.RECONVERGENT B0, `(.L_x_91) ;  /* 0x0000021000007945 */ /* 0x000fe60003800200 */
[----:B------:R-:W-:Y:S02]  /*2350*/  UIMAD UR7, UR13, -0x40, UR23 ;  /* 0xffffffc00d0778a4 */ /* 0x000fe4000f8e0217 */
[----:B------:R-:W-:Y:S02]  /*2360*/  UIMAD.WIDE.U32 UR32, UR15, UR13, URZ ;  /* 0x0000000d0f2072a5 */ /* 0x000fe4000f8e00ff */
[----:B------:R-:W-:Y:S02]  /*2370*/  UIMAD UR12, UR4, UR13, URZ ;  /* 0x0000000d040c72a4 */ /* 0x000fe4000f8e02ff */
[----:B------:R-:W-:-:S02]  /*2380*/  ISETP.GE.AND P3, PT, R6, UR7, PT ;  /* 0x0000000706007c0c */ /* 0x000fc4000bf66270 */
[----:B------:R-:W-:-:S11]  /*2390*/  UIADD3 UR12, UPT, UPT, UR33, UR12, URZ ;  /* 0x0000000c210c7290 */ /* 0x000fd6000fffe0ff */
[----:B------:R-:W-:Y:S05]  /*23a0*/  @P3 BRA `(.L_x_92) ;  /* 0x0000000000683947 */ /* 0x000fea0003800000 */
[----:B------:R-:W5:Y:S01]  /*23b0*/  LDCU UR6, c[0x0][0x440] ;  /* 0x00008800ff0677ac */ /* 0x000f620008000800 */
[----:B------:R-:W-:Y:S02]  /*23c0*/  IMAD.U32 R4, RZ, RZ, UR32 ;  /* 0x00000020ff047e24 */ /* 0x000fe4000f8e00ff */
[----:B-12---:R-:W-:Y:S02]  /*23d0*/  IMAD.U32 R2, RZ, RZ, UR12 ;  /* 0x0000000cff027e24 */ /* 0x006fe4000f8e00ff */
[----:B------:R-:W-:Y:S01]  /*23e0*/  IMAD.U32 R5, RZ, RZ, UR33 ;  /* 0x00000021ff057e24 */ /* 0x000fe2000f8e00ff */
[----:B------:R-:W-:-:S04]  /*23f0*/  LEA R8, P2, R4, R224, 0x1 ;  /* 0x000000e004087211 */ /* 0x000fc800078408ff */
[----:B------:R-:W-:Y:S02]  /*2400*/  LEA.HI.X R9, R4, R223, R2, 0x1, P2 ;  /* 0x000000df04097211 */ /* 0x000fe400010f0c02 */
[----:B-----5:R-:W-:Y:S02]  /*2410*/  ISETP.GE.AND P1, PT, R220, UR6, PT ;  /* 0x00000006dc007c0c */ /* 0x020fe4000bf26270 */
[----:B------:R-:W-:-:S11]  /*2420*/  ISETP.GE.AND P0, PT, R219, UR6, PT ;  /* 0x00000006db007c0c */ /* 0x000fd6000bf06270 */
        /* <DEDUP_REMOVED lines=17> */
.L_x_93:
[----:B------:R2:W-:Y:S02]  /*2540*/  STS.128 [R225+0x8000], RZ ;  /* 0x008000ffe1007388 */ /* 0x0005e40000000c00 */
.L_x_92:
[----:B------:R-:W-:Y:S05]  /*2550*/  BSYNC.RECONVERGENT B0 ;  /* 0x0000000000007941 */ /* 0x000fea0003800200 */
.L_x_91:
[----:B------:R-:W-:Y:S01]  /*2560*/  ISETP.GE.AND P0, PT, R0, UR7, PT ;  /* 0x0000000700007c0c */ /* 0x000fe2000bf06270 */
[----:B------:R-:W-:Y:S01]  /*2570*/  USHF.L.U64.HI UR25, UR10, 0x5, UR11 ;  /* 0x000000050a197899 */ /* 0x000fe2000801020b */
[----:B------:R-:W-:Y:S01]  /*2580*/  BSSY.RECONVERGENT B0, `(.L_x_94) ;  /* 0x0000020000007945 */ /* 0x000fe20003800200 */
[----:B------:R-:W-:Y:S02]  /*2590*/  USHF.L.U32 UR28, UR10, 0x5, URZ ;  /* 0x000000050a1c7899 */ /* 0x000fe400080006ff */
[----:B------:R-:W-:Y:S02]  /*25a0*/  USHF.L.U64.HI UR29, UR8, 0x6, UR9 ;  /* 0x00000006081d7899 */ /* 0x000fe40008010209 */
[----:B------:R-:W-:-:S06]  /*25b0*/  USHF.L.U32 UR30, UR8, 0x6, URZ ;  /* 0x00000006081e7899 */ /* 0x000fcc00080006ff */
[----:B------:R-:W-:Y:S06]  /*25c0*/  @P0 BRA `(.L_x_95) ;  /* 0x00000000006c0947 */ /* 0x000fec0003800000 */
[----:B------:R-:W5:Y:S01]  /*25d0*/  LDCU UR6, c[0x0][0x440] ;  /* 0x00008800ff0677ac */ /* 0x000f620008000800 */
[----:B------:R-:W-:-:S04]  /*25e0*/  UIADD3 UR17, UP0, UPT, UR28, UR32, URZ ;  /* 0x000000201c117290 */ /* 0x000fc8000ff1e0ff */
[----:B------:R-:W-:Y:S02]  /*25f0*/  UIADD3.X UR16, UPT, UPT, UR25, UR12, URZ, UP0, !UPT ;  /* 0x0000000c19107290 */ /* 0x000fe400087fe4ff */
[----:B-12---:R-:W-:-:S04]  /*2600*/  IMAD.U32 R3, RZ, RZ, UR17 ;  /* 0x00000011ff037e24 */ /* 0x006fc8000f8e00ff */
[----:B------:R-:W-:Y:S01]  /*2610*/  IMAD.U32 R2, RZ, RZ, UR16 ;  /* 0x00000010ff027e24 */ /* 0x000fe2000f8e00ff */
[----:B------:R-:W-:Y:S02]  /*2620*/  LEA R4, P2, R3, R224, 0x1 ;  /* 0x000000e003047211 */ /* 0x000fe400078408ff */
[----:B-----5:R-:W-:Y:S02]  /*2630*/  ISETP.GE.AND P1, PT, R220, UR6, PT ;  /* 0x00000006dc007c0c */ /* 0x020fe4000bf26270 */
[----:B------:R-:W-:Y:S02]  /*2640*/  ISETP.GE.AND P0, PT, R219, UR6, PT ;  /* 0x00000006db007c0c */ /* 0x000fe4000bf06270 */
[----:B------:R-:W-:-:S09]  /*2650*/  LEA.HI.X R5, R3, R223, R2, 0x1, P2 ;  /* 0x000000df03057211 */ /* 0x000fd200010f0c02 */
        /* <DEDUP_REMOVED lines=17> */
.L_x_96:
[----:B------:R2:W-:Y:S02]  /*2770*/  STS.128 [R225+0x8800], RZ ;  /* 0x008800ffe1007388 */ /* 0x0005e40000000c00 */
.L_x_95:
[----:B------:R-:W-:Y:S05]  /*2780*/  BSYNC.RECONVERGENT B0 ;  /* 0x0000000000007941 */ /* 0x000fea0003800200 */
.L_x_94:
[----:B------:R-:W0:Y:S01]  /*2790*/  LDGDEPBAR ;  /* 0x00000000000079af */ /* 0x000e220000000000 */
[----:B-12---:R-:W-:Y:S01]  /*27a0*/  IMAD.U32 R2, RZ, RZ, UR22 ;  /* 0x00000016ff027e24 */ /* 0x006fe2000f8e00ff */
[----:B------:R-:W-:Y:S01]  /*27b0*/  LOP3.LUT R3, R35, 0x1f0, RZ, 0xc0, !PT ;  /* 0x000001f023037812 */ /* 0x000fe200078ec0ff */
[----:B------:R-:W-:Y:S01]  /*27c0*/  UIMAD.WIDE.U32 UR16, UR30, UR13, URZ ;  /* 0x0000000d1e1072a5 */ /* 0x000fe2000f8e00ff */
[----:B------:R-:W-:Y:S01]  /*27d0*/  LOP3.LUT R7, R6, 0x7, RZ, 0xc0, !PT ;  /* 0x0000000706077812 */ /* 0x000fe200078ec0ff */
[----:B------:R-:W-:Y:S01]  /*27e0*/  UIMAD UR6, UR29, UR13, URZ ;  /* 0x0000000d1d0672a4 */ /* 0x000fe2000f8e02ff */
[----:B------:R-:W-:Y:S01]  /*27f0*/  IADD3 R2, PT, PT, R3, 0x1, R2 ;  /* 0x0000000103027810 */ /* 0x000fe20007ffe002 */
[----:B------:R-:W-:Y:S01]  /*2800*/  IMAD.U32 R129, RZ, RZ, UR23 ;  /* 0x00000017ff817e24 */ /* 0x000fe2000f8e00ff */
[----:B------:R-:W-:Y:S01]  /*2810*/  BSSY.RECONVERGENT B0, `(.L_x_97) ;  /* 0x0000025000007945 */ /* 0x000fe20003800200 */
[----:B------:R-:W-:Y:S01]  /*2820*/  UIADD3 UR6, UPT, UPT, UR17, UR6, URZ ;  /* 0x0000000611067290 */ /* 0x000fe2000fffe0ff */
[----:B------:R-:W-:-:S04]  /*2830*/  IADD3 R2, PT, PT, R2, -UR24, R7 ;  /* 0x8000001802027c10 */ /* 0x000fc8000fffe007 */
[----:B------:R-:W-:Y:S01]  /*2840*/  IADD3 R129, PT, PT, R2, UR21, R129 ;  /* 0x0000001502817c10 */ /* 0x000fe2000fffe081 */
[----:B------:R-:W-:-:S04]  /*2850*/  DEPBAR.LE SB0, 0x0 ;  /* 0x000080000000791a */ /* 0x000fc80000000000 */
[----:B------:R-:W-:Y:S06]  /*2860*/  BAR.SYNC.DEFER_BLOCKING 0x0 ;  /* 0x0000000000007b1d */ /* 0x000fec0000010000 */
[----:B------:R-:W-:Y:S05]  /*2870*/  @P3 BRA `(.L_x_98) ;  /* 0x00000000006c3947 */ /* 0x000fea0003800000 */
[----:B------:R-:W1:Y:S01]  /*2880*/  LDCU UR12, c[0x0][0x440] ;  /* 0x00008800ff0c77ac */ /* 0x000e620008000800 */
[----:B------:R-:W-:Y:S02]  /*2890*/  IMAD.U32 R4, RZ, RZ, UR16 ;  /* 0x00000010ff047e24 */ /* 0x000fe4000f8e00ff */
[----:B------:R-:W-:Y:S02]  /*28a0*/  IMAD.U32 R2, RZ, RZ, UR6 ;  /* 0x00000006ff027e24 */ /* 0x000fe4000f8e00ff */
[----:B------:R-:W-:Y:S01]  /*28b0*/  IMAD.U32 R5, RZ, RZ, UR17 ;  /* 0x00000011ff057e24 */ /* 0x000fe2000f8e00ff */
[----:B------:R-:W-:-:S04]  /*28c0*/  LEA R6, P2, R4, R222, 0x1 ;  /* 0x000000de04067211 */ /* 0x000fc800078408ff */
[----:B------:R-:W-:Y:S02]  /*28d0*/  LEA.HI.X R7, R4, R221, R2, 0x1, P2 ;  /* 0x000000dd04077211 */ /* 0x000fe400010f0c02 */
[----:B-1----:R-:W-:Y:S02]  /*28e0*/  ISETP.GE.AND P1, PT, R220, UR12, PT ;  /* 0x0000000cdc007c0c */ /* 0x002fe4000bf26270 */
        /* <DEDUP_REMOVED lines=18> */
.L_x_99:
[----:B------:R2:W-:Y:S01]  /*2a10*/  STS.128 [R225+0xb000], RZ ;  /* 0x00b000ffe1007388 */ /* 0x0005e20000000c00 */
[----:B------:R-:W-:Y:S05]  /*2a20*/  BRA `(.L_x_100) ;  /* 0x00000000000c7947 */ /* 0x000fea0003800000 */
.L_x_98:
[----:B------:R1:W-:Y:S04]  /*2a30*/  STS.128 [R225+0x9000], RZ ;  /* 0x009000ffe1007388 */ /* 0x0003e80000000c00 */
[----:B------:R1:W-:Y:S04]  /*2a40*/  STS.128 [R225+0xa000], RZ ;  /* 0x00a000ffe1007388 */ /* 0x0003e80000000c00 */
[----:B------:R1:W-:Y:S02]  /*2a50*/  STS.128 [R225+0xb000], RZ ;  /* 0x00b000ffe1007388 */ /* 0x0003e40000000c00 */
.L_x_100:
[----:B------:R-:W-:Y:S05]  /*2a60*/  BSYNC.RECONVERGENT B0 ;  /* 0x0000000000007941 */ /* 0x000fea0003800200 */
.L_x_97:
[----:B------:R-:W-:Y:S01]  /*2a70*/  ISETP.GE.AND P0, PT, R0, UR7, PT ;  /* 0x0000000700007c0c */ /* 0x000fe2000bf06270 */
[----:B------:R-:W-:Y:S01]  /*2a80*/  USHF.L.U64.HI UR7, UR8, 0x5, UR9 ;  /* 0x0000000508077899 */ /* 0x000fe20008010209 */
[----:B------:R-:W-:Y:S01]  /*2a90*/  BSSY.RECONVERGENT B0, `(.L_x_101) ;  /* 0x0000025000007945 */ /* 0x000fe20003800200 */
[----:B------:R-:W-:Y:S01]  /*2aa0*/  USHF.L.U32 UR12, UR8, 0x5, URZ ;  /* 0x00000005080c7899 */ /* 0x000fe200080006ff */
[----:B------:R-:W-:Y:S02]  /*2ab0*/  LOP3.LUT R35, R34, 0x8, R35, 0x78, !PT ;  /* 0x0000000822237812 */ /* 0x000fe400078e7823 */
[----:B------:R-:W-:Y:S02]  /*2ac0*/  LOP3.LUT R5, R213, 0x8, RZ, 0xc0, !PT ;  /* 0x00000008d5057812 */ /* 0x000fe400078ec0ff */
[----:B------:R-:W-:Y:S02]  /*2ad0*/  LOP3.LUT R215, R217, 0x3e00, RZ, 0xc0, !PT ;  /* 0x00003e00d9d77812 */ /* 0x000fe400078ec0ff */
[----:B------:R-:W-:-:S03]  /*2ae0*/  LOP3.LUT R0, R128, 0x120, RZ, 0xc0, !PT ;  /* 0x0000012080007812 */ /* 0x000fc600078ec0ff */
[----:B------:R1:W-:Y:S04]  /*2af0*/  @P0 STS.128 [R225+0x9800], RZ ;  /* 0x009800ffe1000388 */ /* 0x0003e80000000c00 */
[----:B------:R1:W-:Y:S04]  /*2b00*/  @P0 STS.128 [R225+0xa800], RZ ;  /* 0x00a800ffe1000388 */ /* 0x0003e80000000c00 */
[----:B------:R1:W-:Y:S01]  /*2b10*/  @P0 STS.128 [R225+0xb800], RZ ;  /* 0x00b800ffe1000388 */ /* 0x0003e20000000c00 */
[----:B------:R-:W-:Y:S05]  /*2b20*/  @P0 BRA `(.L_x_102) ;  /* 0x00000000006c0947 */ /* 0x000fea0003800000 */
[----:B------:R-:W5:Y:S01]  /*2b30*/  LDCU UR13, c[0x0][0x440] ;  /* 0x00008800ff0d77ac */ /* 0x000f620008000800 */
[----:B------:R-:W-:-:S04]  /*2b40*/  UIADD3 UR22, UP0, UPT, UR12, UR16, URZ ;  /* 0x000000100c167290 */ /* 0x000fc8000ff1e0ff */
[----:B------:R-:W-:Y:S02]  /*2b50*/  UIADD3.X UR21, UPT, UPT, UR7, UR6, URZ, UP0, !UPT ;  /* 0x0000000607157290 */ /* 0x000fe400087fe4ff */
[----:B------:R-:W-:-:S04]  /*2b60*/  IMAD.U32 R3, RZ, RZ, UR22 ;  /* 0x00000016ff037e24 */ /* 0x000fc8000f8e00ff */
[----:B------:R-:W-:Y:S01]  /*2b70*/  IMAD.U32 R2, RZ, RZ, UR21 ;  /* 0x00000015ff027e24 */ /* 0x000fe2000f8e00ff */
[----:B-12---:R-:W-:Y:S02]  /*2b80*/  LEA R6, P2, R3, R222, 0x1 ;  /* 0x000000de03067211 */ /* 0x006fe400078408ff */
        /* <DEDUP_REMOVED lines=20> */
.L_x_103:
[----:B------:R2:W-:Y:S02]  /*2cd0*/  STS.128 [R225+0xb800], RZ ;  /* 0x00b800ffe1007388 */ /* 0x0005e40000000c00 */
.L_x_102:
[----:B------:R-:W-:Y:S05]  /*2ce0*/  BSYNC.RECONVERGENT B0 ;  /* 0x0000000000007941 */ /* 0x000fea0003800200 */
.L_x_101:
[----:B------:R-:W-:Y:S01]  /*2cf0*/  LOP3.LUT R33, R217, 0x100, RZ, 0xc0, !PT ;  /* 0x00000100d9217812 */ /* 0x000fe200078ec0ff */
[----:B------:R-:W-:Y:S01]  /*2d00*/  IMAD.MOV.U32 R32, RZ, RZ, 0x20 ;  /* 0x00000020ff207424 */ /* 0x000fe200078e00ff */
[----:B------:R-:W-:Y:S01]  /*2d10*/  LOP3.LUT R2, R34, R5, RZ, 0x3c, !PT ;  /* 0x0000000522027212 */ /* 0x000fe200078e3cff */
[----:B------:R-:W0:Y:S01]  /*2d20*/  LDGDEPBAR ;  /* 0x00000000000079af */ /* 0x000e220000000000 */
[----:B------:R-:W-:Y:S01]  /*2d30*/  LOP3.LUT R33, R33, 0x20, R128, 0xf8, !PT ;  /* 0x0000002021217812 */ /* 0x000fe200078ef880 */
[----:B------:R-:W-:Y:S01]  /*2d40*/  UISETP.NE.AND UP1, UPT, UR20, 0x1, UPT ;  /* 0x000000011400788c */ /* 0x000fe2000bf25270 */
[----:B------:R-:W-:Y:S02]  /*2d50*/  IADD3 R215, PT, PT, R35, R0, R215 ;  /* 0x0000000023d77210 */ /* 0x000fe40007ffe0d7 */
[----:B------:R-:W-:Y:S01]  /*2d60*/  LOP3.LUT P6, RZ, R213, 0x4, RZ, 0xc0, !PT ;  /* 0x00000004d5ff7812 */ /* 0x000fe200078cc0ff */
[----:B------:R-:W-:Y:S01]  /*2d70*/  IMAD.IADD R2, R2, 0x1, R33 ;  /* 0x0000000102027824 */ /* 0x000fe200078e0221 */
[----:B------:R-:W-:-:S02]  /*2d80*/  LEA R215, R215, UR5, 0x1 ;  /* 0x00000005d7d77c11 */ /* 0x000fc4000f8e08ff */
[----:B------:R-:W-:Y:S02]  /*2d90*/  SEL R32, R32, 0xffffffe0, !P6 ;  /* 0xffffffe020207807 */ /* 0x000fe40007000000 */
[----:B------:R-:W-:Y:S01]  /*2da0*/  LEA R3, R2, UR5, 0x1 ;  /* 0x0000000502037c11 */ /* 0x000fe2000f8e08ff */
[----:B------:R-:W-:Y:S01]  /*2db0*/  LDSM.16.M88.4 R116, [R215] ;  /* 0x00000000d774783b */ /* 0x000fe20000000200 */
[----:B------:R-:W-:Y:S01]  /*2dc0*/  VIMNMX R212, PT, PT, R129, UR23, PT ;  /* 0x0000001781d47c48 */ /* 0x000fe2000bfe0100 */
[--C-:B------:R-:W-:Y:S02]  /*2dd0*/  IMAD.IADD R0, R215, 0x1, R32.reuse ;  /* 0x00000001d7007824 */ /* 0x100fe400078e0220 */
[----:B------:R-:W5:Y:S01]  /*2de0*/  LDSM.16.M88.4 R76, [R3+0x6000] ;  /* 0x00600000034c783b */ /* 0x000f620000000200 */
[----:B------:R-:W-:-:S03]  /*2df0*/  IMAD.IADD R2, R3, 0x1, R32 ;  /* 0x0000000103027824 */ /* 0x000fc600078e0220 */
[----:B------:R-:W5:Y:S04]  /*2e00*/  LDSM.16.M88.4 R28, [R215+0x1000] ;  /* 0x00100000d71c783b */ /* 0x000f680000000200 */
[----:B------:R-:W5:Y:S04]  /*2e10*/  LDSM.16.M88.4 R60, [R3+0x6400] ;  /* 0x00640000033c783b */ /* 0x000f680000000200 */
[----:B------:R-:W5:Y:S04]  /*2e20*/  LDSM.16.M88.4 R44, [R3+0x6800] ;  /* 0x00680000032c783b */ /* 0x000f680000000200 */
[----:B------:R-:W5:Y:S04]  /*2e30*/  LDSM.16.M88.4 R16, [R3+0x6c00] ;  /* 0x006c00000310783b */ /* 0x000f680000000200 */
[----:B---34-:R-:W-:Y:S04]  /*2e40*/  LDSM.16.M88.4 R12, [R0+0x1000] ;  /* 0x00100000000c783b */ /* 0x018fe80000000200 */
[----:B------:R-:W3:Y:S04]  /*2e50*/  LDSM.16.M88.4 R8, [R2+0x6000] ;  /* 0x006000000208783b */ /* 0x000ee80000000200 */
[----:B-12---:R-:W1:Y:S04]  /*2e60*/  LDSM.16.M88.4 R4, [R2+0x6400] ;  /* 0x006400000204783b */ /* 0x006e680000000200 */
[----:B------:R-:W2:Y:S04]  /*2e70*/  LDSM.16.M88.4 R24, [R2+0x6800] ;  /* 0x006800000218783b */ /* 0x000ea80000000200 */
[----:B------:R-:W4:Y:S04]  /*2e80*/  LDSM.16.M88.4 R124, [R2+0x6c00] ;  /* 0x006c0000027c783b */ /* 0x000f280000000200 */
[----:B------:R-:W4:Y:S01]  /*2e90*/  LDSM.16.M88.4 R120, [R0] ;  /* 0x000000000078783b */ /* 0x000f220000000200 */
[-C--:B-----5:R-:W-:Y:S03]  /*2ea0*/  HMMA.16816.F32.BF16 R88, R116, R76.reuse, RZ ;  /* 0x0000004c7458723c */ /* 0x0a0fe600000418ff */
[----:B------:R-:W-:Y:S04]  /*2eb0*/  LDSM.16.M88.4 R108, [R215+0x3000] ;  /* 0x00300000d76c783b */ /* 0x000fe80000000200 */
[----:B------:R-:W5:Y:S01]  /*2ec0*/  LDSM.16.M88.4 R104, [R3+0x7000] ;  /* 0x007000000368783b */ /* 0x000f620000000200 */
[C---:B------:R-:W-:Y:S03]  /*2ed0*/  HMMA.16816.F32.BF16 R84, R28.reuse, R76, RZ ;  /* 0x0000004c1c54723c */ /* 0x040fe600000418ff */
[----:B------:R-:W5:Y:S04]  /*2ee0*/  LDSM.16.M88.4 R100, [R3+0x7400] ;  /* 0x007400000364783b */ /* 0x000f680000000200 */
[----:B------:R-:W5:Y:S01]  /*2ef0*/  LDSM.16.M88.4 R96, [R3+0x7800] ;  /* 0x007800000360783b */ /* 0x000f620000000200 */
[C---:B------:R-:W-:Y:S03]  /*2f00*/  HMMA.16816.F32.BF16 R80, R28.reuse, R78, RZ ;  /* 0x0000004e1c50723c */ /* 0x040fe600000418ff */
[----:B------:R-:W5:Y:S04]  /*2f10*/  LDSM.16.M88.4 R92, [R3+0x7c00] ;  /* 0x007c0000035c783b */ /* 0x000f680000000200 */
[----:B------:R-:W5:Y:S01]  /*2f20*/  LDSM.16.M88.4 R112, [R215+0x2000] ;  /* 0x00200000d770783b */ /* 0x000f620000000200 */
[C---:B------:R-:W-:Y:S03]  /*2f30*/  HMMA.16816.F32.BF16 R68, R28.reuse, R60, RZ ;  /* 0x0000003c1c44723c */ /* 0x040fe600000418ff */
[----:B------:R-:W-:Y:S05]  /*2f40*/  LDSM.16.M88.4 R20, [R0+0x3000] ;  /* 0x003000000014783b */ /* 0x000fea0000000200 */
[C---:B------:R-:W-:Y:S08]  /*2f50*/  HMMA.16816.F32.BF16 R52, R28.reuse, R44, RZ ;  /* 0x0000002c1c34723c */ /* 0x040ff000000418ff */
[C---:B------:R-:W-:Y:S08]  /*2f60*/  HMMA.16816.F32.BF16 R36, R28.reuse, R16, RZ ;  /* 0x000000101c24723c */ /* 0x040ff000000418ff */
        /* <DEDUP_REMOVED lines=8> */
[C---:B------:R-:W-:Y:S08]  /*2ff0*/  HMMA.16816.F32.BF16 R40, R116.reuse, R16, RZ ;  /* 0x000000107428723c */ /* 0x040ff000000418ff */
[----:B------:R-:W-:Y:S01]  /*3000*/  HMMA.16816.F32.BF16 R116, R116, R18, RZ ;  /* 0x000000127474723c */ /* 0x000fe200000418ff */
[----:B------:R-:W5:Y:S07]  /*3010*/  LDSM.16.M88.4 R16, [R2+0x7000] ;  /* 0x007000000210783b */ /* 0x000f6e0000000200 */
[C---:B---3--:R-:W-:Y:S08]  /*3020*/  HMMA.16816.F32.BF16 R84, R12.reuse, R8, R84 ;  /* 0x000000080c54723c */ /* 0x048ff00000041854 */
[C---:B-1----:R-:W-:Y:S08]  /*3030*/  HMMA.16816.F32.BF16 R68, R12.reuse, R4, R68 ;  /* 0x000000040c44723c */ /* 0x042ff00000041844 */
[C---:B--2---:R-:W-:Y:S08]  /*3040*/  HMMA.16816.F32.BF16 R52, R12.reuse, R24, R52 ;  /* 0x000000180c34723c */ /* 0x044ff00000041834 */
[C---:B----4-:R-:W-:Y:S08]  /*3050*/  HMMA.16816.F32.BF16 R36, R12.reuse, R124, R36 ;  /* 0x0000007c0c24723c */ /* 0x050ff00000041824 */
[C---:B------:R-:W-:Y:S08]  /*3060*/  HMMA.16816.F32.BF16 R80, R12.reuse, R10, R80 ;  /* 0x0000000a0c50723c */ /* 0x040ff00000041850 */
[C---:B------:R-:W-:Y:S08]  /*3070*/  HMMA.16816.F32.BF16 R64, R12.reuse, R6, R64 ;  /* 0x000000060c40723c */ /* 0x040ff00000041840 */
[C---:B------:R-:W-:Y:S08]  /*3080*/  HMMA.16816.F32.BF16 R48, R12.reuse, R26, R48 ;  /* 0x0000001a0c30723c */ /* 0x040ff00000041830 */
[----:B------:R-:W-:Y:S01]  /*3090*/  HMMA.16816.F32.BF16 R28, R12, R126, R28 ;  /* 0x0000007e0c1c723c */ /* 0x000fe2000004181c */
[----:B------:R-:W1:Y:S07]  /*30a0*/  LDSM.16.M88.4 R12, [R2+0x7400] ;  /* 0x00740000020c783b */ /* 0x000e6e0000000200 */
[C---:B------:R-:W-:Y:S08]  /*30b0*/  HMMA.16816.F32.BF16 R88, R120.reuse, R8, R88 ;  /* 0x000000087858723c */ /* 0x040ff00000041858 */
[C---:B------:R-:W-:Y:S08]  /*30c0*/  HMMA.16816.F32.BF16 R72, R120.reuse, R4, R72 ;  /* 0x000000047848723c */ /* 0x040ff00000041848 */
[C---:B------:R-:W-:Y:S08]  /*30d0*/  HMMA.16816.F32.BF16 R56, R120.reuse, R24, R56 ;  /* 0x000000187838723c */ /* 0x040ff00000041838 */
[C---:B------:R-:W-:Y:S01]  /*30e0*/  HMMA.16816.F32.BF16 R76, R120.reuse, R10, R76 ;  /* 0x0000000a784c723c */ /* 0x040fe2000004184c */
[----:B------:R-:W2:Y:S07]  /*30f0*/  LDSM.16.M88.4 R8, [R2+0x7800] ;  /* 0x007800000208783b */ /* 0x000eae0000000200 */
[C---:B------:R-:W-:Y:S01]  /*3100*/  HMMA.16816.F32.BF16 R60, R120.reuse, R6, R60 ;  /* 0x00000006783c723c */ /* 0x040fe2000004183c */
[----:B------:R-:W3:Y:S07]  /*3110*/  LDSM.16.M88.4 R4, [R2+0x7c00] ;  /* 0x007c00000204783b */ /* 0x000eee0000000200 */
[C---:B------:R-:W-:Y:S01]  /*3120*/  HMMA.16816.F32.BF16 R44, R120.reuse, R26, R44 ;  /* 0x0000001a782c723c */ /* 0x040fe2000004182c */
[----:B------:R-:W4:Y:S07]  /*3130*/  LDSM.16.M88.4 R24, [R0+0x2000] ;  /* 0x002000000018783b */ /* 0x000f2e0000000200 */
[C---:B------:R-:W-:Y:S08]  /*3140*/  HMMA.16816.F32.BF16 R40, R120.reuse, R124, R40 ;  /* 0x0000007c7828723c */ /* 0x040ff00000041828 */
[----:B------:R-:W-:Y:S08]  /*3150*/  HMMA.16816.F32.BF16 R116, R120, R126, R116 ;  /* 0x0000007e7874723c */ /* 0x000ff00000041874 */
[C---:B-----5:R-:W-:Y:S08]  /*3160*/  HMMA.16816.F32.BF16 R84, R108.reuse, R104, R84 ;  /* 0x000000686c54723c */ /* 0x060ff00000041854 */
        /* <DEDUP_REMOVED lines=10> */
[C---:B------:R-:W-:Y:S08]  /*3210*/  HMMA.16816.F32.BF16 R72, R112.reuse, R100, R72 ;  /* 0x000000647048723c */ /* 0x040ff00000041848 */
[C---:B------:R-:W-:Y:S01]  /*3220*/  HMMA.16816.F32.BF16 R60, R112.reuse, R102, R60 ;  /* 0x00000066703c723c */ /* 0x040fe2000004183c */
[----:B------:R-:W-:Y:S07]  /*3230*/  LDSM.16.M88.4 R100, [R215+0x4000] ;  /* 0x00400000d764783b */ /* 0x000fee0000000200 */
[C---:B------:R-:W-:Y:S08]  /*3240*/  HMMA.16816.F32.BF16 R56, R112.reuse, R96, R56 ;  /* 0x000000607038723c */ /* 0x040ff00000041838 */
[C---:B------:R-:W-:Y:S01]  /*3250*/  HMMA.16816.F32.BF16 R44, R112.reuse, R98, R44 ;  /* 0x00000062702c723c */ /* 0x040fe2000004182c */
[----:B------:R-:W-:Y:S07]  /*3260*/  LDSM.16.M88.4 R96, [R3+0x8c00] ;  /* 0x008c00000360783b */ /* 0x000fee0000000200 */
[C---:B------:R-:W-:Y:S08]  /*3270*/  HMMA.16816.F32.BF16 R40, R112.reuse, R92, R40 ;  /* 0x0000005c7028723c */ /* 0x040ff00000041828 */
[----:B------:R-:W-:Y:S01]  /*3280*/  HMMA.16816.F32.BF16 R116, R112, R94, R116 ;  /* 0x0000005e7074723c */ /* 0x000fe20000041874 */
[----:B------:R-:W-:Y:S07]  /*3290*/  LDSM.16.M88.4 R92, [R3+0x8400] ;  /* 0x00840000035c783b */ /* 0x000fee0000000200 */
[C---:B------:R-:W-:Y:S08]  /*32a0*/  HMMA.16816.F32.BF16 R84, R20.reuse, R16, R84 ;  /* 0x000000101454723c */ /* 0x040ff00000041854 */
[C---:B------:R-:W-:Y:S08]  /*32b0*/  HMMA.16816.F32.BF16 R80, R20.reuse, R18, R80 ;  /* 0x000000121450723c */ /* 0x040ff00000041850 */
[C---:B-1----:R-:W-:Y:S08]  /*32c0*/  HMMA.16816.F32.BF16 R68, R20.reuse, R12, R68 ;  /* 0x0000000c1444723c */ /* 0x042ff00000041844 */
[C---:B------:R-:W-:Y:S08]  /*32d0*/  HMMA.16816.F32.BF16 R64, R20.reuse, R14, R64 ;  /* 0x0000000e1440723c */ /* 0x040ff00000041840 */
[C---:B--2---:R-:W-:Y:S08]  /*32e0*/  HMMA.16816.F32.BF16 R52, R20.reuse, R8, R52 ;  /* 0x000000081434723c */ /* 0x044ff00000041834 */
[C---:B------:R-:W-:Y:S08]  /*32f0*/  HMMA.16816.F32.BF16 R48, R20.reuse, R10, R48 ;  /* 0x0000000a1430723c */ /* 0x040ff00000041830 */
[C---:B---3--:R-:W-:Y:S08]  /*3300*/  HMMA.16816.F32.BF16 R36, R20.reuse, R4, R36 ;  /* 0x000000041424723c */ /* 0x048ff00000041824 */
[----:B------:R-:W-:Y:S01]  /*3310*/  HMMA.16816.F32.BF16 R28, R20, R6, R28 ;  /* 0x00000006141c723c */ /* 0x000fe2000004181c */
[----:B------:R-:W-:Y:S07]  /*3320*/  LDSM.16.M88.4 R20, [R215+0x5000] ;  /* 0x00500000d714783b */ /* 0x000fee0000000200 */
[C---:B----4-:R-:W-:Y:S08]  /*3330*/  HMMA.16816.F32.BF16 R88, R24.reuse, R16, R88 ;  /* 0x000000101858723c */ /* 0x050ff00000041858 */
[C---:B------:R-:W-:Y:S01]  /*3340*/  HMMA.16816.F32.BF16 R76, R24.reuse, R18, R76 ;  /* 0x00000012184c723c */ /* 0x040fe2000004184c */
[----:B------:R-:W1:Y:S07]  /*3350*/  LDSM.16.M88.4 R16, [R3+0x8000] ;  /* 0x008000000310783b */ /* 0x000e6e0000000200 */
[C---:B------:R-:W-:Y:S08]  /*3360*/  HMMA.16816.F32.BF16 R72, R24.reuse, R12, R72 ;  /* 0x0000000c1848723c */ /* 0x040ff00000041848 */
[C---:B------:R-:W-:Y:S01]  /*3370*/  HMMA.16816.F32.BF16 R60, R24.reuse, R14, R60 ;  /* 0x0000000e183c723c */ /* 0x040fe2000004183c */
[----:B------:R-:W2:Y:S07]  /*3380*/  LDSM.16.M88.4 R12, [R3+0x8800] ;  /* 0x00880000030c783b */ /* 0x000eae0000000200 */
[C---:B------:R-:W-:Y:S08]  /*3390*/  HMMA.16816.F32.BF16 R56, R24.reuse, R8, R56 ;  /* 0x000000081838723c */ /* 0x040ff00000041838 */
[C---:B------:R-:W-:Y:S01]  /*33a0*/  HMMA.16816.F32.BF16 R104, R24.reuse, R10, R44 ;  /* 0x0000000a1868723c */ /* 0x040fe2000004182c */
[----:B------:R-:W-:Y:S04]  /*33b0*/  LDSM.16.M88.4 R44, [R0+0x5000] ;  /* 0x00500000002c783b */ /* 0x000fe80000000200 */
[----:B------:R-:W3:Y:S03]  /*33c0*/  LDSM.16.M88.4 R8, [R2+0x8000] ;  /* 0x008000000208783b */ /* 0x000ee60000000200 */
[C---:B------:R-:W-:Y:S01]  /*33d0*/  HMMA.16816.F32.BF16 R112, R24.reuse, R4, R40 ;  /* 0x000000041870723c */ /* 0x040fe20000041828 */
[----:B------:R-:W4:Y:S07]  /*33e0*/  LDSM.16.M88.4 R40, [R2+0x8800] ;  /* 0x008800000228783b */ /* 0x000f2e0000000200 */
[----:B------:R-:W-:Y:S01]  /*33f0*/  HMMA.16816.F32.BF16 R116, R24, R6, R116 ;  /* 0x000000061874723c */ /* 0x000fe20000041874 */
[----:B------:R-:W5:Y:S04]  /*3400*/  LDSM.16.M88.4 R4, [R2+0x8c00] ;  /* 0x008c00000204783b */ /* 0x000f680000000200 */
[----:B------:R2:W5:Y:S01]  /*3410*/  LDSM.16.M88.4 R24, [R0+0x4000] ;  /* 0x004000000018783b */ /* 0x0005620000000200 */
[----:B------:R-:W-:-:S04]  /*3420*/  DEPBAR.LE SB0, 0x0 ;  /* 0x000080000000791a */ /* 0x000fc80000000000 */
[C---:B-1----:R-:W-:Y:S08]  /*3430*/  HMMA.16816.F32.BF16 R84, R20.reuse, R16, R84 ;  /* 0x000000101454723c */ /* 0x042ff00000041854 */
[C---:B------:R-:W-:Y:S08]  /*3440*/  HMMA.16816.F32.BF16 R80, R20.reuse, R18, R80 ;  /* 0x000000121450723c */ /* 0x040ff00000041850 */
[----:B------:R-:W-:Y:S01]  /*3450*/  HMMA.16816.F32.BF16 R68, R20, R92, R68 ;  /* 0x0000005c1444723c */ /* 0x000fe20000041844 */
[----:B--2---:R-:W-:-:S05]  /*3460*/  IMAD.U32 R0, RZ, RZ, UR23 ;  /* 0x00000017ff007e24 */ /* 0x004fca000f8e00ff */
[C-C-:B------:R-:W-:Y:S02]  /*3470*/  VIADDMNMX R3, R129.reuse, 0x8, R0.reuse, PT ;  /* 0x0000000881037846 */ /* 0x140fe40003800100 */
[----:B------:R-:W-:Y:S01]  /*3480*/  HMMA.16816.F32.BF16 R64, R20, R94, R64 ;  /* 0x0000005e1440723c */ /* 0x000fe20000041840 */
[C-C-:B------:R-:W-:Y:S02]  /*3490*/  VIADDMNMX R2, R129.reuse, 0x40, R0.reuse, PT ;  /* 0x0000004081027846 */ /* 0x140fe40003800100 */
[----:B------:R-:W-:-:S05]  /*34a0*/  VIADDMNMX R0, R129, 0x48, R0, PT ;  /* 0x0000004881007846 */ /* 0x000fca0003800100 */
[C---:B------:R-:W-:Y:S08]  /*34b0*/  HMMA.16816.F32.BF16 R52, R20.reuse, R12, R52 ;  /* 0x0000000c1434723c */ /* 0x040ff00000041834 */
[C---:B------:R-:W-:Y:S08]  /*34c0*/  HMMA.16816.F32.BF16 R48, R20.reuse, R14, R48 ;  /* 0x0000000e1430723c */ /* 0x040ff00000041830 */
[C---:B------:R-:W-:Y:S08]  /*34d0*/  HMMA.16816.F32.BF16 R36, R20.reuse, R96, R36 ;  /* 0x000000601424723c */ /* 0x040ff00000041824 */
[----:B------:R-:W-:Y:S08]  /*34e0*/  HMMA.16816.F32.BF16 R28, R20, R98, R28 ;  /* 0x00000062141c723c */ /* 0x000ff0000004181c */
[C---:B------:R-:W-:Y:S08]  /*34f0*/  HMMA.16816.F32.BF16 R88, R100.reuse, R16, R88 ;  /* 0x000000106458723c */ /* 0x040ff00000041858 */
[C---:B------:R-:W-:Y:S08]  /*3500*/  HMMA.16816.F32.BF16 R76, R100.reuse, R18, R76 ;  /* 0x00000012644c723c */ /* 0x040ff0000004184c */
[C---:B------:R-:W-:Y:S08]  /*3510*/  HMMA.16816.F32.BF16 R72, R100.reuse, R92, R72 ;  /* 0x0000005c6448723c */ /* 0x040ff00000041848 */
[C---:B------:R-:W-:Y:S08]  /*3520*/  HMMA.16816.F32.BF16 R60, R100.reuse, R94, R60 ;  /* 0x0000005e643c723c */ /* 0x040ff0000004183c */
[C---:B------:R-:W-:Y:S08]  /*3530*/  HMMA.16816.F32.BF16 R56, R100.reuse, R12, R56 ;  /* 0x0000000c6438723c */ /* 0x040ff00000041838 */
[C---:B------:R-:W-:Y:S08]  /*3540*/  HMMA.16816.F32.BF16 R104, R100.reuse, R14, R104 ;  /* 0x0000000e6468723c */ /* 0x040ff00000041868 */
[C---:B------:R-:W-:Y:S08]  /*3550*/  HMMA.16816.F32.BF16 R112, R100.reuse, R96, R112 ;  /* 0x000000606470723c */ /* 0x040ff00000041870 */
[----:B------:R-:W-:Y:S08]  /*3560*/  HMMA.16816.F32.BF16 R116, R100, R98, R116 ;  /* 0x000000626474723c */ /* 0x000ff00000041874 */
[C---:B---3--:R-:W-:Y:S08]  /*3570*/  HMMA.16816.F32.BF16 R84, R44.reuse, R8, R84 ;  /* 0x000000082c54723c */ /* 0x048ff00000041854 */
[C---:B------:R-:W-:Y:S08]  /*3580*/  HMMA.16816.F32.BF16 R80, R44.reuse, R10, R80 ;  /* 0x0000000a2c50723c */ /* 0x040ff00000041850 */
[C---:B------:R-:W-:Y:S08]  /*3590*/  HMMA.16816.F32.BF16 R68, R44.reuse, R108, R68 ;  /* 0x0000006c2c44723c */ /* 0x040ff00000041844 */
[C---:B------:R-:W-:Y:S08]  /*35a0*/  HMMA.16816.F32.BF16 R64, R44.reuse, R110, R64 ;  /* 0x0000006e2c40723c */ /* 0x040ff00000041840 */
[C---:B----4-:R-:W-:Y:S08]  /*35b0*/  HMMA.16816.F32.BF16 R52, R44.reuse, R40, R52 ;  /* 0x000000282c34723c */ /* 0x050ff00000041834 */
[C---:B------:R-:W-:Y:S08]  /*35c0*/  HMMA.16816.F32.BF16 R48, R44.reuse, R42, R48 ;  /* 0x0000002a2c30723c */ /* 0x040ff00000041830 */
[C---:B-----5:R-:W-:Y:S08]  /*35d0*/  HMMA.16816.F32.BF16 R36, R44.reuse, R4, R36 ;  /* 0x000000042c24723c */ /* 0x060ff00000041824 */
        /* <DEDUP_REMOVED lines=9> */
[----:B------:R-:W-:Y:S06]  /*3670*/  BAR.SYNC.DEFER_BLOCKING 0x0 ;  /* 0x0000000000007b1d */ /* 0x000fec0000010000 */
[----:B------:R-:W-:-:S13]  /*3680*/  BRA.U !UP1, `(.L_x_104) ;  /* 0x0000000109d87547 */ /* 0x000fda000b800000 */
[----:B------:R-:W1:Y:S01]  /*3690*/  LDCU UR6, c[0x0][0x440] ;  /* 0x00008800ff0677ac */ /* 0x000e620008000800 */
[----:B------:R-:W-:Y:S01]  /*36a0*/  BSSY.RECONVERGENT B0, `(.L_x_105) ;  /* 0x0000033000007945 */ /* 0x000fe20003800200 */
[----:B------:R-:W-:-:S04]  /*36b0*/  UIADD3 UR13, UPT, UPT, UR20, -0x2, URZ ;  /* 0xfffffffe140d7890 */ /* 0x000fc8000fffe0ff */
[----:B------:R-:W-:Y:S02]  /*36c0*/  UIMAD.WIDE.U32 UR16, UR15, UR13, URZ ;  /* 0x0000000d0f1072a5 */ /* 0x000fe4000f8e00ff */
[----:B------:R-:W-:Y:S02]  /*36d0*/  UIMAD UR4, UR4, UR13, URZ ;  /* 0x0000000d040472a4 */ /* 0x000fe4000f8e02ff */
[----:B------:R-:W-:Y:S02]  /*36e0*/  UIADD3 UR28, UP0, UPT, UR28, UR16, URZ ;  /* 0x000000101c1c7290 */ /* 0x000fe4000ff1e0ff */
[----:B------:R-:W-:Y:S01]  /*36f0*/  UIADD3 UR4, UPT, UPT, UR17, UR4, URZ ;  /* 0x0000000411047290 */ /* 0x000fe2000fffe0ff */
[----:B------:R-:W-:Y:S02]  /*3700*/  IMAD.U32 R8, RZ, RZ, UR16 ;  /* 0x00000010ff087e24 */ /* 0x000fe4000f8e00ff */
[----:B------:R-:W-:Y:S01]  /*3710*/  IMAD.U32 R9, RZ, RZ, UR17 ;  /* 0x00000011ff097e24 */ /* 0x000fe2000f8e00ff */
[----:B-1----:R-:W-:Y:S01]  /*3720*/  ISETP.GE.AND P2, PT, R220, UR6, PT ;  /* 0x00000006dc007c0c */ /* 0x002fe2000bf46270 */
[----:B------:R-:W-:Y:S01]  /*3730*/  UIADD3.X UR25, UPT, UPT, UR25, UR4, URZ, UP0, !UPT ;  /* 0x0000000419197290 */ /* 0x000fe200087fe4ff */
[----:B------:R-:W-:Y:S01]  /*3740*/  ISETP.GE.AND P1, PT, R219, UR6, PT ;  /* 0x00000006db007c0c */ /* 0x000fe2000bf26270 */
[----:B------:R-:W-:Y:S01]  /*3750*/  IMAD.U32 R6, RZ, RZ, UR4 ;  /* 0x00000004ff067e24 */ /* 0x000fe2000f8e00ff */
[----:B------:R-:W-:Y:S01]  /*3760*/  ISETP.GE.AND P0, PT, R218, UR6, PT ;  /* 0x00000006da007c0c */ /* 0x000fe2000bf06270 */
[----:B------:R-:W-:Y:S01]  /*3770*/  IMAD.U32 R5, RZ, RZ, UR28 ;  /* 0x0000001cff057e24 */ /* 0x000fe2000f8e00ff */
[----:B------:R-:W-:Y:S01]  /*3780*/  LEA R12, P4, R8, R224, 0x1 ;  /* 0x000000e0080c7211 */ /* 0x000fe200078808ff */
[----:B------:R-:W-:-:S03]  /*3790*/  IMAD.U32 R4, RZ, RZ, UR25 ;  /* 0x00000019ff047e24 */ /* 0x000fc6000f8e00ff */
[----:B------:R-:W-:Y:S02]  /*37a0*/  LEA.HI.X R13, R8, R223, R6, 0x1, P4 ;  /* 0x000000df080d7211 */ /* 0x000fe400020f0c06 */
[----:B------:R-:W-:-:S03]  /*37b0*/  LEA R10, P3, R5, R224, 0x1 ;  /* 0x000000e0050a7211 */ /* 0x000fc600078608ff */
[----:B------:R-:W-:Y:S01]  /*37c0*/  @!PT LDS RZ, [RZ] ;  /* 0x00000000fffff984 */ /* 0x000fe20000000800 */
[----:B------:R-:W-:Y:S01]  /*37d0*/  @!PT LDS RZ, [RZ] ;  /* 0x00000000fffff984 */ /* 0x000fe20000000800 */
[----:B------:R-:W-:Y:S01]  /*37e0*/  @!PT LDS RZ, [RZ] ;  /* 0x00000000fffff984 */ /* 0x000fe20000000800 */
[----:B------:R1:W-:Y:S01]  /*37f0*/  @!P2 LDGSTS.E.BYPASS.LTC128B.128 [R225+0x6000], desc[UR26][R12.64] ;  /* 0x060000000ce1afae */ /* 0x0003e2000b981a1a */
[----:B------:R-:W-:-:S03]  /*3800*/  LEA.HI.X R11, R5, R223, R4, 0x1, P3 ;  /* 0x000000df050b7211 */ /* 0x000fc600018f0c04 */
[----:B------:R1:W-:Y:S04]  /*3810*/  @P2 STS.128 [R225+0x6000], RZ ;  /* 0x006000ffe1002388 */ /* 0x0003e80000000c00 */
        /* <DEDUP_REMOVED lines=20> */
[----:B------:R-:W-:Y:S05]  /*3960*/  @P0 BRA `(.L_x_106) ;  /* 0x0000000000140947 */ /* 0x000fea0003800000 */
[----:B------:R-:W-:Y:S01]  /*3970*/  @!PT LDS RZ, [RZ] ;  /* 0x00000000fffff984 */ /* 0x000fe20000000800 */
[----:B------:R-:W-:Y:S01]  /*3980*/  @!PT LDS RZ, [RZ] ;  /* 0x00000000fffff984 */ /* 0x000fe20000000800 */
[----:B------:R-:W-:Y:S01]  /*3990*/  @!PT LDS RZ, [RZ] ;  /* 0x00000000fffff984 */ /* 0x000fe20000000800 */
[----:B------:R2:W-:Y:S01]  /*39a0*/  LDGSTS.E.BYPASS.LTC128B.128 [R225+0x8800], desc[UR26][R10.64+0x80] ;  /* 0x088000800ae17fae */ /* 0x0005e2000b981a1a */
[----:B------:R-:W-:Y:S05]  /*39b0*/  BRA `(.L_x_107) ;  /* 0x0000000000047947 */ /* 0x000fea0003800000 */
.L_x_106:
[----:B------:R3:W-:Y:S02]  /*39c0*/  STS.128 [R225+0x8800], RZ ;  /* 0x008800ffe1007388 */ /* 0x0007e40000000c00 */
.L_x_107:
[----:B------:R-:W-:Y:S05]  /*39d0*/  BSYNC.RECONVERGENT B0 ;  /* 0x0000000000007941 */ /* 0x000fea0003800200 */
.L_x_105:
[----:B------:R-:W0:Y:S02]  /*39e0*/  LDGDEPBAR ;  /* 0x00000000000079af */ /* 0x000e240000000000 */
.L_x_104:
[----:B------:R-:W-:Y:S01]  /*39f0*/  IMAD.SHL.U32 R4, R213, 0x2, RZ ;  /* 0x00000002d5047824 */ /* 0x000fe200078e00ff */
[----:B------:R-:W4:Y:S01]  /*3a00*/  LDCU UR4, c[0x0][0x45c] ;  /* 0x00008b80ff0477ac */ /* 0x000f220008000800 */
[----:B------:R-:W-:Y:S01]  /*3a10*/  IMAD.U32 R169, RZ, RZ, UR20 ;  /* 0x00000014ffa97e24 */ /* 0x000fe2000f8e00ff */
[----:B------:R-:W-:Y:S02]  /*3a20*/  LOP3.LUT R214, R35, 0x120, R128, 0xf8, !PT ;  /* 0x0000012023d67812 */ /* 0x000fe400078ef880 */
[----:B------:R-:W-:Y:S01]  /*3a30*/  LOP3.LUT R4, R4, 0x6, RZ, 0xc0, !PT ;  /* 0x0000000604047812 */ /* 0x000fe200078ec0ff */
[----:B------:R-:W-:Y:S01]  /*3a40*/  UMOV UR6, 0xffffffff ;  /* 0xffffffff00067882 */ /* 0x000fe20000000000 */
[----:B------:R-:W-:-:S03]  /*3a50*/  LEA R214, R214, UR5, 0x1 ;  /* 0x00000005d6d67c11 */ /* 0x000fc6000f8e08ff */
[----:B------:R-:W-:Y:S02]  /*3a60*/  IMAD R169, R169, 0x40, R4 ;  /* 0x00000040a9a97824 */ /* 0x000fe400078e0204 */
[----:B------:R-:W-:Y:S01]  /*3a70*/  IMAD.IADD R176, R32, 0x1, R214 ;  /* 0x0000000120b07824 */ /* 0x000fe200078e02d6 */
[----:B------:R-:W-:Y:S01]  /*3a80*/  LDSM.16.MT88.4 R148, [R214+0x9000] ;  /* 0x00900000d694783b */ /* 0x000fe20000004200 */
[C---:B------:R-:W-:Y:S02]  /*3a90*/  VIADD R9, R169.reuse, 0xffffffc1 ;  /* 0xffffffc1a9097836 */ /* 0x040fe40000000000 */
[C---:B------:R-:W-:Y:S01]  /*3aa0*/  VIADD R5, R169.reuse, 0xffffffc0 ;  /* 0xffffffc0a9057836 */ /* 0x040fe20000000000 */
[----:B------:R-:W-:Y:S01]  /*3ab0*/  LDSM.16.MT88.4 R96, [R214+0xa000] ;  /* 0x00a00000d660783b */ /* 0x000fe20000004200 */
[----:B------:R-:W-:Y:S01]  /*3ac0*/  VIADD R27, R169, 0xffffffd0 ;  /* 0xffffffd0a91b7836 */ /* 0x000fe20000000000 */
[----:B------:R-:W-:Y:S01]  /*3ad0*/  ISETP.GE.AND P4, PT, R9, R2, PT ;  /* 0x000000020900720c */ /* 0x000fe20003f86270 */
[----:B------:R-:W-:Y:S01]  /*3ae0*/  VIADD R25, R169, 0xffffffd1 ;  /* 0xffffffd1a9197836 */ /* 0x000fe20000000000 */
[----:B------:R-:W-:Y:S01]  /*3af0*/  ISETP.GE.AND P1, PT, R9, R0, PT ;  /* 0x000000000900720c */ /* 0x000fe20003f26270 */
[----:B------:R-:W-:Y:S01]  /*3b00*/  VIADD R45, R169, 0xffffffd8 ;  /* 0xffffffd8a92d7836 */ /* 0x000fe20000000000 */
[----:B------:R-:W-:Y:S01]  /*3b10*/  FSEL R4, R85, -INF , !P4 ;  /* 0xff80000055047808 */ /* 0x000fe20006000000 */
[----:B------:R-:W-:Y:S01]  /*3b20*/  VIADD R85, R169, 0xffffffc9 ;  /* 0xffffffc9a9557836 */ /* 0x000fe20000000000 */
[----:B------:R-:W-:Y:S01]  /*3b30*/  FSEL R87, R87, -INF , !P1 ;  /* 0xff80000057577808 */ /* 0x000fe20004800000 */
[----:B------:R-:W-:Y:S01]  /*3b40*/  VIADD R47, R169, 0xffffffd9 ;  /* 0xffffffd9a92f7836 */ /* 0x000fe20000000000 */
[----:B------:R-:W-:Y:S01]  /*3b50*/  ISETP.GE.AND P2, PT, R5, R212, PT ;  /* 0x000000d40500720c */ /* 0x000fe20003f46270 */
[----:B------:R-:W-:Y:S01]  /*3b60*/  VIADD R7, R169, 0xffffffc8 ;  /* 0xffffffc8a9077836 */ /* 0x000fe20000000000 */
[----:B------:R-:W-:Y:S01]  /*3b70*/  ISETP.GE.AND P1, PT, R85, R0, PT ;  /* 0x000000005500720c */ /* 0x000fe20003f26270 */
[----:B------:R-:W-:Y:S01]  /*3b80*/  LDSM.16.MT88.4 R144, [R176+0xa000] ;  /* 0x00a00000b090783b */ /* 0x000fe20000004200 */
[----:B------:R-:W-:-:S02]  /*3b90*/  ISETP.GE.AND P0, PT, R5, R3, PT ;  /* 0x000000030500720c */ /* 0x000fc40003f06270 */
[C---:B------:R-:W-:Y:S01]  /*3ba0*/  ISETP.GE.AND P5, PT, R5.reuse, R2, PT ;  /* 0x000000020500720c */ /* 0x040fe20003fa6270 */
[----:B------:R-:W-:Y:S01]  /*3bb0*/  LDSM.16.MT88.4 R120, [R214+0xb000] ;  /* 0x00b00000d678783b */ /* 0x000fe20000004200 */
[----:B------:R-:W-:Y:S02]  /*3bc0*/  ISETP.GE.AND P3, PT, R5, R0, PT ;  /* 0x000000000500720c */ /* 0x000fe40003f66270 */
[----:B------:R-:W-:Y:S01]  /*3bd0*/  FSEL R5, R83, -INF , !P1 ;  /* 0xff80000053057808 */ /* 0x000fe20004800000 */
[----:B------:R-:W-:Y:S01]  /*3be0*/  VIADD R83, R169, 0xfffffff9 ;  /* 0xfffffff9a9537836 */ /* 0x000fe20000000000 */
[-C--:B------:R-:W-:Y:S02]  /*3bf0*/  ISETP.GE.AND P1, PT, R27, R2.reuse, PT ;  /* 0x000000021b00720c */ /* 0x080fe40003f26270 */
[----:B------:R-:W-:Y:S02]  /*3c00*/  ISETP.GE.AND P4, PT, R85, R2, PT ;  /* 0x000000025500720c */ /* 0x000fe40003f86270 */
[----:B-1----:R-:W-:-:S02]  /*3c10*/  FSEL R12, R68, -INF , !P1 ;  /* 0xff800000440c7808 */ /* 0x002fc40004800000 */
[----:B------:R-:W-:Y:S02]  /*3c20*/  ISETP.GE.AND P1, PT, R25, R0, PT ;  /* 0x000000001900720c */ /* 0x000fe40003f26270 */
[----:B------:R-:W-:Y:S01]  /*3c30*/  FSEL R6, R81, -INF , !P4 ;  /* 0xff80000051067808 */ /* 0x000fe20006000000 */
[----:B------:R-:W-:Y:S01]  /*3c40*/  VIADD R81, R169, 0xffffffe9 ;  /* 0xffffffe9a9517836 */ /* 0x000fe20000000000 */
[----:B------:R-:W-:Y:S01]  /*3c50*/  FSEL R17, R71, -INF , !P1 ;  /* 0xff80000047117808 */ /* 0x000fe20004800000 */
[----:B------:R-:W-:Y:S01]  /*3c60*/  VIADD R71, R169, 0xffffffe0 ;  /* 0xffffffe0a9477836 */ /* 0x000fe20000000000 */
[-C--:B------:R-:W-:Y:S02]  /*3c70*/  ISETP.GE.AND P1, PT, R45, R2.reuse, PT ;  /* 0x000000022d00720c */ /* 0x080fe40003f26270 */
[----:B------:R-:W-:Y:S02]  /*3c80*/  ISETP.GE.AND P4, PT, R25, R2, PT ;  /* 0x000000021900720c */ /* 0x000fe40003f86270 */
[----:B------:R-:W-:-:S02]  /*3c90*/  FSEL R43, R88, -INF , !P2 ;  /* 0xff800000582b7808 */ /* 0x000fc40005000000 */
[-C--:B------:R-:W-:Y:S02]  /*3ca0*/  ISETP.GE.AND P2, PT, R45, R0.reuse, PT ;  /* 0x000000002d00720c */ /* 0x080fe40003f46270 */
[----:B------:R-:W-:Y:S02]  /*3cb0*/  FSEL R64, R64, -INF , !P1 ;  /* 0xff80000040407808 */ /* 0x000fe40004800000 */
[----:B--2---:R-:W-:Y:S01]  /*3cc0*/  FSEL R10, R69, -INF , !P4 ;  /* 0xff800000450a7808 */ /* 0x004fe20006000000 */
[----:B------:R-:W-:Y:S01]  /*3cd0*/  VIADD R69, R169, 0xffffffe8 ;  /* 0xffffffe8a9457836 */ /* 0x000fe20000000000 */
[C---:B------:R-:W-:Y:S02]  /*3ce0*/  ISETP.GE.AND P1, PT, R47.reuse, R0, PT ;  /* 0x000000002f00720c */ /* 0x040fe40003f26270 */
[----:B------:R-:W-:Y:S02]  /*3cf0*/  ISETP.GE.AND P4, PT, R47, R2, PT ;  /* 0x000000022f00720c */ /* 0x000fe40003f86270 */
[----:B------:R-:W-:-:S02]  /*3d00*/  FSEL R15, R66, -INF , !P2 ;  /* 0xff800000420f7808 */ /* 0x000fc40005000000 */
[-C--:B------:R-:W-:Y:S02]  /*3d10*/  ISETP.GE.AND P2, PT, R7, R212.reuse, PT ;  /* 0x000000d40700720c */ /* 0x080fe40003f46270 */
[----:B------:R-:W-:Y:S01]  /*3d20*/  FSEL R13, R67, -INF , !P1 ;  /* 0xff800000430d7808 */ /* 0x000fe20004800000 */
[----:B------:R-:W-:Y:S01]  /*3d30*/  VIADD R67, R169, 0xffffffe1 ;  /* 0xffffffe1a9437836 */ /* 0x000fe20000000000 */
[----:B------:R-:W-:Y:S02]  /*3d40*/  FSEL R84, R84, -INF , !P5 ;  /* 0xff80000054547808 */ /* 0x000fe40006800000 */
[----:B------:R-:W-:Y:S02]  /*3d50*/  FSEL R41, R86, -INF , !P3 ;  /* 0xff80000056297808 */ /* 0x000fe40005800000 */
[----:B------:R-:W-:Y:S02]  /*3d60*/  FSEL R8, R65, -INF , !P4 ;  /* 0xff80000041087808 */ /* 0x000fe40006000000 */
[----:B------:R-:W-:-:S02]  /*3d70*/  ISETP.GE.AND P1, PT, R85, R212, PT ;  /* 0x000000d45500720c */ /* 0x000fc40003f26270 */
[C---:B------:R-:W-:Y:S02]  /*3d80*/  ISETP.GE.AND P5, PT, R7.reuse, R2, PT ;  /* 0x000000020700720c */ /* 0x040fe40003fa6270 */
[C---:B------:R-:W-:Y:S02]  /*3d90*/  ISETP.GE.AND P3, PT, R7.reuse, R0, PT ;  /* 0x000000000700720c */ /* 0x040fe40003f66270 */
[----:B------:R-:W-:Y:S02]  /*3da0*/  ISETP.GE.AND P4, PT, R7, R3, PT ;  /* 0x000000030700720c */ /* 0x000fe40003f86270 */
        /* <DEDUP_REMOVED lines=8> */
[----:B------:R-:W-:Y:S01]  /*3e30*/  FSEL R11, R73, -INF , !P1 ;  /* 0xff800000490b7808 */ /* 0x000fe20004800000 */
[----:B------:R-:W-:Y:S01]  /*3e40*/  VIADD R73, R169, 0xfffffff0 ;  /* 0xfffffff0a9497836 */ /* 0x000fe20000000000 */
[----:B------:R-:W-:-:S02]  /*3e50*/  FSEL R23, R82, -INF , !P3 ;  /* 0xff80000052177808 */ /* 0x000fc40005800000 */
[----:B------:R-:W-:Y:S02]  /*3e60*/  FSEL R19, R70, -INF , !P5 ;  /* 0xff80000046137808 */ /* 0x000fe40006800000 */
[-C--:B------:R-:W-:Y:S02]  /*3e70*/  ISETP.GE.AND P1, PT, R47, R212.reuse, PT ;  /* 0x000000d42f00720c */ /* 0x080fe40003f26270 */
[CC--:B------:R-:W-:Y:S02]  /*3e80*/  ISETP.GE.AND P3, PT, R9.reuse, R212.reuse, PT ;  /* 0x000000d40900720c */ /* 0x0c0fe40003f66270 */
[----:B------:R-:W-:Y:S02]  /*3e90*/  ISETP.GE.AND P5, PT, R9, R3, PT ;  /* 0x000000030900720c */ /* 0x000fe40003fa6270 */
[----:B------:R-:W-:Y:S02]  /*3ea0*/  FSEL R9, R60, -INF , !P2 ;  /* 0xff8000003c097808 */ /* 0x000fe40005000000 */
[----:B------:R-:W-:-:S02]  /*3eb0*/  ISETP.GE.AND P2, PT, R71, R212, PT ;  /* 0x000000d44700720c */ /* 0x000fc40003f46270 */
[----:B------:R-:W-:Y:S01]  /*3ec0*/  FSEL R65, R61, -INF , !P1 ;  /* 0xff8000003d417808 */ /* 0x000fe20004800000 */
[----:B------:R-:W-:Y:S01]  /*3ed0*/  VIADD R61, R169, 0xfffffff1 ;  /* 0xfffffff1a93d7836 */ /* 0x000fe20000000000 */
[-C--:B------:R-:W-:Y:S02]  /*3ee0*/  ISETP.GE.AND P1, PT, R67, R212.reuse, PT ;  /* 0x000000d44300720c */ /* 0x080fe40003f26270 */
[----:B------:R-:W-:Y:S02]  /*3ef0*/  FSEL R179, R56, -INF , !P2 ;  /* 0xff80000038b37808 */ /* 0x000fe40005000000 */
[-C--:B------:R-:W-:Y:S02]  /*3f00*/  ISETP.GE.AND P2, PT, R69, R212.reuse, PT ;  /* 0x000000d44500720c */ /* 0x080fe40003f46270 */
[----:B------:R-:W-:Y:S01]  /*3f10*/  FSEL R203, R57, -INF , !P1 ;  /* 0xff80000039cb7808 */ /* 0x000fe20004800000 */
[----:B------:R-:W-:Y:S01]  /*3f20*/  VIADD R57, R169, 0xfffffff8 ;  /* 0xfffffff8a9397836 */ /* 0x000fe20000000000 */
[----:B------:R-:W-:-:S02]  /*3f30*/  ISETP.GE.AND P1, PT, R81, R212, PT ;  /* 0x000000d45100720c */ /* 0x000fc40003f26270 */
[----:B------:R-:W-:Y:S02]  /*3f40*/  FSEL R207, R104, -INF , !P2 ;  /* 0xff80000068cf7808 */ /* 0x000fe40005000000 */
[-C--:B------:R-:W-:Y:S02]  /*3f50*/  ISETP.GE.AND P2, PT, R73, R212.reuse, PT ;  /* 0x000000d44900720c */ /* 0x080fe40003f46270 */
[----:B------:R-:W-:Y:S02]  /*3f60*/  FSEL R205, R105, -INF , !P1 ;  /* 0xff80000069cd7808 */ /* 0x000fe40004800000 */
[-C--:B------:R-:W-:Y:S02]  /*3f70*/  ISETP.GE.AND P1, PT, R61, R212.reuse, PT ;  /* 0x000000d43d00720c */ /* 0x080fe40003f26270 */
[----:B------:R-:W-:Y:S02]  /*3f80*/  FSEL R201, R112, -INF , !P2 ;  /* 0xff80000070c97808 */ /* 0x000fe40005000000 */
[----:B------:R-:W-:-:S02]  /*3f90*/  ISETP.GE.AND P2, PT, R57, R212, PT ;  /* 0x000000d43900720c */ /* 0x000fc40003f46270 */
[----:B------:R-:W-:Y:S02]  /*3fa0*/  FSEL R185, R113, -INF , !P1 ;  /* 0xff80000071b97808 */ /* 0x000fe40004800000 */
[-C--:B------:R-:W-:Y:S02]  /*3fb0*/  ISETP.GE.AND P1, PT, R71, R2.reuse, PT ;  /* 0x000000024700720c */ /* 0x080fe40003f26270 */
[----:B------:R-:W-:Y:S02]  /*3fc0*/  FSEL R89, R89, -INF , !P3 ;  /* 0xff80000059597808 */ /* 0x000fe40005800000 */
[----:B------:R-:W-:Y:S02]  /*3fd0*/  FSEL R181, R116, -INF , !P2 ;  /* 0xff80000074b57808 */ /* 0x000fe40005000000 */
[----:B------:R-:W-:Y:S02]  /*3fe0*/  ISETP.GE.AND P3, PT, R67, R2, PT ;  /* 0x000000024300720c */ /* 0x000fe40003f66270 */
[----:B------:R-:W-:-:S02]  /*3ff0*/  ISETP.GE.AND P2, PT, R71, R0, PT ;  /* 0x000000004700720c */ /* 0x000fc40003f46270 */
[----:B------:R-:W-:Y:S02]  /*4000*/  FSEL R174, R52, -INF , !P1 ;  /* 0xff80000034ae7808 */ /* 0x000fe40004800000 */
[----:B------:R-:W-:Y:S02]  /*4010*/  ISETP.GE.AND P1, PT, R67, R0, PT ;  /* 0x000000004300720c */ /* 0x000fe40003f26270 */
[----:B------:R-:W-:Y:S02]  /*4020*/  FSEL R184, R53, -INF , !P3 ;  /* 0xff80000035b87808 */ /* 0x000fe40005800000 */
[----:B------:R-:W-:Y:S02]  /*4030*/  FSEL R233, R54, -INF , !P2 ;  /* 0xff80000036e97808 */ /* 0x000fe40005000000 */
[----:B------:R-:W-:Y:S02]  /*4040*/  FMNMX3.FTZ R53, R84, R4, R80, !PT ;  /* 0x0000000454357276 */ /* 0x000fe40007810050 */
[----:B------:R-:W-:-:S02]  /*4050*/  ISETP.GE.AND P2, PT, R83, R212, PT ;  /* 0x000000d45300720c */ /* 0x000fc40003f46270 */
[----:B------:R-:W-:Y:S02]  /*4060*/  FSEL R189, R55, -INF , !P1 ;  /* 0xff80000037bd7808 */ /* 0x000fe40004800000 */
[----:B------:R-:W-:Y:S02]  /*4070*/  FMNMX3.FTZ R14, R43, R89, R7, !PT ;  /* 0x000000592b0e7276 */ /* 0x000fe40007810007 */
[----:B------:R-:W-:Y:S02]  /*4080*/  ISETP.GE.AND P1, PT, R81, R2, PT ;  /* 0x000000025100720c */ /* 0x000fe40003f26270 */
[----:B------:R-:W-:Y:S02]  /*4090*/  FMNMX3.FTZ R53, R53, R6, R12, !PT ;  /* 0x0000000635357276 */ /* 0x000fe4000781000c */
[----:B------:R-:W-:Y:S02]  /*40a0*/  FSEL R177, R117, -INF , !P2 ;  /* 0xff80000075b17808 */ /* 0x000fe40005000000 */
[----:B------:R-:W-:-:S02]  /*40b0*/  ISETP.GE.AND P2, PT, R69, R2, PT ;  /* 0x000000024500720c */ /* 0x000fc40003f46270 */
[----:B------:R-:W-:Y:S02]  /*40c0*/  FMNMX3.FTZ R14, R14, R77, R21, !PT ;  /* 0x0000004d0e0e7276 */ /* 0x000fe40007810015 */
[----:B------:R-:W-:Y:S02]  /*40d0*/  FSEL R180, R49, -INF , !P1 ;  /* 0xff80000031b47808 */ /* 0x000fe40004800000 */
[----:B------:R-:W-:Y:S02]  /*40e0*/  FMNMX3.FTZ R49, R53, R10, R64, !PT ;  /* 0x0000000a35317276 */ /* 0x000fe40007810040 */
[----:B------:R-:W-:Y:S02]  /*40f0*/  FSEL R178, R48, -INF , !P2 ;  /* 0xff80000030b27808 */ /* 0x000fe40005000000 */
[----:B------:R-:W-:Y:S02]  /*4100*/  ISETP.GE.AND P2, PT, R73, R2, PT ;  /* 0x000000024900720c */ /* 0x000fe40003f46270 */
[----:B------:R-:W-:-:S02]  /*4110*/  FMNMX3.FTZ R14, R14, R11, R9, !PT ;  /* 0x0000000b0e0e7276 */ /* 0x000fc40007810009 */
[----:B------:R-:W-:Y:S02]  /*4120*/  ISETP.GE.AND P1, PT, R61, R2, PT ;  /* 0x000000023d00720c */ /* 0x000fe40003f26270 */
[----:B------:R-:W-:Y:S02]  /*4130*/  FMNMX3.FTZ R49, R49, R8, R174, !PT ;  /* 0x0000000831317276 */ /* 0x000fe400078100ae */
[----:B------:R-:W-:Y:S02]  /*4140*/  FSEL R192, R36, -INF , !P2 ;  /* 0xff80000024c07808 */ /* 0x000fe40005000000 */
[----:B------:R-:W-:Y:S02]  /*4150*/  FMNMX3.FTZ R14, R14, R65, R179, !PT ;  /* 0x000000410e0e7276 */ /* 0x000fe400078100b3 */
[----:B------:R-:W-:Y:S02]  /*4160*/  FSEL R190, R37, -INF , !P1 ;  /* 0xff80000025be7808 */ /* 0x000fe40004800000 */
[----:B------:R-:W-:-:S02]  /*4170*/  ISETP.GE.AND P2, PT, R57, R2, PT ;  /* 0x000000023900720c */ /* 0x000fc40003f46270 */
[----:B------:R-:W-:Y:S02]  /*4180*/  FMNMX3.FTZ R37, R49, R184, R178, !PT ;  /* 0x000000b831257276 */ /* 0x000fe400078100b2 */
[----:B------:R-:W-:Y:S02]  /*4190*/  FMNMX3.FTZ R14, R14, R203, R207, !PT ;  /* 0x000000cb0e0e7276 */ /* 0x000fe400078100cf */
[----:B------:R-:W-:Y:S02]  /*41a0*/  ISETP.GE.AND P1, PT, R83, R2, PT ;  /* 0x000000025300720c */ /* 0x000fe40003f26270 */
[----:B------:R-:W-:Y:S02]  /*41b0*/  FSEL R188, R28, -INF , !P2 ;  /* 0xff8000001cbc7808 */ /* 0x000fe40005000000 */
[----:B------:R-:W-:Y:S02]  /*41c0*/  FMNMX3.FTZ R37, R37, R180, R192, !PT ;  /* 0x000000b425257276 */ /* 0x000fe400078100c0 */
[----:B------:R-:W-:-:S02]  /*41d0*/  FMNMX3.FTZ R14, R14, R205, R201, !PT ;  /* 0x000000cd0e0e7276 */ /* 0x000fc400078100c9 */
[----:B------:R-:W-:Y:S02]  /*41e0*/  FSEL R186, R29, -INF , !P1 ;  /* 0xff8000001dba7808 */ /* 0x000fe40004800000 */
[----:B------:R-:W-:Y:S02]  /*41f0*/  FMNMX3.FTZ R29, R37, R190, R188, !PT ;  /* 0x000000be251d7276 */ /* 0x000fe400078100bc */
[----:B------:R-:W-:Y:S02]  /*4200*/  FMNMX3.FTZ R14, R14, R185, R181, !PT ;  /* 0x000000b90e0e7276 */ /* 0x000fe400078100b5 */
[----:B------:R-:W-:Y:S02]  /*4210*/  FMNMX.FTZ R29, R186, R29, !PT ;  /* 0x0000001dba1d7209 */ /* 0x000fe40007810000 */
[----:B------:R-:W-:Y:S02]  /*4220*/  FMNMX.FTZ R37, R177, R14, !PT ;  /* 0x0000000eb1257209 */ /* 0x000fe40007810000 */
[----:B------:R-:W-:Y:S01]  /*4230*/  ISETP.GE.AND P2, PT, R27, R3, PT ;  /* 0x000000031b00720c */ /* 0x000fe20003f46270 */
[----:B------:R-:W1:Y:S01]  /*4240*/  SHFL.BFLY PT, R14, R29, 0x2, 0x1f ;  /* 0x0c401f001d0e7f89 */ /* 0x000e6200000e0000 */
[----:B------:R-:W-:-:S02]  /*4250*/  FSEL R27, R90, -INF , !P0 ;  /* 0xff8000005a1b7808 */ /* 0x000fc40004000000 */
[-C--:B------:R-:W-:Y:S01]  /*4260*/  ISETP.GE.AND P0, PT, R81, R0.reuse, PT ;  /* 0x000000005100720c */ /* 0x080fe20003f06270 */
[----:B------:R-:W-:Y:S01]  /*4270*/  SHFL.BFLY PT, R16, R37, 0x2, 0x1f ;  /* 0x0c401f0025107f89 */ /* 0x000fe200000e0000 */
[-C--:B------:R-:W-:Y:S02]  /*4280*/  ISETP.GE.AND P1, PT, R69, R0.reuse, PT ;  /* 0x000000004500720c */ /* 0x080fe40003f26270 */
[----:B------:R-:W-:Y:S02]  /*4290*/  FSEL R195, R51, -INF , !P0 ;  /* 0xff80000033c37808 */ /* 0x000fe40004000000 */
[----:B------:R-:W-:Y:S02]  /*42a0*/  ISETP.GE.AND P0, PT, R61, R0, PT ;  /* 0x000000003d00720c */ /* 0x000fe40003f06270 */
[----:B------:R-:W-:Y:S02]  /*42b0*/  FMNMX3.FTZ R18, R41, R87, R23, !PT ;  /* 0x0000005729127276 */ /* 0x000fe40007810017 */
[----:B------:R-:W-:-:S02]  /*42c0*/  FSEL R231, R50, -INF , !P1 ;  /* 0xff80000032e77808 */ /* 0x000fc40004800000 */
[-C--:B------:R-:W-:Y:S02]  /*42d0*/  ISETP.GE.AND P1, PT, R73, R0.reuse, PT ;  /* 0x000000004900720c */ /* 0x080fe40003f26270 */
[----:B------:R-:W-:Y:S02]  /*42e0*/  FSEL R193, R39, -INF , !P0 ;  /* 0xff80000027c17808 */ /* 0x000fe40004000000 */
[----:B------:R-:W-:Y:S02]  /*42f0*/  ISETP.GE.AND P0, PT, R83, R0, PT ;  /* 0x000000005300720c */ /* 0x000fe40003f06270 */
[----:B------:R-:W-:Y:S02]  /*4300*/  FMNMX3.FTZ R18, R18, R5, R19, !PT ;  /* 0x0000000512127276 */ /* 0x000fe40007810013 */
[----:B------:R-:W-:Y:S02]  /*4310*/  FSEL R197, R38, -INF , !P1 ;  /* 0xff80000026c57808 */ /* 0x000fe40004800000 */
[----:B-1----:R-:W-:-:S02]  /*4320*/  FMNMX.FTZ R14, R29, R14, !PT ;  /* 0x0000000e1d0e7209 */ /* 0x002fc40007810000 */
[----:B------:R-:W-:Y:S02]  /*4330*/  ISETP.GE.AND P1, PT, R57, R0, PT ;  /* 0x000000003900720c */ /* 0x000fe40003f26270 */
[----:B------:R-:W-:Y:S02]  /*4340*/  FSEL R187, R31, -INF , !P0 ;  /* 0xff8000001fbb7808 */ /* 0x000fe40004000000 */
[----:B------:R-:W1:Y:S01]  /*4350*/  SHFL.BFLY PT, R31, R14, 0x1, 0x1f ;  /* 0x0c201f000e1f7f89 */ /* 0x000e6200000e0000 */
[----:B------:R-:W-:Y:S02]  /*4360*/  FMNMX3.FTZ R18, R18, R17, R15, !PT ;  /* 0x0000001112127276 */ /* 0x000fe4000781000f */
[----:B------:R-:W-:Y:S02]  /*4370*/  FSEL R191, R30, -INF , !P1 ;  /* 0xff8000001ebf7808 */ /* 0x000fe40004800000 */
[-C--:B------:R-:W-:Y:S02]  /*4380*/  ISETP.GE.AND P1, PT, R25, R3.reuse, PT ;  /* 0x000000031900720c */ /* 0x080fe40003f26270 */
[----:B------:R-:W-:-:S02]  /*4390*/  ISETP.GE.AND P3, PT, R85, R3, PT ;  /* 0x000000035500720c */ /* 0x000fc40003f66270 */
[----:B------:R-:W-:Y:S02]  /*43a0*/  FMNMX3.FTZ R18, R18, R13, R233, !PT ;  /* 0x0000000d12127276 */ /* 0x000fe400078100e9 */
[----:B------:R-:W-:Y:S02]  /*43b0*/  FSEL R91, R91, -INF , !P5 ;  /* 0xff8000005b5b7808 */ /* 0x000fe40006800000 */
[----:B------:R-:W-:Y:S02]  /*43c0*/  FSEL R25, R78, -INF , !P4 ;  /* 0xff8000004e197808 */ /* 0x000fe40006000000 */
[----:B------:R-:W-:Y:S02]  /*43d0*/  FMNMX3.FTZ R18, R18, R189, R231, !PT ;  /* 0x000000bd12127276 */ /* 0x000fe400078100e7 */
[----:B------:R-:W-:Y:S02]  /*43e0*/  ISETP.GE.AND P0, PT, R45, R3, PT ;  /* 0x000000032d00720c */ /* 0x000fe40003f06270 */
[----:B------:R-:W-:-:S02]  /*43f0*/  FSEL R79, R79, -INF , !P3 ;  /* 0xff8000004f4f7808 */ /* 0x000fc40005800000 */
[----:B------:R-:W-:Y:S02]  /*4400*/  FSEL R239, R74, -INF , !P2 ;  /* 0xff8000004aef7808 */ /* 0x000fe40005000000 */
[----:B------:R-:W-:Y:S02]  /*4410*/  FMNMX3.FTZ R20, R27, R91, R25, !PT ;  /* 0x0000005b1b147276 */ /* 0x000fe40007810019 */
[----:B------:R-:W-:Y:S02]  /*4420*/  FMNMX3.FTZ R18, R18, R195, R197, !PT ;  /* 0x000000c312127276 */ /* 0x000fe400078100c5 */
[-C--:B------:R-:W-:Y:S02]  /*4430*/  ISETP.GE.AND P5, PT, R47, R3.reuse, PT ;  /* 0x000000032f00720c */ /* 0x080fe40003fa6270 */
        /* <DEDUP_REMOVED lines=10> */
[----:B------:R-:W-:Y:S02]  /*44e0*/  FMNMX.FTZ R18, R187, R18, !PT ;  /* 0x00000012bb127209 */ /* 0x000fe40007810000 */
[-C--:B------:R-:W-:Y:S02]  /*44f0*/  ISETP.GE.AND P1, PT, R81, R3.reuse, PT ;  /* 0x000000035100720c */ /* 0x080fe40003f26270 */
[----:B------:R-:W-:Y:S01]  /*4500*/  ISETP.GE.AND P0, PT, R73, R3, PT ;  /* 0x000000034900720c */ /* 0x000fe20003f06270 */
[----:B------:R-:W2:Y:S01]  /*4510*/  SHFL.BFLY PT, R29, R18, 0x2, 0x1f ;  /* 0x0c401f00121d7f89 */ /* 0x000ea200000e0000 */
[----:B------:R-:W-:-:S02]  /*4520*/  FSEL R227, R59, -INF , !P3 ;  /* 0xff8000003be37808 */ /* 0x000fc40005800000 */
[----:B------:R-:W-:Y:S02]  /*4530*/  FSEL R211, R106, -INF , !P2 ;  /* 0xff8000006ad37808 */ /* 0x000fe40005000000 */
[----:B------:R-:W-:Y:S02]  /*4540*/  FMNMX3.FTZ R20, R20, R183, R229, !PT ;  /* 0x000000b714147276 */ /* 0x000fe400078100e5 */
[----:B-1----:R-:W-:Y:S02]  /*4550*/  FMNMX.FTZ R166, R14, R31, !PT ;  /* 0x0000001f0ea67209 */ /* 0x002fe40007810000 */
[----:B------:R-:W-:Y:S02]  /*4560*/  FMNMX.FTZ R16, R37, R16, !PT ;  /* 0x0000001025107209 */ /* 0x000fe40007810000 */
[-C--:B------:R-:W-:Y:S01]  /*4570*/  ISETP.GE.AND P5, PT, R61, R3.reuse, PT ;  /* 0x000000033d00720c */ /* 0x080fe20003fa6270 */
[----:B----4-:R-:W-:Y:S01]  /*4580*/  FMUL.FTZ R199, R166, UR4 ;  /* 0x00000004a6c77c20 */ /* 0x010fe20008410000 */
[----:B------:R-:W-:Y:S01]  /*4590*/  ISETP.GE.AND P4, PT, R57, R3, PT ;  /* 0x000000033900720c */ /* 0x000fe20003f86270 */
[----:B------:R-:W1:Y:S01]  /*45a0*/  SHFL.BFLY PT, R37, R16, 0x1, 0x1f ;  /* 0x0c201f0010257f89 */ /* 0x000e6200000e0000 */
[----:B------:R-:W-:-:S02]  /*45b0*/  FSEL R209, R107, -INF , !P1 ;  /* 0xff8000006bd17808 */ /* 0x000fc40004800000 */
[----:B------:R-:W-:Y:S02]  /*45c0*/  FSEL R175, R114, -INF , !P0 ;  /* 0xff80000072af7808 */ /* 0x000fe40004000000 */
[----:B------:R-:W-:Y:S02]  /*45d0*/  FMNMX3.FTZ R14, R20, R227, R211, !PT ;  /* 0x000000e3140e7276 */ /* 0x000fe400078100d3 */
[----:B------:R-:W-:Y:S02]  /*45e0*/  ISETP.GE.AND P3, PT, R83, R3, PT ;  /* 0x000000035300720c */ /* 0x000fe40003f66270 */
[----:B------:R-:W-:Y:S02]  /*45f0*/  FSEL R173, R115, -INF , !P5 ;  /* 0xff80000073ad7808 */ /* 0x000fe40006800000 */
[----:B------:R-:W-:Y:S02]  /*4600*/  FSEL R171, R118, -INF , !P4 ;  /* 0xff80000076ab7808 */ /* 0x000fe40006000000 */
[----:B------:R-:W-:-:S02]  /*4610*/  FMNMX3.FTZ R14, R14, R209, R175, !PT ;  /* 0x000000d10e0e7276 */ /* 0x000fc400078100af */
[----:B------:R-:W-:Y:S02]  /*4620*/  FSEL R67, R119, -INF , !P3 ;  /* 0xff80000077437808 */ /* 0x000fe40005800000 */
[----:B------:R-:W-:Y:S02]  /*4630*/  FMNMX3.FTZ R14, R14, R173, R171, !PT ;  /* 0x000000ad0e0e7276 */ /* 0x000fe400078100ab */
[----:B--2---:R-:W-:Y:S02]  /*4640*/  FMNMX.FTZ R29, R18, R29, !PT ;  /* 0x0000001d121d7209 */ /* 0x004fe40007810000 */
[----:B------:R-:W-:Y:S02]  /*4650*/  FMNMX.FTZ R167, R67, R14, !PT ;  /* 0x0000000e43a77209 */ /* 0x000fe40007810000 */
[----:B------:R-:W-:Y:S02]  /*4660*/  FSETP.NEU.FTZ.AND P0, PT, R166, -INF , PT ;  /* 0xff800000a600780b */ /* 0x000fe40003f1d000 */
[----:B-1----:R-:W-:Y:S01]  /*4670*/  FMNMX.FTZ R168, R16, R37, !PT ;  /* 0x0000002510a87209 */ /* 0x002fe20007810000 */
[----:B------:R-:W1:Y:S01]  /*4680*/  SHFL.BFLY PT, R14, R167, 0x2, 0x1f ;  /* 0x0c401f00a70e7f89 */ /* 0x000e6200000e0000 */
[----:B------:R-:W-:-:S02]  /*4690*/  FSEL R199, R199, RZ, P0 ;  /* 0x000000ffc7c77208 */ /* 0x000fc40000000000 */
[C---:B------:R-:W-:Y:S01]  /*46a0*/  FSETP.NEU.FTZ.AND P1, PT, R168.reuse, -INF , PT ;  /* 0xff800000a800780b */ /* 0x040fe20003f3d000 */
[----:B------:R-:W2:Y:S01]  /*46b0*/  SHFL.BFLY PT, R16, R29, 0x1, 0x1f ;  /* 0x0c201f001d107f89 */ /* 0x000ea200000e0000 */
[----:B------:R-:W-:Y:S01]  /*46c0*/  FMUL.FTZ R172, R168, UR4 ;  /* 0x00000004a8ac7c20 */ /* 0x000fe20008410000 */
[--C-:B------:R-:W-:Y:S01]  /*46d0*/  FFMA.FTZ R48, R4, UR4, -R199.reuse ;  /* 0x0000000404307c23 */ /* 0x100fe200080108c7 */
[--C-:B------:R-:W-:Y:S01]  /*46e0*/  FFMA.FTZ R49, R80, UR4, -R199.reuse ;  /* 0x0000000450317c23 */ /* 0x100fe200080108c7 */
[--C-:B------:R-:W-:Y:S01]  /*46f0*/  FFMA.FTZ R40, R6, UR4, -R199.reuse ;  /* 0x0000000406287c23 */ /* 0x100fe200080108c7 */
[----:B------:R-:W-:Y:S01]  /*4700*/  LDSM.16.MT88.4 R80, [R176+0x9000] ;  /* 0x00900000b050783b */ /* 0x000fe20000004200 */
[----:B------:R-:W-:Y:S01]  /*4710*/  FSEL R172, R172, RZ, P1 ;  /* 0x000000ffacac7208 */ /* 0x000fe20000800000 */
[--C-:B------:R-:W-:Y:S01]  /*4720*/  FFMA.FTZ R51, R84, UR4, -R199.reuse ;  /* 0x0000000454337c23 */ /* 0x100fe200080108c7 */
[----:B------:R-:W-:Y:S01]  /*4730*/  MUFU.EX2 R48, R48 ;  /* 0x0000003000307308 */ /* 0x000fe20000000800 */
[--C-:B------:R-:W-:Y:S01]  /*4740*/  FFMA.FTZ R38, R10, UR4, -R199.reuse ;  /* 0x000000040a267c23 */ /* 0x100fe200080108c7 */
[--C-:B------:R-:W-:Y:S01]  /*4750*/  FFMA.FTZ R36, R8, UR4, -R199.reuse ;  /* 0x0000000408247c23 */ /* 0x100fe200080108c7 */
[--C-:B------:R-:W-:Y:S01]  /*4760*/  FFMA.FTZ R56, R7, UR4, -R172.reuse ;  /* 0x0000000407387c23 */ /* 0x100fe200080108ac */
[--C-:B------:R-:W-:Y:S01]  /*4770*/  FFMA.FTZ R57, R43, UR4, -R172.reuse ;  /* 0x000000042b397c23 */ /* 0x100fe200080108ac */
[--C-:B------:R-:W-:Y:S01]  /*4780*/  FFMA.FTZ R60, R89, UR4, -R172.reuse ;  /* 0x00000004593c7c23 */ /* 0x100fe200080108ac */
[--C-:B------:R-:W-:Y:S01]  /*4790*/  FFMA.FTZ R55, R77, UR4, -R172.reuse ;  /* 0x000000044d377c23 */ /* 0x100fe200080108ac */
[--C-:B------:R-:W-:Y:S01]  /*47a0*/  FFMA.FTZ R46, R21, UR4, -R172.reuse ;  /* 0x00000004152e7c23 */ /* 0x100fe200080108ac */
[----:B------:R-:W4:Y:S01]  /*47b0*/  MUFU.EX2 R51, R51 ;  /* 0x0000003300337308 */ /* 0x000f220000000800 */
[--C-:B------:R-:W-:Y:S01]  /*47c0*/  FFMA.FTZ R43, R12, UR4, -R199.reuse ;  /* 0x000000040c2b7c23 */ /* 0x100fe200080108c7 */
[--C-:B------:R-:W-:Y:S01]  /*47d0*/  FFMA.FTZ R47, R11, UR4, -R172.reuse ;  /* 0x000000040b2f7c23 */ /* 0x100fe200080108ac */
[--C-:B------:R-:W-:Y:S01]  /*47e0*/  FFMA.FTZ R61, R9, UR4, -R172.reuse ;  /* 0x00000004093d7c23 */ /* 0x100fe200080108ac */
[----:B-1----:R-:W-:Y:S01]  /*47f0*/  FMNMX.FTZ R167, R167, R14, !PT ;  /* 0x0000000ea7a77209 */ /* 0x002fe20007810000 */
[----:B------:R-:W-:Y:S01]  /*4800*/  LDSM.16.MT88.4 R8, [R176+0xb400] ;  /* 0x00b40000b008783b */ /* 0x000fe20000004200 */
[--C-:B------:R-:W-:Y:S01]  /*4810*/  FFMA.FTZ R37, R64, UR4, -R199.reuse ;  /* 0x0000000440257c23 */ /* 0x100fe200080108c7 */
[--C-:B------:R-:W-:Y:S01]  /*4820*/  FFMA.FTZ R62, R65, UR4, -R172.reuse ;  /* 0x00000004413e7c23 */ /* 0x100fe200080108ac */
[----:B--2---:R-:W-:Y:S01]  /*4830*/  FMNMX.FTZ R165, R29, R16, !PT ;  /* 0x000000101da57209 */ /* 0x004fe20007810000 */
[----:B------:R-:W1:Y:S01]  /*4840*/  SHFL.BFLY PT, R4, R167, 0x1, 0x1f ;  /* 0x0c201f00a7047f89 */ /* 0x000e6200000e0000 */
[----:B------:R-:W-:Y:S01]  /*4850*/  MUFU.EX2 R49, R49 ;  /* 0x0000003100317308 */ /* 0x000fe20000000800 */
[--C-:B------:R-:W-:Y:S01]  /*4860*/  FFMA.FTZ R170, R179, UR4, -R172.reuse ;  /* 0x00000004b3aa7c23 */ /* 0x100fe200080108ac */
[C---:B------:R-:W-:Y:S01]  /*4870*/  FSETP.NEU.FTZ.AND P0, PT, R165.reuse, -INF , PT ;  /* 0xff800000a500780b */ /* 0x040fe20003f1d000 */
[----:B------:R-:W-:Y:S01]  /*4880*/  FMUL.FTZ R182, R165, UR4 ;  /* 0x00000004a5b67c20 */ /* 0x000fe20008410000 */
[----:B------:R-:W-:Y:S01]  /*4890*/  LDSM.16.MT88.4 R28, [R214+0x9400] ;  /* 0x00940000d61c783b */ /* 0x000fe20000004200 */
[--C-:B------:R-:W-:Y:S01]  /*48a0*/  FFMA.FTZ R179, R184, UR4, -R199.reuse ;  /* 0x00000004b8b37c23 */ /* 0x100fe200080108c7 */
[--C-:B------:R-:W-:Y:S01]  /*48b0*/  FFMA.FTZ R174, R174, UR4, -R199.reuse ;  /* 0x00000004aeae7c23 */ /* 0x100fe200080108c7 */
[----:B----4-:R-:W-:Y:S01]  /*48c0*/  F2FP.BF16.F32.PACK_AB R128, R48, R51 ;  /* 0x000000333080723e */ /* 0x010fe200000010ff */
[----:B------:R-:W2:Y:S01]  /*48d0*/  MUFU.EX2 R40, R40 ;  /* 0x0000002800287308 */ /* 0x000ea20000000800 */
[----:B------:R-:W-:Y:S01]  /*48e0*/  FSEL R182, R182, RZ, P0 ;  /* 0x000000ffb6b67208 */ /* 0x000fe20000000000 */
[--C-:B------:R-:W-:Y:S01]  /*48f0*/  FFMA.FTZ R178, R178, UR4, -R199.reuse ;  /* 0x00000004b2b27c23 */ /* 0x100fe200080108c7 */
[--C-:B------:R-:W-:Y:S01]  /*4900*/  FFMA.FTZ R194, R207, UR4, -R172.reuse ;  /* 0x00000004cfc27c23 */ /* 0x100fe200080108ac */
[--C-:B------:R-:W-:Y:S01]  /*4910*/  FFMA.FTZ R203, R203, UR4, -R172.reuse ;  /* 0x00000004cbcb7c23 */ /* 0x100fe200080108ac */
[----:B------:R-:W-:Y:S01]  /*4920*/  FFMA.FTZ R205, R205, UR4, -R172 ;  /* 0x00000004cdcd7c23 */ /* 0x000fe200080108ac */
[--C-:B------:R-:W-:Y:S01]  /*4930*/  FFMA.FTZ R53, R41, UR4, -R182.reuse ;  /* 0x0000000429357c23 */ /* 0x100fe200080108b6 */
[--C-:B------:R-:W-:Y:S01]  /*4940*/  FFMA.FTZ R41, R5, UR4, -R182.reuse ;  /* 0x0000000405297c23 */ /* 0x100fe200080108b6 */
[--C-:B------:R-:W-:Y:S01]  /*4950*/  FFMA.FTZ R52, R87, UR4, -R182.reuse ;  /* 0x0000000457347c23 */ /* 0x100fe200080108b6 */
[--C-:B------:R-:W-:Y:S01]  /*4960*/  FFMA.FTZ R50, R23, UR4, -R182.reuse ;  /* 0x0000000417327c23 */ /* 0x100fe200080108b6 */
[--C-:B------:R-:W-:Y:S01]  /*4970*/  FFMA.FTZ R44, R19, UR4, -R182.reuse ;  /* 0x00000004132c7c23 */ /* 0x100fe200080108b6 */
[--C-:B------:R-:W-:Y:S01]  /*4980*/  FFMA.FTZ R35, R17, UR4, -R182.reuse ;  /* 0x0000000411237c23 */ /* 0x100fe200080108b6 */
[----:B------:R-:W-:Y:S01]  /*4990*/  MUFU.EX2 R53, R53 ;  /* 0x0000003500357308 */ /* 0x000fe20000000800 */
[--C-:B------:R-:W-:Y:S01]  /*49a0*/  FFMA.FTZ R39, R15, UR4, -R182.reuse ;  /* 0x000000040f277c23 */ /* 0x100fe200080108b6 */
[--C-:B------:R-:W-:Y:S01]  /*49b0*/  FFMA.FTZ R42, R13, UR4, -R182.reuse ;  /* 0x000000040d2a7c23 */ /* 0x100fe200080108b6 */
[----:B-1----:R-:W-:Y:S01]  /*49c0*/  FMNMX.FTZ R167, R167, R4, !PT ;  /* 0x00000004a7a77209 */ /* 0x002fe20007810000 */
[----:B------:R-:W-:Y:S01]  /*49d0*/  LDSM.16.MT88.4 R20, [R214+0xa400] ;  /* 0x00a40000d614783b */ /* 0x000fe20000004200 */
[----:B--2---:R-:W-:Y:S01]  /*49e0*/  F2FP.BF16.F32.PACK_AB R130, R40, R49 ;  /* 0x000000312882723e */ /* 0x004fe200000010ff */
[--C-:B------:R-:W-:Y:S01]  /*49f0*/  FFMA.FTZ R189, R189, UR4, -R182.reuse ;  /* 0x00000004bdbd7c23 */ /* 0x100fe200080108b6 */
[C---:B------:R-:W-:Y:S01]  /*4a00*/  FSETP.NEU.FTZ.AND P0, PT, R167.reuse, -INF , PT ;  /* 0xff800000a700780b */ /* 0x040fe20003f1d000 */
[----:B------:R-:W1:Y:S01]  /*4a10*/  LDSM.16.MT88.4 R4, [R176+0xb000] ;  /* 0x00b00000b004783b */ /* 0x000e620000004200 */
[----:B------:R-:W-:Y:S01]  /*4a20*/  FMUL.FTZ R164, R167, UR4 ;  /* 0x00000004a7a47c20 */ /* 0x000fe20008410000 */
[----:B------:R-:W2:Y:S01]  /*4a30*/  MUFU.EX2 R52, R52 ;  /* 0x0000003400347308 */ /* 0x000ea20000000800 */
[--C-:B------:R-:W-:Y:S01]  /*4a40*/  FFMA.FTZ R184, R231, UR4, -R182.reuse ;  /* 0x00000004e7b87c23 */ /* 0x100fe200080108b6 */
[----:B------:R-:W-:Y:S01]  /*4a50*/  LDSM.16.MT88.4 R16, [R176+0xa400] ;  /* 0x00a40000b010783b */ /* 0x000fe20000004200 */
[----:B------:R-:W-:Y:S01]  /*4a60*/  FFMA.FTZ R195, R195, UR4, -R182 ;  /* 0x00000004c3c37c23 */ /* 0x000fe200080108b6 */
[----:B------:R-:W-:Y:S01]  /*4a70*/  FSEL R164, R164, RZ, P0 ;  /* 0x000000ffa4a47208 */ /* 0x000fe20000000000 */
[----:B------:R-:W-:Y:S01]  /*4a80*/  FFMA.FTZ R200, R201, UR4, -R172 ;  /* 0x00000004c9c87c23 */ /* 0x000fe200080108ac */
[----:B------:R-:W-:Y:S01]  /*4a90*/  LDSM.16.MT88.4 R12, [R214+0xb400] ;  /* 0x00b40000d60c783b */ /* 0x000fe20000004200 */
[--C-:B------:R-:W-:Y:S01]  /*4aa0*/  FFMA.FTZ R201, R190, UR4, -R199.reuse ;  /* 0x00000004bec97c23 */ /* 0x100fe200080108c7 */
[----:B------:R-:W-:Y:S01]  /*4ab0*/  MUFU.EX2 R50, R50 ;  /* 0x0000003200327308 */ /* 0x000fe20000000800 */
[--C-:B------:R-:W-:Y:S01]  /*4ac0*/  FFMA.FTZ R59, R27, UR4, -R164.reuse ;  /* 0x000000041b3b7c23 */ /* 0x100fe200080108a4 */
[--C-:B------:R-:W-:Y:S01]  /*4ad0*/  FFMA.FTZ R58, R91, UR4, -R164.reuse ;  /* 0x000000045b3a7c23 */ /* 0x100fe200080108a4 */
[--C-:B------:R-:W-:Y:S01]  /*4ae0*/  FFMA.FTZ R54, R25, UR4, -R164.reuse ;  /* 0x0000000419367c23 */ /* 0x100fe200080108a4 */
[--C-:B------:R-:W-:Y:S01]  /*4af0*/  FFMA.FTZ R45, R79, UR4, -R164.reuse ;  /* 0x000000044f2d7c23 */ /* 0x100fe200080108a4 */
[----:B------:R-:W4:Y:S01]  /*4b00*/  LDSM.16.MT88.4 R24, [R176+0x9400] ;  /* 0x00940000b018783b */ /* 0x000f220000004200 */
[--C-:B------:R-:W-:Y:S01]  /*4b10*/  FFMA.FTZ R64, R239, UR4, -R164.reuse ;  /* 0x00000004ef407c23 */ /* 0x100fe200080108a4 */
[--C-:B------:R-:W-:Y:S01]  /*4b20*/  FFMA.FTZ R63, R237, UR4, -R164.reuse ;  /* 0x00000004ed3f7c23 */ /* 0x100fe200080108a4 */
[----:B------:R-:W5:Y:S01]  /*4b30*/  MUFU.EX2 R41, R41 ;  /* 0x0000002900297308 */ /* 0x000f620000000800 */
[----:B--2---:R-:W-:Y:S01]  /*4b40*/  F2FP.BF16.F32.PACK_AB R129, R52, R53 ;  /* 0x000000353481723e */ /* 0x004fe200000010ff */
[--C-:B------:R-:W-:Y:S01]  /*4b50*/  FFMA.FTZ R65, R235, UR4, -R164.reuse ;  /* 0x00000004eb417c23 */ /* 0x100fe200080108a4 */
[----:B------:R-:W-:Y:S01]  /*4b60*/  FFMA.FTZ R66, R183, UR4, -R164 ;  /* 0x00000004b7427c23 */ /* 0x000fe200080108a4 */
[--C-:B------:R-:W-:Y:S01]  /*4b70*/  FFMA.FTZ R183, R180, UR4, -R199.reuse ;  /* 0x00000004b4b77c23 */ /* 0x100fe200080108c7 */
[----:B------:R-:W-:Y:S01]  /*4b80*/  FFMA.FTZ R180, R233, UR4, -R182 ;  /* 0x00000004e9b47c23 */ /* 0x000fe200080108b6 */
[--C-:B------:R-:W-:Y:S01]  /*4b90*/  FFMA.FTZ R196, R229, UR4, -R164.reuse ;  /* 0x00000004e5c47c23 */ /* 0x100fe200080108a4 */
[--C-:B------:R-:W-:Y:S01]  /*4ba0*/  FFMA.FTZ R207, R227, UR4, -R164.reuse ;  /* 0x00000004e3cf7c23 */ /* 0x100fe200080108a4 */
[----:B------:R-:W-:Y:S01]  /*4bb0*/  MUFU.EX2 R57, R57 ;  /* 0x0000003900397308 */ /* 0x000fe20000000800 */
[--C-:B------:R-:W-:Y:S01]  /*4bc0*/  FFMA.FTZ R198, R211, UR4, -R164.reuse ;  /* 0x00000004d3c67c23 */ /* 0x100fe200080108a4 */
[----:B------:R-:W-:Y:S01]  /*4bd0*/  FFMA.FTZ R209, R209, UR4, -R164 ;  /* 0x00000004d1d17c23 */ /* 0x000fe200080108a4 */
[--C-:B------:R-:W-:Y:S01]  /*4be0*/  FFMA.FTZ R231, R186, UR4, -R199.reuse ;  /* 0x00000004bae77c23 */ /* 0x100fe200080108c7 */
[--C-:B------:R-:W-:Y:S01]  /*4bf0*/  FFMA.FTZ R192, R192, UR4, -R199.reuse ;  /* 0x00000004c0c07c23 */ /* 0x100fe200080108c7 */
[----:B------:R-:W-:Y:S01]  /*4c00*/  FFMA.FTZ R188, R188, UR4, -R199 ;  /* 0x00000004bcbc7c23 */ /* 0x000fe200080108c7 */
[--C-:B------:R-:W-:Y:S01]  /*4c10*/  FFMA.FTZ R186, R197, UR4, -R182.reuse ;  /* 0x00000004c5ba7c23 */ /* 0x100fe200080108b6 */
[--C-:B------:R-:W-:Y:S01]  /*4c20*/  FFMA.FTZ R193, R193, UR4, -R182.reuse ;  /* 0x00000004c1c17c23 */ /* 0x100fe200080108b6 */
[----:B------:R-:W2:Y:S01]  /*4c30*/  MUFU.EX2 R60, R60 ;  /* 0x0000003c003c7308 */ /* 0x000ea20000000800 */
[----:B-----5:R-:W-:Y:S01]  /*4c40*/  F2FP.BF16.F32.PACK_AB R131, R41, R50 ;  /* 0x000000322983723e */ /* 0x020fe200000010ff */
[--C-:B------:R-:W-:Y:S01]  /*4c50*/  FFMA.FTZ R190, R191, UR4, -R182.reuse ;  /* 0x00000004bfbe7c23 */ /* 0x100fe200080108b6 */
[----:B------:R-:W-:Y:S01]  /*4c60*/  FFMA.FTZ R229, R187, UR4, -R182 ;  /* 0x00000004bbe57c23 */ /* 0x000fe200080108b6 */
[----:B------:R-:W-:Y:S01]  /*4c70*/  FADD.FTZ R48, R51, R48 ;  /* 0x0000003033307221 */ /* 0x000fe20000010000 */
[----:B------:R-:W-:Y:S01]  /*4c80*/  FADD.FTZ R53, R53, R52 ;  /* 0x0000003435357221 */ /* 0x000fe20000010000 */
[--C-:B------:R-:W-:Y:S01]  /*4c90*/  FFMA.FTZ R185, R185, UR4, -R172.reuse ;  /* 0x00000004b9b97c23 */ /* 0x100fe200080108ac */
[----:B------:R-:W-:Y:S01]  /*4ca0*/  FFMA.FTZ R181, R181, UR4, -R172 ;  /* 0x00000004b5b57c23 */ /* 0x000fe200080108ac */
[----:B------:R-:W-:Y:S01]  /*4cb0*/  MUFU.EX2 R56, R56 ;  /* 0x0000003800387308 */ /* 0x000fe20000000800 */
[C---:B------:R-:W-:Y:S01]  /*4cc0*/  HMMA.16816.F32.BF16 R156, R128.reuse, R148, RZ ;  /* 0x00000094809c723c */ /* 0x040fe200000418ff */
[----:B------:R-:W-:Y:S01]  /*4cd0*/  FADD.FTZ R49, R49, R48 ;  /* 0x0000003031317221 */ /* 0x000fe20000010000 */
[----:B------:R-:W-:Y:S01]  /*4ce0*/  FADD.FTZ R50, R50, R53 ;  /* 0x0000003532327221 */ /* 0x000fe20000010000 */
[----:B------:R-:W-:Y:S01]  /*4cf0*/  FFMA.FTZ R172, R177, UR4, -R172 ;  /* 0x00000004b1ac7c23 */ /* 0x000fe200080108ac */
[--C-:B------:R-:W-:Y:S01]  /*4d00*/  FFMA.FTZ R175, R175, UR4, -R164.reuse ;  /* 0x00000004afaf7c23 */ /* 0x100fe200080108a4 */
[--C-:B------:R-:W-:Y:S01]  /*4d10*/  FFMA.FTZ R171, R171, UR4, -R164.reuse ;  /* 0x00000004abab7c23 */ /* 0x100fe200080108a4 */
[----:B------:R-:W-:Y:S01]  /*4d20*/  FFMA.FTZ R228, R67, UR4, -R164 ;  /* 0x0000000443e47c23 */ /* 0x000fe200080108a4 */
[----:B------:R-:W5:Y:S01]  /*4d30*/  MUFU.EX2 R55, R55 ;  /* 0x0000003700377308 */ /* 0x000f620000000800 */
[----:B------:R-:W-:Y:S01]  /*4d40*/  HMMA.16816.F32.BF16 R72, R128, R80, RZ ;  /* 0x000000508048723c */ /* 0x000fe200000418ff */
[----:B--2---:R-:W-:Y:S01]  /*4d50*/  F2FP.BF16.F32.PACK_AB R132, R60, R57 ;  /* 0x000000393c84723e */ /* 0x004fe200000010ff */
[----:B------:R-:W-:Y:S01]  /*4d60*/  FADD.FTZ R57, R57, R60 ;  /* 0x0000003c39397221 */ /* 0x000fe20000010000 */
[----:B------:R-:W-:Y:S01]  /*4d70*/  FADD.FTZ R40, R40, R49 ;  /* 0x0000003128287221 */ /* 0x000fe20000010000 */
[----:B------:R-:W-:-:S03]  /*4d80*/  FADD.FTZ R41, R41, R50 ;  /* 0x0000003229297221 */ /* 0x000fc60000010000 */
[----:B------:R-:W-:Y:S01]  /*4d90*/  MUFU.EX2 R59, R59 ;  /* 0x0000003b003b7308 */ /* 0x000fe20000000800 */
[C---:B------:R-:W-:Y:S07]  /*4da0*/  HMMA.16816.F32.BF16 R88, R128.reuse, R96, RZ ;  /* 0x000000608058723c */ /* 0x040fee00000418ff */
[----:B------:R-:W2:Y:S01]  /*4db0*/  MUFU.EX2 R58, R58 ;  /* 0x0000003a003a7308 */ /* 0x000ea20000000800 */
[----:B------:R-:W-:Y:S01]  /*4dc0*/  HMMA.16816.F32.BF16 R104, R128, R144, RZ ;  /* 0x000000908068723c */ /* 0x000fe200000418ff */
[----:B-----5:R-:W-:Y:S01]  /*4dd0*/  F2FP.BF16.F32.PACK_AB R134, R55, R56 ;  /* 0x000000383786723e */ /* 0x020fe200000010ff */
[----:B------:R-:W-:-:S04]  /*4de0*/  FADD.FTZ R56, R56, R57 ;  /* 0x0000003938387221 */ /* 0x000fc80000010000 */
[----:B------:R-:W-:Y:S01]  /*4df0*/  FADD.FTZ R55, R55, R56 ;  /* 0x0000003837377221 */ /* 0x000fe20000010000 */
[----:B------:R-:W-:Y:S01]  /*4e00*/  MUFU.EX2 R54, R54 ;  /* 0x0000003600367308 */ /* 0x000fe20000000800 */
[C---:B------:R-:W-:Y:S07]  /*4e10*/  HMMA.16816.F32.BF16 R116, R128.reuse, R120, RZ ;  /* 0x000000788074723c */ /* 0x040fee00000418ff */
[----:B------:R-:W5:Y:S01]  /*4e20*/  MUFU.EX2 R45, R45 ;  /* 0x0000002d002d7308 */ /* 0x000f620000000800 */
[----:B-1----:R-:W-:Y:S01]  /*4e30*/  HMMA.16816.F32.BF16 R136, R128, R4, RZ ;  /* 0x000000048088723c */ /* 0x002fe200000418ff */
[----:B--2---:R-:W-:Y:S01]  /*4e40*/  F2FP.BF16.F32.PACK_AB R133, R58, R59 ;  /* 0x0000003b3a85723e */ /* 0x004fe200000010ff */
[----:B------:R-:W-:-:S05]  /*4e50*/  FADD.FTZ R59, R59, R58 ;  /* 0x0000003a3b3b7221 */ /* 0x000fca0000010000 */
[----:B------:R-:W-:Y:S01]  /*4e60*/  MUFU.EX2 R43, R43 ;  /* 0x0000002b002b7308 */ /* 0x000fe20000000800 */
[C---:B------:R-:W-:Y:S07]  /*4e70*/  HMMA.16816.F32.BF16 R152, R128.reuse, R150, RZ ;  /* 0x000000968098723c */ /* 0x040fee00000418ff */
[----:B------:R-:W1:Y:S01]  /*4e80*/  MUFU.EX2 R38, R38 ;  /* 0x0000002600267308 */ /* 0x000e620000000800 */
[----:B------:R-:W-:Y:S01]  /*4e90*/  HMMA.16816.F32.BF16 R76, R128, R82, RZ ;  /* 0x00000052804c723c */ /* 0x000fe200000418ff */
[----:B-----5:R-:W-:Y:S01]  /*4ea0*/  F2FP.BF16.F32.PACK_AB R135, R45, R54 ;  /* 0x000000362d87723e */ /* 0x020fe200000010ff */
        /* <DEDUP_REMOVED lines=8> */
[----:B------:R-:W2:Y:S01]  /*4f30*/  MUFU.EX2 R35, R35 ;  /* 0x0000002300237308 */ /* 0x000ea20000000800 */
[----:B------:R-:W-:Y:S07]  /*4f40*/  HMMA.16816.F32.BF16 R128, R128, R6, RZ ;  /* 0x000000068080723c */ /* 0x000fee00000418ff */
[----:B------:R-:W-:Y:S01]  /*4f50*/  MUFU.EX2 R39, R39 ;  /* 0x0000002700277308 */ /* 0x000fe20000000800 */
[C---:B------:R-:W-:Y:S07]  /*4f60*/  HMMA.16816.F32.BF16 R160, R132.reuse, R148, RZ ;  /* 0x0000009484a0723c */ /* 0x040fee00000418ff */
[----:B------:R-:W5:Y:S01]  /*4f70*/  MUFU.EX2 R42, R42 ;  /* 0x0000002a002a7308 */ /* 0x000f620000000800 */
[C---:B------:R-:W-:Y:S07]  /*4f80*/  HMMA.16816.F32.BF16 R68, R132.reuse, R80, RZ ;  /* 0x000000508444723c */ /* 0x040fee00000418ff */
[----:B------:R-:W-:Y:S01]  /*4f90*/  MUFU.EX2 R46, R46 ;  /* 0x0000002e002e7308 */ /* 0x000fe20000000800 */
[C---:B------:R-:W-:Y:S07]  /*4fa0*/  HMMA.16816.F32.BF16 R84, R132.reuse, R96, RZ ;  /* 0x000000608454723c */ /* 0x040fee00000418ff */
[----:B------:R-:W3:Y:S01]  /*4fb0*/  MUFU.EX2 R47, R47 ;  /* 0x0000002f002f7308 */ /* 0x000ee20000000800 */
[C---:B------:R-:W-:Y:S07]  /*4fc0*/  HMMA.16816.F32.BF16 R100, R132.reuse, R144, RZ ;  /* 0x000000908464723c */ /* 0x040fee00000418ff */
[----:B------:R-:W-:Y:S01]  /*4fd0*/  MUFU.EX2 R61, R61 ;  /* 0x0000003d003d7308 */ /* 0x000fe20000000800 */
[C---:B------:R-:W-:Y:S07]  /*4fe0*/  HMMA.16816.F32.BF16 R112, R132.reuse, R120, RZ ;  /* 0x000000788470723c */ /* 0x040fee00000418ff */
[----:B------:R-:W-:Y:S01]  /*4ff0*/  MUFU.EX2 R62, R62 ;  /* 0x0000003e003e7308 */ /* 0x000fe20000000800 */
[C---:B------:R-:W-:Y:S07]  /*5000*/  HMMA.16816.F32.BF16 R148, R132.reuse, R150, RZ ;  /* 0x000000968494723c */ /* 0x040fee00000418ff */
[----:B------:R-:W-:Y:S01]  /*5010*/  MUFU.EX2 R64, R64 ;  /* 0x0000004000407308 */ /* 0x000fe20000000800 */
[C---:B------:R-:W-:Y:S07]  /*5020*/  HMMA.16816.F32.BF16 R80, R132.reuse, R82, RZ ;  /* 0x000000528450723c */ /* 0x040fee00000418ff */
[----:B------:R-:W3:Y:S01]  /*5030*/  MUFU.EX2 R63, R63 ;  /* 0x0000003f003f7308 */ /* 0x000ee20000000800 */
[C---:B------:R-:W-:Y:S07]  /*5040*/  HMMA.16816.F32.BF16 R96, R132.reuse, R98, RZ ;  /* 0x000000628460723c */ /* 0x040fee00000418ff */
[----:B------:R-:W-:Y:S01]  /*5050*/  MUFU.EX2 R65, R65 ;  /* 0x0000004100417308 */ /* 0x000fe20000000800 */
[C---:B------:R-:W-:Y:S07]  /*5060*/  HMMA.16816.F32.BF16 R144, R132.reuse, R146, RZ ;  /* 0x000000928490723c */ /* 0x040fee00000418ff */
[----:B------:R-:W3:Y:S01]  /*5070*/  MUFU.EX2 R66, R66 ;  /* 0x0000004200427308 */ /* 0x000ee20000000800 */
[C---:B------:R-:W-:Y:S07]  /*5080*/  HMMA.16816.F32.BF16 R120, R132.reuse, R122, RZ ;  /* 0x0000007a8478723c */ /* 0x040fee00000418ff */
[----:B------:R-:W-:Y:S01]  /*5090*/  MUFU.EX2 R174, R174 ;  /* 0x000000ae00ae7308 */ /* 0x000fe20000000800 */
[----:B------:R-:W-:Y:S01]  /*50a0*/  HMMA.16816.F32.BF16 R124, R132, R4, RZ ;  /* 0x00000004847c723c */ /* 0x000fe200000418ff */
[----:B-1----:R-:W-:Y:S01]  /*50b0*/  F2FP.BF16.F32.PACK_AB R4, R38, R43 ;  /* 0x0000002b2604723e */ /* 0x002fe200000010ff */
[----:B------:R-:W-:Y:S01]  /*50c0*/  FADD.FTZ R43, R43, R40 ;  /* 0x000000282b2b7221 */ /* 0x000fe20000010000 */
[----:B--2---:R-:W-:Y:S01]  /*50d0*/  F2FP.BF16.F32.PACK_AB R5, R35, R44 ;  /* 0x0000002c2305723e */ /* 0x004fe200000010ff */
[----:B------:R-:W-:-:S02]  /*50e0*/  FADD.FTZ R44, R44, R41 ;  /* 0x000000292c2c7221 */ /* 0x000fc40000010000 */
[----:B------:R-:W-:Y:S01]  /*50f0*/  FADD.FTZ R38, R38, R43 ;  /* 0x0000002b26267221 */ /* 0x000fe20000010000 */
[----:B------:R-:W1:Y:S01]  /*5100*/  MUFU.EX2 R179, R179 ;  /* 0x000000b300b37308 */ /* 0x000e620000000800 */
[----:B------:R-:W-:Y:S01]  /*5110*/  HMMA.16816.F32.BF16 R132, R132, R6, RZ ;  /* 0x000000068484723c */ /* 0x000fe200000418ff */
[----:B------:R-:W-:Y:S01]  /*5120*/  F2FP.BF16.F32.PACK_AB R6, R36, R37 ;  /* 0x000000252406723e */ /* 0x000fe200000010ff */
[----:B------:R-:W-:Y:S01]  /*5130*/  FADD.FTZ R44, R35, R44 ;  /* 0x0000002c232c7221 */ /* 0x000fe20000010000 */
[----:B-----5:R-:W-:Y:S01]  /*5140*/  F2FP.BF16.F32.PACK_AB R7, R42, R39 ;  /* 0x000000272a07723e */ /* 0x020fe200000010ff */
[----:B------:R-:W-:Y:S02]  /*5150*/  FADD.FTZ R37, R37, R38 ;  /* 0x0000002625257221 */ /* 0x000fe40000010000 */
[----:B------:R-:W-:Y:S01]  /*5160*/  FADD.FTZ R39, R39, R44 ;  /* 0x0000002c27277221 */ /* 0x000fe20000010000 */
[----:B------:R-:W-:Y:S01]  /*5170*/  MUFU.EX2 R178, R178 ;  /* 0x000000b200b27308 */ /* 0x000fe20000000800 */
[----:B------:R-:W-:-:S02]  /*5180*/  FADD.FTZ R37, R36, R37 ;  /* 0x0000002524257221 */ /* 0x000fc40000010000 */
[----:B------:R-:W-:Y:S01]  /*5190*/  HMMA.16816.F32.BF16 R156, R4, R28, R156 ;  /* 0x0000001c049c723c */ /* 0x000fe2000004189c */
[----:B------:R-:W-:-:S04]  /*51a0*/  FADD.FTZ R39, R42, R39 ;  /* 0x000000272a277221 */ /* 0x000fc80000010000 */
[----:B------:R-:W2:Y:S03]  /*51b0*/  MUFU.EX2 R183, R183 ;  /* 0x000000b700b77308 */ /* 0x000ea60000000800 */
[C---:B----4-:R-:W-:Y:S05]  /*51c0*/  HMMA.16816.F32.BF16 R72, R4.reuse, R24, R72 ;  /* 0x000000180448723c */ /* 0x050fea0000041848 */
[----:B------:R-:W-:Y:S03]  /*51d0*/  MUFU.EX2 R180, R180 ;  /* 0x000000b400b47308 */ /* 0x000fe60000000800 */
[C---:B------:R-:W-:Y:S05]  /*51e0*/  HMMA.16816.F32.BF16 R88, R4.reuse, R20, R88 ;  /* 0x000000140458723c */ /* 0x040fea0000041858 */
[----:B------:R-:W4:Y:S03]  /*51f0*/  MUFU.EX2 R189, R189 ;  /* 0x000000bd00bd7308 */ /* 0x000f260000000800 */
[C---:B------:R-:W-:Y:S05]  /*5200*/  HMMA.16816.F32.BF16 R104, R4.reuse, R16, R104 ;  /* 0x000000100468723c */ /* 0x040fea0000041868 */
[----:B------:R-:W-:Y:S03]  /*5210*/  MUFU.EX2 R184, R184 ;  /* 0x000000b800b87308 */ /* 0x000fe60000000800 */
[C---:B------:R-:W-:Y:S05]  /*5220*/  HMMA.16816.F32.BF16 R116, R4.reuse, R12, R116 ;  /* 0x0000000c0474723c */ /* 0x040fea0000041874 */
[----:B------:R-:W5:Y:S03]  /*5230*/  MUFU.EX2 R195, R195 ;  /* 0x000000c300c37308 */ /* 0x000f660000000800 */
        /* <DEDUP_REMOVED lines=13> */
[----:B---3--:R-:W-:Y:S01]  /*5310*/  F2FP.BF16.F32.PACK_AB R4, R47, R46 ;  /* 0x0000002e2f04723e */ /* 0x008fe200000010ff */
        /* <DEDUP_REMOVED lines=11> */
[----:B------:R-:W3:Y:S01]  /*53d0*/  MUFU.EX2 R209, R209 ;  /* 0x000000d100d17308 */ /* 0x000ee20000000800 */
[----:B------:R-:W-:Y:S01]  /*53e0*/  FADD.FTZ R61, R62, R61 ;  /* 0x0000003d3e3d7221 */ /* 0x000fe20000010000 */
[----:B------:R-:W-:-:S05]  /*53f0*/  FADD.FTZ R65, R66, R65 ;  /* 0x0000004142417221 */ /* 0x000fca0000010000 */
[C---:B------:R-:W-:Y:S01]  /*5400*/  HMMA.16816.F32.BF16 R68, R4.reuse, R24, R68 ;  /* 0x000000180444723c */ /* 0x040fe20000041844 */
[----:B------:R-:W-:Y:S07]  /*5410*/  MUFU.EX2 R192, R192 ;  /* 0x000000c000c07308 */ /* 0x000fee0000000800 */
[C---:B------:R-:W-:Y:S01]  /*5420*/  HMMA.16816.F32.BF16 R84, R4.reuse, R20, R84 ;  /* 0x000000140454723c */ /* 0x040fe20000041854 */
[----:B------:R-:W3:Y:S07]  /*5430*/  MUFU.EX2 R201, R201 ;  /* 0x000000c900c97308 */ /* 0x000eee0000000800 */
[C---:B------:R-:W-:Y:S01]  /*5440*/  HMMA.16816.F32.BF16 R100, R4.reuse, R16, R100 ;  /* 0x000000100464723c */ /* 0x040fe20000041864 */
[----:B------:R-:W-:Y:S07]  /*5450*/  MUFU.EX2 R188, R188 ;  /* 0x000000bc00bc7308 */ /* 0x000fee0000000800 */
[C---:B------:R-:W-:Y:S01]  /*5460*/  HMMA.16816.F32.BF16 R112, R4.reuse, R12, R112 ;  /* 0x0000000c0470723c */ /* 0x040fe20000041870 */
[----:B------:R-:W3:Y:S07]  /*5470*/  MUFU.EX2 R231, R231 ;  /* 0x000000e700e77308 */ /* 0x000eee0000000800 */
[C---:B------:R-:W-:Y:S01]  /*5480*/  HMMA.16816.F32.BF16 R124, R4.reuse, R8, R124 ;  /* 0x00000008047c723c */ /* 0x040fe2000004187c */
[----:B------:R-:W-:Y:S07]  /*5490*/  MUFU.EX2 R186, R186 ;  /* 0x000000ba00ba7308 */ /* 0x000fee0000000800 */
[C---:B------:R-:W-:Y:S01]  /*54a0*/  HMMA.16816.F32.BF16 R148, R4.reuse, R30, R148 ;  /* 0x0000001e0494723c */ /* 0x040fe20000041894 */
[----:B------:R-:W3:Y:S01]  /*54b0*/  LDSM.16.MT88.4 R28, [R214+0x9800] ;  /* 0x00980000d61c783b */ /* 0x000ee20000004200 */
[----:B------:R-:W3:Y:S06]  /*54c0*/  MUFU.EX2 R193, R193 ;  /* 0x000000c100c17308 */ /* 0x000eec0000000800 */
[C---:B------:R-:W-:Y:S01]  /*54d0*/  HMMA.16816.F32.BF16 R80, R4.reuse, R26, R80 ;  /* 0x0000001a0450723c */ /* 0x040fe20000041850 */
[----:B------:R-:W3:Y:S01]  /*54e0*/  LDSM.16.MT88.4 R24, [R176+0x9800] ;  /* 0x00980000b018783b */ /* 0x000ee20000004200 */
[----:B------:R-:W-:Y:S06]  /*54f0*/  MUFU.EX2 R190, R190 ;  /* 0x000000be00be7308 */ /* 0x000fec0000000800 */
        /* <DEDUP_REMOVED lines=9> */
[----:B------:R-:W-:Y:S01]  /*5590*/  HMMA.16816.F32.BF16 R132, R4, R10, R132 ;  /* 0x0000000a0484723c */ /* 0x000fe20000041884 */
[----:B------:R-:W3:Y:S01]  /*55a0*/  LDSM.16.MT88.4 R8, [R176+0xb800] ;  /* 0x00b80000b008783b */ /* 0x000ee20000004200 */
[----:B-1----:R-:W-:Y:S01]  /*55b0*/  F2FP.BF16.F32.PACK_AB R4, R179, R174 ;  /* 0x000000aeb304723e */ /* 0x002fe200000010ff */
[----:B------:R-:W-:Y:S01]  /*55c0*/  MUFU.EX2 R181, R181 ;  /* 0x000000b500b57308 */ /* 0x000fe20000000800 */
[----:B--2---:R-:W-:Y:S01]  /*55d0*/  F2FP.BF16.F32.PACK_AB R6, R183, R178 ;  /* 0x000000b2b706723e */ /* 0x004fe200000010ff */
[----:B------:R-:W-:Y:S01]  /*55e0*/  FADD.FTZ R174, R174, R37 ;  /* 0x00000025aeae7221 */ /* 0x000fe20000010000 */
[----:B----4-:R-:W-:Y:S01]  /*55f0*/  F2FP.BF16.F32.PACK_AB R5, R189, R180 ;  /* 0x000000b4bd05723e */ /* 0x010fe200000010ff */
[----:B------:R-:W-:Y:S01]  /*5600*/  FADD.FTZ R180, R180, R39 ;  /* 0x00000027b4b47221 */ /* 0x000fe20000010000 */
[----:B-----5:R-:W-:Y:S01]  /*5610*/  F2FP.BF16.F32.PACK_AB R7, R195, R184 ;  /* 0x000000b8c307723e */ /* 0x020fe200000010ff */
[----:B------:R-:W-:-:S02]  /*5620*/  FADD.FTZ R179, R179, R174 ;  /* 0x000000aeb3b37221 */ /* 0x000fc40000010000 */
[----:B------:R-:W-:Y:S01]  /*5630*/  MUFU.EX2 R172, R172 ;  /* 0x000000ac00ac7308 */ /* 0x000fe20000000800 */
[----:B------:R-:W-:Y:S01]  /*5640*/  FADD.FTZ R189, R189, R180 ;  /* 0x000000b4bdbd7221 */ /* 0x000fe20000010000 */
[----:B------:R-:W-:Y:S02]  /*5650*/  FADD.FTZ R178, R178, R179 ;  /* 0x000000b3b2b27221 */ /* 0x000fe40000010000 */
[----:B---3--:R-:W-:Y:S01]  /*5660*/  HMMA.16816.F32.BF16 R156, R4, R28, R156 ;  /* 0x0000001c049c723c */ /* 0x008fe2000004189c */
[----:B------:R-:W-:Y:S01]  /*5670*/  FADD.FTZ R184, R184, R189 ;  /* 0x000000bdb8b87221 */ /* 0x000fe20000010000 */
[----:B------:R-:W-:Y:S02]  /*5680*/  FADD.FTZ R183, R183, R178 ;  /* 0x000000b2b7b77221 */ /* 0x000fe40000010000 */
[----:B------:R-:W-:Y:S01]  /*5690*/  MUFU.EX2 R175, R175 ;  /* 0x000000af00af7308 */ /* 0x000fe20000000800 */
[----:B------:R-:W-:-:S03]  /*56a0*/  FADD.FTZ R195, R195, R184 ;  /* 0x000000b8c3c37221 */ /* 0x000fc60000010000 */
[C---:B------:R-:W-:Y:S04]  /*56b0*/  HMMA.16816.F32.BF16 R72, R4.reuse, R24, R72 ;  /* 0x000000180448723c */ /* 0x040fe80000041848 */
[----:B------:R-:W-:Y:S04]  /*56c0*/  MUFU.EX2 R171, R171 ;  /* 0x000000ab00ab7308 */ /* 0x000fe80000000800 */
[C---:B------:R-:W-:Y:S04]  /*56d0*/  HMMA.16816.F32.BF16 R88, R4.reuse, R20, R88 ;  /* 0x000000140458723c */ /* 0x040fe80000041858 */
[----:B------:R-:W-:Y:S04]  /*56e0*/  MUFU.EX2 R228, R228 ;  /* 0x000000e400e47308 */ /* 0x000fe80000000800 */
        /* <DEDUP_REMOVED lines=37> */
[----:B------:R-:W-:Y:S01]  /*5940*/  HMMA.16816.F32.BF16 R132, R4, R10, R132 ;  /* 0x0000000a0484723c */ /* 0x000fe20000041884 */
[----:B------:R2:W5:Y:S01]  /*5950*/  LDSM.16.MT88.4 R8, [R176+0xbc00] ;  /* 0x00bc0000b008783b */ /* 0x0005620000004200 */
        /* <DEDUP_REMOVED lines=9> */
[----:B-1----:R-:W-:Y:S01]  /*59f0*/  HMMA.16816.F32.BF16 R156, R4, R28, R156 ;  /* 0x0000001c049c723c */ /* 0x002fe2000004189c */
[----:B------:R-:W-:Y:S01]  /*5a00*/  FADD.FTZ R190, R190, R193 ;  /* 0x000000c1bebe7221 */ /* 0x000fe20000010000 */
[----:B------:R-:W-:-:S03]  /*5a10*/  FADD.FTZ R231, R231, R188 ;  /* 0x000000bce7e77221 */ /* 0x000fc60000010000 */
[----:B------:R-:W-:-:S03]  /*5a20*/  FADD.FTZ R229, R229, R190 ;  /* 0x000000bee5e57221 */ /* 0x000fc60000010000 */
[----:B------:R-:W-:Y:S01]  /*5a30*/  HMMA.16816.F32.BF16 R152, R4, R30, R152 ;  /* 0x0000001e0498723c */ /* 0x000fe20000041898 */
[----:B--2---:R-:W-:-:S06]  /*5a40*/  FFMA.FTZ R176, R173, UR4, -R164 ;  /* 0x00000004adb07c23 */ /* 0x004fcc00080108a4 */
[----:B------:R-:W1:Y:S01]  /*5a50*/  MUFU.EX2 R176, R176 ;  /* 0x000000b000b07308 */ /* 0x000e620000000800 */
[C---:B------:R-:W-:Y:S08]  /*5a60*/  HMMA.16816.F32.BF16 R72, R4.reuse, R24, R72 ;  /* 0x000000180448723c */ /* 0x040ff00000041848 */
[C---:B------:R-:W-:Y:S08]  /*5a70*/  HMMA.16816.F32.BF16 R76, R4.reuse, R26, R76 ;  /* 0x0000001a044c723c */ /* 0x040ff0000004184c */
[C---:B---3--:R-:W-:Y:S08]  /*5a80*/  HMMA.16816.F32.BF16 R88, R4.reuse, R20, R88 ;  /* 0x000000140458723c */ /* 0x048ff00000041858 */
[C---:B------:R-:W-:Y:S08]  /*5a90*/  HMMA.16816.F32.BF16 R92, R4.reuse, R22, R92 ;  /* 0x00000016045c723c */ /* 0x040ff0000004185c */
[C---:B----4-:R-:W-:Y:S08]  /*5aa0*/  HMMA.16816.F32.BF16 R104, R4.reuse, R16, R104 ;  /* 0x000000100468723c */ /* 0x050ff00000041868 */
[C---:B------:R-:W-:Y:S08]  /*5ab0*/  HMMA.16816.F32.BF16 R108, R4.reuse, R18, R108 ;  /* 0x00000012046c723c */ /* 0x040ff0000004186c */
[C---:B-----5:R-:W-:Y:S08]  /*5ac0*/  HMMA.16816.F32.BF16 R116, R4.reuse, R12, R116 ;  /* 0x0000000c0474723c */ /* 0x060ff00000041874 */
[C---:B------:R-:W-:Y:S08]  /*5ad0*/  HMMA.16816.F32.BF16 R140, R4.reuse, R14, R140 ;  /* 0x0000000e048c723c */ /* 0x040ff0000004188c */
[C---:B------:R-:W-:Y:S08]  /*5ae0*/  HMMA.16816.F32.BF16 R136, R4.reuse, R8, R136 ;  /* 0x000000080488723c */ /* 0x040ff00000041888 */
[----:B------:R-:W-:Y:S01]  /*5af0*/  HMMA.16816.F32.BF16 R128, R4, R10, R128 ;  /* 0x0000000a0480723c */ /* 0x000fe20000041880 */
[----:B------:R-:W-:Y:S01]  /*5b00*/  F2FP.BF16.F32.PACK_AB R4, R185, R200 ;  /* 0x000000c8b904723e */ /* 0x000fe200000010ff */
[----:B------:R-:W-:Y:S01]  /*5b10*/  FADD.FTZ R200, R200, R205 ;  /* 0x000000cdc8c87221 */ /* 0x000fe20000010000 */
[----:B-1----:R-:W-:Y:S01]  /*5b20*/  F2FP.BF16.F32.PACK_AB R5, R176, R175 ;  /* 0x000000afb005723e */ /* 0x002fe200000010ff */
        /* <DEDUP_REMOVED lines=22> */
[----:B------:R-:W-:-:S15]  /*5c90*/  BRA.U !UP1, `(.L_x_108) ;  /* 0x0000007509087547 */ /* 0x000fde000b800000 */
[----:B------:R-:W1:Y:S01]  /*5ca0*/  LDCU UR15, c[0x0][0x440] ;  /* 0x00008800ff0f77ac */ /* 0x000e620008000800 */
[----:B------:R-:W-:-:S04]  /*5cb0*/  DEPBAR.LE SB0, 0x0 ;  /* 0x000080000000791a */ /* 0x000fc80000000000 */
[----:B------:R-:W-:Y:S01]  /*5cc0*/  UIADD3 UR13, UPT, UPT, UR20, -0x2, URZ ;  /* 0xfffffffe140d7890 */ /* 0x000fe2000fffe0ff */
[----:B------:R-:W2:Y:S01]  /*5cd0*/  S2UR UR5, SR_CgaCtaId ;  /* 0x00000000000579c3 */ /* 0x000ea20000008800 */
[----:B------:R-:W-:Y:S01]  /*5ce0*/  LOP3.LUT R164, R34, 0x8, R213, 0x78, !PT ;  /* 0x0000000822a47812 */ /* 0x000fe200078e78d5 */
[----:B------:R-:W-:Y:S01]  /*5cf0*/  IMAD.MOV.U32 R226, RZ, RZ, 0x20 ;  /* 0x00000020ffe27424 */ /* 0x000fe200078e00ff */
[----:B------:R-:W-:Y:S01]  /*5d00*/  UIMAD.WIDE.U32 UR30, UR30, UR13, URZ ;  /* 0x0000000d1e1e72a5 */ /* 0x000fe2000f8e00ff */
[----:B------:R-:W-:Y:S01]  /*5d10*/  IADD3 R170, PT, PT, R215, R32, RZ ;  /* 0x00000020d7aa7210 */ /* 0x000fe20007ffe0ff */
[----:B------:R-:W-:Y:S01]  /*5d20*/  UIMAD UR13, UR29, UR13, URZ ;  /* 0x0000000d1d0d72a4 */ /* 0x000fe2000f8e02ff */
[----:B------:R-:W-:Y:S01]  /*5d30*/  LOP3.LUT R164, R33, R164, RZ, 0xfc, !PT ;  /* 0x000000a421a47212 */ /* 0x000fe200078efcff */
[----:B------:R-:W-:Y:S01]  /*5d40*/  UIADD3 UR16, UP0, UPT, UR12, UR30, URZ ;  /* 0x0000001e0c107290 */ /* 0x000fe2000ff1e0ff */
[----:B------:R-:W-:Y:S01]  /*5d50*/  SEL R226, R226, 0xffffffe0, !P6 ;  /* 0xffffffe0e2e27807 */ /* 0x000fe20007000000 */
[----:B------:R-:W-:Y:S01]  /*5d60*/  UIADD3 UR13, UPT, UPT, UR31, UR13, URZ ;  /* 0x0000000d1f0d7290 */ /* 0x000fe2000fffe0ff */
[----:B------:R-:W-:Y:S01]  /*5d70*/  IMAD.U32 R8, RZ, RZ, UR30 ;  /* 0x0000001eff087e24 */ /* 0x000fe2000f8e00ff */
[----:B------:R-:W-:Y:S01]  /*5d80*/  MOV R235, 0x20 ;  /* 0x0000002000eb7802 */ /* 0x000fe20000000f00 */
[----:B------:R-:W-:Y:S01]  /*5d90*/  IMAD.U32 R9, RZ, RZ, UR31 ;  /* 0x0000001fff097e24 */ /* 0x000fe2000f8e00ff */
[----:B-1----:R-:W-:Y:S01]  /*5da0*/  ISETP.GE.AND P4, PT, R220, UR15, PT ;  /* 0x0000000fdc007c0c */ /* 0x002fe2000bf86270 */
[----:B------:R-:W-:Y:S01]  /*5db0*/  UIADD3.X UR17, UPT, UPT, UR7, UR13, URZ, UP0, !UPT ;  /* 0x0000000d07117290 */ /* 0x000fe200087fe4ff */
[----:B------:R-:W-:Y:S01]  /*5dc0*/  BAR.SYNC.DEFER_BLOCKING 0x0 ;  /* 0x0000000000007b1d */ /* 0x000fe20000010000 */
[----:B------:R-:W-:Y:S01]  /*5dd0*/  ISETP.GE.AND P3, PT, R219, UR15, PT ;  /* 0x0000000fdb007c0c */ /* 0x000fe2000bf66270 */
[----:B------:R-:W-:Y:S01]  /*5de0*/  IMAD.U32 R6, RZ, RZ, UR13 ;  /* 0x0000000dff067e24 */ /* 0x000fe2000f8e00ff */
[-C--:B------:R-:W-:Y:S01]  /*5df0*/  LEA R12, P1, R8, R222.reuse, 0x1 ;  /* 0x000000de080c7211 */ /* 0x080fe200078208ff */
[----:B------:R-:W-:Y:S01]  /*5e00*/  IMAD.U32 R4, RZ, RZ, UR16 ;  /* 0x00000010ff047e24 */ /* 0x000fe2000f8e00ff */
[----:B------:R-:W-:Y:S01]  /*5e10*/  ISETP.GE.AND P2, PT, R218, UR15, PT ;  /* 0x0000000fda007c0c */ /* 0x000fe2000bf46270 */
[----:B------:R-:W-:Y:S01]  /*5e20*/  IMAD.U32 R5, RZ, RZ, UR17 ;  /* 0x00000011ff057e24 */ /* 0x000fe2000f8e00ff */
[----:B------:R-:W-:Y:S01]  /*5e30*/  LEA.HI.X R13, R8, R221, R6, 0x1, P1 ;  /* 0x000000dd080d7211 */ /* 0x000fe200008f0c06 */
[----:B------:R-:W-:Y:S01]  /*5e40*/  UMOV UR13, 0x400 ;  /* 0x00000400000d7882 */ /* 0x000fe20000000000 */
[----:B------:R-:W-:Y:S01]  /*5e50*/  LEA R10, P0, R4, R222, 0x1 ;  /* 0x000000de040a7211 */ /* 0x000fe200078008ff */
[----:B--2---:R-:W-:-:S02]  /*5e60*/  ULEA UR5, UR5, UR13, 0x18 ;  /* 0x0000000d05057291 */ /* 0x004fc4000f8ec0ff */
[----:B------:R-:W-:Y:S01]  /*5e70*/  UISETP.GE.U32.AND UP1, UPT, UR20, 0x3, UPT ;  /* 0x000000031400788c */ /* 0x000fe2000bf26070 */
[----:B------:R-:W-:Y:S01]  /*5e80*/  LEA.HI.X R11, R4, R221, R5, 0x1, P0 ;  /* 0x000000dd040b7211 */ /* 0x000fe200000f0c05 */
[----:B------:R-:W1:Y:S02]  /*5e90*/  LDCU.64 UR16, c[0x0][0x358] ;  /* 0x00006b00ff1077ac */ /* 0x000e640008000a00 */
[----:B------:R-:W-:-:S05]  /*5ea0*/  LEA R171, R164, UR5, 0x1 ;  /* 0x00000005a4ab7c11 */ /* 0x000fca000f8e08ff */
[----:B------:R-:W-:Y:S01]  /*5eb0*/  IMAD.IADD R64, R32, 0x1, R171 ;  /* 0x0000000120407824 */ /* 0x000fe200078e02ab */
[----:B------:R-:W-:Y:S01]  /*5ec0*/  @!PT LDS RZ, [RZ] ;  /* 0x00000000fffff984 */ /* 0x000fe20000000800 */
[----:B------:R-:W-:Y:S01]  /*5ed0*/  @!PT LDS RZ, [RZ] ;  /* 0x00000000fffff984 */ /* 0x000fe20000000800 */
[----:B------:R-:W-:Y:S01]  /*5ee0*/  @!PT LDS RZ, [RZ] ;  /* 0x00000000fffff984 */ /* 0x000fe20000000800 */
[----:B------:R-:W-:Y:S04]  /*5ef0*/  @!P4 LDGSTS.E.BYPASS.LTC128B.128 [R225+0x9000], desc[UR26][R12.64] ;  /* 0x090000000ce1cfae */ /* 0x000fe8000b981a1a */
[----:B------:R-:W-:Y:S04]  /*5f00*/  @P4 STS.128 [R225+0x9000], RZ ;  /* 0x009000ffe1004388 */ /* 0x000fe80000000c00 */
        /* <DEDUP_REMOVED lines=8> */
[----:B------:R2:W-:Y:S04]  /*5f90*/  @!P2 LDGSTS.E.BYPASS.LTC128B.128 [R225+0xb000], desc[UR26][R12.64+0x80] ;  /* 0x0b0000800ce1afae */ /* 0x0005e8000b981a1a */
        /* <DEDUP_REMOVED lines=16> */
[----:B------:R-:W-:Y:S04]  /*60a0*/  LDSM.16.M88.4 R56, [R215] ;  /* 0x00000000d738783b */ /* 0x000fe80000000200 */
[----:B------:R-:W4:Y:S04]  /*60b0*/  LDSM.16.M88.4 R188, [R171+0x6000] ;  /* 0x00600000abbc783b */ /* 0x000f280000000200 */
[----:B------:R-:W5:Y:S04]  /*60c0*/  LDSM.16.M88.4 R60, [R215+0x1000] ;  /* 0x00100000d73c783b */ /* 0x000f680000000200 */
[----:B------:R-:W1:Y:S04]  /*60d0*/  LDSM.16.M88.4 R180, [R171+0x6400] ;  /* 0x00640000abb4783b */ /* 0x000e680000000200 */
[----:B------:R-:W2:Y:S04]  /*60e0*/  LDSM.16.M88.4 R172, [R171+0x6800] ;  /* 0x00680000abac783b */ /* 0x000ea80000000200 */
[----:B------:R-:W3:Y:S04]  /*60f0*/  LDSM.16.M88.4 R196, [R171+0x6c00] ;  /* 0x006c0000abc4783b */ /* 0x000ee80000000200 */
[----:B------:R-:W-:Y:S04]  /*6100*/  LDSM.16.M88.4 R48, [R64+0x6000] ;  /* 0x006000004030783b */ /* 0x000fe80000000200 */
[----:B------:R-:W3:Y:S04]  /*6110*/  LDSM.16.M88.4 R52, [R170+0x1000] ;  /* 0x00100000aa34783b */ /* 0x000ee80000000200 */
[----:B------:R-:W3:Y:S04]  /*6120*/  LDSM.16.M88.4 R44, [R64+0x6400] ;  /* 0x00640000402c783b */ /* 0x000ee80000000200 */
[----:B------:R-:W3:Y:S04]  /*6130*/  LDSM.16.M88.4 R40, [R64+0x6800] ;  /* 0x006800004028783b */ /* 0x000ee80000000200 */
[----:B------:R-:W3:Y:S04]  /*6140*/  LDSM.16.M88.4 R36, [R64+0x6c00] ;  /* 0x006c00004024783b */ /* 0x000ee80000000200 */
[----:B------:R1:W3:Y:S01]  /*6150*/  LDSM.16.M88.4 R32, [R170] ;  /* 0x00000000aa20783b */ /* 0x0002e20000000200 */
[-C--:B----4-:R-:W-:Y:S03]  /*6160*/  HMMA.16816.F32.BF16 R192, R56, R188.reuse, RZ ;  /* 0x000000bc38c0723c */ /* 0x090fe600000418ff */
[----:B------:R-:W-:Y:S04]  /*6170*/  LDSM.16.M88.4 R240, [R215+0x3000] ;  /* 0x00300000d7f0783b */ /* 0x000fe80000000200 */
[----:B------:R-:W4:Y:S01]  /*6180*/  LDSM.16.M88.4 R236, [R171+0x7000] ;  /* 0x00700000abec783b */ /* 0x000f220000000200 */
[C---:B-----5:R-:W-:Y:S03]  /*6190*/  HMMA.16816.F32.BF16 R28, R60.reuse, R188, RZ ;  /* 0x000000bc3c1c723c */ /* 0x060fe600000418ff */
[----:B------:R-:W5:Y:S04]  /*61a0*/  LDSM.16.M88.4 R208, [R171+0x7400] ;  /* 0x00740000abd0783b */ /* 0x000f680000000200 */
[----:B------:R-:W5:Y:S01]  /*61b0*/  LDSM.16.M88.4 R204, [R171+0x7800] ;  /* 0x00780000abcc783b */ /* 0x000f620000000200 */
[----:B------:R-:W-:Y:S03]  /*61c0*/  HMMA.16816.F32.BF16 R24, R60, R190, RZ ;  /* 0x000000be3c18723c */ /* 0x000fe600000418ff */
[----:B------:R-:W5:Y:S01]  /*61d0*/  LDSM.16.M88.4 R200, [R171+0x7c00] ;  /* 0x007c0000abc8783b */ /* 0x000f620000000200 */
[----:B-1----:R-:W-:-:S03]  /*61e0*/  IMAD.IADD R170, R215, 0x1, R226 ;  /* 0x00000001d7aa7824 */ /* 0x002fc600078e02e2 */
[----:B------:R-:W0:Y:S01]  /*61f0*/  LDGDEPBAR ;  /* 0x00000000000079af */ /* 0x000e220000000000 */
[----:B------:R-:W-:Y:S01]  /*6200*/  HMMA.16816.F32.BF16 R20, R60, R180, RZ ;  /* 0x000000b43c14723c */ /* 0x000fe200000418ff */
[----:B------:R-:W-:-:S07]  /*6210*/  IMAD.IADD R226, R226, 0x1, R171 ;  /* 0x00000001e2e27824 */ /* 0x000fce00078e02ab */
[C---:B--2---:R-:W-:Y:S08]  /*6220*/  HMMA.16816.F32.BF16 R12, R60.reuse, R172, RZ ;  /* 0x000000ac3c0c723c */ /* 0x044ff000000418ff */
[C---:B------:R-:W-:Y:S08]  /*6230*/  HMMA.16816.F32.BF16 R16, R60.reuse, R182, RZ ;  /* 0x000000b63c10723c */ /* 0x040ff000000418ff */
[----:B---3--:R-:W-:Y:S08]  /*6240*/  HMMA.16816.F32.BF16 R8, R60, R174, RZ ;  /* 0x000000ae3c08723c */ /* 0x008ff000000418ff */
        /* <DEDUP_REMOVED lines=28> */
[----:B------:R-:W3:Y:S07]  /*6410*/  LDSM.16.M88.4 R40, [R226+0x7800] ;  /* 0x00780000e228783b */ /* 0x000eee0000000200 */
[----:B------:R-:W-:Y:S01]  /*6420*/  HMMA.16816.F32.BF16 R56, R32, R38, R56 ;  /* 0x000000262038723c */ /* 0x000fe20000041838 */
[----:B------:R1:W3:Y:S04]  /*6430*/  LDSM.16.M88.4 R36, [R226+0x7c00] ;  /* 0x007c0000e224783b */ /* 0x0002e80000000200 */
[----:B------:R2:W3:Y:S03]  /*6440*/  LDSM.16.M88.4 R32, [R170+0x2000] ;  /* 0x00200000aa20783b */ /* 0x0004e60000000200 */
[C---:B----4-:R-:W-:Y:S08]  /*6450*/  HMMA.16816.F32.BF16 R28, R240.reuse, R236, R28 ;  /* 0x000000ecf01c723c */ /* 0x050ff0000004181c */
[C---:B-----5:R-:W-:Y:S08]  /*6460*/  HMMA.16816.F32.BF16 R20, R240.reuse, R208, R20 ;  /* 0x000000d0f014723c */ /* 0x060ff00000041814 */
[----:B------:R-:W-:Y:S01]  /*6470*/  HMMA.16816.F32.BF16 R12, R240, R204, R12 ;  /* 0x000000ccf00c723c */ /* 0x000fe2000004180c */
[----:B-1----:R-:W-:-:S05]  /*6480*/  SEL R226, R235, 0xffffffe0, !P6 ;  /* 0xffffffe0ebe27807 */ /* 0x002fca0007000000 */
[----:B--2---:R-:W-:Y:S02]  /*6490*/  IMAD.IADD R170, R215, 0x1, R226 ;  /* 0x00000001d7aa7824 */ /* 0x004fe400078e02e2 */
[----:B------:R-:W-:Y:S01]  /*64a0*/  HMMA.16816.F32.BF16 R4, R240, R200, R4 ;  /* 0x000000c8f004723c */ /* 0x000fe20000041804 */
[----:B------:R-:W-:-:S07]  /*64b0*/  IMAD.IADD R226, R226, 0x1, R171 ;  /* 0x00000001e2e27824 */ /* 0x000fce00078e02ab */
[C---:B------:R-:W-:Y:S08]  /*64c0*/  HMMA.16816.F32.BF16 R24, R240.reuse, R238, R24 ;  /* 0x000000eef018723c */ /* 0x040ff00000041818 */
[C---:B------:R-:W-:Y:S08]  /*64d0*/  HMMA.16816.F32.BF16 R16, R240.reuse, R210, R16 ;  /* 0x000000d2f010723c */ /* 0x040ff00000041810 */
[C---:B------:R-:W-:Y:S08]  /*64e0*/  HMMA.16816.F32.BF16 R8, R240.reuse, R206, R8 ;  /* 0x000000cef008723c */ /* 0x040ff00000041808 */
[----:B------:R-:W-:Y:S01]  /*64f0*/  HMMA.16816.F32.BF16 R60, R240, R202, R60 ;  /* 0x000000caf03c723c */ /* 0x000fe2000004183c */
[----:B------:R-:W-:Y:S07]  /*6500*/  LDSM.16.M88.4 R240, [R215+0x4000] ;  /* 0x00400000d7f0783b */ /* 0x000fee0000000200 */
[C---:B------:R-:W-:Y:S08]  /*6510*/  HMMA.16816.F32.BF16 R192, R196.reuse, R236, R192 ;  /* 0x000000ecc4c0723c */ /* 0x040ff000000418c0 */
[C---:B------:R-:W-:Y:S01]  /*6520*/  HMMA.16816.F32.BF16 R188, R196.reuse, R238, R188 ;  /* 0x000000eec4bc723c */ /* 0x040fe200000418bc */
[----:B------:R-:W-:Y:S07]  /*6530*/  LDSM.16.M88.4 R236, [R215+0x5000] ;  /* 0x00500000d7ec783b */ /* 0x000fee0000000200 */
[C---:B------:R-:W-:Y:S08]  /*6540*/  HMMA.16816.F32.BF16 R184, R196.reuse, R208, R184 ;  /* 0x000000d0c4b8723c */ /* 0x040ff000000418b8 */
[C---:B------:R-:W-:Y:S01]  /*6550*/  HMMA.16816.F32.BF16 R180, R196.reuse, R210, R180 ;  /* 0x000000d2c4b4723c */ /* 0x040fe200000418b4 */
[----:B------:R-:W1:Y:S07]  /*6560*/  LDSM.16.M88.4 R208, [R171+0x8000] ;  /* 0x00800000abd0783b */ /* 0x000e6e0000000200 */
[C---:B------:R-:W-:Y:S08]  /*6570*/  HMMA.16816.F32.BF16 R176, R196.reuse, R204, R176 ;  /* 0x000000ccc4b0723c */ /* 0x040ff000000418b0 */
[C---:B------:R-:W-:Y:S01]  /*6580*/  HMMA.16816.F32.BF16 R172, R196.reuse, R206, R172 ;  /* 0x000000cec4ac723c */ /* 0x040fe200000418ac */
[----:B------:R-:W2:Y:S07]  /*6590*/  LDSM.16.M88.4 R204, [R171+0x8400] ;  /* 0x00840000abcc783b */ /* 0x000eae0000000200 */
[C---:B------:R-:W-:Y:S08]  /*65a0*/  HMMA.16816.F32.BF16 R64, R196.reuse, R200, R64 ;  /* 0x000000c8c440723c */ /* 0x040ff00000041840 */
[----:B------:R-:W-:Y:S01]  /*65b0*/  HMMA.16816.F32.BF16 R56, R196, R202, R56 ;  /* 0x000000cac438723c */ /* 0x000fe20000041838 */
[----:B------:R-:W4:Y:S04]  /*65c0*/  LDSM.16.M88.4 R200, [R171+0x8800] ;  /* 0x00880000abc8783b */ /* 0x000f280000000200 */
[----:B------:R-:W5:Y:S03]  /*65d0*/  LDSM.16.M88.4 R196, [R171+0x8c00] ;  /* 0x008c0000abc4783b */ /* 0x000f660000000200 */
[C---:B------:R-:W-:Y:S08]  /*65e0*/  HMMA.16816.F32.BF16 R28, R52.reuse, R48, R28 ;  /* 0x00000030341c723c */ /* 0x040ff0000004181c */
[C---:B------:R-:W-:Y:S08]  /*65f0*/  HMMA.16816.F32.BF16 R24, R52.reuse, R50, R24 ;  /* 0x000000323418723c */ /* 0x040ff00000041818 */
[C---:B---3--:R-:W-:Y:S08]  /*6600*/  HMMA.16816.F32.BF16 R20, R52.reuse, R44, R20 ;  /* 0x0000002c3414723c */ /* 0x048ff00000041814 */
        /* <DEDUP_REMOVED lines=11> */
[----:B------:R-:W3:Y:S07]  /*66c0*/  LDSM.16.M88.4 R44, [R226+0x8000] ;  /* 0x00800000e22c783b */ /* 0x000eee0000000200 */
[C---:B------:R-:W-:Y:S08]  /*66d0*/  HMMA.16816.F32.BF16 R176, R32.reuse, R40, R176 ;  /* 0x0000002820b0723c */ /* 0x040ff000000418b0 */
[C---:B------:R-:W-:Y:S01]  /*66e0*/  HMMA.16816.F32.BF16 R172, R32.reuse, R42, R172 ;  /* 0x0000002a20ac723c */ /* 0x040fe200000418ac */
[----:B------:R-:W3:Y:S07]  /*66f0*/  LDSM.16.M88.4 R40, [R226+0x8400] ;  /* 0x00840000e228783b */ /* 0x000eee0000000200 */
[C---:B------:R-:W-:Y:S08]  /*6700*/  HMMA.16816.F32.BF16 R64, R32.reuse, R36, R64 ;  /* 0x000000242040723c */ /* 0x040ff00000041840 */
[----:B------:R-:W-:Y:S01]  /*6710*/  HMMA.16816.F32.BF16 R56, R32, R38, R56 ;  /* 0x000000262038723c */ /* 0x000fe20000041838 */
[----:B------:R-:W3:Y:S04]  /*6720*/  LDSM.16.M88.4 R36, [R226+0x8800] ;  /* 0x00880000e224783b */ /* 0x000ee80000000200 */
[----:B------:R-:W3:Y:S01]  /*6730*/  LDSM.16.M88.4 R32, [R226+0x8c00] ;  /* 0x008c0000e220783b */ /* 0x000ee20000000200 */
[----:B------:R-:W-:-:S04]  /*6740*/  DEPBAR.LE SB0, 0x0 ;  /* 0x000080000000791a */ /* 0x000fc80000000000 */
[C---:B-1----:R-:W-:Y:S08]  /*6750*/  HMMA.16816.F32.BF16 R28, R236.reuse, R208, R28 ;  /* 0x000000d0ec1c723c */ /* 0x042ff0000004181c */
[C---:B------:R-:W-:Y:S08]  /*6760*/  HMMA.16816.F32.BF16 R24, R236.reuse, R210, R24 ;  /* 0x000000d2ec18723c */ /* 0x040ff00000041818 */
[C---:B--2---:R-:W-:Y:S08]  /*6770*/  HMMA.16816.F32.BF16 R20, R236.reuse, R204, R20 ;  /* 0x000000ccec14723c */ /* 0x044ff00000041814 */
        /* <DEDUP_REMOVED lines=31> */
[----:B------:R-:W-:Y:S01]  /*6970*/  UIADD3 UR15, UPT, UPT, UR20, -0x3, URZ ;  /* 0xfffffffd140f7890 */ /* 0x000fe2000fffe0ff */
[----:B------:R-:W-:Y:S03]  /*6980*/  BSSY.RECONVERGENT B0, `(.L_x_110) ;  /* 0x000003b000007945 */ /* 0x000fe60003800200 */
[----:B------:R-:W-:-:S04]  /*6990*/  UIMAD.WIDE.U32 UR22, UR15, UR10, URZ ;  /* 0x0000000a0f1672a5 */ /* 0x000fc8000f8e00ff */
[----:B------:R-:W-:Y:S02]  /*69a0*/  USHF.L.U32 UR13, UR22, 0x6, URZ ;  /* 0x00000006160d7899 */ /* 0x000fe400080006ff */
[----:B------:R-:W-:Y:S02]  /*69b0*/  UIMAD UR15, UR15, UR11, UR23 ;  /* 0x0000000b0f0f72a4 */ /* 0x000fe4000f8e0217 */
[----:B------:R-:W-:Y:S02]  /*69c0*/  ULEA UR21, UP0, UR10, UR13, 0x5 ;  /* 0x0000000d0a157291 */ /* 0x000fe4000f8028ff */
[----:B------:R-:W-:Y:S01]  /*69d0*/  USHF.L.U64.HI UR15, UR22, 0x6, UR15 ;  /* 0x00000006160f7899 */ /* 0x000fe2000801020f */
[----:B------:R-:W-:Y:S01]  /*69e0*/  IMAD.U32 R43, RZ, RZ, UR13 ;  /* 0x0000000dff2b7e24 */ /* 0x000fe2000f8e00ff */
[----:B------:R-:W-:Y:S01]  /*69f0*/  MOV R39, UR13 ;  /* 0x0000000d00277c02 */ /* 0x000fe20008000f00 */
[----:B------:R-:W-:Y:S02]  /*6a00*/  IMAD.U32 R33, RZ, RZ, UR13 ;  /* 0x0000000dff217e24 */ /* 0x000fe4000f8e00ff */
[----:B------:R-:W-:Y:S01]  /*6a10*/  IMAD.U32 R41, RZ, RZ, UR13 ;  /* 0x0000000dff297e24 */ /* 0x000fe2000f8e00ff */
[----:B------:R-:W-:Y:S01]  /*6a20*/  @!P4 LEA R42, P0, R43, R224, 0x1 ;  /* 0x000000e02b2ac211 */ /* 0x000fe200078008ff */
[----:B------:R-:W-:-:S02]  /*6a30*/  IMAD.U32 R32, RZ, RZ, UR15 ;  /* 0x0000000fff207e24 */ /* 0x000fc4000f8e00ff */
[----:B------:R-:W-:Y:S01]  /*6a40*/  IMAD.U32 R37, RZ, RZ, UR13 ;  /* 0x0000000dff257e24 */ /* 0x000fe2000f8e00ff */
[-C--:B------:R-:W-:Y:S01]  /*6a50*/  @!P3 LEA R40, P1, R41, R224.reuse, 0x1 ;  /* 0x000000e02928b211 */ /* 0x080fe200078208ff */
[----:B------:R-:W-:Y:S01]  /*6a60*/  IMAD.U32 R35, RZ, RZ, UR13 ;  /* 0x0000000dff237e24 */ /* 0x000fe2000f8e00ff */
[----:B------:R-:W-:Y:S01]  /*6a70*/  ULEA.HI.X UR13, UR10, UR15, UR11, 0x5, UP0 ;  /* 0x0000000f0a0d7291 */ /* 0x000fe200080f2c0b */
[----:B------:R-:W-:Y:S01]  /*6a80*/  @!P4 LEA.HI.X R43, R33, R223, R32, 0x1, P0 ;  /* 0x000000df212bc211 */ /* 0x000fe200000f0c20 */
[----:B------:R-:W-:Y:S01]  /*6a90*/  IMAD.U32 R36, RZ, RZ, UR15 ;  /* 0x0000000fff247e24 */ /* 0x000fe2000f8e00ff */
[-C--:B------:R-:W-:Y:S01]  /*6aa0*/  @!P2 LEA R38, P0, R39, R224.reuse, 0x1 ;  /* 0x000000e02726a211 */ /* 0x080fe200078008ff */
[----:B------:R-:W-:Y:S01]  /*6ab0*/  IMAD.U32 R34, RZ, RZ, UR15 ;  /* 0x0000000fff227e24 */ /* 0x000fe2000f8e00ff */
[----:B------:R-:W-:Y:S01]  /*6ac0*/  MOV R39, UR21 ;  /* 0x0000001500277c02 */ /* 0x000fe20008000f00 */
[----:B------:R-:W-:Y:S01]  /*6ad0*/  IMAD.U32 R32, RZ, RZ, UR13 ;  /* 0x0000000dff207e24 */ /* 0x000fe2000f8e00ff */
[----:B------:R-:W-:Y:S01]  /*6ae0*/  MOV R33, UR21 ;  /* 0x0000001500217c02 */ /* 0x000fe20008000f00 */
[----:B------:R-:W-:Y:S01]  /*6af0*/  @!PT LDS RZ, [RZ] ;  /* 0x00000000fffff984 */ /* 0x000fe20000000800 */
[----:B------:R-:W-:Y:S01]  /*6b00*/  @!PT LDS RZ, [RZ] ;  /* 0x00000000fffff984 */ /* 0x000fe20000000800 */
[----:B------:R-:W-:Y:S01]  /*6b10*/  @!PT LDS RZ, [RZ] ;  /* 0x00000000fffff984 */ /* 0x000fe20000000800 */
[----:B------:R1:W-:Y:S01]  /*6b20*/  @!P4 LDGSTS.E.BYPASS.LTC128B.128 [R225+0x6000], desc[UR16][R42.64] ;  /* 0x060000002ae1cfae */ /* 0x0003e2000b981a10 */
[----:B------:R-:W-:-:S02]  /*6b30*/  LEA R44, P5, R39, R224, 0x1 ;  /* 0x000000e0272c7211 */ /* 0x000fc400078a08ff */
[-C--:B------:R-:W-:Y:S01]  /*6b40*/  @!P3 LEA.HI.X R41, R37, R223.reuse, R36, 0x1, P1 ;  /* 0x000000df2529b211 */ /* 0x080fe200008f0c24 */
[----:B------:R1:W-:Y:S01]  /*6b50*/  @P4 STS.128 [R225+0x6000], RZ ;  /* 0x006000ffe1004388 */ /* 0x0003e20000000c00 */
[-C--:B------:R-:W-:Y:S02]  /*6b60*/  @!P2 LEA.HI.X R39, R35, R223.reuse, R34, 0x1, P0 ;  /* 0x000000df2327a211 */ /* 0x080fe400000f0c22 */
[----:B------:R-:W-:Y:S01]  /*6b70*/  LEA.HI.X R45, R33, R223, R32, 0x1, P5 ;  /* 0x000000df212d7211 */ /* 0x000fe200028f0c20 */
        /* <DEDUP_REMOVED lines=26> */
.L_x_111:
[----:B------:R2:W-:Y:S02]  /*6d20*/  STS.128 [R225+0x8800], RZ ;  /* 0x008800ffe1007388 */ /* 0x0005e40000000c00 */
.L_x_112:
[----:B------:R-:W-:Y:S05]  /*6d30*/  BSYNC.RECONVERGENT B0 ;  /* 0x0000000000007941 */ /* 0x000fea0003800200 */
.L_x_110:
[----:B------:R-:W0:Y:S02]  /*6d40*/  LDGDEPBAR ;  /* 0x00000000000079af */ /* 0x000e240000000000 */
.L_x_109:
[C---:B------:R-:W-:Y:S02]  /*6d50*/  IADD3 R35, PT, PT, R169.reuse, -0x80, RZ ;  /* 0xffffff80a9237810 */ /* 0x040fe40007ffe0ff */
[----:B------:R-:W-:Y:S02]  /*6d60*/  IADD3 R33, PT, PT, R169, -0x7f, RZ ;  /* 0xffffff81a9217810 */ /* 0x000fe40007ffe0ff */
[C---:B------:R-:W-:Y:S02]  /*6d70*/  ISETP.GE.AND P0, PT, R35.reuse, R3, PT ;  /* 0x000000032300720c */ /* 0x040fe40003f06270 */
[-C--:B------:R-:W-:Y:S02]  /*6d80*/  ISETP.GE.AND P1, PT, R35, R212.reuse, PT ;  /* 0x000000d42300720c */ /* 0x080fe40003f26270 */
[----:B------:R-:W-:Y:S02]  /*6d90*/  FSEL R242, R194, -INF , !P0 ;  /* 0xff800000c2f27808 */ /* 0x000fe40004000000 */
[----:B------:R-:W-:-:S02]  /*6da0*/  ISETP.GE.AND P0, PT, R33, R212, PT ;  /* 0x000000d42100720c */ /* 0x000fc40003f06270 */
[----:B------:R-:W-:Y:S02]  /*6db0*/  FSEL R248, R192, -INF , !P1 ;  /* 0xff800000c0f87808 */ /* 0x000fe40004800000 */
[----:B------:R-:W-:Y:S02]  /*6dc0*/  FSEL R48, R193, -INF , !P0 ;  /* 0xff800000c1307808 */ /* 0x000fe40004000000 */
[C---:B------:R-:W-:Y:S02]  /*6dd0*/  ISETP.GE.AND P5, PT, R35.reuse, R2, PT ;  /* 0x000000022300720c */ /* 0x040fe40003fa6270 */
[-C--:B------:R-:W-:Y:S02]  /*6de0*/  ISETP.GE.AND P1, PT, R35, R0.reuse, PT ;  /* 0x000000002300720c */ /* 0x080fe40003f26270 */
[----:B------:R-:W-:Y:S02]  /*6df0*/  ISETP.GE.AND P0, PT, R33, R0, PT ;  /* 0x000000002100720c */ /* 0x000fe40003f06270 */
[----:B-1----:R-:W-:-:S02]  /*6e00*/  IADD3 R41, PT, PT, R169, -0x78, RZ ;  /* 0xffffff88a9297810 */ /* 0x002fc40007ffe0ff */
[----:B------:R-:W-:Y:S02]  /*6e10*/  FSEL R37, R28, -INF , !P5 ;  /* 0xff8000001c257808 */ /* 0x000fe40006800000 */
[----:B------:R-:W-:Y:S02]  /*6e20*/  FSEL R35, R30, -INF , !P1 ;  /* 0xff8000001e237808 */ /* 0x000fe40004800000 */
[----:B------:R-:W-:Y:S02]  /*6e30*/  FSEL R31, R31, -INF , !P0 ;  /* 0xff8000001f1f7808 */ /* 0x000fe40004000000 */
[CC--:B------:R-:W-:Y:S02]  /*6e40*/  ISETP.GE.AND P5, PT, R33.reuse, R3.reuse, PT ;  /* 0x000000032100720c */ /* 0x0c0fe40003fa6270 */
[----:B------:R-:W-:Y:S02]  /*6e50*/  ISETP.GE.AND P1, PT, R33, R2, PT ;  /* 0x000000022100720c */ /* 0x000fe40003f26270 */
[----:B------:R-:W-:-:S02]  /*6e60*/  ISETP.GE.AND P0, PT, R41, R3, PT ;  /* 0x000000032900720c */ /* 0x000fc40003f06270 */
[----:B------:R-:W-:Y:S02]  /*6e70*/  IADD3 R33, PT, PT, R169, -0x77, RZ ;  /* 0xffffff89a9217810 */ /* 0x000fe40007ffe0ff */
[----:B------:R-:W-:Y:S02]  /*6e80*/  FSEL R39, R29, -INF , !P1 ;  /* 0xff8000001d277808 */ /* 0x000fe40004800000 */
[----:B------:R-:W-:Y:S02]  /*6e90*/  FSEL R238, R190, -INF , !P0 ;  /* 0xff800000beee7808 */ /* 0x000fe40004000000 */
[-C--:B------:R-:W-:Y:S02]  /*6ea0*/  ISETP.GE.AND P1, PT, R41, R212.reuse, PT ;  /* 0x000000d42900720c */ /* 0x080fe40003f26270 */
[----:B------:R-:W-:Y:S02]  /*6eb0*/  ISETP.GE.AND P0, PT, R33, R212, PT ;  /* 0x000000d42100720c */ /* 0x000fe40003f06270 */
[----:B------:R-:W-:-:S02]  /*6ec0*/  FSEL R240, R195, -INF , !P5 ;  /* 0xff800000c3f07808 */ /* 0x000fc40006800000 */
[----:B------:R-:W-:Y:S02]  /*6ed0*/  FSEL R246, R188, -INF , !P1 ;  /* 0xff800000bcf67808 */ /* 0x000fe40004800000 */
[----:B------:R-:W-:Y:S02]  /*6ee0*/  FSEL R244, R189, -INF , !P0 ;  /* 0xff800000bdf47808 */ /* 0x000fe40004000000 */
[C---:B------:R-:W-:Y:S02]  /*6ef0*/  ISETP.GE.AND P5, PT, R41.reuse, R2, PT ;  /* 0x000000022900720c */ /* 0x040fe40003fa6270 */
[-C--:B------:R-:W-:Y:S02]  /*6f00*/  ISETP.GE.AND P1, PT, R41, R0.reuse, PT ;  /* 0x000000002900720c */ /* 0x080fe40003f26270 */
[----:B------:R-:W-:Y:S02]  /*6f10*/  ISETP.GE.AND P0, PT, R33, R0, PT ;  /* 0x000000002100720c */ /* 0x000fe40003f06270 */
[----:B------:R-:W-:-:S02]  /*6f20*/  IADD3 R43, PT, PT, R169, -0x70, RZ ;  /* 0xffffff90a92b7810 */ /* 0x000fc40007ffe0ff */
        /* <DEDUP_REMOVED lines=8> */
[-C--:B------:R-:W-:Y:S02]  /*6fb0*/  ISETP.GE.AND P0, PT, R33, R212.reuse, PT ;  /* 0x000000d42100720c */ /* 0x080fe40003f06270 */
[----:B------:R-:W-:Y:S02]  /*6fc0*/  FSEL R25, R25, -INF , !P1 ;  /* 0xff80000019197808 */ /* 0x000fe40004800000 */
[----:B------:R-:W-:Y:S02]  /*6fd0*/  ISETP.GE.AND P1, PT, R43, R212, PT ;  /* 0x000000d42b00720c */ /* 0x000fe40003f26270 */
[----:B------:R-:W-:-:S02]  /*6fe0*/  FSEL R190, R185, -INF , !P0 ;  /* 0xff800000b9be7808 */ /* 0x000fc40004000000 */
[----:B------:R-:W-:Y:S02]  /*6ff0*/  ISETP.GE.AND P0, PT, R33, R0, PT ;  /* 0x000000002100720c */ /* 0x000fe40003f06270 */
[----:B------:R-:W-:Y:S02]  /*7000*/  FSEL R236, R191, -INF , !P5 ;  /* 0xff800000bfec7808 */ /* 0x000fe40006800000 */
[----:B------:R-:W-:Y:S02]  /*7010*/  FSEL R188, R184, -INF , !P1 ;  /* 0xff800000b8bc7808 */ /* 0x000fe40004800000 */
[----:B------:R-:W-:Y:S02]  /*7020*/  IADD3 R47, PT, PT, R169, -0x68, RZ ;  /* 0xffffff98a92f7810 */ /* 0x000fe40007ffe0ff */
[C---:B------:R-:W-:Y:S02]  /*7030*/  ISETP.GE.AND P5, PT, R43.reuse, R2, PT ;  /* 0x000000022b00720c */ /* 0x040fe40003fa6270 */
[----:B------:R-:W-:-:S02]  /*7040*/  ISETP.GE.AND P1, PT, R43, R0, PT ;  /* 0x000000002b00720c */ /* 0x000fc40003f26270 */
[----:B------:R-:W-:Y:S02]  /*7050*/  FSEL R205, R23, -INF , !P0 ;  /* 0xff80000017cd7808 */ /* 0x000fe40004000000 */
[----:B------:R-:W-:Y:S02]  /*7060*/  ISETP.GE.AND P0, PT, R47, R0, PT ;  /* 0x000000002f00720c */ /* 0x000fe40003f06270 */
[----:B------:R-:W-:Y:S02]  /*7070*/  FSEL R239, R20, -INF , !P5 ;  /* 0xff80000014ef7808 */ /* 0x000fe40006800000 */
[----:B------:R-:W-:Y:S02]  /*7080*/  FSEL R207, R22, -INF , !P1 ;  /* 0xff80000016cf7808 */ /* 0x000fe40004800000 */
[----:B------:R-:W-:Y:S02]  /*7090*/  IADD3 R23, PT, PT, R169, -0x60, RZ ;  /* 0xffffffa0a9177810 */ /* 0x000fe40007ffe0ff */
[----:B------:R-:W-:-:S02]  /*70a0*/  ISETP.GE.AND P5, PT, R33, R3, PT ;  /* 0x000000032100720c */ /* 0x000fc40003fa6270 */
[-C--:B------:R-:W-:Y:S02]  /*70b0*/  ISETP.GE.AND P1, PT, R33, R2.reuse, PT ;  /* 0x000000022100720c */ /* 0x080fe40003f26270 */
[----:B------:R-:W-:Y:S02]  /*70c0*/  IADD3 R43, PT, PT, R169, -0x67, RZ ;  /* 0xffffff99a92b7810 */ /* 0x000fe40007ffe0ff */
[----:B------:R-:W-:Y:S02]  /*70d0*/  FSEL R203, R18, -INF , !P0 ;  /* 0xff80000012cb7808 */ /* 0x000fe40004000000 */
[----:B------:R-:W-:Y:S02]  /*70e0*/  ISETP.GE.AND P0, PT, R23, R2, PT ;  /* 0x000000021700720c */ /* 0x000fe40003f06270 */
[----:B------:R-:W-:Y:S02]  /*70f0*/  FSEL R200, R187, -INF , !P5 ;  /* 0xff800000bbc87808 */ /* 0x000fe40006800000 */
[----:B------:R-:W-:-:S02]  /*7100*/  FSEL R237, R21, -INF , !P1 ;  /* 0xff80000015ed7808 */ /* 0x000fc40004800000 */
[-C--:B------:R-:W-:Y:S02]  /*7110*/  ISETP.GE.AND P1, PT, R47, R2.reuse, PT ;  /* 0x000000022f00720c */ /* 0x080fe40003f26270 */
[----:B------:R-:W-:Y:S02]  /*7120*/  ISETP.GE.AND P5, PT, R43, R2, PT ;  /* 0x000000022b00720c */ /* 0x000fe40003fa6270 */
[----:B------:R-:W-:Y:S02]  /*7130*/  IADD3 R21, PT, PT, R169, -0x5f, RZ ;  /* 0xffffffa1a9157810 */ /* 0x000fe40007ffe0ff */
[----:B------:R-:W-:Y:S02]  /*7140*/  FSEL R199, R12, -INF , !P0 ;  /* 0xff8000000cc77808 */ /* 0x000fe40004000000 */
[----:B------:R-:W-:Y:S02]  /*7150*/  FMNMX3.FTZ R12, R166, R37, R39, !PT ;  /* 0x00000025a60c7276 */ /* 0x000fe40007810027 */
[----:B------:R-:W-:-:S02]  /*7160*/  FSEL R211, R16, -INF , !P1 ;  /* 0xff80000010d37808 */ /* 0x000fc40004800000 */
[----:B------:R-:W-:Y:S02]  /*7170*/  FSEL R209, R17, -INF , !P5 ;  /* 0xff80000011d17808 */ /* 0x000fe40006800000 */
[----:B------:R-:W-:Y:S02]  /*7180*/  ISETP.GE.AND P1, PT, R43, R0, PT ;  /* 0x000000002b00720c */ /* 0x000fe40003f26270 */
[----:B------:R-:W-:Y:S02]  /*7190*/  ISETP.GE.AND P5, PT, R21, R2, PT ;  /* 0x000000021500720c */ /* 0x000fe40003fa6270 */
[----:B---3--:R-:W-:Y:S02]  /*71a0*/  IADD3 R45, PT, PT, R169, -0x58, RZ ;  /* 0xffffffa8a92d7810 */ /* 0x008fe40007ffe0ff */
[----:B------:R-:W-:Y:S02]  /*71b0*/  FMNMX3.FTZ R12, R12, R41, R25, !PT ;  /* 0x000000290c0c7276 */ /* 0x000fe40007810019 */
[----:B------:R-:W-:-:S02]  /*71c0*/  FSEL R201, R19, -INF , !P1 ;  /* 0xff80000013c97808 */ /* 0x000fc40004800000 */
[----:B------:R-:W-:Y:S02]  /*71d0*/  FSEL R197, R13, -INF , !P5 ;  /* 0xff8000000dc57808 */ /* 0x000fe40006800000 */
[----:B------:R-:W-:Y:S02]  /*71e0*/  ISETP.GE.AND P1, PT, R23, R0, PT ;  /* 0x000000001700720c */ /* 0x000fe40003f26270 */
[----:B------:R-:W-:Y:S02]  /*71f0*/  ISETP.GE.AND P5, PT, R45, R2, PT ;  /* 0x000000022d00720c */ /* 0x000fe40003fa6270 */
[----:B------:R-:W-:Y:S02]  /*7200*/  IADD3 R33, PT, PT, R169, -0x57, RZ ;  /* 0xffffffa9a9217810 */ /* 0x000fe40007ffe0ff */
[----:B------:R-:W-:Y:S02]  /*7210*/  FMNMX3.FTZ R12, R12, R239, R237, !PT ;  /* 0x000000ef0c0c7276 */ /* 0x000fe400078100ed */
[----:B------:R-:W-:-:S02]  /*7220*/  ISETP.GE.AND P0, PT, R21, R0, PT ;  /* 0x000000001500720c */ /* 0x000fc40003f06270 */
[----:B------:R-:W-:Y:S02]  /*7230*/  FSEL R191, R14, -INF , !P1 ;  /* 0xff8000000ebf7808 */ /* 0x000fe40004800000 */
[C---:B------:R-:W-:Y:S02]  /*7240*/  IADD3 R19, PT, PT, R169.reuse, -0x50, RZ ;  /* 0xffffffb0a9137810 */ /* 0x040fe40007ffe0ff */
[----:B------:R-:W-:Y:S02]  /*7250*/  FSEL R195, R8, -INF , !P5 ;  /* 0xff80000008c37808 */ /* 0x000fe40006800000 */
[----:B------:R-:W-:Y:S02]  /*7260*/  IADD3 R17, PT, PT, R169, -0x4f, RZ ;  /* 0xffffffb1a9117810 */ /* 0x000fe40007ffe0ff */
[----:B------:R-:W-:Y:S02]  /*7270*/  ISETP.GE.AND P1, PT, R33, R2, PT ;  /* 0x000000022100720c */ /* 0x000fe40003f26270 */
[----:B------:R-:W-:-:S02]  /*7280*/  FMNMX3.FTZ R8, R12, R211, R209, !PT ;  /* 0x000000d30c087276 */ /* 0x000fc400078100d1 */
[----:B------:R-:W-:Y:S02]  /*7290*/  FSEL R189, R15, -INF , !P0 ;  /* 0xff8000000fbd7808 */ /* 0x000fe40004000000 */
[-C--:B------:R-:W-:Y:S02]  /*72a0*/  ISETP.GE.AND P0, PT, R19, R2.reuse, PT ;  /* 0x000000021300720c */ /* 0x080fe40003f06270 */
[C---:B------:R-:W-:Y:S02]  /*72b0*/  IADD3 R15, PT, PT, R169.reuse, -0x48, RZ ;  /* 0xffffffb8a90f7810 */ /* 0x040fe40007ffe0ff */
[----:B------:R-:W-:Y:S02]  /*72c0*/  IADD3 R13, PT, PT, R169, -0x47, RZ ;  /* 0xffffffb9a90d7810 */ /* 0x000fe40007ffe0ff */
[----:B------:R-:W-:Y:S02]  /*72d0*/  ISETP.GE.AND P5, PT, R17, R2, PT ;  /* 0x000000021100720c */ /* 0x000fe40003fa6270 */
[----:B------:R-:W-:-:S02]  /*72e0*/  FSEL R193, R9, -INF , !P1 ;  /* 0xff80000009c17808 */ /* 0x000fc40004800000 */
[----:B------:R-:W-:Y:S02]  /*72f0*/  FMNMX3.FTZ R8, R8, R199, R197, !PT ;  /* 0x000000c708087276 */ /* 0x000fe400078100c5 */
[----:B------:R-:W-:Y:S02]  /*7300*/  FSEL R186, R4, -INF , !P0 ;  /* 0xff80000004ba7808 */ /* 0x000fe40004000000 */
[-C--:B------:R-:W-:Y:S02]  /*7310*/  ISETP.GE.AND P1, PT, R15, R2.reuse, PT ;  /* 0x000000020f00720c */ /* 0x080fe40003f26270 */
[----:B------:R-:W-:Y:S02]  /*7320*/  ISETP.GE.AND P0, PT, R13, R2, PT ;  /* 0x000000020d00720c */ /* 0x000fe40003f06270 */
[----:B------:R-:W-:Y:S02]  /*7330*/  FSEL R171, R5, -INF , !P5 ;  /* 0xff80000005ab7808 */ /* 0x000fe40006800000 */
[----:B------:R-:W-:-:S02]  /*7340*/  FMNMX3.FTZ R4, R8, R195, R193, !PT ;  /* 0x000000c308047276 */ /* 0x000fc400078100c1 */
[----:B------:R-:W-:Y:S02]  /*7350*/  FSEL R184, R60, -INF , !P1 ;  /* 0xff8000003cb87808 */ /* 0x000fe40004800000 */
[----:B------:R-:W-:Y:S02]  /*7360*/  FSEL R169, R61, -INF , !P0 ;  /* 0xff8000003da97808 */ /* 0x000fe40004000000 */
[----:B------:R-:W-:Y:S02]  /*7370*/  FMNMX3.FTZ R5, R4, R186, R171, !PT ;  /* 0x000000ba04057276 */ /* 0x000fe400078100ab */
[----:B------:R-:W-:Y:S02]  /*7380*/  ISETP.GE.AND P1, PT, R45, R0, PT ;  /* 0x000000002d00720c */ /* 0x000fe40003f26270 */
[----:B------:R-:W-:Y:S02]  /*7390*/  FMNMX3.FTZ R5, R5, R184, R169, !PT ;  /* 0x000000b805057276 */ /* 0x000fe400078100a9 */
[----:B------:R-:W-:-:S02]  /*73a0*/  FMNMX3.FTZ R4, R165, R35, R31, !PT ;  /* 0x00000023a5047276 */ /* 0x000fc4000781001f */
[-C--:B------:R-:W-:Y:S01]  /*73b0*/  ISETP.GE.AND P0, PT, R33, R0.reuse, PT ;  /* 0x000000002100720c */ /* 0x080fe20003f06270 */
[----:B------:R-:W1:Y:S01]  /*73c0*/  SHFL.BFLY PT, R8, R5, 0x2, 0x1f ;  /* 0x0c401f0005087f89 */ /* 0x000e6200000e0000 */
[----:B------:R-:W-:Y:S02]  /*73d0*/  FSEL R187, R10, -INF , !P1 ;  /* 0xff8000000abb7808 */ /* 0x000fe40004800000 */
[----:B------:R-:W-:Y:S02]  /*73e0*/  FMNMX3.FTZ R4, R4, R29, R27, !PT ;  /* 0x0000001d04047276 */ /* 0x000fe4000781001b */
[----:B------:R-:W-:Y:S02]  /*73f0*/  ISETP.GE.AND P1, PT, R19, R0, PT ;  /* 0x000000001300720c */ /* 0x000fe40003f26270 */
[----:B------:R-:W-:Y:S02]  /*7400*/  FSEL R185, R11, -INF , !P0 ;  /* 0xff8000000bb97808 */ /* 0x000fe40004000000 */
[----:B------:R-:W-:-:S02]  /*7410*/  FMNMX3.FTZ R4, R4, R207, R205, !PT ;  /* 0x000000cf04047276 */ /* 0x000fc400078100cd */
[----:B------:R-:W-:Y:S02]  /*7420*/  ISETP.GE.AND P0, PT, R17, R0, PT ;  /* 0x000000001100720c */ /* 0x000fe40003f06270 */
[----:B------:R-:W-:Y:S02]  /*7430*/  FSEL R170, R6, -INF , !P1 ;  /* 0xff80000006aa7808 */ /* 0x000fe40004800000 */
[C---:B------:R-:W-:Y:S02]  /*7440*/  ISETP.GE.AND P5, PT, R47.reuse, R212, PT ;  /* 0x000000d42f00720c */ /* 0x040fe40003fa6270 */
[----:B------:R-:W-:Y:S02]  /*7450*/  ISETP.GE.AND P1, PT, R47, R3, PT ;  /* 0x000000032f00720c */ /* 0x000fe40003f26270 */
[----:B------:R-:W-:Y:S02]  /*7460*/  FMNMX3.FTZ R4, R4, R203, R201, !PT ;  /* 0x000000cb04047276 */ /* 0x000fe400078100c9 */
[----:B------:R-:W-:-:S02]  /*7470*/  FSEL R61, R7, -INF , !P0 ;  /* 0xff800000073d7808 */ /* 0x000fc40004000000 */
[----:B------:R-:W-:Y:S02]  /*7480*/  FSEL R210, R180, -INF , !P5 ;  /* 0xff800000b4d27808 */ /* 0x000fe40006800000 */
[----:B-1----:R-:W-:Y:S02]  /*7490*/  FMNMX.FTZ R5, R5, R8, !PT ;  /* 0x0000000805057209 */ /* 0x002fe40007810000 */
[----:B------:R-:W-:Y:S02]  /*74a0*/  ISETP.GE.AND P0, PT, R15, R0, PT ;  /* 0x000000000f00720c */ /* 0x000fe40003f06270 */
[----:B------:R-:W-:Y:S01]  /*74b0*/  FSEL R208, R182, -INF , !P1 ;  /* 0xff800000b6d07808 */ /* 0x000fe20004800000 */
[----:B------:R-:W1:Y:S01]  /*74c0*/  SHFL.BFLY PT, R230, R5, 0x1, 0x1f ;  /* 0x0c201f0005e67f89 */ /* 0x000e6200000e0000 */
[----:B------:R-:W-:Y:S02]  /*74d0*/  ISETP.GE.AND P5, PT, R43, R212, PT ;  /* 0x000000d42b00720c */ /* 0x000fe40003fa6270 */
[----:B------:R-:W-:-:S02]  /*74e0*/  ISETP.GE.AND P1, PT, R13, R0, PT ;  /* 0x000000000d00720c */ /* 0x000fc40003f26270 */
[----:B------:R-:W-:Y:S02]  /*74f0*/  FMNMX3.FTZ R4, R4, R191, R189, !PT ;  /* 0x000000bf04047276 */ /* 0x000fe400078100bd */
[----:B------:R-:W-:Y:S02]  /*7500*/  FSEL R55, R62, -INF , !P0 ;  /* 0xff8000003e377808 */ /* 0x000fe40004000000 */
[----:B------:R-:W-:Y:S02]  /*7510*/  ISETP.GE.AND P0, PT, R43, R3, PT ;  /* 0x000000032b00720c */ /* 0x000fe40003f06270 */
[----:B------:R-:W-:Y:S02]  /*7520*/  FSEL R52, R63, -INF , !P1 ;  /* 0xff8000003f347808 */ /* 0x000fe40004800000 */
[----:B------:R-:W-:Y:S02]  /*7530*/  FSEL R194, R181, -INF , !P5 ;  /* 0xff800000b5c27808 */ /* 0x000fe40006800000 */
[----:B------:R-:W-:-:S02]  /*7540*/  FMNMX3.FTZ R4, R4, R187, R185, !PT ;  /* 0x000000bb04047276 */ /* 0x000fc400078100b9 */
[C---:B------:R-:W-:Y:S02]  /*7550*/  ISETP.GE.AND P5, PT, R23.reuse, R212, PT ;  /* 0x000000d41700720c */ /* 0x040fe40003fa6270 */
[----:B------:R-:W-:Y:S02]  /*7560*/  ISETP.GE.AND P1, PT, R23, R3, PT ;  /* 0x000000031700720c */ /* 0x000fe40003f26270 */
[----:B------:R-:W-:Y:S02]  /*7570*/  FSEL R206, R183, -INF , !P0 ;  /* 0xff800000b7ce7808 */ /* 0x000fe40004000000 */
[----:B------:R-:W-:Y:S02]  /*7580*/  FMNMX3.FTZ R4, R4, R170, R61, !PT ;  /* 0x000000aa04047276 */ /* 0x000fe4000781003d */
[----:B------:R-:W-:Y:S02]  /*7590*/  ISETP.GE.AND P0, PT, R21, R212, PT ;  /* 0x000000d41500720c */ /* 0x000fe40003f06270 */
[----:B------:R-:W-:-:S02]  /*75a0*/  FSEL R204, R176, -INF , !P5 ;  /* 0xff800000b0cc7808 */ /* 0x000fc40006800000 */
[----:B------:R-:W-:Y:S02]  /*75b0*/  FSEL R182, R178, -INF , !P1 ;  /* 0xff800000b2b67808 */ /* 0x000fe40004800000 */
[----:B------:R-:W-:Y:S02]  /*75c0*/  ISETP.GE.AND P5, PT, R21, R3, PT ;  /* 0x000000031500720c */ /* 0x000fe40003fa6270 */
[----:B------:R-:W-:Y:S02]  /*75d0*/  ISETP.GE.AND P1, PT, R45, R212, PT ;  /* 0x000000d42d00720c */ /* 0x000fe40003f26270 */
[----:B------:R-:W-:Y:S02]  /*75e0*/  FMNMX3.FTZ R9, R168, R248, R48, !PT ;  /* 0x000000f8a8097276 */ /* 0x000fe40007810030 */
[----:B------:R-:W-:Y:S02]  /*75f0*/  FMNMX3.FTZ R11, R167, R242, R240, !PT ;  /* 0x000000f2a70b7276 */ /* 0x000fe400078100f0 */
[----:B------:R-:W-:-:S02]  /*7600*/  FMNMX3.FTZ R4, R4, R55, R52, !PT ;  /* 0x0000003704047276 */ /* 0x000fc40007810034 */
[----:B------:R-:W-:Y:S02]  /*7610*/  FSEL R198, R177, -INF , !P0 ;  /* 0xff800000b1c67808 */ /* 0x000fe40004000000 */
[----:B-1----:R-:W-:Y:S01]  /*7620*/  FMNMX.FTZ R230, R5, R230, !PT ;  /* 0x000000e605e67209 */ /* 0x002fe20007810000 */
[----:B------:R-:W1:Y:S01]  /*7630*/  SHFL.BFLY PT, R7, R4, 0x2, 0x1f ;  /* 0x0c401f0004077f89 */ /* 0x000e6200000e0000 */
[----:B------:R-:W-:Y:S02]  /*7640*/  ISETP.GE.AND P0, PT, R45, R3, PT ;  /* 0x000000032d00720c */ /* 0x000fe40003f06270 */
[----:B------:R-:W-:Y:S02]  /*7650*/  FSEL R180, R179, -INF , !P5 ;  /* 0xff800000b3b47808 */ /* 0x000fe40006800000 */
[----:B------:R-:W-:Y:S02]  /*7660*/  FSEL R196, R172, -INF , !P1 ;  /* 0xff800000acc47808 */ /* 0x000fe40004800000 */
[----:B------:R-:W-:-:S02]  /*7670*/  FMNMX3.FTZ R9, R9, R246, R244, !PT ;  /* 0x000000f609097276 */ /* 0x000fc400078100f4 */
[----:B------:R-:W-:Y:S02]  /*7680*/  FMNMX3.FTZ R5, R11, R238, R236, !PT ;  /* 0x000000ee0b057276 */ /* 0x000fe400078100ec */
[C---:B------:R-:W-:Y:S02]  /*7690*/  ISETP.GE.AND P5, PT, R33.reuse, R212, PT ;  /* 0x000000d42100720c */ /* 0x040fe40003fa6270 */
[----:B------:R-:W-:Y:S02]  /*76a0*/  ISETP.GE.AND P1, PT, R33, R3, PT ;  /* 0x000000032100720c */ /* 0x000fe40003f26270 */
[----:B------:R-:W-:Y:S02]  /*76b0*/  FSEL R178, R174, -INF , !P0 ;  /* 0xff800000aeb27808 */ /* 0x000fe40004000000 */
[----:B------:R-:W-:Y:S02]  /*76c0*/  FMNMX3.FTZ R9, R9, R188, R190, !PT ;  /* 0x000000bc09097276 */ /* 0x000fe400078100be */
[----:B------:R-:W-:-:S02]  /*76d0*/  FMNMX3.FTZ R5, R5, R202, R200, !PT ;  /* 0x000000ca05057276 */ /* 0x000fc400078100c8 */
[----:B------:R-:W-:Y:S02]  /*76e0*/  FSEL R192, R173, -INF , !P5 ;  /* 0xff800000adc07808 */ /* 0x000fe40006800000 */
[----:B------:R-:W-:Y:S02]  /*76f0*/  FSEL R174, R175, -INF , !P1 ;  /* 0xff800000afae7808 */ /* 0x000fe40004800000 */
[----:B------:R-:W-:Y:S02]  /*7700*/  ISETP.GE.AND P5, PT, R19, R3, PT ;  /* 0x000000031300720c */ /* 0x000fe40003fa6270 */
[-C--:B------:R-:W-:Y:S02]  /*7710*/  ISETP.GE.AND P1, PT, R17, R212.reuse, PT ;  /* 0x000000d41100720c */ /* 0x080fe40003f26270 */
[----:B------:R-:W-:Y:S02]  /*7720*/  ISETP.GE.AND P0, PT, R19, R212, PT ;  /* 0x000000d41300720c */ /* 0x000fe40003f06270 */
[----:B------:R-:W-:-:S02]  /*7730*/  FMNMX3.FTZ R9, R9, R210, R194, !PT ;  /* 0x000000d209097276 */ /* 0x000fc400078100c2 */
[----:B------:R-:W-:Y:S02]  /*7740*/  FMNMX3.FTZ R5, R5, R208, R206, !PT ;  /* 0x000000d005057276 */ /* 0x000fe400078100ce */
[----:B------:R-:W-:Y:S01]  /*7750*/  FSEL R33, R66, -INF , !P5 ;  /* 0xff80000042217808 */ /* 0x000fe20006800000 */
[----:B------:R-:W-:Y:S01]  /*7760*/  FMUL.FTZ R66, R230, UR4 ;  /* 0x00000004e6427c20 */ /* 0x000fe20008410000 */
[----:B------:R-:W-:Y:S02]  /*7770*/  FSEL R60, R65, -INF , !P1 ;  /* 0xff800000413c7808 */ /* 0x000fe40004800000 */
[----:B------:R-:W-:Y:S02]  /*7780*/  FSEL R172, R64, -INF , !P0 ;  /* 0xff80000040ac7808 */ /* 0x000fe40004000000 */
[-C--:B------:R-:W-:Y:S02]  /*7790*/  ISETP.GE.AND P5, PT, R15, R212.reuse, PT ;  /* 0x000000d40f00720c */ /* 0x080fe40003fa6270 */
[----:B------:R-:W-:-:S02]  /*77a0*/  ISETP.GE.AND P1, PT, R13, R212, PT ;  /* 0x000000d40d00720c */ /* 0x000fc40003f26270 */
[----:B------:R-:W-:Y:S02]  /*77b0*/  ISETP.GE.AND P0, PT, R17, R3, PT ;  /* 0x000000031100720c */ /* 0x000fe40003f06270 */
[----:B------:R-:W-:Y:S01]  /*77c0*/  FMNMX3.FTZ R9, R9, R204, R198, !PT ;  /* 0x000000cc09097276 */ /* 0x000fe200078100c6 */
[----:B------:R-:W-:Y:S01]  /*77d0*/  LDSM.16.MT88.4 R16, [R214+0xa000] ;  /* 0x00a00000d610783b */ /* 0x000fe20000004200 */
[----:B------:R-:W-:Y:S02]  /*77e0*/  FMNMX3.FTZ R5, R5, R182, R180, !PT ;  /* 0x000000b605057276 */ /* 0x000fe400078100b4 */
[----:B------:R-:W-:Y:S02]  /*77f0*/  FSEL R54, R56, -INF , !P5 ;  /* 0xff80000038367808 */ /* 0x000fe40006800000 */
[----:B------:R-:W-:Y:S02]  /*7800*/  FSEL R44, R57, -INF , !P1 ;  /* 0xff800000392c7808 */ /* 0x000fe40004800000 */
[----:B------:R-:W-:-:S02]  /*7810*/  FSEL R40, R67, -INF , !P0 ;  /* 0xff80000043287808 */ /* 0x000fc40004000000 */
[----:B------:R-:W-:Y:S02]  /*7820*/  FMNMX3.FTZ R9, R9, R196, R192, !PT ;  /* 0x000000c409097276 */ /* 0x000fe400078100c0 */
[-C--:B------:R-:W-:Y:S02]  /*7830*/  ISETP.GE.AND P5, PT, R15, R3.reuse, PT ;  /* 0x000000030f00720c */ /* 0x080fe40003fa6270 */
[----:B------:R-:W-:Y:S02]  /*7840*/  ISETP.GE.AND P1, PT, R13, R3, PT ;  /* 0x000000030d00720c */ /* 0x000fe40003f26270 */
[----:B------:R-:W-:Y:S02]  /*7850*/  FMNMX3.FTZ R232, R5, R178, R174, !PT ;  /* 0x000000b205e87276 */ /* 0x000fe400078100ae */
[----:B------:R-:W-:Y:S02]  /*7860*/  FMNMX3.FTZ R9, R9, R172, R60, !PT ;  /* 0x000000ac09097276 */ /* 0x000fe4000781003c */
[----:B------:R-:W-:-:S02]  /*7870*/  FSEL R45, R58, -INF , !P5 ;  /* 0xff8000003a2d7808 */ /* 0x000fc40006800000 */
[----:B------:R-:W-:Y:S02]  /*7880*/  FSEL R46, R59, -INF , !P1 ;  /* 0xff8000003b2e7808 */ /* 0x000fe40004800000 */
[----:B------:R-:W-:Y:S02]  /*7890*/  FMNMX3.FTZ R232, R232, R33, R40, !PT ;  /* 0x00000021e8e87276 */ /* 0x000fe40007810028 */
[----:B------:R-:W-:Y:S02]  /*78a0*/  FMNMX3.FTZ R234, R9, R54, R44, !PT ;  /* 0x0000003609ea7276 */ /* 0x000fe4000781002c */
[----:B------:R-:W-:Y:S02]  /*78b0*/  FMNMX3.FTZ R232, R232, R45, R46, !PT ;  /* 0x0000002de8e87276 */ /* 0x000fe4000781002e */
[----:B-1----:R-:W-:Y:S01]  /*78c0*/  FMNMX.FTZ R7, R4, R7, !PT ;  /* 0x0000000704077209 */ /* 0x002fe20007810000 */
[----:B------:R-:W1:Y:S01]  /*78d0*/  SHFL.BFLY PT, R9, R234, 0x2, 0x1f ;  /* 0x0c401f00ea097f89 */ /* 0x000e6200000e0000 */
[----:B------:R-:W-:-:S02]  /*78e0*/  FSETP.NEU.FTZ.AND P0, PT, R230, -INF , PT ;  /* 0xff800000e600780b */ /* 0x000fc40003f1d000 */
[----:B------:R-:W-:Y:S01]  /*78f0*/  IADD3 R226, PT, PT, R214, 0x9000, RZ ;  /* 0x00009000d6e27810 */ /* 0x000fe20007ffe0ff */
[----:B------:R-:W3:Y:S01]  /*7900*/  SHFL.BFLY PT, R5, R232, 0x2, 0x1f ;  /* 0x0c401f00e8057f89 */ /* 0x000ee200000e0000 */
[----:B------:R-:W-:Y:S02]  /*7910*/  FSEL R66, R66, RZ, P0 ;  /* 0x000000ff42427208 */ /* 0x000fe40000000000 */
[----:B------:R-:W-:Y:S01]  /*7920*/  IADD3 R50, PT, PT, R214, 0x9020, RZ ;  /* 0x00009020d6327810 */ /* 0x000fe20007ffe0ff */
[----:B------:R-:W4:Y:S01]  /*7930*/  SHFL.BFLY PT, R4, R7, 0x1, 0x1f ;  /* 0x0c201f0007047f89 */ /* 0x000f2200000e0000 */
[----:B------:R-:W-:Y:S01]  /*7940*/  @P6 IADD3 R50, PT, PT, R226, -0x20, RZ ;  /* 0xffffffe0e2326810 */ /* 0x000fe20007ffe0ff */
[--C-:B------:R-:W-:Y:S01]  /*7950*/  FFMA.FTZ R32, R37, UR4, -R66.reuse ;  /* 0x0000000425207c23 */ /* 0x100fe20008010842 */
[--C-:B------:R-:W-:Y:S01]  /*7960*/  FFMA.FTZ R38, R41, UR4, -R66.reuse ;  /* 0x0000000429267c23 */ /* 0x100fe20008010842 */
[--C-:B------:R-:W-:Y:S01]  /*7970*/  FFMA.FTZ R37, R25, UR4, -R66.reuse ;  /* 0x0000000419257c23 */ /* 0x100fe20008010842 */
[----:B------:R-:W-:Y:S01]  /*7980*/  FSEL R43, R230, RZ, P0 ;  /* 0x000000ffe62b7208 */ /* 0x000fe20000000000 */
[----:B------:R-:W-:Y:S01]  /*7990*/  LDSM.16.MT88.4 R20, [R50] ;  /* 0x000000003214783b */ /* 0x000fe20000004200 */
[--C-:B------:R-:W-:Y:S01]  /*79a0*/  FFMA.FTZ R39, R39, UR4, -R66.reuse ;  /* 0x0000000427277c23 */ /* 0x100fe20008010842 */
[----:B------:R-:W-:Y:S01]  /*79b0*/  MUFU.EX2 R32, R32 ;  /* 0x0000002000207308 */ /* 0x000fe20000000800 */
[--C-:B------:R-:W-:Y:S01]  /*79c0*/  FFMA.FTZ R199, R199, UR4, -R66.reuse ;  /* 0x00000004c7c77c23 */ /* 0x100fe20008010842 */
[----:B------:R-:W-:Y:S01]  /*79d0*/  LDSM.16.MT88.4 R12, [R50+0x1000] ;  /* 0x00100000320c783b */ /* 0x000fe20000004200 */
[----:B------:R-:W-:Y:S01]  /*79e0*/  FADD.FTZ R43, R166, -R43 ;  /* 0x8000002ba62b7221 */ /* 0x000fe20000010000 */
[--C-:B------:R-:W-:Y:S01]  /*79f0*/  FFMA.FTZ R166, R239, UR4, -R66.reuse ;  /* 0x00000004efa67c23 */ /* 0x100fe20008010842 */
[--C-:B------:R-:W-:Y:S01]  /*7a00*/  FFMA.FTZ R195, R195, UR4, -R66.reuse ;  /* 0x00000004c3c37c23 */ /* 0x100fe20008010842 */
[--C-:B------:R-:W-:Y:S01]  /*7a10*/  FFMA.FTZ R171, R171, UR4, -R66.reuse ;  /* 0x00000004abab7c23 */ /* 0x100fe20008010842 */
[----:B------:R-:W-:Y:S01]  /*7a20*/  FMUL.FTZ R43, R43, UR4 ;  /* 0x000000042b2b7c20 */ /* 0x000fe20008410000 */
[----:B-1----:R-:W-:Y:S01]  /*7a30*/  FMNMX.FTZ R234, R234, R9, !PT ;  /* 0x00000009eaea7209 */ /* 0x002fe20007810000 */
[----:B------:R-:W1:Y:S01]  /*7a40*/  MUFU.EX2 R39, R39 ;  /* 0x0000002700277308 */ /* 0x000e620000000800 */
[----:B------:R-:W-:Y:S01]  /*7a50*/  LDSM.16.MT88.4 R8, [R50+0x2000] ;  /* 0x002000003208783b */ /* 0x000fe20000004200 */
[----:B------:R-:W-:Y:S01]  /*7a60*/  FFMA.FTZ R169, R169, UR4, -R66 ;  /* 0x00000004a9a97c23 */ /* 0x000fe20008010842 */
[----:B---3--:R-:W-:-:S02]  /*7a70*/  FMNMX.FTZ R232, R232, R5, !PT ;  /* 0x00000005e8e87209 */ /* 0x008fc40007810000 */
[----:B----4-:R-:W-:-:S03]  /*7a80*/  FMNMX.FTZ R227, R7, R4, !PT ;  /* 0x0000000407e37209 */ /* 0x010fc60007810000 */
[----:B------:R-:W3:Y:S01]  /*7a90*/  SHFL.BFLY PT, R5, R232, 0x1, 0x1f ;  /* 0x0c201f00e8057f89 */ /* 0x000ee200000e0000 */
[----:B------:R-:W-:Y:S01]  /*7aa0*/  MUFU.EX2 R38, R38 ;  /* 0x0000002600267308 */ /* 0x000fe20000000800 */
[C---:B------:R-:W-:Y:S02]  /*7ab0*/  FSETP.NEU.FTZ.AND P1, PT, R227.reuse, -INF , PT ;  /* 0xff800000e300780b */ /* 0x040fe40003f3d000 */
[----:B------:R-:W4:Y:S01]  /*7ac0*/  SHFL.BFLY PT, R7, R234, 0x1, 0x1f ;  /* 0x0c201f00ea077f89 */ /* 0x000f2200000e0000 */
[C---:B------:R-:W-:Y:S01]  /*7ad0*/  FMUL.FTZ R62, R227.reuse, UR4 ;  /* 0x00000004e33e7c20 */ /* 0x040fe20008410000 */
[----:B------:R-:W-:-:S03]  /*7ae0*/  FSEL R42, R227, RZ, P1 ;  /* 0x000000ffe32a7208 */ /* 0x000fc60000800000 */
[----:B------:R-:W5:Y:S01]  /*7af0*/  MUFU.EX2 R37, R37 ;  /* 0x0000002500257308 */ /* 0x000f620000000800 */
[----:B------:R-:W-:Y:S01]  /*7b00*/  FSEL R62, R62, RZ, P1 ;  /* 0x000000ff3e3e7208 */ /* 0x000fe20000800000 */
[----:B------:R-:W-:Y:S01]  /*7b10*/  FADD.FTZ R42, R165, -R42 ;  /* 0x8000002aa52a7221 */ /* 0x000fe20000010000 */
[----:B-1----:R-:W-:Y:S01]  /*7b20*/  F2FP.BF16.F32.PACK_AB R28, R39, R32 ;  /* 0x00000020271c723e */ /* 0x002fe200000010ff */
[----:B------:R-:W-:Y:S02]  /*7b30*/  FFMA.FTZ R165, R237, UR4, -R66 ;  /* 0x00000004eda57c23 */ /* 0x000fe40008010842 */
[--C-:B------:R-:W-:Y:S01]  /*7b40*/  FFMA.FTZ R41, R27, UR4, -R62.reuse ;  /* 0x000000041b297c23 */ /* 0x100fe2000801083e */
[--C-:B------:R-:W-:Y:S01]  /*7b50*/  FFMA.FTZ R36, R35, UR4, -R62.reuse ;  /* 0x0000000423247c23 */ /* 0x100fe2000801083e */
[----:B------:R-:W1:Y:S01]  /*7b60*/  LDSM.16.MT88.4 R24, [R214+0x9000] ;  /* 0x00900000d618783b */ /* 0x000e620000004200 */
[--C-:B------:R-:W-:Y:S01]  /*7b70*/  FFMA.FTZ R35, R31, UR4, -R62.reuse ;  /* 0x000000041f237c23 */ /* 0x100fe2000801083e */
[--C-:B------:R-:W-:Y:S01]  /*7b80*/  FFMA.FTZ R34, R29, UR4, -R62.reuse ;  /* 0x000000041d227c23 */ /* 0x100fe2000801083e */
[----:B------:R-:W-:Y:S01]  /*7b90*/  FMUL.FTZ R42, R42, UR4 ;  /* 0x000000042a2a7c20 */ /* 0x000fe20008410000 */
[----:B------:R-:W-:Y:S01]  /*7ba0*/  MUFU.EX2 R41, R41 ;  /* 0x0000002900297308 */ /* 0x000fe20000000800 */
[--C-:B------:R-:W-:Y:S01]  /*7bb0*/  FFMA.FTZ R176, R207, UR4, -R62.reuse ;  /* 0x00000004cfb07c23 */ /* 0x100fe2000801083e */
[--C-:B------:R-:W-:Y:S01]  /*7bc0*/  FFMA.FTZ R173, R205, UR4, -R62.reuse ;  /* 0x00000004cdad7c23 */ /* 0x100fe2000801083e */
[----:B---3--:R-:W-:Y:S01]  /*7bd0*/  FMNMX.FTZ R232, R232, R5, !PT ;  /* 0x00000005e8e87209 */ /* 0x008fe20007810000 */
[--C-:B------:R-:W-:Y:S01]  /*7be0*/  FFMA.FTZ R175, R203, UR4, -R62.reuse ;  /* 0x00000004cbaf7c23 */ /* 0x100fe2000801083e */
[----:B-----5:R-:W-:Y:S01]  /*7bf0*/  F2FP.BF16.F32.PACK_AB R30, R37, R38 ;  /* 0x00000026251e723e */ /* 0x020fe200000010ff */
[--C-:B------:R-:W-:Y:S01]  /*7c00*/  FFMA.FTZ R191, R191, UR4, -R62.reuse ;  /* 0x00000004bfbf7c23 */ /* 0x100fe2000801083e */
[----:B----4-:R-:W-:Y:S01]  /*7c10*/  FMNMX.FTZ R234, R234, R7, !PT ;  /* 0x00000007eaea7209 */ /* 0x010fe20007810000 */
[C---:B------:R-:W-:Y:S01]  /*7c20*/  FMUL.FTZ R53, R232.reuse, UR4 ;  /* 0x00000004e8357c20 */ /* 0x040fe20008410000 */
[----:B------:R-:W3:Y:S01]  /*7c30*/  LDSM.16.MT88.4 R4, [R214+0xb000] ;  /* 0x00b00000d604783b */ /* 0x000ee20000004200 */
[----:B------:R-:W-:Y:S01]  /*7c40*/  FSETP.NEU.FTZ.AND P0, PT, R232, -INF , PT ;  /* 0xff800000e800780b */ /* 0x000fe20003f1d000 */
[----:B------:R-:W-:Y:S01]  /*7c50*/  MUFU.EX2 R36, R36 ;  /* 0x0000002400247308 */ /* 0x000fe20000000800 */
[C---:B------:R-:W-:Y:S01]  /*7c60*/  FSETP.NEU.FTZ.AND P1, PT, R234.reuse, -INF , PT ;  /* 0xff800000ea00780b */ /* 0x040fe20003f3d000 */
[----:B------:R-:W-:Y:S01]  /*7c70*/  FMUL.FTZ R47, R234, UR4 ;  /* 0x00000004ea2f7c20 */ /* 0x000fe20008410000 */
[----:B------:R-:W-:Y:S01]  /*7c80*/  FSEL R64, R232, RZ, P0 ;  /* 0x000000ffe8407208 */ /* 0x000fe20000000000 */
[--C-:B------:R-:W-:Y:S01]  /*7c90*/  FFMA.FTZ R187, R187, UR4, -R62.reuse ;  /* 0x00000004bbbb7c23 */ /* 0x100fe2000801083e */
[----:B------:R-:W-:Y:S01]  /*7ca0*/  FSEL R63, R234, RZ, P1 ;  /* 0x000000ffea3f7208 */ /* 0x000fe20000800000 */
[----:B------:R-:W-:Y:S01]  /*7cb0*/  FFMA.FTZ R61, R61, UR4, -R62 ;  /* 0x000000043d3d7c23 */ /* 0x000fe2000801083e */
[----:B------:R-:W-:Y:S01]  /*7cc0*/  FSEL R47, R47, RZ, P1 ;  /* 0x000000ff2f2f7208 */ /* 0x000fe20000800000 */
[----:B------:R-:W-:Y:S01]  /*7cd0*/  FADD.FTZ R65, R167, -R64 ;  /* 0x80000040a7417221 */ /* 0x000fe20000010000 */
[----:B------:R-:W-:Y:S01]  /*7ce0*/  FSEL R53, R53, RZ, P0 ;  /* 0x000000ff35357208 */ /* 0x000fe20000000000 */
[----:B------:R-:W-:Y:S01]  /*7cf0*/  FADD.FTZ R63, R168, -R63 ;  /* 0x8000003fa83f7221 */ /* 0x000fe20000010000 */
[----:B------:R-:W4:Y:S01]  /*7d00*/  MUFU.EX2 R35, R35 ;  /* 0x0000002300237308 */ /* 0x000f220000000800 */
[--C-:B------:R-:W-:Y:S01]  /*7d10*/  FFMA.FTZ R49, R48, UR4, -R47.reuse ;  /* 0x0000000430317c23 */ /* 0x100fe2000801082f */
[--C-:B------:R-:W-:Y:S01]  /*7d20*/  FFMA.FTZ R51, R246, UR4, -R47.reuse ;  /* 0x00000004f6337c23 */ /* 0x100fe2000801082f */
[----:B------:R-:W-:Y:S01]  /*7d30*/  FFMA.FTZ R56, R244, UR4, -R47 ;  /* 0x00000004f4387c23 */ /* 0x000fe2000801082f */
[--C-:B------:R-:W-:Y:S01]  /*7d40*/  FFMA.FTZ R57, R242, UR4, -R53.reuse ;  /* 0x00000004f2397c23 */ /* 0x100fe20008010835 */
[--C-:B------:R-:W-:Y:S01]  /*7d50*/  FFMA.FTZ R58, R240, UR4, -R53.reuse ;  /* 0x00000004f03a7c23 */ /* 0x100fe20008010835 */
[----:B------:R-:W-:Y:S01]  /*7d60*/  FFMA.FTZ R59, R238, UR4, -R53 ;  /* 0x00000004ee3b7c23 */ /* 0x000fe20008010835 */
[----:B------:R-:W-:Y:S01]  /*7d70*/  FMUL.FTZ R63, R63, UR4 ;  /* 0x000000043f3f7c20 */ /* 0x000fe20008410000 */
[----:B------:R-:W5:Y:S01]  /*7d80*/  MUFU.EX2 R34, R34 ;  /* 0x0000002200227308 */ /* 0x000f620000000800 */
[----:B------:R-:W-:Y:S01]  /*7d90*/  FMUL.FTZ R65, R65, UR4 ;  /* 0x0000000441417c20 */ /* 0x000fe20008410000 */
[----:B------:R-:W-:Y:S01]  /*7da0*/  FFMA.FTZ R248, R248, UR4, -R47 ;  /* 0x00000004f8f87c23 */ /* 0x000fe2000801082f */
[----:B------:R-:W-:Y:S01]  /*7db0*/  FFMA.FTZ R236, R236, UR4, -R53 ;  /* 0x00000004ecec7c23 */ /* 0x000fe20008010835 */
[----:B------:R-:W-:Y:S01]  /*7dc0*/  FFMA.FTZ R67, R188, UR4, -R47 ;  /* 0x00000004bc437c23 */ /* 0x000fe2000801082f */
[--C-:B------:R-:W-:Y:S01]  /*7dd0*/  FFMA.FTZ R168, R211, UR4, -R66.reuse ;  /* 0x00000004d3a87c23 */ /* 0x100fe20008010842 */
[----:B------:R-:W-:Y:S01]  /*7de0*/  FFMA.FTZ R167, R209, UR4, -R66 ;  /* 0x00000004d1a77c23 */ /* 0x000fe20008010842 */
[----:B------:R-:W-:Y:S01]  /*7df0*/  FFMA.FTZ R188, R201, UR4, -R62 ;  /* 0x00000004c9bc7c23 */ /* 0x000fe2000801083e */
[----:B------:R-:W2:Y:S01]  /*7e00*/  MUFU.EX2 R43, R43 ;  /* 0x0000002b002b7308 */ /* 0x000ea20000000800 */
[----:B----4-:R-:W-:Y:S01]  /*7e10*/  F2FP.BF16.F32.PACK_AB R29, R35, R36 ;  /* 0x00000024231d723e */ /* 0x010fe200000010ff */
[----:B------:R-:W-:Y:S01]  /*7e20*/  FFMA.FTZ R179, R202, UR4, -R53 ;  /* 0x00000004cab37c23 */ /* 0x000fe20008010835 */
[--C-:B------:R-:W-:Y:S01]  /*7e30*/  FFMA.FTZ R190, R190, UR4, -R47.reuse ;  /* 0x00000004bebe7c23 */ /* 0x100fe2000801082f */
[--C-:B------:R-:W-:Y:S01]  /*7e40*/  FFMA.FTZ R177, R210, UR4, -R47.reuse ;  /* 0x00000004d2b17c23 */ /* 0x100fe2000801082f */
[----:B------:R-:W-:Y:S01]  /*7e50*/  FFMA.FTZ R194, R194, UR4, -R47 ;  /* 0x00000004c2c27c23 */ /* 0x000fe2000801082f */
[--C-:B------:R-:W-:Y:S01]  /*7e60*/  FFMA.FTZ R200, R200, UR4, -R53.reuse ;  /* 0x00000004c8c87c23 */ /* 0x100fe20008010835 */
[--C-:B------:R-:W-:Y:S01]  /*7e70*/  FFMA.FTZ R181, R208, UR4, -R53.reuse ;  /* 0x00000004d0b57c23 */ /* 0x100fe20008010835 */
[----:B------:R-:W4:Y:S01]  /*7e80*/  MUFU.EX2 R42, R42 ;  /* 0x0000002a002a7308 */ /* 0x000f220000000800 */
[----:B-----5:R-:W-:Y:S01]  /*7e90*/  F2FP.BF16.F32.PACK_AB R31, R41, R34 ;  /* 0x00000022291f723e */ /* 0x020fe200000010ff */
[----:B------:R-:W-:Y:S01]  /*7ea0*/  FFMA.FTZ R202, R206, UR4, -R53 ;  /* 0x00000004ceca7c23 */ /* 0x000fe20008010835 */
[--C-:B------:R-:W-:Y:S01]  /*7eb0*/  FFMA.FTZ R183, R204, UR4, -R47.reuse ;  /* 0x00000004ccb77c23 */ /* 0x100fe2000801082f */
[--C-:B------:R-:W-:Y:S01]  /*7ec0*/  FFMA.FTZ R204, R197, UR4, -R66.reuse ;  /* 0x00000004c5cc7c23 */ /* 0x100fe20008010842 */
[----:B------:R-:W-:Y:S01]  /*7ed0*/  FFMA.FTZ R206, R193, UR4, -R66 ;  /* 0x00000004c1ce7c23 */ /* 0x000fe20008010842 */
[--C-:B------:R-:W-:Y:S01]  /*7ee0*/  FFMA.FTZ R208, R189, UR4, -R62.reuse ;  /* 0x00000004bdd07c23 */ /* 0x100fe2000801083e */
[----:B------:R-:W-:Y:S01]  /*7ef0*/  FFMA.FTZ R210, R185, UR4, -R62 ;  /* 0x00000004b9d27c23 */ /* 0x000fe2000801083e */
        /* <DEDUP_REMOVED lines=55> */
[C---:B-1----:R-:W-:Y:S01]  /*8270*/  HMMA.16816.F32.BF16 R156, R28.reuse, R24, R156 ;  /* 0x000000181c9c723c */ /* 0x042fe2000004189c */
[----:B------:R-:W-:Y:S01]  /*8280*/  MUFU.EX2 R64, R236 ;  /* 0x000000ec00407308 */ /* 0x000fe20000000800 */
[--C-:B------:R-:W-:Y:S01]  /*8290*/  FFMA.FTZ R198, R198, UR4, -R47.reuse ;  /* 0x00000004c6c67c23 */ /* 0x100fe2000801082f */
[--C-:B------:R-:W-:Y:S01]  /*82a0*/  FFMA.FTZ R185, R196, UR4, -R47.reuse ;  /* 0x00000004c4b97c23 */ /* 0x100fe2000801082f */
[----:B------:R-:W-:Y:S01]  /*82b0*/  FFMA.FTZ R192, R192, UR4, -R47 ;  /* 0x00000004c0c07c23 */ /* 0x000fe2000801082f */
[--C-:B------:R-:W-:Y:S01]  /*82c0*/  FFMA.FTZ R182, R182, UR4, -R53.reuse ;  /* 0x00000004b6b67c23 */ /* 0x100fe20008010835 */
[--C-:B------:R-:W-:Y:S01]  /*82d0*/  FFMA.FTZ R189, R180, UR4, -R53.reuse ;  /* 0x00000004b4bd7c23 */ /* 0x100fe20008010835 */
[--C-:B------:R-:W-:Y:S01]  /*82e0*/  FFMA.FTZ R178, R178, UR4, -R53.reuse ;  /* 0x00000004b2b27c23 */ /* 0x100fe20008010835 */
[C---:B------:R-:W-:Y:S01]  /*82f0*/  HMMA.16816.F32.BF16 R152, R28.reuse, R26, R152 ;  /* 0x0000001a1c98723c */ /* 0x040fe20000041898 */
[----:B------:R-:W1:Y:S01]  /*8300*/  MUFU.EX2 R63, R63 ;  /* 0x0000003f003f7308 */ /* 0x000e620000000800 */
[----:B------:R-:W-:Y:S01]  /*8310*/  FFMA.FTZ R193, R174, UR4, -R53 ;  /* 0x00000004aec17c23 */ /* 0x000fe20008010835 */
[----:B------:R-:W-:Y:S01]  /*8320*/  FFMA.FTZ R32, R231, R43, R32 ;  /* 0x0000002be7207223 */ /* 0x000fe20000010020 */
[----:B------:R-:W-:Y:S01]  /*8330*/  FFMA.FTZ R36, R229, R42, R36 ;  /* 0x0000002ae5247223 */ /* 0x000fe20000010024 */
[--C-:B------:R-:W-:Y:S01]  /*8340*/  FFMA.FTZ R174, R186, UR4, -R66.reuse ;  /* 0x00000004baae7c23 */ /* 0x100fe20008010842 */
[----:B------:R-:W-:Y:S01]  /*8350*/  FFMA.FTZ R180, R184, UR4, -R66 ;  /* 0x00000004b8b47c23 */ /* 0x000fe20008010842 */
[--C-:B------:R-:W-:Y:S01]  /*8360*/  FFMA.FTZ R66, R170, UR4, -R62.reuse ;  /* 0x00000004aa427c23 */ /* 0x100fe2000801083e */
[C---:B------:R-:W-:Y:S01]  /*8370*/  HMMA.16816.F32.BF16 R72, R28.reuse, R20, R72 ;  /* 0x000000141c48723c */ /* 0x040fe20000041848 */
[----:B------:R-:W2:Y:S01]  /*8380*/  MUFU.EX2 R65, R65 ;  /* 0x0000004100417308 */ /* 0x000ea20000000800 */
[--C-:B------:R-:W-:Y:S01]  /*8390*/  FFMA.FTZ R55, R55, UR4, -R62.reuse ;  /* 0x0000000437377c23 */ /* 0x100fe2000801083e */
[----:B------:R-:W-:Y:S01]  /*83a0*/  FFMA.FTZ R52, R52, UR4, -R62 ;  /* 0x0000000434347c23 */ /* 0x000fe2000801083e */
[----:B------:R-:W-:Y:S01]  /*83b0*/  FADD.FTZ R39, R39, R32 ;  /* 0x0000002027277221 */ /* 0x000fe20000010000 */
[----:B------:R-:W-:Y:S01]  /*83c0*/  FADD.FTZ R35, R35, R36 ;  /* 0x0000002423237221 */ /* 0x000fe20000010000 */
[--C-:B------:R-:W-:Y:S01]  /*83d0*/  FFMA.FTZ R172, R172, UR4, -R47.reuse ;  /* 0x00000004acac7c23 */ /* 0x100fe2000801082f */
[----:B------:R-:W-:Y:S01]  /*83e0*/  FFMA.FTZ R197, R60, UR4, -R47 ;  /* 0x000000043cc57c23 */ /* 0x000fe2000801082f */
        /* <DEDUP_REMOVED lines=40> */
[C---:B---3--:R-:W-:Y:S01]  /*8670*/  HMMA.16816.F32.BF16 R116, R28.reuse, R4, R116 ;  /* 0x000000041c74723c */ /* 0x048fe20000041874 */
        /* <DEDUP_REMOVED lines=17> */
[----:B------:R-:W-:Y:S01]  /*8790*/  FADD.FTZ R38, R38, R39 ;  /* 0x0000002726267221 */ /* 0x000fe20000010000 */
[----:B------:R-:W-:Y:S01]  /*87a0*/  FADD.FTZ R34, R34, R35 ;  /* 0x0000002322227221 */ /* 0x000fe20000010000 */
[--C-:B------:R-:W-:Y:S01]  /*87b0*/  FFMA.FTZ R54, R54, UR4, -R47.reuse ;  /* 0x0000000436367c23 */ /* 0x100fe2000801082f */
[----:B------:R-:W-:Y:S01]  /*87c0*/  FFMA.FTZ R47, R44, UR4, -R47 ;  /* 0x000000042c2f7c23 */ /* 0x000fe2000801082f */
[--C-:B------:R-:W-:Y:S01]  /*87d0*/  FFMA.FTZ R44, R45, UR4, -R53.reuse ;  /* 0x000000042d2c7c23 */ /* 0x100fe20008010835 */
[----:B------:R-:W-:Y:S01]  /*87e0*/  FFMA.FTZ R33, R33, UR4, -R53 ;  /* 0x0000000421217c23 */ /* 0x000fe20008010835 */
        /* <DEDUP_REMOVED lines=8> */
[----:B------:R-:W-:Y:S01]  /*8870*/  FADD.FTZ R48, R49, R48 ;  /* 0x0000003031307221 */ /* 0x000fe20000010000 */
[----:B------:R-:W-:Y:S01]  /*8880*/  FFMA.FTZ R40, R40, UR4, -R53 ;  /* 0x0000000428287c23 */ /* 0x000fe20008010835 */
[----:B------:R-:W-:Y:S01]  /*8890*/  MUFU.EX2 R167, R167 ;  /* 0x000000a700a77308 */ /* 0x000fe20000000800 */
[----:B------:R-:W-:Y:S01]  /*88a0*/  FADD.FTZ R58, R58, R57 ;  /* 0x000000393a3a7221 */ /* 0x000fe20000010000 */
[----:B------:R-:W-:Y:S01]  /*88b0*/  FADD.FTZ R51, R51, R48 ;  /* 0x0000003033337221 */ /* 0x000fe20000010000 */
[----:B------:R-:W-:Y:S01]  /*88c0*/  FFMA.FTZ R45, R46, UR4, -R53 ;  /* 0x000000042e2d7c23 */ /* 0x000fe20008010835 */
[----:B------:R-:W-:Y:S01]  /*88d0*/  HMMA.16816.F32.BF16 R160, R28, R24, R160 ;  /* 0x000000181ca0723c */ /* 0x000fe200000418a0 */
[----:B------:R-:W-:Y:S01]  /*88e0*/  FADD.FTZ R59, R59, R58 ;  /* 0x0000003a3b3b7221 */ /* 0x000fe20000010000 */
[----:B------:R-:W-:Y:S01]  /*88f0*/  FADD.FTZ R56, R56, R51 ;  /* 0x0000003338387221 */ /* 0x000fe20000010000 */
[----:B------:R-:W-:Y:S01]  /*8900*/  FADD.FTZ R37, R37, R38 ;  /* 0x0000002625257221 */ /* 0x000fe20000010000 */
[----:B------:R-:W-:Y:S01]  /*8910*/  MUFU.EX2 R176, R176 ;  /* 0x000000b000b07308 */ /* 0x000fe20000000800 */
[----:B------:R-:W-:Y:S01]  /*8920*/  FADD.FTZ R64, R64, R59 ;  /* 0x0000003b40407221 */ /* 0x000fe20000010000 */
[----:B------:R-:W-:-:S02]  /*8930*/  FADD.FTZ R41, R41, R34 ;  /* 0x0000002229297221 */ /* 0x000fc40000010000 */
[C---:B------:R-:W-:Y:S01]  /*8940*/  HMMA.16816.F32.BF16 R148, R28.reuse, R26, R148 ;  /* 0x0000001a1c94723c */ /* 0x040fe20000041894 */
[----:B------:R-:W2:Y:S03]  /*8950*/  LDSM.16.MT88.4 R24, [R214+0x9400] ;  /* 0x00940000d618783b */ /* 0x000ea60000004200 */
[----:B------:R-:W3:Y:S04]  /*8960*/  MUFU.EX2 R173, R173 ;  /* 0x000000ad00ad7308 */ /* 0x000ee80000000800 */
[C---:B------:R-:W-:Y:S04]  /*8970*/  HMMA.16816.F32.BF16 R68, R28.reuse, R20, R68 ;  /* 0x000000141c44723c */ /* 0x040fe80000041844 */
[----:B------:R-:W-:Y:S04]  /*8980*/  MUFU.EX2 R175, R175 ;  /* 0x000000af00af7308 */ /* 0x000fe80000000800 */
[C---:B------:R-:W-:Y:S01]  /*8990*/  HMMA.16816.F32.BF16 R80, R28.reuse, R22, R80 ;  /* 0x000000161c50723c */ /* 0x040fe20000041850 */
[----:B------:R-:W4:Y:S03]  /*89a0*/  LDSM.16.MT88.4 R20, [R50+0x400] ;  /* 0x000400003214783b */ /* 0x000f260000004200 */
[----:B------:R-:W5:Y:S04]  /*89b0*/  MUFU.EX2 R188, R188 ;  /* 0x000000bc00bc7308 */ /* 0x000f680000000800 */
[C---:B------:R-:W-:Y:S04]  /*89c0*/  HMMA.16816.F32.BF16 R84, R28.reuse, R16, R84 ;  /* 0x000000101c54723c */ /* 0x040fe80000041854 */
[----:B------:R-:W-:Y:S04]  /*89d0*/  MUFU.EX2 R67, R67 ;  /* 0x0000004300437308 */ /* 0x000fe80000000800 */
[C---:B------:R-:W-:Y:S01]  /*89e0*/  HMMA.16816.F32.BF16 R96, R28.reuse, R18, R96 ;  /* 0x000000121c60723c */ /* 0x040fe20000041860 */
[----:B------:R-:W4:Y:S03]  /*89f0*/  LDSM.16.MT88.4 R16, [R214+0xa400] ;  /* 0x00a40000d610783b */ /* 0x000f260000004200 */
[----:B------:R-:W4:Y:S04]  /*8a00*/  MUFU.EX2 R190, R190 ;  /* 0x000000be00be7308 */ /* 0x000f280000000800 */
[C---:B------:R-:W-:Y:S04]  /*8a10*/  HMMA.16816.F32.BF16 R100, R28.reuse, R12, R100 ;  /* 0x0000000c1c64723c */ /* 0x040fe80000041864 */
[----:B------:R-:W-:Y:S04]  /*8a20*/  MUFU.EX2 R177, R177 ;  /* 0x000000b100b17308 */ /* 0x000fe80000000800 */
[C---:B------:R-:W-:Y:S01]  /*8a30*/  HMMA.16816.F32.BF16 R144, R28.reuse, R14, R144 ;  /* 0x0000000e1c90723c */ /* 0x040fe20000041890 */
[----:B------:R-:W4:Y:S03]  /*8a40*/  LDSM.16.MT88.4 R12, [R50+0x1400] ;  /* 0x00140000320c783b */ /* 0x000f260000004200 */
[----:B------:R-:W-:Y:S04]  /*8a50*/  MUFU.EX2 R194, R194 ;  /* 0x000000c200c27308 */ /* 0x000fe80000000800 */
[C---:B------:R-:W-:Y:S04]  /*8a60*/  HMMA.16816.F32.BF16 R112, R28.reuse, R4, R112 ;  /* 0x000000041c70723c */ /* 0x040fe80000041870 */
[----:B------:R-:W-:Y:S04]  /*8a70*/  MUFU.EX2 R179, R179 ;  /* 0x000000b300b37308 */ /* 0x000fe80000000800 */
[C---:B------:R-:W-:Y:S01]  /*8a80*/  HMMA.16816.F32.BF16 R120, R28.reuse, R6, R120 ;  /* 0x000000061c78723c */ /* 0x040fe20000041878 */
[----:B------:R-:W-:Y:S03]  /*8a90*/  LDSM.16.MT88.4 R4, [R50+0x2400] ;  /* 0x002400003204783b */ /* 0x000fe60000004200 */
[----:B------:R-:W4:Y:S04]  /*8aa0*/  MUFU.EX2 R200, R200 ;  /* 0x000000c800c87308 */ /* 0x000f280000000800 */
[C---:B------:R-:W-:Y:S04]  /*8ab0*/  HMMA.16816.F32.BF16 R124, R28.reuse, R8, R124 ;  /* 0x000000081c7c723c */ /* 0x040fe8000004187c */
[----:B------:R-:W-:Y:S04]  /*8ac0*/  MUFU.EX2 R181, R181 ;  /* 0x000000b500b57308 */ /* 0x000fe80000000800 */
[----:B------:R-:W-:Y:S01]  /*8ad0*/  HMMA.16816.F32.BF16 R132, R28, R10, R132 ;  /* 0x0000000a1c84723c */ /* 0x000fe20000041884 */
[----:B------:R-:W4:Y:S01]  /*8ae0*/  LDSM.16.MT88.4 R8, [R214+0xb400] ;  /* 0x00b40000d608783b */ /* 0x000f220000004200 */
[----:B-1----:R-:W-:Y:S01]  /*8af0*/  F2FP.BF16.F32.PACK_AB R28, R165, R166 ;  /* 0x000000a6a51c723e */ /* 0x002fe200000010ff */
[----:B------:R-:W-:Y:S01]  /*8b00*/  FADD.FTZ R166, R166, R37 ;  /* 0x00000025a6a67221 */ /* 0x000fe20000010000 */
[----:B------:R-:W1:Y:S01]  /*8b10*/  MUFU.EX2 R202, R202 ;  /* 0x000000ca00ca7308 */ /* 0x000e620000000800 */
[----:B---3--:R-:W-:Y:S01]  /*8b20*/  F2FP.BF16.F32.PACK_AB R29, R173, R176 ;  /* 0x000000b0ad1d723e */ /* 0x008fe200000010ff */
[----:B------:R-:W-:Y:S01]  /*8b30*/  FADD.FTZ R176, R176, R41 ;  /* 0x00000029b0b07221 */ /* 0x000fe20000010000 */
[----:B------:R-:W-:Y:S01]  /*8b40*/  F2FP.BF16.F32.PACK_AB R30, R167, R168 ;  /* 0x000000a8a71e723e */ /* 0x000fe200000010ff */
[----:B------:R-:W-:Y:S01]  /*8b50*/  FADD.FTZ R165, R165, R166 ;  /* 0x000000a6a5a57221 */ /* 0x000fe20000010000 */
[----:B-----5:R-:W-:Y:S01]  /*8b60*/  F2FP.BF16.F32.PACK_AB R31, R188, R175 ;  /* 0x000000afbc1f723e */ /* 0x020fe200000010ff */
[----:B------:R-:W-:Y:S01]  /*8b70*/  FADD.FTZ R176, R173, R176 ;  /* 0x000000b0adb07221 */ /* 0x000fe20000010000 */
[----:B------:R-:W-:Y:S01]  /*8b80*/  MOV R166, R230 ;  /* 0x000000e600a67202 */ /* 0x000fe20000000f00 */
[----:B------:R-:W-:Y:S01]  /*8b90*/  MUFU.EX2 R199, R199 ;  /* 0x000000c700c77308 */ /* 0x000fe20000000800 */
[----:B------:R-:W-:Y:S01]  /*8ba0*/  FADD.FTZ R168, R168, R165 ;  /* 0x000000a5a8a87221 */ /* 0x000fe20000010000 */
[----:B------:R-:W-:Y:S01]  /*8bb0*/  FADD.FTZ R175, R175, R176 ;  /* 0x000000b0afaf7221 */ /* 0x000fe20000010000 */
[----:B------:R-:W-:Y:S01]  /*8bc0*/  MOV R165, R227 ;  /* 0x000000e300a57202 */ /* 0x000fe20000000f00 */
[C---:B--2---:R-:W-:Y:S01]  /*8bd0*/  HMMA.16816.F32.BF16 R156, R28.reuse, R24, R156 ;  /* 0x000000181c9c723c */ /* 0x044fe2000004189c */
[----:B------:R-:W-:Y:S01]  /*8be0*/  FADD.FTZ R168, R167, R168 ;  /* 0x000000a8a7a87221 */ /* 0x000fe20000010000 */
[----:B------:R-:W-:Y:S01]  /*8bf0*/  FADD.FTZ R188, R188, R175 ;  /* 0x000000afbcbc7221 */ /* 0x000fe20000010000 */
[----:B------:R-:W-:Y:S01]  /*8c00*/  MOV R167, R232 ;  /* 0x000000e800a77202 */ /* 0x000fe20000000f00 */
[----:B------:R-:W2:Y:S04]  /*8c10*/  MUFU.EX2 R204, R204 ;  /* 0x000000cc00cc7308 */ /* 0x000ea80000000800 */
[C---:B------:R-:W-:Y:S04]  /*8c20*/  HMMA.16816.F32.BF16 R152, R28.reuse, R26, R152 ;  /* 0x0000001a1c98723c */ /* 0x040fe80000041898 */
[----:B------:R-:W-:Y:S04]  /*8c30*/  MUFU.EX2 R195, R195 ;  /* 0x000000c300c37308 */ /* 0x000fe80000000800 */
[C---:B----4-:R-:W-:Y:S04]  /*8c40*/  HMMA.16816.F32.BF16 R72, R28.reuse, R20, R72 ;  /* 0x000000141c48723c */ /* 0x050fe80000041848 */
[----:B------:R-:W-:Y:S04]  /*8c50*/  MUFU.EX2 R206, R206 ;  /* 0x000000ce00ce7308 */ /* 0x000fe80000000800 */
[C---:B------:R-:W-:Y:S04]  /*8c60*/  HMMA.16816.F32.BF16 R76, R28.reuse, R22, R76 ;  /* 0x000000161c4c723c */ /* 0x040fe8000004184c */
[----:B------:R-:W-:Y:S04]  /*8c70*/  MUFU.EX2 R191, R191 ;  /* 0x000000bf00bf7308 */ /* 0x000fe80000000800 */
[C---:B------:R-:W-:Y:S04]  /*8c80*/  HMMA.16816.F32.BF16 R88, R28.reuse, R16, R88 ;  /* 0x000000101c58723c */ /* 0x040fe80000041858 */
        /* <DEDUP_REMOVED lines=31> */
[----:B------:R-:W5:Y:S05]  /*8e80*/  LDSM.16.MT88.4 R24, [R214+0x9800] ;  /* 0x00980000d618783b */ /* 0x000f6a0000004200 */
        /* <DEDUP_REMOVED lines=10> */
[----:B------:R-:W-:Y:S02]  /*8f30*/  MUFU.EX2 R169, R169 ;  /* 0x000000a900a97308 */ /* 0x000fe40000000800 */
        /* <DEDUP_REMOVED lines=16> */
[----:B---3--:R-:W-:Y:S01]  /*9040*/  F2FP.BF16.F32.PACK_AB R29, R208, R191 ;  /* 0x000000bfd01d723e */ /* 0x008fe200000010ff */
[----:B------:R-:W-:Y:S01]  /*9050*/  FADD.FTZ R191, R191, R188 ;  /* 0x000000bcbfbf7221 */ /* 0x000fe20000010000 */
[----:B------:R-:W-:Y:S01]  /*9060*/  F2FP.BF16.F32.PACK_AB R30, R206, R195 ;  /* 0x000000c3ce1e723e */ /* 0x000fe200000010ff */
[----:B------:R-:W2:Y:S01]  /*9070*/  MUFU.EX2 R197, R197 ;  /* 0x000000c500c57308 */ /* 0x000ea20000000800 */
[----:B----4-:R-:W-:Y:S01]  /*9080*/  F2FP.BF16.F32.PACK_AB R31, R210, R187 ;  /* 0x000000bbd21f723e */ /* 0x010fe200000010ff */
[----:B------:R-:W-:Y:S01]  /*9090*/  FADD.FTZ R204, R204, R199 ;  /* 0x000000c7cccc7221 */ /* 0x000fe20000010000 */
[----:B------:R-:W-:Y:S01]  /*90a0*/  FADD.FTZ R208, R208, R191 ;  /* 0x000000bfd0d07221 */ /* 0x000fe20000010000 */
[----:B------:R-:W-:-:S02]  /*90b0*/  MOV R168, R234 ;  /* 0x000000ea00a87202 */ /* 0x000fc40000000f00 */
[----:B------:R-:W-:Y:S01]  /*90c0*/  FADD.FTZ R195, R195, R204 ;  /* 0x000000ccc3c37221 */ /* 0x000fe20000010000 */
[----:B------:R-:W-:Y:S01]  /*90d0*/  FADD.FTZ R187, R187, R208 ;  /* 0x000000d0bbbb7221 */ /* 0x000fe20000010000 */
[----:B-----5:R-:W-:Y:S01]  /*90e0*/  HMMA.16816.F32.BF16 R156, R28, R24, R156 ;  /* 0x000000181c9c723c */ /* 0x020fe2000004189c */
[----:B------:R-:W-:Y:S01]  /*90f0*/  MUFU.EX2 R54, R54 ;  /* 0x0000003600367308 */ /* 0x000fe20000000800 */
[----:B------:R-:W-:Y:S01]  /*9100*/  FADD.FTZ R195, R206, R195 ;  /* 0x000000c3cec37221 */ /* 0x000fe20000010000 */
[----:B------:R-:W-:-:S05]  /*9110*/  FADD.FTZ R187, R210, R187 ;  /* 0x000000bbd2bb7221 */ /* 0x000fca0000010000 */
[C---:B------:R-:W-:Y:S01]  /*9120*/  HMMA.16816.F32.BF16 R152, R28.reuse, R26, R152 ;  /* 0x0000001a1c98723c */ /* 0x040fe20000041898 */
[----:B------:R-:W-:Y:S07]  /*9130*/  MUFU.EX2 R47, R47 ;  /* 0x0000002f002f7308 */ /* 0x000fee0000000800 */
[C---:B-1----:R-:W-:Y:S01]  /*9140*/  HMMA.16816.F32.BF16 R72, R28.reuse, R20, R72 ;  /* 0x000000141c48723c */ /* 0x042fe20000041848 */
[----:B------:R-:W-:Y:S07]  /*9150*/  MUFU.EX2 R33, R33 ;  /* 0x0000002100217308 */ /* 0x000fee0000000800 */
[C---:B------:R-:W-:Y:S01]  /*9160*/  HMMA.16816.F32.BF16 R76, R28.reuse, R22, R76 ;  /* 0x000000161c4c723c */ /* 0x040fe2000004184c */
[----:B------:R-:W1:Y:S07]  /*9170*/  MUFU.EX2 R40, R40 ;  /* 0x0000002800287308 */ /* 0x000e6e0000000800 */
[C---:B------:R-:W-:Y:S01]  /*9180*/  HMMA.16816.F32.BF16 R88, R28.reuse, R16, R88 ;  /* 0x000000101c58723c */ /* 0x040fe20000041858 */
[----:B------:R-:W-:Y:S07]  /*9190*/  MUFU.EX2 R44, R44 ;  /* 0x0000002c002c7308 */ /* 0x000fee0000000800 */
[C---:B------:R-:W-:Y:S01]  /*91a0*/  HMMA.16816.F32.BF16 R92, R28.reuse, R18, R92 ;  /* 0x000000121c5c723c */ /* 0x040fe2000004185c */
[----:B------:R-:W3:Y:S07]  /*91b0*/  MUFU.EX2 R45, R45 ;  /* 0x0000002d002d7308 */ /* 0x000eee0000000800 */
        /* <DEDUP_REMOVED lines=46> */
[----:B----4-:R-:W-:Y:S01]  /*94a0*/  HMMA.16816.F32.BF16 R156, R28, R24, R156 ;  /* 0x000000181c9c723c */ /* 0x010fe2000004189c */
[----:B------:R-:W-:Y:S01]  /*94b0*/  FADD.FTZ R231, R169, R180 ;  /* 0x000000b4a9e77221 */ /* 0x000fe20000010000 */
[----:B------:R-:W-:-:S06]  /*94c0*/  FADD.FTZ R229, R52, R55 ;  /* 0x0000003734e57221 */ /* 0x000fcc0000010000 */
[C---:B------:R-:W-:Y:S08]  /*94d0*/  HMMA.16816.F32.BF16 R152, R28.reuse, R26, R152 ;  /* 0x0000001a1c98723c */ /* 0x040ff00000041898 */
[C---:B-----5:R-:W-:Y:S08]  /*94e0*/  HMMA.16816.F32.BF16 R72, R28.reuse, R20, R72 ;  /* 0x000000141c48723c */ /* 0x060ff00000041848 */
[C---:B------:R-:W-:Y:S08]  /*94f0*/  HMMA.16816.F32.BF16 R76, R28.reuse, R22, R76 ;  /* 0x000000161c4c723c */ /* 0x040ff0000004184c */
[C---:B--2---:R-:W-:Y:S08]  /*9500*/  HMMA.16816.F32.BF16 R88, R28.reuse, R16, R88 ;  /* 0x000000101c58723c */ /* 0x044ff00000041858 */
[C---:B------:R-:W-:Y:S08]  /*9510*/  HMMA.16816.F32.BF16 R92, R28.reuse, R18, R92 ;  /* 0x000000121c5c723c */ /* 0x040ff0000004185c */
[C---:B-1----:R-:W-:Y:S08]  /*9520*/  HMMA.16816.F32.BF16 R104, R28.reuse, R12, R104 ;  /* 0x0000000c1c68723c */ /* 0x042ff00000041868 */
[C---:B------:R-:W-:Y:S08]  /*9530*/  HMMA.16816.F32.BF16 R108, R28.reuse, R14, R108 ;  /* 0x0000000e1c6c723c */ /* 0x040ff0000004186c */
[C---:B---3--:R-:W-:Y:S08]  /*9540*/  HMMA.16816.F32.BF16 R116, R28.reuse, R8, R116 ;  /* 0x000000081c74723c */ /* 0x048ff00000041874 */
        /* <DEDUP_REMOVED lines=29> */
[----:B------:R-:W-:Y:S01]  /*9720*/  UIADD3 UR15, UPT, UPT, UR20, -0x3, URZ ;  /* 0xfffffffd140f7890 */ /* 0x000fe2000fffe0ff */
[----:B------:R-:W-:-:S04]  /*9730*/  DEPBAR.LE SB0, 0x0 ;  /* 0x000080000000791a */ /* 0x000fc80000000000 */
[----:B------:R-:W1:Y:S01]  /*9740*/  S2UR UR5, SR_CgaCtaId ;  /* 0x00000000000579c3 */ /* 0x000e620000008800 */
[----:B------:R-:W-:-:S04]  /*9750*/  UIMAD.WIDE.U32 UR22, UR15, UR8, URZ ;  /* 0x000000080f1672a5 */ /* 0x000fc8000f8e00ff */
[----:B------:R-:W-:Y:S02]  /*9760*/  UIMAD UR15, UR15, UR9, UR23 ;  /* 0x000000090f0f72a4 */ /* 0x000fe4000f8e0217 */
[----:B------:R-:W-:Y:S01]  /*9770*/  USHF.L.U32 UR6, UR22, 0x6, URZ ;  /* 0x0000000616067899 */ /* 0x000fe200080006ff */
[----:B------:R-:W-:Y:S01]  /*9780*/  IMAD.U32 R12, RZ, RZ, UR22 ;  /* 0x00000016ff0c7e24 */ /* 0x000fe2000f8e00ff */
[----:B------:R-:W-:Y:S01]  /*9790*/  USHF.L.U64.HI UR13, UR22, 0x6, UR15 ;  /* 0x00000006160d7899 */ /* 0x000fe2000801020f */
[----:B------:R-:W-:Y:S01]  /*97a0*/  IMAD.U32 R13, RZ, RZ, UR23 ;  /* 0x00000017ff0d7e24 */ /* 0x000fe2000f8e00ff */
[----:B------:R-:W-:Y:S01]  /*97b0*/  ULEA UR6, UP0, UR8, UR6, 0x5 ;  /* 0x0000000608067291 */ /* 0x000fe2000f8028ff */
[----:B------:R-:W-:Y:S01]  /*97c0*/  IMAD.U32 R6, RZ, RZ, UR15 ;  /* 0x0000000fff067e24 */ /* 0x000fe2000f8e00ff */
[----:B------:R-:W-:Y:S01]  /*97d0*/  BAR.SYNC.DEFER_BLOCKING 0x0 ;  /* 0x0000000000007b1d */ /* 0x000fe20000010000 */
[----:B------:R-:W-:Y:S01]  /*97e0*/  LEA R8, P1, R12, R222, 0x7 ;  /* 0x000000de0c087211 */ /* 0x000fe200078238ff */
[----:B------:R-:W-:-:S02]  /*97f0*/  ULEA.HI.X UR13, UR8, UR13, UR9, 0x5, UP0 ;  /* 0x0000000d080d7291 */ /* 0x000fc400080f2c09 */
[----:B------:R-:W-:Y:S01]  /*9800*/  IMAD.U32 R5, RZ, RZ, UR6 ;  /* 0x00000006ff057e24 */ /* 0x000fe2000f8e00ff */
[----:B------:R-:W-:Y:S01]  /*9810*/  LEA.HI.X R9, R12, R221, R6, 0x7, P1 ;  /* 0x000000dd0c097211 */ /* 0x000fe200008f3c06 */
[----:B------:R-:W-:Y:S01]  /*9820*/  UMOV UR6, 0x400 ;  /* 0x0000040000067882 */ /* 0x000fe20000000000 */
[----:B------:R-:W-:Y:S01]  /*9830*/  UISETP.NE.AND UP0, UPT, UR20, 0x3, UPT ;  /* 0x000000031400788c */ /* 0x000fe2000bf05270 */
[----:B------:R-:W-:Y:S01]  /*9840*/  IMAD.U32 R4, RZ, RZ, UR13 ;  /* 0x0000000dff047e24 */ /* 0x000fe2000f8e00ff */
[----:B------:R-:W-:Y:S01]  /*9850*/  LEA R10, P0, R5, R222, 0x1 ;  /* 0x000000de050a7211 */ /* 0x000fe200078008ff */
[----:B-1----:R-:W-:-:S03]  /*9860*/  ULEA UR5, UR5, UR6, 0x18 ;  /* 0x0000000605057291 */ /* 0x002fc6000f8ec0ff */
[----:B------:R-:W-:-:S03]  /*9870*/  LEA.HI.X R11, R5, R221, R4, 0x1, P0 ;  /* 0x000000dd050b7211 */ /* 0x000fc600000f0c04 */
[----:B------:R-:W-:Y:S01]  /*9880*/  LEA R237, R164, UR5, 0x1 ;  /* 0x00000005a4ed7c11 */ /* 0x000fe2000f8e08ff */
        /* <DEDUP_REMOVED lines=28> */
[----:B------:R2:W-:Y:S01]  /*9a50*/  @!P2 LDGSTS.E.BYPASS.LTC128B.128 [R225+0xb800], desc[UR16][R10.64+0x80] ;  /* 0x0b8000800ae1afae */ /* 0x0005e2000b981a10 */
[----:B-1----:R-:W-:-:S03]  /*9a60*/  SEL R8, R235, 0xffffffe0, !P6 ;  /* 0xffffffe0eb087807 */ /* 0x002fc60007000000 */
[----:B------:R-:W-:Y:S04]  /*9a70*/  @P2 STS.128 [R225+0xb800], RZ ;  /* 0x00b800ffe1002388 */ /* 0x000fe80000000c00 */
[----:B------:R-:W-:Y:S01]  /*9a80*/  LDSM.16.M88.4 R176, [R237+0x6000] ;  /* 0x00600000edb0783b */ /* 0x000fe20000000200 */
[----:B------:R-:W-:Y:S02]  /*9a90*/  IMAD.IADD R236, R8, 0x1, R237 ;  /* 0x0000000108ec7824 */ /* 0x000fe400078e02ed */
[----:B------:R-:W-:Y:S01]  /*9aa0*/  IMAD.IADD R235, R215, 0x1, R8 ;  /* 0x00000001d7eb7824 */ /* 0x000fe200078e0208 */
[----:B------:R-:W1:Y:S04]  /*9ab0*/  LDSM.16.M88.4 R4, [R215+0x1000] ;  /* 0x00100000d704783b */ /* 0x000e680000000200 */
[----:B------:R-:W3:Y:S04]  /*9ac0*/  LDSM.16.M88.4 R168, [R237+0x6400] ;  /* 0x00640000eda8783b */ /* 0x000ee80000000200 */
[----:B------:R-:W4:Y:S04]  /*9ad0*/  LDSM.16.M88.4 R64, [R237+0x6800] ;  /* 0x00680000ed40783b */ /* 0x000f280000000200 */
[----:B------:R-:W2:Y:S04]  /*9ae0*/  LDSM.16.M88.4 R208, [R237+0x6c00] ;  /* 0x006c0000edd0783b */ /* 0x000ea80000000200 */
[----:B------:R-:W-:Y:S04]  /*9af0*/  LDSM.16.M88.4 R196, [R236+0x6000] ;  /* 0x00600000ecc4783b */ /* 0x000fe80000000200 */
[----:B------:R-:W5:Y:S04]  /*9b00*/  LDSM.16.M88.4 R36, [R235+0x1000] ;  /* 0x00100000eb24783b */ /* 0x000f680000000200 */
[----:B------:R-:W5:Y:S04]  /*9b10*/  LDSM.16.M88.4 R192, [R236+0x6400] ;  /* 0x00640000ecc0783b */ /* 0x000f680000000200 */
[----:B------:R-:W5:Y:S04]  /*9b20*/  LDSM.16.M88.4 R188, [R236+0x6800] ;  /* 0x00680000ecbc783b */ /* 0x000f680000000200 */
[----:B------:R-:W5:Y:S04]  /*9b30*/  LDSM.16.M88.4 R184, [R236+0x6c00] ;  /* 0x006c0000ecb8783b */ /* 0x000f680000000200 */
[----:B------:R-:W5:Y:S01]  /*9b40*/  LDSM.16.M88.4 R204, [R215] ;  /* 0x00000000d7cc783b */ /* 0x000f620000000200 */
[C---:B-1----:R-:W-:Y:S03]  /*9b50*/  HMMA.16816.F32.BF16 R32, R4.reuse, R176, RZ ;  /* 0x000000b00420723c */ /* 0x042fe600000418ff */
[----:B------:R-:W1:Y:S04]  /*9b60*/  LDSM.16.M88.4 R200, [R235] ;  /* 0x00000000ebc8783b */ /* 0x000e680000000200 */
[----:B------:R-:W-:Y:S01]  /*9b70*/  LDSM.16.M88.4 R52, [R215+0x3000] ;  /* 0x00300000d734783b */ /* 0x000fe20000000200 */
[C---:B---3--:R-:W-:Y:S03]  /*9b80*/  HMMA.16816.F32.BF16 R24, R4.reuse, R168, RZ ;  /* 0x000000a80418723c */ /* 0x048fe600000418ff */
[----:B------:R-:W3:Y:S04]  /*9b90*/  LDSM.16.M88.4 R48, [R237+0x7000] ;  /* 0x00700000ed30783b */ /* 0x000ee80000000200 */
[----:B------:R-:W3:Y:S01]  /*9ba0*/  LDSM.16.M88.4 R44, [R237+0x7400] ;  /* 0x00740000ed2c783b */ /* 0x000ee20000000200 */
[C---:B----4-:R-:W-:Y:S03]  /*9bb0*/  HMMA.16816.F32.BF16 R16, R4.reuse, R64, RZ ;  /* 0x000000400410723c */ /* 0x050fe600000418ff */
[----:B------:R-:W4:Y:S04]  /*9bc0*/  LDSM.16.M88.4 R40, [R237+0x7800] ;  /* 0x00780000ed28783b */ /* 0x000f280000000200 */
[----:B------:R-:W-:Y:S01]  /*9bd0*/  LDSM.16.M88.4 R56, [R215+0x2000] ;  /* 0x00200000d738783b */ /* 0x000fe20000000200 */
[C---:B--2---:R-:W-:Y:S03]  /*9be0*/  HMMA.16816.F32.BF16 R8, R4.reuse, R208, RZ ;  /* 0x000000d00408723c */ /* 0x044fe600000418ff */
[----:B------:R-:W0:Y:S05]  /*9bf0*/  LDGDEPBAR ;  /* 0x00000000000079af */ /* 0x000e2a0000000000 */
[C---:B------:R-:W-:Y:S08]  /*9c00*/  HMMA.16816.F32.BF16 R28, R4.reuse, R178, RZ ;  /* 0x000000b2041c723c */ /* 0x040ff000000418ff */
[C---:B------:R-:W-:Y:S08]  /*9c10*/  HMMA.16816.F32.BF16 R20, R4.reuse, R170, RZ ;  /* 0x000000aa0414723c */ /* 0x040ff000000418ff */
[C---:B------:R-:W-:Y:S08]  /*9c20*/  HMMA.16816.F32.BF16 R12, R4.reuse, R66, RZ ;  /* 0x00000042040c723c */ /* 0x040ff000000418ff */
[----:B------:R-:W-:Y:S08]  /*9c30*/  HMMA.16816.F32.BF16 R4, R4, R210, RZ ;  /* 0x000000d20404723c */ /* 0x000ff000000418ff */
        /* <DEDUP_REMOVED lines=9> */
[C---:B------:R-:W-:Y:S08]  /*9cd0*/  HMMA.16816.F32.BF16 R180, R204.reuse, R176, RZ ;  /* 0x000000b0ccb4723c */ /* 0x040ff000000418ff */
[C---:B------:R-:W-:Y:S08]  /*9ce0*/  HMMA.16816.F32.BF16 R176, R204.reuse, R178, RZ ;  /* 0x000000b2ccb0723c */ /* 0x040ff000000418ff */
[C---:B------:R-:W-:Y:S08]  /*9cf0*/  HMMA.16816.F32.BF16 R172, R204.reuse, R168, RZ ;  /* 0x000000a8ccac723c */ /* 0x040ff000000418ff */
[C---:B------:R-:W-:Y:S08]  /*9d00*/  HMMA.16816.F32.BF16 R164, R204.reuse, R64, RZ ;  /* 0x00000040cca4723c */ /* 0x040ff000000418ff */
[C---:B------:R-:W-:Y:S08]  /*9d10*/  HMMA.16816.F32.BF16 R168, R204.reuse, R170, RZ ;  /* 0x000000aacca8723c */ /* 0x040ff000000418ff */
[C---:B------:R-:W-:Y:S08]  /*9d20*/  HMMA.16816.F32.BF16 R64, R204.reuse, R66, RZ ;  /* 0x00000042cc40723c */ /* 0x040ff000000418ff */
[C---:B------:R-:W-:Y:S08]  /*9d30*/  HMMA.16816.F32.BF16 R60, R204.reuse, R208, RZ ;  /* 0x000000d0cc3c723c */ /* 0x040ff000000418ff */
[----:B------:R-:W-:Y:S08]  /*9d40*/  HMMA.16816.F32.BF16 R204, R204, R210, RZ ;  /* 0x000000d2cccc723c */ /* 0x000ff000000418ff */
[C---:B-1----:R-:W-:Y:S08]  /*9d50*/  HMMA.16816.F32.BF16 R180, R200.reuse, R196, R180 ;  /* 0x000000c4c8b4723c */ /* 0x042ff000000418b4 */
        /* <DEDUP_REMOVED lines=8> */
[----:B------:R-:W1:Y:S07]  /*9de0*/  LDSM.16.M88.4 R188, [R236+0x7000] ;  /* 0x00700000ecbc783b */ /* 0x000e6e0000000200 */
[----:B------:R-:W-:Y:S01]  /*9df0*/  HMMA.16816.F32.BF16 R204, R200, R186, R204 ;  /* 0x000000bac8cc723c */ /* 0x000fe200000418cc */
[----:B------:R-:W5:Y:S07]  /*9e00*/  LDSM.16.M88.4 R184, [R236+0x7400] ;  /* 0x00740000ecb8783b */ /* 0x000f6e0000000200 */
[C---:B---3--:R-:W-:Y:S08]  /*9e10*/  HMMA.16816.F32.BF16 R32, R52.reuse, R48, R32 ;  /* 0x000000303420723c */ /* 0x048ff00000041820 */
[C---:B------:R-:W-:Y:S08]  /*9e20*/  HMMA.16816.F32.BF16 R24, R52.reuse, R44, R24 ;  /* 0x0000002c3418723c */ /* 0x040ff00000041818 */
[C---:B----4-:R-:W-:Y:S08]  /*9e30*/  HMMA.16816.F32.BF16 R16, R52.reuse, R40, R16 ;  /* 0x000000283410723c */ /* 0x050ff00000041810 */
[C---:B--2---:R-:W-:Y:S08]  /*9e40*/  HMMA.16816.F32.BF16 R8, R52.reuse, R36, R8 ;  /* 0x000000243408723c */ /* 0x044ff00000041808 */
[C---:B------:R-:W-:Y:S08]  /*9e50*/  HMMA.16816.F32.BF16 R28, R52.reuse, R50, R28 ;  /* 0x00000032341c723c */ /* 0x040ff0000004181c */
[C---:B------:R-:W-:Y:S08]  /*9e60*/  HMMA.16816.F32.BF16 R20, R52.reuse, R46, R20 ;  /* 0x0000002e3414723c */ /* 0x040ff00000041814 */
[C---:B------:R-:W-:Y:S08]  /*9e70*/  HMMA.16816.F32.BF16 R12, R52.reuse, R42, R12 ;  /* 0x0000002a340c723c */ /* 0x040ff0000004180c */
[----:B------:R-:W-:Y:S01]  /*9e80*/  HMMA.16816.F32.BF16 R4, R52, R38, R4 ;  /* 0x000000263404723c */ /* 0x000fe20000041804 */
[----:B------:R-:W2:Y:S07]  /*9e90*/  LDSM.16.M88.4 R52, [R236+0x7800] ;  /* 0x00780000ec34783b */ /* 0x000eae0000000200 */
[C---:B------:R-:W-:Y:S08]  /*9ea0*/  HMMA.16816.F32.BF16 R180, R56.reuse, R48, R180 ;  /* 0x0000003038b4723c */ /* 0x040ff000000418b4 */
[C---:B------:R-:W-:Y:S01]  /*9eb0*/  HMMA.16816.F32.BF16 R176, R56.reuse, R50, R176 ;  /* 0x0000003238b0723c */ /* 0x040fe200000418b0 */
[----:B------:R-:W3:Y:S07]  /*9ec0*/  LDSM.16.M88.4 R48, [R236+0x7c00] ;  /* 0x007c0000ec30783b */ /* 0x000eee0000000200 */
[C---:B------:R-:W-:Y:S08]  /*9ed0*/  HMMA.16816.F32.BF16 R164, R56.reuse, R40, R164 ;  /* 0x0000002838a4723c */ /* 0x040ff000000418a4 */
[C---:B------:R-:W-:Y:S01]  /*9ee0*/  HMMA.16816.F32.BF16 R64, R56.reuse, R42, R64 ;  /* 0x0000002a3840723c */ /* 0x040fe20000041840 */
[----:B------:R-:W4:Y:S07]  /*9ef0*/  LDSM.16.M88.4 R40, [R235+0x2000] ;  /* 0x00200000eb28783b */ /* 0x000f2e0000000200 */
[C---:B------:R-:W-:Y:S08]  /*9f00*/  HMMA.16816.F32.BF16 R172, R56.reuse, R44, R172 ;  /* 0x0000002c38ac723c */ /* 0x040ff000000418ac */
[C---:B------:R-:W-:Y:S01]  /*9f10*/  HMMA.16816.F32.BF16 R168, R56.reuse, R46, R168 ;  /* 0x0000002e38a8723c */ /* 0x040fe200000418a8 */
[----:B------:R-:W-:Y:S07]  /*9f20*/  LDSM.16.M88.4 R44, [R237+0x8400] ;  /* 0x00840000ed2c783b */ /* 0x000fee0000000200 */
[----:B------:R-:W-:Y:S01]  /*9f30*/  HMMA.16816.F32.BF16 R200, R56, R36, R60 ;  /* 0x0000002438c8723c */ /* 0x000fe2000004183c */
[----:B------:R-:W-:Y:S07]  /*9f40*/  LDSM.16.M88.4 R60, [R237+0x8000] ;  /* 0x00800000ed3c783b */ /* 0x000fee0000000200 */
[C---:B-1----:R-:W-:Y:S08]  /*9f50*/  HMMA.16816.F32.BF16 R32, R192.reuse, R188, R32 ;  /* 0x000000bcc020723c */ /* 0x042ff00000041820 */
[C---:B------:R-:W-:Y:S08]  /*9f60*/  HMMA.16816.F32.BF16 R28, R192.reuse, R190, R28 ;  /* 0x000000bec01c723c */ /* 0x040ff0000004181c */
[C---:B-----5:R-:W-:Y:S08]  /*9f70*/  HMMA.16816.F32.BF16 R24, R192.reuse, R184, R24 ;  /* 0x000000b8c018723c */ /* 0x060ff00000041818 */
[C---:B------:R-:W-:Y:S08]  /*9f80*/  HMMA.16816.F32.BF16 R20, R192.reuse, R186, R20 ;  /* 0x000000bac014723c */ /* 0x040ff00000041814 */
[C---:B--2---:R-:W-:Y:S08]  /*9f90*/  HMMA.16816.F32.BF16 R16, R192.reuse, R52, R16 ;  /* 0x00000034c010723c */ /* 0x044ff00000041810 */
[C---:B------:R-:W-:Y:S08]  /*9fa0*/  HMMA.16816.F32.BF16 R12, R192.reuse, R54, R12 ;  /* 0x00000036c00c723c */ /* 0x040ff0000004180c */
[C---:B---3--:R-:W-:Y:S08]  /*9fb0*/  HMMA.16816.F32.BF16 R8, R192.reuse, R48, R8 ;  /* 0x00000030c008723c */ /* 0x048ff00000041808 */
[----:B------:R-:W-:Y:S01]  /*9fc0*/  HMMA.16816.F32.BF16 R4, R192, R50, R4 ;  /* 0x00000032c004723c */ /* 0x000fe20000041804 */
[----:B------:R-:W1:Y:S07]  /*9fd0*/  LDSM.16.M88.4 R192, [R215+0x4000] ;  /* 0x00400000d7c0783b */ /* 0x000e6e0000000200 */
        /* <DEDUP_REMOVED lines=8> */
[----:B------:R-:W4:Y:S07]  /*a060*/  LDSM.16.M88.4 R52, [R236+0x8000] ;  /* 0x00800000ec34783b */ /* 0x000f2e0000000200 */
[C---:B------:R-:W-:Y:S08]  /*a070*/  HMMA.16816.F32.BF16 R180, R40.reuse, R188, R180 ;  /* 0x000000bc28b4723c */ /* 0x040ff000000418b4 */
[C---:B------:R-:W-:Y:S01]  /*a080*/  HMMA.16816.F32.BF16 R176, R40.reuse, R190, R176 ;  /* 0x000000be28b0723c */ /* 0x040fe200000418b0 */
[----:B------:R-:W-:Y:S07]  /*a090*/  LDSM.16.M88.4 R188, [R236+0x8c00] ;  /* 0x008c0000ecbc783b */ /* 0x000fee0000000200 */
[C---:B------:R-:W-:Y:S08]  /*a0a0*/  HMMA.16816.F32.BF16 R200, R40.reuse, R48, R200 ;  /* 0x0000003028c8723c */ /* 0x040ff000000418c8 */
[----:B------:R-:W-:Y:S01]  /*a0b0*/  HMMA.16816.F32.BF16 R204, R40, R50, R204 ;  /* 0x0000003228cc723c */ /* 0x000fe200000418cc */
[----:B------:R-:W5:Y:S04]  /*a0c0*/  LDSM.16.M88.4 R48, [R236+0x8400] ;  /* 0x00840000ec30783b */ /* 0x000f680000000200 */
[----:B------:R-:W5:Y:S03]  /*a0d0*/  LDSM.16.M88.4 R40, [R236+0x8800] ;  /* 0x00880000ec28783b */ /* 0x000f660000000200 */
[C---:B-1----:R-:W-:Y:S08]  /*a0e0*/  HMMA.16816.F32.BF16 R180, R192.reuse, R60, R180 ;  /* 0x0000003cc0b4723c */ /* 0x042ff000000418b4 */
[----:B------:R-:W-:Y:S08]  /*a0f0*/  HMMA.16816.F32.BF16 R176, R192, R62, R176 ;  /* 0x0000003ec0b0723c */ /* 0x000ff000000418b0 */
[----:B--2---:R-:W-:Y:S08]  /*a100*/  HMMA.16816.F32.BF16 R8, R196, R36, R8 ;  /* 0x00000024c408723c */ /* 0x004ff00000041808 */
[C---:B------:R-:W-:Y:S08]  /*a110*/  HMMA.16816.F32.BF16 R172, R192.reuse, R44, R172 ;  /* 0x0000002cc0ac723c */ /* 0x040ff000000418ac */
[----:B------:R-:W-:Y:S01]  /*a120*/  HMMA.16816.F32.BF16 R200, R192, R36, R200 ;  /* 0x00000024c0c8723c */ /* 0x000fe200000418c8 */
[----:B------:R-:W-:-:S02]  /*a130*/  IMAD.SHL.U32 R37, R213, 0x2, RZ ;  /* 0x00000002d5257824 */ /* 0x000fc400078e00ff */
[----:B------:R-:W-:-:S03]  /*a140*/  IMAD.U32 R36, RZ, RZ, UR20 ;  /* 0x00000014ff247e24 */ /* 0x000fc6000f8e00ff */
[----:B------:R-:W-:Y:S02]  /*a150*/  LOP3.LUT R37, R37, 0x6, RZ, 0xc0, !PT ;  /* 0x0000000625257812 */ /* 0x000fe400078ec0ff */
[----:B------:R-:W-:Y:S03]  /*a160*/  HMMA.16816.F32.BF16 R168, R192, R46, R168 ;  /* 0x0000002ec0a8723c */ /* 0x000fe600000418a8 */
[----:B------:R-:W-:-:S04]  /*a170*/  IMAD R36, R36, 0x40, R37 ;  /* 0x0000004024247824 */ /* 0x000fc800078e0225 */
[C---:B------:R-:W-:Y:S01]  /*a180*/  VIADD R251, R36.reuse, 0xffffff41 ;  /* 0xffffff4124fb7836 */ /* 0x040fe20000000000 */
[C---:B---3--:R-:W-:Y:S01]  /*a190*/  HMMA.16816.F32.BF16 R164, R192.reuse, R56, R164 ;  /* 0x00000038c0a4723c */ /* 0x048fe200000418a4 */
[C---:B------:R-:W-:Y:S02]  /*a1a0*/  VIADD R239, R36.reuse, 0xffffff49 ;  /* 0xffffff4924ef7836 */ /* 0x040fe40000000000 */
[C---:B------:R-:W-:Y:S01]  /*a1b0*/  VIADD R249, R36.reuse, 0xffffff48 ;  /* 0xffffff4824f97836 */ /* 0x040fe20000000000 */
[-C--:B------:R-:W-:Y:S01]  /*a1c0*/  ISETP.GE.AND P0, PT, R251, R212.reuse, PT ;  /* 0x000000d4fb00720c */ /* 0x080fe20003f06270 */
[C---:B------:R-:W-:Y:S02]  /*a1d0*/  VIADD R243, R36.reuse, 0xffffff51 ;  /* 0xffffff5124f37836 */ /* 0x040fe40000000000 */
[C---:B------:R-:W-:Y:S01]  /*a1e0*/  VIADD R245, R36.reuse, 0xffffff50 ;  /* 0xffffff5024f57836 */ /* 0x040fe20000000000 */
[----:B------:R-:W-:Y:S01]  /*a1f0*/  HMMA.16816.F32.BF16 R64, R192, R58, R64 ;  /* 0x0000003ac040723c */ /* 0x000fe20000041840 */
[----:B------:R-:W-:Y:S01]  /*a200*/  ISETP.GE.AND P5, PT, R249, R212, PT ;  /* 0x000000d4f900720c */ /* 0x000fe20003fa6270 */
[----:B------:R-:W-:-:S06]  /*a210*/  VIADD R241, R36, 0xffffff58 ;  /* 0xffffff5824f17836 */ /* 0x000fcc0000000000 */
[----:B------:R-:W-:Y:S01]  /*a220*/  HMMA.16816.F32.BF16 R204, R192, R38, R204 ;  /* 0x00000026c0cc723c */ /* 0x000fe200000418cc */
[----:B------:R-:W-:-:S07]  /*a230*/  VIADD R193, R36, 0xffffff59 ;  /* 0xffffff5924c17836 */ /* 0x000fce0000000000 */
[C---:B----4-:R-:W-:Y:S08]  /*a240*/  HMMA.16816.F32.BF16 R180, R184.reuse, R52, R180 ;  /* 0x00000034b8b4723c */ /* 0x050ff000000418b4 */
[----:B------:R-:W-:Y:S08]  /*a250*/  HMMA.16816.F32.BF16 R176, R184, R54, R176 ;  /* 0x00000036b8b0723c */ /* 0x000ff000000418b0 */
[----:B------:R-:W-:Y:S01]  /*a260*/  HMMA.16816.F32.BF16 R4, R196, R38, R4 ;  /* 0x00000026c404723c */ /* 0x000fe20000041804 */
[----:B------:R-:W-:-:S05]  /*a270*/  VIADD R38, R36, 0xffffff40 ;  /* 0xffffff4024267836 */ /* 0x000fca0000000000 */
[-C--:B------:R-:W-:Y:S02]  /*a280*/  ISETP.GE.AND P1, PT, R38, R212.reuse, PT ;  /* 0x000000d42600720c */ /* 0x080fe40003f26270 */
[----:B-----5:R-:W-:Y:S02]  /*a290*/  HMMA.16816.F32.BF16 R172, R184, R48, R172 ;  /* 0x00000030b8ac723c */ /* 0x020fe400000418ac */
[----:B------:R-:W-:Y:S02]  /*a2a0*/  FSEL R192, R180, -INF , !P1 ;  /* 0xff800000b4c07808 */ /* 0x000fe40004800000 */
[----:B------:R-:W-:-:S04]  /*a2b0*/  ISETP.GE.AND P1, PT, R239, R212, PT ;  /* 0x000000d4ef00720c */ /* 0x000fc80003f26270 */
[C---:B------:R-:W-:Y:S08]  /*a2c0*/  HMMA.16816.F32.BF16 R168, R184.reuse, R50, R168 ;  /* 0x00000032b8a8723c */ /* 0x040ff000000418a8 */
[C---:B------:R-:W-:Y:S08]  /*a2d0*/  HMMA.16816.F32.BF16 R164, R184.reuse, R40, R164 ;  /* 0x00000028b8a4723c */ /* 0x040ff000000418a4 */
[C---:B------:R-:W-:Y:S08]  /*a2e0*/  HMMA.16816.F32.BF16 R64, R184.reuse, R42, R64 ;  /* 0x0000002ab840723c */ /* 0x040ff00000041840 */
[C---:B------:R-:W-:Y:S08]  /*a2f0*/  HMMA.16816.F32.BF16 R200, R184.reuse, R188, R200 ;  /* 0x000000bcb8c8723c */ /* 0x040ff000000418c8 */
[----:B------:R-:W-:Y:S01]  /*a300*/  HMMA.16816.F32.BF16 R204, R184, R190, R204 ;  /* 0x000000beb8cc723c */ /* 0x000fe200000418cc */
[----:B------:R-:W-:Y:S01]  /*a310*/  FSEL R186, R181, -INF , !P0 ;  /* 0xff800000b5ba7808 */ /* 0x000fe20004000000 */
[----:B------:R-:W-:Y:S01]  /*a320*/  VIADD R181, R36, 0xffffff60 ;  /* 0xffffff6024b57836 */ /* 0x000fe20000000000 */
[----:B------:R-:W-:-:S02]  /*a330*/  ISETP.GE.AND P0, PT, R38, R3, PT ;  /* 0x000000032600720c */ /* 0x000fc40003f06270 */
[----:B------:R-:W-:Y:S02]  /*a340*/  FSEL R184, R176, -INF , !P5 ;  /* 0xff800000b0b87808 */ /* 0x000fe40006800000 */
[----:B------:R-:W-:Y:S01]  /*a350*/  FSEL R182, R182, -INF , !P0 ;  /* 0xff800000b6b67808 */ /* 0x000fe20004000000 */
[----:B------:R-:W-:Y:S01]  /*a360*/  HMMA.16816.F32.BF16 R24, R196, R44, R24 ;  /* 0x0000002cc418723c */ /* 0x000fe20000041818 */
[-C--:B------:R-:W-:Y:S02]  /*a370*/  ISETP.GE.AND P0, PT, R239, R3.reuse, PT ;  /* 0x00000003ef00720c */ /* 0x080fe40003f06270 */
[----:B------:R-:W-:-:S05]  /*a380*/  ISETP.GE.AND P5, PT, R251, R3, PT ;  /* 0x00000003fb00720c */ /* 0x000fca0003fa6270 */
[----:B------:R-:W-:Y:S01]  /*a390*/  HMMA.16816.F32.BF16 R20, R196, R46, R20 ;  /* 0x0000002ec414723c */ /* 0x000fe20000041814 */
[----:B------:R1:W2:Y:S01]  /*a3a0*/  LDSM.16.M88.4 R44, [R235+0x5000] ;  /* 0x00500000eb2c783b */ /* 0x0002a20000000200 */
[----:B------:R-:W-:-:S06]  /*a3b0*/  DEPBAR.LE SB0, 0x0 ;  /* 0x000080000000791a */ /* 0x000fcc0000000000 */
[----:B------:R-:W-:Y:S01]  /*a3c0*/  HMMA.16816.F32.BF16 R28, R196, R62, R28 ;  /* 0x0000003ec41c723c */ /* 0x000fe2000004181c */
[----:B------:R-:W-:Y:S01]  /*a3d0*/  FSEL R62, R177, -INF , !P1 ;  /* 0xff800000b13e7808 */ /* 0x000fe20004800000 */
[----:B------:R-:W-:Y:S01]  /*a3e0*/  VIADD R177, R36, 0xffffff61 ;  /* 0xffffff6124b17836 */ /* 0x000fe20000000000 */
[----:B------:R-:W-:-:S05]  /*a3f0*/  ISETP.GE.AND P1, PT, R249, R3, PT ;  /* 0x00000003f900720c */ /* 0x000fca0003f26270 */
[C---:B------:R-:W-:Y:S01]  /*a400*/  HMMA.16816.F32.BF16 R16, R196.reuse, R56, R16 ;  /* 0x00000038c410723c */ /* 0x040fe20000041810 */
[----:B------:R-:W-:Y:S02]  /*a410*/  FSEL R57, R179, -INF , !P0 ;  /* 0xff800000b3397808 */ /* 0x000fe40004000000 */
[-C--:B------:R-:W-:Y:S02]  /*a420*/  ISETP.GE.AND P0, PT, R243, R212.reuse, PT ;  /* 0x000000d4f300720c */ /* 0x080fe40003f06270 */
[----:B------:R-:W-:Y:S02]  /*a430*/  FSEL R56, R178, -INF , !P1 ;  /* 0xff800000b2387808 */ /* 0x000fe40004800000 */
[----:B------:R-:W-:Y:S01]  /*a440*/  FSEL R195, R173, -INF , !P0 ;  /* 0xff800000adc37808 */ /* 0x000fe20004000000 */
[----:B------:R-:W-:Y:S01]  /*a450*/  HMMA.16816.F32.BF16 R32, R196, R60, R32 ;  /* 0x0000003cc420723c */ /* 0x000fe20000041820 */
[-C--:B------:R-:W-:Y:S01]  /*a460*/  ISETP.GE.AND P1, PT, R245, R212.reuse, PT ;  /* 0x000000d4f500720c */ /* 0x080fe20003f26270 */
[----:B-1----:R-:W-:Y:S01]  /*a470*/  VIADD R235, R36, 0xffffff68 ;  /* 0xffffff6824eb7836 */ /* 0x002fe20000000000 */
[----:B------:R-:W-:-:S02]  /*a480*/  ISETP.GE.AND P0, PT, R193, R212, PT ;  /* 0x000000d4c100720c */ /* 0x000fc40003f06270 */
[----:B------:R-:W-:Y:S02]  /*a490*/  FSEL R185, R172, -INF , !P1 ;  /* 0xff800000acb97808 */ /* 0x000fe40004800000 */
[----:B------:R-:W-:Y:S01]  /*a4a0*/  ISETP.GE.AND P1, PT, R241, R212, PT ;  /* 0x000000d4f100720c */ /* 0x000fe20003f26270 */
[----:B------:R-:W-:Y:S01]  /*a4b0*/  HMMA.16816.F32.BF16 R12, R196, R58, R12 ;  /* 0x0000003ac40c723c */ /* 0x000fe2000004180c */
[----:B------:R-:W-:Y:S01]  /*a4c0*/  FSEL R197, R169, -INF , !P0 ;  /* 0xff800000a9c57808 */ /* 0x000fe20004000000 */
[----:B------:R-:W-:Y:S01]  /*a4d0*/  VIADD R59, R36, 0xffffff78 ;  /* 0xffffff78243b7836 */ /* 0x000fe20000000000 */
[----:B------:R-:W-:Y:S02]  /*a4e0*/  ISETP.GE.AND P0, PT, R243, R3, PT ;  /* 0x00000003f300720c */ /* 0x000fe40003f06270 */
[----:B------:R-:W-:Y:S02]  /*a4f0*/  FSEL R60, R183, -INF , !P5 ;  /* 0xff800000b73c7808 */ /* 0x000fe40006800000 */
[----:B------:R-:W-:-:S02]  /*a500*/  FSEL R247, R168, -INF , !P1 ;  /* 0xff800000a8f77808 */ /* 0x000fc40004800000 */
[----:B------:R-:W-:Y:S01]  /*a510*/  FSEL R199, R175, -INF , !P0 ;  /* 0xff800000afc77808 */ /* 0x000fe20004000000 */
[----:B------:R-:W-:Y:S01]  /*a520*/  VIADD R175, R36, 0xffffff69 ;  /* 0xffffff6924af7836 */ /* 0x000fe20000000000 */
[-C--:B------:R-:W-:Y:S01]  /*a530*/  ISETP.GE.AND P1, PT, R245, R3.reuse, PT ;  /* 0x00000003f500720c */ /* 0x080fe20003f26270 */
[C---:B--2---:R-:W-:Y:S01]  /*a540*/  HMMA.16816.F32.BF16 R32, R44.reuse, R52, R32 ;  /* 0x000000342c20723c */ /* 0x044fe20000041820 */
[----:B------:R-:W-:Y:S02]  /*a550*/  ISETP.GE.AND P5, PT, R181, R212, PT ;  /* 0x000000d4b500720c */ /* 0x000fe40003fa6270 */
[----:B------:R-:W-:Y:S02]  /*a560*/  ISETP.GE.AND P0, PT, R241, R3, PT ;  /* 0x00000003f100720c */ /* 0x000fe40003f06270 */
[----:B------:R-:W-:Y:S02]  /*a570*/  FSEL R237, R174, -INF , !P1 ;  /* 0xff800000aeed7808 */ /* 0x000fe40004800000 */
[----:B------:R-:W-:Y:S01]  /*a580*/  FSEL R187, R164, -INF , !P5 ;  /* 0xff800000a4bb7808 */ /* 0x000fe20006800000 */
[----:B------:R-:W-:Y:S01]  /*a590*/  HMMA.16816.F32.BF16 R28, R44, R54, R28 ;  /* 0x000000362c1c723c */ /* 0x000fe2000004181c */
[----:B------:R-:W-:-:S02]  /*a5a0*/  FSEL R211, R170, -INF , !P0 ;  /* 0xff800000aad37808 */ /* 0x000fc40004000000 */
[-C--:B------:R-:W-:Y:S02]  /*a5b0*/  ISETP.GE.AND P1, PT, R177, R212.reuse, PT ;  /* 0x000000d4b100720c */ /* 0x080fe40003f26270 */
[-C--:B------:R-:W-:Y:S02]  /*a5c0*/  ISETP.GE.AND P5, PT, R193, R3.reuse, PT ;  /* 0x00000003c100720c */ /* 0x080fe40003fa6270 */
[-C--:B------:R-:W-:Y:S01]  /*a5d0*/  ISETP.GE.AND P0, PT, R177, R3.reuse, PT ;  /* 0x00000003b100720c */ /* 0x080fe20003f06270 */
[C---:B------:R-:W-:Y:S01]  /*a5e0*/  HMMA.16816.F32.BF16 R24, R44.reuse, R48, R24 ;  /* 0x000000302c18723c */ /* 0x040fe20000041818 */
[----:B------:R-:W-:Y:S01]  /*a5f0*/  FSEL R183, R165, -INF , !P1 ;  /* 0xff800000a5b77808 */ /* 0x000fe20004800000 */
[C---:B------:R-:W-:Y:S01]  /*a600*/  VIADD R165, R36.reuse, 0xffffff79 ;  /* 0xffffff7924a57836 */ /* 0x040fe20000000000 */
[----:B------:R-:W-:Y:S01]  /*a610*/  FSEL R209, R171, -INF , !P5 ;  /* 0xff800000abd17808 */ /* 0x000fe20006800000 */
[C---:B------:R-:W-:Y:S01]  /*a620*/  VIADD R171, R36.reuse, 0xffffff70 ;  /* 0xffffff7024ab7836 */ /* 0x040fe20000000000 */
[----:B------:R-:W-:Y:S01]  /*a630*/  FSEL R61, R167, -INF , !P0 ;  /* 0xff800000a73d7808 */ /* 0x000fe20004000000 */
[----:B------:R-:W-:Y:S01]  /*a640*/  VIADD R167, R36, 0xffffff71 ;  /* 0xffffff7124a77836 */ /* 0x000fe20000000000 */
[----:B------:R-:W-:Y:S01]  /*a650*/  ISETP.GE.AND P1, PT, R181, R3, PT ;  /* 0x00000003b500720c */ /* 0x000fe20003f26270 */
[----:B------:R-:W-:Y:S01]  /*a660*/  HMMA.16816.F32.BF16 R20, R44, R50, R20 ;  /* 0x000000322c14723c */ /* 0x000fe20000041814 */
[----:B------:R-:W-:Y:S01]  /*a670*/  BAR.SYNC.DEFER_BLOCKING 0x0 ;  /* 0x0000000000007b1d */ /* 0x000fe20000010000 */
[----:B------:R-:W-:-:S02]  /*a680*/  ISETP.GE.AND P0, PT, R235, R212, PT ;  /* 0x000000d4eb00720c */ /* 0x000fc40003f06270 */
[----:B------:R-:W-:Y:S02]  /*a690*/  FSEL R169, R166, -INF , !P1 ;  /* 0xff800000a6a97808 */ /* 0x000fe40004800000 */
[----:B------:R-:W-:Y:S02]  /*a6a0*/  FSEL R179, R64, -INF , !P0 ;  /* 0xff80000040b37808 */ /* 0x000fe40004000000 */
[-C--:B------:R-:W-:Y:S01]  /*a6b0*/  ISETP.GE.AND P1, PT, R175, R212.reuse, PT ;  /* 0x000000d4af00720c */ /* 0x080fe20003f26270 */
[----:B------:R-:W-:Y:S01]  /*a6c0*/  HMMA.16816.F32.BF16 R16, R44, R40, R16 ;  /* 0x000000282c10723c */ /* 0x000fe20000041810 */
[----:B------:R-:W-:Y:S02]  /*a6d0*/  ISETP.GE.AND P0, PT, R171, R212, PT ;  /* 0x000000d4ab00720c */ /* 0x000fe40003f06270 */
[----:B------:R-:W-:Y:S02]  /*a6e0*/  FSEL R173, R65, -INF , !P1 ;  /* 0xff80000041ad7808 */ /* 0x000fe40004800000 */
[----:B------:R-:W-:-:S02]  /*a6f0*/  FSEL R52, R200, -INF , !P0 ;  /* 0xff800000c8347808 */ /* 0x000fc40004000000 */
[-C--:B------:R-:W-:Y:S01]  /*a700*/  ISETP.GE.AND P1, PT, R167, R212.reuse, PT ;  /* 0x000000d4a700720c */ /* 0x080fe20003f26270 */
[C---:B------:R-:W-:Y:S01]  /*a710*/  HMMA.16816.F32.BF16 R12, R44.reuse, R42, R12 ;  /* 0x0000002a2c0c723c */ /* 0x040fe2000004180c */
[-C--:B------:R-:W-:Y:S02]  /*a720*/  ISETP.GE.AND P0, PT, R235, R3.reuse, PT ;  /* 0x00000003eb00720c */ /* 0x080fe40003f06270 */
[----:B------:R-:W-:Y:S02]  /*a730*/  ISETP.GE.AND P5, PT, R59, R212, PT ;  /* 0x000000d43b00720c */ /* 0x000fe40003fa6270 */
[----:B------:R-:W-:Y:S02]  /*a740*/  FSEL R39, R201, -INF , !P1 ;  /* 0xff800000c9277808 */ /* 0x000fe40004800000 */
[----:B------:R-:W-:Y:S01]  /*a750*/  FSEL R63, R66, -INF , !P0 ;  /* 0xff800000423f7808 */ /* 0x000fe20004000000 */
[----:B------:R-:W-:Y:S01]  /*a760*/  HMMA.16816.F32.BF16 R8, R44, R188, R8 ;  /* 0x000000bc2c08723c */ /* 0x000fe20000041808 */
[----:B------:R-:W-:-:S02]  /*a770*/  ISETP.GE.AND P1, PT, R175, R3, PT ;  /* 0x00000003af00720c */ /* 0x000fc40003f26270 */
[----:B------:R-:W-:Y:S02]  /*a780*/  ISETP.GE.AND P0, PT, R165, R212, PT ;  /* 0x000000d4a500720c */ /* 0x000fe40003f06270 */
[----:B------:R-:W-:Y:S02]  /*a790*/  FSEL R53, R204, -INF , !P5 ;  /* 0xff800000cc357808 */ /* 0x000fe40006800000 */
[-C--:B------:R-:W-:Y:S01]  /*a7a0*/  ISETP.GE.AND P5, PT, R171, R3.reuse, PT ;  /* 0x00000003ab00720c */ /* 0x080fe20003fa6270 */
[----:B------:R-:W-:Y:S01]  /*a7b0*/  HMMA.16816.F32.BF16 R4, R44, R190, R4 ;  /* 0x000000be2c04723c */ /* 0x000fe20000041804 */
[----:B------:R-:W-:Y:S02]  /*a7c0*/  FSEL R67, R67, -INF , !P1 ;  /* 0xff80000043437808 */ /* 0x000fe40004800000 */
[----:B------:R-:W-:Y:S02]  /*a7d0*/  FSEL R36, R205, -INF , !P0 ;  /* 0xff800000cd247808 */ /* 0x000fe40004000000 */
[----:B------:R-:W-:-:S02]  /*a7e0*/  ISETP.GE.AND P1, PT, R167, R3, PT ;  /* 0x00000003a700720c */ /* 0x000fc40003f26270 */
[----:B------:R-:W-:Y:S02]  /*a7f0*/  ISETP.GE.AND P0, PT, R38, R2, PT ;  /* 0x000000022600720c */ /* 0x000fe40003f06270 */
[----:B------:R-:W-:Y:S02]  /*a800*/  FSEL R37, R202, -INF , !P5 ;  /* 0xff800000ca257808 */ /* 0x000fe40006800000 */
[----:B------:R-:W-:Y:S02]  /*a810*/  ISETP.GE.AND P5, PT, R38, R0, PT ;  /* 0x000000002600720c */ /* 0x000fe40003fa6270 */
        /* <DEDUP_REMOVED lines=9> */
[C---:B------:R-:W-:Y:S02]  /*a8b0*/  ISETP.GE.AND P0, PT, R239.reuse, R2, PT ;  /* 0x00000002ef00720c */ /* 0x040fe40003f06270 */
[----:B------:R-:W-:Y:S02]  /*a8c0*/  FSEL R28, R28, -INF , !P5 ;  /* 0xff8000001c1c7808 */ /* 0x000fe40006800000 */
[----:B------:R-:W-:Y:S02]  /*a8d0*/  ISETP.GE.AND P5, PT, R239, R0, PT ;  /* 0x00000000ef00720c */ /* 0x000fe40003fa6270 */
[----:B------:R-:W-:Y:S02]  /*a8e0*/  FSEL R51, R30, -INF , !P1 ;  /* 0xff8000001e337808 */ /* 0x000fe40004800000 */
[----:B------:R-:W-:Y:S02]  /*a8f0*/  FSEL R29, R29, -INF , !P0 ;  /* 0xff8000001d1d7808 */ /* 0x000fe40004000000 */
[----:B------:R-:W-:-:S02]  /*a900*/  ISETP.GE.AND P1, PT, R245, R2, PT ;  /* 0x00000002f500720c */ /* 0x000fc40003f26270 */
[----:B------:R-:W-:Y:S02]  /*a910*/  ISETP.GE.AND P0, PT, R245, R0, PT ;  /* 0x00000000f500720c */ /* 0x000fe40003f06270 */
[----:B------:R-:W-:Y:S02]  /*a920*/  FSEL R31, R31, -INF , !P5 ;  /* 0xff8000001f1f7808 */ /* 0x000fe40006800000 */
[C---:B------:R-:W-:Y:S02]  /*a930*/  ISETP.GE.AND P5, PT, R243.reuse, R2, PT ;  /* 0x00000002f300720c */ /* 0x040fe40003fa6270 */
        /* <DEDUP_REMOVED lines=33> */
[-C--:B------:R-:W-:Y:S02]  /*ab50*/  ISETP.GE.AND P0, PT, R59, R2.reuse, PT ;  /* 0x000000023b00720c */ /* 0x080fe40003f06270 */
[----:B------:R-:W-:Y:S02]  /*ab60*/  FSEL R171, R10, -INF , !P5 ;  /* 0xff8000000aab7808 */ /* 0x000fe40006800000 */
[----:B------:R-:W-:Y:S02]  /*ab70*/  ISETP.GE.AND P5, PT, R165, R2, PT ;  /* 0x00000002a500720c */ /* 0x000fe40003fa6270 */
[----:B------:R-:W-:Y:S02]  /*ab80*/  FSEL R177, R9, -INF , !P1 ;  /* 0xff80000009b17808 */ /* 0x000fe40004800000 */
[----:B------:R-:W-:Y:S02]  /*ab90*/  FSEL R175, R4, -INF , !P0 ;  /* 0xff80000004af7808 */ /* 0x000fe40004000000 */
[----:B------:R-:W-:-:S02]  /*aba0*/  ISETP.GE.AND P1, PT, R167, R0, PT ;  /* 0x00000000a700720c */ /* 0x000fc40003f26270 */
[----:B------:R-:W-:Y:S02]  /*abb0*/  ISETP.GE.AND P0, PT, R59, R0, PT ;  /* 0x000000003b00720c */ /* 0x000fe40003f06270 */
[----:B------:R-:W-:Y:S02]  /*abc0*/  FSEL R66, R5, -INF , !P5 ;  /* 0xff80000005427808 */ /* 0x000fe40006800000 */
[-C--:B------:R-:W-:Y:S02]  /*abd0*/  ISETP.GE.AND P5, PT, R59, R3.reuse, PT ;  /* 0x000000033b00720c */ /* 0x080fe40003fa6270 */
[----:B------:R-:W-:Y:S02]  /*abe0*/  FSEL R65, R11, -INF , !P1 ;  /* 0xff8000000b417808 */ /* 0x000fe40004800000 */
[----:B------:R-:W-:Y:S02]  /*abf0*/  FSEL R59, R6, -INF , !P0 ;  /* 0xff800000063b7808 */ /* 0x000fe40004000000 */
[----:B------:R-:W-:-:S02]  /*ac00*/  ISETP.GE.AND P1, PT, R165, R3, PT ;  /* 0x00000003a500720c */ /* 0x000fc40003f26270 */
[----:B------:R-:W-:Y:S02]  /*ac10*/  ISETP.GE.AND P0, PT, R165, R0, PT ;  /* 0x00000000a500720c */ /* 0x000fe40003f06270 */
[----:B------:R-:W-:Y:S02]  /*ac20*/  FSEL R42, R206, -INF , !P5 ;  /* 0xff800000ce2a7808 */ /* 0x000fe40006800000 */
[----:B------:R-:W-:Y:S02]  /*ac30*/  FSEL R55, R7, -INF , !P0 ;  /* 0xff80000007377808 */ /* 0x000fe40004000000 */
[----:B------:R-:W-:Y:S01]  /*ac40*/  FSEL R45, R207, -INF , !P1 ;  /* 0xff800000cf2d7808 */ /* 0x000fe20004800000 */
[----:B------:R-:W-:Y:S06]  /*ac50*/  BRA.U !UP0, `(.L_x_113) ;  /* 0x0000000108f87547 */ /* 0x000fec000b800000 */
        /* <DEDUP_REMOVED lines=9> */
[----:B------:R-:W-:Y:S01]  /*acf0*/  IMAD.U32 R11, RZ, RZ, UR6 ;  /* 0x00000006ff0b7e24 */ /* 0x000fe2000f8e00ff */
[----:B------:R-:W-:Y:S01]  /*ad00*/  ULEA.HI.X UR10, UR10, UR8, UR11, 0x5, UP0 ;  /* 0x000000080a0a7291 */ /* 0x000fe200080f2c0b */
[----:B------:R-:W-:Y:S01]  /*ad10*/  IMAD.U32 R2, RZ, RZ, UR6 ;  /* 0x00000006ff027e24 */ /* 0x000fe2000f8e00ff */
[-C--:B------:R-:W-:Y:S01]  /*ad20*/  @!P4 LEA R12, P0, R13, R224.reuse, 0x1 ;  /* 0x000000e00d0cc211 */ /* 0x080fe200078008ff */
[----:B------:R-:W-:Y:S01]  /*ad30*/  IMAD.U32 R0, RZ, RZ, UR8 ;  /* 0x00000008ff007e24 */ /* 0x000fe2000f8e00ff */
[-C--:B------:R-:W-:Y:S01]  /*ad40*/  @!P3 LEA R10, P1, R11, R224.reuse, 0x1 ;  /* 0x000000e00b0ab211 */ /* 0x080fe200078208ff */
[----:B------:R-:W-:Y:S01]  /*ad50*/  IMAD.U32 R5, RZ, RZ, UR6 ;  /* 0x00000006ff057e24 */ /* 0x000fe2000f8e00ff */
[----:B------:R-:W-:Y:S01]  /*ad60*/  MOV R7, UR9 ;  /* 0x0000000900077c02 */ /* 0x000fe20008000f00 */
[----:B------:R-:W-:Y:S01]  /*ad70*/  IMAD.U32 R6, RZ, RZ, UR8 ;  /* 0x00000008ff067e24 */ /* 0x000fe2000f8e00ff */
[-C--:B------:R-:W-:Y:S01]  /*ad80*/  @!P4 LEA.HI.X R13, R2, R223.reuse, R0, 0x1, P0 ;  /* 0x000000df020dc211 */ /* 0x080fe200000f0c00 */
[----:B------:R-:W-:Y:S01]  /*ad90*/  IMAD.U32 R3, RZ, RZ, UR6 ;  /* 0x00000006ff037e24 */ /* 0x000fe2000f8e00ff */
[-C--:B------:R-:W-:Y:S01]  /*ada0*/  @!P2 LEA R8, P0, R9, R224.reuse, 0x1 ;  /* 0x000000e00908a211 */ /* 0x080fe200078008ff */
[----:B------:R-:W-:Y:S01]  /*adb0*/  IMAD.U32 R4, RZ, RZ, UR8 ;  /* 0x00000008ff047e24 */ /* 0x000fe2000f8e00ff */
[----:B------:R-:W-:Y:S01]  /*adc0*/  MOV R2, UR9 ;  /* 0x0000000900027c02 */ /* 0x000fe20008000f00 */
[----:B------:R-:W-:Y:S01]  /*add0*/  IMAD.U32 R0, RZ, RZ, UR10 ;  /* 0x0000000aff007e24 */ /* 0x000fe2000f8e00ff */
[----:B------:R-:W-:Y:S01]  /*ade0*/  LEA R14, P5, R7, R224, 0x1 ;  /* 0x000000e0070e7211 */ /* 0x000fe200078a08ff */
[----:B------:R-:W-:Y:S01]  /*adf0*/  @!PT LDS RZ, [RZ] ;  /* 0x00000000fffff984 */ /* 0x000fe20000000800 */
[----:B------:R-:W-:Y:S01]  /*ae00*/  @!PT LDS RZ, [RZ] ;  /* 0x00000000fffff984 */ /* 0x000fe20000000800 */
[----:B------:R-:W-:Y:S01]  /*ae10*/  @!PT LDS RZ, [RZ] ;  /* 0x00000000fffff984 */ /* 0x000fe20000000800 */
[----:B------:R1:W-:Y:S01]  /*ae20*/  @!P4 LDGSTS.E.BYPASS.LTC128B.128 [R225+0x6000], desc[UR16][R12.64] ;  /* 0x060000000ce1cfae */ /* 0x0003e2000b981a10 */
[----:B------:R-:W-:-:S02]  /*ae30*/  @!P3 LEA.HI.X R11, R5, R223, R6, 0x1, P1 ;  /* 0x000000df050bb211 */ /* 0x000fc400008f0c06 */
[-C--:B------:R-:W-:Y:S01]  /*ae40*/  @!P2 LEA.HI.X R9, R3, R223.reuse, R4, 0x1, P0 ;  /* 0x000000df0309a211 */ /* 0x080fe200000f0c04 */
[----:B------:R1:W-:Y:S01]  /*ae50*/  @P4 STS.128 [R225+0x6000], RZ ;  /* 0x006000ffe1004388 */ /* 0x0003e20000000c00 */
[----:B------:R-:W-:-:S03]  /*ae60*/  LEA.HI.X R15, R2, R223, R0, 0x1, P5 ;  /* 0x000000df020f7211 */ /* 0x000fc600028f0c00 */
        /* <DEDUP_REMOVED lines=26> */
.L_x_115:
[----:B------:R3:W-:Y:S02]  /*b010*/  STS.128 [R225+0x8800], RZ ;  /* 0x008800ffe1007388 */ /* 0x0007e40000000c00 */
.L_x_116:
[----:B------:R-:W-:Y:S05]  /*b020*/  BSYNC.RECONVERGENT B0 ;  /* 0x0000000000007941 */ /* 0x000fea0003800200 */
.L_x_114:
[----:B------:R-:W0:Y:S02]  /*b030*/  LDGDEPBAR ;  /* 0x00000000000079af */ /* 0x000e240000000000 */
.L_x_113:
[----:B------:R-:W-:Y:S01]  /*b040*/  FMNMX3.FTZ R3, R230, R32, R33, !PT ;  /* 0x00000020e6037276 */ /* 0x000fe20007810021 */
[----:B------:R-:W-:Y:S01]  /*b050*/  LDSM.16.MT88.4 R24, [R214+0x9000] ;  /* 0x00900000d618783b */ /* 0x000fe20000004200 */
[----:B------:R-:W-:Y:S01]  /*b060*/  FMNMX3.FTZ R0, R227, R49, R35, !PT ;  /* 0x00000031e3007276 */ /* 0x000fe20007810023 */
[----:B------:R-:W-:Y:S01]  /*b070*/  UIADD3 UR6, UPT, UPT, UR20, -0x4, URZ ;  /* 0xfffffffc14067890 */ /* 0x000fe2000fffe0ff */
[----:B------:R-:W-:Y:S01]  /*b080*/  FMNMX3.FTZ R3, R3, R28, R29, !PT ;  /* 0x0000001c03037276 */ /* 0x000fe2000781001d */
[----:B------:R-:W-:Y:S01]  /*b090*/  LDSM.16.MT88.4 R16, [R214+0xa000] ;  /* 0x00a00000d610783b */ /* 0x000fe20000004200 */
[----:B------:R-:W-:Y:S02]  /*b0a0*/  FMNMX3.FTZ R0, R0, R51, R31, !PT ;  /* 0x0000003300007276 */ /* 0x000fe4000781001f */
[----:B------:R-:W-:Y:S02]  /*b0b0*/  FMNMX3.FTZ R3, R3, R180, R172, !PT ;  /* 0x000000b403037276 */ /* 0x000fe400078100ac */
[----:B------:R-:W-:-:S02]  /*b0c0*/  FMNMX3.FTZ R0, R0, R251, R176, !PT ;  /* 0x000000fb00007276 */ /* 0x000fc400078100b0 */
[----:B------:R-:W-:Y:S02]  /*b0d0*/  FMNMX3.FTZ R2, R3, R178, R174, !PT ;  /* 0x000000b203027276 */ /* 0x000fe400078100ae */
[----:B------:R-:W-:Y:S02]  /*b0e0*/  FMNMX3.FTZ R0, R0, R249, R193, !PT ;  /* 0x000000f900007276 */ /* 0x000fe400078100c1 */
[----:B------:R-:W-:Y:S02]  /*b0f0*/  FMNMX3.FTZ R2, R2, R241, R239, !PT ;  /* 0x000000f102027276 */ /* 0x000fe400078100ef */
[----:B------:R-:W-:Y:S02]  /*b100*/  FMNMX3.FTZ R0, R0, R203, R235, !PT ;  /* 0x000000cb00007276 */ /* 0x000fe400078100eb */
[----:B------:R-:W-:Y:S02]  /*b110*/  FMNMX3.FTZ R2, R2, R245, R243, !PT ;  /* 0x000000f502027276 */ /* 0x000fe400078100f3 */
[----:B------:R-:W-:-:S02]  /*b120*/  FMNMX3.FTZ R0, R0, R205, R201, !PT ;  /* 0x000000cd00007276 */ /* 0x000fc400078100c9 */
[----:B------:R-:W-:Y:S02]  /*b130*/  FMNMX3.FTZ R2, R2, R181, R177, !PT ;  /* 0x000000b502027276 */ /* 0x000fe400078100b1 */
[----:B------:R-:W-:Y:S02]  /*b140*/  FMNMX3.FTZ R0, R0, R171, R65, !PT ;  /* 0x000000ab00007276 */ /* 0x000fe40007810041 */
[----:B------:R-:W-:Y:S02]  /*b150*/  FMNMX3.FTZ R2, R2, R175, R66, !PT ;  /* 0x000000af02027276 */ /* 0x000fe40007810042 */
[----:B------:R-:W-:Y:S02]  /*b160*/  FMNMX3.FTZ R7, R234, R192, R186, !PT ;  /* 0x000000c0ea077276 */ /* 0x000fe400078100ba */
[----:B------:R-:W-:Y:S01]  /*b170*/  FMNMX3.FTZ R5, R0, R59, R55, !PT ;  /* 0x0000003b00057276 */ /* 0x000fe20007810037 */
[----:B------:R-:W4:Y:S01]  /*b180*/  SHFL.BFLY PT, R3, R2, 0x2, 0x1f ;  /* 0x0c401f0002037f89 */ /* 0x000f2200000e0000 */
[----:B------:R-:W-:-:S02]  /*b190*/  FMNMX3.FTZ R168, R7, R184, R62, !PT ;  /* 0x000000b807a87276 */ /* 0x000fc4000781003e */
[----:B------:R-:W-:Y:S01]  /*b1a0*/  IADD3 R48, PT, PT, R214, 0x9020, RZ ;  /* 0x00009020d6307810 */ /* 0x000fe20007ffe0ff */
[----:B------:R-:W5:Y:S01]  /*b1b0*/  SHFL.BFLY PT, R0, R5, 0x2, 0x1f ;  /* 0x0c401f0005007f89 */ /* 0x000f6200000e0000 */
[----:B------:R-:W-:Y:S02]  /*b1c0*/  FMNMX3.FTZ R168, R168, R185, R195, !PT ;  /* 0x000000b9a8a87276 */ /* 0x000fe400078100c3 */
[----:B------:R-:W-:Y:S02]  /*b1d0*/  @P6 IADD3 R48, PT, PT, R226, -0x20, RZ ;  /* 0xffffffe0e2306810 */ /* 0x000fe40007ffe0ff */
[----:B------:R-:W-:-:S03]  /*b1e0*/  FMNMX3.FTZ R168, R168, R247, R197, !PT ;  /* 0x000000f7a8a87276 */ /* 0x000fc600078100c5 */
[----:B------:R-:W-:Y:S01]  /*b1f0*/  LDSM.16.MT88.4 R20, [R48] ;  /* 0x000000003014783b */ /* 0x000fe20000004200 */
[----:B------:R-:W-:-:S03]  /*b200*/  FMNMX3.FTZ R168, R168, R187, R183, !PT ;  /* 0x000000bba8a87276 */ /* 0x000fc600078100b7 */
[----:B-12---:R-:W-:Y:S01]  /*b210*/  LDSM.16.MT88.4 R12, [R48+0x1000] ;  /* 0x00100000300c783b */ /* 0x006fe20000004200 */
[----:B------:R-:W-:-:S03]  /*b220*/  FMNMX3.FTZ R168, R168, R179, R173, !PT ;  /* 0x000000b3a8a87276 */ /* 0x000fc600078100ad */
[----:B------:R-:W-:Y:S01]  /*b230*/  LDSM.16.MT88.4 R8, [R48+0x2000] ;  /* 0x002000003008783b */ /* 0x000fe20000004200 */
[----:B------:R-:W-:Y:S02]  /*b240*/  FMNMX3.FTZ R168, R168, R52, R39, !PT ;  /* 0x00000034a8a87276 */ /* 0x000fe40007810027 */
[----:B----4-:R-:W-:Y:S02]  /*b250*/  FMNMX.FTZ R3, R2, R3, !PT ;  /* 0x0000000302037209 */ /* 0x010fe40007810000 */
[----:B------:R-:W-:Y:S02]  /*b260*/  FMNMX3.FTZ R2, R232, R182, R60, !PT ;  /* 0x000000b6e8027276 */ /* 0x000fe4000781003c */
[----:B------:R-:W-:Y:S01]  /*b270*/  FMNMX3.FTZ R168, R168, R53, R36, !PT ;  /* 0x00000035a8a87276 */ /* 0x000fe20007810024 */
[----:B------:R-:W1:Y:S01]  /*b280*/  SHFL.BFLY PT, R166, R3, 0x1, 0x1f ;  /* 0x0c201f0003a67f89 */ /* 0x000e6200000e0000 */
[----:B------:R-:W-:Y:S02]  /*b290*/  FMNMX3.FTZ R2, R2, R56, R57, !PT ;  /* 0x0000003802027276 */ /* 0x000fe40007810039 */
[----:B-----5:R-:W-:-:S02]  /*b2a0*/  FMNMX.FTZ R0, R5, R0, !PT ;  /* 0x0000000005007209 */ /* 0x020fc40007810000 */
[----:B------:R-:W-:Y:S01]  /*b2b0*/  FMNMX3.FTZ R2, R2, R237, R199, !PT ;  /* 0x000000ed02027276 */ /* 0x000fe200078100c7 */
[----:B------:R-:W2:Y:S03]  /*b2c0*/  SHFL.BFLY PT, R5, R168, 0x2, 0x1f ;  /* 0x0c401f00a8057f89 */ /* 0x000ea600000e0000 */
[----:B------:R-:W-:Y:S01]  /*b2d0*/  FMNMX3.FTZ R2, R2, R211, R209, !PT ;  /* 0x000000d302027276 */ /* 0x000fe200078100d1 */
[----:B------:R-:W4:Y:S03]  /*b2e0*/  SHFL.BFLY PT, R165, R0, 0x1, 0x1f ;  /* 0x0c201f0000a57f89 */ /* 0x000f2600000e0000 */
[----:B------:R-:W-:-:S04]  /*b2f0*/  FMNMX3.FTZ R2, R2, R169, R61, !PT ;  /* 0x000000a902027276 */ /* 0x000fc8000781003d */
[----:B------:R-:W-:-:S04]  /*b300*/  FMNMX3.FTZ R167, R2, R63, R67, !PT ;  /* 0x0000003f02a77276 */ /* 0x000fc80007810043 */
[----:B------:R-:W-:Y:S02]  /*b310*/  FMNMX3.FTZ R167, R167, R37, R38, !PT ;  /* 0x00000025a7a77276 */ /* 0x000fe40007810026 */
[----:B-1----:R-:W-:Y:S02]  /*b320*/  FMNMX.FTZ R166, R3, R166, !PT ;  /* 0x000000a603a67209 */ /* 0x002fe40007810000 */
[----:B------:R-:W-:Y:S02]  /*b330*/  FMNMX3.FTZ R167, R167, R42, R45, !PT ;  /* 0x0000002aa7a77276 */ /* 0x000fe4000781002d */
[C---:B------:R-:W-:Y:S01]  /*b340*/  FSETP.NEU.FTZ.AND P1, PT, R166.reuse, -INF , PT ;  /* 0xff800000a600780b */ /* 0x040fe20003f3d000 */
[----:B------:R-:W-:Y:S01]  /*b350*/  FMUL.FTZ R164, R166, UR4 ;  /* 0x00000004a6a47c20 */ /* 0x000fe20008410000 */
[----:B--2---:R-:W-:Y:S01]  /*b360*/  FMNMX.FTZ R168, R168, R5, !PT ;  /* 0x00000005a8a87209 */ /* 0x004fe20007810000 */
[----:B------:R-:W1:Y:S01]  /*b370*/  SHFL.BFLY PT, R4, R167, 0x2, 0x1f ;  /* 0x0c401f00a7047f89 */ /* 0x000e6200000e0000 */
[----:B------:R-:W-:-:S02]  /*b380*/  FSEL R41, R166, RZ, P1 ;  /* 0x000000ffa6297208 */ /* 0x000fc40000800000 */
[----:B----4-:R-:W-:Y:S01]  /*b390*/  FMNMX.FTZ R165, R0, R165, !PT ;  /* 0x000000a500a57209 */ /* 0x010fe20007810000 */
[----:B------:R-:W2:Y:S01]  /*b3a0*/  SHFL.BFLY PT, R5, R168, 0x1, 0x1f ;  /* 0x0c201f00a8057f89 */ /* 0x000ea200000e0000 */
[----:B------:R-:W-:Y:S01]  /*b3b0*/  FSEL R164, R164, RZ, P1 ;  /* 0x000000ffa4a47208 */ /* 0x000fe20000800000 */
[----:B------:R-:W-:Y:S01]  /*b3c0*/  FADD.FTZ R41, R230, -R41 ;  /* 0x80000029e6297221 */ /* 0x000fe20000010000 */
[C---:B------:R-:W-:Y:S01]  /*b3d0*/  FSETP.NEU.FTZ.AND P0, PT, R165.reuse, -INF , PT ;  /* 0xff800000a500780b */ /* 0x040fe20003f1d000 */
[C---:B------:R-:W-:Y:S02]  /*b3e0*/  FMUL.FTZ R58, R165.reuse, UR4 ;  /* 0x00000004a53a7c20 */ /* 0x040fe40008410000 */
[--C-:B------:R-:W-:Y:S01]  /*b3f0*/  FFMA.FTZ R40, R32, UR4, -R164.reuse ;  /* 0x0000000420287c23 */ /* 0x100fe200080108a4 */
[----:B------:R-:W-:Y:S01]  /*b400*/  FSEL R6, R165, RZ, P0 ;  /* 0x000000ffa5067208 */ /* 0x000fe20000000000 */
[--C-:B------:R-:W-:Y:S01]  /*b410*/  FFMA.FTZ R33, R33, UR4, -R164.reuse ;  /* 0x0000000421217c23 */ /* 0x100fe200080108a4 */
[----:B------:R-:W-:Y:S01]  /*b420*/  FSEL R58, R58, RZ, P0 ;  /* 0x000000ff3a3a7208 */ /* 0x000fe20000000000 */
[--C-:B------:R-:W-:Y:S01]  /*b430*/  FFMA.FTZ R34, R28, UR4, -R164.reuse ;  /* 0x000000041c227c23 */ /* 0x100fe200080108a4 */
[----:B------:R-:W-:Y:S01]  /*b440*/  FFMA.FTZ R3, R29, UR4, -R164 ;  /* 0x000000041d037c23 */ /* 0x000fe200080108a4 */
[----:B------:R-:W-:Y:S01]  /*b450*/  FADD.FTZ R6, R227, -R6 ;  /* 0x80000006e3067221 */ /* 0x000fe20000010000 */
[----:B------:R-:W-:Y:S01]  /*b460*/  FMUL.FTZ R41, R41, UR4 ;  /* 0x0000000429297c20 */ /* 0x000fe20008410000 */
[--C-:B------:R-:W-:Y:S01]  /*b470*/  FFMA.FTZ R2, R35, UR4, -R58.reuse ;  /* 0x0000000423027c23 */ /* 0x100fe2000801083a */
[--C-:B------:R-:W-:Y:S01]  /*b480*/  FFMA.FTZ R32, R49, UR4, -R58.reuse ;  /* 0x0000000431207c23 */ /* 0x100fe2000801083a */
[----:B------:R-:W-:Y:S01]  /*b490*/  FMUL.FTZ R6, R6, UR4 ;  /* 0x0000000406067c20 */ /* 0x000fe20008410000 */
[--C-:B------:R-:W-:Y:S01]  /*b4a0*/  FFMA.FTZ R0, R51, UR4, -R58.reuse ;  /* 0x0000000433007c23 */ /* 0x100fe2000801083a */
[----:B------:R-:W-:Y:S01]  /*b4b0*/  FFMA.FTZ R35, R31, UR4, -R58 ;  /* 0x000000041f237c23 */ /* 0x000fe2000801083a */
[----:B------:R-:W-:Y:S01]  /*b4c0*/  MUFU.EX2 R40, R40 ;  /* 0x0000002800287308 */ /* 0x000fe20000000800 */
[----:B-1----:R-:W-:Y:S01]  /*b4d0*/  FMNMX.FTZ R167, R167, R4, !PT ;  /* 0x00000004a7a77209 */ /* 0x002fe20007810000 */
[--C-:B------:R-:W-:Y:S01]  /*b4e0*/  FFMA.FTZ R172, R172, UR4, -R164.reuse ;  /* 0x00000004acac7c23 */ /* 0x100fe200080108a4 */
[----:B------:R-:W-:Y:S01]  /*b4f0*/  FFMA.FTZ R174, R174, UR4, -R164 ;  /* 0x00000004aeae7c23 */ /* 0x000fe200080108a4 */
[--C-:B------:R-:W-:Y:S01]  /*b500*/  FFMA.FTZ R191, R251, UR4, -R58.reuse ;  /* 0x00000004fbbf7c23 */ /* 0x100fe2000801083a */
[----:B--2---:R-:W-:Y:S01]  /*b510*/  FMNMX.FTZ R168, R168, R5, !PT ;  /* 0x00000005a8a87209 */ /* 0x004fe20007810000 */
[----:B------:R-:W1:Y:S01]  /*b520*/  SHFL.BFLY PT, R4, R167, 0x1, 0x1f ;  /* 0x0c201f00a7047f89 */ /* 0x000e6200000e0000 */
[--C-:B------:R-:W-:Y:S01]  /*b530*/  FFMA.FTZ R176, R176, UR4, -R58.reuse ;  /* 0x00000004b0b07c23 */ /* 0x100fe2000801083a */
[----:B------:R-:W2:Y:S01]  /*b540*/  MUFU.EX2 R43, R6 ;  /* 0x00000006002b7308 */ /* 0x000ea20000000800 */
[C---:B------:R-:W-:Y:S01]  /*b550*/  FSETP.NEU.FTZ.AND P1, PT, R168.reuse, -INF , PT ;  /* 0xff800000a800780b */ /* 0x040fe20003f3d000 */
[C---:B------:R-:W-:Y:S01]  /*b560*/  FMUL.FTZ R46, R168.reuse, UR4 ;  /* 0x00000004a82e7c20 */ /* 0x040fe20008410000 */
[----:B------:R-:W-:Y:S01]  /*b570*/  FFMA.FTZ R193, R193, UR4, -R58 ;  /* 0x00000004c1c17c23 */ /* 0x000fe2000801083a */
[--C-:B------:R-:W-:Y:S01]  /*b580*/  FFMA.FTZ R188, R239, UR4, -R164.reuse ;  /* 0x00000004efbc7c23 */ /* 0x100fe200080108a4 */
[----:B------:R-:W-:Y:S01]  /*b590*/  FSEL R189, R168, RZ, P1 ;  /* 0x000000ffa8bd7208 */ /* 0x000fe20000800000 */
[----:B------:R-:W-:Y:S01]  /*b5a0*/  FFMA.FTZ R190, R245, UR4, -R164 ;  /* 0x00000004f5be7c23 */ /* 0x000fe200080108a4 */
[----:B------:R-:W-:Y:S01]  /*b5b0*/  FSEL R46, R46, RZ, P1 ;  /* 0x000000ff2e2e7208 */ /* 0x000fe20000800000 */
[----:B------:R-:W4:Y:S01]  /*b5c0*/  MUFU.EX2 R33, R33 ;  /* 0x0000002100217308 */ /* 0x000f220000000800 */
[--C-:B------:R-:W-:Y:S01]  /*b5d0*/  FFMA.FTZ R194, R205, UR4, -R58.reuse ;  /* 0x00000004cdc27c23 */ /* 0x100fe2000801083a */
[----:B------:R-:W-:Y:S01]  /*b5e0*/  FFMA.FTZ R201, R201, UR4, -R58 ;  /* 0x00000004c9c97c23 */ /* 0x000fe2000801083a */
[----:B------:R-:W-:Y:S01]  /*b5f0*/  FFMA.FTZ R202, R177, UR4, -R164 ;  /* 0x00000004b1ca7c23 */ /* 0x000fe200080108a4 */
[--C-:B------:R-:W-:Y:S01]  /*b600*/  FFMA.FTZ R54, R62, UR4, -R46.reuse ;  /* 0x000000043e367c23 */ /* 0x100fe2000801082e */
[--C-:B------:R-:W-:Y:S01]  /*b610*/  FFMA.FTZ R44, R192, UR4, -R46.reuse ;  /* 0x00000004c02c7c23 */ /* 0x100fe2000801082e */
        /* <DEDUP_REMOVED lines=8> */
[----:B-1----:R-:W-:Y:S01]  /*b6a0*/  FMNMX.FTZ R167, R167, R4, !PT ;  /* 0x00000004a7a77209 */ /* 0x002fe20007810000 */
[-C--:B------:R-:W-:Y:S01]  /*b6b0*/  FMUL.FTZ R75, R75, R43.reuse ;  /* 0x0000002b4b4b7220 */ /* 0x080fe20000410000 */
[----:B------:R-:W1:Y:S01]  /*b6c0*/  LDSM.16.MT88.4 R4, [R214+0xb000] ;  /* 0x00b00000d604783b */ /* 0x000e620000004200 */
[----:B------:R-:W2:Y:S01]  /*b6d0*/  MUFU.EX2 R3, R3 ;  /* 0x0000000300037308 */ /* 0x000ea20000000800 */
[C---:B------:R-:W-:Y:S01]  /*b6e0*/  FSETP.NEU.FTZ.AND P0, PT, R167.reuse, -INF , PT ;  /* 0xff800000a700780b */ /* 0x040fe20003f1d000 */
[----:B------:R-:W-:Y:S01]  /*b6f0*/  FMUL.FTZ R50, R167, UR4 ;  /* 0x00000004a7327c20 */ /* 0x000fe20008410000 */
[----:B----4-:R-:W-:Y:S01]  /*b700*/  F2FP.BF16.F32.PACK_AB R28, R33, R40 ;  /* 0x00000028211c723e */ /* 0x010fe200000010ff */
[-C--:B------:R-:W-:Y:S01]  /*b710*/  FMUL.FTZ R78, R78, R43.reuse ;  /* 0x0000002b4e4e7220 */ /* 0x080fe20000410000 */
[-C--:B------:R-:W-:Y:S01]  /*b720*/  FMUL.FTZ R79, R79, R43.reuse ;  /* 0x0000002b4f4f7220 */ /* 0x080fe20000410000 */
[-C--:B------:R-:W-:Y:S01]  /*b730*/  FMUL.FTZ R90, R90, R43.reuse ;  /* 0x0000002b5a5a7220 */ /* 0x080fe20000410000 */
[----:B------:R-:W-:Y:S01]  /*b740*/  FSEL R50, R50, RZ, P0 ;  /* 0x000000ff32327208 */ /* 0x000fe20000000000 */
[----:B------:R-:W-:Y:S01]  /*b750*/  MUFU.EX2 R32, R32 ;  /* 0x0000002000207308 */ /* 0x000fe20000000800 */
[-C--:B------:R-:W-:Y:S01]  /*b760*/  FMUL.FTZ R91, R91, R43.reuse ;  /* 0x0000002b5b5b7220 */ /* 0x080fe20000410000 */
[-C--:B------:R-:W-:Y:S01]  /*b770*/  FMUL.FTZ R94, R94, R43.reuse ;  /* 0x0000002b5e5e7220 */ /* 0x080fe20000410000 */
[-C--:B------:R-:W-:Y:S01]  /*b780*/  FMUL.FTZ R95, R95, R43.reuse ;  /* 0x0000002b5f5f7220 */ /* 0x080fe20000410000 */
[--C-:B------:R-:W-:Y:S01]  /*b790*/  FFMA.FTZ R170, R60, UR4, -R50.reuse ;  /* 0x000000043caa7c23 */ /* 0x100fe20008010832 */
[----:B------:R-:W-:Y:S01]  /*b7a0*/  FADD.FTZ R60, R234, -R189 ;  /* 0x800000bdea3c7221 */ /* 0x000fe20000010000 */
[----:B------:R-:W-:Y:S01]  /*b7b0*/  FSEL R189, R167, RZ, P0 ;  /* 0x000000ffa7bd7208 */ /* 0x000fe20000000000 */
[--C-:B------:R-:W-:Y:S01]  /*b7c0*/  FFMA.FTZ R51, R182, UR4, -R50.reuse ;  /* 0x00000004b6337c23 */ /* 0x100fe20008010832 */
[----:B------:R-:W4:Y:S01]  /*b7d0*/  MUFU.EX2 R2, R2 ;  /* 0x0000000200027308 */ /* 0x000f220000000800 */
[--C-:B------:R-:W-:Y:S01]  /*b7e0*/  FFMA.FTZ R62, R56, UR4, -R50.reuse ;  /* 0x00000004383e7c23 */ /* 0x100fe20008010832 */
[----:B------:R-:W-:Y:S01]  /*b7f0*/  FFMA.FTZ R64, R57, UR4, -R50 ;  /* 0x0000000439407c23 */ /* 0x000fe20008010832 */
[----:B------:R-:W-:Y:S01]  /*b800*/  FADD.FTZ R189, R232, -R189 ;  /* 0x800000bde8bd7221 */ /* 0x000fe20000010000 */
[----:B--2---:R-:W-:Y:S01]  /*b810*/  F2FP.BF16.F32.PACK_AB R30, R3, R34 ;  /* 0x00000022031e723e */ /* 0x004fe200000010ff */
[-C--:B------:R-:W-:Y:S01]  /*b820*/  FMUL.FTZ R106, R106, R43.reuse ;  /* 0x0000002b6a6a7220 */ /* 0x080fe20000410000 */
[-C--:B------:R-:W-:Y:S01]  /*b830*/  FMUL.FTZ R107, R107, R43.reuse ;  /* 0x0000002b6b6b7220 */ /* 0x080fe20000410000 */
[----:B------:R-:W-:Y:S01]  /*b840*/  FMUL.FTZ R189, R189, UR4 ;  /* 0x00000004bdbd7c20 */ /* 0x000fe20008410000 */
        /* <DEDUP_REMOVED lines=9> */
[----:B----4-:R-:W-:Y:S01]  /*b8e0*/  F2FP.BF16.F32.PACK_AB R29, R2, R32 ;  /* 0x00000020021d723e */ /* 0x010fe200000010ff */
[-C--:B------:R-:W-:Y:S01]  /*b8f0*/  FMUL.FTZ R139, R139, R43.reuse ;  /* 0x0000002b8b8b7220 */ /* 0x080fe20000410000 */
[-C--:B------:R-:W-:Y:S01]  /*b900*/  FMUL.FTZ R130, R130, R43.reuse ;  /* 0x0000002b82827220 */ /* 0x080fe20000410000 */
[----:B------:R-:W-:Y:S01]  /*b910*/  FMUL.FTZ R131, R131, R43 ;  /* 0x0000002b83837220 */ /* 0x000fe20000410000 */
[--C-:B------:R-:W-:Y:S01]  /*b920*/  FFMA.FTZ R195, R195, UR4, -R46.reuse ;  /* 0x00000004c3c37c23 */ /* 0x100fe2000801082e */
[----:B------:R-:W-:Y:S01]  /*b930*/  FFMA.FTZ R197, R197, UR4, -R46 ;  /* 0x00000004c5c57c23 */ /* 0x000fe2000801082e */
[--C-:B------:R-:W-:Y:S01]  /*b940*/  FFMA.FTZ R182, R237, UR4, -R50.reuse ;  /* 0x00000004edb67c23 */ /* 0x100fe20008010832 */
[----:B------:R-:W4:Y:S01]  /*b950*/  MUFU.EX2 R41, R41 ;  /* 0x0000002900297308 */ /* 0x000f220000000800 */
[--C-:B------:R-:W-:Y:S01]  /*b960*/  FFMA.FTZ R199, R199, UR4, -R50.reuse ;  /* 0x00000004c7c77c23 */ /* 0x100fe20008010832 */
[--C-:B------:R-:W-:Y:S01]  /*b970*/  FFMA.FTZ R184, R211, UR4, -R50.reuse ;  /* 0x00000004d3b87c23 */ /* 0x100fe20008010832 */
[----:B------:R-:W-:Y:S01]  /*b980*/  FFMA.FTZ R207, R209, UR4, -R50 ;  /* 0x00000004d1cf7c23 */ /* 0x000fe20008010832 */
[----:B------:R-:W-:Y:S01]  /*b990*/  FFMA.FTZ R186, R187, UR4, -R46 ;  /* 0x00000004bbba7c23 */ /* 0x000fe2000801082e */
[----:B------:R-:W-:Y:S01]  /*b9a0*/  FFMA.FTZ R192, R203, UR4, -R58 ;  /* 0x00000004cbc07c23 */ /* 0x000fe2000801083a */
[--C-:B------:R-:W-:Y:S01]  /*b9b0*/  FFMA.FTZ R187, R241, UR4, -R164.reuse ;  /* 0x00000004f1bb7c23 */ /* 0x100fe200080108a4 */
[----:B------:R-:W-:Y:S01]  /*b9c0*/  FFMA.FTZ R209, R243, UR4, -R164 ;  /* 0x00000004f3d17c23 */ /* 0x000fe200080108a4 */
[----:B------:R5:W-:Y:S01]  /*b9d0*/  MUFU.EX2 R56, R170 ;  /* 0x000000aa00387308 */ /* 0x000be20000000800 */
[----:B--2---:R-:W-:Y:S01]  /*b9e0*/  F2FP.BF16.F32.PACK_AB R31, R35, R0 ;  /* 0x00000000231f723e */ /* 0x004fe200000010ff */
[----:B------:R-:W-:Y:S01]  /*b9f0*/  FFMA.FTZ R203, R235, UR4, -R58 ;  /* 0x00000004ebcb7c23 */ /* 0x000fe2000801083a */
[----:B------:R-:W-:Y:S01]  /*ba00*/  FFMA.FTZ R198, R61, UR4, -R50 ;  /* 0x000000043dc67c23 */ /* 0x000fe20008010832 */
[--C-:B------:R-:W-:Y:S01]  /*ba10*/  FFMA.FTZ R183, R183, UR4, -R46.reuse ;  /* 0x00000004b7b77c23 */ /* 0x100fe2000801082e */
[--C-:B------:R-:W-:Y:S01]  /*ba20*/  FFMA.FTZ R179, R179, UR4, -R46.reuse ;  /* 0x00000004b3b37c23 */ /* 0x100fe2000801082e */
[----:B------:R-:W-:Y:S01]  /*ba30*/  FFMA.FTZ R196, R173, UR4, -R46 ;  /* 0x00000004adc47c23 */ /* 0x000fe2000801082e */
[--C-:B------:R-:W-:Y:S01]  /*ba40*/  FFMA.FTZ R169, R169, UR4, -R50.reuse ;  /* 0x00000004a9a97c23 */ /* 0x100fe20008010832 */
        /* <DEDUP_REMOVED lines=9> */
[----:B-----5:R-:W-:Y:S01]  /*bae0*/  FMUL.FTZ R170, R60, UR4 ;  /* 0x000000043caa7c20 */ /* 0x020fe20008410000 */
        /* <DEDUP_REMOVED lines=19> */
[C---:B------:R-:W-:Y:S01]  /*bc20*/  HMMA.16816.F32.BF16 R156, R28.reuse, R24, R156 ;  /* 0x000000181c9c723c */ /* 0x040fe2000004189c */
[--C-:B------:R-:W-:Y:S01]  /*bc30*/  FFMA.FTZ R61, R63, UR4, -R50.reuse ;  /* 0x000000043f3d7c23 */ /* 0x100fe20008010832 */
[----:B------:R-:W-:Y:S01]  /*bc40*/  FFMA.FTZ R200, R67, UR4, -R50 ;  /* 0x0000000443c87c23 */ /* 0x000fe20008010832 */
[----:B------:R-:W-:Y:S01]  /*bc50*/  MUFU.EX2 R49, R49 ;  /* 0x0000003100317308 */ /* 0x000fe20000000800 */
[----:B------:R-:W-:Y:S01]  /*bc60*/  FFMA.FTZ R40, R231, R41, R40 ;  /* 0x00000029e7287223 */ /* 0x000fe20000010028 */
[----:B------:R-:W-:Y:S01]  /*bc70*/  FFMA.FTZ R43, R229, R43, R32 ;  /* 0x0000002be52b7223 */ /* 0x000fe20000010020 */
[--C-:B------:R-:W-:Y:S01]  /*bc80*/  FFMA.FTZ R63, R181, UR4, -R164.reuse ;  /* 0x00000004b53f7c23 */ /* 0x100fe200080108a4 */
[--C-:B------:R-:W-:Y:S01]  /*bc90*/  FFMA.FTZ R67, R175, UR4, -R164.reuse ;  /* 0x00000004af437c23 */ /* 0x100fe200080108a4 */
[C---:B------:R-:W-:Y:S01]  /*bca0*/  HMMA.16816.F32.BF16 R152, R28.reuse, R26, R152 ;  /* 0x0000001a1c98723c */ /* 0x040fe20000041898 */
[----:B------:R-:W-:Y:S01]  /*bcb0*/  FFMA.FTZ R66, R66, UR4, -R164 ;  /* 0x0000000442427c23 */ /* 0x000fe200080108a4 */
[--C-:B------:R-:W-:Y:S01]  /*bcc0*/  FFMA.FTZ R65, R65, UR4, -R58.reuse ;  /* 0x0000000441417c23 */ /* 0x100fe2000801083a */
[----:B------:R-:W-:Y:S01]  /*bcd0*/  MUFU.EX2 R54, R54 ;  /* 0x0000003600367308 */ /* 0x000fe20000000800 */
[----:B------:R-:W-:Y:S01]  /*bce0*/  FFMA.FTZ R59, R59, UR4, -R58 ;  /* 0x000000043b3b7c23 */ /* 0x000fe2000801083a */
[----:B------:R-:W-:Y:S01]  /*bcf0*/  FADD.FTZ R33, R33, R40 ;  /* 0x0000002821217221 */ /* 0x000fe20000010000 */
[----:B------:R-:W-:Y:S01]  /*bd00*/  FADD.FTZ R43, R2, R43 ;  /* 0x0000002b022b7221 */ /* 0x000fe20000010000 */
[--C-:B------:R-:W-:Y:S01]  /*bd10*/  FFMA.FTZ R52, R52, UR4, -R46.reuse ;  /* 0x0000000434347c23 */ /* 0x100fe2000801082e */
[C---:B------:R-:W-:Y:S01]  /*bd20*/  HMMA.16816.F32.BF16 R72, R28.reuse, R20, R72 ;  /* 0x000000141c48723c */ /* 0x040fe20000041848 */
[----:B------:R-:W-:Y:S01]  /*bd30*/  FADD.FTZ R34, R34, R33 ;  /* 0x0000002122227221 */ /* 0x000fe20000010000 */
[----:B------:R-:W-:Y:S01]  /*bd40*/  FADD.FTZ R0, R0, R43 ;  /* 0x0000002b00007221 */ /* 0x000fe20000010000 */
[----:B------:R-:W-:Y:S01]  /*bd50*/  MUFU.EX2 R51, R51 ;  /* 0x0000003300337308 */ /* 0x000fe20000000800 */
[--C-:B------:R-:W-:Y:S01]  /*bd60*/  FFMA.FTZ R39, R39, UR4, -R46.reuse ;  /* 0x0000000427277c23 */ /* 0x100fe2000801082e */
[--C-:B------:R-:W-:Y:S01]  /*bd70*/  FFMA.FTZ R53, R53, UR4, -R46.reuse ;  /* 0x0000000435357c23 */ /* 0x100fe2000801082e */
[----:B------:R-:W-:Y:S01]  /*bd80*/  FFMA.FTZ R36, R36, UR4, -R46 ;  /* 0x0000000424247c23 */ /* 0x000fe2000801082e */
[--C-:B------:R-:W-:Y:S01]  /*bd90*/  FFMA.FTZ R37, R37, UR4, -R50.reuse ;  /* 0x0000000425257c23 */ /* 0x100fe20008010832 */
[----:B------:R-:W-:Y:S01]  /*bda0*/  HMMA.16816.F32.BF16 R76, R28, R22, R76 ;  /* 0x000000161c4c723c */ /* 0x000fe2000004184c */
[--C-:B------:R-:W-:Y:S01]  /*bdb0*/  FFMA.FTZ R38, R38, UR4, -R50.reuse ;  /* 0x0000000426267c23 */ /* 0x100fe20008010832 */
[--C-:B------:R-:W-:Y:S01]  /*bdc0*/  FFMA.FTZ R42, R42, UR4, -R50.reuse ;  /* 0x000000042a2a7c23 */ /* 0x100fe20008010832 */
[----:B------:R-:W2:Y:S01]  /*bdd0*/  MUFU.EX2 R62, R170 ;  /* 0x000000aa003e7308 */ /* 0x000ea20000000800 */
[----:B------:R-:W-:Y:S01]  /*bde0*/  FFMA.FTZ R45, R45, UR4, -R50 ;  /* 0x000000042d2d7c23 */ /* 0x000fe20008010832 */
[----:B------:R-:W-:Y:S01]  /*bdf0*/  FADD.FTZ R34, R3, R34 ;  /* 0x0000002203227221 */ /* 0x000fe20000010000 */
[----:B------:R-:W-:-:S02]  /*be00*/  FADD.FTZ R0, R35, R0 ;  /* 0x0000000023007221 */ /* 0x000fc40000010000 */
[C---:B------:R-:W-:Y:S03]  /*be10*/  HMMA.16816.F32.BF16 R88, R28.reuse, R16, R88 ;  /* 0x000000101c58723c */ /* 0x040fe60000041858 */
[----:B------:R-:W4:Y:S05]  /*be20*/  MUFU.EX2 R64, R189 ;  /* 0x000000bd00407308 */ /* 0x000f2a0000000800 */
[C---:B------:R-:W-:Y:S03]  /*be30*/  HMMA.16816.F32.BF16 R92, R28.reuse, R18, R92 ;  /* 0x000000121c5c723c */ /* 0x040fe6000004185c */
[----:B------:R-:W-:Y:S01]  /*be40*/  MUFU.EX2 R172, R172 ;  /* 0x000000ac00ac7308 */ /* 0x000fe20000000800 */
[-C--:B--2---:R-:W-:Y:S01]  /*be50*/  FMUL.FTZ R160, R160, R62.reuse ;  /* 0x0000003ea0a07220 */ /* 0x084fe20000410000 */
[-C--:B------:R-:W-:Y:S01]  /*be60*/  FMUL.FTZ R161, R161, R62.reuse ;  /* 0x0000003ea1a17220 */ /* 0x080fe20000410000 */
[-C--:B------:R-:W-:Y:S01]  /*be70*/  FMUL.FTZ R148, R148, R62.reuse ;  /* 0x0000003e94947220 */ /* 0x080fe20000410000 */
[-C--:B------:R-:W-:Y:S01]  /*be80*/  FMUL.FTZ R149, R149, R62.reuse ;  /* 0x0000003e95957220 */ /* 0x080fe20000410000 */
[C---:B------:R-:W-:Y:S01]  /*be90*/  HMMA.16816.F32.BF16 R104, R28.reuse, R12, R104 ;  /* 0x0000000c1c68723c */ /* 0x040fe20000041868 */
[-C--:B------:R-:W-:Y:S01]  /*bea0*/  FMUL.FTZ R68, R68, R62.reuse ;  /* 0x0000003e44447220 */ /* 0x080fe20000410000 */
[-C--:B------:R-:W-:Y:S01]  /*beb0*/  FMUL.FTZ R69, R69, R62.reuse ;  /* 0x0000003e45457220 */ /* 0x080fe20000410000 */
[----:B------:R-:W-:Y:S01]  /*bec0*/  FMUL.FTZ R80, R80, R62 ;  /* 0x0000003e50507220 */ /* 0x000fe20000410000 */
[-C--:B----4-:R-:W-:Y:S01]  /*bed0*/  FMUL.FTZ R162, R162, R64.reuse ;  /* 0x00000040a2a27220 */ /* 0x090fe20000410000 */
[-C--:B------:R-:W-:Y:S01]  /*bee0*/  FMUL.FTZ R163, R163, R64.reuse ;  /* 0x00000040a3a37220 */ /* 0x080fe20000410000 */
[-C--:B------:R-:W-:Y:S01]  /*bef0*/  FMUL.FTZ R150, R150, R64.reuse ;  /* 0x0000004096967220 */ /* 0x080fe20000410000 */
[-C--:B------:R-:W-:Y:S01]  /*bf00*/  FMUL.FTZ R151, R151, R64.reuse ;  /* 0x0000004097977220 */ /* 0x080fe20000410000 */
[C---:B------:R-:W-:Y:S01]  /*bf10*/  HMMA.16816.F32.BF16 R108, R28.reuse, R14, R108 ;  /* 0x0000000e1c6c723c */ /* 0x040fe2000004186c */
[-C--:B------:R-:W-:Y:S01]  /*bf20*/  FMUL.FTZ R70, R70, R64.reuse ;  /* 0x0000004046467220 */ /* 0x080fe20000410000 */
[----:B------:R-:W-:Y:S01]  /*bf30*/  FMUL.FTZ R71, R71, R64 ;  /* 0x0000004047477220 */ /* 0x000fe20000410000 */
[----:B------:R-:W-:Y:S01]  /*bf40*/  FMUL.FTZ R81, R81, R62 ;  /* 0x0000003e51517220 */ /* 0x000fe20000410000 */
[-C--:B------:R-:W-:Y:S01]  /*bf50*/  FMUL.FTZ R82, R82, R64.reuse ;  /* 0x0000004052527220 */ /* 0x080fe20000410000 */
[----:B------:R-:W-:Y:S01]  /*bf60*/  FMUL.FTZ R83, R83, R64 ;  /* 0x0000004053537220 */ /* 0x000fe20000410000 */
[-C--:B------:R-:W-:Y:S01]  /*bf70*/  FMUL.FTZ R84, R84, R62.reuse ;  /* 0x0000003e54547220 */ /* 0x080fe20000410000 */
[----:B------:R-:W-:Y:S01]  /*bf80*/  FMUL.FTZ R85, R85, R62 ;  /* 0x0000003e55557220 */ /* 0x000fe20000410000 */
[C---:B-1----:R-:W-:Y:S01]  /*bf90*/  HMMA.16816.F32.BF16 R116, R28.reuse, R4, R116 ;  /* 0x000000041c74723c */ /* 0x042fe20000041874 */
        /* <DEDUP_REMOVED lines=22> */
[----:B------:R-:W-:Y:S01]  /*c100*/  FMUL.FTZ R122, R122, R64 ;  /* 0x000000407a7a7220 */ /* 0x000fe20000410000 */
[----:B------:R-:W-:Y:S01]  /*c110*/  HMMA.16816.F32.BF16 R128, R28, R10, R128 ;  /* 0x0000000a1c80723c */ /* 0x000fe20000041880 */
[----:B------:R-:W-:Y:S01]  /*c120*/  F2FP.BF16.F32.PACK_AB R28, R47, R44 ;  /* 0x0000002c2f1c723e */ /* 0x000fe200000010ff */
[----:B------:R-:W-:Y:S01]  /*c130*/  FMUL.FTZ R123, R123, R64 ;  /* 0x000000407b7b7220 */ /* 0x000fe20000410000 */
[----:B------:R-:W-:Y:S01]  /*c140*/  F2FP.BF16.F32.PACK_AB R29, R56, R51 ;  /* 0x00000033381d723e */ /* 0x000fe200000010ff */
[-C--:B------:R-:W-:Y:S01]  /*c150*/  FMUL.FTZ R124, R124, R62.reuse ;  /* 0x0000003e7c7c7220 */ /* 0x080fe20000410000 */
[----:B------:R-:W-:Y:S01]  /*c160*/  F2FP.BF16.F32.PACK_AB R30, R54, R49 ;  /* 0x00000031361e723e */ /* 0x000fe200000010ff */
[----:B------:R-:W-:Y:S01]  /*c170*/  FMUL.FTZ R125, R125, R62 ;  /* 0x0000003e7d7d7220 */ /* 0x000fe20000410000 */
[----:B------:R-:W-:Y:S01]  /*c180*/  F2FP.BF16.F32.PACK_AB R31, R60, R57 ;  /* 0x000000393c1f723e */ /* 0x000fe200000010ff */
[-C--:B------:R-:W-:Y:S01]  /*c190*/  FMUL.FTZ R126, R126, R64.reuse ;  /* 0x000000407e7e7220 */ /* 0x080fe20000410000 */
[----:B------:R-:W-:Y:S01]  /*c1a0*/  FMUL.FTZ R127, R127, R64 ;  /* 0x000000407f7f7220 */ /* 0x000fe20000410000 */
[-C--:B------:R-:W-:Y:S01]  /*c1b0*/  FMUL.FTZ R132, R132, R62.reuse ;  /* 0x0000003e84847220 */ /* 0x080fe20000410000 */
[----:B------:R-:W-:Y:S01]  /*c1c0*/  FMUL.FTZ R133, R133, R62 ;  /* 0x0000003e85857220 */ /* 0x000fe20000410000 */
[-C--:B------:R-:W-:Y:S01]  /*c1d0*/  FMUL.FTZ R134, R134, R64.reuse ;  /* 0x0000004086867220 */ /* 0x080fe20000410000 */
[----:B------:R-:W-:Y:S01]  /*c1e0*/  FMUL.FTZ R135, R135, R64 ;  /* 0x0000004087877220 */ /* 0x000fe20000410000 */
[C---:B------:R-:W-:Y:S01]  /*c1f0*/  HMMA.16816.F32.BF16 R160, R28.reuse, R24, R160 ;  /* 0x000000181ca0723c */ /* 0x040fe200000418a0 */
[----:B------:R-:W-:Y:S01]  /*c200*/  FFMA.FTZ R170, R185, UR4, -R46 ;  /* 0x00000004b9aa7c23 */ /* 0x000fe2000801082e */
[--C-:B------:R-:W-:Y:S01]  /*c210*/  FFMA.FTZ R189, R178, UR4, -R164.reuse ;  /* 0x00000004b2bd7c23 */ /* 0x100fe200080108a4 */
[----:B------:R-:W-:Y:S01]  /*c220*/  FFMA.FTZ R185, R180, UR4, -R164 ;  /* 0x00000004b4b97c23 */ /* 0x000fe200080108a4 */
[----:B------:R-:W-:Y:S01]  /*c230*/  FFMA.FTZ R178, R249, UR4, -R58 ;  /* 0x00000004f9b27c23 */ /* 0x000fe2000801083a */
[----:B------:R-:W-:Y:S01]  /*c240*/  MUFU.EX2 R174, R174 ;  /* 0x000000ae00ae7308 */ /* 0x000fe20000000800 */
[----:B------:R-:W-:Y:S01]  /*c250*/  FFMA.FTZ R180, R247, UR4, -R46 ;  /* 0x00000004f7b47c23 */ /* 0x000fe2000801082e */
[----:B------:R-:W-:Y:S01]  /*c260*/  FFMA.FTZ R44, R233, R62, R44 ;  /* 0x0000003ee92c7223 */ /* 0x000fe2000001002c */
[C---:B------:R-:W-:Y:S01]  /*c270*/  HMMA.16816.F32.BF16 R148, R28.reuse, R26, R148 ;  /* 0x0000001a1c94723c */ /* 0x040fe20000041894 */
[----:B------:R-:W1:Y:S01]  /*c280*/  LDSM.16.MT88.4 R24, [R214+0x9400] ;  /* 0x00940000d618783b */ /* 0x000e620000004200 */
[----:B------:R-:W-:Y:S01]  /*c290*/  FFMA.FTZ R51, R228, R64, R51 ;  /* 0x00000040e4337223 */ /* 0x000fe20000010033 */
[--C-:B------:R-:W-:Y:S01]  /*c2a0*/  FFMA.FTZ R164, R171, UR4, -R58.reuse ;  /* 0x00000004aba47c23 */ /* 0x100fe2000801083a */
[----:B------:R-:W-:Y:S01]  /*c2b0*/  FFMA.FTZ R58, R55, UR4, -R58 ;  /* 0x00000004373a7c23 */ /* 0x000fe2000801083a */
[----:B------:R-:W2:Y:S01]  /*c2c0*/  MUFU.EX2 R185, R185 ;  /* 0x000000b900b97308 */ /* 0x000ea20000000800 */
[----:B------:R-:W-:Y:S01]  /*c2d0*/  FADD.FTZ R44, R47, R44 ;  /* 0x0000002c2f2c7221 */ /* 0x000fe20000010000 */
[----:B------:R-:W-:Y:S01]  /*c2e0*/  FADD.FTZ R56, R56, R51 ;  /* 0x0000003338387221 */ /* 0x000fe20000010000 */
[----:B------:R-:W-:Y:S02]  /*c2f0*/  HMMA.16816.F32.BF16 R68, R28, R20, R68 ;  /* 0x000000141c44723c */ /* 0x000fe40000041844 */
[----:B------:R-:W-:Y:S01]  /*c300*/  FADD.FTZ R49, R49, R44 ;  /* 0x0000002c31317221 */ /* 0x000fe20000010000 */
[----:B------:R-:W-:-:S02]  /*c310*/  FADD.FTZ R57, R57, R56 ;  /* 0x0000003839397221 */ /* 0x000fc40000010000 */
[----:B------:R-:W-:Y:S01]  /*c320*/  MUFU.EX2 R189, R189 ;  /* 0x000000bd00bd7308 */ /* 0x000fe20000000800 */
[----:B------:R-:W-:Y:S01]  /*c330*/  FADD.FTZ R49, R54, R49 ;  /* 0x0000003136317221 */ /* 0x000fe20000010000 */
[----:B------:R-:W-:Y:S01]  /*c340*/  FADD.FTZ R57, R60, R57 ;  /* 0x000000393c397221 */ /* 0x000fe20000010000 */
[C---:B------:R-:W-:Y:S01]  /*c350*/  HMMA.16816.F32.BF16 R80, R28.reuse, R22, R80 ;  /* 0x000000161c50723c */ /* 0x040fe20000041850 */
[----:B------:R-:W4:Y:S04]  /*c360*/  LDSM.16.MT88.4 R20, [R48+0x400] ;  /* 0x000400003014783b */ /* 0x000f280000004200 */
[----:B------:R-:W-:Y:S03]  /*c370*/  MUFU.EX2 R191, R191 ;  /* 0x000000bf00bf7308 */ /* 0x000fe60000000800 */
[C---:B------:R-:W-:Y:S05]  /*c380*/  HMMA.16816.F32.BF16 R84, R28.reuse, R16, R84 ;  /* 0x000000101c54723c */ /* 0x040fea0000041854 */
[----:B------:R-:W5:Y:S03]  /*c390*/  MUFU.EX2 R176, R176 ;  /* 0x000000b000b07308 */ /* 0x000f660000000800 */
[C---:B------:R-:W-:Y:S01]  /*c3a0*/  HMMA.16816.F32.BF16 R96, R28.reuse, R18, R96 ;  /* 0x000000121c60723c */ /* 0x040fe20000041860 */
[----:B------:R-:W3:Y:S04]  /*c3b0*/  LDSM.16.MT88.4 R16, [R214+0xa400] ;  /* 0x00a40000d610783b */ /* 0x000ee80000004200 */
[----:B------:R-:W-:Y:S03]  /*c3c0*/  MUFU.EX2 R178, R178 ;  /* 0x000000b200b27308 */ /* 0x000fe60000000800 */
[C---:B------:R-:W-:Y:S05]  /*c3d0*/  HMMA.16816.F32.BF16 R100, R28.reuse, R12, R100 ;  /* 0x0000000c1c64723c */ /* 0x040fea0000041864 */
[----:B------:R-:W1:Y:S03]  /*c3e0*/  MUFU.EX2 R193, R193 ;  /* 0x000000c100c17308 */ /* 0x000e660000000800 */
[C---:B------:R-:W-:Y:S01]  /*c3f0*/  HMMA.16816.F32.BF16 R144, R28.reuse, R14, R144 ;  /* 0x0000000e1c90723c */ /* 0x040fe20000041890 */
[----:B------:R-:W3:Y:S04]  /*c400*/  LDSM.16.MT88.4 R12, [R48+0x1400] ;  /* 0x00140000300c783b */ /* 0x000ee80000004200 */
[----:B------:R-:W-:Y:S03]  /*c410*/  MUFU.EX2 R170, R170 ;  /* 0x000000aa00aa7308 */ /* 0x000fe60000000800 */
[C---:B------:R-:W-:Y:S05]  /*c420*/  HMMA.16816.F32.BF16 R112, R28.reuse, R4, R112 ;  /* 0x000000041c70723c */ /* 0x040fea0000041870 */
[----:B------:R-:W3:Y:S03]  /*c430*/  MUFU.EX2 R195, R195 ;  /* 0x000000c300c37308 */ /* 0x000ee60000000800 */
[C---:B------:R-:W-:Y:S01]  /*c440*/  HMMA.16816.F32.BF16 R120, R28.reuse, R6, R120 ;  /* 0x000000061c78723c */ /* 0x040fe20000041878 */
[----:B------:R-:W-:Y:S04]  /*c450*/  LDSM.16.MT88.4 R4, [R48+0x2400] ;  /* 0x002400003004783b */ /* 0x000fe80000004200 */
[----:B------:R-:W-:Y:S03]  /*c460*/  MUFU.EX2 R180, R180 ;  /* 0x000000b400b47308 */ /* 0x000fe60000000800 */
[C---:B------:R-:W-:Y:S05]  /*c470*/  HMMA.16816.F32.BF16 R124, R28.reuse, R8, R124 ;  /* 0x000000081c7c723c */ /* 0x040fea000004187c */
[----:B------:R-:W-:Y:S03]  /*c480*/  MUFU.EX2 R197, R197 ;  /* 0x000000c500c57308 */ /* 0x000fe60000000800 */
[----:B------:R-:W-:Y:S01]  /*c490*/  HMMA.16816.F32.BF16 R132, R28, R10, R132 ;  /* 0x0000000a1c84723c */ /* 0x000fe20000041884 */
[----:B------:R-:W3:Y:S01]  /*c4a0*/  LDSM.16.MT88.4 R8, [R214+0xb400] ;  /* 0x00b40000d608783b */ /* 0x000ee20000004200 */
[----:B--2---:R-:W-:Y:S01]  /*c4b0*/  F2FP.BF16.F32.PACK_AB R28, R172, R185 ;  /* 0x000000b9ac1c723e */ /* 0x004fe200000010ff */
[----:B------:R-:W-:Y:S01]  /*c4c0*/  FADD.FTZ R185, R185, R34 ;  /* 0x00000022b9b97221 */ /* 0x000fe20000010000 */
[----:B-----5:R-:W-:Y:S01]  /*c4d0*/  F2FP.BF16.F32.PACK_AB R29, R176, R191 ;  /* 0x000000bfb01d723e */ /* 0x020fe200000010ff */
        /* <DEDUP_REMOVED lines=13> */
[C---:B------:R-:W-:Y:S06]  /*c5b0*/  HMMA.16816.F32.BF16 R152, R28.reuse, R26, R152 ;  /* 0x0000001a1c98723c */ /* 0x040fec0000041898 */
[----:B------:R-:W2:Y:S02]  /*c5c0*/  MUFU.EX2 R207, R207 ;  /* 0x000000cf00cf7308 */ /* 0x000ea40000000800 */
[C---:B----4-:R-:W-:Y:S06]  /*c5d0*/  HMMA.16816.F32.BF16 R72, R28.reuse, R20, R72 ;  /* 0x000000141c48723c */ /* 0x050fec0000041848 */
[----:B------:R-:W-:Y:S02]  /*c5e0*/  MUFU.EX2 R187, R187 ;  /* 0x000000bb00bb7308 */ /* 0x000fe40000000800 */
[C---:B------:R-:W-:Y:S06]  /*c5f0*/  HMMA.16816.F32.BF16 R76, R28.reuse, R22, R76 ;  /* 0x000000161c4c723c */ /* 0x040fec000004184c */
[----:B------:R-:W4:Y:S02]  /*c600*/  MUFU.EX2 R188, R188 ;  /* 0x000000bc00bc7308 */ /* 0x000f240000000800 */
[C---:B---3--:R-:W-:Y:S06]  /*c610*/  HMMA.16816.F32.BF16 R88, R28.reuse, R16, R88 ;  /* 0x000000101c58723c */ /* 0x048fec0000041858 */
[----:B------:R-:W-:Y:S02]  /*c620*/  MUFU.EX2 R190, R190 ;  /* 0x000000be00be7308 */ /* 0x000fe40000000800 */
[C---:B------:R-:W-:Y:S06]  /*c630*/  HMMA.16816.F32.BF16 R92, R28.reuse, R18, R92 ;  /* 0x000000121c5c723c */ /* 0x040fec000004185c */
[----:B------:R-:W-:Y:S02]  /*c640*/  MUFU.EX2 R209, R209 ;  /* 0x000000d100d17308 */ /* 0x000fe40000000800 */
[C---:B------:R-:W-:Y:S06]  /*c650*/  HMMA.16816.F32.BF16 R104, R28.reuse, R12, R104 ;  /* 0x0000000c1c68723c */ /* 0x040fec0000041868 */
[----:B------:R-:W-:Y:S02]  /*c660*/  MUFU.EX2 R192, R192 ;  /* 0x000000c000c07308 */ /* 0x000fe40000000800 */
[C---:B------:R-:W-:Y:S06]  /*c670*/  HMMA.16816.F32.BF16 R108, R28.reuse, R14, R108 ;  /* 0x0000000e1c6c723c */ /* 0x040fec000004186c */
[----:B------:R-:W3:Y:S02]  /*c680*/  MUFU.EX2 R203, R203 ;  /* 0x000000cb00cb7308 */ /* 0x000ee40000000800 */
[C---:B------:R-:W-:Y:S06]  /*c690*/  HMMA.16816.F32.BF16 R116, R28.reuse, R8, R116 ;  /* 0x000000081c74723c */ /* 0x040fec0000041874 */
[----:B------:R-:W-:Y:S02]  /*c6a0*/  MUFU.EX2 R194, R194 ;  /* 0x000000c200c27308 */ /* 0x000fe40000000800 */
[C---:B------:R-:W-:Y:S06]  /*c6b0*/  HMMA.16816.F32.BF16 R140, R28.reuse, R10, R140 ;  /* 0x0000000a1c8c723c */ /* 0x040fec000004188c */
[----:B------:R-:W5:Y:S02]  /*c6c0*/  MUFU.EX2 R201, R201 ;  /* 0x000000c900c97308 */ /* 0x000f640000000800 */
[C---:B------:R-:W-:Y:S06]  /*c6d0*/  HMMA.16816.F32.BF16 R136, R28.reuse, R4, R136 ;  /* 0x000000041c88723c */ /* 0x040fec0000041888 */
[----:B------:R-:W-:Y:S02]  /*c6e0*/  MUFU.EX2 R186, R186 ;  /* 0x000000ba00ba7308 */ /* 0x000fe40000000800 */
[----:B------:R-:W-:Y:S01]  /*c6f0*/  HMMA.16816.F32.BF16 R128, R28, R6, R128 ;  /* 0x000000061c80723c */ /* 0x000fe20000041880 */
[----:B------:R-:W-:Y:S01]  /*c700*/  F2FP.BF16.F32.PACK_AB R28, R195, R170 ;  /* 0x000000aac31c723e */ /* 0x000fe200000010ff */
[----:B------:R-:W-:Y:S01]  /*c710*/  FADD.FTZ R170, R170, R49 ;  /* 0x00000031aaaa7221 */ /* 0x000fe20000010000 */
[----:B-1----:R-:W-:Y:S01]  /*c720*/  F2FP.BF16.F32.PACK_AB R29, R199, R182 ;  /* 0x000000b6c71d723e */ /* 0x002fe200000010ff */
[----:B------:R-:W-:Y:S01]  /*c730*/  FADD.FTZ R182, R182, R57 ;  /* 0x00000039b6b67221 */ /* 0x000fe20000010000 */
[----:B------:R-:W-:Y:S01]  /*c740*/  F2FP.BF16.F32.PACK_AB R30, R197, R180 ;  /* 0x000000b4c51e723e */ /* 0x000fe200000010ff */
[----:B------:R-:W1:Y:S01]  /*c750*/  MUFU.EX2 R183, R183 ;  /* 0x000000b700b77308 */ /* 0x000e620000000800 */
[----:B--2---:R-:W-:Y:S01]  /*c760*/  F2FP.BF16.F32.PACK_AB R31, R207, R184 ;  /* 0x000000b8cf1f723e */ /* 0x004fe200000010ff */
[----:B------:R-:W-:Y:S01]  /*c770*/  FADD.FTZ R195, R195, R170 ;  /* 0x000000aac3c37221 */ /* 0x000fe20000010000 */
[----:B------:R-:W-:-:S03]  /*c780*/  FADD.FTZ R199, R199, R182 ;  /* 0x000000b6c7c77221 */ /* 0x000fc60000010000 */
[----:B------:R-:W-:Y:S01]  /*c790*/  FADD.FTZ R180, R180, R195 ;  /* 0x000000c3b4b47221 */ /* 0x000fe20000010000 */
[----:B------:R-:W-:Y:S01]  /*c7a0*/  FADD.FTZ R184, R184, R199 ;  /* 0x000000c7b8b87221 */ /* 0x000fe20000010000 */
[----:B------:R-:W-:Y:S01]  /*c7b0*/  HMMA.16816.F32.BF16 R160, R28, R24, R160 ;  /* 0x000000181ca0723c */ /* 0x000fe200000418a0 */
[----:B------:R-:W-:Y:S01]  /*c7c0*/  MUFU.EX2 R179, R179 ;  /* 0x000000b300b37308 */ /* 0x000fe20000000800 */
[----:B------:R-:W-:Y:S01]  /*c7d0*/  FADD.FTZ R197, R197, R180 ;  /* 0x000000b4c5c57221 */ /* 0x000fe20000010000 */
[----:B------:R-:W-:-:S05]  /*c7e0*/  FADD.FTZ R184, R207, R184 ;  /* 0x000000b8cfb87221 */ /* 0x000fca0000010000 */
[C---:B------:R-:W-:Y:S01]  /*c7f0*/  HMMA.16816.F32.BF16 R148, R28.reuse, R26, R148 ;  /* 0x0000001a1c94723c */ /* 0x040fe20000041894 */
[----:B------:R-:W2:Y:S01]  /*c800*/  LDSM.16.MT88.4 R24, [R214+0x9800] ;  /* 0x00980000d618783b */ /* 0x000ea20000004200 */
[----:B------:R-:W-:Y:S06]  /*c810*/  MUFU.EX2 R196, R196 ;  /* 0x000000c400c47308 */ /* 0x000fec0000000800 */
[C---:B------:R-:W-:Y:S02]  /*c820*/  HMMA.16816.F32.BF16 R68, R28.reuse, R20, R68 ;  /* 0x000000141c44723c */ /* 0x040fe40000041844 */
[----:B------:R-:W-:Y:S06]  /*c830*/  MUFU.EX2 R169, R169 ;  /* 0x000000a900a97308 */ /* 0x000fec0000000800 */
[C---:B------:R-:W-:Y:S01]  /*c840*/  HMMA.16816.F32.BF16 R80, R28.reuse, R22, R80 ;  /* 0x000000161c50723c */ /* 0x040fe20000041850 */
[----:B------:R-:W1:Y:S01]  /*c850*/  LDSM.16.MT88.4 R20, [R48+0x800] ;  /* 0x000800003014783b */ /* 0x000e620000004200 */
[----:B------:R-:W1:Y:S06]  /*c860*/  MUFU.EX2 R198, R198 ;  /* 0x000000c600c67308 */ /* 0x000e6c0000000800 */
        /* <DEDUP_REMOVED lines=14> */
[----:B------:R-:W-:Y:S06]  /*c950*/  MUFU.EX2 R66, R66 ;  /* 0x0000004200427308 */ /* 0x000fec0000000800 */
[C---:B------:R-:W-:Y:S02]  /*c960*/  HMMA.16816.F32.BF16 R124, R28.reuse, R4, R124 ;  /* 0x000000041c7c723c */ /* 0x040fe4000004187c */
[----:B------:R-:W-:Y:S06]  /*c970*/  MUFU.EX2 R164, R164 ;  /* 0x000000a400a47308 */ /* 0x000fec0000000800 */
[----:B------:R-:W-:Y:S01]  /*c980*/  HMMA.16816.F32.BF16 R132, R28, R6, R132 ;  /* 0x000000061c84723c */ /* 0x000fe20000041884 */
[----:B------:R-:W1:Y:S01]  /*c990*/  LDSM.16.MT88.4 R4, [R48+0x2800] ;  /* 0x002800003004783b */ /* 0x000e620000004200 */
[----:B----4-:R-:W-:Y:S01]  /*c9a0*/  F2FP.BF16.F32.PACK_AB R28, R188, R187 ;  /* 0x000000bbbc1c723e */ /* 0x010fe200000010ff */
[----:B------:R-:W4:Y:S01]  /*c9b0*/  MUFU.EX2 R65, R65 ;  /* 0x0000004100417308 */ /* 0x000f220000000800 */
[----:B---3--:R-:W-:Y:S01]  /*c9c0*/  F2FP.BF16.F32.PACK_AB R29, R203, R192 ;  /* 0x000000c0cb1d723e */ /* 0x008fe200000010ff */
[----:B------:R-:W-:Y:S01]  /*c9d0*/  FADD.FTZ R187, R187, R174 ;  /* 0x000000aebbbb7221 */ /* 0x000fe20000010000 */
[----:B------:R-:W-:Y:S01]  /*c9e0*/  F2FP.BF16.F32.PACK_AB R30, R209, R190 ;  /* 0x000000bed11e723e */ /* 0x000fe200000010ff */
[----:B------:R-:W-:Y:S01]  /*c9f0*/  FADD.FTZ R192, R192, R193 ;  /* 0x000000c1c0c07221 */ /* 0x000fe20000010000 */
[----:B-----5:R-:W-:Y:S01]  /*ca00*/  F2FP.BF16.F32.PACK_AB R31, R201, R194 ;  /* 0x000000c2c91f723e */ /* 0x020fe200000010ff */
[----:B------:R-:W-:-:S02]  /*ca10*/  FADD.FTZ R187, R188, R187 ;  /* 0x000000bbbcbb7221 */ /* 0x000fc40000010000 */
[----:B------:R-:W-:Y:S01]  /*ca20*/  MUFU.EX2 R59, R59 ;  /* 0x0000003b003b7308 */ /* 0x000fe20000000800 */
[----:B------:R-:W-:Y:S01]  /*ca30*/  FADD.FTZ R203, R203, R192 ;  /* 0x000000c0cbcb7221 */ /* 0x000fe20000010000 */
[----:B------:R-:W-:Y:S02]  /*ca40*/  FADD.FTZ R190, R190, R187 ;  /* 0x000000bbbebe7221 */ /* 0x000fe40000010000 */
[----:B--2---:R-:W-:Y:S01]  /*ca50*/  HMMA.16816.F32.BF16 R156, R28, R24, R156 ;  /* 0x000000181c9c723c */ /* 0x004fe2000004189c */
[----:B------:R-:W-:Y:S01]  /*ca60*/  FADD.FTZ R194, R194, R203 ;  /* 0x000000cbc2c27221 */ /* 0x000fe20000010000 */
[----:B------:R-:W-:Y:S02]  /*ca70*/  FADD.FTZ R190, R209, R190 ;  /* 0x000000bed1be7221 */ /* 0x000fe40000010000 */
[----:B------:R-:W2:Y:S01]  /*ca80*/  MUFU.EX2 R58, R58 ;  /* 0x0000003a003a7308 */ /* 0x000ea20000000800 */
[----:B------:R-:W-:-:S03]  /*ca90*/  FADD.FTZ R201, R201, R194 ;  /* 0x000000c2c9c97221 */ /* 0x000fc60000010000 */
[C---:B------:R-:W-:Y:S04]  /*caa0*/  HMMA.16816.F32.BF16 R152, R28.reuse, R26, R152 ;  /* 0x0000001a1c98723c */ /* 0x040fe80000041898 */
[----:B------:R-:W-:Y:S04]  /*cab0*/  MUFU.EX2 R52, R52 ;  /* 0x0000003400347308 */ /* 0x000fe80000000800 */
[C---:B-1----:R-:W-:Y:S04]  /*cac0*/  HMMA.16816.F32.BF16 R72, R28.reuse, R20, R72 ;  /* 0x000000141c48723c */ /* 0x042fe80000041848 */
[----:B------:R-:W1:Y:S04]  /*cad0*/  MUFU.EX2 R39, R39 ;  /* 0x0000002700277308 */ /* 0x000e680000000800 */
[C---:B------:R-:W-:Y:S04]  /*cae0*/  HMMA.16816.F32.BF16 R76, R28.reuse, R22, R76 ;  /* 0x000000161c4c723c */ /* 0x040fe8000004184c */
[----:B------:R-:W-:Y:S04]  /*caf0*/  MUFU.EX2 R53, R53 ;  /* 0x0000003500357308 */ /* 0x000fe80000000800 */
[C---:B------:R-:W-:Y:S04]  /*cb00*/  HMMA.16816.F32.BF16 R88, R28.reuse, R16, R88 ;  /* 0x000000101c58723c */ /* 0x040fe80000041858 */
        /* <DEDUP_REMOVED lines=8> */
[----:B------:R-:W5:Y:S04]  /*cb90*/  MUFU.EX2 R45, R45 ;  /* 0x0000002d002d7308 */ /* 0x000f680000000800 */
        /* <DEDUP_REMOVED lines=20> */
[----:B------:R-:W3:Y:S07]  /*cce0*/  LDSM.16.MT88.4 R20, [R48+0xc00] ;  /* 0x000c00003014783b */ /* 0x000eee0000004200 */
[C---:B------:R-:W-:Y:S08]  /*ccf0*/  HMMA.16816.F32.BF16 R84, R28.reuse, R16, R84 ;  /* 0x000000101c54723c */ /* 0x040ff00000041854 */
[C---:B------:R-:W-:Y:S01]  /*cd00*/  HMMA.16816.F32.BF16 R96, R28.reuse, R18, R96 ;  /* 0x000000121c60723c */ /* 0x040fe20000041860 */
[----:B------:R-:W5:Y:S07]  /*cd10*/  LDSM.16.MT88.4 R16, [R214+0xac00] ;  /* 0x00ac0000d610783b */ /* 0x000f6e0000004200 */
[C---:B------:R-:W-:Y:S08]  /*cd20*/  HMMA.16816.F32.BF16 R100, R28.reuse, R12, R100 ;  /* 0x0000000c1c64723c */ /* 0x040ff00000041864 */
[C---:B------:R-:W-:Y:S01]  /*cd30*/  HMMA.16816.F32.BF16 R144, R28.reuse, R14, R144 ;  /* 0x0000000e1c90723c */ /* 0x040fe20000041890 */
[----:B------:R-:W5:Y:S07]  /*cd40*/  LDSM.16.MT88.4 R12, [R48+0x1c00] ;  /* 0x001c0000300c783b */ /* 0x000f6e0000004200 */
[C---:B------:R-:W-:Y:S08]  /*cd50*/  HMMA.16816.F32.BF16 R112, R28.reuse, R8, R112 ;  /* 0x000000081c70723c */ /* 0x040ff00000041870 */
[C---:B------:R-:W-:Y:S01]  /*cd60*/  HMMA.16816.F32.BF16 R120, R28.reuse, R10, R120 ;  /* 0x0000000a1c78723c */ /* 0x040fe20000041878 */
[----:B------:R-:W5:Y:S07]  /*cd70*/  LDSM.16.MT88.4 R8, [R214+0xbc00] ;  /* 0x00bc0000d608783b */ /* 0x000f6e0000004200 */
[C---:B------:R-:W-:Y:S08]  /*cd80*/  HMMA.16816.F32.BF16 R124, R28.reuse, R4, R124 ;  /* 0x000000041c7c723c */ /* 0x040ff0000004187c */
[----:B------:R-:W-:Y:S01]  /*cd90*/  HMMA.16816.F32.BF16 R132, R28, R6, R132 ;  /* 0x000000061c84723c */ /* 0x000fe20000041884 */
[----:B------:R-:W5:Y:S01]  /*cda0*/  LDSM.16.MT88.4 R4, [R48+0x2c00] ;  /* 0x002c00003004783b */ /* 0x000f620000004200 */
[----:B------:R-:W-:Y:S01]  /*cdb0*/  F2FP.BF16.F32.PACK_AB R28, R202, R63 ;  /* 0x0000003fca1c723e */ /* 0x000fe200000010ff */
[----:B------:R-:W-:Y:S01]  /*cdc0*/  FADD.FTZ R63, R63, R190 ;  /* 0x000000be3f3f7221 */ /* 0x000fe20000010000 */
[C---:B----4-:R-:W-:Y:S01]  /*cdd0*/  F2FP.BF16.F32.PACK_AB R29, R65.reuse, R164 ;  /* 0x000000a4411d723e */ /* 0x050fe200000010ff */
[----:B------:R-:W-:Y:S01]  /*cde0*/  FADD.FTZ R164, R164, R201 ;  /* 0x000000c9a4a47221 */ /* 0x000fe20000010000 */
[----:B------:R-:W-:Y:S01]  /*cdf0*/  F2FP.BF16.F32.PACK_AB R30, R66, R67 ;  /* 0x00000043421e723e */ /* 0x000fe200000010ff */
[----:B------:R-:W-:Y:S01]  /*ce00*/  FADD.FTZ R202, R202, R63 ;  /* 0x0000003fcaca7221 */ /* 0x000fe20000010000 */
[----:B--2---:R-:W-:Y:S01]  /*ce10*/  F2FP.BF16.F32.PACK_AB R31, R58, R59 ;  /* 0x0000003b3a1f723e */ /* 0x004fe200000010ff */
[----:B------:R-:W-:-:S02]  /*ce20*/  FADD.FTZ R164, R65, R164 ;  /* 0x000000a441a47221 */ /* 0x000fc40000010000 */
[----:B------:R-:W-:Y:S02]  /*ce30*/  FADD.FTZ R67, R67, R202 ;  /* 0x000000ca43437221 */ /* 0x000fe40000010000 */
[----:B------:R-:W-:Y:S02]  /*ce40*/  FADD.FTZ R59, R59, R164 ;  /* 0x000000a43b3b7221 */ /* 0x000fe40000010000 */
[----:B-1----:R-:W-:Y:S01]  /*ce50*/  HMMA.16816.F32.BF16 R156, R28, R24, R156 ;  /* 0x000000181c9c723c */ /* 0x002fe2000004189c */
[----:B------:R-:W-:Y:S01]  /*ce60*/  FADD.FTZ R231, R66, R67 ;  /* 0x0000004342e77221 */ /* 0x000fe20000010000 */
[----:B------:R-:W-:-:S06]  /*ce70*/  FADD.FTZ R229, R58, R59 ;  /* 0x0000003b3ae57221 */ /* 0x000fcc0000010000 */
[C---:B------:R-:W-:Y:S08]  /*ce80*/  HMMA.16816.F32.BF16 R152, R28.reuse, R26, R152 ;  /* 0x0000001a1c98723c */ /* 0x040ff00000041898 */
[C---:B---3--:R-:W-:Y:S08]  /*ce90*/  HMMA.16816.F32.BF16 R72, R28.reuse, R20, R72 ;  /* 0x000000141c48723c */ /* 0x048ff00000041848 */
[C---:B------:R-:W-:Y:S08]  /*cea0*/  HMMA.16816.F32.BF16 R76, R28.reuse, R22, R76 ;  /* 0x000000161c4c723c */ /* 0x040ff0000004184c */
        /* <DEDUP_REMOVED lines=33> */
.L_x_108:
[----:B------:R-:W-:Y:S01]  /*d0c0*/  UISETP.GE.AND UP0, UPT, UR6, URZ, UPT ;  /* 0x000000ff0600728c */ /* 0x000fe2000bf06270 */
[----:B------:R-:W1:Y:S08]  /*d0d0*/  LDCU.64 UR10, c[0x0][0x358] ;  /* 0x00006b00ff0a77ac */ /* 0x000e700008000a00 */
[----:B------:R-:W-:Y:S05]  /*d0e0*/  BRA.U !UP0, `(.L_x_117) ;  /* 0x00000031085c7547 */ /* 0x000fea000b800000 */
[----:B------:R-:W2:Y:S01]  /*d0f0*/  S2UR UR5, SR_CgaCtaId ;  /* 0x00000000000579c3 */ /* 0x000ea20000008800 */
[----:B------:R-:W3:Y:S01]  /*d100*/  S2R R213, SR_TID.X ;  /* 0x0000000000d57919 */ /* 0x000ee20000002100 */
[----:B------:R-:W4:Y:S01]  /*d110*/  LDCU UR16, c[0x0][0x440] ;  /* 0x00008800ff1077ac */ /* 0x000f220008000800 */
[----:B------:R-:W-:Y:S01]  /*d120*/  IMAD.MOV.U32 R0, RZ, RZ, R165 ;  /* 0x000000ffff007224 */ /* 0x000fe200078e00a5 */
[----:B------:R-:W-:Y:S01]  /*d130*/  MOV R3, R166 ;  /* 0x000000a600037202 */ /* 0x000fe20000000f00 */
[----:B------:R-:W-:Y:S01]  /*d140*/  IMAD.MOV.U32 R2, RZ, RZ, R167 ;  /* 0x000000ffff027224 */ /* 0x000fe200078e00a7 */
[----:B------:R-:W5:Y:S01]  /*d150*/  LDCU UR13, c[0x0][0x440] ;  /* 0x00008800ff0d77ac */ /* 0x000f620008000800 */
[----:B------:R-:W-:Y:S01]  /*d160*/  MOV R169, R168 ;  /* 0x000000a800a97202 */ /* 0x000fe20000000f00 */
[C---:B------:R-:W-:Y:S01]  /*d170*/  VIADD R227, R214.reuse, 0x9020 ;  /* 0x00009020d6e37836 */ /* 0x040fe20000000000 */
[----:B------:R-:W-:Y:S01]  /*d180*/  MOV R212, 0x20 ;  /* 0x0000002000d47802 */ /* 0x000fe20000000f00 */
[----:B------:R-:W-:Y:S01]  /*d190*/  VIADD R226, R214, 0x9000 ;  /* 0x00009000d6e27836 */ /* 0x000fe20000000000 */
[----:B------:R-:W-:Y:S01]  /*d1a0*/  UMOV UR15, 0x400 ;  /* 0x00000400000f7882 */ /* 0x000fe20000000000 */
[----:B------:R-:W1:Y:S01]  /*d1b0*/  LDCU UR4, c[0x0][0x45c] ;  /* 0x00008b80ff0477ac */ /* 0x000e620008000800 */
[----:B------:R-:W1:Y:S01]  /*d1c0*/  LDCU.64 UR8, c[0x0][0x3c0] ;  /* 0x00007800ff0877ac */ /* 0x000e620008000a00 */
[----:B----4-:R-:W-:-:S02]  /*d1d0*/  ISETP.GE.AND P5, PT, R220, UR16, PT ;  /* 0x00000010dc007c0c */ /* 0x010fc4000bfa6270 */
[----:B-----5:R-:W-:Y:S01]  /*d1e0*/  ISETP.GE.AND P4, PT, R219, UR13, PT ;  /* 0x0000000ddb007c0c */ /* 0x020fe2000bf86270 */
[----:B--2---:R-:W-:Y:S01]  /*d1f0*/  ULEA UR5, UR5, UR15, 0x18 ;  /* 0x0000000f05057291 */ /* 0x004fe2000f8ec0ff */
[----:B------:R-:W-:Y:S11]  /*d200*/  BRA `(.L_x_118) ;  /* 0x0000000000d07947 */ /* 0x000ff60003800000 */
.L_x_120:
[----:B------:R-:W1:Y:S01]  /*d210*/  LDC.64 R164, c[0x0][0x3b8] ;  /* 0x0000ee00ffa47b82 */ /* 0x000e620000000a00 */
[----:B------:R-:W-:Y:S01]  /*d220*/  UIADD3 UR15, UPT, UPT, UR6, -0x1, URZ ;  /* 0xffffffff060f7890 */ /* 0x000fe2000fffe0ff */
[----:B------:R-:W-:Y:S05]  /*d230*/  IMAD.SHL.U32 R220, R213, 0x8, RZ ;  /* 0x00000008d5dc7824 */ /* 0x000fea00078e00ff */
[----:B------:R-:W-:Y:S04]  /*d240*/  LOP3.LUT R220, R220, 0x18, RZ, 0xc0, !PT ;  /* 0x00000018dcdc7812 */ /* 0x000fe800078ec0ff */
[----:B------:R-:W-:Y:S01]  /*d250*/  LOP3.LUT R218, R220, 0x40, RZ, 0xfc, !PT ;  /* 0x00000040dcda7812 */ /* 0x000fe200078efcff */
[----:B-1----:R-:W-:Y:S04]  /*d260*/  IMAD.WIDE.U32 R170, R164, UR15, RZ ;  /* 0x0000000fa4aa7c25 */ /* 0x002fe8000f8e00ff */
[----:B------:R-:W-:Y:S02]  /*d270*/  IMAD R166, R165, UR15, R171 ;  /* 0x0000000fa5a67c24 */ /* 0x000fe4000f8e02ab */
[C---:B------:R-:W-:Y:S03]  /*d280*/  IMAD.SHL.U32 R167, R170.reuse, 0x40, RZ ;  /* 0x00000040aaa77824 */ /* 0x040fe600078e00ff */
[----:B------:R-:W-:Y:S02]  /*d290*/  SHF.L.U64.HI R166, R170, 0x6, R166 ;  /* 0x00000006aaa67819 */ /* 0x000fe400000102a6 */
[C---:B------:R-:W-:Y:S02]  /*d2a0*/  LEA R170, P1, R164.reuse, R167, 0x5 ;  /* 0x000000a7a4aa7211 */ /* 0x040fe400078228ff */
[C---:B------:R-:W-:Y:S02]  /*d2b0*/  @!P5 LEA R168, P6, R167.reuse, R224, 0x1 ;  /* 0x000000e0a7a8d211 */ /* 0x040fe400078c08ff */
[----:B------:R-:W-:Y:S02]  /*d2c0*/  LEA.HI.X R171, R164, R166, R165, 0x5, P1 ;  /* 0x000000a6a4ab7211 */ /* 0x000fe400008f2ca5 */
[CC--:B------:R-:W-:Y:S01]  /*d2d0*/  @!P5 LEA.HI.X R165, R167.reuse, R223.reuse, R166, 0x1, P6 ;  /* 0x000000dfa7a5d211 */ /* 0x0c0fe200030f0ca6 */
[----:B------:R-:W-:Y:S01]  /*d2e0*/  @!P5 IMAD.MOV.U32 R164, RZ, RZ, R168 ;  /* 0x000000ffffa4d224 */ /* 0x000fe200078e00a8 */
[CC--:B------:R-:W-:Y:S02]  /*d2f0*/  @!P4 LEA R172, P2, R167.reuse, R224.reuse, 0x1 ;  /* 0x000000e0a7acc211 */ /* 0x0c0fe400078408ff */
[CC--:B------:R-:W-:Y:S02]  /*d300*/  @!P3 LEA R174, P1, R167.reuse, R224.reuse, 0x1 ;  /* 0x000000e0a7aeb211 */ /* 0x0c0fe400078208ff */
[----:B------:R-:W-:Y:S01]  /*d310*/  @!PT LDS RZ, [RZ] ;  /* 0x00000000fffff984 */ /* 0x000fe20000000800 */
[----:B------:R-:W-:Y:S01]  /*d320*/  @!PT LDS RZ, [RZ] ;  /* 0x00000000fffff984 */ /* 0x000fe20000000800 */
[----:B------:R-:W-:Y:S01]  /*d330*/  @!PT LDS RZ, [RZ] ;  /* 0x00000000fffff984 */ /* 0x000fe20000000800 */
[----:B------:R1:W-:Y:S01]  /*d340*/  @!P5 LDGSTS.E.BYPASS.LTC128B.128 [R225+0x6000], desc[UR10][R164.64] ;  /* 0x06000000a4e1dfae */ /* 0x0003e2000b981a0a */
[CCC-:B------:R-:W-:Y:S02]  /*d350*/  @!P4 LEA.HI.X R173, R167.reuse, R223.reuse, R166.reuse, 0x1, P2 ;  /* 0x000000dfa7adc211 */ /* 0x1c0fe400010f0ca6 */
[-C--:B------:R-:W-:Y:S01]  /*d360*/  @!P3 LEA.HI.X R175, R167, R223.reuse, R166, 0x1, P1 ;  /* 0x000000dfa7afb211 */ /* 0x080fe200008f0ca6 */
[----:B------:R1:W-:Y:S01]  /*d370*/  @P5 STS.128 [R225+0x6000], RZ ;  /* 0x006000ffe1005388 */ /* 0x0003e20000000c00 */
[C---:B------:R-:W-:Y:S03]  /*d380*/  LEA R176, P6, R170.reuse, R224, 0x1 ;  /* 0x000000e0aab07211 */ /* 0x040fe600078c08ff */
[----:B------:R-:W-:Y:S01]  /*d390*/  @!PT LDS RZ, [RZ] ;  /* 0x00000000fffff984 */ /* 0x000fe20000000800 */
[----:B------:R-:W-:Y:S01]  /*d3a0*/  @!PT LDS RZ, [RZ] ;  /* 0x00000000fffff984 */ /* 0x000fe20000000800 */
[----:B------:R-:W-:Y:S01]  /*d3b0*/  @!PT LDS RZ, [RZ] ;  /* 0x00000000fffff984 */ /* 0x000fe20000000800 */
[----:B------:R1:W-:Y:S01]  /*d3c0*/  @!P4 LDGSTS.E.BYPASS.LTC128B.128 [R225+0x7000], desc[UR10][R172.64+0x40] ;  /* 0x07000040ace1cfae */ /* 0x0003e2000b981a0a */
[----:B------:R-:W-:Y:S03]  /*d3d0*/  LEA.HI.X R177, R170, R223, R171, 0x1, P6 ;  /* 0x000000dfaab17211 */ /* 0x000fe600030f0cab */
        /* <DEDUP_REMOVED lines=21> */
[----:B------:R-:W0:Y:S01]  /*d530*/  LDGDEPBAR ;  /* 0x00000000000079af */ /* 0x000e220000000000 */
[----:B------:R-:W-:Y:S05]  /*d540*/  BRA `(.L_x_119) ;  /* 0x0000000c007c7947 */ /* 0x000fea0003800000 */
.L_x_118:
[----:B------:R-:W-:Y:S04]  /*d550*/  DEPBAR.LE SB0, 0x0 ;  /* 0x000080000000791a */ /* 0x000fe80000000000 */
[----:B------:R-:W-:Y:S01]  /*d560*/  BAR.SYNC.DEFER_BLOCKING 0x0 ;  /* 0x0000000000007b1d */ /* 0x000fe20000010000 */
[----:B-1----:R-:W-:Y:S01]  /*d570*/  UIMAD.WIDE.U32 UR20, UR6, UR8, URZ ;  /* 0x00000008061472a5 */ /* 0x002fe2000f8e00ff */
[----:B------:R-:W-:Y:S01]  /*d580*/  ISETP.GE.AND P3, PT, R218, UR13, PT ;  /* 0x0000000dda007c0c */ /* 0x000fe2000bf66270 */
[C---:B---3--:R-:W-:Y:S02]  /*d590*/  IMAD.SHL.U32 R217, R213.reuse, 0x10, RZ ;  /* 0x00000010d5d97824 */ /* 0x048fe400078e00ff */
[----:B------:R-:W-:Y:S01]  /*d5a0*/  UIMAD UR15, UR6, UR9, UR21 ;  /* 0x00000009060f72a4 */ /* 0x000fe2000f8e0215 */
[----:B------:R-:W-:Y:S01]  /*d5b0*/  IMAD.SHL.U32 R216, R213, 0x4, RZ ;  /* 0x00000004d5d87824 */ /* 0x000fe200078e00ff */
[----:B------:R-:W-:Y:S01]  /*d5c0*/  ULEA UR16, UP0, UR20, UR12, 0x6 ;  /* 0x0000000c14107291 */ /* 0x000fe2000f8030ff */
[----:B------:R-:W-:Y:S01]  /*d5d0*/  IMAD.U32 R236, RZ, RZ, UR20 ;  /* 0x00000014ffec7e24 */ /* 0x000fe2000f8e00ff */
[----:B------:R-:W-:Y:S01]  /*d5e0*/  LOP3.LUT R167, R217, 0x100, RZ, 0xc0, !PT ;  /* 0x00000100d9a77812 */ /* 0x000fe200078ec0ff */
[----:B------:R-:W-:Y:S01]  /*d5f0*/  IMAD.U32 R237, RZ, RZ, UR21 ;  /* 0x00000015ffed7e24 */ /* 0x000fe2000f8e00ff */
[----:B------:R-:W-:Y:S01]  /*d600*/  LOP3.LUT R165, R216, 0x18, RZ, 0xc0, !PT ;  /* 0x00000018d8a57812 */ /* 0x000fe200078ec0ff */
[----:B------:R-:W-:Y:S01]  /*d610*/  IMAD.U32 R230, RZ, RZ, UR15 ;  /* 0x0000000fffe67e24 */ /* 0x000fe2000f8e00ff */
[CC--:B------:R-:W-:Y:S01]  /*d620*/  LEA R234, P0, R236.reuse, R222.reuse, 0x7 ;  /* 0x000000deecea7211 */ /* 0x0c0fe200078038ff */
[----:B------:R-:W-:Y:S01]  /*d630*/  ULEA.HI.X UR15, UR20, UR7, UR15, 0x6, UP0 ;  /* 0x00000007140f7291 */ /* 0x000fe200080f340f */
[----:B------:R-:W-:Y:S01]  /*d640*/  IMAD.U32 R237, RZ, RZ, UR16 ;  /* 0x00000010ffed7e24 */ /* 0x000fe2000f8e00ff */
[----:B------:R-:W-:Y:S01]  /*d650*/  UISETP.NE.AND UP0, UPT, UR6, URZ, UPT ;  /* 0x000000ff0600728c */ /* 0x000fe2000bf05270 */
[-C--:B------:R-:W-:Y:S01]  /*d660*/  LEA.HI.X R235, R236, R221.reuse, R230, 0x7, P0 ;  /* 0x000000ddeceb7211 */ /* 0x080fe200000f3ce6 */
[----:B------:R-:W-:Y:S02]  /*d670*/  IMAD.SHL.U32 R164, R213, 0x20, RZ ;  /* 0x00000020d5a47824 */ /* 0x000fe400078e00ff */
[----:B------:R-:W-:Y:S01]  /*d680*/  IMAD.U32 R230, RZ, RZ, UR15 ;  /* 0x0000000fffe67e24 */ /* 0x000fe2000f8e00ff */
[----:B------:R-:W-:Y:S02]  /*d690*/  LEA R236, P0, R237, R222, 0x1 ;  /* 0x000000deedec7211 */ /* 0x000fe400078008ff */
[----:B------:R-:W-:Y:S01]  /*d6a0*/  LOP3.LUT R166, R167, 0x20, R164, 0xf8, !PT ;  /* 0x00000020a7a67812 */ /* 0x000fe200078ef8a4 */
[----:B------:R-:W-:Y:S01]  /*d6b0*/  @!PT LDS RZ, [RZ] ;  /* 0x00000000fffff984 */ /* 0x000fe20000000800 */
[----:B------:R-:W-:Y:S01]  /*d6c0*/  @!PT LDS RZ, [RZ] ;  /* 0x00000000fffff984 */ /* 0x000fe20000000800 */
[----:B------:R-:W-:Y:S01]  /*d6d0*/  @!PT LDS RZ, [RZ] ;  /* 0x00000000fffff984 */ /* 0x000fe20000000800 */
[----:B------:R-:W-:Y:S01]  /*d6e0*/  @!P5 LDGSTS.E.BYPASS.LTC128B.128 [R225+0x9000], desc[UR10][R234.64] ;  /* 0x09000000eae1dfae */ /* 0x000fe2000b981a0a */
[----:B------:R-:W-:Y:S02]  /*d6f0*/  LEA.HI.X R237, R237, R221, R230, 0x1, P0 ;  /* 0x000000ddeded7211 */ /* 0x000fe400000f0ce6 */
[----:B------:R-:W-:Y:S03]  /*d700*/  LOP3.LUT R165, R165, 0xc0, R164, 0xf8, !PT ;  /* 0x000000c0a5a57812 */ /* 0x000fe600078ef8a4 */
[----:B------:R-:W-:Y:S01]  /*d710*/  @P5 STS.128 [R225+0x9000], RZ ;  /* 0x009000ffe1005388 */ /* 0x000fe20000000c00 */
[----:B------:R-:W-:Y:S02]  /*d720*/  ISETP.GE.AND P5, PT, R220, UR13, PT ;  /* 0x0000000ddc007c0c */ /* 0x000fe4000bfa6270 */
[C---:B------:R-:W-:Y:S03]  /*d730*/  LOP3.LUT R164, R213.reuse, 0x8, RZ, 0xc0, !PT ;  /* 0x00000008d5a47812 */ /* 0x040fe600078ec0ff */
[----:B------:R-:W-:Y:S01]  /*d740*/  @!PT LDS RZ, [RZ] ;  /* 0x00000000fffff984 */ /* 0x000fe20000000800 */
[----:B------:R-:W-:Y:S01]  /*d750*/  @!PT LDS RZ, [RZ] ;  /* 0x00000000fffff984 */ /* 0x000fe20000000800 */
[----:B------:R-:W-:Y:S01]  /*d760*/  @!PT LDS RZ, [RZ] ;  /* 0x00000000fffff984 */ /* 0x000fe20000000800 */
[----:B------:R-:W-:Y:S01]  /*d770*/  @!P4 LDGSTS.E.BYPASS.LTC128B.128 [R225+0xa000], desc[UR10][R234.64+0x40] ;  /* 0x0a000040eae1cfae */ /* 0x000fe2000b981a0a */
[----:B------:R-:W-:Y:S02]  /*d780*/  LOP3.LUT P0, RZ, R213, 0x4, RZ, 0xc0, !PT ;  /* 0x00000004d5ff7812 */ /* 0x000fe4000780c0ff */
[----:B------:R-:W-:Y:S03]  /*d790*/  LOP3.LUT R164, R166, R165, R164, 0xf6, !PT ;  /* 0x000000a5a6a47212 */ /* 0x000fe600078ef6a4 */
[----:B------:R-:W-:Y:S01]  /*d7a0*/  @P4 STS.128 [R225+0xa000], RZ ;  /* 0x00a000ffe1004388 */ /* 0x000fe20000000c00 */
[----:B------:R-:W-:Y:S02]  /*d7b0*/  SEL R188, R212, 0xffffffe0, !P0 ;  /* 0xffffffe0d4bc7807 */ /* 0x000fe40004000000 */
[----:B------:R-:W-:Y:S03]  /*d7c0*/  LEA R171, R164, UR5, 0x1 ;  /* 0x00000005a4ab7c11 */ /* 0x000fe6000f8e08ff */
[----:B------:R-:W-:Y:S01]  /*d7d0*/  @!PT LDS RZ, [RZ] ;  /* 0x00000000fffff984 */ /* 0x000fe20000000800 */
[----:B------:R-:W-:Y:S01]  /*d7e0*/  @!PT LDS RZ, [RZ] ;  /* 0x00000000fffff984 */ /* 0x000fe20000000800 */
[----:B------:R-:W-:Y:S01]  /*d7f0*/  @!PT LDS RZ, [RZ] ;  /* 0x00000000fffff984 */ /* 0x000fe20000000800 */
[----:B------:R1:W-:Y:S01]  /*d800*/  @!P3 LDGSTS.E.BYPASS.LTC128B.128 [R225+0xb000], desc[UR10][R234.64+0x80] ;  /* 0x0b000080eae1bfae */ /* 0x0003e2000b981a0a */
[----:B------:R-:W-:Y:S05]  /*d810*/  IMAD.IADD R170, R215, 0x1, R188 ;  /* 0x00000001d7aa7824 */ /* 0x000fea00078e02bc */
[----:B------:R-:W-:Y:S01]  /*d820*/  @P3 STS.128 [R225+0xb000], RZ ;  /* 0x00b000ffe1003388 */ /* 0x000fe20000000c00 */
[----:B------:R-:W-:Y:S05]  /*d830*/  IMAD.IADD R168, R188, 0x1, R171 ;  /* 0x00000001bca87824 */ /* 0x000fea00078e02ab */
[----:B------:R-:W-:Y:S01]  /*d840*/  @!PT LDS RZ, [RZ] ;  /* 0x00000000fffff984 */ /* 0x000fe20000000800 */
[----:B------:R-:W-:Y:S01]  /*d850*/  @!PT LDS RZ, [RZ] ;  /* 0x00000000fffff984 */ /* 0x000fe20000000800 */
[----:B------:R-:W-:Y:S01]  /*d860*/  @!PT LDS RZ, [RZ] ;  /* 0x00000000fffff984 */ /* 0x000fe20000000800 */
[----:B------:R2:W-:Y:S06]  /*d870*/  @!P5 LDGSTS.E.BYPASS.LTC128B.128 [R225+0x9800], desc[UR10][R236.64] ;  /* 0x09800000ece1dfae */ /* 0x0005ec000b981a0a */
[----:B------:R-:W-:Y:S06]  /*d880*/  @P5 STS.128 [R225+0x9800], RZ ;  /* 0x009800ffe1005388 */ /* 0x000fec0000000c00 */
        /* <DEDUP_REMOVED lines=10> */
[----:B------:R-:W-:Y:S06]  /*d930*/  LDSM.16.M88.4 R164, [R215] ;  /* 0x00000000d7a4783b */ /* 0x000fec0000000200 */
[----:B------:R-:W3:Y:S06]  /*d940*/  LDSM.16.M88.4 R172, [R171+0x6000] ;  /* 0x00600000abac783b */ /* 0x000eec0000000200 */
[----:B------:R-:W4:Y:S06]  /*d950*/  LDSM.16.M88.4 R176, [R215+0x1000] ;  /* 0x00100000d7b0783b */ /* 0x000f2c0000000200 */
[----:B------:R-:W5:Y:S06]  /*d960*/  LDSM.16.M88.4 R180, [R171+0x6400] ;  /* 0x00640000abb4783b */ /* 0x000f6c0000000200 */
[----:B------:R-:W0:Y:S06]  /*d970*/  LDGDEPBAR ;  /* 0x00000000000079af */ /* 0x000e2c0000000000 */
[----:B------:R-:W1:Y:S06]  /*d980*/  LDSM.16.M88.4 R184, [R171+0x6800] ;  /* 0x00680000abb8783b */ /* 0x000e6c0000000200 */
[----:B------:R-:W2:Y:S06]  /*d990*/  LDSM.16.M88.4 R188, [R171+0x6c00] ;  /* 0x006c0000abbc783b */ /* 0x000eac0000000200 */
[----:B------:R-:W-:Y:S01]  /*d9a0*/  LDSM.16.M88.4 R192, [R170] ;  /* 0x00000000aac0783b */ /* 0x000fe20000000200 */
[-C--:B---3--:R-:W-:Y:S05]  /*d9b0*/  HMMA.16816.F32.BF16 R4, R164, R172.reuse, RZ ;  /* 0x000000aca404723c */ /* 0x088fea00000418ff */
[----:B------:R-:W3:Y:S06]  /*d9c0*/  LDSM.16.M88.4 R196, [R168+0x6000] ;  /* 0x00600000a8c4783b */ /* 0x000eec0000000200 */
[----:B------:R-:W3:Y:S01]  /*d9d0*/  LDSM.16.M88.4 R200, [R170+0x1000] ;  /* 0x00100000aac8783b */ /* 0x000ee20000000200 */
[C---:B----4-:R-:W-:Y:S05]  /*d9e0*/  HMMA.16816.F32.BF16 R8, R176.reuse, R172, RZ ;  /* 0x000000acb008723c */ /* 0x050fea00000418ff */
[----:B------:R-:W-:Y:S03]  /*d9f0*/  LDSM.16.M88.4 R204, [R168+0x6800] ;  /* 0x00680000a8cc783b */ /* 0x000fe60000000200 */
[-C--:B------:R-:W-:Y:S03]  /*da00*/  HMMA.16816.F32.BF16 R12, R176, R174.reuse, RZ ;  /* 0x000000aeb00c723c */ /* 0x080fe600000418ff */
[----:B------:R-:W-:Y:S05]  /*da10*/  LDSM.16.M88.4 R208, [R168+0x6c00] ;  /* 0x006c0000a8d0783b */ /* 0x000fea0000000200 */
[C---:B------:R-:W-:Y:S01]  /*da20*/  HMMA.16816.F32.BF16 R16, R164.reuse, R174, RZ ;  /* 0x000000aea410723c */ /* 0x040fe200000418ff */
[----:B------:R-:W4:Y:S07]  /*da30*/  LDSM.16.M88.4 R172, [R168+0x6400] ;  /* 0x00640000a8ac783b */ /* 0x000f2e0000000200 */
[-C--:B-----5:R-:W-:Y:S08]  /*da40*/  HMMA.16816.F32.BF16 R20, R164, R180.reuse, RZ ;  /* 0x000000b4a414723c */ /* 0x0a0ff000000418ff */
[C---:B------:R-:W-:Y:S08]  /*da50*/  HMMA.16816.F32.BF16 R24, R176.reuse, R180, RZ ;  /* 0x000000b4b018723c */ /* 0x040ff000000418ff */
        /* <DEDUP_REMOVED lines=13> */
[----:B------:R-:W1:Y:S06]  /*db30*/  LDSM.16.M88.4 R164, [R215+0x2000] ;  /* 0x00200000d7a4783b */ /* 0x000e6c0000000200 */
[----:B------:R-:W-:Y:S01]  /*db40*/  LDSM.16.M88.4 R188, [R171+0x7c00] ;  /* 0x007c0000abbc783b */ /* 0x000fe20000000200 */
[-C--:B---3--:R-:W-:Y:S08]  /*db50*/  HMMA.16816.F32.BF16 R4, R192, R196.reuse, R4 ;  /* 0x000000c4c004723c */ /* 0x088ff00000041804 */
        /* <DEDUP_REMOVED lines=8> */
[----:B------:R-:W2:Y:S07]  /*dbe0*/  LDSM.16.M88.4 R172, [R171+0x7400] ;  /* 0x00740000abac783b */ /* 0x000eae0000000200 */
        /* <DEDUP_REMOVED lines=10> */
[----:B------:R-:W4:Y:S06]  /*dc90*/  LDSM.16.M88.4 R192, [R168+0x7400] ;  /* 0x00740000a8c0783b */ /* 0x000f2c0000000200 */
[----:B------:R-:W5:Y:S01]  /*dca0*/  LDSM.16.M88.4 R208, [R168+0x7800] ;  /* 0x00780000a8d0783b */ /* 0x000f620000000200 */
[-C--:B-1----:R-:W-:Y:S08]  /*dcb0*/  HMMA.16816.F32.BF16 R4, R164, R176.reuse, R4 ;  /* 0x000000b0a404723c */ /* 0x082ff00000041804 */
        /* <DEDUP_REMOVED lines=19> */
[----:B------:R-:W1:Y:S06]  /*ddf0*/  LDSM.16.M88.4 R164, [R168+0x7c00] ;  /* 0x007c0000a8a4783b */ /* 0x000e6c0000000200 */
[----:B------:R-:W2:Y:S01]  /*de00*/  LDSM.16.M88.4 R188, [R171+0x8800] ;  /* 0x00880000abbc783b */ /* 0x000ea20000000200 */
        /* <DEDUP_REMOVED lines=10> */
[-C--:B-----5:R-:W-:Y:S08]  /*deb0*/  HMMA.16816.F32.BF16 R36, R196, R208.reuse, R36 ;  /* 0x000000d0c424723c */ /* 0x0a0ff00000041824 */
[C---:B------:R-:W-:Y:S08]  /*dec0*/  HMMA.16816.F32.BF16 R40, R204.reuse, R208, R40 ;  /* 0x000000d0cc28723c */ /* 0x040ff00000041828 */
[-C--:B------:R-:W-:Y:S08]  /*ded0*/  HMMA.16816.F32.BF16 R44, R204, R210.reuse, R44 ;  /* 0x000000d2cc2c723c */ /* 0x080ff0000004182c */
[C---:B------:R-:W-:Y:S01]  /*dee0*/  HMMA.16816.F32.BF16 R48, R196.reuse, R210, R48 ;  /* 0x000000d2c430723c */ /* 0x040fe20000041830 */
[----:B------:R-:W-:Y:S07]  /*def0*/  LDSM.16.M88.4 R208, [R168+0x8800] ;  /* 0x00880000a8d0783b */ /* 0x000fee0000000200 */
[-C--:B-1----:R-:W-:Y:S08]  /*df00*/  HMMA.16816.F32.BF16 R52, R196, R164.reuse, R52 ;  /* 0x000000a4c434723c */ /* 0x082ff00000041834 */
[C---:B------:R-:W-:Y:S08]  /*df10*/  HMMA.16816.F32.BF16 R56, R204.reuse, R164, R56 ;  /* 0x000000a4cc38723c */ /* 0x040ff00000041838 */
[-C--:B------:R-:W-:Y:S01]  /*df20*/  HMMA.16816.F32.BF16 R60, R204, R166.reuse, R60 ;  /* 0x000000a6cc3c723c */ /* 0x080fe2000004183c */
[----:B------:R-:W-:Y:S07]  /*df30*/  LDSM.16.M88.4 R204, [R168+0x8400] ;  /* 0x00840000a8cc783b */ /* 0x000fee0000000200 */
[----:B------:R-:W-:Y:S01]  /*df40*/  HMMA.16816.F32.BF16 R64, R196, R166, R64 ;  /* 0x000000a6c440723c */ /* 0x000fe20000041840 */
[----:B------:R-:W1:Y:S06]  /*df50*/  LDSM.16.M88.4 R164, [R171+0x8c00] ;  /* 0x008c0000aba4783b */ /* 0x000e6c0000000200 */
[----:B------:R-:W3:Y:S01]  /*df60*/  LDSM.16.M88.4 R196, [R168+0x8000] ;  /* 0x00800000a8c4783b */ /* 0x000ee20000000200 */
[-C--:B------:R-:W-:Y:S08]  /*df70*/  HMMA.16816.F32.BF16 R4, R172, R176.reuse, R4 ;  /* 0x000000b0ac04723c */ /* 0x080ff00000041804 */
[C---:B------:R-:W-:Y:S08]  /*df80*/  HMMA.16816.F32.BF16 R8, R180.reuse, R176, R8 ;  /* 0x000000b0b408723c */ /* 0x040ff00000041808 */
[-C--:B------:R-:W-:Y:S08]  /*df90*/  HMMA.16816.F32.BF16 R12, R180, R178.reuse, R12 ;  /* 0x000000b2b40c723c */ /* 0x080ff0000004180c */
[C---:B------:R-:W-:Y:S01]  /*dfa0*/  HMMA.16816.F32.BF16 R16, R172.reuse, R178, R16 ;  /* 0x000000b2ac10723c */ /* 0x040fe20000041810 */
[----:B------:R-:W4:Y:S01]  /*dfb0*/  LDSM.16.M88.4 R176, [R168+0x8c00] ;  /* 0x008c0000a8b0783b */ /* 0x000f220000000200 */
[----:B------:R-:W-:Y:S04]  /*dfc0*/  DEPBAR.LE SB0, 0x0 ;  /* 0x000080000000791a */ /* 0x000fe80000000000 */
[----:B------:R-:W-:Y:S02]  /*dfd0*/  BAR.SYNC.DEFER_BLOCKING 0x0 ;  /* 0x0000000000007b1d */ /* 0x000fe40000010000 */
[-C--:B------:R-:W-:Y:S08]  /*dfe0*/  HMMA.16816.F32.BF16 R20, R172, R184.reuse, R20 ;  /* 0x000000b8ac14723c */ /* 0x080ff00000041814 */
[C---:B------:R-:W-:Y:S08]  /*dff0*/  HMMA.16816.F32.BF16 R24, R180.reuse, R184, R24 ;  /* 0x000000b8b418723c */ /* 0x040ff00000041818 */
[-C--:B------:R-:W-:Y:S08]  /*e000*/  HMMA.16816.F32.BF16 R28, R180, R186.reuse, R28 ;  /* 0x000000bab41c723c */ /* 0x080ff0000004181c */
[C---:B------:R-:W-:Y:S08]  /*e010*/  HMMA.16816.F32.BF16 R32, R172.reuse, R186, R32 ;  /* 0x000000baac20723c */ /* 0x040ff00000041820 */
[-C--:B--2---:R-:W-:Y:S08]  /*e020*/  HMMA.16816.F32.BF16 R36, R172, R188.reuse, R36 ;  /* 0x000000bcac24723c */ /* 0x084ff00000041824 */
[C---:B------:R-:W-:Y:S08]  /*e030*/  HMMA.16816.F32.BF16 R40, R180.reuse, R188, R40 ;  /* 0x000000bcb428723c */ /* 0x040ff00000041828 */
[-C--:B------:R-:W-:Y:S08]  /*e040*/  HMMA.16816.F32.BF16 R44, R180, R190.reuse, R44 ;  /* 0x000000beb42c723c */ /* 0x080ff0000004182c */
[C---:B------:R-:W-:Y:S08]  /*e050*/  HMMA.16816.F32.BF16 R48, R172.reuse, R190, R48 ;  /* 0x000000beac30723c */ /* 0x040ff00000041830 */
[-C--:B-1----:R-:W-:Y:S08]  /*e060*/  HMMA.16816.F32.BF16 R52, R172, R164.reuse, R52 ;  /* 0x000000a4ac34723c */ /* 0x082ff00000041834 */
[C---:B------:R-:W-:Y:S08]  /*e070*/  HMMA.16816.F32.BF16 R56, R180.reuse, R164, R56 ;  /* 0x000000a4b438723c */ /* 0x040ff00000041838 */
[-C--:B------:R-:W-:Y:S08]  /*e080*/  HMMA.16816.F32.BF16 R60, R180, R166.reuse, R60 ;  /* 0x000000a6b43c723c */ /* 0x080ff0000004183c */
[----:B------:R-:W-:Y:S08]  /*e090*/  HMMA.16816.F32.BF16 R64, R172, R166, R64 ;  /* 0x000000a6ac40723c */ /* 0x000ff00000041840 */
[-C--:B---3--:R-:W-:Y:S08]  /*e0a0*/  HMMA.16816.F32.BF16 R4, R192, R196.reuse, R4 ;  /* 0x000000c4c004723c */ /* 0x088ff00000041804 */
        /* <DEDUP_REMOVED lines=40> */
[----:B------:R-:W-:Y:S06]  /*e330*/  BRA.U.ANY UP0, `(.L_x_120) ;  /* 0xffffffed00b47547 */ /* 0x000fec000b93ffff */
.L_x_119:
[----:B-1----:R-:W-:Y:S01]  /*e340*/  FMNMX3.FTZ R164, R232, R42, R43, !PT ;  /* 0x0000002ae8a47276 */ /* 0x002fe2000781002b */
[----:B------:R-:W1:Y:S01]  /*e350*/  SHFL.BFLY PT, R175, R230, 0x2, 0x1f ;  /* 0x0c401f00e6af7f89 */ /* 0x000e6200000e0000 */
[----:B------:R-:W-:Y:S01]  /*e360*/  FMNMX3.FTZ R165, R234, R44, R45, !PT ;  /* 0x0000002ceaa57276 */ /* 0x000fe2000781002d */
[----:B------:R-:W-:Y:S01]  /*e370*/  UISETP.NE.AND UP0, UPT, UR6, URZ, UPT ;  /* 0x000000ff0600728c */ /* 0x000fe2000bf05270 */
[----:B------:R-:W-:Y:S01]  /*e380*/  FMNMX3.FTZ R164, R164, R46, R47, !PT ;  /* 0x0000002ea4a47276 */ /* 0x000fe2000781002f */
[----:B------:R-:W-:Y:S01]  /*e390*/  UIADD3 UR6, UPT, UPT, UR6, -0x1, URZ ;  /* 0xffffffff06067890 */ /* 0x000fe2000fffe0ff */
        /* <DEDUP_REMOVED lines=226> */
[--C-:B------:R-:W-:Y:S01]  /*f1c0*/  FFMA.FTZ R60, R60, UR4, -R195.reuse ;  /* 0x000000043c3c7c23 */ /* 0x100fe200080108c3 */
        /* <DEDUP_REMOVED lines=13> */
[----:B------:R-:W-:Y:S01]  /*f2a0*/  FFMA.FTZ R181, R164, R233, R181 ;  /* 0x000000e9a4b57223 */ /* 0x000fe200000100b5 */
        /* <DEDUP_REMOVED lines=12> */
[--C-:B------:R-:W-:Y:S01]  /*f370*/  FFMA.FTZ R65, R66, UR4, -R196.reuse ;  /* 0x0000000442417c23 */ /* 0x100fe200080108c4 */
[----:B------:R-:W-:Y:S01]  /*f380*/  FFMA.FTZ R187, R2, R231, R187 ;  /* 0x000000e702bb7223 */ /* 0x000fe200000100bb */
[----:B------:R-:W-:Y:S01]  /*f390*/  MOV R2, R167 ;  /* 0x000000a700027202 */ /* 0x000fe20000000f00 */
[C---:B------:R-:W-:Y:S04]  /*f3a0*/  HMMA.16816.F32.BF16 R80, R160.reuse, R178, R80 ;  /* 0x000000b2a050723c */ /* 0x040fe80000041850 */
[----:B------:R-:W-:Y:S01]  /*f3b0*/  MUFU.EX2 R172, R172 ;  /* 0x000000ac00ac7308 */ /* 0x000fe20000000800 */
[--C-:B------:R-:W-:Y:S01]  /*f3c0*/  FFMA.FTZ R178, R34, UR4, -R196.reuse ;  /* 0x0000000422b27c23 */ /* 0x100fe200080108c4 */
[C---:B------:R-:W-:Y:S01]  /*f3d0*/  FMUL.FTZ R34, R0.reuse, R142 ;  /* 0x0000008e00227220 */ /* 0x040fe20000410000 */
[--C-:B------:R-:W-:Y:S01]  /*f3e0*/  FFMA.FTZ R179, R35, UR4, -R196.reuse ;  /* 0x0000000423b37c23 */ /* 0x100fe200080108c4 */
[C---:B------:R-:W-:Y:S01]  /*f3f0*/  FMUL.FTZ R35, R0.reuse, R143 ;  /* 0x0000008f00237220 */ /* 0x040fe20000410000 */
[-C--:B--2---:R-:W-:Y:S05]  /*f400*/  HMMA.16816.F32.BF16 R84, R160, R148.reuse, R84 ;  /* 0x00000094a054723c */ /* 0x084fea0000041854 */
[----:B------:R-:W1:Y:S01]  /*f410*/  MUFU.EX2 R173, R173 ;  /* 0x000000ad00ad7308 */ /* 0x000e620000000800 */
[----:B---3--:R-:W-:Y:S01]  /*f420*/  F2FP.BF16.F32.PACK_AB R47, R243, R238 ;  /* 0x000000eef32f723e */ /* 0x008fe200000010ff */
[----:B------:R-:W-:Y:S01]  /*f430*/  FFMA.FTZ R196, R67, UR4, -R196 ;  /* 0x0000000443c47c23 */ /* 0x000fe200080108c4 */
[----:B------:R-:W-:Y:S01]  /*f440*/  FFMA.FTZ R189, R0, R229, R189 ;  /* 0x000000e500bd7223 */ /* 0x000fe200000100bd */
[----:B------:R-:W-:Y:S01]  /*f450*/  MOV R0, R165 ;  /* 0x000000a500007202 */ /* 0x000fe20000000f00 */
        /* <DEDUP_REMOVED lines=11> */
[----:B------:R-:W-:Y:S01]  /*f510*/  FADD.FTZ R190, R190, R187 ;  /* 0x000000bbbebe7221 */ /* 0x000fe20000010000 */
        /* <DEDUP_REMOVED lines=14> */
[C---:B------:R-:W-:Y:S06]  /*f600*/  HMMA.16816.F32.BF16 R104, R156.reuse, R152, R104 ;  /* 0x000000989c68723c */ /* 0x040fec0000041868 */
[----:B------:R-:W-:Y:S01]  /*f610*/  MUFU.EX2 R178, R178 ;  /* 0x000000b200b27308 */ /* 0x000fe20000000800 */
[----:B------:R-:W-:Y:S01]  /*f620*/  FADD.FTZ R175, R175, R174 ;  /* 0x000000aeafaf7221 */ /* 0x000fe20000010000 */
[-C--:B------:R-:W-:Y:S08]  /*f630*/  HMMA.16816.F32.BF16 R108, R156, R154.reuse, R108 ;  /* 0x0000009a9c6c723c */ /* 0x080ff0000004186c */
        /* <DEDUP_REMOVED lines=193> */
[----:B------:R-:W-:Y:S11]  /*10250*/  BRA.U UP0, `(.L_x_118) ;  /* 0xffffffd100bc7547 */ /* 0x000ff6000b83ffff */
.L_x_117:
[----:B------:R-:W2:Y:S01]  /*10260*/  SHFL.BFLY PT, R2, R233, 0x2, 0x1f ;  /* 0x0c401f00e9027f89 */ /* 0x000ea200000e0000 */
[----:B------:R-:W-:Y:S01]  /*10270*/  SHF.L.U32 R4, R213, 0x1, RZ ;  /* 0x00000001d5047819 */ /* 0x000fe200000006ff */
[----:B------:R-:W-:Y:S02]  /*10280*/  UISETP.NE.AND UP3, UPT, UR18, -0x1, UPT ;  /* 0xffffffff1200788c */ /* 0x000fe4000bf65270 */
[----:B------:R-:W3:Y:S01]  /*10290*/  SHFL.BFLY PT, R3, R228, 0x2, 0x1f ;  /* 0x0c401f00e4037f89 */ /* 0x000ee200000e0000 */
[----:B------:R-:W-:Y:S01]  /*102a0*/  LOP3.LUT R4, R4, 0x6, RZ, 0xc0, !PT ;  /* 0x0000000604047812 */ /* 0x000fe200078ec0ff */
[----:B------:R-:W4:Y:S02]  /*102b0*/  LDCU.U8 UR6, c[0x0][0x549] ;  /* 0x0000a920ff0677ac */ /* 0x000f240008000000 */
[----:B------:R-:W5:Y:S01]  /*102c0*/  SHFL.BFLY PT, R0, R231, 0x2, 0x1f ;  /* 0x0c401f00e7007f89 */ /* 0x000f6200000e0000 */
[----:B------:R-:W-:Y:S01]  /*102d0*/  LOP3.LUT R217, R4, 0x3e00, R217, 0xf8, !PT ;  /* 0x00003e0004d97812 */ /* 0x000fe200078ef8d9 */
[----:B------:R-:W1:Y:S02]  /*102e0*/  LDCU UR8, c[0x0][0x434] ;  /* 0x00008680ff0877ac */ /* 0x000e640008000800 */
[----:B------:R-:W1:Y:S01]  /*102f0*/  SHFL.BFLY PT, R10, R229, 0x2, 0x1f ;  /* 0x0c401f00e50a7f89 */ /* 0x000e6200000e0000 */
[----:B------:R-:W5:Y:S01]  /*10300*/  LDCU.U8 UR9, c[0x0][0x548] ;  /* 0x0000a900ff0977ac */ /* 0x000f620008000000 */
[----:B------:R-:W-:Y:S01]  /*10310*/  UISETP.NE.AND UP2, UPT, UR18, -0x1, UPT ;  /* 0xffffffff1200788c */ /* 0x000fe2000bf45270 */
[----:B------:R-:W1:Y:S01]  /*10320*/  LDCU UR13, c[0x0][0x434] ;  /* 0x00008680ff0d77ac */ /* 0x000e620008000800 */
[----:B--2---:R-:W-:Y:S01]  /*10330*/  FADD.FTZ R2, R2, R233 ;  /* 0x000000e902027221 */ /* 0x004fe20000010000 */
[----:B----4-:R-:W-:Y:S01]  /*10340*/  UISETP.NE.AND UP1, UPT, UR6, URZ, UPT ;  /* 0x000000ff0600728c */ /* 0x010fe2000bf25270 */
[----:B------:R-:W2:Y:S01]  /*10350*/  S2UR UR6, SR_CTAID.X ;  /* 0x00000000000679c3 */ /* 0x000ea20000002500 */
[----:B---3--:R-:W-:-:S02]  /*10360*/  FADD.FTZ R6, R3, R228 ;  /* 0x000000e403067221 */ /* 0x008fc40000010000 */
[----:B------:R-:W3:Y:S01]  /*10370*/  SHFL.BFLY PT, R5, R2, 0x1, 0x1f ;  /* 0x0c201f0002057f89 */ /* 0x000ee200000e0000 */
[----:B-----5:R-:W-:-:S03]  /*10380*/  FADD.FTZ R0, R0, R231 ;  /* 0x000000e700007221 */ /* 0x020fc60000010000 */
[----:B------:R-:W4:Y:S01]  /*10390*/  SHFL.BFLY PT, R3, R6, 0x1, 0x1f ;  /* 0x0c201f0006037f89 */ /* 0x000f2200000e0000 */
[----:B------:R-:W-:Y:S01]  /*103a0*/  UISETP.NE.AND UP0, UPT, UR9, URZ, !UP1 ;  /* 0x000000ff0900728c */ /* 0x000fe2000cf05270 */
[----:B-1----:R-:W-:Y:S02]  /*103b0*/  FADD.FTZ R10, R10, R229 ;  /* 0x000000e50a0a7221 */ /* 0x002fe40000010000 */
[----:B------:R-:W1:Y:S01]  /*103c0*/  SHFL.BFLY PT, R11, R0, 0x1, 0x1f ;  /* 0x0c201f00000b7f89 */ /* 0x000e6200000e0000 */
[----:B------:R-:W5:Y:S03]  /*103d0*/  @UP1 LDCU UR7, c[0x0][0x430] ;  /* 0x00008600ff0717ac */ /* 0x000f660008000800 */
[----:B------:R-:W2:Y:S01]  /*103e0*/  SHFL.BFLY PT, R9, R10, 0x1, 0x1f ;  /* 0x0c201f000a097f89 */ /* 0x000ea200000e0000 */
[----:B------:R-:W1:Y:S01]  /*103f0*/  @UP1 LDCU UR15, c[0x0][0x430] ;  /* 0x00008600ff0f17ac */ /* 0x000e620008000800 */
[----:B---3--:R-:W-:Y:S01]  /*10400*/  FADD.FTZ R5, R2, R5 ;  /* 0x0000000502057221 */ /* 0x008fe20000010000 */
[----:B------:R-:W-:Y:S01]  /*10410*/  SHF.L.U32 R2, R213, 0x3, RZ ;  /* 0x00000003d5027819 */ /* 0x000fe200000006ff */
[----:B-----5:R-:W-:-:S02]  /*10420*/  @UP1 UIMAD UR13, UR7, UR8, URZ ;  /* 0x00000008070d12a4 */ /* 0x020fc4000f8e02ff */
[----:B------:R-:W3:Y:S01]  /*10430*/  MUFU.RCP R8, R5 ;  /* 0x0000000500087308 */ /* 0x000ee20000001000 */
[----:B------:R-:W-:Y:S01]  /*10440*/  FSETP.NE.FTZ.AND P3, PT, R5, RZ, PT ;  /* 0x000000ff0500720b */ /* 0x000fe20003f75000 */
[----:B----4-:R-:W-:Y:S01]  /*10450*/  FADD.FTZ R3, R6, R3 ;  /* 0x0000000306037221 */ /* 0x010fe20000010000 */
[----:B------:R-:W-:Y:S01]  /*10460*/  LOP3.LUT R6, R2, 0xc0, RZ, 0xc0, !PT ;  /* 0x000000c002067812 */ /* 0x000fe200078ec0ff */
[----:B-1----:R-:W-:Y:S01]  /*10470*/  FADD.FTZ R0, R0, R11 ;  /* 0x0000000b00007221 */ /* 0x002fe20000010000 */
[----:B------:R-:W-:Y:S02]  /*10480*/  LOP3.LUT R217, R217, 0x20, R2, 0xf8, !PT ;  /* 0x00000020d9d97812 */ /* 0x000fe400078ef802 */
[----:B------:R-:W-:Y:S01]  /*10490*/  LOP3.LUT R6, R6, 0x18, R213, 0xf8, !PT ;  /* 0x0000001806067812 */ /* 0x000fe200078ef8d5 */
[----:B--2---:R-:W-:Y:S01]  /*104a0*/  FADD.FTZ R4, R10, R9 ;  /* 0x000000090a047221 */ /* 0x004fe20000010000 */
[----:B------:R-:W1:Y:S01]  /*104b0*/  MUFU.RCP R7, R3 ;  /* 0x0000000300077308 */ /* 0x000e620000001000 */
[----:B------:R-:W-:-:S02]  /*104c0*/  FSETP.NE.FTZ.AND P2, PT, R3, RZ, PT ;  /* 0x000000ff0300720b */ /* 0x000fc40003f55000 */
[----:B------:R-:W-:Y:S02]  /*104d0*/  LOP3.LUT R6, R217, R6, RZ, 0xfc, !PT ;  /* 0x00000006d9067212 */ /* 0x000fe400078efcff */
[----:B------:R-:W-:Y:S02]  /*104e0*/  FSETP.NE.FTZ.AND P1, PT, R0, RZ, PT ;  /* 0x000000ff0000720b */ /* 0x000fe40003f35000 */
[----:B------:R-:W-:Y:S01]  /*104f0*/  LEA R11, R6, UR5, 0x1 ;  /* 0x00000005060b7c11 */ /* 0x000fe2000f8e08ff */
[----:B------:R-:W2:Y:S01]  /*10500*/  MUFU.RCP R9, R4 ;  /* 0x0000000400097308 */ /* 0x000ea20000001000 */
[----:B---3--:R-:W-:Y:S01]  /*10510*/  FSEL R8, R8, 1, P3 ;  /* 0x3f80000008087808 */ /* 0x008fe20001800000 */
[----:B------:R-:W3:Y:S01]  /*10520*/  @!UP3 LDCU.64 UR4, c[0x0][0x400] ;  /* 0x00008000ff04b7ac */ /* 0x000ee20008000a00 */
[----:B------:R-:W-:-:S03]  /*10530*/  FSETP.NE.FTZ.AND P0, PT, R4, RZ, PT ;  /* 0x000000ff0400720b */ /* 0x000fc60003f15000 */
        /* <DEDUP_REMOVED lines=24> */
[----:B-1----:R-:W-:Y:S01]  /*106c0*/  FSEL R7, R7, 1, P2 ;  /* 0x3f80000007077808 */ /* 0x002fe20001000000 */
[----:B------:R-:W1:Y:S01]  /*106d0*/  MUFU.RCP R8, R0 ;  /* 0x0000000000087308 */ /* 0x000e620000001000 */
[----:B--2---:R-:W-:Y:S01]  /*106e0*/  FSEL R9, R9, 1, P0 ;  /* 0x3f80000009097808 */ /* 0x004fe20000000000 */
[----:B---3--:R-:W-:Y:S01]  /*106f0*/  @!UP3 UIMAD.WIDE.U32 UR16, UR19, UR4, URZ ;  /* 0x000000041310b2a5 */ /* 0x008fe2000f8e00ff */
[----:B------:R-:W-:Y:S01]  /*10700*/  F2FP.BF16.F32.PACK_AB R160, R161, R160 ;  /* 0x000000a0a1a0723e */ /* 0x000fe200000010ff */
[C---:B------:R-:W-:Y:S01]  /*10710*/  FMUL.FTZ R162, R7.reuse, R162 ;  /* 0x000000a207a27220 */ /* 0x040fe20000410000 */
[C---:B------:R-:W-:Y:S01]  /*10720*/  FMUL.FTZ R163, R7.reuse, R163 ;  /* 0x000000a307a37220 */ /* 0x040fe20000410000 */
[C---:B------:R-:W-:Y:S01]  /*10730*/  FMUL.FTZ R150, R7.reuse, R150 ;  /* 0x0000009607967220 */ /* 0x040fe20000410000 */
[----:B------:R-:W-:Y:S01]  /*10740*/  FMUL.FTZ R151, R7, R151 ;  /* 0x0000009707977220 */ /* 0x000fe20000410000 */
        /* <DEDUP_REMOVED lines=8> */
[----:B------:R-:W-:Y:S01]  /*107d0*/  F2FP.BF16.F32.PACK_AB R162, R163, R162 ;  /* 0x000000a2a3a2723e */ /* 0x000fe200000010ff */
[C---:B------:R-:W-:Y:S01]  /*107e0*/  FMUL.FTZ R74, R9.reuse, R74 ;  /* 0x0000004a094a7220 */ /* 0x040fe20000410000 */
[----:B-1----:R-:W-:Y:S01]  /*107f0*/  FSEL R8, R8, 1, P1 ;  /* 0x3f80000008087808 */ /* 0x002fe20000800000 */
[----:B------:R-:W-:Y:S01]  /*10800*/  FMUL.FTZ R75, R9, R75 ;  /* 0x0000004b094b7220 */ /* 0x000fe20000410000 */
[----:B------:R-:W-:Y:S01]  /*10810*/  F2FP.BF16.F32.PACK_AB R148, R149, R148 ;  /* 0x000000949594723e */ /* 0x000fe200000010ff */
[----:B------:R-:W-:Y:S01]  /*10820*/  FMUL.FTZ R78, R9, R78 ;  /* 0x0000004e094e7220 */ /* 0x000fe20000410000 */
[----:B------:R-:W-:Y:S01]  /*10830*/  F2FP.BF16.F32.PACK_AB R150, R151, R150 ;  /* 0x000000969796723e */ /* 0x000fe200000010ff */
        /* <DEDUP_REMOVED lines=25> */
[----:B------:R-:W-:Y:S01]  /*109d0*/  FMUL.FTZ R79, R9, R79 ;  /* 0x0000004f094f7220 */ /* 0x000fe20000410000 */
[----:B------:R-:W-:Y:S01]  /*109e0*/  LOP3.LUT R216, R216, 0x40, RZ, 0xc0, !PT ;  /* 0x00000040d8d87812 */ /* 0x000fe200078ec0ff */
[----:B------:R-:W-:Y:S01]  /*109f0*/  FMUL.FTZ R86, R7, R86 ;  /* 0x0000005607567220 */ /* 0x000fe20000410000 */
[----:B------:R-:W-:Y:S01]  /*10a00*/  IADD3 R13, PT, PT, R11, -R8, RZ ;  /* 0x800000080b0d7210 */ /* 0x000fe20007ffe0ff */
        /* <DEDUP_REMOVED lines=18> */
[----:B------:R-:W-:Y:S01]  /*10b30*/  STS [R13+0x10], R148 ;  /* 0x000010940d007388 */ /* 0x000fe20000000800 */
        /* <DEDUP_REMOVED lines=13> */
[----:B------:R-:W-:Y:S01]  /*10c10*/  @!UP3 UIMAD UR12, UR19, UR5, UR17 ;  /* 0x00000005130cb2a4 */ /* 0x000fe2000f8e0211 */
[----:B------:R-:W-:Y:S01]  /*10c20*/  F2FP.BF16.F32.PACK_AB R86, R87, R86 ;  /* 0x000000565756723e */ /* 0x000fe200000010ff */
[----:B------:R-:W-:Y:S01]  /*10c30*/  STS [R13+0x1010], R152 ;  /* 0x001010980d007388 */ /* 0x000fe20000000800 */
[C---:B------:R-:W-:Y:S01]  /*10c40*/  FMUL.FTZ R106, R9.reuse, R106 ;  /* 0x0000006a096a7220 */ /* 0x040fe20000410000 */
[----:B------:R-:W-:Y:S01]  /*10c50*/  FMUL.FTZ R107, R9, R107 ;  /* 0x0000006b096b7220 */ /* 0x000fe20000410000 */
[----:B------:R-:W-:Y:S01]  /*10c60*/  F2FP.BF16.F32.PACK_AB R96, R97, R96 ;  /* 0x000000606160723e */ /* 0x000fe200000010ff */
[----:B------:R-:W-:Y:S01]  /*10c70*/  STS [R13+0x1210], R154 ;  /* 0x0012109a0d007388 */ /* 0x000fe20000000800 */
[----:B------:R-:W-:Y:S01]  /*10c80*/  F2FP.BF16.F32.PACK_AB R98, R99, R98 ;  /* 0x000000626362723e */ /* 0x000fe200000010ff */
[----:B------:R-:W1:Y:S01]  /*10c90*/  @UP3 LDCU.64 UR4, c[0x0][0x408] ;  /* 0x00008100ff0437ac */ /* 0x000e620008000a00 */
        /* <DEDUP_REMOVED lines=47> */
[----:B-1----:R-:W-:Y:S01]  /*10f90*/  @UP3 UIMAD.WIDE.U32 UR20, UR18, UR4, URZ ;  /* 0x00000004121432a5 */ /* 0x002fe2000f8e00ff */
[----:B------:R-:W-:Y:S01]  /*10fa0*/  F2FP.BF16.F32.PACK_AB R118, R119, R118 ;  /* 0x000000767776723e */ /* 0x000fe200000010ff */
[----:B------:R-:W-:Y:S01]  /*10fb0*/  STS [R11+0x3000], R88 ;  /* 0x003000580b007388 */ /* 0x000fe20000000800 */
[----:B------:R-:W-:Y:S01]  /*10fc0*/  F2FP.BF16.F32.PACK_AB R140, R141, R140 ;  /* 0x0000008c8d8c723e */ /* 0x000fe200000010ff */
[----:B------:R-:W1:Y:S01]  /*10fd0*/  S2UR UR4, SR_CTAID.Z ;  /* 0x00000000000479c3 */ /* 0x000e620000002700 */
[----:B------:R-:W-:Y:S01]  /*10fe0*/  F2FP.BF16.F32.PACK_AB R142, R143, R142 ;  /* 0x0000008e8f8e723e */ /* 0x000fe200000010ff */
[----:B------:R-:W-:Y:S01]  /*10ff0*/  STS [R11+0x3200], R90 ;  /* 0x0032005a0b007388 */ /* 0x000fe20000000800 */
[----:B------:R-:W-:Y:S01]  /*11000*/  F2FP.BF16.F32.PACK_AB R124, R125, R124 ;  /* 0x0000007c7d7c723e */ /* 0x000fe200000010ff */
[----:B------:R2:W3:Y:S01]  /*11010*/  @P3 MUFU.LG2 R16, R5 ;  /* 0x0000000500103308 */ /* 0x0004e20000000c00 */
[----:B------:R-:W-:Y:S01]  /*11020*/  F2FP.BF16.F32.PACK_AB R126, R127, R126 ;  /* 0x0000007e7f7e723e */ /* 0x000fe200000010ff */
[----:B------:R-:W-:Y:S01]  /*11030*/  STS [R13+0x3010], R92 ;  /* 0x0030105c0d007388 */ /* 0x000fe20000000800 */
[----:B------:R-:W-:Y:S01]  /*11040*/  F2FP.BF16.F32.PACK_AB R132, R133, R132 ;  /* 0x000000848584723e */ /* 0x000fe200000010ff */
[----:B------:R-:W-:Y:S01]  /*11050*/  @UP3 UIMAD UR12, UR18, UR5, UR21 ;  /* 0x00000005120c32a4 */ /* 0x000fe2000f8e0215 */
[----:B------:R-:W-:Y:S01]  /*11060*/  F2FP.BF16.F32.PACK_AB R7, R7, R134 ;  /* 0x000000860707723e */ /* 0x000fe200000010ff */
[----:B------:R-:W-:Y:S01]  /*11070*/  STS [R13+0x3210], R94 ;  /* 0x0032105e0d007388 */ /* 0x000fe20000000800 */
[----:B------:R-:W-:Y:S01]  /*11080*/  F2FP.BF16.F32.PACK_AB R136, R137, R136 ;  /* 0x000000888988723e */ /* 0x000fe200000010ff */
[----:B------:R2:W4:Y:S01]  /*11090*/  @P2 MUFU.LG2 R6, R3 ;  /* 0x0000000300062308 */ /* 0x0005220000000c00 */
[----:B------:R-:W-:Y:S01]  /*110a0*/  F2FP.BF16.F32.PACK_AB R138, R139, R138 ;  /* 0x0000008a8b8a723e */ /* 0x000fe200000010ff */
[----:B------:R-:W-:Y:S01]  /*110b0*/  STS [R15+0x2020], R100 ;  /* 0x002020640f007388 */ /* 0x000fe20000000800 */
[----:B------:R-:W-:Y:S01]  /*110c0*/  F2FP.BF16.F32.PACK_AB R128, R129, R128 ;  /* 0x000000808180723e */ /* 0x000fe200000010ff */
[----:B------:R-:W-:Y:S01]  /*110d0*/  @!UP2 UIMAD UR18, UR19, UR8, URZ ;  /* 0x000000081312a2a4 */ /* 0x000fe2000f8e02ff */
[----:B------:R-:W-:Y:S01]  /*110e0*/  F2FP.BF16.F32.PACK_AB R9, R9, R130 ;  /* 0x000000820909723e */ /* 0x000fe200000010ff */
[----:B------:R-:W-:Y:S01]  /*110f0*/  STS [R15+0x2220], R102 ;  /* 0x002220660f007388 */ /* 0x000fe20000000800 */
[----:B------:R-:W-:Y:S01]  /*11100*/  @UP1 UMOV UR5, 0x1 ;  /* 0x0000000100051882 */ /* 0x000fe20000000000 */
[----:B------:R-:W-:Y:S01]  /*11110*/  @UP3 UMOV UR16, UR20 ;  /* 0x0000001400103c82 */ /* 0x000fe20008000000 */
[----:B------:R-:W-:Y:S01]  /*11120*/  USHF.R.S32.HI UR7, URZ, 0x1f, UR18 ;  /* 0x0000001fff077899 */ /* 0x000fe20008011412 */
        /* <DEDUP_REMOVED lines=14> */
[----:B------:R2:W-:Y:S04]  /*11210*/  STS [R15+0x4020], R124 ;  /* 0x0040207c0f007388 */ /* 0x0005e80000000800 */
[----:B------:R2:W-:Y:S04]  /*11220*/  STS [R15+0x4220], R126 ;  /* 0x0042207e0f007388 */ /* 0x0005e80000000800 */
[----:B------:R2:W-:Y:S04]  /*11230*/  STS [R17+0x4030], R132 ;  /* 0x0040308411007388 */ /* 0x0005e80000000800 */
[----:B------:R2:W-:Y:S04]  /*11240*/  STS [R17+0x4230], R7 ;  /* 0x0042300711007388 */ /* 0x0005e80000000800 */
[----:B------:R2:W-:Y:S04]  /*11250*/  STS [R15+0x5020], R136 ;  /* 0x005020880f007388 */ /* 0x0005e80000000800 */
[----:B------:R2:W-:Y:S01]  /*11260*/  STS [R15+0x5220], R138 ;  /* 0x0052208a0f007388 */ /* 0x0005e20000000800 */
[----:B-----5:R-:W1:Y:S03]  /*11270*/  @P3 LDC R13, c[0x0][0x458] ;  /* 0x00011600ff0d3b82 */ /* 0x020e660000000800 */
[----:B------:R2:W-:Y:S04]  /*11280*/  STS [R17+0x5030], R128 ;  /* 0x0050308011007388 */ /* 0x0005e80000000800 */
[----:B------:R2:W-:Y:S01]  /*11290*/  STS [R17+0x5230], R9 ;  /* 0x0052300911007388 */ /* 0x0005e20000000800 */
[----:B---34-:R-:W-:Y:S05]  /*112a0*/  BRA.U UP1, `(.L_x_121) ;  /* 0x0000000101207547 */ /* 0x018fea000b800000 */
[----:B------:R-:W-:Y:S01]  /*112b0*/  UISETP.NE.AND UP1, UPT, UR9, URZ, UPT ;  /* 0x000000ff0900728c */ /* 0x000fe2000bf25270 */
[----:B------:R-:W3:Y:S10]  /*112c0*/  LDCU UR9, c[0x0][0x3e0] ;  /* 0x00007c00ff0977ac */ /* 0x000ef40008000800 */
[----:B------:R-:W3:Y:S01]  /*112d0*/  @UP1 LDCU UR5, c[0x0][0x454] ;  /* 0x00008a80ff0517ac */ /* 0x000ee20008000800 */
[----:B------:R-:W-:Y:S01]  /*112e0*/  @UP1 UMOV UR15, 0x1 ;  /* 0x00000001000f1882 */ /* 0x000fe20000000000 */
[----:B------:R-:W4:Y:S01]  /*112f0*/  @UP1 LDCU UR13, c[0x0][0x454] ;  /* 0x00008a80ff0d17ac */ /* 0x000f220008000800 */
[----:B------:R-:W-:Y:S01]  /*11300*/  @!UP1 UMOV UR15, 0x1 ;  /* 0x00000001000f9882 */ /* 0x000fe20000000000 */
[----:B---3--:R-:W-:-:S02]  /*11310*/  @UP1 UIMAD UR5, UR5, UR9, URZ ;  /* 0x00000009050512a4 */ /* 0x008fc4000f8e02ff */
[----:B----4-:R-:W-:-:S12]  /*11320*/  @!UP1 UIMAD UR5, UR8, UR9, URZ ;  /* 0x00000009080592a4 */ /* 0x010fd8000f8e02ff */
.L_x_121:
[----:B------:R-:W-:Y:S01]  /*11330*/  BAR.SYNC.DEFER_BLOCKING 0x0 ;  /* 0x0000000000007b1d */ /* 0x000fe20000010000 */
[----:B--2---:R-:W-:Y:S01]  /*11340*/  @P3 FMUL.FTZ R15, R16, 0.69314718246459960938 ;  /* 0x3f317218100f3820 */ /* 0x004fe20000410000 */
[----:B------:R-:W-:Y:S01]  /*11350*/  MOV R3, 0x7f800000 ;  /* 0x7f80000000037802 */ /* 0x000fe20000000f00 */
[----:B-1----:R-:W-:Y:S01]  /*11360*/  UIMAD UR13, UR4, UR13, URZ ;  /* 0x0000000d040d72a4 */ /* 0x002fe2000f8e02ff */
[----:B------:R-:W-:Y:S01]  /*11370*/  @P2 FMUL.FTZ R6, R6, 0.69314718246459960938 ;  /* 0x3f31721806062820 */ /* 0x000fe20000410000 */
[----:B------:R-:W-:-:S03]  /*11380*/  @P3 FFMA.FTZ R3, R168, R13, R15 ;  /* 0x0000000da8033223 */ /* 0x000fc6000001000f */
[----:B------:R-:W1:Y:S01]  /*11390*/  @P2 LDC R14, c[0x0][0x458] ;  /* 0x00011600ff0e2b82 */ /* 0x000e620000000800 */
[----:B------:R-:W2:Y:S01]  /*113a0*/  @P1 MUFU.LG2 R7, R0 ;  /* 0x0000000000071308 */ /* 0x000ea20000000c00 */
[----:B------:R-:W3:Y:S01]  /*113b0*/  S2R R20, SR_CTAID.X ;  /* 0x0000000000147919 */ /* 0x000ee20000002500 */
[----:B------:R-:W-:Y:S01]  /*113c0*/  LOP3.LUT P3, RZ, R213, 0x3, RZ, 0xc0, !PT ;  /* 0x00000003d5ff7812 */ /* 0x000fe2000786c0ff */
[----:B------:R-:W-:Y:S01]  /*113d0*/  UIMAD UR9, UR6, UR15, URZ ;  /* 0x0000000f060972a4 */ /* 0x000fe2000f8e02ff */
[----:B------:R-:W-:Y:S01]  /*113e0*/  BSSY.RECONVERGENT B0, `(.L_x_122) ;  /* 0x000003d000007945 */ /* 0x000fe20003800200 */
[----:B------:R-:W-:Y:S01]  /*113f0*/  USEL UR18, UR18, URZ, UP0 ;  /* 0x000000ff12127287 */ /* 0x000fe20008000000 */
[----:B------:R-:W-:Y:S01]  /*11400*/  MOV R17, 0x7f800000 ;  /* 0x7f80000000117802 */ /* 0x000fe20000000f00 */
[----:B------:R-:W4:Y:S01]  /*11410*/  @P1 LDC R5, c[0x0][0x458] ;  /* 0x00011600ff051b82 */ /* 0x000f220000000800 */
[----:B------:R-:W5:Y:S01]  /*11420*/  @P0 MUFU.LG2 R4, R4 ;  /* 0x0000000400040308 */ /* 0x000f620000000c00 */
[----:B------:R-:W-:Y:S01]  /*11430*/  @!UP0 UIMAD UR13, UR19, UR5, UR13 ;  /* 0x00000005130d82a4 */ /* 0x000fe2000f8e020d */
[----:B------:R-:W-:Y:S01]  /*11440*/  MOV R16, 0x7f800000 ;  /* 0x7f80000000107802 */ /* 0x000fe20000000f00 */
[----:B------:R-:W-:Y:S01]  /*11450*/  USHF.L.U32 UR9, UR9, 0x7, URZ ;  /* 0x0000000709097899 */ /* 0x000fe200080006ff */
[----:B------:R-:W-:Y:S01]  /*11460*/  SHF.R.U32.HI R18, RZ, 0x2, R213 ;  /* 0x00000002ff127819 */ /* 0x000fe200000116d5 */
[----:B------:R-:W-:-:S02]  /*11470*/  USEL UR7, UR7, URZ, UP0 ;  /* 0x000000ff07077287 */ /* 0x000fc40008000000 */
[----:B------:R-:W3:Y:S01]  /*11480*/  @P0 LDC R12, c[0x0][0x458] ;  /* 0x00011600ff0c0b82 */ /* 0x000ee20000000800 */
[----:B------:R-:W-:Y:S01]  /*11490*/  USHF.R.S32.HI UR8, URZ, 0x1f, UR13 ;  /* 0x0000001fff087899 */ /* 0x000fe2000801140d */
[----:B------:R1:W3:Y:S01]  /*114a0*/  LDS.128 R8, [R225+0x1800] ;  /* 0x00180000e1087984 */ /* 0x0002e20000000c00 */
[----:B------:R-:W-:Y:S01]  /*114b0*/  USHF.R.S32.HI UR5, URZ, 0x1f, UR9 ;  /* 0x0000001fff057899 */ /* 0x000fe20008011409 */
[----:B--2---:R-:W-:Y:S01]  /*114c0*/  @P1 FMUL.FTZ R7, R7, 0.69314718246459960938 ;  /* 0x3f31721807071820 */ /* 0x004fe20000410000 */
[----:B------:R-:W-:Y:S01]  /*114d0*/  UIADD3 UR18, UP1, UP0, UR9, UR18, UR13 ;  /* 0x0000001209127290 */ /* 0x000fe2000f83e00d */
[----:B------:R-:W-:Y:S01]  /*114e0*/  MOV R0, 0x7f800000 ;  /* 0x7f80000000007802 */ /* 0x000fe20000000f00 */
[----:B-1----:R-:W-:Y:S02]  /*114f0*/  @P2 FFMA.FTZ R17, R167, R14, R6 ;  /* 0x0000000ea7112223 */ /* 0x002fe40000010006 */
[----:B------:R-:W-:Y:S01]  /*11500*/  UIADD3.X UR5, UPT, UPT, UR5, UR7, UR8, UP1, UP0 ;  /* 0x0000000705057290 */ /* 0x000fe20008fe0408 */
[----:B-----5:R-:W-:Y:S01]  /*11510*/  @P0 FMUL.FTZ R4, R4, 0.69314718246459960938 ;  /* 0x3f31721804040820 */ /* 0x020fe20000410000 */
[----:B----4-:R-:W-:-:S03]  /*11520*/  @P1 FFMA.FTZ R16, R166, R5, R7 ;  /* 0x00000005a6101223 */ /* 0x010fc60000010007 */
[----:B---3--:R-:W-:Y:S01]  /*11530*/  @P0 FFMA.FTZ R0, R165, R12, R4 ;  /* 0x0000000ca5000223 */ /* 0x008fe20000010004 */
[----:B------:R-:W-:Y:S06]  /*11540*/  @P3 BRA `(.L_x_123) ;  /* 0x0000000000983947 */ /* 0x000fec0003800000 */
[----:B------:R-:W-:-:S04]  /*11550*/  SHF.R.U32.HI R213, RZ, 0x1, R213 ;  /* 0x00000001ffd57819 */ /* 0x000fc800000116d5 */
[----:B------:R-:W-:-:S04]  /*11560*/  LOP3.LUT R213, R213, 0x30, RZ, 0xc0, !PT ;  /* 0x00000030d5d57812 */ /* 0x000fc800078ec0ff */
[----:B------:R-:W-:-:S04]  /*11570*/  LOP3.LUT R22, R213, 0x7, R18, 0xf8, !PT ;  /* 0x00000007d5167812 */ /* 0x000fc800078ef812 */
[C---:B------:R-:W-:Y:S01]  /*11580*/  ISETP.GE.AND P6, PT, R22.reuse, UR14, PT ;  /* 0x0000000e16007c0c */ /* 0x040fe2000bfc6270 */
[C---:B------:R-:W-:Y:S01]  /*11590*/  VIADD R25, R22.reuse, 0x8 ;  /* 0x0000000816197836 */ /* 0x040fe20000000000 */
[C---:B------:R-:W-:Y:S01]  /*115a0*/  LOP3.LUT R24, R22.reuse, 0x40, RZ, 0xfc, !PT ;  /* 0x0000004016187812 */ /* 0x040fe200078efcff */
[----:B------:R-:W-:-:S03]  /*115b0*/  VIADD R23, R22, 0x48 ;  /* 0x0000004816177836 */ /* 0x000fc60000000000 */
[----:B------:R-:W-:Y:S02]  /*115c0*/  ISETP.GE.AND P5, PT, R25, UR14, PT ;  /* 0x0000000e19007c0c */ /* 0x000fe4000bfa6270 */
[----:B------:R-:W-:Y:S02]  /*115d0*/  ISETP.GE.AND P4, PT, R24, UR14, PT ;  /* 0x0000000e18007c0c */ /* 0x000fe4000bf86270 */
[----:B------:R-:W-:-:S03]  /*115e0*/  ISETP.GE.AND P3, PT, R23, UR14, PT ;  /* 0x0000000e17007c0c */ /* 0x000fc6000bf66270 */
[----:B------:R-:W1:Y:S01]  /*115f0*/  @!P6 LDC.64 R14, c[0x0][0x420] ;  /* 0x00010800ff0eeb82 */ /* 0x000e620000000a00 */
[----:B------:R-:W-:-:S05]  /*11600*/  @!P6 IMAD R22, R22, UR15, RZ ;  /* 0x0000000f1616ec24 */ /* 0x000fca000f8e02ff */
[----:B------:R-:W-:Y:S01]  /*11610*/  @!P6 IADD3 R21, P0, PT, R22, UR18, RZ ;  /* 0x000000121615ec10 */ /* 0x000fe2000ff1e0ff */
[----:B------:R-:W-:Y:S01]  /*11620*/  @!P5 IMAD R25, R25, UR15, RZ ;  /* 0x0000000f1919dc24 */ /* 0x000fe2000f8e02ff */
[----:B------:R-:W2:Y:S01]  /*11630*/  @!P5 LDC.64 R12, c[0x0][0x420] ;  /* 0x00010800ff0cdb82 */ /* 0x000ea20000000a00 */
[----:B------:R-:W-:Y:S01]  /*11640*/  @!P4 IMAD R24, R24, UR15, RZ ;  /* 0x0000000f1818cc24 */ /* 0x000fe2000f8e02ff */
[----:B------:R-:W-:Y:S01]  /*11650*/  @!P6 LEA.HI.X.SX32 R22, R22, UR5, 0x1, P0 ;  /* 0x000000051616ec11 */ /* 0x000fe200080f0eff */
[----:B------:R-:W-:-:S05]  /*11660*/  @!P3 IMAD R23, R23, UR15, RZ ;  /* 0x0000000f1717bc24 */ /* 0x000fca000f8e02ff */
[----:B------:R-:W3:Y:S08]  /*11670*/  @!P4 LDC.64 R6, c[0x0][0x420] ;  /* 0x00010800ff06cb82 */ /* 0x000ef00000000a00 */
[----:B------:R-:W4:Y:S01]  /*11680*/  @!P3 LDC.64 R4, c[0x0][0x420] ;  /* 0x00010800ff04bb82 */ /* 0x000f220000000a00 */
[----:B-1----:R-:W-:Y:S02]  /*11690*/  @!P6 LEA R26, P1, R21, R14, 0x2 ;  /* 0x0000000e151ae211 */ /* 0x002fe400078210ff */
[----:B------:R-:W-:-:S02]  /*116a0*/  @!P5 IADD3 R14, P0, PT, R25, UR18, RZ ;  /* 0x00000012190edc10 */ /* 0x000fc4000ff1e0ff */
[----:B------:R-:W-:Y:S02]  /*116b0*/  @!P6 LEA.HI.X R27, R21, R15, R22, 0x2, P1 ;  /* 0x0000000f151be211 */ /* 0x000fe400008f1416 */
[----:B------:R-:W-:Y:S02]  /*116c0*/  @!P5 LEA.HI.X.SX32 R25, R25, UR5, 0x1, P0 ;  /* 0x000000051919dc11 */ /* 0x000fe400080f0eff */
[----:B--2---:R-:W-:Y:S01]  /*116d0*/  @!P5 LEA R28, P2, R14, R12, 0x2 ;  /* 0x0000000c0e1cd211 */ /* 0x004fe200078410ff */
[----:B------:R1:W-:Y:S01]  /*116e0*/  @!P6 STG.E desc[UR10][R26.64], R3 ;  /* 0x000000031a00e986 */ /* 0x0003e2000c10190a */
[----:B------:R-:W-:Y:S02]  /*116f0*/  @!P4 IADD3 R12, P1, PT, R24, UR18, RZ ;  /* 0x00000012180ccc10 */ /* 0x000fe4000ff3e0ff */
[----:B------:R-:W-:Y:S02]  /*11700*/  @!P3 IADD3 R15, P0, PT, R23, UR18, RZ ;  /* 0x00000012170fbc10 */ /* 0x000fe4000ff1e0ff */
[----:B------:R-:W-:-:S02]  /*11710*/  @!P5 LEA.HI.X R29, R14, R13, R25, 0x2, P2 ;  /* 0x0000000d0e1dd211 */ /* 0x000fc400010f1419 */
[----:B------:R-:W-:Y:S02]  /*11720*/  @!P4 LEA.HI.X.SX32 R24, R24, UR5, 0x1, P1 ;  /* 0x000000051818cc11 */ /* 0x000fe400088f0eff */
[----:B------:R-:W-:Y:S01]  /*11730*/  @!P3 LEA.HI.X.SX32 R14, R23, UR5, 0x1, P0 ;  /* 0x00000005170ebc11 */ /* 0x000fe200080f0eff */
[----:B------:R1:W-:Y:S01]  /*11740*/  @!P5 STG.E desc[UR10][R28.64], R17 ;  /* 0x000000111c00d986 */ /* 0x0003e2000c10190a */
[C---:B---3--:R-:W-:Y:S02]  /*11750*/  @!P4 LEA R6, P1, R12.reuse, R6, 0x2 ;  /* 0x000000060c06c211 */ /* 0x048fe400078210ff */
[C---:B----4-:R-:W-:Y:S02]  /*11760*/  @!P3 LEA R4, P0, R15.reuse, R4, 0x2 ;  /* 0x000000040f04b211 */ /* 0x050fe400078010ff */
[----:B------:R-:W-:Y:S02]  /*11770*/  @!P4 LEA.HI.X R7, R12, R7, R24, 0x2, P1 ;  /* 0x000000070c07c211 */ /* 0x000fe400008f1418 */
[----:B------:R-:W-:-:S03]  /*11780*/  @!P3 LEA.HI.X R5, R15, R5, R14, 0x2, P0 ;  /* 0x000000050f05b211 */ /* 0x000fc600000f140e */
[----:B------:R1:W-:Y:S04]  /*11790*/  @!P4 STG.E desc[UR10][R6.64], R16 ;  /* 0x000000100600c986 */ /* 0x0003e8000c10190a */
[----:B------:R1:W-:Y:S02]  /*117a0*/  @!P3 STG.E desc[UR10][R4.64], R0 ;  /* 0x000000000400b986 */ /* 0x0003e4000c10190a */
.L_x_123:
[----:B------:R-:W-:Y:S05]  /*117b0*/  BSYNC.RECONVERGENT B0 ;  /* 0x0000000000007941 */ /* 0x000fea0003800200 */
.L_x_122:
[----:B------:R-:W2:Y:S01]  /*117c0*/  LDCU.64 UR6, c[0x0][0x410] ;  /* 0x00008200ff0677ac */ /* 0x000ea20008000a00 */
[----:B------:R-:W-:Y:S01]  /*117d0*/  LOP3.LUT R2, R2, 0x18, RZ, 0xc0, !PT ;  /* 0x0000001802027812 */ /* 0x000fe200078ec0ff */
[----:B------:R-:W-:Y:S01]  /*117e0*/  IMAD.MOV.U32 R19, RZ, RZ, RZ ;  /* 0x000000ffff137224 */ /* 0x000fe200078e00ff */
[C---:B------:R-:W-:Y:S01]  /*117f0*/  ISETP.GE.AND P3, PT, R18.reuse, UR14, PT ;  /* 0x0000000e12007c0c */ /* 0x040fe2000bf66270 */
[----:B-1----:R-:W-:Y:S01]  /*11800*/  VIADD R3, R18, 0x20 ;  /* 0x0000002012037836 */ /* 0x002fe20000000000 */
[----:B------:R-:W-:Y:S01]  /*11810*/  IADD3 R4, P0, PT, R2, UR16, RZ ;  /* 0x0000001002047c10 */ /* 0x000fe2000ff1e0ff */
[----:B------:R-:W-:Y:S01]  /*11820*/  IMAD.WIDE.U32 R20, R20, 0x80, R18 ;  /* 0x0000008014147825 */ /* 0x000fe200078e0012 */
[C---:B------:R-:W-:Y:S01]  /*11830*/  IADD3 R0, PT, PT, R18.reuse, 0x40, RZ ;  /* 0x0000004012007810 */ /* 0x040fe20007ffe0ff */
[----:B------:R1:W3:Y:S01]  /*11840*/  LDS.128 R12, [R225+0x2000] ;  /* 0x00200000e10c7984 */ /* 0x0002e20000000c00 */
[----:B------:R-:W-:Y:S01]  /*11850*/  IADD3.X R5, PT, PT, RZ, UR12, RZ, P0, !PT ;  /* 0x0000000cff057c10 */ /* 0x000fe200087fe4ff */
[----:B------:R-:W-:Y:S01]  /*11860*/  VIADD R18, R18, 0x60 ;  /* 0x0000006012127836 */ /* 0x000fe20000000000 */
[----:B------:R-:W-:Y:S01]  /*11870*/  BSSY.RECONVERGENT B0, `(.L_x_124) ;  /* 0x000001c000007945 */ /* 0x000fe20003800200 */
[----:B------:R-:W-:-:S02]  /*11880*/  ISETP.GE.AND P1, PT, R0, UR14, PT ;  /* 0x0000000e00007c0c */ /* 0x000fc4000bf26270 */
[----:B------:R-:W-:Y:S02]  /*11890*/  ISETP.GE.AND P2, PT, R3, UR14, PT ;  /* 0x0000000e03007c0c */ /* 0x000fe4000bf46270 */
[----:B------:R-:W-:Y:S01]  /*118a0*/  ISETP.GE.AND P0, PT, R18, UR14, PT ;  /* 0x0000000e12007c0c */ /* 0x000fe2000bf06270 */
[----:B--2---:R-:W-:Y:S01]  /*118b0*/  IMAD.U32 R22, RZ, RZ, UR6 ;  /* 0x00000006ff167e24 */ /* 0x004fe2000f8e00ff */
[----:B------:R1:W2:Y:S01]  /*118c0*/  LDS.128 R16, [R225] ;  /* 0x00000000e1107984 */ /* 0x0002a20000000c00 */
[----:B------:R-:W-:Y:S02]  /*118d0*/  MOV R25, UR7 ;  /* 0x0000000700197c02 */ /* 0x000fe40008000f00 */
[----:B------:R-:W-:Y:S01]  /*118e0*/  IMAD.WIDE.U32 R22, R22, UR4, R4 ;  /* 0x0000000416167c25 */ /* 0x000fe2000f8e0004 */
[----:B------:R-:W-:Y:S01]  /*118f0*/  LOP3.LUT R0, R2, 0x40, RZ, 0xfc, !PT ;  /* 0x0000004002007812 */ /* 0x000fe200078efcff */
[----:B------:R1:W4:Y:S02]  /*11900*/  LDS.128 R4, [R225+0x4000] ;  /* 0x00400000e1047984 */ /* 0x0003240000000c00 */
[----:B------:R-:W-:Y:S01]  /*11910*/  IMAD R25, R25, UR4, R23 ;  /* 0x0000000419197c24 */ /* 0x000fe2000f8e0217 */
[----:B------:R-:W-:Y:S06]  /*11920*/  @P3 BRA `(.L_x_125) ;  /* 0x0000000000403947 */ /* 0x000fec0003800000 */
[----:B------:R-:W5:Y:S01]  /*11930*/  LDCU.64 UR6, c[0x0][0x408] ;  /* 0x00008100ff0677ac */ /* 0x000f620008000a00 */
[----:B------:R-:W-:Y:S01]  /*11940*/  IMAD.MOV.U32 R24, RZ, RZ, R22 ;  /* 0x000000ffff187224 */ /* 0x000fe200078e0016 */
[----:B------:R-:W1:Y:S01]  /*11950*/  LDCU UR8, c[0x0][0x440] ;  /* 0x00008800ff0877ac */ /* 0x000e620008000800 */
[----:B------:R-:W3:Y:S01]  /*11960*/  LDCU.64 UR4, c[0x0][0x3f0] ;  /* 0x00007e00ff0477ac */ /* 0x000ee20008000a00 */
[----:B-----5:R-:W-:Y:S02]  /*11970*/  IMAD R3, R21, UR6, RZ ;  /* 0x0000000615037c24 */ /* 0x020fe4000f8e02ff */
[----:B------:R-:W-:Y:S01]  /*11980*/  IMAD.WIDE.U32 R26, R20, UR6, R24 ;  /* 0x00000006141a7c25 */ /* 0x000fe2000f8e0018 */
[----:B-1----:R-:W-:-:S03]  /*11990*/  ISETP.GE.AND P5, PT, R2, UR8, PT ;  /* 0x0000000802007c0c */ /* 0x002fc6000bfa6270 */
[----:B------:R-:W-:Y:S01]  /*119a0*/  IMAD R3, R20, UR7, R3 ;  /* 0x0000000714037c24 */ /* 0x000fe2000f8e0203 */
[----:B------:R-:W-:Y:S02]  /*119b0*/  ISETP.GE.AND P4, PT, R219, UR8, PT ;  /* 0x00000008db007c0c */ /* 0x000fe4000bf86270 */
[----:B------:R-:W-:Y:S01]  /*119c0*/  ISETP.GE.AND P3, PT, R0, UR8, PT ;  /* 0x0000000800007c0c */ /* 0x000fe2000bf66270 */
[----:B------:R-:W-:Y:S01]  /*119d0*/  IMAD.IADD R3, R3, 0x1, R27 ;  /* 0x0000000103037824 */ /* 0x000fe200078e021b */
[----:B---3--:R-:W-:-:S04]  /*119e0*/  LEA R28, P6, R26, UR4, 0x1 ;  /* 0x000000041a1c7c11 */ /* 0x008fc8000f8c08ff */
[----:B------:R-:W-:-:S05]  /*119f0*/  LEA.HI.X R29, R26, UR5, R3, 0x1, P6 ;  /* 0x000000051a1d7c11 */ /* 0x000fca000b0f0c03 */
[----:B--2---:R1:W-:Y:S04]  /*11a00*/  @!P5 STG.E.128 desc[UR10][R28.64], R16 ;  /* 0x000000101c00d986 */ /* 0x0043e8000c101d0a */
[----:B------:R1:W-:Y:S04]  /*11a10*/  @!P4 STG.E.128 desc[UR10][R28.64+0x40], R12 ;  /* 0x0000400c1c00c986 */ /* 0x0003e8000c101d0a */
[----:B----4-:R1:W-:Y:S02]  /*11a20*/  @!P3 STG.E.128 desc[UR10][R28.64+0x80], R4 ;  /* 0x000080041c00b986 */ /* 0x0103e4000c101d0a */
.L_x_125:
[----:B------:R-:W-:Y:S05]  /*11a30*/  BSYNC.RECONVERGENT B0 ;  /* 0x0000000000007941 */ /* 0x000fea0003800200 */
.L_x_124:
[----:B-12---:R1:W2:Y:S01]  /*11a40*/  LDS.128 R16, [R225+0x800] ;  /* 0x00080000e1107984 */ /* 0x0062a20000000c00 */
[----:B------:R-:W-:Y:S03]  /*11a50*/  BSSY.RECONVERGENT B0, `(.L_x_126) ;  /* 0x0000017000007945 */ /* 0x000fe60003800200 */
[----:B---3--:R1:W3:Y:S04]  /*11a60*/  LDS.128 R12, [R225+0x2800] ;  /* 0x00280000e10c7984 */ /* 0x0082e80000000c00 */
[----:B----4-:R1:W4:Y:S01]  /*11a70*/  LDS.128 R4, [R225+0x4800] ;  /* 0x00480000e1047984 */ /* 0x0103220000000c00 */
[----:B------:R-:W-:Y:S05]  /*11a80*/  @P2 BRA `(.L_x_127) ;  /* 0x00000000004c2947 */ /* 0x000fea0003800000 */
[----:B------:R-:W5:Y:S01]  /*11a90*/  LDCU.64 UR6, c[0x0][0x408] ;  /* 0x00008100ff0677ac */ /* 0x000f620008000a00 */
[----:B------:R-:W-:Y:S01]  /*11aa0*/  IADD3 R26, P2, PT, R20, 0x20, RZ ;  /* 0x00000020141a7810 */ /* 0x000fe20007f5e0ff */
[----:B------:R-:W-:Y:S01]  /*11ab0*/  IMAD.MOV.U32 R28, RZ, RZ, R22 ;  /* 0x000000ffff1c7224 */ /* 0x000fe200078e0016 */
[----:B------:R-:W-:Y:S01]  /*11ac0*/  MOV R29, R25 ;  /* 0x00000019001d7202 */ /* 0x000fe20000000f00 */
[----:B------:R-:W1:Y:S02]  /*11ad0*/  LDCU UR8, c[0x0][0x440] ;  /* 0x00008800ff0877ac */ /* 0x000e640008000800 */
[----:B------:R-:W-:Y:S01]  /*11ae0*/  IMAD.X R3, RZ, RZ, R21, P2 ;  /* 0x000000ffff037224 */ /* 0x000fe200010e0615 */
[----:B------:R-:W2:Y:S03]  /*11af0*/  LDCU.64 UR4, c[0x0][0x3f0] ;  /* 0x00007e00ff0477ac */ /* 0x000ea60008000a00 */
[----:B-----5:R-:W-:-:S02]  /*11b00*/  IMAD R3, R3, UR6, RZ ;  /* 0x0000000603037c24 */ /* 0x020fc4000f8e02ff */
[----:B------:R-:W-:Y:S01]  /*11b10*/  IMAD.WIDE.U32 R28, R26, UR6, R28 ;  /* 0x000000061a1c7c25 */ /* 0x000fe2000f8e001c */
[----:B-1----:R-:W-:-:S03]  /*11b20*/  ISETP.GE.AND P4, PT, R2, UR8, PT ;  /* 0x0000000802007c0c */ /* 0x002fc6000bf86270 */
[----:B------:R-:W-:Y:S01]  /*11b30*/  IMAD R3, R26, UR7, R3 ;  /* 0x000000071a037c24 */ /* 0x000fe2000f8e0203 */
[----:B------:R-:W-:Y:S02]  /*11b40*/  ISETP.GE.AND P3, PT, R219, UR8, PT ;  /* 0x00000008db007c0c */ /* 0x000fe4000bf66270 */
[----:B------:R-:W-:Y:S01]  /*11b50*/  ISETP.GE.AND P2, PT, R0, UR8, PT ;  /* 0x0000000800007c0c */ /* 0x000fe2000bf46270 */
[----:B------:R-:W-:Y:S01]  /*11b60*/  IMAD.IADD R3, R3, 0x1, R29 ;  /* 0x0000000103037824 */ /* 0x000fe200078e021d */
[----:B--2---:R-:W-:-:S04]  /*11b70*/  LEA R26, P5, R28, UR4, 0x1 ;  /* 0x000000041c1a7c11 */ /* 0x004fc8000f8a08ff */
[----:B------:R-:W-:-:S05]  /*11b80*/  LEA.HI.X R27, R28, UR5, R3, 0x1, P5 ;  /* 0x000000051c1b7c11 */ /* 0x000fca000a8f0c03 */
[----:B------:R1:W-:Y:S04]  /*11b90*/  @!P4 STG.E.128 desc[UR10][R26.64], R16 ;  /* 0x000000101a00c986 */ /* 0x0003e8000c101d0a */
[----:B---3--:R1:W-:Y:S04]  /*11ba0*/  @!P3 STG.E.128 desc[UR10][R26.64+0x40], R12 ;  /* 0x0000400c1a00b986 */ /* 0x0083e8000c101d0a */
[----:B----4-:R1:W-:Y:S02]  /*11bb0*/  @!P2 STG.E.128 desc[UR10][R26.64+0x80], R4 ;  /* 0x000080041a00a986 */ /* 0x0103e4000c101d0a */
.L_x_127:
[----:B------:R-:W-:Y:S05]  /*11bc0*/  BSYNC.RECONVERGENT B0 ;  /* 0x0000000000007941 */ /* 0x000fea0003800200 */
.L_x_126:
        /* <DEDUP_REMOVED lines=24> */
.L_x_129:
[----:B------:R-:W-:Y:S05]  /*11d50*/  BSYNC.RECONVERGENT B0 ;  /* 0x0000000000007941 */ /* 0x000fea0003800200 */
.L_x_128:
[----:B-1--4-:R1:W4:Y:S01]  /*11d60*/  LDS.128 R4, [R225+0x3800] ;  /* 0x00380000e1047984 */ /* 0x0123220000000c00 */
[----:B------:R-:W-:Y:S05]  /*11d70*/  @P0 EXIT ;  /* 0x000000000000094d */ /* 0x000fea0003800000 */
[----:B------:R-:W5:Y:S01]  /*11d80*/  LDCU.64 UR6, c[0x0][0x408] ;  /* 0x00008100ff0677ac */ /* 0x000f620008000a00 */
[----:B---3--:R3:W1:Y:S01]  /*11d90*/  LDS.128 R12, [R225+0x5800] ;  /* 0x00580000e10c7984 */ /* 0x0086620000000c00 */
[----:B------:R-:W-:Y:S01]  /*11da0*/  IADD3 R3, P0, PT, R20, 0x60, RZ ;  /* 0x0000006014037810 */ /* 0x000fe20007f1e0ff */
[----:B--2---:R-:W-:Y:S01]  /*11db0*/  IMAD.MOV.U32 R18, RZ, RZ, R22 ;  /* 0x000000ffff127224 */ /* 0x004fe200078e0016 */
[----:B------:R-:W2:Y:S01]  /*11dc0*/  LDCU UR8, c[0x0][0x440] ;  /* 0x00008800ff0877ac */ /* 0x000ea20008000800 */
[----:B------:R-:W-:Y:S02]  /*11dd0*/  MOV R19, R25 ;  /* 0x0000001900137202 */ /* 0x000fe40000000f00 */
[----:B------:R-:W-:Y:S01]  /*11de0*/  IMAD.X R16, RZ, RZ, R21, P0 ;  /* 0x000000ffff107224 */ /* 0x000fe200000e0615 */
[----:B------:R-:W3:Y:S03]  /*11df0*/  LDCU.64 UR4, c[0x0][0x3f0] ;  /* 0x00007e00ff0477ac */ /* 0x000ee60008000a00 */
[----:B-----5:R-:W-:-:S02]  /*11e00*/  IMAD R16, R16, UR6, RZ ;  /* 0x0000000610107c24 */ /* 0x020fc4000f8e02ff */
        /* <DEDUP_REMOVED lines=8> */
[----:B------:R2:W-:Y:S04]  /*11e90*/  @!P2 STG.E.128 desc[UR10][R2.64], R8 ;  /* 0x000000080200a986 */ /* 0x0005e8000c101d0a */
[----:B----4-:R2:W-:Y:S01]  /*11ea0*/  @!P1 STG.E.128 desc[UR10][R2.64+0x40], R4 ;  /* 0x0000400402009986 */ /* 0x0105e2000c101d0a */
[----:B-1----:R-:W-:Y:S05]  /*11eb0*/  @P0 EXIT ;  /* 0x000000000000094d */ /* 0x002fea0003800000 */
[----:B------:R-:W-:Y:S01]  /*11ec0*/  STG.E.128 desc[UR10][R2.64+0x80], R12 ;  /* 0x0000800c02007986 */ /* 0x000fe2000c101d0a */
[----:B------:R-:W-:Y:S05]  /*11ed0*/  EXIT ;  /* 0x000000000000794d */ /* 0x000fea0003800000 */
.L_x_130:
        /* <DEDUP_REMOVED lines=10> */
.L_x_1261:


//--------------------- .text._ZN5flash16flash_fwd_kernelI23Flash_fwd_kernel_traitsILi96ELi128ELi64ELi4ELb0ELb0EN7cutlass10bfloat16_tE19Flash_kernel_traitsILi96ELi128ELi64ELi4ES3_EELb0ELb1ELb0ELb1ELb0ELb0ELb0ELb0EEEvNS_16Flash_fwd_paramsE --------------------------
	.section	.text._ZN5flash16flash_fwd_kernelI23Flash_fwd_kernel_traitsILi96ELi128ELi64ELi4ELb0ELb0EN7cutlass10bfloat16_tE19Flash_kernel_traitsILi96ELi128ELi64ELi4ES3_EELb0ELb1ELb0ELb1ELb0ELb0ELb0ELb0EEEvNS_16Flash_fwd_paramsE,"ax",@progbits
	.align	128
        .global         _ZN5flash16flash_fwd_kernelI23Flash_fwd_kernel_traitsILi96ELi128ELi64ELi4ELb0ELb0EN7cutlass10bfloat16_tE19Flash_kernel_traitsILi96ELi128ELi64ELi4ES3_EELb0ELb1ELb0ELb1ELb0ELb0ELb0ELb0EEEvNS_16Flash_fwd_paramsE
        .type           _ZN5flash16flash_fwd_kernelI23Flash_fwd_kernel_traitsILi96ELi128ELi64ELi4ELb0ELb0EN7cutlass10bfloat16_tE19Flash_kernel_traitsILi96ELi128ELi64ELi4ES3_EELb0ELb1ELb0ELb1ELb0ELb0ELb0ELb0EEEvNS_16Flash_fwd_paramsE,@function
        .size           _ZN5flash16flash_fwd_kernelI23Flash_fwd_kernel_traitsILi96ELi128ELi64ELi4ELb0ELb0EN7cutlass10bfloat16_tE19Flash_kernel_traitsILi96ELi128ELi64ELi4ES3_EELb0ELb1ELb0ELb1ELb0ELb0ELb0ELb0EEEvNS_16Flash_fwd_paramsE,(.L_x_1262 - _ZN5flash16flash_fwd_kernelI23Flash_fwd_kernel_traitsILi96ELi128ELi64ELi4ELb0ELb0EN7cutlass10bfloat16_tE19Flash_kernel_traitsILi96ELi128ELi64ELi4ES3_EELb0ELb1ELb0ELb1ELb0ELb0ELb0ELb0EEEvNS_16Flash_fwd_paramsE)
        .other          _ZN5flash16flash_fwd_kernelI23Flash_fwd_kernel_traitsILi96ELi128ELi64ELi4ELb0ELb0EN7cutlass10bfloat16_tE19Flash_kernel_traitsILi96ELi128ELi64ELi4ES3_EELb0ELb1ELb0ELb1ELb0ELb0ELb0ELb0EEEvNS_16Flash_fwd_paramsE,@"STO_CUDA_ENTRY STV_DEFAULT"
_ZN5flash16flash_fwd_kernelI23Flash_fwd_kernel_traitsILi96ELi128ELi64ELi4ELb0ELb0EN7cutlass10bfloat16_tE19Flash_kernel_traitsILi96ELi128ELi64ELi4ES3_EELb0ELb1ELb0ELb1ELb0ELb0ELb0ELb0EEEvNS_16Flash_fwd_paramsE:
.text._ZN5flash16flash_fwd_kernelI23Flash_fwd_kernel_traitsILi96ELi128ELi64ELi4ELb0ELb0EN7cutlass10bfloat16_tE19Flash_kernel_traitsILi96ELi128ELi64ELi4ES3_EELb0ELb1ELb0ELb1ELb0ELb0ELb0ELb0EEEvNS_16Flash_fwd_paramsE:
        /* <DEDUP_REMOVED lines=72> */
.L_x_131:
[----:B-----5:R-:W-:Y:S01]  /*0480*/  @P0 R2UR UR21, R0 ;  /* 0x00000000001502ca */ /* 0x020fe200000e0000 */
[----:B------:R-:W-:Y:S01]  /*0490*/  @!UP0 UISETP.NE.AND.EX UP2, UPT, UR5, URZ, UPT, UP2 ;  /* 0x000000ff0500828c */ /* 0x000fe2000bf45320 */
[----:B-1----:R-:W-:-:S13]  /*04a0*/  @!P1 EXIT ;  /* 0x000000000000994d */ /* 0x002fda0003800000 */
[----:B------:R-:W1:Y:S01]  /*04b0*/  LDCU UR22, c[0x0][0x508] ;  /* 0x0000a100ff1677ac */ /* 0x000e620008000800 */
[----:B------:R-:W2:Y:S01]  /*04c0*/  S2UR UR24, SR_CTAID.Z ;  /* 0x00000000001879c3 */ /* 0x000ea20000002700 */
[----:B------:R-:W3:Y:S01]  /*04d0*/  S2R R225, SR_TID.X ;  /* 0x0000000000e17919 */ /* 0x000ee20000002100 */
        /* <DEDUP_REMOVED lines=44> */
.L_x_133:
        /* <DEDUP_REMOVED lines=31> */
[----:B------:R-:W-:Y:S01]  /*0990*/  ISETP.GE.AND P0, PT, R2, UR25, PT ;  /* 0x0000001902007c0c */ /* 0x000fe2000bf06270 */
[----:B------:R-:W-:Y:S01]  /*09a0*/  USHF.R.S32.HI UR5, URZ, 0x1f, UR8 ;  /* 0x0000001fff057899 */ /* 0x000fe20008011408 */
[C---:B------:R-:W-:Y:S01]  /*09b0*/  LOP3.LUT R7, R10.reuse, 0x20, RZ, 0xfc, !PT ;  /* 0x000000200a077812 */ /* 0x040fe200078efcff */
[----:B------:R-:W-:Y:S01]  /*09c0*/  UIADD3 UR7, UP1, UP0, UR23, UR7, UR8 ;  /* 0x0000000717077290 */ /* 0x000fe2000f83e008 */
[----:B------:R-:W-:Y:S01]  /*09d0*/  LOP3.LUT R6, R10, 0x40, RZ, 0xfc, !PT ;  /* 0x000000400a067812 */ /* 0x000fe200078efcff */
[----:B------:R-:W-:-:S02]  /*09e0*/  IMAD R15, R15, UR24, R13 ;  /* 0x000000180f0f7c24 */ /* 0x000fc4000f8e020d */
        /* <DEDUP_REMOVED lines=18> */
.L_x_135:
[----:B------:R-:W-:Y:S05]  /*0b10*/  BSYNC.RECONVERGENT B0 ;  /* 0x0000000000007941 */ /* 0x000fea0003800200 */
.L_x_134:
        /* <DEDUP_REMOVED lines=22> */
.L_x_137:
[----:B------:R-:W-:Y:S05]  /*0c80*/  BSYNC.RECONVERGENT B0 ;  /* 0x0000000000007941 */ /* 0x000fea0003800200 */
.L_x_136:
        /* <DEDUP_REMOVED lines=22> */
.L_x_139:
[----:B------:R-:W-:Y:S05]  /*0df0*/  BSYNC.RECONVERGENT B0 ;  /* 0x0000000000007941 */ /* 0x000fea0003800200 */
.L_x_138:
        /* <DEDUP_REMOVED lines=23> */
.L_x_141:
[----:B------:R-:W-:Y:S05]  /*0f70*/  BSYNC.RECONVERGENT B0 ;  /* 0x0000000000007941 */ /* 0x000fea0003800200 */
.L_x_140:
        /* <DEDUP_REMOVED lines=10> */
.L_x_143:
[----:B------:R-:W-:Y:S05]  /*1020*/  BSYNC.RECONVERGENT B0 ;  /* 0x0000000000007941 */ /* 0x000fea0003800200 */
.L_x_142:
        /* <DEDUP_REMOVED lines=10> */
.L_x_145:
[----:B------:R-:W-:Y:S05]  /*10d0*/  BSYNC.RECONVERGENT B0 ;  /* 0x0000000000007941 */ /* 0x000fea0003800200 */
.L_x_144:
        /* <DEDUP_REMOVED lines=10> */
.L_x_147:
[----:B------:R-:W-:Y:S05]  /*1180*/  BSYNC.RECONVERGENT B0 ;  /* 0x0000000000007941 */ /* 0x000fea0003800200 */
.L_x_146:
        /* <DEDUP_REMOVED lines=10> */
.L_x_132:
        /* <DEDUP_REMOVED lines=21> */
.L_x_148:
[----:B------:R-:W1:Y:S01]  /*1380*/  LDCU.64 UR10, c[0x0][0x3b8] ;  /* 0x00007700ff0a77ac */ /* 0x000e620008000a00 */
[----:B------:R-:W-:-:S04]  /*1390*/  UIADD3 UR6, UPT, UPT, UR12, UR13, URZ ;  /* 0x0000000d0c067290 */ /* 0x000fc8000fffe0ff */
[----:B-1----:R-:W-:Y:S02]  /*13a0*/  UIMAD.WIDE.U32 UR14, UR6, UR10, URZ ;  /* 0x0000000a060e72a5 */ /* 0x002fe4000f8e00ff */
[----:B------:R-:W-:-:S04]  /*13b0*/  UIMAD UR6, UR6, UR11, URZ ;  /* 0x0000000b060672a4 */ /* 0x000fc8000f8e02ff */
[----:B------:R-:W-:Y:S02]  /*13c0*/  UIADD3 UR6, UPT, UPT, UR15, UR6, URZ ;  /* 0x000000060f067290 */ /* 0x000fe4000fffe0ff */
.L_x_149:
        /* <DEDUP_REMOVED lines=38> */
.L_x_150:
[----:B------:R-:W1:Y:S01]  /*1630*/  LDCU.64 UR8, c[0x0][0x3c0] ;  /* 0x00007800ff0877ac */ /* 0x000e620008000a00 */
[----:B------:R-:W-:-:S04]  /*1640*/  UIADD3 UR12, UPT, UPT, UR12, UR13, URZ ;  /* 0x0000000d0c0c7290 */ /* 0x000fc8000fffe0ff */
[----:B-1----:R-:W-:Y:S02]  /*1650*/  UIMAD.WIDE.U32 UR4, UR12, UR8, URZ ;  /* 0x000000080c0472a5 */ /* 0x002fe4000f8e00ff */
[----:B------:R-:W-:-:S04]  /*1660*/  UIMAD UR12, UR12, UR9, URZ ;  /* 0x000000090c0c72a4 */ /* 0x000fc8000f8e02ff */
[----:B------:R-:W-:-:S12]  /*1670*/  UIADD3 UR5, UPT, UPT, UR5, UR12, URZ ;  /* 0x0000000c05057290 */ /* 0x000fd8000fffe0ff */
.L_x_151:
[----:B------:R-:W-:Y:S01]  /*1680*/  IMAD.SHL.U32 R231, R225, 0x8, RZ ;  /* 0x00000008e1e77824 */ /* 0x000fe200078e00ff */
[----:B------:R-:W-:Y:S01]  /*1690*/  SHF.R.U32.HI R8, RZ, 0x2, R225 ;  /* 0x00000002ff087819 */ /* 0x000fe200000116e1 */
[----:B------:R-:W1:Y:S01]  /*16a0*/  S2R R7, SR_CTAID.X ;  /* 0x0000000000077919 */ /* 0x000e620000002500 */
[----:B------:R-:W-:Y:S01]  /*16b0*/  SHF.R.S32.HI R5, RZ, 0x1f, R2 ;  /* 0x0000001fff057819 */ /* 0x000fe20000011402 */
[----:B------:R-:W2:Y:S01]  /*16c0*/  S2UR UR29, SR_CgaCtaId ;  /* 0x00000000001d79c3 */ /* 0x000ea20000008800 */
[C---:B------:R-:W-:Y:S01]  /*16d0*/  LOP3.LUT R242, R231.reuse, 0x18, RZ, 0xc0, !PT ;  /* 0x00000018e7f27812 */ /* 0x040fe200078ec0ff */
[----:B------:R-:W3:Y:S01]  /*16e0*/  LDCU.64 UR12, c[0x0][0x3c8] ;  /* 0x00007900ff0c77ac */ /* 0x000ee20008000a00 */
[----:B------:R-:W-:Y:S01]  /*16f0*/  LOP3.LUT R4, R231, 0xd8, RZ, 0xc0, !PT ;  /* 0x000000d8e7047812 */ /* 0x000fe200078ec0ff */
[----:B------:R-:W-:Y:S01]  /*1700*/  IMAD.SHL.U32 R228, R225, 0x4, RZ ;  /* 0x00000004e1e47824 */ /* 0x000fe200078e00ff */
[C---:B------:R-:W-:Y:S01]  /*1710*/  IADD3 R12, P1, PT, R242.reuse, UR14, RZ ;  /* 0x0000000ef20c7c10 */ /* 0x040fe2000ff3e0ff */
[----:B------:R-:W4:Y:S01]  /*1720*/  LDCU.64 UR14, c[0x0][0x390] ;  /* 0x00007200ff0e77ac */ /* 0x000f220008000a00 */
[C---:B------:R-:W-:Y:S01]  /*1730*/  IADD3 R16, P0, PT, R242.reuse, UR4, RZ ;  /* 0x00000004f2107c10 */ /* 0x040fe2000ff1e0ff */
[----:B------:R-:W-:Y:S01]  /*1740*/  IMAD.MOV.U32 R9, RZ, RZ, RZ ;  /* 0x000000ffff097224 */ /* 0x000fe200078e00ff */
[----:B------:R-:W-:Y:S01]  /*1750*/  LOP3.LUT R0, R231, 0x1f20, RZ, 0xc0, !PT ;  /* 0x00001f20e7007812 */ /* 0x000fe200078ec0ff */
[----:B------:R-:W-:Y:S01]  /*1760*/  IMAD.X R13, RZ, RZ, UR6, P1 ;  /* 0x00000006ff0d7e24 */ /* 0x000fe200088e06ff */
[----:B------:R-:W5:Y:S01]  /*1770*/  LDCU.64 UR16, c[0x0][0x388] ;  /* 0x00007100ff1077ac */ /* 0x000f620008000a00 */
[----:B------:R-:W-:Y:S01]  /*1780*/  IMAD.X R17, RZ, RZ, UR5, P0 ;  /* 0x00000005ff117e24 */ /* 0x000fe200080e06ff */
[----:B------:R-:W-:Y:S01]  /*1790*/  IADD3 R14, P0, PT, R242, UR30, RZ ;  /* 0x0000001ef20e7c10 */ /* 0x000fe2000ff1e0ff */
[----:B------:R-:W-:Y:S01]  /*17a0*/  IMAD.WIDE.U32 R12, R8, UR10, R12 ;  /* 0x0000000a080c7c25 */ /* 0x000fe2000f8e000c */
[----:B------:R-:W2:Y:S01]  /*17b0*/  LDCU.128 UR4, c[0x0][0x3d0] ;  /* 0x00007a00ff0477ac */ /* 0x000ea20008000c00 */
[----:B------:R-:W-:Y:S01]  /*17c0*/  LOP3.LUT R237, R4, 0x18, R225, 0x78, !PT ;  /* 0x0000001804ed7812 */ /* 0x000fe200078e78e1 */
[----:B------:R-:W-:Y:S01]  /*17d0*/  BSSY.RECONVERGENT B0, `(.L_x_152) ;  /* 0x0000042000007945 */ /* 0x000fe20003800200 */
[----:B------:R-:W-:Y:S01]  /*17e0*/  IMAD.WIDE.U32 R16, R8, UR8, R16 ;  /* 0x0000000808107c25 */ /* 0x000fe2000f8e0010 */
[----:B------:R-:W-:-:S02]  /*17f0*/  SHF.L.U32 R35, R225, 0x5, RZ ;  /* 0x00000005e1237819 */ /* 0x000fc400000006ff */
[----:B---3--:R-:W-:Y:S01]  /*1800*/  MOV R10, UR12 ;  /* 0x0000000c000a7c02 */ /* 0x008fe20008000f00 */
[----:B------:R-:W-:Y:S01]  /*1810*/  IMAD R13, R8, UR11, R13 ;  /* 0x0000000b080d7c24 */ /* 0x000fe2000f8e020d */
[----:B------:R-:W-:Y:S01]  /*1820*/  LOP3.LUT R237, R0, R237, RZ, 0xfc, !PT ;  /* 0x000000ed00ed7212 */ /* 0x000fe200078efcff */
[----:B------:R-:W-:Y:S01]  /*1830*/  IMAD R17, R8, UR9, R17 ;  /* 0x0000000908117c24 */ /* 0x000fe2000f8e0211 */
[----:B------:R-:W-:Y:S01]  /*1840*/  LOP3.LUT R34, R228, 0x18, RZ, 0xc0, !PT ;  /* 0x00000018e4227812 */ /* 0x000fe200078ec0ff */
[----:B------:R-:W-:Y:S01]  /*1850*/  IMAD.X R15, RZ, RZ, UR28, P0 ;  /* 0x0000001cff0f7e24 */ /* 0x000fe200080e06ff */
[C---:B------:R-:W-:Y:S01]  /*1860*/  LOP3.LUT R230, R242.reuse, 0x20, RZ, 0xfc, !PT ;  /* 0x00000020f2e67812 */ /* 0x040fe200078efcff */
[----:B------:R-:W-:Y:S01]  /*1870*/  IMAD.SHL.U32 R229, R225, 0x10, RZ ;  /* 0x00000010e1e57824 */ /* 0x000fe200078e00ff */
[----:B------:R-:W-:Y:S01]  /*1880*/  LOP3.LUT R240, R242, 0x40, RZ, 0xfc, !PT ;  /* 0x00000040f2f07812 */ /* 0x000fe200078efcff */
[----:B-1----:R-:W-:-:S04]  /*1890*/  IMAD.WIDE.U32 R6, R7, 0x80, R8 ;  /* 0x0000008007067825 */ /* 0x002fc800078e0008 */
[C---:B--2---:R-:W-:Y:S02]  /*18a0*/  IMAD R11, R5.reuse, UR4, RZ ;  /* 0x00000004050b7c24 */ /* 0x044fe4000f8e02ff */
[----:B------:R-:W-:Y:S02]  /*18b0*/  IMAD R5, R5, UR6, RZ ;  /* 0x0000000605057c24 */ /* 0x000fe4000f8e02ff */
[C---:B------:R-:W-:Y:S02]  /*18c0*/  IMAD R11, R2.reuse, UR5, R11 ;  /* 0x00000005020b7c24 */ /* 0x040fe4000f8e020b */
[C---:B------:R-:W-:Y:S01]  /*18d0*/  IMAD R5, R2.reuse, UR7, R5 ;  /* 0x0000000702057c24 */ /* 0x040fe2000f8e0205 */
[----:B------:R-:W-:Y:S01]  /*18e0*/  UIADD3 UR7, UPT, UPT, -UR23, UR25, URZ ;  /* 0x0000001917077290 */ /* 0x000fe2000fffe1ff */
[----:B------:R-:W-:-:S04]  /*18f0*/  IMAD.WIDE.U32 R12, R2, UR4, R12 ;  /* 0x00000004020c7c25 */ /* 0x000fc8000f8e000c */
[----:B------:R-:W-:Y:S01]  /*1900*/  IMAD.WIDE.U32 R2, R2, UR6, R16 ;  /* 0x0000000602027c25 */ /* 0x000fe2000f8e0010 */
[----:B------:R-:W-:Y:S01]  /*1910*/  UMOV UR6, 0x400 ;  /* 0x0000040000067882 */ /* 0x000fe20000000000 */
[----:B-----5:R-:W-:Y:S01]  /*1920*/  LEA R235, P1, R12, UR16, 0x1 ;  /* 0x000000100ceb7c11 */ /* 0x020fe2000f8208ff */
[----:B------:R-:W-:Y:S01]  /*1930*/  ULEA UR6, UR29, UR6, 0x18 ;  /* 0x000000061d067291 */ /* 0x000fe2000f8ec0ff */
[----:B------:R-:W-:Y:S01]  /*1940*/  IMAD.IADD R234, R13, 0x1, R11 ;  /* 0x000000010dea7824 */ /* 0x000fe200078e020b */
[----:B------:R-:W-:Y:S01]  /*1950*/  IADD3 R232, PT, PT, R3, R5, RZ ;  /* 0x0000000503e87210 */ /* 0x000fe20007ffe0ff */
[----:B------:R-:W-:Y:S01]  /*1960*/  IMAD.WIDE.U32 R10, R10, UR24, R14 ;  /* 0x000000180a0a7c25 */ /* 0x000fe2000f8e000e */
[----:B----4-:R-:W-:Y:S02]  /*1970*/  LEA R233, P0, R2, UR14, 0x1 ;  /* 0x0000000e02e97c11 */ /* 0x010fe4000f8008ff */
[----:B------:R-:W-:Y:S01]  /*1980*/  LEA.HI.X R234, R12, UR17, R234, 0x1, P1 ;  /* 0x000000110cea7c11 */ /* 0x000fe200088f0cea */
[----:B------:R-:W-:Y:S01]  /*1990*/  IMAD.U32 R15, RZ, RZ, UR13 ;  /* 0x0000000dff0f7e24 */ /* 0x000fe2000f8e00ff */
[----:B------:R-:W-:-:S02]  /*19a0*/  LEA.HI.X R232, R2, UR15, R232, 0x1, P0 ;  /* 0x0000000f02e87c11 */ /* 0x000fc400080f0ce8 */
[----:B------:R-:W-:Y:S01]  /*19b0*/  ISETP.GE.AND P0, PT, R8, UR7, PT ;  /* 0x0000000708007c0c */ /* 0x000fe2000bf06270 */
[----:B------:R-:W-:Y:S01]  /*19c0*/  IMAD R15, R15, UR24, R11 ;  /* 0x000000180f0f7c24 */ /* 0x000fe2000f8e020b */
[----:B------:R-:W-:Y:S02]  /*19d0*/  SHF.R.U32.HI R5, RZ, 0x1, R225 ;  /* 0x00000001ff057819 */ /* 0x000fe400000116e1 */
[----:B------:R-:W-:Y:S02]  /*19e0*/  LOP3.LUT R2, R34, 0xc0, R35, 0xf8, !PT ;  /* 0x000000c022027812 */ /* 0x000fe400078ef823 */
        /* <DEDUP_REMOVED lines=31> */
.L_x_154:
[----:B------:R2:W-:Y:S02]  /*1be0*/  STS.128 [R237+0x4000], RZ ;  /* 0x004000ffed007388 */ /* 0x0005e40000000c00 */
.L_x_153:
[----:B------:R-:W-:Y:S05]  /*1bf0*/  BSYNC.RECONVERGENT B0 ;  /* 0x0000000000007941 */ /* 0x000fea0003800200 */
.L_x_152:
[----:B------:R-:W-:Y:S01]  /*1c00*/  IADD3 R3, PT, PT, R8, 0x20, RZ ;  /* 0x0000002008037810 */ /* 0x000fe20007ffe0ff */
[----:B------:R-:W-:Y:S03]  /*1c10*/  BSSY.RECONVERGENT B0, `(.L_x_155) ;  /* 0x0000024000007945 */ /* 0x000fe60003800200 */
[----:B------:R-:W-:-:S13]  /*1c20*/  ISETP.GE.AND P0, PT, R3, UR7, PT ;  /* 0x0000000703007c0c */ /* 0x000fda000bf06270 */
[----:B------:R-:W-:Y:S05]  /*1c30*/  @P0 BRA `(.L_x_156) ;  /* 0x0000000000840947 */ /* 0x000fea0003800000 */
[----:B------:R-:W4:Y:S01]  /*1c40*/  LDCU.64 UR12, c[0x0][0x3b0] ;  /* 0x00007600ff0c77ac */ /* 0x000f220008000a00 */
[----:B------:R-:W-:Y:S01]  /*1c50*/  IADD3 R4, P0, PT, R6, 0x20, RZ ;  /* 0x0000002006047810 */ /* 0x000fe20007f1e0ff */
[----:B-1-3--:R-:W-:Y:S01]  /*1c60*/  IMAD.MOV.U32 R16, RZ, RZ, R10 ;  /* 0x000000ffff107224 */ /* 0x00afe200078e000a */
        /* <DEDUP_REMOVED lines=29> */
.L_x_157:
[----:B------:R3:W-:Y:S02]  /*1e40*/  STS.128 [R237+0x4800], RZ ;  /* 0x004800ffed007388 */ /* 0x0007e40000000c00 */
.L_x_156:
[----:B------:R-:W-:Y:S05]  /*1e50*/  BSYNC.RECONVERGENT B0 ;  /* 0x0000000000007941 */ /* 0x000fea0003800200 */
.L_x_155:
        /* <DEDUP_REMOVED lines=36> */
.L_x_160:
[----:B------:R3:W-:Y:S02]  /*20a0*/  STS.128 [R237+0x5000], RZ ;  /* 0x005000ffed007388 */ /* 0x0007e40000000c00 */
.L_x_159:
[----:B------:R-:W-:Y:S05]  /*20b0*/  BSYNC.RECONVERGENT B0 ;  /* 0x0000000000007941 */ /* 0x000fea0003800200 */
.L_x_158:
        /* <DEDUP_REMOVED lines=8> */
[----:B------:R-:W-:Y:S01]  /*2140*/  IMAD.MOV.U32 R11, RZ, RZ, R15 ;  /* 0x000000ffff0b7224 */ /* 0x000fe200078e000f */
[----:B------:R-:W1:Y:S03]  /*2150*/  LDCU UR16, c[0x0][0x440] ;  /* 0x00008800ff1077ac */ /* 0x000e660008000800 */
[----:B------:R-:W-:Y:S01]  /*2160*/  IMAD.X R6, RZ, RZ, R7, P0 ;  /* 0x000000ffff067224 */ /* 0x000fe200000e0607 */
[----:B------:R-:W2:Y:S03]  /*2170*/  LDCU.64 UR4, c[0x0][0x380] ;  /* 0x00007000ff0477ac */ /* 0x000ea60008000a00 */
[----:B-----5:R-:W-:-:S02]  /*2180*/  IMAD R7, R6, UR12, RZ ;  /* 0x0000000c06077c24 */ /* 0x020fc4000f8e02ff */
[----:B------:R-:W-:Y:S01]  /*2190*/  IMAD.WIDE.U32 R10, R0, UR12, R10 ;  /* 0x0000000c000a7c25 */ /* 0x000fe2000f8e000a */
[----:B-1----:R-:W-:-:S03]  /*21a0*/  ISETP.GE.AND P1, PT, R242, UR16, PT ;  /* 0x00000010f2007c0c */ /* 0x002fc6000bf26270 */
[----:B------:R-:W-:Y:S01]  /*21b0*/  IMAD R7, R0, UR13, R7 ;  /* 0x0000000d00077c24 */ /* 0x000fe2000f8e0207 */
[----:B------:R-:W-:Y:S02]  /*21c0*/  ISETP.GE.AND P0, PT, R230, UR16, PT ;  /* 0x00000010e6007c0c */ /* 0x000fe4000bf06270 */
[----:B--2---:R-:W-:Y:S01]  /*21d0*/  LEA R6, P2, R10, UR4, 0x1 ;  /* 0x000000040a067c11 */ /* 0x004fe2000f8408ff */
        /* <DEDUP_REMOVED lines=19> */
.L_x_163:
[----:B------:R2:W-:Y:S02]  /*2310*/  STS.128 [R237+0x5800], RZ ;  /* 0x005800ffed007388 */ /* 0x0005e40000000c00 */
.L_x_162:
[----:B------:R-:W-:Y:S05]  /*2320*/  BSYNC.RECONVERGENT B0 ;  /* 0x0000000000007941 */ /* 0x000fea0003800200 */
.L_x_161:
        /* <DEDUP_REMOVED lines=9> */
[----:B-12---:R-:W-:Y:S02]  /*23c0*/  IMAD.U32 R6, RZ, RZ, UR30 ;  /* 0x0000001eff067e24 */ /* 0x006fe4000f8e00ff */
[----:B------:R-:W-:Y:S02]  /*23d0*/  IMAD.U32 R7, RZ, RZ, UR31 ;  /* 0x0000001fff077e24 */ /* 0x000fe4000f8e00ff */
        /* <DEDUP_REMOVED lines=22> */
.L_x_166:
[----:B------:R2:W-:Y:S02]  /*2540*/  STS.128 [R237+0x8000], RZ ;  /* 0x008000ffed007388 */ /* 0x0005e40000000c00 */
.L_x_165:
[----:B------:R-:W-:Y:S05]  /*2550*/  BSYNC.RECONVERGENT B0 ;  /* 0x0000000000007941 */ /* 0x000fea0003800200 */
.L_x_164:
[----:B------:R-:W-:Y:S01]  /*2560*/  ISETP.GE.AND P0, PT, R3, UR16, PT ;  /* 0x0000001003007c0c */ /* 0x000fe2000bf06270 */
[----:B------:R-:W-:Y:S01]  /*2570*/  USHF.L.U64.HI UR28, UR10, 0x5, UR11 ;  /* 0x000000050a1c7899 */ /* 0x000fe2000801020b */
[----:B------:R-:W-:Y:S01]  /*2580*/  BSSY.RECONVERGENT B0, `(.L_x_167) ;  /* 0x000001e000007945 */ /* 0x000fe20003800200 */
[----:B------:R-:W-:-:S10]  /*2590*/  USHF.L.U32 UR29, UR10, 0x5, URZ ;  /* 0x000000050a1d7899 */ /* 0x000fd400080006ff */
[----:B------:R-:W-:Y:S05]  /*25a0*/  @P0 BRA `(.L_x_168) ;  /* 0x00000000006c0947 */ /* 0x000fea0003800000 */
[----:B------:R-:W5:Y:S01]  /*25b0*/  LDCU UR4, c[0x0][0x440] ;  /* 0x00008800ff0477ac */ /* 0x000f620008000800 */
[----:B------:R-:W-:-:S04]  /*25c0*/  UIADD3 UR13, UP0, UPT, UR29, UR30, URZ ;  /* 0x0000001e1d0d7290 */ /* 0x000fc8000ff1e0ff */
[----:B------:R-:W-:Y:S02]  /*25d0*/  UIADD3.X UR12, UPT, UPT, UR28, UR5, URZ, UP0, !UPT ;  /* 0x000000051c0c7290 */ /* 0x000fe400087fe4ff */
[----:B------:R-:W-:-:S04]  /*25e0*/  IMAD.U32 R0, RZ, RZ, UR13 ;  /* 0x0000000dff007e24 */ /* 0x000fc8000f8e00ff */
[----:B-12---:R-:W-:Y:S01]  /*25f0*/  IMAD.U32 R7, RZ, RZ, UR12 ;  /* 0x0000000cff077e24 */ /* 0x006fe2000f8e00ff */
        /* <DEDUP_REMOVED lines=21> */
.L_x_169:
[----:B------:R2:W-:Y:S02]  /*2750*/  STS.128 [R237+0x8800], RZ ;  /* 0x008800ffed007388 */ /* 0x0005e40000000c00 */
.L_x_168:
[----:B------:R-:W-:Y:S05]  /*2760*/  BSYNC.RECONVERGENT B0 ;  /* 0x0000000000007941 */ /* 0x000fea0003800200 */
.L_x_167:
[----:B------:R-:W5:Y:S01]  /*2770*/  LDCU.64 UR12, c[0x0][0x538] ;  /* 0x0000a700ff0c77ac */ /* 0x000f620008000a00 */
[----:B------:R-:W0:Y:S01]  /*2780*/  LDGDEPBAR ;  /* 0x00000000000079af */ /* 0x000e220000000000 */
[----:B-----5:R-:W-:-:S04]  /*2790*/  UISETP.NE.U32.AND UP1, UPT, UR12, URZ, UPT ;  /* 0x000000ff0c00728c */ /* 0x020fc8000bf25070 */
[----:B------:R-:W-:Y:S01]  /*27a0*/  UISETP.NE.AND.EX UP1, UPT, UR13, URZ, UPT, UP1 ;  /* 0x000000ff0d00728c */ /* 0x000fe2000bf25310 */
[----:B------:R-:W-:Y:S01]  /*27b0*/  IMAD.U32 R4, RZ, RZ, UR23 ;  /* 0x00000017ff047e24 */ /* 0x000fe2000f8e00ff */
[----:B-12---:R-:W-:Y:S01]  /*27c0*/  LOP3.LUT R7, R5, 0x1f0, RZ, 0xc0, !PT ;  /* 0x000001f005077812 */ /* 0x006fe200078ec0ff */
[----:B------:R-:W-:-:S04]  /*27d0*/  DEPBAR.LE SB0, 0x0 ;  /* 0x000080000000791a */ /* 0x000fc80000000000 */
[----:B------:R-:W-:-:S04]  /*27e0*/  PLOP3.LUT P0, PT, PT, PT, UP1, 0x80, 0x8 ;  /* 0x000000000008781c */ /* 0x000fc80003f0f018 */
[----:B------:R-:W1:Y:S01]  /*27f0*/  @UP1 LDCU.64 UR4, c[0x0][0x540] ;  /* 0x0000a800ff0417ac */ /* 0x000e620008000a00 */
[----:B------:R-:W-:Y:S01]  /*2800*/  @UP1 UMOV UR30, UR24 ;  /* 0x00000018001e1c82 */ /* 0x000fe20008000000 */
[----:B------:R-:W-:Y:S02]  /*2810*/  @UP1 UMOV UR31, URZ ;  /* 0x000000ff001f1c82 */ /* 0x000fe40008000000 */
[----:B-1----:R-:W-:Y:S01]  /*2820*/  @UP1 UIMAD.WIDE.U32 UR30, UR19, UR4, UR30 ;  /* 0x00000004131e12a5 */ /* 0x002fe2000f8e001e */
[----:B------:R-:W1:Y:S03]  /*2830*/  @UP1 LDCU UR4, c[0x0][0x458] ;  /* 0x00008b00ff0417ac */ /* 0x000e660008000800 */
[----:B------:R-:W-:Y:S02]  /*2840*/  @UP1 UIMAD UR5, UR19, UR5, UR31 ;  /* 0x00000005130512a4 */ /* 0x000fe4000f8e021f */
[----:B------:R-:W-:-:S04]  /*2850*/  @UP1 ULEA UR12, UP0, UR30, UR12, 0x2 ;  /* 0x0000000c1e0c1291 */ /* 0x000fc8000f8010ff */
[----:B------:R-:W-:Y:S02]  /*2860*/  @UP1 ULEA.HI.X UR13, UR30, UR13, UR5, 0x2, UP0 ;  /* 0x0000000d1e0d1291 */ /* 0x000fe400080f1405 */
[----:B------:R-:W-:-:S04]  /*2870*/  IMAD.U32 R10, RZ, RZ, UR12 ;  /* 0x0000000cff0a7e24 */ /* 0x000fc8000f8e00ff */
[----:B------:R-:W-:-:S05]  /*2880*/  IMAD.U32 R11, RZ, RZ, UR13 ;  /* 0x0000000dff0b7e24 */ /* 0x000fca000f8e00ff */
[----:B------:R-:W2:Y:S01]  /*2890*/  @P0 LDG.E R9, desc[UR26][R10.64] ;  /* 0x0000001a0a090981 */ /* 0x000ea2000c1e1900 */
[----:B-1----:R-:W2:Y:S01]  /*28a0*/  @P0 MUFU.RCP R0, UR4 ;  /* 0x0000000400000d08 */ /* 0x002ea20008001000 */
[----:B------:R-:W-:Y:S01]  /*28b0*/  USHF.L.U32 UR12, UR8, 0x6, URZ ;  /* 0x00000006080c7899 */ /* 0x000fe200080006ff */
[----:B------:R-:W-:Y:S01]  /*28c0*/  IADD3 R4, PT, PT, R7, 0x1, R4 ;  /* 0x0000000107047810 */ /* 0x000fe20007ffe004 */
[----:B------:R-:W-:Y:S01]  /*28d0*/  USHF.L.U64.HI UR4, UR8, 0x6, UR9 ;  /* 0x0000000608047899 */ /* 0x000fe20008010209 */
[----:B------:R-:W-:Y:S01]  /*28e0*/  LOP3.LUT R7, R8, 0x7, RZ, 0xc0, !PT ;  /* 0x0000000708077812 */ /* 0x000fe200078ec0ff */
[----:B------:R-:W-:Y:S01]  /*28f0*/  UIMAD.WIDE.U32 UR12, UR12, UR17, URZ ;  /* 0x000000110c0c72a5 */ /* 0x000fe2000f8e00ff */
[----:B------:R-:W-:Y:S01]  /*2900*/  BSSY.RECONVERGENT B0, `(.L_x_170) ;  /* 0x000002a000007945 */ /* 0x000fe20003800200 */
[----:B------:R-:W-:Y:S01]  /*2910*/  UIMAD UR4, UR4, UR17, URZ ;  /* 0x00000011040472a4 */ /* 0x000fe2000f8e02ff */
[----:B------:R-:W-:Y:S01]  /*2920*/  IADD3 R7, PT, PT, R4, -UR25, R7 ;  /* 0x8000001904077c10 */ /* 0x000fe2000fffe007 */
[----:B------:R-:W-:-:S02]  /*2930*/  UMOV UR5, URZ ;  /* 0x000000ff00057c82 */ /* 0x000fc40008000000 */
[----:B------:R-:W-:Y:S01]  /*2940*/  UIADD3 UR4, UPT, UPT, UR13, UR4, URZ ;  /* 0x000000040d047290 */ /* 0x000fe2000fffe0ff */
[----:B------:R-:W-:Y:S01]  /*2950*/  BAR.SYNC.DEFER_BLOCKING 0x0 ;  /* 0x0000000000007b1d */ /* 0x000fe20000010000 */
[----:B--2---:R-:W-:-:S05]  /*2960*/  @P0 FMUL.FTZ R0, R9, R0 ;  /* 0x0000000009000220 */ /* 0x004fca0000410000 */
[----:B------:R-:W-:Y:S01]  /*2970*/  @P0 R2UR UR23, R0 ;  /* 0x00000000001702ca */ /* 0x000fe200000e0000 */
[----:B------:R-:W-:-:S05]  /*2980*/  IMAD.U32 R0, RZ, RZ, UR21 ;  /* 0x00000015ff007e24 */ /* 0x000fca000f8e00ff */
[----:B------:R-:W-:-:S07]  /*2990*/  IADD3 R0, PT, PT, R7, UR22, R0 ;  /* 0x0000001607007c10 */ /* 0x000fce000fffe000 */
[----:B------:R-:W-:Y:S01]  /*29a0*/  @UP1 UMOV UR5, UR23 ;  /* 0x0000001700051c82 */ /* 0x000fe20008000000 */
        /* <DEDUP_REMOVED lines=26> */
.L_x_172:
[----:B------:R2:W-:Y:S01]  /*2b50*/  STS.128 [R237+0xb000], RZ ;  /* 0x00b000ffed007388 */ /* 0x0005e20000000c00 */
[----:B------:R-:W-:Y:S05]  /*2b60*/  BRA `(.L_x_173) ;  /* 0x00000000000c7947 */ /* 0x000fea0003800000 */
.L_x_171:
[----:B------:R1:W-:Y:S04]  /*2b70*/  STS.128 [R237+0x9000], RZ ;  /* 0x009000ffed007388 */ /* 0x0003e80000000c00 */
[----:B------:R1:W-:Y:S04]  /*2b80*/  STS.128 [R237+0xa000], RZ ;  /* 0x00a000ffed007388 */ /* 0x0003e80000000c00 */
[----:B------:R1:W-:Y:S02]  /*2b90*/  STS.128 [R237+0xb000], RZ ;  /* 0x00b000ffed007388 */ /* 0x0003e40000000c00 */
.L_x_173:
[----:B------:R-:W-:Y:S05]  /*2ba0*/  BSYNC.RECONVERGENT B0 ;  /* 0x0000000000007941 */ /* 0x000fea0003800200 */
.L_x_170:
[----:B------:R-:W-:Y:S01]  /*2bb0*/  ISETP.GE.AND P0, PT, R3, UR16, PT ;  /* 0x0000001003007c0c */ /* 0x000fe2000bf06270 */
[C---:B------:R-:W-:Y:S01]  /*2bc0*/  IMAD.SHL.U32 R236, R225.reuse, 0x2, RZ ;  /* 0x00000002e1ec7824 */ /* 0x040fe200078e00ff */
[----:B------:R-:W-:Y:S01]  /*2bd0*/  USHF.L.U64.HI UR16, UR8, 0x5, UR9 ;  /* 0x0000000508107899 */ /* 0x000fe20008010209 */
[----:B------:R-:W-:Y:S01]  /*2be0*/  BSSY.RECONVERGENT B0, `(.L_x_174) ;  /* 0x0000026000007945 */ /* 0x000fe20003800200 */
[----:B------:R-:W-:Y:S01]  /*2bf0*/  USHF.L.U32 UR22, UR8, 0x5, URZ ;  /* 0x0000000508167899 */ /* 0x000fe200080006ff */
[----:B------:R-:W-:Y:S02]  /*2c00*/  LOP3.LUT R136, R2, 0x8, R5, 0x78, !PT ;  /* 0x0000000802887812 */ /* 0x000fe400078e7805 */
[----:B------:R-:W-:Y:S02]  /*2c10*/  LOP3.LUT R7, R225, 0x8, RZ, 0xc0, !PT ;  /* 0x00000008e1077812 */ /* 0x000fe400078ec0ff */
[----:B------:R-:W-:Y:S02]  /*2c20*/  LOP3.LUT R3, R229, 0x3e00, RZ, 0xc0, !PT ;  /* 0x00003e00e5037812 */ /* 0x000fe400078ec0ff */
[----:B------:R-:W-:-:S02]  /*2c30*/  LOP3.LUT R227, R35, 0x120, RZ, 0xc0, !PT ;  /* 0x0000012023e37812 */ /* 0x000fc400078ec0ff */
[----:B------:R1:W-:Y:S01]  /*2c40*/  @P0 STS.128 [R237+0x9800], RZ ;  /* 0x009800ffed000388 */ /* 0x0003e20000000c00 */
[----:B------:R-:W-:-:S03]  /*2c50*/  LOP3.LUT R236, R236, 0x6, RZ, 0xc0, !PT ;  /* 0x00000006ecec7812 */ /* 0x000fc600078ec0ff */
        /* <DEDUP_REMOVED lines=29> */
.L_x_176:
[----:B------:R2:W-:Y:S02]  /*2e30*/  STS.128 [R237+0xb800], RZ ;  /* 0x00b800ffed007388 */ /* 0x0005e40000000c00 */
.L_x_175:
[----:B------:R-:W-:Y:S05]  /*2e40*/  BSYNC.RECONVERGENT B0 ;  /* 0x0000000000007941 */ /* 0x000fea0003800200 */
.L_x_174:
        /* <DEDUP_REMOVED lines=12> */
[----:B------:R-:W-:Y:S01]  /*2f10*/  LDSM.16.M88.4 R24, [R227+0x1000] ;  /* 0x00100000e318783b */ /* 0x000fe20000000200 */
[----:B------:R-:W-:Y:S01]  /*2f20*/  VIMNMX R220, PT, PT, R0, UR21, PT ;  /* 0x0000001500dc7c48 */ /* 0x000fe2000bfe0100 */
[--C-:B------:R-:W-:Y:S02]  /*2f30*/  IMAD.IADD R2, R227, 0x1, R32.reuse ;  /* 0x00000001e3027824 */ /* 0x100fe400078e0220 */
[----:B------:R-:W5:Y:S01]  /*2f40*/  LDSM.16.M88.4 R48, [R3+0x6000] ;  /* 0x006000000330783b */ /* 0x000f620000000200 */
[----:B------:R-:W-:-:S03]  /*2f50*/  IMAD.IADD R137, R3, 0x1, R32 ;  /* 0x0000000103897824 */ /* 0x000fc600078e0220 */
[----:B------:R-:W3:Y:S04]  /*2f60*/  LDSM.16.M88.4 R40, [R3+0x6400] ;  /* 0x006400000328783b */ /* 0x000ee80000000200 */
[----:B------:R-:W3:Y:S04]  /*2f70*/  LDSM.16.M88.4 R28, [R3+0x6800] ;  /* 0x00680000031c783b */ /* 0x000ee80000000200 */
[----:B-12---:R-:W1:Y:S04]  /*2f80*/  LDSM.16.M88.4 R8, [R3+0x6c00] ;  /* 0x006c00000308783b */ /* 0x006e680000000200 */
[----:B------:R-:W2:Y:S04]  /*2f90*/  LDSM.16.M88.4 R20, [R227] ;  /* 0x00000000e314783b */ /* 0x000ea80000000200 */
[----:B------:R-:W-:Y:S04]  /*2fa0*/  LDSM.16.M88.4 R4, [R2+0x1000] ;  /* 0x001000000204783b */ /* 0x000fe80000000200 */
[----:B------:R-:W2:Y:S04]  /*2fb0*/  LDSM.16.M88.4 R112, [R137+0x6000] ;  /* 0x006000008970783b */ /* 0x000ea80000000200 */
[----:B------:R-:W2:Y:S04]  /*2fc0*/  LDSM.16.M88.4 R80, [R137+0x6400] ;  /* 0x006400008950783b */ /* 0x000ea80000000200 */
[----:B------:R-:W2:Y:S04]  /*2fd0*/  LDSM.16.M88.4 R76, [R137+0x6800] ;  /* 0x00680000894c783b */ /* 0x000ea80000000200 */
[----:B------:R-:W2:Y:S01]  /*2fe0*/  LDSM.16.M88.4 R72, [R137+0x6c00] ;  /* 0x006c00008948783b */ /* 0x000ea20000000200 */
[C---:B-----5:R-:W-:Y:S03]  /*2ff0*/  HMMA.16816.F32.BF16 R52, R24.reuse, R48, RZ ;  /* 0x000000301834723c */ /* 0x060fe600000418ff */
[----:B------:R-:W5:Y:S04]  /*3000*/  LDSM.16.M88.4 R68, [R2] ;  /* 0x000000000244783b */ /* 0x000f680000000200 */
[----:B------:R-:W-:Y:S01]  /*3010*/  LDSM.16.M88.4 R64, [R227+0x3000] ;  /* 0x00300000e340783b */ /* 0x000fe20000000200 */
[C---:B------:R-:W-:Y:S03]  /*3020*/  HMMA.16816.F32.BF16 R108, R24.reuse, R50, RZ ;  /* 0x00000032186c723c */ /* 0x040fe600000418ff */
[----:B------:R-:W5:Y:S04]  /*3030*/  LDSM.16.M88.4 R60, [R3+0x7000] ;  /* 0x00700000033c783b */ /* 0x000f680000000200 */
[----:B---34-:R-:W-:Y:S01]  /*3040*/  LDSM.16.M88.4 R12, [R3+0x7800] ;  /* 0x00780000030c783b */ /* 0x018fe20000000200 */
[C---:B------:R-:W-:Y:S03]  /*3050*/  HMMA.16816.F32.BF16 R104, R24.reuse, R40, RZ ;  /* 0x000000281868723c */ /* 0x040fe600000418ff */
[----:B------:R-:W-:Y:S04]  /*3060*/  LDSM.16.M88.4 R124, [R2+0x2000] ;  /* 0x00200000027c783b */ /* 0x000fe80000000200 */
[----:B------:R-:W-:Y:S01]  /*3070*/  LDSM.16.M88.4 R128, [R137+0x7c00] ;  /* 0x007c00008980783b */ /* 0x000fe20000000200 */
[C---:B------:R-:W-:Y:S03]  /*3080*/  HMMA.16816.F32.BF16 R96, R24.reuse, R28, RZ ;  /* 0x0000001c1860723c */ /* 0x040fe600000418ff */
[----:B------:R-:W-:Y:S04]  /*3090*/  LDSM.16.M88.4 R16, [R3+0x7400] ;  /* 0x007400000310783b */ /* 0x000fe80000000200 */
[----:B------:R-:W-:Y:S01]  /*30a0*/  LDSM.16.M88.4 R120, [R2+0x3000] ;  /* 0x003000000278783b */ /* 0x000fe20000000200 */
[C---:B-1----:R-:W-:Y:S03]  /*30b0*/  HMMA.16816.F32.BF16 R84, R24.reuse, R8, RZ ;  /* 0x000000081854723c */ /* 0x042fe600000418ff */
[----:B------:R-:W-:Y:S04]  /*30c0*/  LDSM.16.M88.4 R132, [R137+0x7000] ;  /* 0x007000008984783b */ /* 0x000fe80000000200 */
[----:B------:R-:W-:Y:S01]  /*30d0*/  LDSM.16.M88.4 R116, [R137+0x7400] ;  /* 0x007400008974783b */ /* 0x000fe20000000200 */
[C---:B------:R-:W-:Y:S08]  /*30e0*/  HMMA.16816.F32.BF16 R100, R24.reuse, R42, RZ ;  /* 0x0000002a1864723c */ /* 0x040ff000000418ff */
[C---:B------:R-:W-:Y:S08]  /*30f0*/  HMMA.16816.F32.BF16 R92, R24.reuse, R30, RZ ;  /* 0x0000001e185c723c */ /* 0x040ff000000418ff */
[----:B------:R-:W-:Y:S08]  /*3100*/  HMMA.16816.F32.BF16 R24, R24, R10, RZ ;  /* 0x0000000a1818723c */ /* 0x000ff000000418ff */
[C---:B--2---:R-:W-:Y:S08]  /*3110*/  HMMA.16816.F32.BF16 R56, R20.reuse, R48, RZ ;  /* 0x000000301438723c */ /* 0x044ff000000418ff */
        /* <DEDUP_REMOVED lines=17> */
[C---:B-----5:R-:W-:Y:S08]  /*3230*/  HMMA.16816.F32.BF16 R56, R68.reuse, R112, R56 ;  /* 0x000000704438723c */ /* 0x060ff00000041838 */
        /* <DEDUP_REMOVED lines=10> */
[----:B------:R-:W-:Y:S04]  /*32e0*/  LDSM.16.M88.4 R76, [R227+0x5000] ;  /* 0x00500000e34c783b */ /* 0x000fe80000000200 */
[----:B------:R-:W-:Y:S03]  /*32f0*/  LDSM.16.M88.4 R68, [R3+0x8400] ;  /* 0x008400000344783b */ /* 0x000fe60000000200 */
[C---:B------:R-:W-:Y:S08]  /*3300*/  HMMA.16816.F32.BF16 R52, R64.reuse, R60, R52 ;  /* 0x0000003c4034723c */ /* 0x040ff00000041834 */
[----:B------:R-:W-:Y:S08]  /*3310*/  HMMA.16816.F32.BF16 R108, R64, R62, R108 ;  /* 0x0000003e406c723c */ /* 0x000ff0000004186c */
[C---:B-1----:R-:W-:Y:S08]  /*3320*/  HMMA.16816.F32.BF16 R56, R4.reuse, R60, R56 ;  /* 0x0000003c0438723c */ /* 0x042ff00000041838 */
[C---:B------:R-:W-:Y:S01]  /*3330*/  HMMA.16816.F32.BF16 R48, R4.reuse, R62, R48 ;  /* 0x0000003e0430723c */ /* 0x040fe20000041830 */
[----:B------:R-:W1:Y:S07]  /*3340*/  LDSM.16.M88.4 R60, [R3+0x8c00] ;  /* 0x008c0000033c783b */ /* 0x000e6e0000000200 */
[-C--:B--2---:R-:W-:Y:S08]  /*3350*/  HMMA.16816.F32.BF16 R20, R4, R10.reuse, R20 ;  /* 0x0000000a0414723c */ /* 0x084ff00000041814 */
[C---:B------:R-:W-:Y:S08]  /*3360*/  HMMA.16816.F32.BF16 R24, R64.reuse, R10, R24 ;  /* 0x0000000a4018723c */ /* 0x040ff00000041818 */
[C---:B------:R-:W-:Y:S08]  /*3370*/  HMMA.16816.F32.BF16 R96, R64.reuse, R12, R96 ;  /* 0x0000000c4060723c */ /* 0x040ff00000041860 */
[C---:B------:R-:W-:Y:S08]  /*3380*/  HMMA.16816.F32.BF16 R84, R64.reuse, R8, R84 ;  /* 0x000000084054723c */ /* 0x040ff00000041854 */
[----:B------:R-:W-:Y:S08]  /*3390*/  HMMA.16816.F32.BF16 R92, R64, R14, R92 ;  /* 0x0000000e405c723c */ /* 0x000ff0000004185c */
[C---:B------:R-:W-:Y:S08]  /*33a0*/  HMMA.16816.F32.BF16 R36, R4.reuse, R12, R36 ;  /* 0x0000000c0424723c */ /* 0x040ff00000041824 */
[C---:B------:R-:W-:Y:S01]  /*33b0*/  HMMA.16816.F32.BF16 R28, R4.reuse, R14, R28 ;  /* 0x0000000e041c723c */ /* 0x040fe2000004181c */
[----:B------:R-:W-:Y:S07]  /*33c0*/  LDSM.16.M88.4 R12, [R137+0x8c00] ;  /* 0x008c0000890c783b */ /* 0x000fee0000000200 */
[----:B------:R-:W-:Y:S01]  /*33d0*/  HMMA.16816.F32.BF16 R88, R4, R8, R88 ;  /* 0x000000080458723c */ /* 0x000fe20000041858 */
[----:B------:R-:W2:Y:S07]  /*33e0*/  LDSM.16.M88.4 R8, [R2+0x4000] ;  /* 0x004000000208783b */ /* 0x000eae0000000200 */
[----:B------:R-:W-:Y:S08]  /*33f0*/  HMMA.16816.F32.BF16 R20, R124, R130, R20 ;  /* 0x000000827c14723c */ /* 0x000ff00000041814 */
[C---:B------:R-:W-:Y:S08]  /*3400*/  HMMA.16816.F32.BF16 R104, R64.reuse, R16, R104 ;  /* 0x000000104068723c */ /* 0x040ff00000041868 */
[----:B------:R-:W-:Y:S01]  /*3410*/  HMMA.16816.F32.BF16 R100, R64, R18, R100 ;  /* 0x000000124064723c */ /* 0x000fe20000041864 */
[----:B------:R-:W-:Y:S07]  /*3420*/  LDSM.16.M88.4 R64, [R3+0x8800] ;  /* 0x008800000340783b */ /* 0x000fee0000000200 */
[C---:B------:R-:W-:Y:S08]  /*3430*/  HMMA.16816.F32.BF16 R44, R4.reuse, R16, R44 ;  /* 0x00000010042c723c */ /* 0x040ff0000004182c */
[----:B------:R-:W-:Y:S01]  /*3440*/  HMMA.16816.F32.BF16 R40, R4, R18, R40 ;  /* 0x000000120428723c */ /* 0x000fe20000041828 */
[----:B------:R-:W-:Y:S04]  /*3450*/  LDSM.16.M88.4 R4, [R2+0x5000] ;  /* 0x005000000204783b */ /* 0x000fe80000000200 */
[----:B------:R-:W3:Y:S03]  /*3460*/  LDSM.16.M88.4 R16, [R137+0x8000] ;  /* 0x008000008910783b */ /* 0x000ee60000000200 */
[-C--:B------:R-:W-:Y:S08]  /*3470*/  HMMA.16816.F32.BF16 R52, R120, R132.reuse, R52 ;  /* 0x000000847834723c */ /* 0x080ff00000041834 */
[----:B------:R-:W-:Y:S08]  /*3480*/  HMMA.16816.F32.BF16 R56, R124, R132, R56 ;  /* 0x000000847c38723c */ /* 0x000ff00000041838 */
[----:B------:R-:W-:Y:S08]  /*3490*/  HMMA.16816.F32.BF16 R24, R120, R130, R24 ;  /* 0x000000827818723c */ /* 0x000ff00000041818 */
[-C--:B------:R-:W-:Y:S08]  /*34a0*/  HMMA.16816.F32.BF16 R48, R124, R134.reuse, R48 ;  /* 0x000000867c30723c */ /* 0x080ff00000041830 */
[----:B------:R-:W-:Y:S08]  /*34b0*/  HMMA.16816.F32.BF16 R108, R120, R134, R108 ;  /* 0x00000086786c723c */ /* 0x000ff0000004186c */
[----:B-1----:R-:W-:Y:S08]  /*34c0*/  HMMA.16816.F32.BF16 R20, R80, R62, R20 ;  /* 0x0000003e5014723c */ /* 0x002ff00000041814 */
[-C--:B------:R-:W-:Y:S08]  /*34d0*/  HMMA.16816.F32.BF16 R52, R76, R72.reuse, R52 ;  /* 0x000000484c34723c */ /* 0x080ff00000041834 */
[----:B------:R-:W-:Y:S08]  /*34e0*/  HMMA.16816.F32.BF16 R56, R80, R72, R56 ;  /* 0x000000485038723c */ /* 0x000ff00000041838 */
[----:B------:R-:W-:Y:S08]  /*34f0*/  HMMA.16816.F32.BF16 R24, R76, R62, R24 ;  /* 0x0000003e4c18723c */ /* 0x000ff00000041818 */
[----:B------:R-:W-:Y:S08]  /*3500*/  HMMA.16816.F32.BF16 R48, R80, R74, R48 ;  /* 0x0000004a5030723c */ /* 0x000ff00000041830 */
[-C--:B------:R-:W-:Y:S08]  /*3510*/  HMMA.16816.F32.BF16 R88, R124, R128.reuse, R88 ;  /* 0x000000807c58723c */ /* 0x080ff00000041858 */
[----:B------:R-:W-:Y:S08]  /*3520*/  HMMA.16816.F32.BF16 R84, R120, R128, R84 ;  /* 0x000000807854723c */ /* 0x000ff00000041854 */
[----:B------:R-:W-:Y:S01]  /*3530*/  HMMA.16816.F32.BF16 R108, R76, R74, R108 ;  /* 0x0000004a4c6c723c */ /* 0x000fe2000004186c */
[----:B------:R-:W-:-:S04]  /*3540*/  IMAD.U32 R75, RZ, RZ, UR17 ;  /* 0x00000011ff4b7e24 */ /* 0x000fc8000f8e00ff */
[----:B------:R-:W-:-:S03]  /*3550*/  IMAD R75, R75, 0x40, R236 ;  /* 0x000000404b4b7824 */ /* 0x000fc600078e02ec */
[----:B--2---:R-:W-:Y:S08]  /*3560*/  HMMA.16816.F32.BF16 R20, R8, R14, R20 ;  /* 0x0000000e0814723c */ /* 0x004ff00000041814 */
[-C--:B---3--:R-:W-:Y:S08]  /*3570*/  HMMA.16816.F32.BF16 R52, R4, R16.reuse, R52 ;  /* 0x000000100434723c */ /* 0x088ff00000041834 */
[----:B------:R-:W-:Y:S01]  /*3580*/  HMMA.16816.F32.BF16 R56, R8, R16, R56 ;  /* 0x000000100838723c */ /* 0x000fe20000041838 */
[----:B------:R-:W-:-:S05]  /*3590*/  IMAD.U32 R17, RZ, RZ, UR21 ;  /* 0x00000015ff117e24 */ /* 0x000fca000f8e00ff */
[C-C-:B------:R-:W-:Y:S02]  /*35a0*/  VIADDMNMX R3, R0.reuse, 0x8, R17.reuse, PT ;  /* 0x0000000800037846 */ /* 0x140fe40003800111 */
[----:B------:R-:W-:Y:S01]  /*35b0*/  HMMA.16816.F32.BF16 R24, R4, R14, R24 ;  /* 0x0000000e0418723c */ /* 0x000fe20000041818 */
[----:B------:R-:W-:Y:S01]  /*35c0*/  VIADD R15, R75, 0x38 ;  /* 0x000000384b0f7836 */ /* 0x000fe20000000000 */
[C-C-:B------:R-:W-:Y:S02]  /*35d0*/  VIADDMNMX R2, R0.reuse, 0x40, R17.reuse, PT ;  /* 0x0000004000027846 */ /* 0x140fe40003800111 */
[----:B------:R-:W-:Y:S02]  /*35e0*/  VIADDMNMX R0, R0, 0x48, R17, PT ;  /* 0x0000004800007846 */ /* 0x000fe40003800111 */
[----:B------:R-:W-:Y:S02]  /*35f0*/  I2FP.F32.U32 R17, R15 ;  /* 0x0000000f00117245 */ /* 0x000fe40000201000 */
[----:B------:R-:W-:Y:S01]  /*3600*/  HMMA.16816.F32.BF16 R48, R8, R18, R48 ;  /* 0x000000120830723c */ /* 0x000fe20000041830 */
[----:B------:R-:W-:-:S02]  /*3610*/  ISETP.GE.AND P5, PT, R15, R220, PT ;  /* 0x000000dc0f00720c */ /* 0x000fc40003fa6270 */
[-C--:B------:R-:W-:Y:S01]  /*3620*/  ISETP.GE.AND P4, PT, R15, R3.reuse, PT ;  /* 0x000000030f00720c */ /* 0x080fe20003f86270 */
[----:B------:R-:W-:Y:S01]  /*3630*/  FFMA.FTZ R20, R17, UR5, R20 ;  /* 0x0000000511147c23 */ /* 0x000fe20008010014 */
[----:B------:R-:W-:Y:S01]  /*3640*/  ISETP.GE.AND P2, PT, R15, R2, PT ;  /* 0x000000020f00720c */ /* 0x000fe20003f46270 */
[----:B------:R-:W-:Y:S01]  /*3650*/  FFMA.FTZ R22, R17, UR5, R22 ;  /* 0x0000000511167c23 */ /* 0x000fe20008010016 */
[----:B------:R-:W-:Y:S01]  /*3660*/  ISETP.GE.AND P0, PT, R15, R0, PT ;  /* 0x000000000f00720c */ /* 0x000fe20003f06270 */
[-C--:B------:R-:W-:Y:S01]  /*3670*/  HMMA.16816.F32.BF16 R88, R80, R60.reuse, R88 ;  /* 0x0000003c5058723c */ /* 0x080fe20000041858 */
[----:B------:R-:W-:Y:S01]  /*3680*/  VIADD R15, R75, 0x1 ;  /* 0x000000014b0f7836 */ /* 0x000fe20000000000 */
[----:B------:R-:W-:Y:S01]  /*3690*/  FSEL R171, R20, -INF , !P5 ;  /* 0xff80000014ab7808 */ /* 0x000fe20006800000 */
[C---:B------:R-:W-:Y:S01]  /*36a0*/  FFMA.FTZ R24, R17.reuse, UR5, R24 ;  /* 0x0000000511187c23 */ /* 0x040fe20008010018 */
[----:B------:R-:W-:Y:S01]  /*36b0*/  FSEL R164, R22, -INF , !P4 ;  /* 0xff80000016a47808 */ /* 0x000fe20006000000 */
[----:B------:R-:W-:Y:S01]  /*36c0*/  FFMA.FTZ R26, R17, UR5, R26 ;  /* 0x00000005111a7c23 */ /* 0x000fe2000801001a */
[----:B------:R-:W-:Y:S01]  /*36d0*/  ISETP.GE.AND P3, PT, R15, R220, PT ;  /* 0x000000dc0f00720c */ /* 0x000fe20003f66270 */
[----:B------:R-:W-:Y:S01]  /*36e0*/  VIADD R17, R75, 0x9 ;  /* 0x000000094b117836 */ /* 0x000fe20000000000 */
[----:B------:R-:W-:Y:S01]  /*36f0*/  HMMA.16816.F32.BF16 R84, R76, R60, R84 ;  /* 0x0000003c4c54723c */ /* 0x000fe20000041854 */
[----:B------:R-:W1:Y:S01]  /*3700*/  LDSM.16.M88.4 R60, [R137+0x8400] ;  /* 0x00840000893c783b */ /* 0x000e620000000200 */
[----:B------:R-:W-:-:S02]  /*3710*/  ISETP.GE.AND P1, PT, R15, R3, PT ;  /* 0x000000030f00720c */ /* 0x000fc40003f26270 */
[C---:B------:R-:W-:Y:S02]  /*3720*/  ISETP.GE.AND P5, PT, R15.reuse, R2, PT ;  /* 0x000000020f00720c */ /* 0x040fe40003fa6270 */
[----:B------:R-:W-:Y:S02]  /*3730*/  ISETP.GE.AND P4, PT, R15, R0, PT ;  /* 0x000000000f00720c */ /* 0x000fe40003f86270 */
[C---:B------:R-:W-:Y:S01]  /*3740*/  HMMA.16816.F32.BF16 R44, R124.reuse, R116, R44 ;  /* 0x000000747c2c723c */ /* 0x040fe2000004182c */
[----:B------:R-:W-:Y:S02]  /*3750*/  I2FP.F32.U32 R14, R15 ;  /* 0x0000000f000e7245 */ /* 0x000fe40000201000 */
[----:B------:R-:W-:Y:S02]  /*3760*/  FSEL R183, R24, -INF , !P2 ;  /* 0xff80000018b77808 */ /* 0x000fe40005000000 */
[----:B------:R-:W-:Y:S01]  /*3770*/  FSEL R178, R26, -INF , !P0 ;  /* 0xff8000001ab27808 */ /* 0x000fe20004000000 */
[C---:B------:R-:W-:Y:S01]  /*3780*/  FFMA.FTZ R57, R14.reuse, UR5, R57 ;  /* 0x000000050e397c23 */ /* 0x040fe20008010039 */
[C---:B------:R-:W-:Y:S01]  /*3790*/  FFMA.FTZ R59, R14.reuse, UR5, R59 ;  /* 0x000000050e3b7c23 */ /* 0x040fe2000801003b */
[----:B------:R-:W-:Y:S01]  /*37a0*/  HMMA.16816.F32.BF16 R40, R124, R118, R40 ;  /* 0x000000767c28723c */ /* 0x000fe20000041828 */
[C---:B------:R-:W-:Y:S01]  /*37b0*/  FFMA.FTZ R53, R14.reuse, UR5, R53 ;  /* 0x000000050e357c23 */ /* 0x040fe20008010035 */
[----:B------:R-:W-:Y:S01]  /*37c0*/  FFMA.FTZ R24, R14, UR5, R55 ;  /* 0x000000050e187c23 */ /* 0x000fe20008010037 */
[----:B------:R-:W-:-:S02]  /*37d0*/  FSEL R57, R57, -INF , !P3 ;  /* 0xff80000039397808 */ /* 0x000fc40005800000 */
[----:B------:R-:W-:Y:S02]  /*37e0*/  FSEL R59, R59, -INF , !P1 ;  /* 0xff8000003b3b7808 */ /* 0x000fe40004800000 */
[----:B------:R-:W-:Y:S01]  /*37f0*/  FSEL R53, R53, -INF , !P5 ;  /* 0xff80000035357808 */ /* 0x000fe20006800000 */
[C---:B------:R-:W-:Y:S01]  /*3800*/  HMMA.16816.F32.BF16 R100, R120.reuse, R118, R100 ;  /* 0x000000767864723c */ /* 0x040fe20000041864 */
[----:B------:R-:W-:Y:S02]  /*3810*/  FSEL R24, R24, -INF , !P4 ;  /* 0xff80000018187808 */ /* 0x000fe40006000000 */
[C---:B------:R-:W-:Y:S02]  /*3820*/  ISETP.GE.AND P5, PT, R17.reuse, R220, PT ;  /* 0x000000dc1100720c */ /* 0x040fe40003fa6270 */
[----:B------:R-:W-:Y:S02]  /*3830*/  ISETP.GE.AND P4, PT, R17, R3, PT ;  /* 0x000000031100720c */ /* 0x000fe40003f86270 */
[----:B------:R-:W-:Y:S01]  /*3840*/  I2FP.F32.U32 R14, R17 ;  /* 0x00000011000e7245 */ /* 0x000fe20000201000 */
[----:B------:R-:W-:Y:S04]  /*3850*/  HMMA.16816.F32.BF16 R104, R120, R116, R104 ;  /* 0x000000747868723c */ /* 0x000fe80000041868 */
[----:B------:R-:W-:-:S04]  /*3860*/  FFMA.FTZ R49, R14, UR5, R49 ;  /* 0x000000050e317c23 */ /* 0x000fc80008010031 */
[----:B------:R-:W-:Y:S01]  /*3870*/  HMMA.16816.F32.BF16 R108, R4, R18, R108 ;  /* 0x00000012046c723c */ /* 0x000fe2000004186c */
[----:B------:R-:W-:Y:S01]  /*3880*/  VIADD R19, R75, 0x8 ;  /* 0x000000084b137836 */ /* 0x000fe20000000000 */
[----:B------:R-:W-:-:S04]  /*3890*/  FSEL R73, R49, -INF , !P5 ;  /* 0xff80000031497808 */ /* 0x000fc80006800000 */
[----:B------:R-:W-:Y:S02]  /*38a0*/  I2FP.F32.U32 R15, R19 ;  /* 0x00000013000f7245 */ /* 0x000fe40000201000 */
[C---:B------:R-:W-:Y:S01]  /*38b0*/  ISETP.GE.AND P2, PT, R19.reuse, R220, PT ;  /* 0x000000dc1300720c */ /* 0x040fe20003f46270 */
[C---:B------:R-:W-:Y:S01]  /*38c0*/  HMMA.16816.F32.BF16 R44, R80.reuse, R68, R44 ;  /* 0x00000044502c723c */ /* 0x040fe2000004182c */
[----:B------:R-:W-:Y:S01]  /*38d0*/  ISETP.GE.AND P0, PT, R19, R3, PT ;  /* 0x000000031300720c */ /* 0x000fe20003f06270 */
[C---:B------:R-:W-:Y:S01]  /*38e0*/  FFMA.FTZ R48, R15.reuse, UR5, R48 ;  /* 0x000000050f307c23 */ /* 0x040fe20008010030 */
[----:B------:R-:W-:Y:S01]  /*38f0*/  FFMA.FTZ R50, R15, UR5, R50 ;  /* 0x000000050f327c23 */ /* 0x000fe20008010032 */
[C---:B------:R-:W-:Y:S02]  /*3900*/  ISETP.GE.AND P3, PT, R19.reuse, R2, PT ;  /* 0x000000021300720c */ /* 0x040fe40003f66270 */
[-C--:B------:R-:W-:Y:S02]  /*3910*/  ISETP.GE.AND P1, PT, R19, R0.reuse, PT ;  /* 0x000000001300720c */ /* 0x080fe40003f26270 */
[----:B------:R-:W-:Y:S01]  /*3920*/  HMMA.16816.F32.BF16 R40, R80, R70, R40 ;  /* 0x000000465028723c */ /* 0x000fe20000041828 */
[----:B------:R-:W-:Y:S01]  /*3930*/  FSEL R55, R50, -INF , !P0 ;  /* 0xff80000032377808 */ /* 0x000fe20004000000 */
[----:B------:R-:W-:Y:S01]  /*3940*/  FFMA.FTZ R108, R15, UR5, R108 ;  /* 0x000000050f6c7c23 */ /* 0x000fe2000801006c */
[----:B------:R-:W-:Y:S01]  /*3950*/  ISETP.GE.AND P0, PT, R17, R0, PT ;  /* 0x000000001100720c */ /* 0x000fe20003f06270 */
[----:B------:R-:W-:-:S04]  /*3960*/  FFMA.FTZ R26, R14, UR5, R111 ;  /* 0x000000050e1a7c23 */ /* 0x000fc8000801006f */
[----:B------:R-:W-:Y:S01]  /*3970*/  HMMA.16816.F32.BF16 R100, R76, R70, R100 ;  /* 0x000000464c64723c */ /* 0x000fe20000041864 */
[----:B------:R-:W-:Y:S02]  /*3980*/  FSEL R71, R48, -INF , !P2 ;  /* 0xff80000030477808 */ /* 0x000fe40005000000 */
[----:B------:R-:W-:Y:S02]  /*3990*/  ISETP.GE.AND P2, PT, R17, R2, PT ;  /* 0x000000021100720c */ /* 0x000fe40003f46270 */
[----:B------:R-:W2:Y:S01]  /*39a0*/  LDSM.16.M88.4 R16, [R137+0x8800] ;  /* 0x008800008910783b */ /* 0x000ea20000000200 */
[----:B------:R-:W-:Y:S01]  /*39b0*/  FSEL R26, R26, -INF , !P0 ;  /* 0xff8000001a1a7808 */ /* 0x000fe20004000000 */
[----:B------:R-:W-:-:S04]  /*39c0*/  DEPBAR.LE SB0, 0x0 ;  /* 0x000080000000791a */ /* 0x000fc80000000000 */
[----:B------:R-:W-:Y:S01]  /*39d0*/  HMMA.16816.F32.BF16 R104, R76, R68, R104 ;  /* 0x000000444c68723c */ /* 0x000fe20000041868 */
[----:B------:R-:W-:Y:S01]  /*39e0*/  FFMA.FTZ R69, R14, UR5, R51 ;  /* 0x000000050e457c23 */ /* 0x000fe20008010033 */
[----:B------:R-:W-:-:S04]  /*39f0*/  FSEL R51, R108, -INF , !P3 ;  /* 0xff8000006c337808 */ /* 0x000fc80005800000 */
[----:B------:R-:W-:Y:S02]  /*3a00*/  FSEL R69, R69, -INF , !P4 ;  /* 0xff80000045457808 */ /* 0x000fe40006000000 */
[C---:B------:R-:W-:Y:S08]  /*3a10*/  HMMA.16816.F32.BF16 R36, R124.reuse, R112, R36 ;  /* 0x000000707c24723c */ /* 0x040ff00000041824 */
[-C--:B------:R-:W-:Y:S08]  /*3a20*/  HMMA.16816.F32.BF16 R28, R124, R114.reuse, R28 ;  /* 0x000000727c1c723c */ /* 0x080ff0000004181c */
[C---:B------:R-:W-:Y:S08]  /*3a30*/  HMMA.16816.F32.BF16 R92, R120.reuse, R114, R92 ;  /* 0x00000072785c723c */ /* 0x040ff0000004185c */
[----:B------:R-:W-:Y:S08]  /*3a40*/  HMMA.16816.F32.BF16 R96, R120, R112, R96 ;  /* 0x000000707860723c */ /* 0x000ff00000041860 */
[-C--:B-1----:R-:W-:Y:S08]  /*3a50*/  HMMA.16816.F32.BF16 R44, R8, R60.reuse, R44 ;  /* 0x0000003c082c723c */ /* 0x082ff0000004182c */
[----:B------:R-:W-:Y:S01]  /*3a60*/  HMMA.16816.F32.BF16 R104, R4, R60, R104 ;  /* 0x0000003c0468723c */ /* 0x000fe20000041868 */
[----:B------:R-:W-:Y:S01]  /*3a70*/  FFMA.FTZ R60, R15, UR5, R110 ;  /* 0x000000050f3c7c23 */ /* 0x000fe2000801006e */
[----:B------:R-:W-:-:S02]  /*3a80*/  VIADD R15, R75, 0x10 ;  /* 0x000000104b0f7836 */ /* 0x000fc40000000000 */
[----:B------:R-:W-:Y:S02]  /*3a90*/  FFMA.FTZ R61, R14, UR5, R109 ;  /* 0x000000050e3d7c23 */ /* 0x000fe4000801006d */
[----:B------:R-:W-:Y:S02]  /*3aa0*/  FSEL R60, R60, -INF , !P1 ;  /* 0xff8000003c3c7808 */ /* 0x000fe40004800000 */
[C---:B------:R-:W-:Y:S01]  /*3ab0*/  HMMA.16816.F32.BF16 R36, R80.reuse, R64, R36 ;  /* 0x000000405024723c */ /* 0x040fe20000041824 */
[----:B------:R-:W-:Y:S02]  /*3ac0*/  I2FP.F32.U32 R49, R15 ;  /* 0x0000000f00317245 */ /* 0x000fe40000201000 */
[C---:B------:R-:W-:Y:S02]  /*3ad0*/  ISETP.GE.AND P3, PT, R15.reuse, R220, PT ;  /* 0x000000dc0f00720c */ /* 0x040fe40003f66270 */
[----:B------:R-:W-:Y:S01]  /*3ae0*/  ISETP.GE.AND P1, PT, R15, R3, PT ;  /* 0x000000030f00720c */ /* 0x000fe20003f26270 */
[----:B------:R-:W-:Y:S01]  /*3af0*/  FFMA.FTZ R46, R49, UR5, R46 ;  /* 0x00000005312e7c23 */ /* 0x000fe2000801002e */
[C---:B------:R-:W-:Y:S01]  /*3b00*/  ISETP.GE.AND P5, PT, R15.reuse, R2, PT ;  /* 0x000000020f00720c */ /* 0x040fe20003fa6270 */
[-C--:B------:R-:W-:Y:S01]  /*3b10*/  HMMA.16816.F32.BF16 R28, R80, R66.reuse, R28 ;  /* 0x00000042501c723c */ /* 0x080fe2000004181c */
[----:B------:R-:W-:Y:S01]  /*3b20*/  ISETP.GE.AND P4, PT, R15, R0, PT ;  /* 0x000000000f00720c */ /* 0x000fe20003f86270 */
[----:B------:R-:W-:Y:S01]  /*3b30*/  FFMA.FTZ R15, R49, UR5, R44 ;  /* 0x00000005310f7c23 */ /* 0x000fe2000801002c */
[----:B------:R-:W-:Y:S01]  /*3b40*/  FSEL R61, R61, -INF , !P2 ;  /* 0xff8000003d3d7808 */ /* 0x000fe20005000000 */
[C---:B------:R-:W-:Y:S01]  /*3b50*/  FFMA.FTZ R104, R49.reuse, UR5, R104 ;  /* 0x0000000531687c23 */ /* 0x040fe20008010068 */
[----:B------:R-:W-:Y:S01]  /*3b60*/  FFMA.FTZ R20, R49, UR5, R106 ;  /* 0x0000000531147c23 */ /* 0x000fe2000801006a */
[----:B------:R-:W-:Y:S01]  /*3b70*/  VIADD R49, R75, 0x19 ;  /* 0x000000194b317836 */ /* 0x000fe20000000000 */
[----:B------:R-:W-:Y:S01]  /*3b80*/  FSEL R15, R15, -INF , !P3 ;  /* 0xff8000000f0f7808 */ /* 0x000fe20005800000 */
[----:B------:R-:W-:Y:S01]  /*3b90*/  HMMA.16816.F32.BF16 R92, R76, R66, R92 ;  /* 0x000000424c5c723c */ /* 0x000fe2000004185c */
[----:B------:R-:W-:Y:S01]  /*3ba0*/  VIADD R67, R75, 0x11 ;  /* 0x000000114b437836 */ /* 0x000fe20000000000 */
[----:B------:R-:W-:-:S02]  /*3bb0*/  FSEL R125, R104, -INF , !P5 ;  /* 0xff800000687d7808 */ /* 0x000fc40006800000 */
[----:B------:R-:W-:Y:S02]  /*3bc0*/  FSEL R20, R20, -INF , !P4 ;  /* 0xff80000014147808 */ /* 0x000fe40006000000 */
[----:B------:R-:W-:Y:S02]  /*3bd0*/  I2FP.F32.U32 R14, R67 ;  /* 0x00000043000e7245 */ /* 0x000fe40000201000 */
[----:B------:R-:W-:Y:S01]  /*3be0*/  HMMA.16816.F32.BF16 R96, R76, R64, R96 ;  /* 0x000000404c60723c */ /* 0x000fe20000041860 */
[----:B------:R-:W-:Y:S01]  /*3bf0*/  ISETP.GE.AND P2, PT, R67, R220, PT ;  /* 0x000000dc4300720c */ /* 0x000fe20003f46270 */
[----:B------:R-:W-:Y:S02]  /*3c00*/  VIADD R77, R75, 0x18 ;  /* 0x000000184b4d7836 */ /* 0x000fe40000000000 */
[----:B------:R-:W-:Y:S01]  /*3c10*/  FFMA.FTZ R45, R14, UR5, R45 ;  /* 0x000000050e2d7c23 */ /* 0x000fe2000801002d */
[----:B------:R-:W-:Y:S01]  /*3c20*/  FSEL R65, R46, -INF , !P1 ;  /* 0xff8000002e417808 */ /* 0x000fe20004800000 */
[----:B------:R-:W-:Y:S01]  /*3c30*/  FFMA.FTZ R22, R14, UR5, R107 ;  /* 0x000000050e167c23 */ /* 0x000fe2000801006b */
[C---:B------:R-:W-:Y:S01]  /*3c40*/  ISETP.GE.AND P0, PT, R67.reuse, R3, PT ;  /* 0x000000034300720c */ /* 0x040fe20003f06270 */
[----:B------:R-:W-:Y:S01]  /*3c50*/  HMMA.16816.F32.BF16 R40, R8, R62, R40 ;  /* 0x0000003e0828723c */ /* 0x000fe20000041828 */
[----:B------:R-:W-:-:S02]  /*3c60*/  ISETP.GE.AND P3, PT, R67, R2, PT ;  /* 0x000000024300720c */ /* 0x000fc40003f66270 */
[----:B------:R-:W-:Y:S01]  /*3c70*/  ISETP.GE.AND P1, PT, R67, R0, PT ;  /* 0x000000004300720c */ /* 0x000fe20003f26270 */
[C---:B------:R-:W-:Y:S01]  /*3c80*/  FFMA.FTZ R67, R14.reuse, UR5, R47 ;  /* 0x000000050e437c23 */ /* 0x040fe2000801002f */
[----:B------:R-:W-:Y:S02]  /*3c90*/  I2FP.F32.U32 R47, R77 ;  /* 0x0000004d002f7245 */ /* 0x000fe40000201000 */
[----:B------:R-:W-:Y:S01]  /*3ca0*/  ISETP.GE.AND P5, PT, R77, R220, PT ;  /* 0x000000dc4d00720c */ /* 0x000fe20003fa6270 */
[----:B------:R-:W-:Y:S01]  /*3cb0*/  HMMA.16816.F32.BF16 R100, R4, R62, R100 ;  /* 0x0000003e0464723c */ /* 0x000fe20000041864 */
[----:B------:R-:W-:Y:S01]  /*3cc0*/  FSEL R63, R45, -INF , !P2 ;  /* 0xff8000002d3f7808 */ /* 0x000fe20005000000 */
[----:B------:R-:W-:Y:S01]  /*3cd0*/  FFMA.FTZ R45, R14, UR5, R105 ;  /* 0x000000050e2d7c23 */ /* 0x000fe20008010069 */
[----:B------:R-:W-:Y:S02]  /*3ce0*/  I2FP.F32.U32 R14, R49 ;  /* 0x00000031000e7245 */ /* 0x000fe40000201000 */
[----:B------:R-:W-:-:S02]  /*3cf0*/  ISETP.GE.AND P2, PT, R77, R2, PT ;  /* 0x000000024d00720c */ /* 0x000fc40003f46270 */
[----:B------:R-:W-:Y:S01]  /*3d00*/  FSEL R45, R45, -INF , !P3 ;  /* 0xff8000002d2d7808 */ /* 0x000fe20005800000 */
[-C--:B--2---:R-:W-:Y:S01]  /*3d10*/  HMMA.16816.F32.BF16 R36, R8, R16.reuse, R36 ;  /* 0x000000100824723c */ /* 0x084fe20000041824 */
[-C--:B------:R-:W-:Y:S02]  /*3d20*/  ISETP.GE.AND P3, PT, R49, R220.reuse, PT ;  /* 0x000000dc3100720c */ /* 0x080fe40003f66270 */
[C---:B------:R-:W-:Y:S01]  /*3d30*/  FFMA.FTZ R41, R14.reuse, UR5, R41 ;  /* 0x000000050e297c23 */ /* 0x040fe20008010029 */
[C---:B------:R-:W-:Y:S01]  /*3d40*/  FFMA.FTZ R219, R14.reuse, UR5, R43 ;  /* 0x000000050edb7c23 */ /* 0x040fe2000801002b */
[C---:B------:R-:W-:Y:S01]  /*3d50*/  FFMA.FTZ R40, R47.reuse, UR5, R40 ;  /* 0x000000052f287c23 */ /* 0x040fe20008010028 */
[----:B------:R-:W-:Y:S01]  /*3d60*/  FFMA.FTZ R42, R47, UR5, R42 ;  /* 0x000000052f2a7c23 */ /* 0x000fe2000801002a */
[----:B------:R-:W-:Y:S01]  /*3d70*/  ISETP.GE.AND P4, PT, R77, R3, PT ;  /* 0x000000034d00720c */ /* 0x000fe20003f86270 */
[C---:B------:R-:W-:Y:S01]  /*3d80*/  HMMA.16816.F32.BF16 R96, R4.reuse, R16, R96 ;  /* 0x000000100460723c */ /* 0x040fe20000041860 */
[----:B------:R-:W-:Y:S01]  /*3d90*/  VIADD R17, R75, 0x20 ;  /* 0x000000204b117836 */ /* 0x000fe20000000000 */
[----:B------:R-:W-:Y:S01]  /*3da0*/  FSEL R221, R41, -INF , !P3 ;  /* 0xff80000029dd7808 */ /* 0x000fe20005800000 */
[C---:B------:R-:W-:Y:S01]  /*3db0*/  FFMA.FTZ R100, R47.reuse, UR5, R100 ;  /* 0x000000052f647c23 */ /* 0x040fe20008010064 */
[----:B------:R-:W-:Y:S01]  /*3dc0*/  FFMA.FTZ R16, R47, UR5, R102 ;  /* 0x000000052f107c23 */ /* 0x000fe20008010066 */
[----:B------:R-:W-:Y:S01]  /*3dd0*/  VIADD R47, R75, 0x21 ;  /* 0x000000214b2f7836 */ /* 0x000fe20000000000 */
[----:B------:R-:W-:Y:S01]  /*3de0*/  I2FP.F32.U32 R41, R17 ;  /* 0x0000001100297245 */ /* 0x000fe20000201000 */
[----:B------:R-:W-:Y:S01]  /*3df0*/  FFMA.FTZ R101, R14, UR5, R101 ;  /* 0x000000050e657c23 */ /* 0x000fe20008010065 */
[----:B------:R-:W-:Y:S01]  /*3e00*/  FSEL R43, R100, -INF , !P2 ;  /* 0xff800000642b7808 */ /* 0x000fe20005000000 */
[-C--:B------:R-:W-:Y:S01]  /*3e10*/  HMMA.16816.F32.BF16 R92, R4, R18.reuse, R92 ;  /* 0x00000012045c723c */ /* 0x080fe2000004185c */
[----:B------:R-:W-:Y:S01]  /*3e20*/  ISETP.GE.AND P2, PT, R17, R220, PT ;  /* 0x000000dc1100720c */ /* 0x000fe20003f46270 */
[----:B------:R-:W-:Y:S01]  /*3e30*/  FFMA.FTZ R36, R41, UR5, R36 ;  /* 0x0000000529247c23 */ /* 0x000fe20008010024 */
[----:B------:R-:W-:Y:S01]  /*3e40*/  FSEL R67, R67, -INF , !P0 ;  /* 0xff80000043437808 */ /* 0x000fe20004000000 */
[----:B------:R-:W-:Y:S01]  /*3e50*/  FFMA.FTZ R14, R14, UR5, R103 ;  /* 0x000000050e0e7c23 */ /* 0x000fe20008010067 */
[----:B------:R-:W-:Y:S01]  /*3e60*/  FSEL R22, R22, -INF , !P1 ;  /* 0xff80000016167808 */ /* 0x000fe20004800000 */
[----:B------:R-:W-:Y:S01]  /*3e70*/  FFMA.FTZ R38, R41, UR5, R38 ;  /* 0x0000000529267c23 */ /* 0x000fe20008010026 */
[----:B------:R-:W-:Y:S01]  /*3e80*/  ISETP.GE.AND P0, PT, R77, R0, PT ;  /* 0x000000004d00720c */ /* 0x000fe20003f06270 */
[C---:B------:R-:W-:Y:S01]  /*3e90*/  HMMA.16816.F32.BF16 R28, R8.reuse, R18, R28 ;  /* 0x00000012081c723c */ /* 0x040fe2000004181c */
[----:B------:R-:W-:Y:S01]  /*3ea0*/  ISETP.GE.AND P1, PT, R49, R3, PT ;  /* 0x000000033100720c */ /* 0x000fe20003f26270 */
[C---:B------:R-:W-:Y:S01]  /*3eb0*/  FFMA.FTZ R96, R41.reuse, UR5, R96 ;  /* 0x0000000529607c23 */ /* 0x040fe20008010060 */
[----:B------:R-:W-:Y:S01]  /*3ec0*/  FSEL R177, R36, -INF , !P2 ;  /* 0xff80000024b17808 */ /* 0x000fe20005000000 */
[----:B------:R-:W-:Y:S01]  /*3ed0*/  FFMA.FTZ R98, R41, UR5, R98 ;  /* 0x0000000529627c23 */ /* 0x000fe20008010062 */
[----:B------:R-:W-:Y:S01]  /*3ee0*/  FSEL R223, R40, -INF , !P5 ;  /* 0xff80000028df7808 */ /* 0x000fe20006800000 */
[C---:B------:R-:W-:Y:S01]  /*3ef0*/  VIADD R19, R75.reuse, 0x28 ;  /* 0x000000284b137836 */ /* 0x040fe20000000000 */
[----:B------:R-:W-:Y:S01]  /*3f00*/  FSEL R217, R42, -INF , !P4 ;  /* 0xff8000002ad97808 */ /* 0x000fe20006000000 */
[----:B------:R-:W-:Y:S01]  /*3f10*/  HMMA.16816.F32.BF16 R88, R8, R12, R88 ;  /* 0x0000000c0858723c */ /* 0x000fe20000041858 */
[----:B------:R-:W-:Y:S01]  /*3f20*/  I2FP.F32.U32 R36, R47 ;  /* 0x0000002f00247245 */ /* 0x000fe20000201000 */
[----:B------:R-:W-:Y:S01]  /*3f30*/  VIADD R9, R75, 0x29 ;  /* 0x000000294b097836 */ /* 0x000fe20000000000 */
[----:B------:R-:W-:-:S02]  /*3f40*/  ISETP.GE.AND P5, PT, R49, R2, PT ;  /* 0x000000023100720c */ /* 0x000fc40003fa6270 */
[----:B------:R-:W-:Y:S01]  /*3f50*/  ISETP.GE.AND P4, PT, R49, R0, PT ;  /* 0x000000003100720c */ /* 0x000fe20003f86270 */
[----:B------:R-:W-:Y:S01]  /*3f60*/  FFMA.FTZ R37, R36, UR5, R37 ;  /* 0x0000000524257c23 */ /* 0x000fe20008010025 */
[----:B------:R-:W-:Y:S01]  /*3f70*/  FSEL R16, R16, -INF , !P0 ;  /* 0xff80000010107808 */ /* 0x000fe20004000000 */
[C---:B------:R-:W-:Y:S01]  /*3f80*/  FFMA.FTZ R39, R36.reuse, UR5, R39 ;  /* 0x0000000524277c23 */ /* 0x040fe20008010027 */
[----:B------:R-:W-:Y:S01]  /*3f90*/  FSEL R219, R219, -INF , !P1 ;  /* 0xff800000dbdb7808 */ /* 0x000fe20004800000 */
[C---:B------:R-:W-:Y:S01]  /*3fa0*/  FFMA.FTZ R97, R36.reuse, UR5, R97 ;  /* 0x0000000524617c23 */ /* 0x040fe20008010061 */
[C---:B------:R-:W-:Y:S01]  /*3fb0*/  ISETP.GE.AND P0, PT, R17.reuse, R3, PT ;  /* 0x000000031100720c */ /* 0x040fe20003f06270 */
[----:B------:R-:W-:Y:S01]  /*3fc0*/  FFMA.FTZ R99, R36, UR5, R99 ;  /* 0x0000000524637c23 */ /* 0x000fe20008010063 */
[----:B------:R-:W-:Y:S01]  /*3fd0*/  BAR.SYNC.DEFER_BLOCKING 0x0 ;  /* 0x0000000000007b1d */ /* 0x000fe20000010000 */
[C---:B------:R-:W-:Y:S01]  /*3fe0*/  ISETP.GE.AND P3, PT, R17.reuse, R2, PT ;  /* 0x000000021100720c */ /* 0x040fe20003f66270 */
[----:B------:R-:W-:Y:S01]  /*3ff0*/  HMMA.16816.F32.BF16 R84, R4, R12, R84 ;  /* 0x0000000c0454723c */ /* 0x000fe20000041854 */
[----:B------:R-:W-:Y:S01]  /*4000*/  ISETP.GE.AND P1, PT, R17, R0, PT ;  /* 0x000000001100720c */ /* 0x000fe20003f26270 */
[----:B------:R-:W-:Y:S01]  /*4010*/  VIADD R7, R75, 0x30 ;  /* 0x000000304b077836 */ /* 0x000fe20000000000 */
[----:B------:R-:W-:-:S02]  /*4020*/  FSEL R17, R101, -INF , !P5 ;  /* 0xff80000065117808 */ /* 0x000fc40006800000 */
[----:B------:R-:W-:Y:S02]  /*4030*/  FSEL R14, R14, -INF , !P4 ;  /* 0xff8000000e0e7808 */ /* 0x000fe40006000000 */
[C---:B------:R-:W-:Y:S02]  /*4040*/  ISETP.GE.AND P5, PT, R47.reuse, R220, PT ;  /* 0x000000dc2f00720c */ /* 0x040fe40003fa6270 */
[----:B------:R-:W-:Y:S02]  /*4050*/  ISETP.GE.AND P4, PT, R47, R3, PT ;  /* 0x000000032f00720c */ /* 0x000fe40003f86270 */
[----:B------:R-:W-:Y:S02]  /*4060*/  FSEL R181, R96, -INF , !P3 ;  /* 0xff80000060b57808 */ /* 0x000fe40005800000 */
[----:B------:R-:W-:Y:S02]  /*4070*/  FSEL R184, R98, -INF , !P1 ;  /* 0xff80000062b87808 */ /* 0x000fe40004800000 */
[----:B------:R-:W-:-:S02]  /*4080*/  FSEL R195, R37, -INF , !P5 ;  /* 0xff80000025c37808 */ /* 0x000fc40006800000 */
[----:B------:R-:W-:Y:S02]  /*4090*/  FSEL R205, R39, -INF , !P4 ;  /* 0xff80000027cd7808 */ /* 0x000fe40006000000 */
[C---:B------:R-:W-:Y:S02]  /*40a0*/  ISETP.GE.AND P3, PT, R19.reuse, R220, PT ;  /* 0x000000dc1300720c */ /* 0x040fe40003f66270 */
[C---:B------:R-:W-:Y:S02]  /*40b0*/  ISETP.GE.AND P1, PT, R19.reuse, R3, PT ;  /* 0x000000031300720c */ /* 0x040fe40003f26270 */
[C---:B------:R-:W-:Y:S02]  /*40c0*/  ISETP.GE.AND P5, PT, R19.reuse, R2, PT ;  /* 0x000000021300720c */ /* 0x040fe40003fa6270 */
[----:B------:R-:W-:Y:S02]  /*40d0*/  ISETP.GE.AND P4, PT, R19, R0, PT ;  /* 0x000000001300720c */ /* 0x000fe40003f86270 */
[----:B------:R-:W-:-:S02]  /*40e0*/  FSEL R207, R38, -INF , !P0 ;  /* 0xff80000026cf7808 */ /* 0x000fc40004000000 */
[----:B------:R-:W-:Y:S02]  /*40f0*/  I2FP.F32.U32 R19, R19 ;  /* 0x0000001300137245 */ /* 0x000fe40000201000 */
[----:B------:R-:W-:Y:S02]  /*4100*/  I2FP.F32.U32 R8, R9 ;  /* 0x0000000900087245 */ /* 0x000fe40000201000 */
[----:B------:R-:W-:Y:S01]  /*4110*/  ISETP.GE.AND P2, PT, R47, R2, PT ;  /* 0x000000022f00720c */ /* 0x000fe20003f46270 */
[----:B------:R-:W-:Y:S01]  /*4120*/  FFMA.FTZ R92, R19, UR5, R92 ;  /* 0x00000005135c7c23 */ /* 0x000fe2000801005c */
[----:B------:R-:W-:Y:S01]  /*4130*/  ISETP.GE.AND P0, PT, R47, R0, PT ;  /* 0x000000002f00720c */ /* 0x000fe20003f06270 */
[----:B------:R-:W-:Y:S01]  /*4140*/  FFMA.FTZ R94, R19, UR5, R94 ;  /* 0x00000005135e7c23 */ /* 0x000fe2000801005e */
[----:B------:R-:W-:Y:S01]  /*4150*/  FSEL R191, R97, -INF , !P2 ;  /* 0xff80000061bf7808 */ /* 0x000fe20005000000 */
[C---:B------:R-:W-:Y:S01]  /*4160*/  FFMA.FTZ R29, R8.reuse, UR5, R29 ;  /* 0x00000005081d7c23 */ /* 0x040fe2000801001d */
[----:B------:R-:W-:Y:S01]  /*4170*/  FSEL R188, R99, -INF , !P0 ;  /* 0xff80000063bc7808 */ /* 0x000fe20004000000 */
[----:B------:R-:W-:Y:S01]  /*4180*/  FFMA.FTZ R31, R8, UR5, R31 ;  /* 0x00000005081f7c23 */ /* 0x000fe2000801001f */
[----:B------:R-:W-:Y:S01]  /*4190*/  ISETP.GE.AND P2, PT, R9, R220, PT ;  /* 0x000000dc0900720c */ /* 0x000fe20003f46270 */
[----:B------:R-:W-:Y:S01]  /*41a0*/  FFMA.FTZ R28, R19, UR5, R28 ;  /* 0x00000005131c7c23 */ /* 0x000fe2000801001c */
[----:B------:R-:W-:Y:S01]  /*41b0*/  ISETP.GE.AND P0, PT, R9, R3, PT ;  /* 0x000000030900720c */ /* 0x000fe20003f06270 */
[----:B------:R-:W-:Y:S01]  /*41c0*/  FFMA.FTZ R30, R19, UR5, R30 ;  /* 0x00000005131e7c23 */ /* 0x000fe2000801001e */
[----:B------:R-:W-:Y:S01]  /*41d0*/  FSEL R215, R92, -INF , !P5 ;  /* 0xff8000005cd77808 */ /* 0x000fe20006800000 */
[----:B------:R-:W-:Y:S01]  /*41e0*/  FFMA.FTZ R93, R8, UR5, R93 ;  /* 0x00000005085d7c23 */ /* 0x000fe2000801005d */
[----:B------:R-:W-:Y:S01]  /*41f0*/  FSEL R198, R94, -INF , !P4 ;  /* 0xff8000005ec67808 */ /* 0x000fe20006000000 */
[----:B------:R-:W-:Y:S01]  /*4200*/  FFMA.FTZ R95, R8, UR5, R95 ;  /* 0x00000005085f7c23 */ /* 0x000fe2000801005f */
[----:B------:R-:W-:-:S02]  /*4210*/  FSEL R203, R29, -INF , !P2 ;  /* 0xff8000001dcb7808 */ /* 0x000fc40005000000 */
[----:B------:R-:W-:Y:S02]  /*4220*/  FSEL R211, R31, -INF , !P0 ;  /* 0xff8000001fd37808 */ /* 0x000fe40004000000 */
[C---:B------:R-:W-:Y:S02]  /*4230*/  ISETP.GE.AND P5, PT, R7.reuse, R220, PT ;  /* 0x000000dc0700720c */ /* 0x040fe40003fa6270 */
[C---:B------:R-:W-:Y:S02]  /*4240*/  ISETP.GE.AND P4, PT, R7.reuse, R3, PT ;  /* 0x000000030700720c */ /* 0x040fe40003f86270 */
[C---:B------:R-:W-:Y:S02]  /*4250*/  ISETP.GE.AND P2, PT, R7.reuse, R2, PT ;  /* 0x000000020700720c */ /* 0x040fe40003f46270 */
[----:B------:R-:W-:Y:S02]  /*4260*/  I2FP.F32.U32 R5, R7 ;  /* 0x0000000700057245 */ /* 0x000fe40000201000 */
[----:B------:R-:W-:Y:S01]  /*4270*/  ISETP.GE.AND P0, PT, R7, R0, PT ;  /* 0x000000000700720c */ /* 0x000fe20003f06270 */
[----:B------:R-:W-:Y:S01]  /*4280*/  VIADD R7, R75, 0x31 ;  /* 0x000000314b077836 */ /* 0x000fe20000000000 */
[----:B------:R-:W-:Y:S01]  /*4290*/  FSEL R213, R28, -INF , !P3 ;  /* 0xff8000001cd57808 */ /* 0x000fe20005800000 */
[C---:B------:R-:W-:Y:S01]  /*42a0*/  FFMA.FTZ R88, R5.reuse, UR5, R88 ;  /* 0x0000000505587c23 */ /* 0x040fe20008010058 */
[----:B------:R-:W-:Y:S01]  /*42b0*/  FSEL R209, R30, -INF , !P1 ;  /* 0xff8000001ed17808 */ /* 0x000fe20004800000 */
[C---:B------:R-:W-:Y:S01]  /*42c0*/  FFMA.FTZ R90, R5.reuse, UR5, R90 ;  /* 0x00000005055a7c23 */ /* 0x040fe2000801005a */
[----:B------:R-:W-:Y:S01]  /*42d0*/  I2FP.F32.U32 R4, R7 ;  /* 0x0000000700047245 */ /* 0x000fe20000201000 */
[----:B------:R-:W-:Y:S01]  /*42e0*/  FFMA.FTZ R84, R5, UR5, R84 ;  /* 0x0000000505547c23 */ /* 0x000fe20008010054 */
[----:B------:R-:W-:Y:S01]  /*42f0*/  ISETP.GE.AND P3, PT, R9, R2, PT ;  /* 0x000000020900720c */ /* 0x000fe20003f66270 */
[----:B------:R-:W-:Y:S01]  /*4300*/  FFMA.FTZ R86, R5, UR5, R86 ;  /* 0x0000000505567c23 */ /* 0x000fe20008010056 */
[----:B------:R-:W-:Y:S01]  /*4310*/  ISETP.GE.AND P1, PT, R9, R0, PT ;  /* 0x000000000900720c */ /* 0x000fe20003f26270 */
[C---:B------:R-:W-:Y:S01]  /*4320*/  FFMA.FTZ R89, R4.reuse, UR5, R89 ;  /* 0x0000000504597c23 */ /* 0x040fe20008010059 */
[----:B------:R-:W-:Y:S01]  /*4330*/  FSEL R189, R93, -INF , !P3 ;  /* 0xff8000005dbd7808 */ /* 0x000fe20005800000 */
[C---:B------:R-:W-:Y:S01]  /*4340*/  FFMA.FTZ R91, R4.reuse, UR5, R91 ;  /* 0x00000005045b7c23 */ /* 0x040fe2000801005b */
[----:B------:R-:W-:Y:S01]  /*4350*/  FSEL R196, R95, -INF , !P1 ;  /* 0xff8000005fc47808 */ /* 0x000fe20004800000 */
[C---:B------:R-:W-:Y:S01]  /*4360*/  FFMA.FTZ R85, R4.reuse, UR5, R85 ;  /* 0x0000000504557c23 */ /* 0x040fe20008010055 */
[C---:B------:R-:W-:Y:S01]  /*4370*/  ISETP.GE.AND P3, PT, R7.reuse, R220, PT ;  /* 0x000000dc0700720c */ /* 0x040fe20003f66270 */
[----:B------:R-:W-:Y:S01]  /*4380*/  FFMA.FTZ R87, R4, UR5, R87 ;  /* 0x0000000504577c23 */ /* 0x000fe20008010057 */
[----:B------:R-:W-:-:S02]  /*4390*/  ISETP.GE.AND P1, PT, R7, R3, PT ;  /* 0x000000030700720c */ /* 0x000fc40003f26270 */
[----:B------:R-:W-:Y:S02]  /*43a0*/  FSEL R201, R88, -INF , !P5 ;  /* 0xff80000058c97808 */ /* 0x000fe40006800000 */
[----:B------:R-:W-:Y:S02]  /*43b0*/  FSEL R175, R90, -INF , !P4 ;  /* 0xff8000005aaf7808 */ /* 0x000fe40006000000 */
[C---:B------:R-:W-:Y:S02]  /*43c0*/  ISETP.GE.AND P5, PT, R7.reuse, R2, PT ;  /* 0x000000020700720c */ /* 0x040fe40003fa6270 */
[----:B------:R-:W-:Y:S02]  /*43d0*/  ISETP.GE.AND P4, PT, R7, R0, PT ;  /* 0x000000000700720c */ /* 0x000fe40003f86270 */
[----:B------:R-:W-:Y:S02]  /*43e0*/  FSEL R199, R84, -INF , !P2 ;  /* 0xff80000054c77808 */ /* 0x000fe40005000000 */
[----:B------:R-:W-:-:S02]  /*43f0*/  FSEL R192, R86, -INF , !P0 ;  /* 0xff80000056c07808 */ /* 0x000fc40004000000 */
[----:B------:R-:W-:Y:S02]  /*4400*/  FSEL R185, R89, -INF , !P3 ;  /* 0xff80000059b97808 */ /* 0x000fe40005800000 */
[----:B------:R-:W-:Y:S02]  /*4410*/  FSEL R173, R91, -INF , !P1 ;  /* 0xff8000005bad7808 */ /* 0x000fe40004800000 */
[C---:B------:R-:W-:Y:S02]  /*4420*/  ISETP.GE.AND P2, PT, R75.reuse, R220, PT ;  /* 0x000000dc4b00720c */ /* 0x040fe40003f46270 */
[C---:B------:R-:W-:Y:S02]  /*4430*/  ISETP.GE.AND P0, PT, R75.reuse, R3, PT ;  /* 0x000000034b00720c */ /* 0x040fe40003f06270 */
[----:B------:R-:W-:Y:S02]  /*4440*/  I2FP.F32.U32 R7, R75 ;  /* 0x0000004b00077245 */ /* 0x000fe40000201000 */
[----:B------:R-:W-:-:S02]  /*4450*/  ISETP.GE.AND P3, PT, R75, R2, PT ;  /* 0x000000024b00720c */ /* 0x000fc40003f66270 */
[C---:B------:R-:W-:Y:S01]  /*4460*/  ISETP.GE.AND P1, PT, R75.reuse, R0, PT ;  /* 0x000000004b00720c */ /* 0x040fe20003f26270 */
[----:B------:R-:W-:Y:S02]  /*4470*/  VIADD R75, R75, 0x39 ;  /* 0x000000394b4b7836 */ /* 0x000fe40000000000 */
[C---:B------:R-:W-:Y:S01]  /*4480*/  FFMA.FTZ R5, R7.reuse, UR5, R56 ;  /* 0x0000000507057c23 */ /* 0x040fe20008010038 */
[----:B------:R-:W-:Y:S01]  /*4490*/  FFMA.FTZ R9, R7, UR5, R58 ;  /* 0x0000000507097c23 */ /* 0x000fe2000801003a */
[----:B------:R-:W-:Y:S01]  /*44a0*/  FSEL R197, R85, -INF , !P5 ;  /* 0xff80000055c57808 */ /* 0x000fe20006800000 */
[C---:B------:R-:W-:Y:S01]  /*44b0*/  FFMA.FTZ R52, R7.reuse, UR5, R52 ;  /* 0x0000000507347c23 */ /* 0x040fe20008010034 */
[----:B------:R-:W-:Y:S01]  /*44c0*/  I2FP.F32.U32 R4, R75 ;  /* 0x0000004b00047245 */ /* 0x000fe20000201000 */
[----:B------:R-:W-:Y:S01]  /*44d0*/  FFMA.FTZ R54, R7, UR5, R54 ;  /* 0x0000000507367c23 */ /* 0x000fe20008010036 */
[----:B------:R-:W-:Y:S02]  /*44e0*/  FSEL R190, R87, -INF , !P4 ;  /* 0xff80000057be7808 */ /* 0x000fe40006000000 */
[----:B------:R-:W-:Y:S01]  /*44f0*/  FSEL R5, R5, -INF , !P2 ;  /* 0xff80000005057808 */ /* 0x000fe20005000000 */
[C---:B------:R-:W-:Y:S01]  /*4500*/  FFMA.FTZ R21, R4.reuse, UR5, R21 ;  /* 0x0000000504157c23 */ /* 0x040fe20008010015 */
[----:B------:R-:W-:Y:S01]  /*4510*/  FSEL R9, R9, -INF , !P0 ;  /* 0xff80000009097808 */ /* 0x000fe20004000000 */
[C---:B------:R-:W-:Y:S01]  /*4520*/  FFMA.FTZ R23, R4.reuse, UR5, R23 ;  /* 0x0000000504177c23 */ /* 0x040fe20008010017 */
[C---:B------:R-:W-:Y:S01]  /*4530*/  FFMA.FTZ R25, R4.reuse, UR5, R25 ;  /* 0x0000000504197c23 */ /* 0x040fe20008010019 */
[----:B------:R-:W-:Y:S01]  /*4540*/  FFMA.FTZ R27, R4, UR5, R27 ;  /* 0x00000005041b7c23 */ /* 0x000fe2000801001b */
[----:B------:R-:W-:-:S02]  /*4550*/  ISETP.GE.AND P5, PT, R75, R220, PT ;  /* 0x000000dc4b00720c */ /* 0x000fc40003fa6270 */
[C---:B------:R-:W-:Y:S02]  /*4560*/  ISETP.GE.AND P4, PT, R75.reuse, R3, PT ;  /* 0x000000034b00720c */ /* 0x040fe40003f86270 */
[C---:B------:R-:W-:Y:S02]  /*4570*/  ISETP.GE.AND P2, PT, R75.reuse, R2, PT ;  /* 0x000000024b00720c */ /* 0x040fe40003f46270 */
[----:B------:R-:W-:Y:S02]  /*4580*/  ISETP.GE.AND P0, PT, R75, R0, PT ;  /* 0x000000004b00720c */ /* 0x000fe40003f06270 */
[----:B------:R-:W-:Y:S02]  /*4590*/  FSEL R7, R52, -INF , !P3 ;  /* 0xff80000034077808 */ /* 0x000fe40005800000 */
[----:B------:R-:W-:Y:S02]  /*45a0*/  FSEL R4, R54, -INF , !P1 ;  /* 0xff80000036047808 */ /* 0x000fe40004800000 */
[----:B------:R-:W-:-:S02]  /*45b0*/  FSEL R174, R21, -INF , !P5 ;  /* 0xff80000015ae7808 */ /* 0x000fc40006800000 */
[----:B------:R-:W-:Y:S02]  /*45c0*/  FSEL R169, R23, -INF , !P4 ;  /* 0xff80000017a97808 */ /* 0x000fe40006000000 */
[----:B------:R-:W-:Y:S02]  /*45d0*/  FSEL R193, R25, -INF , !P2 ;  /* 0xff80000019c17808 */ /* 0x000fe40005000000 */
[----:B------:R-:W-:Y:S01]  /*45e0*/  FSEL R186, R27, -INF , !P0 ;  /* 0xff8000001bba7808 */ /* 0x000fe20004000000 */
[----:B------:R-:W-:Y:S06]  /*45f0*/  BRA.U !UP1, `(.L_x_177) ;  /* 0x0000000109d87547 */ /* 0x000fec000b800000 */
        /* <DEDUP_REMOVED lines=51> */
.L_x_179:
[----:B------:R3:W-:Y:S02]  /*4930*/  STS.128 [R237+0x8800], RZ ;  /* 0x008800ffed007388 */ /* 0x0007e40000000c00 */
.L_x_180:
[----:B------:R-:W-:Y:S05]  /*4940*/  BSYNC.RECONVERGENT B0 ;  /* 0x0000000000007941 */ /* 0x000fea0003800200 */
.L_x_178:
[----:B------:R-:W0:Y:S02]  /*4950*/  LDGDEPBAR ;  /* 0x00000000000079af */ /* 0x000e240000000000 */
.L_x_177:
[----:B------:R-:W-:Y:S01]  /*4960*/  FMNMX3.FTZ R6, R7, R53, R51, !PT ;  /* 0x0000003507067276 */ /* 0x000fe20007810033 */
[----:B------:R-:W4:Y:S01]  /*4970*/  LDCU UR13, c[0x0][0x45c] ;  /* 0x00008b80ff0d77ac */ /* 0x000f220008000800 */
[----:B------:R-:W-:Y:S02]  /*4980*/  FMNMX3.FTZ R8, R5, R57, R71, !PT ;  /* 0x0000003905087276 */ /* 0x000fe40007810047 */
[----:B------:R-:W-:Y:S01]  /*4990*/  FMNMX3.FTZ R6, R6, R61, R125, !PT ;  /* 0x0000003d06067276 */ /* 0x000fe2000781007d */
[----:B------:R-:W-:Y:S01]  /*49a0*/  UMOV UR12, 0xffffffff ;  /* 0xffffffff000c7882 */ /* 0x000fe20000000000 */
[----:B------:R-:W-:Y:S02]  /*49b0*/  FMNMX3.FTZ R8, R8, R73, R15, !PT ;  /* 0x0000004908087276 */ /* 0x000fe4000781000f */
[----:B------:R-:W-:Y:S02]  /*49c0*/  FMNMX3.FTZ R6, R6, R45, R43, !PT ;  /* 0x0000002d06067276 */ /* 0x000fe4000781002b */
[----:B------:R-:W-:-:S02]  /*49d0*/  FMNMX3.FTZ R8, R8, R63, R223, !PT ;  /* 0x0000003f08087276 */ /* 0x000fc400078100df */
[----:B------:R-:W-:Y:S02]  /*49e0*/  FMNMX3.FTZ R6, R6, R17, R181, !PT ;  /* 0x0000001106067276 */ /* 0x000fe400078100b5 */
[----:B------:R-:W-:Y:S02]  /*49f0*/  FMNMX3.FTZ R8, R8, R221, R177, !PT ;  /* 0x000000dd08087276 */ /* 0x000fe400078100b1 */
[----:B------:R-:W-:Y:S02]  /*4a00*/  FMNMX3.FTZ R6, R6, R191, R215, !PT ;  /* 0x000000bf06067276 */ /* 0x000fe400078100d7 */
[----:B-1----:R-:W-:Y:S02]  /*4a10*/  FMNMX3.FTZ R19, R4, R24, R60, !PT ;  /* 0x0000001804137276 */ /* 0x002fe4000781003c */
[----:B------:R-:W-:Y:S02]  /*4a20*/  FMNMX3.FTZ R8, R8, R195, R213, !PT ;  /* 0x000000c308087276 */ /* 0x000fe400078100d5 */
[----:B------:R-:W-:-:S02]  /*4a30*/  FMNMX3.FTZ R6, R6, R189, R199, !PT ;  /* 0x000000bd06067276 */ /* 0x000fc400078100c7 */
[----:B------:R-:W-:Y:S02]  /*4a40*/  FMNMX3.FTZ R19, R19, R26, R20, !PT ;  /* 0x0000001a13137276 */ /* 0x000fe40007810014 */
[----:B------:R-:W-:Y:S02]  /*4a50*/  FMNMX3.FTZ R8, R8, R203, R201, !PT ;  /* 0x000000cb08087276 */ /* 0x000fe400078100c9 */
[----:B------:R-:W-:Y:S02]  /*4a60*/  FMNMX3.FTZ R6, R6, R197, R183, !PT ;  /* 0x000000c506067276 */ /* 0x000fe400078100b7 */
[----:B------:R-:W-:Y:S02]  /*4a70*/  FMNMX3.FTZ R19, R19, R22, R16, !PT ;  /* 0x0000001613137276 */ /* 0x000fe40007810010 */
[----:B------:R-:W-:Y:S02]  /*4a80*/  FMNMX3.FTZ R11, R8, R185, R171, !PT ;  /* 0x000000b9080b7276 */ /* 0x000fe400078100ab */
[----:B------:R-:W-:-:S02]  /*4a90*/  FMNMX.FTZ R6, R193, R6, !PT ;  /* 0x00000006c1067209 */ /* 0x000fc40007810000 */
[----:B------:R-:W-:Y:S02]  /*4aa0*/  FMNMX3.FTZ R19, R19, R14, R184, !PT ;  /* 0x0000000e13137276 */ /* 0x000fe400078100b8 */
[----:B------:R-:W-:Y:S02]  /*4ab0*/  FMNMX.FTZ R10, R174, R11, !PT ;  /* 0x0000000bae0a7209 */ /* 0x000fe40007810000 */
[----:B------:R-:W1:Y:S01]  /*4ac0*/  SHFL.BFLY PT, R11, R6, 0x2, 0x1f ;  /* 0x0c401f00060b7f89 */ /* 0x000e6200000e0000 */
[----:B------:R-:W-:Y:S02]  /*4ad0*/  FMNMX3.FTZ R19, R19, R188, R198, !PT ;  /* 0x000000bc13137276 */ /* 0x000fe400078100c6 */
[----:B------:R-:W-:Y:S01]  /*4ae0*/  LOP3.LUT R226, R136, 0x120, R35, 0xf8, !PT ;  /* 0x0000012088e27812 */ /* 0x000fe200078ef823 */
[----:B--2---:R-:W2:Y:S01]  /*4af0*/  SHFL.BFLY PT, R13, R10, 0x2, 0x1f ;  /* 0x0c401f000a0d7f89 */ /* 0x004ea200000e0000 */
[----:B------:R-:W-:Y:S02]  /*4b00*/  FMNMX3.FTZ R19, R19, R196, R192, !PT ;  /* 0x000000c413137276 */ /* 0x000fe400078100c0 */
[----:B------:R-:W-:-:S02]  /*4b10*/  LEA R226, R226, UR6, 0x1 ;  /* 0x00000006e2e27c11 */ /* 0x000fc4000f8e08ff */
[----:B------:R-:W-:Y:S02]  /*4b20*/  FMNMX3.FTZ R19, R19, R190, R178, !PT ;  /* 0x000000be13137276 */ /* 0x000fe400078100b2 */
[----:B------:R-:W-:Y:S01]  /*4b30*/  IADD3 R179, PT, PT, R32, R226, RZ ;  /* 0x000000e220b37210 */ /* 0x000fe20007ffe0ff */
[----:B------:R-:W-:Y:S01]  /*4b40*/  LDSM.16.MT88.4 R148, [R226+0x9000] ;  /* 0x00900000e294783b */ /* 0x000fe20000004200 */
[----:B------:R-:W-:-:S03]  /*4b50*/  FMNMX.FTZ R19, R186, R19, !PT ;  /* 0x00000013ba137209 */ /* 0x000fc60007810000 */
[----:B------:R-:W-:Y:S04]  /*4b60*/  LDSM.16.MT88.4 R80, [R179+0x9000] ;  /* 0x00900000b350783b */ /* 0x000fe80000004200 */
[----:B------:R-:W5:Y:S01]  /*4b70*/  SHFL.BFLY PT, R8, R19, 0x2, 0x1f ;  /* 0x0c401f0013087f89 */ /* 0x000f6200000e0000 */
[----:B-1----:R-:W-:-:S03]  /*4b80*/  FMNMX.FTZ R11, R6, R11, !PT ;  /* 0x0000000b060b7209 */ /* 0x002fc60007810000 */
[----:B------:R-:W-:Y:S01]  /*4b90*/  LDSM.16.MT88.4 R96, [R226+0xa000] ;  /* 0x00a00000e260783b */ /* 0x000fe20000004200 */
[----:B------:R-:W-:Y:S02]  /*4ba0*/  FMNMX3.FTZ R6, R9, R59, R55, !PT ;  /* 0x0000003b09067276 */ /* 0x000fe40007810037 */
[----:B--2---:R-:W-:Y:S01]  /*4bb0*/  FMNMX.FTZ R13, R10, R13, !PT ;  /* 0x0000000d0a0d7209 */ /* 0x004fe20007810000 */
[----:B------:R-:W1:Y:S01]  /*4bc0*/  SHFL.BFLY PT, R166, R11, 0x1, 0x1f ;  /* 0x0c201f000ba67f89 */ /* 0x000e6200000e0000 */
[----:B------:R-:W-:-:S03]  /*4bd0*/  FMNMX3.FTZ R6, R6, R69, R65, !PT ;  /* 0x0000004506067276 */ /* 0x000fc60007810041 */
[----:B------:R-:W2:Y:S01]  /*4be0*/  SHFL.BFLY PT, R168, R13, 0x1, 0x1f ;  /* 0x0c201f000da87f89 */ /* 0x000ea200000e0000 */
[----:B------:R-:W-:-:S03]  /*4bf0*/  FMNMX3.FTZ R6, R6, R67, R217, !PT ;  /* 0x0000004306067276 */ /* 0x000fc600078100d9 */
[----:B------:R-:W-:Y:S01]  /*4c00*/  LDSM.16.MT88.4 R112, [R179+0xa000] ;  /* 0x00a00000b370783b */ /* 0x000fe20000004200 */
[----:B------:R-:W-:-:S03]  /*4c10*/  FMNMX3.FTZ R6, R6, R219, R207, !PT ;  /* 0x000000db06067276 */ /* 0x000fc600078100cf */
[----:B------:R-:W-:Y:S01]  /*4c20*/  LDSM.16.MT88.4 R120, [R226+0xb000] ;  /* 0x00b00000e278783b */ /* 0x000fe20000004200 */
[----:B------:R-:W-:Y:S02]  /*4c30*/  FMNMX3.FTZ R6, R6, R205, R209, !PT ;  /* 0x000000cd06067276 */ /* 0x000fe400078100d1 */
[----:B-----5:R-:W-:Y:S01]  /*4c40*/  FMNMX.FTZ R8, R19, R8, !PT ;  /* 0x0000000813087209 */ /* 0x020fe20007810000 */
[----:B------:R-:W-:Y:S01]  /*4c50*/  LDSM.16.MT88.4 R28, [R226+0x9400] ;  /* 0x00940000e21c783b */ /* 0x000fe20000004200 */
[----:B------:R-:W-:-:S03]  /*4c60*/  FMNMX3.FTZ R6, R6, R211, R175, !PT ;  /* 0x000000d306067276 */ /* 0x000fc600078100af */
[----:B------:R-:W5:Y:S01]  /*4c70*/  SHFL.BFLY PT, R165, R8, 0x1, 0x1f ;  /* 0x0c201f0008a57f89 */ /* 0x000f6200000e0000 */
[----:B------:R-:W-:Y:S02]  /*4c80*/  FMNMX3.FTZ R6, R6, R173, R164, !PT ;  /* 0x000000ad06067276 */ /* 0x000fe400078100a4 */
[----:B-1----:R-:W-:Y:S02]  /*4c90*/  FMNMX.FTZ R166, R11, R166, !PT ;  /* 0x000000a60ba67209 */ /* 0x002fe40007810000 */
[----:B------:R-:W-:Y:S02]  /*4ca0*/  FMNMX.FTZ R6, R169, R6, !PT ;  /* 0x00000006a9067209 */ /* 0x000fe40007810000 */
[C---:B------:R-:W-:Y:S01]  /*4cb0*/  FSETP.NEU.FTZ.AND P0, PT, R166.reuse, -INF , PT ;  /* 0xff800000a600780b */ /* 0x040fe20003f1d000 */
[----:B----4-:R-:W-:Y:S01]  /*4cc0*/  FMUL.FTZ R194, R166, UR13 ;  /* 0x0000000da6c27c20 */ /* 0x010fe20008410000 */
[----:B--2---:R-:W-:Y:S01]  /*4cd0*/  FMNMX.FTZ R168, R13, R168, !PT ;  /* 0x000000a80da87209 */ /* 0x004fe20007810000 */
[----:B------:R-:W1:Y:S03]  /*4ce0*/  SHFL.BFLY PT, R167, R6, 0x2, 0x1f ;  /* 0x0c401f0006a77f89 */ /* 0x000e6600000e0000 */
[----:B------:R-:W-:Y:S01]  /*4cf0*/  FSEL R194, R194, RZ, P0 ;  /* 0x000000ffc2c27208 */ /* 0x000fe20000000000 */
[C---:B------:R-:W-:Y:S01]  /*4d00*/  FMUL.FTZ R176, R168.reuse, UR13 ;  /* 0x0000000da8b07c20 */ /* 0x040fe20008410000 */
[----:B------:R-:W-:-:S03]  /*4d10*/  FSETP.NEU.FTZ.AND P1, PT, R168, -INF , PT ;  /* 0xff800000a800780b */ /* 0x000fc60003f3d000 */
[--C-:B------:R-:W-:Y:S01]  /*4d20*/  FFMA.FTZ R49, R53, UR13, -R194.reuse ;  /* 0x0000000d35317c23 */ /* 0x100fe200080108c2 */
[----:B------:R-:W-:Y:S01]  /*4d30*/  FSEL R176, R176, RZ, P1 ;  /* 0x000000ffb0b07208 */ /* 0x000fe20000800000 */
[--C-:B------:R-:W-:Y:S01]  /*4d40*/  FFMA.FTZ R50, R7, UR13, -R194.reuse ;  /* 0x0000000d07327c23 */ /* 0x100fe200080108c2 */
[--C-:B------:R-:W-:Y:S01]  /*4d50*/  FFMA.FTZ R48, R51, UR13, -R194.reuse ;  /* 0x0000000d33307c23 */ /* 0x100fe200080108c2 */
[----:B------:R-:W-:Y:S01]  /*4d60*/  FFMA.FTZ R41, R61, UR13, -R194 ;  /* 0x0000000d3d297c23 */ /* 0x000fe200080108c2 */
[----:B-----5:R-:W-:Y:S01]  /*4d70*/  FMNMX.FTZ R165, R8, R165, !PT ;  /* 0x000000a508a57209 */ /* 0x020fe20007810000 */
[--C-:B------:R-:W-:Y:S01]  /*4d80*/  FFMA.FTZ R58, R5, UR13, -R176.reuse ;  /* 0x0000000d053a7c23 */ /* 0x100fe200080108b0 */
[----:B------:R-:W-:Y:S01]  /*4d90*/  MUFU.EX2 R49, R49 ;  /* 0x0000003100317308 */ /* 0x000fe20000000800 */
[--C-:B------:R-:W-:Y:S01]  /*4da0*/  FFMA.FTZ R61, R57, UR13, -R176.reuse ;  /* 0x0000000d393d7c23 */ /* 0x100fe200080108b0 */
[C---:B------:R-:W-:Y:S01]  /*4db0*/  FSETP.NEU.FTZ.AND P0, PT, R165.reuse, -INF , PT ;  /* 0xff800000a500780b */ /* 0x040fe20003f1d000 */
[----:B------:R-:W-:Y:S01]  /*4dc0*/  FMUL.FTZ R187, R165, UR13 ;  /* 0x0000000da5bb7c20 */ /* 0x000fe20008410000 */
[--C-:B------:R-:W-:Y:S01]  /*4dd0*/  FFMA.FTZ R57, R71, UR13, -R176.reuse ;  /* 0x0000000d47397c23 */ /* 0x100fe200080108b0 */
[----:B------:R-:W-:Y:S01]  /*4de0*/  FFMA.FTZ R54, R73, UR13, -R176 ;  /* 0x0000000d49367c23 */ /* 0x000fe200080108b0 */
[--C-:B------:R-:W-:Y:S01]  /*4df0*/  FFMA.FTZ R39, R45, UR13, -R194.reuse ;  /* 0x0000000d2d277c23 */ /* 0x100fe200080108c2 */
[----:B------:R-:W-:Y:S01]  /*4e00*/  FFMA.FTZ R38, R43, UR13, -R194 ;  /* 0x0000000d2b267c23 */ /* 0x000fe200080108c2 */
[----:B------:R-:W-:Y:S01]  /*4e10*/  FSEL R187, R187, RZ, P0 ;  /* 0x000000ffbbbb7208 */ /* 0x000fe20000000000 */
[----:B------:R-:W2:Y:S01]  /*4e20*/  MUFU.EX2 R50, R50 ;  /* 0x0000003200327308 */ /* 0x000ea20000000800 */
[----:B-1----:R-:W-:Y:S01]  /*4e30*/  FMNMX.FTZ R167, R6, R167, !PT ;  /* 0x000000a706a77209 */ /* 0x002fe20007810000 */
[----:B------:R-:W-:Y:S01]  /*4e40*/  FFMA.FTZ R47, R15, UR13, -R176 ;  /* 0x0000000d0f2f7c23 */ /* 0x000fe200080108b0 */
[--C-:B------:R-:W-:Y:S01]  /*4e50*/  FFMA.FTZ R37, R17, UR13, -R194.reuse ;  /* 0x0000000d11257c23 */ /* 0x100fe200080108c2 */
[--C-:B------:R-:W-:Y:S01]  /*4e60*/  FFMA.FTZ R53, R4, UR13, -R187.reuse ;  /* 0x0000000d04357c23 */ /* 0x100fe200080108bb */
[--C-:B------:R-:W-:Y:S01]  /*4e70*/  FFMA.FTZ R52, R24, UR13, -R187.reuse ;  /* 0x0000000d18347c23 */ /* 0x100fe200080108bb */
[----:B------:R-:W1:Y:S01]  /*4e80*/  SHFL.BFLY PT, R4, R167, 0x1, 0x1f ;  /* 0x0c201f00a7047f89 */ /* 0x000e6200000e0000 */
[--C-:B------:R-:W-:Y:S01]  /*4e90*/  FFMA.FTZ R51, R60, UR13, -R187.reuse ;  /* 0x0000000d3c337c23 */ /* 0x100fe200080108bb */
[--C-:B------:R-:W-:Y:S01]  /*4ea0*/  FFMA.FTZ R42, R26, UR13, -R187.reuse ;  /* 0x0000000d1a2a7c23 */ /* 0x100fe200080108bb */
[----:B------:R-:W-:Y:S01]  /*4eb0*/  MUFU.EX2 R48, R48 ;  /* 0x0000003000307308 */ /* 0x000fe20000000800 */
[--C-:B------:R-:W-:Y:S01]  /*4ec0*/  FFMA.FTZ R45, R20, UR13, -R187.reuse ;  /* 0x0000000d142d7c23 */ /* 0x100fe200080108bb */
[--C-:B------:R-:W-:Y:S01]  /*4ed0*/  FFMA.FTZ R36, R22, UR13, -R187.reuse ;  /* 0x0000000d16247c23 */ /* 0x100fe200080108bb */
[--C-:B------:R-:W-:Y:S01]  /*4ee0*/  FFMA.FTZ R40, R16, UR13, -R187.reuse ;  /* 0x0000000d10287c23 */ /* 0x100fe200080108bb */
[--C-:B------:R-:W-:Y:S01]  /*4ef0*/  FFMA.FTZ R43, R14, UR13, -R187.reuse ;  /* 0x0000000d0e2b7c23 */ /* 0x100fe200080108bb */
[----:B------:R-:W-:Y:S01]  /*4f00*/  LDSM.16.MT88.4 R24, [R179+0x9400] ;  /* 0x00940000b318783b */ /* 0x000fe20000004200 */
[----:B------:R-:W-:Y:S01]  /*4f10*/  FFMA.FTZ R44, R125, UR13, -R194 ;  /* 0x0000000d7d2c7c23 */ /* 0x000fe200080108c2 */
[--C-:B------:R-:W-:Y:S01]  /*4f20*/  FFMA.FTZ R56, R63, UR13, -R176.reuse ;  /* 0x0000000d3f387c23 */ /* 0x100fe200080108b0 */
[----:B------:R-:W4:Y:S01]  /*4f30*/  MUFU.EX2 R41, R41 ;  /* 0x0000002900297308 */ /* 0x000f220000000800 */
[----:B------:R-:W-:Y:S01]  /*4f40*/  LDSM.16.MT88.4 R20, [R226+0xa400] ;  /* 0x00a40000e214783b */ /* 0x000fe20000004200 */
[----:B--2---:R-:W-:Y:S01]  /*4f50*/  F2FP.BF16.F32.PACK_AB R128, R49, R50 ;  /* 0x000000323180723e */ /* 0x004fe200000010ff */
[--C-:B------:R-:W-:Y:S01]  /*4f60*/  FFMA.FTZ R62, R223, UR13, -R176.reuse ;  /* 0x0000000ddf3e7c23 */ /* 0x100fe200080108b0 */
[--C-:B------:R-:W-:Y:S01]  /*4f70*/  FFMA.FTZ R63, R221, UR13, -R176.reuse ;  /* 0x0000000ddd3f7c23 */ /* 0x100fe200080108b0 */
[----:B------:R-:W-:Y:S01]  /*4f80*/  LDSM.16.MT88.4 R16, [R179+0xa400] ;  /* 0x00a40000b310783b */ /* 0x000fe20000004200 */
[----:B------:R-:W-:Y:S01]  /*4f90*/  FFMA.FTZ R172, R177, UR13, -R176 ;  /* 0x0000000db1ac7c23 */ /* 0x000fe200080108b0 */
[--C-:B------:R-:W-:Y:S01]  /*4fa0*/  FFMA.FTZ R182, R189, UR13, -R194.reuse ;  /* 0x0000000dbdb67c23 */ /* 0x100fe200080108c2 */
[----:B------:R-:W-:Y:S01]  /*4fb0*/  MUFU.EX2 R53, R53 ;  /* 0x0000003500357308 */ /* 0x000fe20000000800 */
[----:B------:R-:W-:Y:S01]  /*4fc0*/  LDSM.16.MT88.4 R12, [R226+0xb400] ;  /* 0x00b40000e20c783b */ /* 0x000fe20000004200 */
[--C-:B------:R-:W-:Y:S01]  /*4fd0*/  FFMA.FTZ R177, R181, UR13, -R194.reuse ;  /* 0x0000000db5b17c23 */ /* 0x100fe200080108c2 */
[--C-:B------:R-:W-:Y:S01]  /*4fe0*/  FFMA.FTZ R180, R191, UR13, -R194.reuse ;  /* 0x0000000dbfb47c23 */ /* 0x100fe200080108c2 */
[--C-:B------:R-:W-:Y:S01]  /*4ff0*/  FFMA.FTZ R189, R188, UR13, -R187.reuse ;  /* 0x0000000dbcbd7c23 */ /* 0x100fe200080108bb */
[----:B-1----:R-:W-:Y:S01]  /*5000*/  FMNMX.FTZ R167, R167, R4, !PT ;  /* 0x00000004a7a77209 */ /* 0x002fe20007810000 */
[----:B------:R-:W-:Y:S01]  /*5010*/  FFMA.FTZ R181, R215, UR13, -R194 ;  /* 0x0000000dd7b57c23 */ /* 0x000fe200080108c2 */
[----:B------:R-:W1:Y:S01]  /*5020*/  LDSM.16.MT88.4 R4, [R179+0xb000] ;  /* 0x00b00000b304783b */ /* 0x000e620000004200 */
[----:B------:R-:W2:Y:S01]  /*5030*/  MUFU.EX2 R52, R52 ;  /* 0x0000003400347308 */ /* 0x000ea20000000800 */
[C---:B------:R-:W-:Y:S01]  /*5040*/  FSETP.NEU.FTZ.AND P0, PT, R167.reuse, -INF , PT ;  /* 0xff800000a700780b */ /* 0x040fe20003f1d000 */
[----:B------:R-:W-:Y:S01]  /*5050*/  FMUL.FTZ R170, R167, UR13 ;  /* 0x0000000da7aa7c20 */ /* 0x000fe20008410000 */
[----:B----4-:R-:W-:Y:S01]  /*5060*/  F2FP.BF16.F32.PACK_AB R130, R41, R48 ;  /* 0x000000302982723e */ /* 0x010fe200000010ff */
[--C-:B------:R-:W-:Y:S01]  /*5070*/  FFMA.FTZ R184, R184, UR13, -R187.reuse ;  /* 0x0000000db8b87c23 */ /* 0x100fe200080108bb */
[--C-:B------:R-:W-:Y:S01]  /*5080*/  FFMA.FTZ R188, R198, UR13, -R187.reuse ;  /* 0x0000000dc6bc7c23 */ /* 0x100fe200080108bb */
[--C-:B------:R-:W-:Y:S01]  /*5090*/  FFMA.FTZ R191, R196, UR13, -R187.reuse ;  /* 0x0000000dc4bf7c23 */ /* 0x100fe200080108bb */
[----:B------:R-:W-:Y:S01]  /*50a0*/  FSEL R170, R170, RZ, P0 ;  /* 0x000000ffaaaa7208 */ /* 0x000fe20000000000 */
        /* <DEDUP_REMOVED lines=8> */
[----:B------:R-:W4:Y:S01]  /*5130*/  MUFU.EX2 R42, R42 ;  /* 0x0000002a002a7308 */ /* 0x000f220000000800 */
[----:B------:R-:W5:Y:S01]  /*5140*/  LDSM.16.MT88.4 R8, [R179+0xb400] ;  /* 0x00b40000b308783b */ /* 0x000f620000004200 */
[----:B--2---:R-:W-:Y:S01]  /*5150*/  F2FP.BF16.F32.PACK_AB R129, R52, R53 ;  /* 0x000000353481723e */ /* 0x004fe200000010ff */
        /* <DEDUP_REMOVED lines=12> */
[----:B------:R-:W-:Y:S01]  /*5220*/  FFMA.FTZ R194, R193, UR13, -R194 ;  /* 0x0000000dc1c27c23 */ /* 0x000fe200080108c2 */
[----:B------:R-:W2:Y:S01]  /*5230*/  MUFU.EX2 R61, R61 ;  /* 0x0000003d003d7308 */ /* 0x000ea20000000800 */
[----:B----4-:R-:W-:Y:S01]  /*5240*/  F2FP.BF16.F32.PACK_AB R131, R42, R51 ;  /* 0x000000332a83723e */ /* 0x010fe200000010ff */
[--C-:B------:R-:W-:Y:S01]  /*5250*/  FFMA.FTZ R192, R192, UR13, -R187.reuse ;  /* 0x0000000dc0c07c23 */ /* 0x100fe200080108bb */
[--C-:B------:R-:W-:Y:S01]  /*5260*/  FFMA.FTZ R193, R190, UR13, -R187.reuse ;  /* 0x0000000dbec17c23 */ /* 0x100fe200080108bb */
[--C-:B------:R-:W-:Y:S01]  /*5270*/  FFMA.FTZ R178, R178, UR13, -R187.reuse ;  /* 0x0000000db2b27c23 */ /* 0x100fe200080108bb */
[----:B------:R-:W-:Y:S01]  /*5280*/  FFMA.FTZ R241, R186, UR13, -R187 ;  /* 0x0000000dbaf17c23 */ /* 0x000fe200080108bb */
[----:B------:R-:W-:Y:S01]  /*5290*/  FADD.FTZ R49, R50, R49 ;  /* 0x0000003132317221 */ /* 0x000fe20000010000 */
[----:B------:R-:W-:Y:S01]  /*52a0*/  FADD.FTZ R52, R53, R52 ;  /* 0x0000003435347221 */ /* 0x000fe20000010000 */
[----:B------:R-:W-:Y:S01]  /*52b0*/  MUFU.EX2 R57, R57 ;  /* 0x0000003900397308 */ /* 0x000fe20000000800 */
[C---:B------:R-:W-:Y:S01]  /*52c0*/  HMMA.16816.F32.BF16 R156, R128.reuse, R148, RZ ;  /* 0x00000094809c723c */ /* 0x040fe200000418ff */
[----:B------:R-:W-:Y:S01]  /*52d0*/  FADD.FTZ R48, R48, R49 ;  /* 0x0000003130307221 */ /* 0x000fe20000010000 */
[----:B------:R-:W-:Y:S01]  /*52e0*/  FADD.FTZ R51, R51, R52 ;  /* 0x0000003433337221 */ /* 0x000fe20000010000 */
[--C-:B------:R-:W-:Y:S01]  /*52f0*/  FFMA.FTZ R201, R201, UR13, -R176.reuse ;  /* 0x0000000dc9c97c23 */ /* 0x100fe200080108b0 */
[--C-:B------:R-:W-:Y:S01]  /*5300*/  FFMA.FTZ R186, R185, UR13, -R176.reuse ;  /* 0x0000000db9ba7c23 */ /* 0x100fe200080108b0 */
[--C-:B------:R-:W-:Y:S01]  /*5310*/  FFMA.FTZ R171, R171, UR13, -R176.reuse ;  /* 0x0000000dabab7c23 */ /* 0x100fe200080108b0 */
[----:B------:R-:W-:Y:S01]  /*5320*/  FFMA.FTZ R174, R174, UR13, -R176 ;  /* 0x0000000daeae7c23 */ /* 0x000fe200080108b0 */
[----:B------:R-:W4:Y:S01]  /*5330*/  MUFU.EX2 R54, R54 ;  /* 0x0000003600367308 */ /* 0x000f220000000800 */
[C---:B------:R-:W-:Y:S01]  /*5340*/  HMMA.16816.F32.BF16 R72, R128.reuse, R80, RZ ;  /* 0x000000508048723c */ /* 0x040fe200000418ff */
[----:B--2---:R-:W-:Y:S01]  /*5350*/  F2FP.BF16.F32.PACK_AB R132, R61, R58 ;  /* 0x0000003a3d84723e */ /* 0x004fe200000010ff */
[----:B------:R-:W-:Y:S01]  /*5360*/  FADD.FTZ R58, R58, R61 ;  /* 0x0000003d3a3a7221 */ /* 0x000fe20000010000 */
[--C-:B------:R-:W-:Y:S01]  /*5370*/  FFMA.FTZ R175, R175, UR13, -R170.reuse ;  /* 0x0000000dafaf7c23 */ /* 0x100fe200080108aa */
[--C-:B------:R-:W-:Y:S01]  /*5380*/  FFMA.FTZ R176, R173, UR13, -R170.reuse ;  /* 0x0000000dadb07c23 */ /* 0x100fe200080108aa */
[--C-:B------:R-:W-:Y:S01]  /*5390*/  FFMA.FTZ R164, R164, UR13, -R170.reuse ;  /* 0x0000000da4a47c23 */ /* 0x100fe200080108aa */
[----:B------:R-:W-:Y:S01]  /*53a0*/  FFMA.FTZ R169, R169, UR13, -R170 ;  /* 0x0000000da9a97c23 */ /* 0x000fe200080108aa */
[----:B------:R-:W-:Y:S01]  /*53b0*/  MUFU.EX2 R60, R60 ;  /* 0x0000003c003c7308 */ /* 0x000fe20000000800 */
[----:B------:R-:W-:Y:S01]  /*53c0*/  HMMA.16816.F32.BF16 R88, R128, R96, RZ ;  /* 0x000000608058723c */ /* 0x000fe200000418ff */
[----:B------:R-:W-:Y:S01]  /*53d0*/  FADD.FTZ R41, R41, R48 ;  /* 0x0000003029297221 */ /* 0x000fe20000010000 */
[----:B------:R-:W-:-:S05]  /*53e0*/  FADD.FTZ R42, R42, R51 ;  /* 0x000000332a2a7221 */ /* 0x000fca0000010000 */
[----:B------:R-:W2:Y:S01]  /*53f0*/  MUFU.EX2 R59, R59 ;  /* 0x0000003b003b7308 */ /* 0x000ea20000000800 */
[----:B------:R-:W-:Y:S01]  /*5400*/  HMMA.16816.F32.BF16 R104, R128, R112, RZ ;  /* 0x000000708068723c */ /* 0x000fe200000418ff */
[----:B----4-:R-:W-:Y:S01]  /*5410*/  F2FP.BF16.F32.PACK_AB R134, R54, R57 ;  /* 0x000000393686723e */ /* 0x010fe200000010ff */
[----:B------:R-:W-:-:S04]  /*5420*/  FADD.FTZ R57, R57, R58 ;  /* 0x0000003a39397221 */ /* 0x000fc80000010000 */
[----:B------:R-:W-:Y:S01]  /*5430*/  FADD.FTZ R54, R54, R57 ;  /* 0x0000003936367221 */ /* 0x000fe20000010000 */
[----:B------:R-:W-:Y:S01]  /*5440*/  MUFU.EX2 R55, R55 ;  /* 0x0000003700377308 */ /* 0x000fe20000000800 */
[C---:B------:R-:W-:Y:S07]  /*5450*/  HMMA.16816.F32.BF16 R116, R128.reuse, R120, RZ ;  /* 0x000000788074723c */ /* 0x040fee00000418ff */
[----:B------:R-:W4:Y:S01]  /*5460*/  MUFU.EX2 R46, R46 ;  /* 0x0000002e002e7308 */ /* 0x000f220000000800 */
[----:B-1----:R-:W-:Y:S01]  /*5470*/  HMMA.16816.F32.BF16 R136, R128, R4, RZ ;  /* 0x000000048088723c */ /* 0x002fe200000418ff */
[----:B--2---:R-:W-:Y:S01]  /*5480*/  F2FP.BF16.F32.PACK_AB R133, R59, R60 ;  /* 0x0000003c3b85723e */ /* 0x004fe200000010ff */
[----:B------:R-:W-:-:S05]  /*5490*/  FADD.FTZ R60, R60, R59 ;  /* 0x0000003b3c3c7221 */ /* 0x000fca0000010000 */
[----:B------:R-:W-:Y:S01]  /*54a0*/  MUFU.EX2 R44, R44 ;  /* 0x0000002c002c7308 */ /* 0x000fe20000000800 */
[C---:B------:R-:W-:Y:S07]  /*54b0*/  HMMA.16816.F32.BF16 R152, R128.reuse, R150, RZ ;  /* 0x000000968098723c */ /* 0x040fee00000418ff */
[----:B------:R-:W1:Y:S01]  /*54c0*/  MUFU.EX2 R39, R39 ;  /* 0x0000002700277308 */ /* 0x000e620000000800 */
[----:B------:R-:W-:Y:S01]  /*54d0*/  HMMA.16816.F32.BF16 R76, R128, R82, RZ ;  /* 0x00000052804c723c */ /* 0x000fe200000418ff */
[----:B----4-:R-:W-:Y:S01]  /*54e0*/  F2FP.BF16.F32.PACK_AB R135, R46, R55 ;  /* 0x000000372e87723e */ /* 0x010fe200000010ff */
        /* <DEDUP_REMOVED lines=12> */
[----:B------:R-:W4:Y:S01]  /*55b0*/  MUFU.EX2 R43, R43 ;  /* 0x0000002b002b7308 */ /* 0x000f220000000800 */
        /* <DEDUP_REMOVED lines=28> */
[----:B----4-:R-:W-:Y:S01]  /*5780*/  F2FP.BF16.F32.PACK_AB R7, R43, R40 ;  /* 0x000000282b07723e */ /* 0x010fe200000010ff */
[----:B------:R-:W-:Y:S02]  /*5790*/  FADD.FTZ R38, R38, R39 ;  /* 0x0000002726267221 */ /* 0x000fe40000010000 */
[----:B------:R-:W-:Y:S01]  /*57a0*/  FADD.FTZ R40, R40, R45 ;  /* 0x0000002d28287221 */ /* 0x000fe20000010000 */
[----:B------:R-:W-:Y:S01]  /*57b0*/  MUFU.EX2 R181, R181 ;  /* 0x000000b500b57308 */ /* 0x000fe20000000800 */
[----:B------:R-:W-:-:S02]  /*57c0*/  FADD.FTZ R38, R37, R38 ;  /* 0x0000002625267221 */ /* 0x000fc40000010000 */
[----:B------:R-:W-:Y:S01]  /*57d0*/  HMMA.16816.F32.BF16 R156, R4, R28, R156 ;  /* 0x0000001c049c723c */ /* 0x000fe2000004189c */
[----:B------:R-:W-:-:S04]  /*57e0*/  FADD.FTZ R43, R43, R40 ;  /* 0x000000282b2b7221 */ /* 0x000fc80000010000 */
[----:B------:R-:W-:Y:S03]  /*57f0*/  MUFU.EX2 R182, R182 ;  /* 0x000000b600b67308 */ /* 0x000fe60000000800 */
[C---:B------:R-:W-:Y:S05]  /*5800*/  HMMA.16816.F32.BF16 R72, R4.reuse, R24, R72 ;  /* 0x000000180448723c */ /* 0x040fea0000041848 */
[----:B------:R-:W-:Y:S03]  /*5810*/  MUFU.EX2 R184, R184 ;  /* 0x000000b800b87308 */ /* 0x000fe60000000800 */
[C---:B------:R-:W-:Y:S05]  /*5820*/  HMMA.16816.F32.BF16 R88, R4.reuse, R20, R88 ;  /* 0x000000140458723c */ /* 0x040fea0000041858 */
[----:B------:R-:W2:Y:S03]  /*5830*/  MUFU.EX2 R189, R189 ;  /* 0x000000bd00bd7308 */ /* 0x000ea60000000800 */
[C---:B------:R-:W-:Y:S05]  /*5840*/  HMMA.16816.F32.BF16 R104, R4.reuse, R16, R104 ;  /* 0x000000100468723c */ /* 0x040fea0000041868 */
        /* <DEDUP_REMOVED lines=38> */
[----:B------:R-:W-:Y:S07]  /*5ab0*/  MUFU.EX2 R194, R194 ;  /* 0x000000c200c27308 */ /* 0x000fee0000000800 */
[C---:B------:R-:W-:Y:S01]  /*5ac0*/  HMMA.16816.F32.BF16 R124, R4.reuse, R8, R124 ;  /* 0x00000008047c723c */ /* 0x040fe2000004187c */
[----:B------:R-:W-:Y:S07]  /*5ad0*/  MUFU.EX2 R192, R192 ;  /* 0x000000c000c07308 */ /* 0x000fee0000000800 */
[C---:B------:R-:W-:Y:S01]  /*5ae0*/  HMMA.16816.F32.BF16 R148, R4.reuse, R30, R148 ;  /* 0x0000001e0494723c */ /* 0x040fe20000041894 */
[----:B------:R-:W5:Y:S01]  /*5af0*/  LDSM.16.MT88.4 R28, [R226+0x9800] ;  /* 0x00980000e21c783b */ /* 0x000f620000004200 */
        /* <DEDUP_REMOVED lines=19> */
[----:B------:R-:W-:Y:S01]  /*5c30*/  F2FP.BF16.F32.PACK_AB R6, R182, R181 ;  /* 0x000000b5b606723e */ /* 0x000fe200000010ff */
[----:B------:R-:W-:Y:S01]  /*5c40*/  FADD.FTZ R184, R184, R43 ;  /* 0x0000002bb8b87221 */ /* 0x000fe20000010000 */
[----:B----4-:R-:W-:Y:S01]  /*5c50*/  F2FP.BF16.F32.PACK_AB R7, R191, R188 ;  /* 0x000000bcbf07723e */ /* 0x010fe200000010ff */
[----:B------:R-:W-:-:S02]  /*5c60*/  FADD.FTZ R180, R180, R177 ;  /* 0x000000b1b4b47221 */ /* 0x000fc40000010000 */
[----:B------:R-:W-:Y:S01]  /*5c70*/  MUFU.EX2 R174, R174 ;  /* 0x000000ae00ae7308 */ /* 0x000fe20000000800 */
[----:B------:R-:W-:Y:S01]  /*5c80*/  FADD.FTZ R189, R189, R184 ;  /* 0x000000b8bdbd7221 */ /* 0x000fe20000010000 */
[----:B------:R-:W-:Y:S02]  /*5c90*/  FADD.FTZ R181, R181, R180 ;  /* 0x000000b4b5b57221 */ /* 0x000fe40000010000 */
[----:B-----5:R-:W-:Y:S01]  /*5ca0*/  HMMA.16816.F32.BF16 R156, R4, R28, R156 ;  /* 0x0000001c049c723c */ /* 0x020fe2000004189c */
[----:B------:R-:W-:Y:S01]  /*5cb0*/  FADD.FTZ R188, R188, R189 ;  /* 0x000000bdbcbc7221 */ /* 0x000fe20000010000 */
[----:B------:R-:W-:Y:S02]  /*5cc0*/  FADD.FTZ R182, R182, R181 ;  /* 0x000000b5b6b67221 */ /* 0x000fe40000010000 */
[----:B------:R-:W-:Y:S01]  /*5cd0*/  MUFU.EX2 R175, R175 ;  /* 0x000000af00af7308 */ /* 0x000fe20000000800 */
[----:B------:R-:W-:-:S03]  /*5ce0*/  FADD.FTZ R191, R191, R188 ;  /* 0x000000bcbfbf7221 */ /* 0x000fc60000010000 */
[C---:B---3--:R-:W-:Y:S04]  /*5cf0*/  HMMA.16816.F32.BF16 R72, R4.reuse, R24, R72 ;  /* 0x000000180448723c */ /* 0x048fe80000041848 */
[----:B------:R-:W1:Y:S04]  /*5d00*/  MUFU.EX2 R176, R176 ;  /* 0x000000b000b07308 */ /* 0x000e680000000800 */
[C---:B------:R-:W-:Y:S04]  /*5d10*/  HMMA.16816.F32.BF16 R88, R4.reuse, R20, R88 ;  /* 0x000000140458723c */ /* 0x040fe80000041858 */
        /* <DEDUP_REMOVED lines=96> */
[----:B------:R-:W-:Y:S01]  /*6320*/  IMAD.IADD R169, R227, 0x1, R32 ;  /* 0x00000001e3a97824 */ /* 0x000fe200078e0220 */
[----:B------:R-:W-:Y:S01]  /*6330*/  UIMAD.WIDE.U32 UR24, UR15, UR8, URZ ;  /* 0x000000080f1872a5 */ /* 0x000fe2000f8e00ff */
[----:B------:R-:W-:Y:S01]  /*6340*/  IMAD.MOV.U32 R170, RZ, RZ, 0x20 ;  /* 0x00000020ffaa7424 */ /* 0x000fe200078e00ff */
[----:B------:R-:W-:Y:S01]  /*6350*/  UIMAD UR15, UR15, UR9, URZ ;  /* 0x000000090f0f72a4 */ /* 0x000fe2000f8e02ff */
[----:B------:R-:W-:Y:S01]  /*6360*/  LOP3.LUT R164, R164, 0x8, R225, 0x78, !PT ;  /* 0x00000008a4a47812 */ /* 0x000fe200078e78e1 */
[----:B------:R-:W-:Y:S01]  /*6370*/  ULEA UR17, UP0, UR24, UR22, 0x6 ;  /* 0x0000001618117291 */ /* 0x000fe2000f8030ff */
[----:B------:R-:W-:Y:S01]  /*6380*/  IMAD.SHL.U32 R236, R225, 0x2, RZ ;  /* 0x00000002e1ec7824 */ /* 0x000fe200078e00ff */
[----:B------:R-:W-:Y:S01]  /*6390*/  UIADD3 UR14, UPT, UPT, UR15, UR25, URZ ;  /* 0x000000190f0e7290 */ /* 0x000fe2000fffe0ff */
[----:B------:R-:W-:Y:S01]  /*63a0*/  IMAD.U32 R10, RZ, RZ, UR24 ;  /* 0x00000018ff0a7e24 */ /* 0x000fe2000f8e00ff */
[----:B------:R-:W-:Y:S01]  /*63b0*/  UIADD3 UR15, UPT, UPT, UR25, UR15, URZ ;  /* 0x0000000f190f7290 */ /* 0x000fe2000fffe0ff */
[----:B-1----:R-:W-:Y:S01]  /*63c0*/  ISETP.GE.AND P4, PT, R242, UR4, PT ;  /* 0x00000004f2007c0c */ /* 0x002fe2000bf86270 */
[----:B------:R-:W-:Y:S01]  /*63d0*/  ULEA.HI.X UR14, UR24, UR16, UR14, 0x6, UP0 ;  /* 0x00000010180e7291 */ /* 0x000fe200080f340e */
[----:B------:R-:W-:Y:S01]  /*63e0*/  ISETP.GE.AND P3, PT, R230, UR4, PT ;  /* 0x00000004e6007c0c */ /* 0x000fe2000bf66270 */
[----:B------:R-:W-:Y:S01]  /*63f0*/  IMAD.U32 R4, RZ, RZ, UR17 ;  /* 0x00000011ff047e24 */ /* 0x000fe2000f8e00ff */
[-C--:B------:R-:W-:Y:S01]  /*6400*/  LEA R8, P1, R10, R233.reuse, 0x7 ;  /* 0x000000e90a087211 */ /* 0x080fe200078238ff */
[----:B------:R-:W-:Y:S01]  /*6410*/  IMAD.U32 R7, RZ, RZ, UR15 ;  /* 0x0000000fff077e24 */ /* 0x000fe2000f8e00ff */
[----:B------:R-:W-:Y:S01]  /*6420*/  ISETP.GE.AND P2, PT, R240, UR4, PT ;  /* 0x00000004f0007c0c */ /* 0x000fe2000bf46270 */
[----:B------:R-:W-:Y:S01]  /*6430*/  IMAD.U32 R5, RZ, RZ, UR14 ;  /* 0x0000000eff057e24 */ /* 0x000fe2000f8e00ff */
[----:B------:R-:W-:Y:S01]  /*6440*/  LEA R6, P0, R4, R233, 0x1 ;  /* 0x000000e904067211 */ /* 0x000fe200078008ff */
[----:B------:R-:W-:Y:S01]  /*6450*/  UMOV UR14, 0x400 ;  /* 0x00000400000e7882 */ /* 0x000fe20000000000 */
[-C--:B------:R-:W-:Y:S01]  /*6460*/  LEA.HI.X R9, R10, R232.reuse, R7, 0x7, P1 ;  /* 0x000000e80a097211 */ /* 0x080fe200008f3c07 */
[----:B------:R-:W-:Y:S01]  /*6470*/  BAR.SYNC.DEFER_BLOCKING 0x0 ;  /* 0x0000000000007b1d */ /* 0x000fe20000010000 */
[----:B------:R-:W-:Y:S01]  /*6480*/  LEA.HI.X R7, R4, R232, R5, 0x1, P0 ;  /* 0x000000e804077211 */ /* 0x000fe200000f0c05 */
[----:B--2---:R-:W-:Y:S01]  /*6490*/  ULEA UR6, UR6, UR14, 0x18 ;  /* 0x0000000e06067291 */ /* 0x004fe2000f8ec0ff */
[----:B------:R-:W-:Y:S01]  /*64a0*/  LOP3.LUT R164, R33, R164, RZ, 0xfc, !PT ;  /* 0x000000a421a47212 */ /* 0x000fe200078efcff */
[----:B------:R-:W-:Y:S01]  /*64b0*/  IMAD.U32 R11, RZ, RZ, UR25 ;  /* 0x00000019ff0b7e24 */ /* 0x000fe2000f8e00ff */
[----:B------:R-:W-:Y:S01]  /*64c0*/  SEL R170, R170, 0xffffffe0, !P6 ;  /* 0xffffffe0aaaa7807 */ /* 0x000fe20007000000 */
[----:B------:R-:W-:Y:S01]  /*64d0*/  UISETP.GE.U32.AND UP1, UPT, UR20, 0x3, UPT ;  /* 0x000000031400788c */ /* 0x000fe2000bf26070 */
[----:B------:R-:W-:Y:S01]  /*64e0*/  LOP3.LUT R236, R236, 0x6, RZ, 0xc0, !PT ;  /* 0x00000006ecec7812 */ /* 0x000fe200078ec0ff */
[----:B------:R-:W1:Y:S01]  /*64f0*/  LDCU.64 UR14, c[0x0][0x358] ;  /* 0x00006b00ff0e77ac */ /* 0x000e620008000a00 */
        /* <DEDUP_REMOVED lines=51> */
[----:B------:R-:W-:Y:S01]  /*6830*/  LDSM.16.M88.4 R216, [R227+0x2000] ;  /* 0x00200000e3d8783b */ /* 0x000fe20000000200 */
[----:B-1----:R-:W-:-:S03]  /*6840*/  IMAD.IADD R169, R227, 0x1, R170 ;  /* 0x00000001e3a97824 */ /* 0x002fc600078e02aa */
[----:B------:R-:W0:Y:S01]  /*6850*/  LDGDEPBAR ;  /* 0x00000000000079af */ /* 0x000e220000000000 */
[----:B------:R-:W-:Y:S01]  /*6860*/  HMMA.16816.F32.BF16 R20, R60, R180, RZ ;  /* 0x000000b43c14723c */ /* 0x000fe200000418ff */
[----:B------:R-:W-:-:S07]  /*6870*/  IMAD.IADD R170, R170, 0x1, R171 ;  /* 0x00000001aaaa7824 */ /* 0x000fce00078e02ab */
[C---:B--2---:R-:W-:Y:S08]  /*6880*/  HMMA.16816.F32.BF16 R12, R60.reuse, R172, RZ ;  /* 0x000000ac3c0c723c */ /* 0x044ff000000418ff */
[C---:B------:R-:W-:Y:S08]  /*6890*/  HMMA.16816.F32.BF16 R16, R60.reuse, R182, RZ ;  /* 0x000000b63c10723c */ /* 0x040ff000000418ff */
[----:B------:R-:W-:Y:S08]  /*68a0*/  HMMA.16816.F32.BF16 R8, R60, R174, RZ ;  /* 0x000000ae3c08723c */ /* 0x000ff000000418ff */
[C---:B------:R-:W-:Y:S08]  /*68b0*/  HMMA.16816.F32.BF16 R184, R56.reuse, R180, RZ ;  /* 0x000000b438b8723c */ /* 0x040ff000000418ff */
[C---:B------:R-:W-:Y:S08]  /*68c0*/  HMMA.16816.F32.BF16 R176, R56.reuse, R172, RZ ;  /* 0x000000ac38b0723c */ /* 0x040ff000000418ff */
[----:B------:R-:W-:Y:S08]  /*68d0*/  HMMA.16816.F32.BF16 R188, R56, R190, RZ ;  /* 0x000000be38bc723c */ /* 0x000ff000000418ff */
[----:B---3--:R-:W-:Y:S08]  /*68e0*/  HMMA.16816.F32.BF16 R4, R60, R196, RZ ;  /* 0x000000c43c04723c */ /* 0x008ff000000418ff */
        /* <DEDUP_REMOVED lines=20> */
[----:B------:R2:W-:Y:S07]  /*6a30*/  LDSM.16.M88.4 R48, [R169+0x3000] ;  /* 0x00300000a930783b */ /* 0x0005ee0000000200 */
[C---:B------:R-:W-:Y:S01]  /*6a40*/  HMMA.16816.F32.BF16 R180, R32.reuse, R46, R180 ;  /* 0x0000002e20b4723c */ /* 0x040fe200000418b4 */
[----:B------:R-:W3:Y:S07]  /*6a50*/  LDSM.16.M88.4 R44, [R170+0x7000] ;  /* 0x00700000aa2c783b */ /* 0x000eee0000000200 */
[C---:B------:R-:W-:Y:S01]  /*6a60*/  HMMA.16816.F32.BF16 R172, R32.reuse, R42, R172 ;  /* 0x0000002a20ac723c */ /* 0x040fe200000418ac */
[----:B------:R-:W3:Y:S07]  /*6a70*/  LDSM.16.M88.4 R40, [R170+0x7400] ;  /* 0x00740000aa28783b */ /* 0x000eee0000000200 */
[----:B------:R-:W-:Y:S01]  /*6a80*/  HMMA.16816.F32.BF16 R56, R32, R38, R56 ;  /* 0x000000262038723c */ /* 0x000fe20000041838 */
[----:B------:R-:W3:Y:S01]  /*6a90*/  LDSM.16.M88.4 R36, [R170+0x7800] ;  /* 0x00780000aa24783b */ /* 0x000ee20000000200 */
[----:B--2---:R-:W-:-:S03]  /*6aa0*/  IMAD.MOV.U32 R169, RZ, RZ, 0x20 ;  /* 0x00000020ffa97424 */ /* 0x004fc600078e00ff */
[----:B------:R2:W3:Y:S03]  /*6ab0*/  LDSM.16.M88.4 R32, [R170+0x7c00] ;  /* 0x007c0000aa20783b */ /* 0x0004e60000000200 */
[C---:B----4-:R-:W-:Y:S08]  /*6ac0*/  HMMA.16816.F32.BF16 R28, R212.reuse, R208, R28 ;  /* 0x000000d0d41c723c */ /* 0x050ff0000004181c */
[C---:B-----5:R-:W-:Y:S08]  /*6ad0*/  HMMA.16816.F32.BF16 R20, R212.reuse, R204, R20 ;  /* 0x000000ccd414723c */ /* 0x060ff00000041814 */
[----:B------:R-:W-:Y:S01]  /*6ae0*/  HMMA.16816.F32.BF16 R12, R212, R200, R12 ;  /* 0x000000c8d40c723c */ /* 0x000fe2000004180c */
[----:B--2---:R-:W-:-:S07]  /*6af0*/  SEL R170, R169, 0xffffffe0, !P6 ;  /* 0xffffffe0a9aa7807 */ /* 0x004fce0007000000 */
[C---:B-1----:R-:W-:Y:S08]  /*6b00*/  HMMA.16816.F32.BF16 R4, R212.reuse, R196, R4 ;  /* 0x000000c4d404723c */ /* 0x042ff00000041804 */
        /* <DEDUP_REMOVED lines=9> */
[----:B------:R-:W-:Y:S01]  /*6ba0*/  HMMA.16816.F32.BF16 R172, R216, R202, R172 ;  /* 0x000000cad8ac723c */ /* 0x000fe200000418ac */
[----:B------:R-:W-:Y:S07]  /*6bb0*/  LDSM.16.M88.4 R200, [R171+0x8400] ;  /* 0x00840000abc8783b */ /* 0x000fee0000000200 */
[C---:B---3--:R-:W-:Y:S08]  /*6bc0*/  HMMA.16816.F32.BF16 R28, R48.reuse, R44, R28 ;  /* 0x0000002c301c723c */ /* 0x048ff0000004181c */
        /* <DEDUP_REMOVED lines=9> */
[----:B------:R-:W-:Y:S01]  /*6c60*/  HMMA.16816.F32.BF16 R188, R52, R46, R188 ;  /* 0x0000002e34bc723c */ /* 0x000fe200000418bc */
[----:B------:R-:W1:Y:S07]  /*6c70*/  LDSM.16.M88.4 R44, [R171+0x8000] ;  /* 0x00800000ab2c783b */ /* 0x000e6e0000000200 */
[----:B------:R-:W-:Y:S08]  /*6c80*/  HMMA.16816.F32.BF16 R64, R216, R196, R64 ;  /* 0x000000c4d840723c */ /* 0x000ff00000041840 */
[C---:B------:R-:W-:Y:S08]  /*6c90*/  HMMA.16816.F32.BF16 R184, R52.reuse, R40, R184 ;  /* 0x0000002834b8723c */ /* 0x040ff000000418b8 */
[----:B------:R-:W-:Y:S01]  /*6ca0*/  HMMA.16816.F32.BF16 R180, R52, R42, R180 ;  /* 0x0000002a34b4723c */ /* 0x000fe200000418b4 */
[----:B------:R-:W2:Y:S07]  /*6cb0*/  LDSM.16.M88.4 R40, [R227+0x5000] ;  /* 0x00500000e328783b */ /* 0x000eae0000000200 */
[----:B------:R-:W-:Y:S01]  /*6cc0*/  HMMA.16816.F32.BF16 R56, R216, R198, R56 ;  /* 0x000000c6d838723c */ /* 0x000fe20000041838 */
[----:B------:R-:W-:Y:S01]  /*6cd0*/  IMAD.IADD R216, R227, 0x1, R170 ;  /* 0x00000001e3d87824 */ /* 0x000fe200078e02aa */
[----:B------:R-:W-:Y:S01]  /*6ce0*/  LDSM.16.M88.4 R196, [R171+0x8c00] ;  /* 0x008c0000abc4783b */ /* 0x000fe20000000200 */
[----:B------:R-:W-:-:S05]  /*6cf0*/  IMAD.IADD R170, R170, 0x1, R171 ;  /* 0x00000001aaaa7824 */ /* 0x000fca00078e02ab */
[C---:B------:R-:W-:Y:S01]  /*6d00*/  HMMA.16816.F32.BF16 R204, R52.reuse, R36, R176 ;  /* 0x0000002434cc723c */ /* 0x040fe200000418b0 */
[----:B------:R-:W-:Y:S07]  /*6d10*/  LDSM.16.M88.4 R176, [R171+0x8800] ;  /* 0x00880000abb0783b */ /* 0x000fee0000000200 */
[C---:B------:R-:W-:Y:S01]  /*6d20*/  HMMA.16816.F32.BF16 R208, R52.reuse, R38, R172 ;  /* 0x0000002634d0723c */ /* 0x040fe200000418ac */
[----:B------:R-:W-:Y:S04]  /*6d30*/  LDSM.16.M88.4 R36, [R170+0x8000] ;  /* 0x00800000aa24783b */ /* 0x000fe80000000200 */
[----:B------:R-:W3:Y:S03]  /*6d40*/  LDSM.16.M88.4 R172, [R216+0x4000] ;  /* 0x00400000d8ac783b */ /* 0x000ee60000000200 */
[----:B------:R-:W-:Y:S01]  /*6d50*/  HMMA.16816.F32.BF16 R212, R52, R32, R64 ;  /* 0x0000002034d4723c */ /* 0x000fe20000041840 */
[----:B------:R-:W4:Y:S07]  /*6d60*/  LDSM.16.M88.4 R64, [R216+0x5000] ;  /* 0x00500000d840783b */ /* 0x000f2e0000000200 */
[----:B-1----:R-:W-:Y:S08]  /*6d70*/  HMMA.16816.F32.BF16 R192, R48, R44, R192 ;  /* 0x0000002c30c0723c */ /* 0x002ff000000418c0 */
[----:B------:R-:W-:Y:S01]  /*6d80*/  HMMA.16816.F32.BF16 R56, R52, R34, R56 ;  /* 0x000000223438723c */ /* 0x000fe20000041838 */
[----:B------:R-:W1:Y:S07]  /*6d90*/  LDSM.16.M88.4 R32, [R170+0x8c00] ;  /* 0x008c0000aa20783b */ /* 0x000e6e0000000200 */
[----:B--2---:R-:W-:Y:S01]  /*6da0*/  HMMA.16816.F32.BF16 R28, R40, R44, R28 ;  /* 0x0000002c281c723c */ /* 0x004fe2000004181c */
[----:B------:R-:W-:-:S07]  /*6db0*/  IMAD.U32 R45, RZ, RZ, UR20 ;  /* 0x00000014ff2d7e24 */ /* 0x000fce000f8e00ff */
[----:B------:R-:W-:Y:S08]  /*6dc0*/  HMMA.16816.F32.BF16 R188, R48, R46, R188 ;  /* 0x0000002e30bc723c */ /* 0x000ff000000418bc */
[----:B---3--:R-:W-:Y:S08]  /*6dd0*/  HMMA.16816.F32.BF16 R192, R172, R36, R192 ;  /* 0x00000024acc0723c */ /* 0x008ff000000418c0 */
[C---:B------:R-:W-:Y:S08]  /*6de0*/  HMMA.16816.F32.BF16 R184, R48.reuse, R200, R184 ;  /* 0x000000c830b8723c */ /* 0x040ff000000418b8 */
[C---:B------:R-:W-:Y:S08]  /*6df0*/  HMMA.16816.F32.BF16 R180, R48.reuse, R202, R180 ;  /* 0x000000ca30b4723c */ /* 0x040ff000000418b4 */
[C---:B------:R-:W-:Y:S08]  /*6e00*/  HMMA.16816.F32.BF16 R204, R48.reuse, R176, R204 ;  /* 0x000000b030cc723c */ /* 0x040ff000000418cc */
[C---:B------:R-:W-:Y:S08]  /*6e10*/  HMMA.16816.F32.BF16 R208, R48.reuse, R178, R208 ;  /* 0x000000b230d0723c */ /* 0x040ff000000418d0 */
[C---:B------:R-:W-:Y:S08]  /*6e20*/  HMMA.16816.F32.BF16 R212, R48.reuse, R196, R212 ;  /* 0x000000c430d4723c */ /* 0x040ff000000418d4 */
[----:B------:R-:W-:Y:S01]  /*6e30*/  HMMA.16816.F32.BF16 R56, R48, R198, R56 ;  /* 0x000000c63038723c */ /* 0x000fe20000041838 */
[----:B------:R-:W-:-:S04]  /*6e40*/  IMAD R48, R45, 0x40, R236 ;  /* 0x000000402d307824 */ /* 0x000fc800078e02ec */
[C---:B------:R-:W-:Y:S02]  /*6e50*/  VIADD R45, R48.reuse, 0xffffff80 ;  /* 0xffffff80302d7836 */ /* 0x040fe40000000000 */
[C---:B------:R-:W-:Y:S01]  /*6e60*/  VIADD R55, R48.reuse, 0xffffffb8 ;  /* 0xffffffb830377836 */ /* 0x040fe20000000000 */
[----:B------:R-:W-:Y:S01]  /*6e70*/  HMMA.16816.F32.BF16 R60, R40, R198, R60 ;  /* 0x000000c6283c723c */ /* 0x000fe2000004183c */
[----:B------:R-:W-:Y:S01]  /*6e80*/  VIADD R49, R48, 0xffffff81 ;  /* 0xffffff8130317836 */ /* 0x000fe20000000000 */
[C---:B------:R-:W-:Y:S02]  /*6e90*/  ISETP.GE.AND P0, PT, R45.reuse, R220, PT ;  /* 0x000000dc2d00720c */ /* 0x040fe40003f06270 */
[C---:B------:R-:W-:Y:S02]  /*6ea0*/  ISETP.GE.AND P5, PT, R45.reuse, R3, PT ;  /* 0x000000032d00720c */ /* 0x040fe40003fa6270 */
[----:B------:R-:W-:Y:S02]  /*6eb0*/  ISETP.GE.AND P1, PT, R45, R2, PT ;  /* 0x000000022d00720c */ /* 0x000fe40003f26270 */
[----:B----4-:R-:W-:Y:S01]  /*6ec0*/  HMMA.16816.F32.BF16 R28, R64, R36, R28 ;  /* 0x00000024401c723c */ /* 0x010fe2000004181c */
[----:B------:R-:W-:-:S05]  /*6ed0*/  I2FP.F32.U32 R37, R45 ;  /* 0x0000002d00257245 */ /* 0x000fca0000201000 */
[C---:B------:R-:W-:Y:S01]  /*6ee0*/  FFMA.FTZ R50, R37.reuse, UR5, R192 ;  /* 0x0000000525327c23 */ /* 0x040fe200080100c0 */
[----:B------:R-:W-:Y:S01]  /*6ef0*/  FFMA.FTZ R194, R37, UR5, R194 ;  /* 0x0000000525c27c23 */ /* 0x000fe200080100c2 */
[----:B------:R-:W-:Y:S03]  /*6f00*/  HMMA.16816.F32.BF16 R24, R40, R46, R24 ;  /* 0x0000002e2818723c */ /* 0x000fe60000041818 */
[----:B------:R-:W-:Y:S02]  /*6f10*/  FSEL R50, R50, -INF , !P0 ;  /* 0xff80000032327808 */ /* 0x000fe40004000000 */
[----:B------:R-:W-:Y:S02]  /*6f20*/  ISETP.GE.AND P0, PT, R45, R0, PT ;  /* 0x000000002d00720c */ /* 0x000fe40003f06270 */
[----:B------:R-:W2:Y:S01]  /*6f30*/  LDSM.16.M88.4 R44, [R170+0x8400] ;  /* 0x00840000aa2c783b */ /* 0x000ea20000000200 */
[----:B-1----:R-:W-:Y:S01]  /*6f40*/  HMMA.16816.F32.BF16 R56, R172, R34, R56 ;  /* 0x00000022ac38723c */ /* 0x002fe20000041838 */
[----:B------:R-:W-:-:S02]  /*6f50*/  FSEL R224, R194, -INF , !P5 ;  /* 0xff800000c2e07808 */ /* 0x000fc40006800000 */
[C---:B------:R-:W-:Y:S01]  /*6f60*/  FFMA.FTZ R28, R37.reuse, UR5, R28 ;  /* 0x00000005251c7c23 */ /* 0x040fe2000801001c */
[----:B------:R-:W-:Y:S01]  /*6f70*/  FFMA.FTZ R30, R37, UR5, R30 ;  /* 0x00000005251e7c23 */ /* 0x000fe2000801001e */
[----:B------:R-:W-:Y:S02]  /*6f80*/  I2FP.F32.U32 R37, R55 ;  /* 0x0000003700257245 */ /* 0x000fe40000201000 */
[C---:B------:R-:W-:Y:S01]  /*6f90*/  ISETP.GE.AND P5, PT, R55.reuse, R220, PT ;  /* 0x000000dc3700720c */ /* 0x040fe20003fa6270 */
[----:B------:R-:W-:Y:S01]  /*6fa0*/  HMMA.16816.F32.BF16 R60, R64, R34, R60 ;  /* 0x00000022403c723c */ /* 0x000fe2000004183c */
[----:B------:R-:W-:Y:S02]  /*6fb0*/  FSEL R53, R28, -INF , !P1 ;  /* 0xff8000001c357808 */ /* 0x000fe40004800000 */
[----:B------:R-:W-:Y:S02]  /*6fc0*/  I2FP.F32.U32 R28, R49 ;  /* 0x00000031001c7245 */ /* 0x000fe40000201000 */
[----:B------:R-:W-:-:S02]  /*6fd0*/  ISETP.GE.AND P1, PT, R55, R3, PT ;  /* 0x000000033700720c */ /* 0x000fc40003f26270 */
[----:B------:R-:W-:Y:S01]  /*6fe0*/  FSEL R51, R30, -INF , !P0 ;  /* 0xff8000001e337808 */ /* 0x000fe20004000000 */
[-C--:B------:R-:W-:Y:S01]  /*6ff0*/  HMMA.16816.F32.BF16 R188, R172, R38.reuse, R188 ;  /* 0x00000026acbc723c */ /* 0x080fe200000418bc */
[C---:B------:R-:W-:Y:S01]  /*7000*/  FFMA.FTZ R193, R28.reuse, UR5, R193 ;  /* 0x000000051cc17c23 */ /* 0x040fe200080100c1 */
[----:B------:R-:W-:Y:S01]  /*7010*/  ISETP.GE.AND P0, PT, R55, R2, PT ;  /* 0x000000023700720c */ /* 0x000fe20003f06270 */
[C---:B------:R-:W-:Y:S01]  /*7020*/  FFMA.FTZ R35, R37.reuse, UR5, R56 ;  /* 0x0000000525237c23 */ /* 0x040fe20008010038 */
[----:B------:R-:W-:Y:S01]  /*7030*/  FFMA.FTZ R34, R37, UR5, R58 ;  /* 0x0000000525227c23 */ /* 0x000fe2000801003a */
[C---:B------:R-:W-:Y:S01]  /*7040*/  FFMA.FTZ R195, R28.reuse, UR5, R195 ;  /* 0x000000051cc37c23 */ /* 0x040fe200080100c3 */
[C---:B------:R-:W-:Y:S01]  /*7050*/  FFMA.FTZ R29, R28.reuse, UR5, R29 ;  /* 0x000000051c1d7c23 */ /* 0x040fe2000801001d */
[----:B------:R-:W-:Y:S01]  /*7060*/  FFMA.FTZ R28, R28, UR5, R31 ;  /* 0x000000051c1c7c23 */ /* 0x000fe2000801001f */
[----:B------:R-:W-:Y:S01]  /*7070*/  HMMA.16816.F32.BF16 R24, R64, R38, R24 ;  /* 0x000000264018723c */ /* 0x000fe20000041818 */
[----:B------:R-:W-:Y:S01]  /*7080*/  FSEL R35, R35, -INF , !P5 ;  /* 0xff80000023237808 */ /* 0x000fe20006800000 */
[----:B------:R-:W-:-:S02]  /*7090*/  VIADD R39, R48, 0xffffff88 ;  /* 0xffffff8830277836 */ /* 0x000fc40000000000 */
[C---:B------:R-:W-:Y:S01]  /*70a0*/  FFMA.FTZ R60, R37.reuse, UR5, R60 ;  /* 0x00000005253c7c23 */ /* 0x040fe2000801003c */
[----:B------:R-:W-:Y:S01]  /*70b0*/  FFMA.FTZ R36, R37, UR5, R62 ;  /* 0x0000000525247c23 */ /* 0x000fe2000801003e */
[----:B------:R-:W-:Y:S02]  /*70c0*/  FSEL R34, R34, -INF , !P1 ;  /* 0xff80000022227808 */ /* 0x000fe40004800000 */
[----:B------:R-:W-:Y:S01]  /*70d0*/  ISETP.GE.AND P5, PT, R55, R0, PT ;  /* 0x000000003700720c */ /* 0x000fe20003fa6270 */
[----:B------:R-:W-:Y:S01]  /*70e0*/  HMMA.16816.F32.BF16 R20, R40, R200, R20 ;  /* 0x000000c82814723c */ /* 0x000fe20000041814 */
[----:B------:R-:W-:Y:S02]  /*70f0*/  ISETP.GE.AND P1, PT, R49, R220, PT ;  /* 0x000000dc3100720c */ /* 0x000fe40003f26270 */
[----:B------:R-:W-:Y:S02]  /*7100*/  FSEL R37, R60, -INF , !P0 ;  /* 0xff8000003c257808 */ /* 0x000fe40004000000 */
[----:B------:R-:W-:-:S02]  /*7110*/  FSEL R36, R36, -INF , !P5 ;  /* 0xff80000024247808 */ /* 0x000fc40006800000 */
[----:B------:R-:W-:Y:S01]  /*7120*/  FSEL R246, R193, -INF , !P1 ;  /* 0xff800000c1f67808 */ /* 0x000fe20004800000 */
[-C--:B--2---:R-:W-:Y:S01]  /*7130*/  HMMA.16816.F32.BF16 R184, R172, R44.reuse, R184 ;  /* 0x0000002cacb8723c */ /* 0x084fe200000418b8 */
[----:B------:R-:W-:Y:S02]  /*7140*/  I2FP.F32.U32 R55, R39 ;  /* 0x0000002700377245 */ /* 0x000fe40000201000 */
[C---:B------:R-:W-:Y:S02]  /*7150*/  ISETP.GE.AND P0, PT, R49.reuse, R3, PT ;  /* 0x000000033100720c */ /* 0x040fe40003f06270 */
[----:B------:R-:W-:Y:S01]  /*7160*/  ISETP.GE.AND P5, PT, R49, R2, PT ;  /* 0x000000023100720c */ /* 0x000fe20003fa6270 */
[----:B------:R-:W-:Y:S01]  /*7170*/  FFMA.FTZ R188, R55, UR5, R188 ;  /* 0x0000000537bc7c23 */ /* 0x000fe200080100bc */
[----:B------:R-:W-:Y:S01]  /*7180*/  ISETP.GE.AND P1, PT, R49, R0, PT ;  /* 0x000000003100720c */ /* 0x000fe20003f26270 */
[----:B------:R-:W-:Y:S01]  /*7190*/  VIADD R49, R48, 0xffffff89 ;  /* 0xffffff8930317836 */ /* 0x000fe20000000000 */
[----:B------:R-:W-:Y:S01]  /*71a0*/  FSEL R238, R195, -INF , !P0 ;  /* 0xff800000c3ee7808 */ /* 0x000fe20004000000 */
[----:B------:R-:W-:Y:S01]  /*71b0*/  FFMA.FTZ R24, R55, UR5, R24 ;  /* 0x0000000537187c23 */ /* 0x000fe20008010018 */
[----:B------:R-:W-:Y:S01]  /*71c0*/  FSEL R31, R29, -INF , !P5 ;  /* 0xff8000001d1f7808 */ /* 0x000fe20006800000 */
[----:B------:R-:W-:Y:S01]  /*71d0*/  FFMA.FTZ R58, R55, UR5, R190 ;  /* 0x00000005373a7c23 */ /* 0x000fe200080100be */
[----:B------:R-:W-:Y:S01]  /*71e0*/  ISETP.GE.AND P0, PT, R39, R220, PT ;  /* 0x000000dc2700720c */ /* 0x000fe20003f06270 */
[----:B------:R-:W-:Y:S01]  /*71f0*/  HMMA.16816.F32.BF16 R20, R64, R44, R20 ;  /* 0x0000002c4014723c */ /* 0x000fe20000041814 */
[----:B------:R-:W-:Y:S01]  /*7200*/  FSEL R29, R28, -INF , !P1 ;  /* 0xff8000001c1d7808 */ /* 0x000fe20004800000 */
[----:B------:R-:W-:Y:S01]  /*7210*/  FFMA.FTZ R55, R55, UR5, R26 ;  /* 0x0000000537377c23 */ /* 0x000fe2000801001a */
[----:B------:R-:W-:-:S02]  /*7220*/  I2FP.F32.U32 R28, R49 ;  /* 0x00000031001c7245 */ /* 0x000fc40000201000 */
[C---:B------:R-:W-:Y:S02]  /*7230*/  ISETP.GE.AND P1, PT, R39.reuse, R2, PT ;  /* 0x000000022700720c */ /* 0x040fe40003f26270 */
[----:B------:R-:W-:Y:S01]  /*7240*/  FSEL R248, R188, -INF , !P0 ;  /* 0xff800000bcf87808 */ /* 0x000fe20004000000 */
[C---:B------:R-:W-:Y:S01]  /*7250*/  FFMA.FTZ R221, R28.reuse, UR5, R25 ;  /* 0x000000051cdd7c23 */ /* 0x040fe20008010019 */
[C---:B------:R-:W-:Y:S01]  /*7260*/  ISETP.GE.AND P5, PT, R39.reuse, R3, PT ;  /* 0x000000032700720c */ /* 0x040fe20003fa6270 */
[----:B------:R-:W-:Y:S01]  /*7270*/  FFMA.FTZ R45, R28, UR5, R27 ;  /* 0x000000051c2d7c23 */ /* 0x000fe2000801001b */
[----:B------:R-:W-:Y:S01]  /*7280*/  ISETP.GE.AND P0, PT, R39, R0, PT ;  /* 0x000000002700720c */ /* 0x000fe20003f06270 */
[----:B------:R-:W-:Y:S01]  /*7290*/  HMMA.16816.F32.BF16 R16, R40, R202, R16 ;  /* 0x000000ca2810723c */ /* 0x000fe20000041810 */
[----:B------:R-:W-:Y:S01]  /*72a0*/  FSEL R39, R24, -INF , !P1 ;  /* 0xff80000018277808 */ /* 0x000fe20004800000 */
[----:B------:R-:W-:Y:S01]  /*72b0*/  FFMA.FTZ R54, R28, UR5, R189 ;  /* 0x000000051c367c23 */ /* 0x000fe200080100bd */
[----:B------:R-:W1:Y:S01]  /*72c0*/  LDSM.16.M88.4 R24, [R170+0x8800] ;  /* 0x00880000aa18783b */ /* 0x000e620000000200 */
[----:B------:R-:W-:Y:S01]  /*72d0*/  FSEL R58, R58, -INF , !P5 ;  /* 0xff8000003a3a7808 */ /* 0x000fe20006800000 */
[----:B------:R-:W-:Y:S01]  /*72e0*/  FFMA.FTZ R60, R28, UR5, R191 ;  /* 0x000000051c3c7c23 */ /* 0x000fe200080100bf */
[----:B------:R-:W-:Y:S01]  /*72f0*/  ISETP.GE.AND P5, PT, R49, R220, PT ;  /* 0x000000dc3100720c */ /* 0x000fe20003fa6270 */
[----:B------:R-:W-:-:S04]  /*7300*/  DEPBAR.LE SB0, 0x0 ;  /* 0x000080000000791a */ /* 0x000fc80000000000 */
[----:B------:R-:W-:Y:S01]  /*7310*/  HMMA.16816.F32.BF16 R12, R40, R176, R12 ;  /* 0x000000b0280c723c */ /* 0x000fe2000004180c */
[----:B------:R-:W-:Y:S01]  /*7320*/  VIADD R177, R48, 0xffffff90 ;  /* 0xffffff9030b17836 */ /* 0x000fe20000000000 */
[----:B------:R-:W-:Y:S02]  /*7330*/  FSEL R55, R55, -INF , !P0 ;  /* 0xff80000037377808 */ /* 0x000fe40004000000 */
[----:B------:R-:W-:Y:S02]  /*7340*/  FSEL R54, R54, -INF , !P5 ;  /* 0xff80000036367808 */ /* 0x000fe40006800000 */
[C---:B------:R-:W-:Y:S02]  /*7350*/  ISETP.GE.AND P1, PT, R49.reuse, R3, PT ;  /* 0x000000033100720c */ /* 0x040fe40003f26270 */
[C---:B------:R-:W-:Y:S01]  /*7360*/  ISETP.GE.AND P0, PT, R49.reuse, R2, PT ;  /* 0x000000023100720c */ /* 0x040fe20003f06270 */
[----:B------:R-:W-:Y:S01]  /*7370*/  HMMA.16816.F32.BF16 R180, R172, R46, R180 ;  /* 0x0000002eacb4723c */ /* 0x000fe200000418b4 */
[----:B------:R-:W-:Y:S01]  /*7380*/  ISETP.GE.AND P5, PT, R49, R0, PT ;  /* 0x000000003100720c */ /* 0x000fe20003fa6270 */
[----:B------:R-:W-:Y:S01]  /*7390*/  VIADD R49, R48, 0xffffff91 ;  /* 0xffffff9130317836 */ /* 0x000fe20000000000 */
[----:B------:R-:W-:-:S02]  /*73a0*/  I2FP.F32.U32 R171, R177 ;  /* 0x000000b100ab7245 */ /* 0x000fc40000201000 */
[----:B------:R-:W-:Y:S02]  /*73b0*/  FSEL R60, R60, -INF , !P1 ;  /* 0xff8000003c3c7808 */ /* 0x000fe40004800000 */
[----:B------:R-:W-:Y:S01]  /*73c0*/  FSEL R221, R221, -INF , !P0 ;  /* 0xff800000dddd7808 */ /* 0x000fe20004000000 */
[C---:B------:R-:W-:Y:S01]  /*73d0*/  FFMA.FTZ R184, R171.reuse, UR5, R184 ;  /* 0x00000005abb87c23 */ /* 0x040fe200080100b8 */
[----:B------:R-:W-:Y:S01]  /*73e0*/  FFMA.FTZ R186, R171, UR5, R186 ;  /* 0x00000005abba7c23 */ /* 0x000fe200080100ba */
[----:B------:R-:W-:Y:S01]  /*73f0*/  I2FP.F32.U32 R28, R49 ;  /* 0x00000031001c7245 */ /* 0x000fe20000201000 */
[----:B------:R-:W-:Y:S01]  /*7400*/  HMMA.16816.F32.BF16 R16, R64, R46, R16 ;  /* 0x0000002e4010723c */ /* 0x000fe20000041810 */
[----:B------:R-:W-:Y:S01]  /*7410*/  ISETP.GE.AND P1, PT, R177, R220, PT ;  /* 0x000000dcb100720c */ /* 0x000fe20003f26270 */
[----:B------:R-:W-:Y:S01]  /*7420*/  FFMA.FTZ R20, R171, UR5, R20 ;  /* 0x00000005ab147c23 */ /* 0x000fe20008010014 */
[----:B------:R-:W-:Y:S01]  /*7430*/  ISETP.GE.AND P0, PT, R177, R3, PT ;  /* 0x00000003b100720c */ /* 0x000fe20003f06270 */
[----:B------:R-:W-:Y:S01]  /*7440*/  FFMA.FTZ R22, R171, UR5, R22 ;  /* 0x00000005ab167c23 */ /* 0x000fe20008010016 */
[----:B------:R-:W-:Y:S01]  /*7450*/  FSEL R45, R45, -INF , !P5 ;  /* 0xff8000002d2d7808 */ /* 0x000fe20006800000 */
[----:B------:R-:W-:Y:S01]  /*7460*/  FFMA.FTZ R192, R28, UR5, R185 ;  /* 0x000000051cc07c23 */ /* 0x000fe200080100b9 */
[----:B------:R-:W-:Y:S01]  /*7470*/  FSEL R190, R184, -INF , !P1 ;  /* 0xff800000b8be7808 */ /* 0x000fe20004800000 */
[----:B------:R-:W-:Y:S01]  /*7480*/  VIADD R47, R48, 0xffffff98 ;  /* 0xffffff98302f7836 */ /* 0x000fe20000000000 */
[----:B------:R-:W-:Y:S01]  /*7490*/  FSEL R200, R186, -INF , !P0 ;  /* 0xff800000bac87808 */ /* 0x000fe20004000000 */
[C---:B------:R-:W-:Y:S01]  /*74a0*/  FFMA.FTZ R195, R28.reuse, UR5, R21 ;  /* 0x000000051cc37c23 */ /* 0x040fe20008010015 */
[C---:B------:R-:W-:Y:S01]  /*74b0*/  ISETP.GE.AND P5, PT, R177.reuse, R2, PT ;  /* 0x00000002b100720c */ /* 0x040fe20003fa6270 */
[----:B------:R-:W-:Y:S01]  /*74c0*/  FFMA.FTZ R187, R28, UR5, R187 ;  /* 0x000000051cbb7c23 */ /* 0x000fe200080100bb */
[----:B------:R-:W-:Y:S01]  /*74d0*/  ISETP.GE.AND P1, PT, R177, R0, PT ;  /* 0x00000000b100720c */ /* 0x000fe20003f26270 */
[----:B------:R-:W-:Y:S01]  /*74e0*/  VIADD R21, R48, 0xffffff99 ;  /* 0xffffff9930157836 */ /* 0x000fe20000000000 */
[----:B------:R-:W-:Y:S01]  /*74f0*/  ISETP.GE.AND P0, PT, R49, R220, PT ;  /* 0x000000dc3100720c */ /* 0x000fe20003f06270 */
[----:B------:R-:W-:Y:S01]  /*7500*/  FFMA.FTZ R23, R28, UR5, R23 ;  /* 0x000000051c177c23 */ /* 0x000fe20008010017 */
[----:B------:R-:W-:Y:S01]  /*7510*/  FSEL R177, R20, -INF , !P5 ;  /* 0xff80000014b17808 */ /* 0x000fe20006800000 */
[----:B-1----:R-:W-:Y:S01]  /*7520*/  HMMA.16816.F32.BF16 R204, R172, R24, R204 ;  /* 0x00000018accc723c */ /* 0x002fe200000418cc */
[----:B------:R-:W-:-:S02]  /*7530*/  FSEL R185, R22, -INF , !P1 ;  /* 0xff80000016b97808 */ /* 0x000fc40004800000 */
[----:B------:R-:W-:Y:S02]  /*7540*/  FSEL R192, R192, -INF , !P0 ;  /* 0xff800000c0c07808 */ /* 0x000fe40004000000 */
[C---:B------:R-:W-:Y:S02]  /*7550*/  ISETP.GE.AND P5, PT, R49.reuse, R3, PT ;  /* 0x000000033100720c */ /* 0x040fe40003fa6270 */
[C---:B------:R-:W-:Y:S01]  /*7560*/  ISETP.GE.AND P1, PT, R49.reuse, R2, PT ;  /* 0x000000023100720c */ /* 0x040fe20003f26270 */
[----:B------:R-:W-:Y:S01]  /*7570*/  HMMA.16816.F32.BF16 R8, R40, R178, R8 ;  /* 0x000000b22808723c */ /* 0x000fe20000041808 */
[----:B------:R-:W-:Y:S02]  /*7580*/  ISETP.GE.AND P0, PT, R49, R0, PT ;  /* 0x000000003100720c */ /* 0x000fe40003f06270 */
[----:B------:R-:W-:Y:S02]  /*7590*/  I2FP.F32.U32 R49, R47 ;  /* 0x0000002f00317245 */ /* 0x000fe40000201000 */
[----:B------:R-:W-:-:S02]  /*75a0*/  FSEL R202, R187, -INF , !P5 ;  /* 0xff800000bbca7808 */ /* 0x000fc40006800000 */
[----:B------:R-:W-:Y:S01]  /*75b0*/  FSEL R195, R195, -INF , !P1 ;  /* 0xff800000c3c37808 */ /* 0x000fe20004800000 */
[C---:B------:R-:W-:Y:S01]  /*75c0*/  FFMA.FTZ R180, R49.reuse, UR5, R180 ;  /* 0x0000000531b47c23 */ /* 0x040fe200080100b4 */
[C---:B------:R-:W-:Y:S01]  /*75d0*/  FFMA.FTZ R182, R49.reuse, UR5, R182 ;  /* 0x0000000531b67c23 */ /* 0x040fe200080100b6 */
[----:B------:R-:W-:Y:S01]  /*75e0*/  I2FP.F32.U32 R20, R21 ;  /* 0x0000001500147245 */ /* 0x000fe20000201000 */
[----:B------:R-:W-:Y:S01]  /*75f0*/  FFMA.FTZ R16, R49, UR5, R16 ;  /* 0x0000000531107c23 */ /* 0x000fe20008010010 */
[----:B------:R-:W-:Y:S01]  /*7600*/  ISETP.GE.AND P5, PT, R47, R220, PT ;  /* 0x000000dc2f00720c */ /* 0x000fe20003fa6270 */
[----:B------:R-:W-:Y:S01]  /*7610*/  FFMA.FTZ R18, R49, UR5, R18 ;  /* 0x0000000531127c23 */ /* 0x000fe20008010012 */
[----:B------:R-:W-:Y:S01]  /*7620*/  ISETP.GE.AND P1, PT, R47, R3, PT ;  /* 0x000000032f00720c */ /* 0x000fe20003f26270 */
[----:B------:R-:W-:Y:S01]  /*7630*/  FFMA.FTZ R194, R20, UR5, R181 ;  /* 0x0000000514c27c23 */ /* 0x000fe200080100b5 */
[----:B------:R-:W-:Y:S01]  /*7640*/  FSEL R179, R23, -INF , !P0 ;  /* 0xff80000017b37808 */ /* 0x000fe20004000000 */
[----:B------:R-:W-:Y:S01]  /*7650*/  HMMA.16816.F32.BF16 R12, R64, R24, R12 ;  /* 0x00000018400c723c */ /* 0x000fe2000004180c */
[----:B------:R-:W-:Y:S01]  /*7660*/  FSEL R222, R180, -INF , !P5 ;  /* 0xff800000b4de7808 */ /* 0x000fe20006800000 */
[----:B------:R-:W-:Y:S01]  /*7670*/  FFMA.FTZ R219, R20, UR5, R17 ;  /* 0x0000000514db7c23 */ /* 0x000fe20008010011 */
[----:B------:R-:W-:Y:S01]  /*7680*/  FSEL R216, R182, -INF , !P1 ;  /* 0xff800000b6d87808 */ /* 0x000fe20004800000 */
[C---:B------:R-:W-:Y:S01]  /*7690*/  FFMA.FTZ R189, R20.reuse, UR5, R19 ;  /* 0x0000000514bd7c23 */ /* 0x040fe20008010013 */
[C---:B------:R-:W-:Y:S01]  /*76a0*/  ISETP.GE.AND P0, PT, R47.reuse, R2, PT ;  /* 0x000000022f00720c */ /* 0x040fe20003f06270 */
[----:B------:R-:W-:Y:S01]  /*76b0*/  FFMA.FTZ R183, R20, UR5, R183 ;  /* 0x0000000514b77c23 */ /* 0x000fe200080100b7 */
[----:B------:R-:W-:Y:S01]  /*76c0*/  ISETP.GE.AND P5, PT, R47, R0, PT ;  /* 0x000000002f00720c */ /* 0x000fe20003fa6270 */
[----:B------:R-:W-:Y:S01]  /*76d0*/  VIADD R17, R48, 0xffffffa1 ;  /* 0xffffffa130117836 */ /* 0x000fe20000000000 */
[----:B------:R-:W-:Y:S01]  /*76e0*/  BAR.SYNC.DEFER_BLOCKING 0x0 ;  /* 0x0000000000007b1d */ /* 0x000fe20000010000 */
[----:B------:R-:W-:Y:S01]  /*76f0*/  ISETP.GE.AND P1, PT, R21, R220, PT ;  /* 0x000000dc1500720c */ /* 0x000fe20003f26270 */
[----:B------:R-:W-:Y:S01]  /*7700*/  HMMA.16816.F32.BF16 R208, R172, R26, R208 ;  /* 0x0000001aacd0723c */ /* 0x000fe200000418d0 */
[----:B------:R-:W-:-:S02]  /*7710*/  FSEL R217, R16, -INF , !P0 ;  /* 0xff80000010d97808 */ /* 0x000fc40004000000 */
[----:B------:R-:W-:Y:S02]  /*7720*/  FSEL R181, R18, -INF , !P5 ;  /* 0xff80000012b57808 */ /* 0x000fe40006800000 */
[----:B------:R-:W-:Y:S02]  /*7730*/  FSEL R194, R194, -INF , !P1 ;  /* 0xff800000c2c27808 */ /* 0x000fe40004800000 */
[C---:B------:R-:W-:Y:S01]  /*7740*/  ISETP.GE.AND P0, PT, R21.reuse, R3, PT ;  /* 0x000000031500720c */ /* 0x040fe20003f06270 */
[----:B------:R-:W-:Y:S01]  /*7750*/  HMMA.16816.F32.BF16 R8, R64, R26, R8 ;  /* 0x0000001a4008723c */ /* 0x000fe20000041808 */
[C---:B------:R-:W-:Y:S02]  /*7760*/  ISETP.GE.AND P5, PT, R21.reuse, R2, PT ;  /* 0x000000021500720c */ /* 0x040fe40003fa6270 */
[----:B------:R-:W-:Y:S01]  /*7770*/  ISETP.GE.AND P1, PT, R21, R0, PT ;  /* 0x000000001500720c */ /* 0x000fe20003f26270 */
[----:B------:R-:W-:Y:S01]  /*7780*/  VIADD R21, R48, 0xffffffa0 ;  /* 0xffffffa030157836 */ /* 0x000fe20000000000 */
[----:B------:R-:W-:-:S02]  /*7790*/  FSEL R218, R183, -INF , !P0 ;  /* 0xff800000b7da7808 */ /* 0x000fc40004000000 */
[----:B------:R-:W-:Y:S01]  /*77a0*/  FSEL R219, R219, -INF , !P5 ;  /* 0xff800000dbdb7808 */ /* 0x000fe20006800000 */
[----:B------:R-:W-:Y:S01]  /*77b0*/  HMMA.16816.F32.BF16 R4, R40, R196, R4 ;  /* 0x000000c42804723c */ /* 0x000fe20000041804 */
[----:B------:R-:W-:Y:S02]  /*77c0*/  I2FP.F32.U32 R19, R21 ;  /* 0x0000001500137245 */ /* 0x000fe40000201000 */
[----:B------:R-:W-:Y:S02]  /*77d0*/  I2FP.F32.U32 R16, R17 ;  /* 0x0000001100107245 */ /* 0x000fe40000201000 */
[----:B------:R-:W-:Y:S01]  /*77e0*/  ISETP.GE.AND P0, PT, R21, R220, PT ;  /* 0x000000dc1500720c */ /* 0x000fe20003f06270 */
[C---:B------:R-:W-:Y:S01]  /*77f0*/  FFMA.FTZ R198, R19.reuse, UR5, R204 ;  /* 0x0000000513c67c23 */ /* 0x040fe200080100cc */
[----:B------:R-:W-:Y:S01]  /*7800*/  FFMA.FTZ R176, R19, UR5, R206 ;  /* 0x0000000513b07c23 */ /* 0x000fe200080100ce */
[----:B------:R-:W-:Y:S01]  /*7810*/  ISETP.GE.AND P5, PT, R21, R3, PT ;  /* 0x000000031500720c */ /* 0x000fe20003fa6270 */
[----:B------:R-:W-:Y:S01]  /*7820*/  FFMA.FTZ R12, R19, UR5, R12 ;  /* 0x00000005130c7c23 */ /* 0x000fe2000801000c */
[----:B------:R-:W-:Y:S01]  /*7830*/  FSEL R189, R189, -INF , !P1 ;  /* 0xff800000bdbd7808 */ /* 0x000fe20004800000 */
[----:B------:R-:W-:Y:S01]  /*7840*/  FFMA.FTZ R14, R19, UR5, R14 ;  /* 0x00000005130e7c23 */ /* 0x000fe2000801000e */
[----:B------:R-:W-:Y:S01]  /*7850*/  FSEL R198, R198, -INF , !P0 ;  /* 0xff800000c6c67808 */ /* 0x000fe20004000000 */
[----:B------:R-:W-:Y:S01]  /*7860*/  FFMA.FTZ R182, R16, UR5, R205 ;  /* 0x0000000510b67c23 */ /* 0x000fe200080100cd */
[----:B------:R-:W-:Y:S01]  /*7870*/  FSEL R176, R176, -INF , !P5 ;  /* 0xff800000b0b07808 */ /* 0x000fe20006800000 */
[----:B------:R-:W-:Y:S01]  /*7880*/  VIADD R19, R48, 0xffffffa8 ;  /* 0xffffffa830137836 */ /* 0x000fe20000000000 */
[C---:B------:R-:W-:Y:S01]  /*7890*/  ISETP.GE.AND P1, PT, R21.reuse, R2, PT ;  /* 0x000000021500720c */ /* 0x040fe20003f26270 */
[C---:B------:R-:W-:Y:S01]  /*78a0*/  FFMA.FTZ R199, R16.reuse, UR5, R13 ;  /* 0x0000000510c77c23 */ /* 0x040fe2000801000d */
[----:B------:R-:W-:Y:S01]  /*78b0*/  ISETP.GE.AND P0, PT, R21, R0, PT ;  /* 0x000000001500720c */ /* 0x000fe20003f06270 */
[----:B------:R-:W-:Y:S01]  /*78c0*/  FFMA.FTZ R178, R16, UR5, R207 ;  /* 0x0000000510b27c23 */ /* 0x000fe200080100cf */
[----:B------:R-:W-:Y:S01]  /*78d0*/  ISETP.GE.AND P5, PT, R17, R220, PT ;  /* 0x000000dc1100720c */ /* 0x000fe20003fa6270 */
[----:B------:R-:W-:Y:S01]  /*78e0*/  VIADD R13, R48, 0xffffffa9 ;  /* 0xffffffa9300d7836 */ /* 0x000fe20000000000 */
[----:B------:R-:W-:Y:S01]  /*78f0*/  FSEL R193, R12, -INF , !P1 ;  /* 0xff8000000cc17808 */ /* 0x000fe20004800000 */
[----:B------:R-:W-:Y:S01]  /*7900*/  FFMA.FTZ R15, R16, UR5, R15 ;  /* 0x00000005100f7c23 */ /* 0x000fe2000801000f */
[----:B------:R-:W-:Y:S01]  /*7910*/  FSEL R183, R14, -INF , !P0 ;  /* 0xff8000000eb77808 */ /* 0x000fe20004000000 */
[----:B------:R-:W-:Y:S01]  /*7920*/  HMMA.16816.F32.BF16 R212, R172, R32, R212 ;  /* 0x00000020acd4723c */ /* 0x000fe200000418d4 */
[----:B------:R-:W-:-:S02]  /*7930*/  FSEL R182, R182, -INF , !P5 ;  /* 0xff800000b6b67808 */ /* 0x000fc40006800000 */
[C---:B------:R-:W-:Y:S02]  /*7940*/  ISETP.GE.AND P1, PT, R17.reuse, R3, PT ;  /* 0x000000031100720c */ /* 0x040fe40003f26270 */
[C---:B------:R-:W-:Y:S02]  /*7950*/  ISETP.GE.AND P0, PT, R17.reuse, R2, PT ;  /* 0x000000021100720c */ /* 0x040fe40003f06270 */
[----:B------:R-:W-:Y:S01]  /*7960*/  ISETP.GE.AND P5, PT, R17, R0, PT ;  /* 0x000000001100720c */ /* 0x000fe20003fa6270 */
[----:B------:R-:W-:Y:S01]  /*7970*/  HMMA.16816.F32.BF16 R4, R64, R32, R4 ;  /* 0x000000204004723c */ /* 0x000fe20000041804 */
[----:B------:R-:W-:Y:S02]  /*7980*/  I2FP.F32.U32 R17, R19 ;  /* 0x0000001300117245 */ /* 0x000fe40000201000 */
[----:B------:R-:W-:Y:S02]  /*7990*/  FSEL R178, R178, -INF , !P1 ;  /* 0xff800000b2b27808 */ /* 0x000fe40004800000 */
        /* <DEDUP_REMOVED lines=10> */
[----:B------:R-:W-:Y:S01]  /*7a40*/  FFMA.FTZ R203, R12, UR5, R9 ;  /* 0x000000050ccb7c23 */ /* 0x000fe20008010009 */
[----:B------:R-:W-:Y:S01]  /*7a50*/  FSEL R188, R188, -INF , !P1 ;  /* 0xff800000bcbc7808 */ /* 0x000fe20004800000 */
[----:B------:R-:W-:Y:S01]  /*7a60*/  FFMA.FTZ R197, R12, UR5, R11 ;  /* 0x000000050cc57c23 */ /* 0x000fe2000801000b */
[----:B------:R-:W-:Y:S01]  /*7a70*/  FSEL R174, R210, -INF , !P0 ;  /* 0xff800000d2ae7808 */ /* 0x000fe20004000000 */
[----:B------:R-:W-:Y:S01]  /*7a80*/  FFMA.FTZ R180, R12, UR5, R211 ;  /* 0x000000050cb47c23 */ /* 0x000fe200080100d3 */
[C---:B------:R-:W-:Y:S01]  /*7a90*/  ISETP.GE.AND P5, PT, R19.reuse, R2, PT ;  /* 0x000000021300720c */ /* 0x040fe20003fa6270 */
[----:B------:R-:W-:Y:S01]  /*7aa0*/  VIADD R9, R48, 0xffffffb1 ;  /* 0xffffffb130097836 */ /* 0x000fe20000000000 */
[----:B------:R-:W-:-:S02]  /*7ab0*/  ISETP.GE.AND P1, PT, R19, R0, PT ;  /* 0x000000001300720c */ /* 0x000fc40003f26270 */
[C---:B------:R-:W-:Y:S02]  /*7ac0*/  ISETP.GE.AND P0, PT, R13.reuse, R220, PT ;  /* 0x000000dc0d00720c */ /* 0x040fe40003f06270 */
[----:B------:R-:W-:Y:S02]  /*7ad0*/  FSEL R201, R8, -INF , !P5 ;  /* 0xff80000008c97808 */ /* 0x000fe40006800000 */
[----:B------:R-:W-:Y:S02]  /*7ae0*/  FSEL R191, R10, -INF , !P1 ;  /* 0xff8000000abf7808 */ /* 0x000fe40004800000 */
[----:B------:R-:W-:Y:S02]  /*7af0*/  FSEL R184, R184, -INF , !P0 ;  /* 0xff800000b8b87808 */ /* 0x000fe40004000000 */
[C---:B------:R-:W-:Y:S02]  /*7b00*/  ISETP.GE.AND P5, PT, R13.reuse, R3, PT ;  /* 0x000000030d00720c */ /* 0x040fe40003fa6270 */
[----:B------:R-:W-:-:S02]  /*7b10*/  ISETP.GE.AND P1, PT, R13, R2, PT ;  /* 0x000000020d00720c */ /* 0x000fc40003f26270 */
[----:B------:R-:W-:Y:S01]  /*7b20*/  ISETP.GE.AND P0, PT, R13, R0, PT ;  /* 0x000000000d00720c */ /* 0x000fe20003f06270 */
[----:B------:R-:W-:Y:S01]  /*7b30*/  VIADD R13, R48, 0xffffffb0 ;  /* 0xffffffb0300d7836 */ /* 0x000fe20000000000 */
[----:B------:R-:W-:Y:S02]  /*7b40*/  FSEL R180, R180, -INF , !P5 ;  /* 0xff800000b4b47808 */ /* 0x000fe40006800000 */
[----:B------:R-:W-:Y:S02]  /*7b50*/  FSEL R203, R203, -INF , !P1 ;  /* 0xff800000cbcb7808 */ /* 0x000fe40004800000 */
        /* <DEDUP_REMOVED lines=10> */
[C---:B------:R-:W-:Y:S01]  /*7c00*/  FFMA.FTZ R56, R8.reuse, UR5, R213 ;  /* 0x0000000508387c23 */ /* 0x040fe200080100d5 */
[----:B------:R-:W-:Y:S01]  /*7c10*/  FSEL R33, R33, -INF , !P1 ;  /* 0xff80000021217808 */ /* 0x000fe20004800000 */
[C---:B------:R-:W-:Y:S01]  /*7c20*/  FFMA.FTZ R32, R8.reuse, UR5, R215 ;  /* 0x0000000508207c23 */ /* 0x040fe200080100d7 */
[C---:B------:R-:W-:Y:S01]  /*7c30*/  ISETP.GE.AND P0, PT, R13.reuse, R2, PT ;  /* 0x000000020d00720c */ /* 0x040fe20003f06270 */
[C---:B------:R-:W-:Y:S01]  /*7c40*/  FFMA.FTZ R7, R8.reuse, UR5, R7 ;  /* 0x0000000508077c23 */ /* 0x040fe20008010007 */
[----:B------:R-:W-:Y:S01]  /*7c50*/  ISETP.GE.AND P5, PT, R13, R0, PT ;  /* 0x000000000d00720c */ /* 0x000fe20003fa6270 */
[----:B------:R-:W-:Y:S01]  /*7c60*/  FFMA.FTZ R5, R8, UR5, R5 ;  /* 0x0000000508057c23 */ /* 0x000fe20008010005 */
[----:B------:R-:W-:-:S02]  /*7c70*/  ISETP.GE.AND P1, PT, R9, R220, PT ;  /* 0x000000dc0900720c */ /* 0x000fc40003f26270 */
[----:B------:R-:W-:Y:S02]  /*7c80*/  FSEL R175, R4, -INF , !P0 ;  /* 0xff80000004af7808 */ /* 0x000fe40004000000 */
[----:B------:R-:W-:Y:S02]  /*7c90*/  FSEL R171, R6, -INF , !P5 ;  /* 0xff80000006ab7808 */ /* 0x000fe40006800000 */
[----:B------:R-:W-:Y:S02]  /*7ca0*/  FSEL R56, R56, -INF , !P1 ;  /* 0xff80000038387808 */ /* 0x000fe40004800000 */
[C---:B------:R-:W-:Y:S02]  /*7cb0*/  ISETP.GE.AND P0, PT, R9.reuse, R3, PT ;  /* 0x000000030900720c */ /* 0x040fe40003f06270 */
[C---:B------:R-:W-:Y:S02]  /*7cc0*/  ISETP.GE.AND P5, PT, R9.reuse, R2, PT ;  /* 0x000000020900720c */ /* 0x040fe40003fa6270 */
[----:B------:R-:W-:Y:S01]  /*7cd0*/  ISETP.GE.AND P1, PT, R9, R0, PT ;  /* 0x000000000900720c */ /* 0x000fe20003f26270 */
[----:B------:R-:W-:Y:S01]  /*7ce0*/  VIADD R9, R48, 0xffffffb9 ;  /* 0xffffffb930097836 */ /* 0x000fe20000000000 */
[----:B------:R-:W-:-:S02]  /*7cf0*/  FSEL R32, R32, -INF , !P0 ;  /* 0xff80000020207808 */ /* 0x000fc40004000000 */
[----:B------:R-:W-:Y:S02]  /*7d00*/  FSEL R67, R7, -INF , !P1 ;  /* 0xff80000007437808 */ /* 0x000fe40004800000 */
[----:B------:R-:W-:Y:S02]  /*7d10*/  I2FP.F32.U32 R4, R9 ;  /* 0x0000000900047245 */ /* 0x000fe40000201000 */
[----:B------:R-:W-:Y:S02]  /*7d20*/  ISETP.GE.AND P0, PT, R9, R220, PT ;  /* 0x000000dc0900720c */ /* 0x000fe40003f06270 */
[----:B------:R-:W-:Y:S01]  /*7d30*/  FSEL R173, R5, -INF , !P5 ;  /* 0xff80000005ad7808 */ /* 0x000fe20006800000 */
[C---:B------:R-:W-:Y:S01]  /*7d40*/  FFMA.FTZ R46, R4.reuse, UR5, R57 ;  /* 0x00000005042e7c23 */ /* 0x040fe20008010039 */
[C---:B------:R-:W-:Y:S01]  /*7d50*/  FFMA.FTZ R61, R4.reuse, UR5, R61 ;  /* 0x00000005043d7c23 */ /* 0x040fe2000801003d */
[----:B------:R-:W-:Y:S01]  /*7d60*/  ISETP.GE.AND P1, PT, R9, R2, PT ;  /* 0x000000020900720c */ /* 0x000fe20003f26270 */
[C---:B------:R-:W-:Y:S01]  /*7d70*/  FFMA.FTZ R49, R4.reuse, UR5, R59 ;  /* 0x0000000504317c23 */ /* 0x040fe2000801003b */
[----:B------:R-:W-:Y:S01]  /*7d80*/  FFMA.FTZ R63, R4, UR5, R63 ;  /* 0x00000005043f7c23 */ /* 0x000fe2000801003f */
[----:B------:R-:W-:-:S02]  /*7d90*/  FSEL R46, R46, -INF , !P0 ;  /* 0xff8000002e2e7808 */ /* 0x000fc40004000000 */
[C---:B------:R-:W-:Y:S02]  /*7da0*/  ISETP.GE.AND P5, PT, R9.reuse, R3, PT ;  /* 0x000000030900720c */ /* 0x040fe40003fa6270 */
        /* <DEDUP_REMOVED lines=15> */
[----:B------:R-:W-:Y:S01]  /*7ea0*/  MOV R10, UR21 ;  /* 0x00000015000a7c02 */ /* 0x000fe20008000f00 */
[----:B------:R-:W-:Y:S01]  /*7eb0*/  IMAD.U32 R4, RZ, RZ, UR4 ;  /* 0x00000004ff047e24 */ /* 0x000fe2000f8e00ff */
[-C--:B------:R-:W-:Y:S01]  /*7ec0*/  @!P4 LEA R16, P0, R16, R235.reuse, 0x1 ;  /* 0x000000eb1010c211 */ /* 0x080fe200078008ff */
[----:B------:R-:W-:Y:S01]  /*7ed0*/  IMAD.U32 R5, RZ, RZ, UR17 ;  /* 0x00000011ff057e24 */ /* 0x000fe2000f8e00ff */
[-C--:B------:R-:W-:Y:S01]  /*7ee0*/  @!P3 LEA R14, P1, R14, R235.reuse, 0x1 ;  /* 0x000000eb0e0eb211 */ /* 0x080fe200078208ff */
[----:B------:R-:W-:Y:S01]  /*7ef0*/  IMAD.U32 R8, RZ, RZ, UR4 ;  /* 0x00000004ff087e24 */ /* 0x000fe2000f8e00ff */
[-C--:B------:R-:W-:Y:S01]  /*7f00*/  LEA R10, P5, R10, R235.reuse, 0x1 ;  /* 0x000000eb0a0a7211 */ /* 0x080fe200078a08ff */
[----:B------:R-:W-:Y:S01]  /*7f10*/  IMAD.U32 R6, RZ, RZ, UR4 ;  /* 0x00000004ff067e24 */ /* 0x000fe2000f8e00ff */
[----:B------:R-:W-:Y:S01]  /*7f20*/  ULEA.HI.X UR4, UR10, UR17, UR11, 0x5, UP0 ;  /* 0x000000110a047291 */ /* 0x000fe200080f2c0b */
[----:B------:R-:W-:Y:S01]  /*7f30*/  IMAD.U32 R9, RZ, RZ, UR17 ;  /* 0x00000011ff097e24 */ /* 0x000fe2000f8e00ff */
[----:B------:R-:W-:Y:S01]  /*7f40*/  @!P4 LEA.HI.X R17, R4, R234, R5, 0x1, P0 ;  /* 0x000000ea0411c211 */ /* 0x000fe200000f0c05 */
[----:B------:R-:W-:Y:S01]  /*7f50*/  IMAD.U32 R7, RZ, RZ, UR17 ;  /* 0x00000011ff077e24 */ /* 0x000fe2000f8e00ff */
[----:B------:R-:W-:-:S02]  /*7f60*/  @!P2 LEA R12, P0, R12, R235, 0x1 ;  /* 0x000000eb0c0ca211 */ /* 0x000fc400078008ff */
[----:B------:R-:W-:Y:S01]  /*7f70*/  IMAD.U32 R5, RZ, RZ, UR4 ;  /* 0x00000004ff057e24 */ /* 0x000fe2000f8e00ff */
[----:B------:R-:W-:Y:S01]  /*7f80*/  MOV R4, UR21 ;  /* 0x0000001500047c02 */ /* 0x000fe20008000f00 */
[----:B------:R-:W-:Y:S01]  /*7f90*/  @!PT LDS RZ, [RZ] ;  /* 0x00000000fffff984 */ /* 0x000fe20000000800 */
[----:B------:R-:W-:Y:S01]  /*7fa0*/  @!PT LDS RZ, [RZ] ;  /* 0x00000000fffff984 */ /* 0x000fe20000000800 */
[----:B------:R-:W-:Y:S01]  /*7fb0*/  @!PT LDS RZ, [RZ] ;  /* 0x00000000fffff984 */ /* 0x000fe20000000800 */
[----:B------:R1:W-:Y:S01]  /*7fc0*/  @!P4 LDGSTS.E.BYPASS.LTC128B.128 [R237+0x6000], desc[UR14][R16.64] ;  /* 0x0600000010edcfae */ /* 0x0003e2000b981a0e */
[-C--:B------:R-:W-:Y:S02]  /*7fd0*/  @!P3 LEA.HI.X R15, R8, R234.reuse, R9, 0x1, P1 ;  /* 0x000000ea080fb211 */ /* 0x080fe400008f0c09 */
        /* <DEDUP_REMOVED lines=29> */
.L_x_184:
[----:B------:R2:W-:Y:S02]  /*81b0*/  STS.128 [R237+0x8800], RZ ;  /* 0x008800ffed007388 */ /* 0x0005e40000000c00 */
.L_x_185:
[----:B------:R-:W-:Y:S05]  /*81c0*/  BSYNC.RECONVERGENT B0 ;  /* 0x0000000000007941 */ /* 0x000fea0003800200 */
.L_x_183:
[----:B------:R-:W0:Y:S02]  /*81d0*/  LDGDEPBAR ;  /* 0x00000000000079af */ /* 0x000e240000000000 */
.L_x_182:
[----:B------:R-:W-:Y:S01]  /*81e0*/  FMNMX3.FTZ R4, R166, R53, R31, !PT ;  /* 0x00000035a6047276 */ /* 0x000fe2000781001f */
[----:B------:R-:W-:Y:S01]  /*81f0*/  LDSM.16.MT88.4 R24, [R226+0x9000] ;  /* 0x00900000e218783b */ /* 0x000fe20000004200 */
[----:B------:R-:W-:Y:S02]  /*8200*/  FMNMX3.FTZ R6, R165, R51, R29, !PT ;  /* 0x00000033a5067276 */ /* 0x000fe4000781001d */
[----:B------:R-:W-:Y:S01]  /*8210*/  FMNMX3.FTZ R4, R4, R39, R221, !PT ;  /* 0x0000002704047276 */ /* 0x000fe200078100dd */
[----:B-1----:R-:W-:Y:S01]  /*8220*/  LDSM.16.MT88.4 R16, [R226+0xa000] ;  /* 0x00a00000e210783b */ /* 0x002fe20000004200 */
        /* <DEDUP_REMOVED lines=14> */
[----:B------:R-:W1:Y:S01]  /*8310*/  SHFL.BFLY PT, R4, R7, 0x2, 0x1f ;  /* 0x0c401f0007047f89 */ /* 0x000e6200000e0000 */
[----:B------:R-:W-:-:S02]  /*8320*/  IADD3 R52, PT, PT, R226, 0x9020, RZ ;  /* 0x00009020e2347810 */ /* 0x000fc40007ffe0ff */
[----:B------:R-:W-:Y:S01]  /*8330*/  FMNMX3.FTZ R215, R215, R248, R54, !PT ;  /* 0x000000f8d7d77276 */ /* 0x000fe20007810036 */
[----:B------:R-:W4:Y:S03]  /*8340*/  SHFL.BFLY PT, R5, R6, 0x2, 0x1f ;  /* 0x0c401f0006057f89 */ /* 0x000f2600000e0000 */
[----:B------:R-:W-:-:S04]  /*8350*/  FMNMX3.FTZ R215, R215, R190, R192, !PT ;  /* 0x000000bed7d77276 */ /* 0x000fc800078100c0 */
[----:B------:R-:W-:-:S04]  /*8360*/  FMNMX3.FTZ R215, R215, R222, R194, !PT ;  /* 0x000000ded7d77276 */ /* 0x000fc800078100c2 */
[----:B------:R-:W-:-:S04]  /*8370*/  FMNMX3.FTZ R215, R215, R198, R182, !PT ;  /* 0x000000c6d7d77276 */ /* 0x000fc800078100b6 */
[----:B------:R-:W-:-:S04]  /*8380*/  FMNMX3.FTZ R215, R215, R188, R184, !PT ;  /* 0x000000bcd7d77276 */ /* 0x000fc800078100b8 */
[----:B------:R-:W-:Y:S02]  /*8390*/  FMNMX3.FTZ R215, R215, R172, R56, !PT ;  /* 0x000000acd7d77276 */ /* 0x000fe40007810038 */
[----:B-1----:R-:W-:Y:S02]  /*83a0*/  FMNMX.FTZ R4, R7, R4, !PT ;  /* 0x0000000407047209 */ /* 0x002fe40007810000 */
[----:B------:R-:W-:Y:S02]  /*83b0*/  FMNMX3.FTZ R7, R167, R224, R238, !PT ;  /* 0x000000e0a7077276 */ /* 0x000fe400078100ee */
[----:B----4-:R-:W-:Y:S01]  /*83c0*/  FMNMX.FTZ R5, R6, R5, !PT ;  /* 0x0000000506057209 */ /* 0x010fe20007810000 */
[----:B------:R-:W1:Y:S01]  /*83d0*/  SHFL.BFLY PT, R213, R4, 0x1, 0x1f ;  /* 0x0c201f0004d57f89 */ /* 0x000e6200000e0000 */
[----:B------:R-:W-:Y:S02]  /*83e0*/  FMNMX3.FTZ R7, R7, R58, R60, !PT ;  /* 0x0000003a07077276 */ /* 0x000fe4000781003c */
[----:B------:R-:W-:Y:S01]  /*83f0*/  FMNMX3.FTZ R215, R215, R35, R46, !PT ;  /* 0x00000023d7d77276 */ /* 0x000fe2000781002e */
[----:B------:R-:W4:Y:S01]  /*8400*/  SHFL.BFLY PT, R212, R5, 0x1, 0x1f ;  /* 0x0c201f0005d47f89 */ /* 0x000f2200000e0000 */
[----:B------:R-:W-:-:S02]  /*8410*/  FMNMX3.FTZ R7, R7, R200, R202, !PT ;  /* 0x000000c807077276 */ /* 0x000fc400078100ca */
[----:B------:R-:W-:Y:S02]  /*8420*/  IADD3 R6, PT, PT, R226, 0x9000, RZ ;  /* 0x00009000e2067810 */ /* 0x000fe40007ffe0ff */
[----:B------:R-:W-:Y:S02]  /*8430*/  FMNMX3.FTZ R7, R7, R216, R218, !PT ;  /* 0x000000d807077276 */ /* 0x000fe400078100da */
[----:B------:R-:W-:Y:S02]  /*8440*/  @P6 IADD3 R52, PT, PT, R6, -0x20, RZ ;  /* 0xffffffe006346810 */ /* 0x000fe40007ffe0ff */
[----:B------:R-:W-:-:S03]  /*8450*/  FMNMX3.FTZ R7, R7, R176, R178, !PT ;  /* 0x000000b007077276 */ /* 0x000fc600078100b2 */
[----:B------:R-:W-:Y:S01]  /*8460*/  LDSM.16.MT88.4 R20, [R52] ;  /* 0x000000003414783b */ /* 0x000fe20000004200 */
[----:B------:R-:W-:-:S03]  /*8470*/  FMNMX3.FTZ R214, R7, R174, R180, !PT ;  /* 0x000000ae07d67276 */ /* 0x000fc600078100b4 */
[----:B------:R-:W-:Y:S01]  /*8480*/  LDSM.16.MT88.4 R12, [R52+0x1000] ;  /* 0x00100000340c783b */ /* 0x000fe20000004200 */
[----:B------:R-:W-:Y:S02]  /*8490*/  FMNMX3.FTZ R214, R214, R33, R32, !PT ;  /* 0x00000021d6d67276 */ /* 0x000fe40007810020 */
[----:B-1----:R-:W-:Y:S02]  /*84a0*/  FMNMX.FTZ R213, R4, R213, !PT ;  /* 0x000000d504d57209 */ /* 0x002fe40007810000 */
[----:B------:R-:W-:Y:S01]  /*84b0*/  FMNMX3.FTZ R214, R214, R34, R49, !PT ;  /* 0x00000022d6d67276 */ /* 0x000fe20007810031 */
[----:B------:R-:W1:Y:S01]  /*84c0*/  SHFL.BFLY PT, R4, R215, 0x2, 0x1f ;  /* 0x0c401f00d7047f89 */ /* 0x000e6200000e0000 */
[----:B----4-:R-:W-:Y:S01]  /*84d0*/  FMNMX.FTZ R212, R5, R212, !PT ;  /* 0x000000d405d47209 */ /* 0x010fe20007810000 */
[C---:B------:R-:W-:Y:S01]  /*84e0*/  FMUL.FTZ R170, R213.reuse, UR13 ;  /* 0x0000000dd5aa7c20 */ /* 0x040fe20008410000 */
[C---:B------:R-:W-:Y:S01]  /*84f0*/  FSETP.NEU.FTZ.AND P1, PT, R213.reuse, -INF , PT ;  /* 0xff800000d500780b */ /* 0x040fe20003f3d000 */
[----:B------:R-:W4:Y:S01]  /*8500*/  SHFL.BFLY PT, R5, R214, 0x2, 0x1f ;  /* 0x0c401f00d6057f89 */ /* 0x000f2200000e0000 */
[C---:B------:R-:W-:Y:S01]  /*8510*/  FSETP.NEU.FTZ.AND P0, PT, R212.reuse, -INF , PT ;  /* 0xff800000d400780b */ /* 0x040fe20003f1d000 */
[----:B------:R-:W-:Y:S01]  /*8520*/  FMUL.FTZ R62, R212, UR13 ;  /* 0x0000000dd43e7c20 */ /* 0x000fe20008410000 */
[----:B------:R-:W-:-:S02]  /*8530*/  FSEL R7, R213, RZ, P1 ;  /* 0x000000ffd5077208 */ /* 0x000fc40000800000 */
[----:B------:R-:W-:Y:S02]  /*8540*/  FSEL R8, R212, RZ, P0 ;  /* 0x000000ffd4087208 */ /* 0x000fe40000000000 */
[----:B------:R-:W-:Y:S01]  /*8550*/  FSEL R62, R62, RZ, P0 ;  /* 0x000000ff3e3e7208 */ /* 0x000fe20000000000 */
[----:B------:R-:W-:Y:S01]  /*8560*/  FADD.FTZ R48, R166, -R7 ;  /* 0x80000007a6307221 */ /* 0x000fe20000010000 */
[----:B------:R-:W-:Y:S01]  /*8570*/  FSEL R170, R170, RZ, P1 ;  /* 0x000000ffaaaa7208 */ /* 0x000fe20000800000 */
[----:B------:R-:W-:Y:S02]  /*8580*/  FADD.FTZ R7, R165, -R8 ;  /* 0x80000008a5077221 */ /* 0x000fe40000010000 */
[----:B---3--:R-:W-:Y:S01]  /*8590*/  LDSM.16.MT88.4 R8, [R52+0x2000] ;  /* 0x002000003408783b */ /* 0x008fe20000004200 */
[--C-:B------:R-:W-:Y:S01]  /*85a0*/  FFMA.FTZ R38, R55, UR13, -R62.reuse ;  /* 0x0000000d37267c23 */ /* 0x100fe2000801083e */
[----:B------:R-:W-:Y:S01]  /*85b0*/  FMUL.FTZ R7, R7, UR13 ;  /* 0x0000000d07077c20 */ /* 0x000fe20008410000 */
[----:B------:R-:W-:Y:S01]  /*85c0*/  FFMA.FTZ R40, R51, UR13, -R62 ;  /* 0x0000000d33287c23 */ /* 0x000fe2000801083e */
[--C-:B------:R-:W-:Y:S01]  /*85d0*/  FFMA.FTZ R42, R39, UR13, -R170.reuse ;  /* 0x0000000d272a7c23 */ /* 0x100fe200080108aa */
[--C-:B------:R-:W-:Y:S01]  /*85e0*/  FFMA.FTZ R44, R53, UR13, -R170.reuse ;  /* 0x0000000d352c7c23 */ /* 0x100fe200080108aa */
[----:B------:R-:W3:Y:S01]  /*85f0*/  MUFU.EX2 R47, R7 ;  /* 0x00000007002f7308 */ /* 0x000ee20000000800 */
[--C-:B------:R-:W-:Y:S01]  /*8600*/  FFMA.FTZ R43, R31, UR13, -R170.reuse ;  /* 0x0000000d1f2b7c23 */ /* 0x100fe200080108aa */
[----:B-1----:R-:W-:Y:S01]  /*8610*/  FMNMX.FTZ R215, R215, R4, !PT ;  /* 0x00000004d7d77209 */ /* 0x002fe20007810000 */
[----:B------:R-:W-:Y:S01]  /*8620*/  FFMA.FTZ R41, R221, UR13, -R170 ;  /* 0x0000000ddd297c23 */ /* 0x000fe200080108aa */
[--C-:B------:R-:W-:Y:S01]  /*8630*/  FFMA.FTZ R39, R29, UR13, -R62.reuse ;  /* 0x0000000d1d277c23 */ /* 0x100fe2000801083e */
[--C-:B------:R-:W-:Y:S01]  /*8640*/  FFMA.FTZ R45, R45, UR13, -R62.reuse ;  /* 0x0000000d2d2d7c23 */ /* 0x100fe2000801083e */
[----:B----4-:R-:W-:Y:S01]  /*8650*/  FMNMX.FTZ R214, R214, R5, !PT ;  /* 0x00000005d6d67209 */ /* 0x010fe20007810000 */
[----:B------:R-:W1:Y:S01]  /*8660*/  SHFL.BFLY PT, R4, R215, 0x1, 0x1f ;  /* 0x0c201f00d7047f89 */ /* 0x000e6200000e0000 */
[----:B------:R-:W-:Y:S01]  /*8670*/  FMUL.FTZ R48, R48, UR13 ;  /* 0x0000000d30307c20 */ /* 0x000fe20008410000 */
[----:B------:R-:W-:Y:S01]  /*8680*/  MUFU.EX2 R44, R44 ;  /* 0x0000002c002c7308 */ /* 0x000fe20000000800 */
[--C-:B------:R-:W-:Y:S01]  /*8690*/  FFMA.FTZ R186, R185, UR13, -R62.reuse ;  /* 0x0000000db9ba7c23 */ /* 0x100fe2000801083e */
[----:B------:R-:W4:Y:S01]  /*86a0*/  SHFL.BFLY PT, R5, R214, 0x1, 0x1f ;  /* 0x0c201f00d6057f89 */ /* 0x000f2200000e0000 */
[--C-:B------:R-:W-:Y:S01]  /*86b0*/  FFMA.FTZ R179, R179, UR13, -R62.reuse ;  /* 0x0000000db3b37c23 */ /* 0x100fe2000801083e */
[--C-:B------:R-:W-:Y:S01]  /*86c0*/  FFMA.FTZ R181, R181, UR13, -R62.reuse ;  /* 0x0000000db5b57c23 */ /* 0x100fe2000801083e */
[----:B------:R-:W-:Y:S01]  /*86d0*/  FFMA.FTZ R206, R187, UR13, -R62 ;  /* 0x0000000dbbce7c23 */ /* 0x000fe2000801083e */
[--C-:B------:R-:W-:Y:S01]  /*86e0*/  FFMA.FTZ R193, R193, UR13, -R170.reuse ;  /* 0x0000000dc1c17c23 */ /* 0x100fe200080108aa */
[----:B------:R-:W-:Y:S01]  /*86f0*/  FFMA.FTZ R204, R203, UR13, -R170 ;  /* 0x0000000dcbcc7c23 */ /* 0x000fe200080108aa */
[----:B------:R-:W5:Y:S01]  /*8700*/  MUFU.EX2 R43, R43 ;  /* 0x0000002b002b7308 */ /* 0x000f620000000800 */
        /* <DEDUP_REMOVED lines=13> */
[----:B-1----:R-:W-:Y:S01]  /*87e0*/  FMNMX.FTZ R215, R215, R4, !PT ;  /* 0x00000004d7d77209 */ /* 0x002fe20007810000 */
[-C--:B------:R-:W-:Y:S01]  /*87f0*/  FMUL.FTZ R106, R106, R47.reuse ;  /* 0x0000002f6a6a7220 */ /* 0x080fe20000410000 */
[----:B------:R-:W1:Y:S01]  /*8800*/  MUFU.EX2 R41, R41 ;  /* 0x0000002900297308 */ /* 0x000e620000000800 */
[----:B-----5:R-:W-:Y:S01]  /*8810*/  F2FP.BF16.F32.PACK_AB R28, R43, R44 ;  /* 0x0000002c2b1c723e */ /* 0x020fe200000010ff */
[----:B------:R-:W-:Y:S01]  /*8820*/  FMUL.FTZ R107, R107, R47 ;  /* 0x0000002f6b6b7220 */ /* 0x000fe20000410000 */
[----:B----4-:R-:W-:Y:S01]  /*8830*/  FMNMX.FTZ R214, R214, R5, !PT ;  /* 0x00000005d6d67209 */ /* 0x010fe20007810000 */
[C---:B------:R-:W-:Y:S01]  /*8840*/  FMUL.FTZ R51, R215.reuse, UR13 ;  /* 0x0000000dd7337c20 */ /* 0x040fe20008410000 */
[----:B------:R-:W3:Y:S01]  /*8850*/  LDSM.16.MT88.4 R4, [R226+0xb000] ;  /* 0x00b00000e204783b */ /* 0x000ee20000004200 */
[C---:B------:R-:W-:Y:S01]  /*8860*/  FSETP.NEU.FTZ.AND P1, PT, R215.reuse, -INF , PT ;  /* 0xff800000d700780b */ /* 0x040fe20003f3d000 */
[-C--:B------:R-:W-:Y:S01]  /*8870*/  FMUL.FTZ R110, R110, R47.reuse ;  /* 0x0000002f6e6e7220 */ /* 0x080fe20000410000 */
[C---:B------:R-:W-:Y:S01]  /*8880*/  FMUL.FTZ R55, R214.reuse, UR13 ;  /* 0x0000000dd6377c20 */ /* 0x040fe20008410000 */
[----:B------:R-:W-:Y:S01]  /*8890*/  FSETP.NEU.FTZ.AND P0, PT, R214, -INF , PT ;  /* 0xff800000d600780b */ /* 0x000fe20003f1d000 */
[----:B------:R-:W-:Y:S01]  /*88a0*/  MUFU.EX2 R40, R40 ;  /* 0x0000002800287308 */ /* 0x000fe20000000800 */
[----:B------:R-:W-:Y:S01]  /*88b0*/  FSEL R63, R215, RZ, P1 ;  /* 0x000000ffd73f7208 */ /* 0x000fe20000800000 */
[-C--:B------:R-:W-:Y:S01]  /*88c0*/  FMUL.FTZ R111, R111, R47.reuse ;  /* 0x0000002f6f6f7220 */ /* 0x080fe20000410000 */
[----:B------:R-:W-:Y:S01]  /*88d0*/  FSEL R55, R55, RZ, P0 ;  /* 0x000000ff37377208 */ /* 0x000fe20000000000 */
[-C--:B------:R-:W-:Y:S01]  /*88e0*/  FMUL.FTZ R118, R118, R47.reuse ;  /* 0x0000002f76767220 */ /* 0x080fe20000410000 */
[----:B------:R-:W-:Y:S01]  /*88f0*/  FSEL R64, R214, RZ, P0 ;  /* 0x000000ffd6407208 */ /* 0x000fe20000000000 */
[----:B------:R-:W-:Y:S01]  /*8900*/  FADD.FTZ R63, R168, -R63 ;  /* 0x8000003fa83f7221 */ /* 0x000fe20000010000 */
[----:B------:R-:W-:Y:S01]  /*8910*/  FSEL R51, R51, RZ, P1 ;  /* 0x000000ff33337208 */ /* 0x000fe20000800000 */
[--C-:B------:R-:W-:Y:S01]  /*8920*/  FFMA.FTZ R165, R58, UR13, -R55.reuse ;  /* 0x0000000d3aa57c23 */ /* 0x100fe20008010837 */
[----:B------:R-:W4:Y:S01]  /*8930*/  MUFU.EX2 R39, R39 ;  /* 0x0000002700277308 */ /* 0x000f220000000800 */
[----:B------:R-:W-:Y:S01]  /*8940*/  FADD.FTZ R64, R167, -R64 ;  /* 0x80000040a7407221 */ /* 0x000fe20000010000 */
[----:B------:R-:W-:Y:S01]  /*8950*/  FFMA.FTZ R59, R224, UR13, -R55 ;  /* 0x0000000de03b7c23 */ /* 0x000fe20008010837 */
[--C-:B------:R-:W-:Y:S01]  /*8960*/  FFMA.FTZ R50, R50, UR13, -R51.reuse ;  /* 0x0000000d32327c23 */ /* 0x100fe20008010833 */
[--C-:B------:R-:W-:Y:S01]  /*8970*/  FFMA.FTZ R53, R246, UR13, -R51.reuse ;  /* 0x0000000df6357c23 */ /* 0x100fe20008010833 */
[----:B------:R-:W-:Y:S01]  /*8980*/  FFMA.FTZ R57, R54, UR13, -R51 ;  /* 0x0000000d36397c23 */ /* 0x000fe20008010833 */
[----:B------:R-:W-:Y:S01]  /*8990*/  FFMA.FTZ R65, R60, UR13, -R55 ;  /* 0x0000000d3c417c23 */ /* 0x000fe20008010837 */
[----:B------:R-:W-:Y:S01]  /*89a0*/  FFMA.FTZ R248, R248, UR13, -R51 ;  /* 0x0000000df8f87c23 */ /* 0x000fe20008010833 */
[----:B------:R-:W-:Y:S01]  /*89b0*/  MUFU.EX2 R38, R38 ;  /* 0x0000002600267308 */ /* 0x000fe20000000800 */
[----:B------:R-:W-:Y:S01]  /*89c0*/  FFMA.FTZ R238, R238, UR13, -R55 ;  /* 0x0000000deeee7c23 */ /* 0x000fe20008010837 */
[----:B------:R-:W-:Y:S01]  /*89d0*/  FMUL.FTZ R166, R63, UR13 ;  /* 0x0000000d3fa67c20 */ /* 0x000fe20008410000 */
[----:B-1----:R-:W-:Y:S01]  /*89e0*/  F2FP.BF16.F32.PACK_AB R30, R41, R42 ;  /* 0x0000002a291e723e */ /* 0x002fe200000010ff */
[-C--:B------:R-:W-:Y:S01]  /*89f0*/  FMUL.FTZ R119, R119, R47.reuse ;  /* 0x0000002f77777220 */ /* 0x080fe20000410000 */
[-C--:B------:R-:W-:Y:S01]  /*8a00*/  FMUL.FTZ R142, R142, R47.reuse ;  /* 0x0000002f8e8e7220 */ /* 0x080fe20000410000 */
[-C--:B------:R-:W-:Y:S01]  /*8a10*/  FMUL.FTZ R143, R143, R47.reuse ;  /* 0x0000002f8f8f7220 */ /* 0x080fe20000410000 */
[-C--:B------:R-:W-:Y:S01]  /*8a20*/  FMUL.FTZ R138, R138, R47.reuse ;  /* 0x0000002f8a8a7220 */ /* 0x080fe20000410000 */
[----:B------:R-:W1:Y:S01]  /*8a30*/  MUFU.EX2 R45, R45 ;  /* 0x0000002d002d7308 */ /* 0x000e620000000800 */
[----:B----4-:R-:W-:Y:S01]  /*8a40*/  F2FP.BF16.F32.PACK_AB R29, R39, R40 ;  /* 0x00000028271d723e */ /* 0x010fe200000010ff */
[-C--:B------:R-:W-:Y:S01]  /*8a50*/  FMUL.FTZ R139, R139, R47.reuse ;  /* 0x0000002f8b8b7220 */ /* 0x080fe20000410000 */
[-C--:B------:R-:W-:Y:S01]  /*8a60*/  FMUL.FTZ R130, R130, R47.reuse ;  /* 0x0000002f82827220 */ /* 0x080fe20000410000 */
[-C--:B------:R-:W-:Y:S01]  /*8a70*/  FMUL.FTZ R131, R131, R47.reuse ;  /* 0x0000002f83837220 */ /* 0x080fe20000410000 */
[--C-:B------:R-:W-:Y:S01]  /*8a80*/  FFMA.FTZ R167, R177, UR13, -R170.reuse ;  /* 0x0000000db1a77c23 */ /* 0x100fe200080108aa */
[--C-:B------:R-:W-:Y:S01]  /*8a90*/  FFMA.FTZ R177, R217, UR13, -R170.reuse ;  /* 0x0000000dd9b17c23 */ /* 0x100fe200080108aa */
[--C-:B------:R-:W-:Y:S01]  /*8aa0*/  FFMA.FTZ R168, R219, UR13, -R170.reuse ;  /* 0x0000000ddba87c23 */ /* 0x100fe200080108aa */
[----:B------:R-:W4:Y:S01]  /*8ab0*/  MUFU.EX2 R48, R48 ;  /* 0x0000003000307308 */ /* 0x000f220000000800 */
[--C-:B------:R-:W-:Y:S01]  /*8ac0*/  FFMA.FTZ R192, R192, UR13, -R51.reuse ;  /* 0x0000000dc0c07c23 */ /* 0x100fe20008010833 */
[--C-:B------:R-:W-:Y:S01]  /*8ad0*/  FFMA.FTZ R185, R222, UR13, -R51.reuse ;  /* 0x0000000ddeb97c23 */ /* 0x100fe20008010833 */
[----:B------:R-:W-:Y:S01]  /*8ae0*/  FFMA.FTZ R194, R194, UR13, -R51 ;  /* 0x0000000dc2c27c23 */ /* 0x000fe20008010833 */
[----:B------:R-:W-:Y:S01]  /*8af0*/  FFMA.FTZ R196, R202, UR13, -R55 ;  /* 0x0000000dcac47c23 */ /* 0x000fe20008010837 */
[--C-:B------:R-:W-:Y:S01]  /*8b00*/  FFMA.FTZ R202, R199, UR13, -R170.reuse ;  /* 0x0000000dc7ca7c23 */ /* 0x100fe200080108aa */
[----:B------:R-:W-:Y:S01]  /*8b10*/  FFMA.FTZ R199, R201, UR13, -R170 ;  /* 0x0000000dc9c77c23 */ /* 0x000fe200080108aa */
[--C-:B------:R-:W-:Y:S01]  /*8b20*/  FFMA.FTZ R183, R183, UR13, -R62.reuse ;  /* 0x0000000db7b77c23 */ /* 0x100fe2000801083e */
[----:B------:R5:W-:Y:S01]  /*8b30*/  MUFU.EX2 R60, R165 ;  /* 0x000000a5003c7308 */ /* 0x000be20000000800 */
[----:B-1----:R-:W-:Y:S01]  /*8b40*/  F2FP.BF16.F32.PACK_AB R31, R45, R38 ;  /* 0x000000262d1f723e */ /* 0x002fe200000010ff */
[--C-:B------:R-:W-:Y:S01]  /*8b50*/  FFMA.FTZ R187, R191, UR13, -R62.reuse ;  /* 0x0000000dbfbb7c23 */ /* 0x100fe2000801083e */
[----:B------:R-:W-:Y:S01]  /*8b60*/  FFMA.FTZ R208, R197, UR13, -R62 ;  /* 0x0000000dc5d07c23 */ /* 0x000fe2000801083e */
[--C-:B------:R-:W-:Y:S01]  /*8b70*/  FFMA.FTZ R191, R182, UR13, -R51.reuse ;  /* 0x0000000db6bf7c23 */ /* 0x100fe20008010833 */
[--C-:B------:R-:W-:Y:S01]  /*8b80*/  FFMA.FTZ R198, R198, UR13, -R51.reuse ;  /* 0x0000000dc6c67c23 */ /* 0x100fe20008010833 */
[--C-:B------:R-:W-:Y:S01]  /*8b90*/  FFMA.FTZ R182, R188, UR13, -R51.reuse ;  /* 0x0000000dbcb67c23 */ /* 0x100fe20008010833 */
[----:B------:R-:W-:Y:S01]  /*8ba0*/  FFMA.FTZ R197, R184, UR13, -R51 ;  /* 0x0000000db8c57c23 */ /* 0x000fe20008010833 */
        /* <DEDUP_REMOVED lines=31> */
[--C-:B------:R-:W-:Y:S01]  /*8da0*/  FFMA.FTZ R201, R178, UR13, -R55.reuse ;  /* 0x0000000db2c97c23 */ /* 0x100fe20008010837 */
[----:B------:R-:W-:Y:S01]  /*8db0*/  MUFU.EX2 R57, R57 ;  /* 0x0000003900397308 */ /* 0x000fe20000000800 */
[--C-:B------:R-:W-:Y:S01]  /*8dc0*/  FFMA.FTZ R174, R174, UR13, -R55.reuse ;  /* 0x0000000daeae7c23 */ /* 0x100fe20008010837 */
[----:B------:R-:W-:Y:S01]  /*8dd0*/  FFMA.FTZ R203, R180, UR13, -R55 ;  /* 0x0000000db4cb7c23 */ /* 0x000fe20008010837 */
[----:B------:R-:W-:Y:S01]  /*8de0*/  FFMA.FTZ R44, R243, R48, R44 ;  /* 0x00000030f32c7223 */ /* 0x000fe2000001002c */
[----:B------:R-:W-:Y:S01]  /*8df0*/  FFMA.FTZ R40, R241, R47, R40 ;  /* 0x0000002ff1287223 */ /* 0x000fe20000010028 */
[C---:B------:R-:W-:Y:S01]  /*8e00*/  HMMA.16816.F32.BF16 R152, R28.reuse, R26, R152 ;  /* 0x0000001a1c98723c */ /* 0x040fe20000041898 */
[--C-:B------:R-:W-:Y:S01]  /*8e10*/  FFMA.FTZ R175, R175, UR13, -R170.reuse ;  /* 0x0000000dafaf7c23 */ /* 0x100fe200080108aa */
[--C-:B------:R-:W-:Y:S01]  /*8e20*/  FFMA.FTZ R178, R173, UR13, -R170.reuse ;  /* 0x0000000dadb27c23 */ /* 0x100fe200080108aa */
[----:B------:R-:W-:Y:S01]  /*8e30*/  MUFU.EX2 R59, R59 ;  /* 0x0000003b003b7308 */ /* 0x000fe20000000800 */
[--C-:B------:R-:W-:Y:S01]  /*8e40*/  FFMA.FTZ R37, R37, UR13, -R170.reuse ;  /* 0x0000000d25257c23 */ /* 0x100fe200080108aa */
[----:B------:R-:W-:Y:S01]  /*8e50*/  FFMA.FTZ R66, R66, UR13, -R170 ;  /* 0x0000000d42427c23 */ /* 0x000fe200080108aa */
[--C-:B------:R-:W-:Y:S01]  /*8e60*/  FFMA.FTZ R67, R67, UR13, -R62.reuse ;  /* 0x0000000d43437c23 */ /* 0x100fe2000801083e */
[--C-:B------:R-:W-:Y:S01]  /*8e70*/  FFMA.FTZ R36, R36, UR13, -R62.reuse ;  /* 0x0000000d24247c23 */ /* 0x100fe2000801083e */
[C---:B------:R-:W-:Y:S01]  /*8e80*/  HMMA.16816.F32.BF16 R72, R28.reuse, R20, R72 ;  /* 0x000000141c48723c */ /* 0x040fe20000041848 */
[----:B------:R-:W-:Y:S01]  /*8e90*/  FFMA.FTZ R61, R61, UR13, -R62 ;  /* 0x0000000d3d3d7c23 */ /* 0x000fe2000801083e */
[----:B------:R-:W-:Y:S01]  /*8ea0*/  FADD.FTZ R43, R43, R44 ;  /* 0x0000002c2b2b7221 */ /* 0x000fe20000010000 */
[----:B------:R-:W-:Y:S01]  /*8eb0*/  MUFU.EX2 R58, R238 ;  /* 0x000000ee003a7308 */ /* 0x000fe20000000800 */
[----:B------:R-:W-:Y:S01]  /*8ec0*/  FADD.FTZ R39, R39, R40 ;  /* 0x0000002827277221 */ /* 0x000fe20000010000 */
[----:B------:R-:W-:Y:S01]  /*8ed0*/  FFMA.FTZ R172, R172, UR13, -R51 ;  /* 0x0000000dacac7c23 */ /* 0x000fe20008010833 */
[----:B------:R-:W-:Y:S01]  /*8ee0*/  FADD.FTZ R42, R42, R43 ;  /* 0x0000002b2a2a7221 */ /* 0x000fe20000010000 */
[----:B------:R-:W-:Y:S01]  /*8ef0*/  FFMA.FTZ R35, R35, UR13, -R51 ;  /* 0x0000000d23237c23 */ /* 0x000fe20008010833 */
[C---:B------:R-:W-:Y:S01]  /*8f00*/  HMMA.16816.F32.BF16 R76, R28.reuse, R22, R76 ;  /* 0x000000161c4c723c */ /* 0x040fe2000004184c */
[----:B------:R-:W-:Y:S01]  /*8f10*/  FADD.FTZ R38, R38, R39 ;  /* 0x0000002726267221 */ /* 0x000fe20000010000 */
[----:B------:R-:W-:Y:S01]  /*8f20*/  FFMA.FTZ R46, R46, UR13, -R51 ;  /* 0x0000000d2e2e7c23 */ /* 0x000fe20008010833 */
[----:B------:R-:W1:Y:S01]  /*8f30*/  MUFU.EX2 R64, R166 ;  /* 0x000000a600407308 */ /* 0x000e620000000800 */
[--C-:B------:R-:W-:Y:S01]  /*8f40*/  FFMA.FTZ R33, R33, UR13, -R55.reuse ;  /* 0x0000000d21217c23 */ /* 0x100fe20008010837 */
[--C-:B------:R-:W-:Y:S01]  /*8f50*/  FFMA.FTZ R32, R32, UR13, -R55.reuse ;  /* 0x0000000d20207c23 */ /* 0x100fe20008010837 */
[--C-:B------:R-:W-:Y:S01]  /*8f60*/  FFMA.FTZ R34, R34, UR13, -R55.reuse ;  /* 0x0000000d22227c23 */ /* 0x100fe20008010837 */
[----:B------:R-:W-:Y:S01]  /*8f70*/  FFMA.FTZ R49, R49, UR13, -R55 ;  /* 0x0000000d31317c23 */ /* 0x000fe20008010837 */
[C---:B------:R-:W-:Y:S01]  /*8f80*/  HMMA.16816.F32.BF16 R88, R28.reuse, R16, R88 ;  /* 0x000000101c58723c */ /* 0x040fe20000041858 */
[----:B------:R-:W-:Y:S01]  /*8f90*/  FADD.FTZ R42, R41, R42 ;  /* 0x0000002a292a7221 */ /* 0x000fe20000010000 */
[----:B------:R-:W-:Y:S01]  /*8fa0*/  FADD.FTZ R45, R45, R38 ;  /* 0x000000262d2d7221 */ /* 0x000fe20000010000 */
[----:B------:R-:W4:Y:S05]  /*8fb0*/  MUFU.EX2 R65, R165 ;  /* 0x000000a500417308 */ /* 0x000f2a0000000800 */
[C---:B------:R-:W-:Y:S03]  /*8fc0*/  HMMA.16816.F32.BF16 R92, R28.reuse, R18, R92 ;  /* 0x000000121c5c723c */ /* 0x040fe6000004185c */
[----:B------:R-:W-:Y:S01]  /*8fd0*/  MUFU.EX2 R167, R167 ;  /* 0x000000a700a77308 */ /* 0x000fe20000000800 */
[-C--:B-1----:R-:W-:Y:S01]  /*8fe0*/  FMUL.FTZ R160, R160, R64.reuse ;  /* 0x00000040a0a07220 */ /* 0x082fe20000410000 */
[-C--:B------:R-:W-:Y:S01]  /*8ff0*/  FMUL.FTZ R161, R161, R64.reuse ;  /* 0x00000040a1a17220 */ /* 0x080fe20000410000 */
[-C--:B------:R-:W-:Y:S01]  /*9000*/  FMUL.FTZ R148, R148, R64.reuse ;  /* 0x0000004094947220 */ /* 0x080fe20000410000 */
[-C--:B------:R-:W-:Y:S01]  /*9010*/  FMUL.FTZ R149, R149, R64.reuse ;  /* 0x0000004095957220 */ /* 0x080fe20000410000 */
[C---:B------:R-:W-:Y:S01]  /*9020*/  HMMA.16816.F32.BF16 R104, R28.reuse, R12, R104 ;  /* 0x0000000c1c68723c */ /* 0x040fe20000041868 */
[-C--:B------:R-:W-:Y:S01]  /*9030*/  FMUL.FTZ R68, R68, R64.reuse ;  /* 0x0000004044447220 */ /* 0x080fe20000410000 */
[-C--:B------:R-:W-:Y:S01]  /*9040*/  FMUL.FTZ R69, R69, R64.reuse ;  /* 0x0000004045457220 */ /* 0x080fe20000410000 */
[-C--:B------:R-:W-:Y:S01]  /*9050*/  FMUL.FTZ R80, R80, R64.reuse ;  /* 0x0000004050507220 */ /* 0x080fe20000410000 */
[-C--:B----4-:R-:W-:Y:S01]  /*9060*/  FMUL.FTZ R162, R162, R65.reuse ;  /* 0x00000041a2a27220 */ /* 0x090fe20000410000 */
        /* <DEDUP_REMOVED lines=11> */
[C---:B---3--:R-:W-:Y:S01]  /*9120*/  HMMA.16816.F32.BF16 R116, R28.reuse, R4, R116 ;  /* 0x000000041c74723c */ /* 0x048fe20000041874 */
        /* <DEDUP_REMOVED lines=21> */
[----:B------:R-:W-:Y:S01]  /*9280*/  FMUL.FTZ R121, R121, R64 ;  /* 0x0000004079797220 */ /* 0x000fe20000410000 */
[-C--:B------:R-:W-:Y:S01]  /*9290*/  FMUL.FTZ R122, R122, R65.reuse ;  /* 0x000000417a7a7220 */ /* 0x080fe20000410000 */
[----:B------:R-:W-:Y:S01]  /*92a0*/  HMMA.16816.F32.BF16 R128, R28, R10, R128 ;  /* 0x0000000a1c80723c */ /* 0x000fe20000041880 */
[----:B------:R-:W-:Y:S01]  /*92b0*/  F2FP.BF16.F32.PACK_AB R28, R53, R50 ;  /* 0x00000032351c723e */ /* 0x000fe200000010ff */
[----:B------:R-:W-:Y:S01]  /*92c0*/  FMUL.FTZ R123, R123, R65 ;  /* 0x000000417b7b7220 */ /* 0x000fe20000410000 */
[----:B------:R-:W-:Y:S01]  /*92d0*/  F2FP.BF16.F32.PACK_AB R29, R58, R59 ;  /* 0x0000003b3a1d723e */ /* 0x000fe200000010ff */
[----:B------:R-:W-:Y:S01]  /*92e0*/  FMUL.FTZ R124, R124, R64 ;  /* 0x000000407c7c7220 */ /* 0x000fe20000410000 */
[----:B------:R-:W-:Y:S01]  /*92f0*/  F2FP.BF16.F32.PACK_AB R30, R57, R54 ;  /* 0x00000036391e723e */ /* 0x000fe200000010ff */
[----:B------:R-:W-:Y:S01]  /*9300*/  FMUL.FTZ R125, R125, R64 ;  /* 0x000000407d7d7220 */ /* 0x000fe20000410000 */
[----:B------:R-:W-:Y:S01]  /*9310*/  F2FP.BF16.F32.PACK_AB R31, R63, R60 ;  /* 0x0000003c3f1f723e */ /* 0x000fe200000010ff */
[-C--:B------:R-:W-:Y:S01]  /*9320*/  FMUL.FTZ R126, R126, R65.reuse ;  /* 0x000000417e7e7220 */ /* 0x080fe20000410000 */
[-C--:B------:R-:W-:Y:S01]  /*9330*/  FMUL.FTZ R127, R127, R65.reuse ;  /* 0x000000417f7f7220 */ /* 0x080fe20000410000 */
[-C--:B------:R-:W-:Y:S01]  /*9340*/  FMUL.FTZ R132, R132, R64.reuse ;  /* 0x0000004084847220 */ /* 0x080fe20000410000 */
[-C--:B------:R-:W-:Y:S01]  /*9350*/  FMUL.FTZ R133, R133, R64.reuse ;  /* 0x0000004085857220 */ /* 0x080fe20000410000 */
[-C--:B------:R-:W-:Y:S01]  /*9360*/  FMUL.FTZ R134, R134, R65.reuse ;  /* 0x0000004186867220 */ /* 0x080fe20000410000 */
[-C--:B------:R-:W-:Y:S01]  /*9370*/  FMUL.FTZ R135, R135, R65.reuse ;  /* 0x0000004187877220 */ /* 0x080fe20000410000 */
[C---:B------:R-:W-:Y:S01]  /*9380*/  HMMA.16816.F32.BF16 R160, R28.reuse, R24, R160 ;  /* 0x000000181ca0723c */ /* 0x040fe200000418a0 */
[----:B------:R-:W-:Y:S01]  /*9390*/  FFMA.FTZ R165, R190, UR13, -R51 ;  /* 0x0000000dbea57c23 */ /* 0x000fe20008010833 */
[----:B------:R-:W-:Y:S01]  /*93a0*/  FFMA.FTZ R166, R195, UR13, -R170 ;  /* 0x0000000dc3a67c23 */ /* 0x000fe200080108aa */
[----:B------:R-:W-:Y:S01]  /*93b0*/  FFMA.FTZ R190, R189, UR13, -R62 ;  /* 0x0000000dbdbe7c23 */ /* 0x000fe2000801083e */
[----:B------:R-:W-:Y:S01]  /*93c0*/  MUFU.EX2 R177, R177 ;  /* 0x000000b100b17308 */ /* 0x000fe20000000800 */
[--C-:B------:R-:W-:Y:S01]  /*93d0*/  FFMA.FTZ R189, R200, UR13, -R55.reuse ;  /* 0x0000000dc8bd7c23 */ /* 0x100fe20008010837 */
[--C-:B------:R-:W-:Y:S01]  /*93e0*/  FFMA.FTZ R195, R216, UR13, -R55.reuse ;  /* 0x0000000dd8c37c23 */ /* 0x100fe20008010837 */
[----:B------:R-:W-:Y:S01]  /*93f0*/  FFMA.FTZ R200, R218, UR13, -R55 ;  /* 0x0000000ddac87c23 */ /* 0x000fe20008010837 */
[C---:B------:R-:W-:Y:S01]  /*9400*/  HMMA.16816.F32.BF16 R148, R28.reuse, R26, R148 ;  /* 0x0000001a1c94723c */ /* 0x040fe20000041894 */
[----:B------:R-:W1:Y:S01]  /*9410*/  LDSM.16.MT88.4 R24, [R226+0x9400] ;  /* 0x00940000e218783b */ /* 0x000e620000004200 */
[----:B------:R-:W-:Y:S01]  /*9420*/  FFMA.FTZ R50, R245, R64, R50 ;  /* 0x00000040f5327223 */ /* 0x000fe20000010032 */
[----:B------:R-:W-:Y:S01]  /*9430*/  FFMA.FTZ R59, R244, R65, R59 ;  /* 0x00000041f43b7223 */ /* 0x000fe2000001003b */
[----:B------:R-:W3:Y:S01]  /*9440*/  MUFU.EX2 R166, R166 ;  /* 0x000000a600a67308 */ /* 0x000ee20000000800 */
[----:B------:R-:W-:Y:S01]  /*9450*/  FFMA.FTZ R170, R171, UR13, -R62 ;  /* 0x0000000dabaa7c23 */ /* 0x000fe2000801083e */
[----:B------:R-:W-:Y:S01]  /*9460*/  FADD.FTZ R53, R53, R50 ;  /* 0x0000003235357221 */ /* 0x000fe20000010000 */
[----:B------:R-:W-:Y:S01]  /*9470*/  FADD.FTZ R59, R58, R59 ;  /* 0x0000003b3a3b7221 */ /* 0x000fe20000010000 */
[C---:B------:R-:W-:Y:S01]  /*9480*/  HMMA.16816.F32.BF16 R68, R28.reuse, R20, R68 ;  /* 0x000000141c44723c */ /* 0x040fe20000041844 */
[----:B------:R-:W-:Y:S01]  /*9490*/  FFMA.FTZ R171, R56, UR13, -R51 ;  /* 0x0000000d38ab7c23 */ /* 0x000fe20008010833 */
[----:B------:R-:W-:Y:S01]  /*94a0*/  FADD.FTZ R54, R54, R53 ;  /* 0x0000003536367221 */ /* 0x000fe20000010000 */
[----:B------:R-:W-:Y:S01]  /*94b0*/  FADD.FTZ R60, R60, R59 ;  /* 0x0000003b3c3c7221 */ /* 0x000fe20000010000 */
[----:B------:R-:W-:Y:S02]  /*94c0*/  MUFU.EX2 R168, R168 ;  /* 0x000000a800a87308 */ /* 0x000fe40000000800 */
[----:B------:R-:W-:Y:S01]  /*94d0*/  FADD.FTZ R54, R57, R54 ;  /* 0x0000003639367221 */ /* 0x000fe20000010000 */
[----:B------:R-:W-:Y:S01]  /*94e0*/  FADD.FTZ R60, R63, R60 ;  /* 0x0000003c3f3c7221 */ /* 0x000fe20000010000 */
[C---:B------:R-:W-:Y:S01]  /*94f0*/  HMMA.16816.F32.BF16 R80, R28.reuse, R22, R80 ;  /* 0x000000161c50723c */ /* 0x040fe20000041850 */
[----:B------:R-:W4:Y:S03]  /*9500*/  LDSM.16.MT88.4 R20, [R52+0x400] ;  /* 0x000400003414783b */ /* 0x000f260000004200 */
[----:B------:R-:W-:Y:S04]  /*9510*/  MUFU.EX2 R186, R186 ;  /* 0x000000ba00ba7308 */ /* 0x000fe80000000800 */
[C---:B------:R-:W-:Y:S04]  /*9520*/  HMMA.16816.F32.BF16 R84, R28.reuse, R16, R84 ;  /* 0x000000101c54723c */ /* 0x040fe80000041854 */
[----:B------:R-:W5:Y:S04]  /*9530*/  MUFU.EX2 R179, R179 ;  /* 0x000000b300b37308 */ /* 0x000f680000000800 */
[C---:B------:R-:W-:Y:S01]  /*9540*/  HMMA.16816.F32.BF16 R96, R28.reuse, R18, R96 ;  /* 0x000000121c60723c */ /* 0x040fe20000041860 */
[----:B------:R-:W2:Y:S03]  /*9550*/  LDSM.16.MT88.4 R16, [R226+0xa400] ;  /* 0x00a40000e210783b */ /* 0x000ea60000004200 */
[----:B------:R-:W-:Y:S04]  /*9560*/  MUFU.EX2 R181, R181 ;  /* 0x000000b500b57308 */ /* 0x000fe80000000800 */
[C---:B------:R-:W-:Y:S04]  /*9570*/  HMMA.16816.F32.BF16 R100, R28.reuse, R12, R100 ;  /* 0x0000000c1c64723c */ /* 0x040fe80000041864 */
[----:B------:R-:W1:Y:S04]  /*9580*/  MUFU.EX2 R190, R190 ;  /* 0x000000be00be7308 */ /* 0x000e680000000800 */
[C---:B------:R-:W-:Y:S01]  /*9590*/  HMMA.16816.F32.BF16 R112, R28.reuse, R14, R112 ;  /* 0x0000000e1c70723c */ /* 0x040fe20000041870 */
[----:B------:R-:W2:Y:S03]  /*95a0*/  LDSM.16.MT88.4 R12, [R52+0x1400] ;  /* 0x00140000340c783b */ /* 0x000ea60000004200 */
[----:B------:R-:W-:Y:S04]  /*95b0*/  MUFU.EX2 R165, R165 ;  /* 0x000000a500a57308 */ /* 0x000fe80000000800 */
[C---:B------:R-:W-:Y:S04]  /*95c0*/  HMMA.16816.F32.BF16 R144, R28.reuse, R4, R144 ;  /* 0x000000041c90723c */ /* 0x040fe80000041890 */
[----:B------:R-:W2:Y:S04]  /*95d0*/  MUFU.EX2 R192, R192 ;  /* 0x000000c000c07308 */ /* 0x000ea80000000800 */
[C---:B------:R-:W-:Y:S01]  /*95e0*/  HMMA.16816.F32.BF16 R120, R28.reuse, R6, R120 ;  /* 0x000000061c78723c */ /* 0x040fe20000041878 */
[----:B------:R-:W-:Y:S03]  /*95f0*/  LDSM.16.MT88.4 R4, [R52+0x2400] ;  /* 0x002400003404783b */ /* 0x000fe60000004200 */
[----:B------:R-:W-:Y:S04]  /*9600*/  MUFU.EX2 R185, R185 ;  /* 0x000000b900b97308 */ /* 0x000fe80000000800 */
[C---:B------:R-:W-:Y:S04]  /*9610*/  HMMA.16816.F32.BF16 R124, R28.reuse, R8, R124 ;  /* 0x000000081c7c723c */ /* 0x040fe8000004187c */
[----:B------:R-:W-:Y:S04]  /*9620*/  MUFU.EX2 R194, R194 ;  /* 0x000000c200c27308 */ /* 0x000fe80000000800 */
[----:B------:R-:W-:Y:S01]  /*9630*/  HMMA.16816.F32.BF16 R132, R28, R10, R132 ;  /* 0x0000000a1c84723c */ /* 0x000fe20000041884 */
[----:B------:R-:W2:Y:S01]  /*9640*/  LDSM.16.MT88.4 R8, [R226+0xb400] ;  /* 0x00b40000e208783b */ /* 0x000ea20000004200 */
[----:B---3--:R-:W-:Y:S01]  /*9650*/  F2FP.BF16.F32.PACK_AB R28, R166, R167 ;  /* 0x000000a7a61c723e */ /* 0x008fe200000010ff */
[----:B------:R-:W-:Y:S01]  /*9660*/  FADD.FTZ R167, R167, R42 ;  /* 0x0000002aa7a77221 */ /* 0x000fe20000010000 */
[----:B------:R-:W-:Y:S01]  /*9670*/  MUFU.EX2 R189, R189 ;  /* 0x000000bd00bd7308 */ /* 0x000fe20000000800 */
[C---:B-----5:R-:W-:Y:S01]  /*9680*/  F2FP.BF16.F32.PACK_AB R29, R179.reuse, R186 ;  /* 0x000000bab31d723e */ /* 0x060fe200000010ff */
[----:B------:R-:W-:Y:S01]  /*9690*/  FADD.FTZ R186, R186, R45 ;  /* 0x0000002dbaba7221 */ /* 0x000fe20000010000 */
[----:B------:R-:W-:Y:S01]  /*96a0*/  F2FP.BF16.F32.PACK_AB R30, R168, R177 ;  /* 0x000000b1a81e723e */ /* 0x000fe200000010ff */
[----:B------:R-:W-:Y:S01]  /*96b0*/  FADD.FTZ R166, R166, R167 ;  /* 0x000000a7a6a67221 */ /* 0x000fe20000010000 */
[----:B-1----:R-:W-:Y:S01]  /*96c0*/  F2FP.BF16.F32.PACK_AB R31, R190, R181 ;  /* 0x000000b5be1f723e */ /* 0x002fe200000010ff */
[----:B------:R-:W-:Y:S01]  /*96d0*/  FADD.FTZ R186, R179, R186 ;  /* 0x000000bab3ba7221 */ /* 0x000fe20000010000 */
[----:B------:R-:W-:Y:S01]  /*96e0*/  MOV R167, R214 ;  /* 0x000000d600a77202 */ /* 0x000fe20000000f00 */
[----:B------:R-:W1:Y:S01]  /*96f0*/  MUFU.EX2 R196, R196 ;  /* 0x000000c400c47308 */ /* 0x000e620000000800 */
[----:B------:R-:W-:Y:S01]  /*9700*/  FADD.FTZ R177, R177, R166 ;  /* 0x000000a6b1b17221 */ /* 0x000fe20000010000 */
[----:B------:R-:W-:Y:S01]  /*9710*/  FADD.FTZ R181, R181, R186 ;  /* 0x000000bab5b57221 */ /* 0x000fe20000010000 */
[----:B------:R-:W-:Y:S01]  /*9720*/  MOV R166, R213 ;  /* 0x000000d500a67202 */ /* 0x000fe20000000f00 */
[----:B------:R-:W-:Y:S01]  /*9730*/  HMMA.16816.F32.BF16 R156, R28, R24, R156 ;  /* 0x000000181c9c723c */ /* 0x000fe2000004189c */
[----:B------:R-:W-:Y:S01]  /*9740*/  FADD.FTZ R168, R168, R177 ;  /* 0x000000b1a8a87221 */ /* 0x000fe20000010000 */
[----:B------:R-:W-:-:S02]  /*9750*/  FADD.FTZ R190, R190, R181 ;  /* 0x000000b5bebe7221 */ /* 0x000fc40000010000 */
[----:B------:R-:W-:Y:S04]  /*9760*/  MUFU.EX2 R195, R195 ;  /* 0x000000c300c37308 */ /* 0x000fe80000000800 */
[C---:B------:R-:W-:Y:S04]  /*9770*/  HMMA.16816.F32.BF16 R152, R28.reuse, R26, R152 ;  /* 0x0000001a1c98723c */ /* 0x040fe80000041898 */
[----:B------:R-:W3:Y:S04]  /*9780*/  MUFU.EX2 R200, R200 ;  /* 0x000000c800c87308 */ /* 0x000ee80000000800 */
[C---:B----4-:R-:W-:Y:S04]  /*9790*/  HMMA.16816.F32.BF16 R72, R28.reuse, R20, R72 ;  /* 0x000000141c48723c */ /* 0x050fe80000041848 */
[----:B------:R-:W-:Y:S04]  /*97a0*/  MUFU.EX2 R193, R193 ;  /* 0x000000c100c17308 */ /* 0x000fe80000000800 */
[C---:B------:R-:W-:Y:S04]  /*97b0*/  HMMA.16816.F32.BF16 R76, R28.reuse, R22, R76 ;  /* 0x000000161c4c723c */ /* 0x040fe8000004184c */
[----:B------:R-:W4:Y:S04]  /*97c0*/  MUFU.EX2 R202, R202 ;  /* 0x000000ca00ca7308 */ /* 0x000f280000000800 */
[C---:B--2---:R-:W-:Y:S04]  /*97d0*/  HMMA.16816.F32.BF16 R88, R28.reuse, R16, R88 ;  /* 0x000000101c58723c */ /* 0x044fe80000041858 */
[----:B------:R-:W-:Y:S04]  /*97e0*/  MUFU.EX2 R199, R199 ;  /* 0x000000c700c77308 */ /* 0x000fe80000000800 */
[C---:B------:R-:W-:Y:S04]  /*97f0*/  HMMA.16816.F32.BF16 R92, R28.reuse, R18, R92 ;  /* 0x000000121c5c723c */ /* 0x040fe8000004185c */
[----:B------:R-:W-:Y:S04]  /*9800*/  MUFU.EX2 R204, R204 ;  /* 0x000000cc00cc7308 */ /* 0x000fe80000000800 */
[C---:B------:R-:W-:Y:S04]  /*9810*/  HMMA.16816.F32.BF16 R104, R28.reuse, R12, R104 ;  /* 0x0000000c1c68723c */ /* 0x040fe80000041868 */
[----:B------:R-:W-:Y:S04]  /*9820*/  MUFU.EX2 R183, R183 ;  /* 0x000000b700b77308 */ /* 0x000fe80000000800 */
[C---:B------:R-:W-:Y:S04]  /*9830*/  HMMA.16816.F32.BF16 R108, R28.reuse, R14, R108 ;  /* 0x0000000e1c6c723c */ /* 0x040fe8000004186c */
[----:B------:R-:W2:Y:S04]  /*9840*/  MUFU.EX2 R206, R206 ;  /* 0x000000ce00ce7308 */ /* 0x000ea80000000800 */
[C---:B------:R-:W-:Y:S04]  /*9850*/  HMMA.16816.F32.BF16 R116, R28.reuse, R8, R116 ;  /* 0x000000081c74723c */ /* 0x040fe80000041874 */
[----:B------:R-:W-:Y:S04]  /*9860*/  MUFU.EX2 R187, R187 ;  /* 0x000000bb00bb7308 */ /* 0x000fe80000000800 */
[C---:B------:R-:W-:Y:S04]  /*9870*/  HMMA.16816.F32.BF16 R140, R28.reuse, R10, R140 ;  /* 0x0000000a1c8c723c */ /* 0x040fe8000004188c */
[----:B------:R-:W5:Y:S04]  /*9880*/  MUFU.EX2 R208, R208 ;  /* 0x000000d000d07308 */ /* 0x000f680000000800 */
[C---:B------:R-:W-:Y:S04]  /*9890*/  HMMA.16816.F32.BF16 R136, R28.reuse, R4, R136 ;  /* 0x000000041c88723c */ /* 0x040fe80000041888 */
[----:B------:R-:W-:Y:S04]  /*98a0*/  MUFU.EX2 R198, R198 ;  /* 0x000000c600c67308 */ /* 0x000fe80000000800 */
[----:B------:R-:W-:Y:S01]  /*98b0*/  HMMA.16816.F32.BF16 R128, R28, R6, R128 ;  /* 0x000000061c80723c */ /* 0x000fe20000041880 */
[----:B------:R-:W-:Y:S01]  /*98c0*/  F2FP.BF16.F32.PACK_AB R28, R192, R165 ;  /* 0x000000a5c01c723e */ /* 0x000fe200000010ff */
[----:B------:R-:W-:Y:S01]  /*98d0*/  FADD.FTZ R165, R165, R54 ;  /* 0x00000036a5a57221 */ /* 0x000fe20000010000 */
[----:B-1----:R-:W-:Y:S01]  /*98e0*/  F2FP.BF16.F32.PACK_AB R29, R196, R189 ;  /* 0x000000bdc41d723e */ /* 0x002fe200000010ff */
[----:B------:R-:W1:Y:S01]  /*98f0*/  MUFU.EX2 R191, R191 ;  /* 0x000000bf00bf7308 */ /* 0x000e620000000800 */
[----:B------:R-:W-:Y:S01]  /*9900*/  F2FP.BF16.F32.PACK_AB R30, R194, R185 ;  /* 0x000000b9c21e723e */ /* 0x000fe200000010ff */
[----:B------:R-:W-:Y:S01]  /*9910*/  FADD.FTZ R189, R189, R60 ;  /* 0x0000003cbdbd7221 */ /* 0x000fe20000010000 */
[----:B---3--:R-:W-:Y:S01]  /*9920*/  F2FP.BF16.F32.PACK_AB R31, R200, R195 ;  /* 0x000000c3c81f723e */ /* 0x008fe200000010ff */
[----:B------:R-:W-:Y:S01]  /*9930*/  FADD.FTZ R192, R192, R165 ;  /* 0x000000a5c0c07221 */ /* 0x000fe20000010000 */
[----:B------:R-:W-:Y:S01]  /*9940*/  MOV R165, R212 ;  /* 0x000000d400a57202 */ /* 0x000fe20000000f00 */
[----:B------:R-:W-:-:S02]  /*9950*/  FADD.FTZ R196, R196, R189 ;  /* 0x000000bdc4c47221 */ /* 0x000fc40000010000 */
[----:B------:R-:W-:Y:S01]  /*9960*/  MUFU.EX2 R182, R182 ;  /* 0x000000b600b67308 */ /* 0x000fe20000000800 */
[----:B------:R-:W-:Y:S01]  /*9970*/  FADD.FTZ R185, R185, R192 ;  /* 0x000000c0b9b97221 */ /* 0x000fe20000010000 */
[C---:B------:R-:W-:Y:S01]  /*9980*/  HMMA.16816.F32.BF16 R160, R28.reuse, R24, R160 ;  /* 0x000000181ca0723c */ /* 0x040fe200000418a0 */
[----:B------:R-:W-:Y:S02]  /*9990*/  FADD.FTZ R195, R195, R196 ;  /* 0x000000c4c3c37221 */ /* 0x000fe40000010000 */
[----:B------:R-:W-:Y:S02]  /*99a0*/  FADD.FTZ R185, R194, R185 ;  /* 0x000000b9c2b97221 */ /* 0x000fe40000010000 */
[----:B------:R-:W-:Y:S01]  /*99b0*/  FADD.FTZ R195, R200, R195 ;  /* 0x000000c3c8c37221 */ /* 0x000fe20000010000 */
[----:B------:R-:W-:Y:S02]  /*99c0*/  MUFU.EX2 R197, R197 ;  /* 0x000000c500c57308 */ /* 0x000fe40000000800 */
[C---:B------:R-:W-:Y:S01]  /*99d0*/  HMMA.16816.F32.BF16 R148, R28.reuse, R26, R148 ;  /* 0x0000001a1c94723c */ /* 0x040fe20000041894 */
[----:B------:R-:W3:Y:S05]  /*99e0*/  LDSM.16.MT88.4 R24, [R226+0x9800] ;  /* 0x00980000e218783b */ /* 0x000eea0000004200 */
[----:B------:R-:W-:Y:S02]  /*99f0*/  MUFU.EX2 R176, R176 ;  /* 0x000000b000b07308 */ /* 0x000fe40000000800 */
[C---:B------:R-:W-:Y:S06]  /*9a00*/  HMMA.16816.F32.BF16 R68, R28.reuse, R20, R68 ;  /* 0x000000141c44723c */ /* 0x040fec0000041844 */
[----:B------:R-:W1:Y:S02]  /*9a10*/  MUFU.EX2 R201, R201 ;  /* 0x000000c900c97308 */ /* 0x000e640000000800 */
[C---:B------:R-:W-:Y:S01]  /*9a20*/  HMMA.16816.F32.BF16 R80, R28.reuse, R22, R80 ;  /* 0x000000161c50723c */ /* 0x040fe20000041850 */
[----:B------:R-:W1:Y:S05]  /*9a30*/  LDSM.16.MT88.4 R20, [R52+0x800] ;  /* 0x000800003414783b */ /* 0x000e6a0000004200 */
        /* <DEDUP_REMOVED lines=12> */
[----:B------:R-:W-:Y:S02]  /*9b00*/  MUFU.EX2 R66, R66 ;  /* 0x0000004200427308 */ /* 0x000fe40000000800 */
[C---:B------:R-:W-:Y:S01]  /*9b10*/  HMMA.16816.F32.BF16 R120, R28.reuse, R10, R120 ;  /* 0x0000000a1c78723c */ /* 0x040fe20000041878 */
[----:B------:R-:W1:Y:S05]  /*9b20*/  LDSM.16.MT88.4 R8, [R226+0xb800] ;  /* 0x00b80000e208783b */ /* 0x000e6a0000004200 */
[----:B------:R-:W-:Y:S02]  /*9b30*/  MUFU.EX2 R170, R170 ;  /* 0x000000aa00aa7308 */ /* 0x000fe40000000800 */
[C---:B------:R-:W-:Y:S06]  /*9b40*/  HMMA.16816.F32.BF16 R124, R28.reuse, R4, R124 ;  /* 0x000000041c7c723c */ /* 0x040fec000004187c */
[----:B------:R-:W1:Y:S02]  /*9b50*/  MUFU.EX2 R67, R67 ;  /* 0x0000004300437308 */ /* 0x000e640000000800 */
[----:B------:R-:W-:Y:S01]  /*9b60*/  HMMA.16816.F32.BF16 R132, R28, R6, R132 ;  /* 0x000000061c84723c */ /* 0x000fe20000041884 */
[----:B------:R-:W1:Y:S01]  /*9b70*/  LDSM.16.MT88.4 R4, [R52+0x2800] ;  /* 0x002800003404783b */ /* 0x000e620000004200 */
[----:B----4-:R-:W-:Y:S01]  /*9b80*/  F2FP.BF16.F32.PACK_AB R28, R202, R193 ;  /* 0x000000c1ca1c723e */ /* 0x010fe200000010ff */
[----:B------:R-:W-:Y:S01]  /*9b90*/  FADD.FTZ R193, R193, R168 ;  /* 0x000000a8c1c17221 */ /* 0x000fe20000010000 */
[----:B--2---:R-:W-:Y:S01]  /*9ba0*/  F2FP.BF16.F32.PACK_AB R29, R206, R183 ;  /* 0x000000b7ce1d723e */ /* 0x004fe200000010ff */
[----:B------:R-:W-:Y:S01]  /*9bb0*/  FADD.FTZ R183, R183, R190 ;  /* 0x000000beb7b77221 */ /* 0x000fe20000010000 */
[----:B------:R-:W-:Y:S01]  /*9bc0*/  F2FP.BF16.F32.PACK_AB R30, R204, R199 ;  /* 0x000000c7cc1e723e */ /* 0x000fe200000010ff */
[----:B------:R-:W-:Y:S01]  /*9bd0*/  MUFU.EX2 R36, R36 ;  /* 0x0000002400247308 */ /* 0x000fe20000000800 */
[----:B-----5:R-:W-:Y:S01]  /*9be0*/  F2FP.BF16.F32.PACK_AB R31, R208, R187 ;  /* 0x000000bbd01f723e */ /* 0x020fe200000010ff */
[----:B------:R-:W-:Y:S01]  /*9bf0*/  FADD.FTZ R202, R202, R193 ;  /* 0x000000c1caca7221 */ /* 0x000fe20000010000 */
[----:B------:R-:W-:Y:S01]  /*9c00*/  FADD.FTZ R206, R206, R183 ;  /* 0x000000b7cece7221 */ /* 0x000fe20000010000 */
[----:B------:R-:W-:-:S02]  /*9c10*/  MOV R168, R215 ;  /* 0x000000d700a87202 */ /* 0x000fc40000000f00 */
[----:B------:R-:W-:Y:S01]  /*9c20*/  FADD.FTZ R199, R199, R202 ;  /* 0x000000cac7c77221 */ /* 0x000fe20000010000 */
[----:B------:R-:W-:Y:S01]  /*9c30*/  FADD.FTZ R187, R187, R206 ;  /* 0x000000cebbbb7221 */ /* 0x000fe20000010000 */
[----:B---3--:R-:W-:Y:S01]  /*9c40*/  HMMA.16816.F32.BF16 R156, R28, R24, R156 ;  /* 0x000000181c9c723c */ /* 0x008fe2000004189c */
[----:B------:R-:W2:Y:S01]  /*9c50*/  MUFU.EX2 R61, R61 ;  /* 0x0000003d003d7308 */ /* 0x000ea20000000800 */
[----:B------:R-:W-:Y:S01]  /*9c60*/  FADD.FTZ R204, R204, R199 ;  /* 0x000000c7cccc7221 */ /* 0x000fe20000010000 */
[----:B------:R-:W-:-:S05]  /*9c70*/  FADD.FTZ R187, R208, R187 ;  /* 0x000000bbd0bb7221 */ /* 0x000fca0000010000 */
[C---:B------:R-:W-:Y:S01]  /*9c80*/  HMMA.16816.F32.BF16 R152, R28.reuse, R26, R152 ;  /* 0x0000001a1c98723c */ /* 0x040fe20000041898 */
[----:B------:R-:W-:Y:S07]  /*9c90*/  MUFU.EX2 R172, R172 ;  /* 0x000000ac00ac7308 */ /* 0x000fee0000000800 */
[C---:B-1----:R-:W-:Y:S01]  /*9ca0*/  HMMA.16816.F32.BF16 R72, R28.reuse, R20, R72 ;  /* 0x000000141c48723c */ /* 0x042fe20000041848 */
[----:B------:R-:W1:Y:S07]  /*9cb0*/  MUFU.EX2 R171, R171 ;  /* 0x000000ab00ab7308 */ /* 0x000e6e0000000800 */
[C---:B------:R-:W-:Y:S01]  /*9cc0*/  HMMA.16816.F32.BF16 R76, R28.reuse, R22, R76 ;  /* 0x000000161c4c723c */ /* 0x040fe2000004184c */
[----:B------:R-:W-:Y:S07]  /*9cd0*/  MUFU.EX2 R35, R35 ;  /* 0x0000002300237308 */ /* 0x000fee0000000800 */
[C---:B------:R-:W-:Y:S01]  /*9ce0*/  HMMA.16816.F32.BF16 R88, R28.reuse, R16, R88 ;  /* 0x000000101c58723c */ /* 0x040fe20000041858 */
[----:B------:R-:W-:Y:S07]  /*9cf0*/  MUFU.EX2 R46, R46 ;  /* 0x0000002e002e7308 */ /* 0x000fee0000000800 */
        /* <DEDUP_REMOVED lines=47> */
[----:B--2---:R-:W-:Y:S01]  /*9ff0*/  F2FP.BF16.F32.PACK_AB R31, R61, R36 ;  /* 0x000000243d1f723e */ /* 0x004fe200000010ff */
        /* <DEDUP_REMOVED lines=46> */
[----:B------:R-:W-:Y:S01]  /*a2e0*/  UIMAD.WIDE.U32 UR24, UR17, UR8, URZ ;  /* 0x00000008111872a5 */ /* 0x000fe2000f8e00ff */
[----:B------:R-:W-:Y:S01]  /*a2f0*/  SEL R217, R169, 0xffffffe0, !P6 ;  /* 0xffffffe0a9d97807 */ /* 0x000fe20007000000 */
[----:B------:R-:W-:Y:S02]  /*a300*/  IMAD.SHL.U32 R236, R225, 0x2, RZ ;  /* 0x00000002e1ec7824 */ /* 0x000fe400078e00ff */
        /* <DEDUP_REMOVED lines=8> */
[-C--:B------:R-:W-:Y:S01]  /*a390*/  LEA R8, P1, R10, R233.reuse, 0x7 ;  /* 0x000000e90a087211 */ /* 0x080fe200078238ff */
[----:B------:R-:W-:Y:S01]  /*a3a0*/  ULEA.HI.X UR12, UR8, UR12, UR9, 0x5, UP0 ;  /* 0x0000000c080c7291 */ /* 0x000fe200080f2c09 */
[----:B------:R-:W-:Y:S01]  /*a3b0*/  IMAD.IADD R216, R227, 0x1, R217 ;  /* 0x00000001e3d87824 */ /* 0x000fe200078e02d9 */
[----:B------:R-:W-:Y:S01]  /*a3c0*/  LOP3.LUT R236, R236, 0x6, RZ, 0xc0, !PT ;  /* 0x00000006ecec7812 */ /* 0x000fe200078ec0ff */
[----:B------:R-:W-:Y:S01]  /*a3d0*/  IMAD.U32 R4, RZ, RZ, UR4 ;  /* 0x00000004ff047e24 */ /* 0x000fe2000f8e00ff */
[----:B------:R-:W-:Y:S01]  /*a3e0*/  LEA.HI.X R9, R10, R232, R7, 0x7, P1 ;  /* 0x000000e80a097211 */ /* 0x000fe200008f3c07 */
[----:B------:R-:W-:Y:S01]  /*a3f0*/  UMOV UR4, 0x400 ;  /* 0x0000040000047882 */ /* 0x000fe20000000000 */
[----:B------:R-:W-:Y:S01]  /*a400*/  IMAD.U32 R5, RZ, RZ, UR12 ;  /* 0x0000000cff057e24 */ /* 0x000fe2000f8e00ff */
[----:B------:R-:W-:Y:S01]  /*a410*/  UISETP.NE.AND UP0, UPT, UR20, 0x3, UPT ;  /* 0x000000031400788c */ /* 0x000fe2000bf05270 */
[----:B------:R-:W-:Y:S01]  /*a420*/  LEA R6, P0, R4, R233, 0x1 ;  /* 0x000000e904067211 */ /* 0x000fe200078008ff */
[----:B-1----:R-:W-:-:S03]  /*a430*/  ULEA UR6, UR6, UR4, 0x18 ;  /* 0x0000000406067291 */ /* 0x002fc6000f8ec0ff */
[----:B------:R-:W-:-:S03]  /*a440*/  LEA.HI.X R7, R4, R232, R5, 0x1, P0 ;  /* 0x000000e804077211 */ /* 0x000fc600000f0c05 */
[----:B------:R-:W-:-:S05]  /*a450*/  LEA R218, R164, UR6, 0x1 ;  /* 0x00000006a4da7c11 */ /* 0x000fca000f8e08ff */
[C-C-:B------:R-:W-:Y:S01]  /*a460*/  IMAD.IADD R4, R217.reuse, 0x1, R218.reuse ;  /* 0x00000001d9047824 */ /* 0x140fe200078e02da */
[----:B------:R-:W-:Y:S01]  /*a470*/  @!PT LDS RZ, [RZ] ;  /* 0x00000000fffff984 */ /* 0x000fe20000000800 */
[----:B------:R-:W-:Y:S01]  /*a480*/  @!PT LDS RZ, [RZ] ;  /* 0x00000000fffff984 */ /* 0x000fe20000000800 */
[----:B------:R-:W-:Y:S01]  /*a490*/  @!PT LDS RZ, [RZ] ;  /* 0x00000000fffff984 */ /* 0x000fe20000000800 */
[----:B------:R-:W-:Y:S01]  /*a4a0*/  @!P4 LDGSTS.E.BYPASS.LTC128B.128 [R237+0x9000], desc[UR14][R8.64] ;  /* 0x0900000008edcfae */ /* 0x000fe2000b981a0e */
[----:B------:R-:W-:-:S03]  /*a4b0*/  IMAD.IADD R217, R217, 0x1, R218 ;  /* 0x00000001d9d97824 */ /* 0x000fc600078e02da */
        /* <DEDUP_REMOVED lines=27> */
[----:B------:R-:W3:Y:S04]  /*a670*/  LDSM.16.M88.4 R24, [R218+0x6000] ;  /* 0x00600000da18783b */ /* 0x000ee80000000200 */
[----:B------:R-:W4:Y:S04]  /*a680*/  LDSM.16.M88.4 R60, [R227+0x1000] ;  /* 0x00100000e33c783b */ /* 0x000f280000000200 */
[----:B------:R-:W5:Y:S04]  /*a690*/  LDSM.16.M88.4 R16, [R218+0x6400] ;  /* 0x00640000da10783b */ /* 0x000f680000000200 */
[----:B-1----:R-:W1:Y:S04]  /*a6a0*/  LDSM.16.M88.4 R8, [R218+0x6800] ;  /* 0x00680000da08783b */ /* 0x002e680000000200 */
[----:B------:R-:W2:Y:S04]  /*a6b0*/  LDSM.16.M88.4 R188, [R218+0x6c00] ;  /* 0x006c0000dabc783b */ /* 0x000ea80000000200 */
[----:B------:R-:W-:Y:S04]  /*a6c0*/  LDSM.16.M88.4 R48, [R4+0x6000] ;  /* 0x006000000430783b */ /* 0x000fe80000000200 */
[----:B------:R-:W2:Y:S04]  /*a6d0*/  LDSM.16.M88.4 R52, [R216+0x1000] ;  /* 0x00100000d834783b */ /* 0x000ea80000000200 */
[----:B------:R-:W2:Y:S04]  /*a6e0*/  LDSM.16.M88.4 R44, [R4+0x6400] ;  /* 0x00640000042c783b */ /* 0x000ea80000000200 */
[----:B------:R-:W2:Y:S04]  /*a6f0*/  LDSM.16.M88.4 R32, [R216] ;  /* 0x00000000d820783b */ /* 0x000ea80000000200 */
[----:B------:R-:W2:Y:S04]  /*a700*/  LDSM.16.M88.4 R40, [R4+0x6800] ;  /* 0x006800000428783b */ /* 0x000ea80000000200 */
[----:B------:R2:W2:Y:S01]  /*a710*/  LDSM.16.M88.4 R36, [R4+0x6c00] ;  /* 0x006c00000424783b */ /* 0x0004a20000000200 */
[-C--:B---3--:R-:W-:Y:S03]  /*a720*/  HMMA.16816.F32.BF16 R28, R56, R24.reuse, RZ ;  /* 0x00000018381c723c */ /* 0x088fe600000418ff */
[----:B------:R-:W-:Y:S04]  /*a730*/  LDSM.16.M88.4 R200, [R218+0x7000] ;  /* 0x00700000dac8783b */ /* 0x000fe80000000200 */
[----:B------:R-:W3:Y:S01]  /*a740*/  LDSM.16.M88.4 R204, [R227+0x3000] ;  /* 0x00300000e3cc783b */ /* 0x000ee20000000200 */
[C---:B----4-:R-:W-:Y:S03]  /*a750*/  HMMA.16816.F32.BF16 R184, R60.reuse, R24, RZ ;  /* 0x000000183cb8723c */ /* 0x050fe600000418ff */
[----:B------:R-:W4:Y:S04]  /*a760*/  LDSM.16.M88.4 R208, [R227+0x2000] ;  /* 0x00200000e3d0783b */ /* 0x000f280000000200 */
[----:B------:R-:W4:Y:S01]  /*a770*/  LDSM.16.M88.4 R196, [R218+0x7400] ;  /* 0x00740000dac4783b */ /* 0x000f220000000200 */
[C---:B------:R-:W-:Y:S03]  /*a780*/  HMMA.16816.F32.BF16 R180, R60.reuse, R26, RZ ;  /* 0x0000001a3cb4723c */ /* 0x040fe600000418ff */
[----:B------:R-:W4:Y:S04]  /*a790*/  LDSM.16.M88.4 R192, [R218+0x7800] ;  /* 0x00780000dac0783b */ /* 0x000f280000000200 */
[----:B------:R-:W0:Y:S01]  /*a7a0*/  LDGDEPBAR ;  /* 0x00000000000079af */ /* 0x000e220000000000 */
[C---:B-----5:R-:W-:Y:S08]  /*a7b0*/  HMMA.16816.F32.BF16 R176, R60.reuse, R16, RZ ;  /* 0x000000103cb0723c */ /* 0x060ff000000418ff */
[----:B------:R-:W-:Y:S08]  /*a7c0*/  HMMA.16816.F32.BF16 R172, R60, R18, RZ ;  /* 0x000000123cac723c */ /* 0x000ff000000418ff */
[C---:B------:R-:W-:Y:S08]  /*a7d0*/  HMMA.16816.F32.BF16 R20, R56.reuse, R16, RZ ;  /* 0x000000103814723c */ /* 0x040ff000000418ff */
[C---:B------:R-:W-:Y:S08]  /*a7e0*/  HMMA.16816.F32.BF16 R24, R56.reuse, R26, RZ ;  /* 0x0000001a3818723c */ /* 0x040ff000000418ff */
[----:B------:R-:W-:Y:S08]  /*a7f0*/  HMMA.16816.F32.BF16 R16, R56, R18, RZ ;  /* 0x000000123810723c */ /* 0x000ff000000418ff */
[C---:B-1----:R-:W-:Y:S08]  /*a800*/  HMMA.16816.F32.BF16 R168, R60.reuse, R8, RZ ;  /* 0x000000083ca8723c */ /* 0x042ff000000418ff */
[C---:B--2---:R-:W-:Y:S08]  /*a810*/  HMMA.16816.F32.BF16 R64, R60.reuse, R188, RZ ;  /* 0x000000bc3c40723c */ /* 0x044ff000000418ff */
[----:B------:R-:W-:Y:S08]  /*a820*/  HMMA.16816.F32.BF16 R164, R60, R10, RZ ;  /* 0x0000000a3ca4723c */ /* 0x000ff000000418ff */
[----:B------:R-:W-:Y:S08]  /*a830*/  HMMA.16816.F32.BF16 R12, R56, R8, RZ ;  /* 0x00000008380c723c */ /* 0x000ff000000418ff */
[----:B------:R-:W-:Y:S08]  /*a840*/  HMMA.16816.F32.BF16 R60, R60, R190, RZ ;  /* 0x000000be3c3c723c */ /* 0x000ff000000418ff */
[C---:B------:R-:W-:Y:S08]  /*a850*/  HMMA.16816.F32.BF16 R8, R56.reuse, R10, RZ ;  /* 0x0000000a3808723c */ /* 0x040ff000000418ff */
[C---:B------:R-:W-:Y:S08]  /*a860*/  HMMA.16816.F32.BF16 R4, R56.reuse, R188, RZ ;  /* 0x000000bc3804723c */ /* 0x040ff000000418ff */
[----:B------:R-:W-:Y:S01]  /*a870*/  HMMA.16816.F32.BF16 R56, R56, R190, RZ ;  /* 0x000000be3838723c */ /* 0x000fe200000418ff */
[----:B------:R-:W1:Y:S07]  /*a880*/  LDSM.16.M88.4 R188, [R218+0x7c00] ;  /* 0x007c0000dabc783b */ /* 0x000e6e0000000200 */
[C---:B------:R-:W-:Y:S08]  /*a890*/  HMMA.16816.F32.BF16 R184, R52.reuse, R48, R184 ;  /* 0x0000003034b8723c */ /* 0x040ff000000418b8 */
[C---:B------:R-:W-:Y:S08]  /*a8a0*/  HMMA.16816.F32.BF16 R176, R52.reuse, R44, R176 ;  /* 0x0000002c34b0723c */ /* 0x040ff000000418b0 */
[C---:B------:R-:W-:Y:S08]  /*a8b0*/  HMMA.16816.F32.BF16 R180, R52.reuse, R50, R180 ;  /* 0x0000003234b4723c */ /* 0x040ff000000418b4 */
[----:B------:R-:W-:Y:S08]  /*a8c0*/  HMMA.16816.F32.BF16 R172, R52, R46, R172 ;  /* 0x0000002e34ac723c */ /* 0x000ff000000418ac */
[C---:B------:R-:W-:Y:S08]  /*a8d0*/  HMMA.16816.F32.BF16 R28, R32.reuse, R48, R28 ;  /* 0x00000030201c723c */ /* 0x040ff0000004181c */
[C---:B------:R-:W-:Y:S08]  /*a8e0*/  HMMA.16816.F32.BF16 R20, R32.reuse, R44, R20 ;  /* 0x0000002c2014723c */ /* 0x040ff00000041814 */
[C---:B------:R-:W-:Y:S01]  /*a8f0*/  HMMA.16816.F32.BF16 R24, R32.reuse, R50, R24 ;  /* 0x000000322018723c */ /* 0x040fe20000041818 */
[----:B------:R-:W-:Y:S07]  /*a900*/  LDSM.16.M88.4 R48, [R216+0x3000] ;  /* 0x00300000d830783b */ /* 0x000fee0000000200 */
[----:B------:R-:W-:Y:S01]  /*a910*/  HMMA.16816.F32.BF16 R16, R32, R46, R16 ;  /* 0x0000002e2010723c */ /* 0x000fe20000041810 */
[----:B------:R-:W2:Y:S07]  /*a920*/  LDSM.16.M88.4 R44, [R217+0x7000] ;  /* 0x00700000d92c783b */ /* 0x000eae0000000200 */
[C---:B------:R-:W-:Y:S08]  /*a930*/  HMMA.16816.F32.BF16 R168, R52.reuse, R40, R168 ;  /* 0x0000002834a8723c */ /* 0x040ff000000418a8 */
[C---:B------:R-:W-:Y:S08]  /*a940*/  HMMA.16816.F32.BF16 R64, R52.reuse, R36, R64 ;  /* 0x000000243440723c */ /* 0x040ff00000041840 */
[C---:B------:R-:W-:Y:S08]  /*a950*/  HMMA.16816.F32.BF16 R164, R52.reuse, R42, R164 ;  /* 0x0000002a34a4723c */ /* 0x040ff000000418a4 */
[----:B------:R-:W-:Y:S01]  /*a960*/  HMMA.16816.F32.BF16 R60, R52, R38, R60 ;  /* 0x00000026343c723c */ /* 0x000fe2000004183c */
[----:B------:R-:W5:Y:S07]  /*a970*/  LDSM.16.M88.4 R52, [R216+0x2000] ;  /* 0x00200000d834783b */ /* 0x000f6e0000000200 */
[C---:B------:R-:W-:Y:S08]  /*a980*/  HMMA.16816.F32.BF16 R12, R32.reuse, R40, R12 ;  /* 0x00000028200c723c */ /* 0x040ff0000004180c */
[C---:B------:R-:W-:Y:S01]  /*a990*/  HMMA.16816.F32.BF16 R8, R32.reuse, R42, R8 ;  /* 0x0000002a2008723c */ /* 0x040fe20000041808 */
[----:B------:R-:W5:Y:S07]  /*a9a0*/  LDSM.16.M88.4 R40, [R217+0x7400] ;  /* 0x00740000d928783b */ /* 0x000f6e0000000200 */
[C---:B------:R-:W-:Y:S08]  /*a9b0*/  HMMA.16816.F32.BF16 R4, R32.reuse, R36, R4 ;  /* 0x000000242004723c */ /* 0x040ff00000041804 */
[----:B------:R-:W-:Y:S01]  /*a9c0*/  HMMA.16816.F32.BF16 R56, R32, R38, R56 ;  /* 0x000000262038723c */ /* 0x000fe20000041838 */
[----:B------:R-:W5:Y:S04]  /*a9d0*/  LDSM.16.M88.4 R36, [R217+0x7800] ;  /* 0x00780000d924783b */ /* 0x000f680000000200 */
[----:B------:R-:W-:Y:S03]  /*a9e0*/  LDSM.16.M88.4 R32, [R217+0x7c00] ;  /* 0x007c0000d920783b */ /* 0x000fe60000000200 */
[-C--:B---3--:R-:W-:Y:S08]  /*a9f0*/  HMMA.16816.F32.BF16 R184, R204, R200.reuse, R184 ;  /* 0x000000c8ccb8723c */ /* 0x088ff000000418b8 */
[C---:B----4-:R-:W-:Y:S08]  /*aa00*/  HMMA.16816.F32.BF16 R28, R208.reuse, R200, R28 ;  /* 0x000000c8d01c723c */ /* 0x050ff0000004181c */
[C---:B------:R-:W-:Y:S08]  /*aa10*/  HMMA.16816.F32.BF16 R20, R208.reuse, R196, R20 ;  /* 0x000000c4d014723c */ /* 0x040ff00000041814 */
[C---:B------:R-:W-:Y:S08]  /*aa20*/  HMMA.16816.F32.BF16 R24, R208.reuse, R202, R24 ;  /* 0x000000cad018723c */ /* 0x040ff00000041818 */
[----:B------:R-:W-:Y:S08]  /*aa30*/  HMMA.16816.F32.BF16 R16, R208, R198, R16 ;  /* 0x000000c6d010723c */ /* 0x000ff00000041810 */
[C---:B------:R-:W-:Y:S01]  /*aa40*/  HMMA.16816.F32.BF16 R180, R204.reuse, R202, R180 ;  /* 0x000000caccb4723c */ /* 0x040fe200000418b4 */
[----:B------:R-:W-:Y:S07]  /*aa50*/  LDSM.16.M88.4 R200, [R227+0x4000] ;  /* 0x00400000e3c8783b */ /* 0x000fee0000000200 */
[C---:B------:R-:W-:Y:S08]  /*aa60*/  HMMA.16816.F32.BF16 R176, R204.reuse, R196, R176 ;  /* 0x000000c4ccb0723c */ /* 0x040ff000000418b0 */
[C---:B------:R-:W-:Y:S01]  /*aa70*/  HMMA.16816.F32.BF16 R172, R204.reuse, R198, R172 ;  /* 0x000000c6ccac723c */ /* 0x040fe200000418ac */
[----:B------:R-:W3:Y:S07]  /*aa80*/  LDSM.16.M88.4 R196, [R218+0x8000] ;  /* 0x00800000dac4783b */ /* 0x000eee0000000200 */
[C---:B------:R-:W-:Y:S08]  /*aa90*/  HMMA.16816.F32.BF16 R168, R204.reuse, R192, R168 ;  /* 0x000000c0cca8723c */ /* 0x040ff000000418a8 */
[C---:B------:R-:W-:Y:S08]  /*aaa0*/  HMMA.16816.F32.BF16 R164, R204.reuse, R194, R164 ;  /* 0x000000c2cca4723c */ /* 0x040ff000000418a4 */
[C---:B-1----:R-:W-:Y:S08]  /*aab0*/  HMMA.16816.F32.BF16 R64, R204.reuse, R188, R64 ;  /* 0x000000bccc40723c */ /* 0x042ff00000041840 */
[----:B------:R-:W-:Y:S08]  /*aac0*/  HMMA.16816.F32.BF16 R60, R204, R190, R60 ;  /* 0x000000becc3c723c */ /* 0x000ff0000004183c */
[-C--:B--2---:R-:W-:Y:S01]  /*aad0*/  HMMA.16816.F32.BF16 R204, R48, R44.reuse, R184 ;  /* 0x0000002c30cc723c */ /* 0x084fe200000418b8 */
[----:B------:R-:W1:Y:S07]  /*aae0*/  LDSM.16.M88.4 R184, [R227+0x5000] ;  /* 0x00500000e3b8783b */ /* 0x000e6e0000000200 */
[C---:B-----5:R-:W-:Y:S08]  /*aaf0*/  HMMA.16816.F32.BF16 R28, R52.reuse, R44, R28 ;  /* 0x0000002c341c723c */ /* 0x060ff0000004181c */
[C---:B------:R-:W-:Y:S08]  /*ab00*/  HMMA.16816.F32.BF16 R24, R52.reuse, R46, R24 ;  /* 0x0000002e3418723c */ /* 0x040ff00000041818 */
[C---:B------:R-:W-:Y:S08]  /*ab10*/  HMMA.16816.F32.BF16 R20, R52.reuse, R40, R20 ;  /* 0x000000283414723c */ /* 0x040ff00000041814 */
[----:B------:R-:W-:Y:S08]  /*ab20*/  HMMA.16816.F32.BF16 R16, R52, R42, R16 ;  /* 0x0000002a3410723c */ /* 0x000ff00000041810 */
[C---:B------:R-:W-:Y:S01]  /*ab30*/  HMMA.16816.F32.BF16 R180, R48.reuse, R46, R180 ;  /* 0x0000002e30b4723c */ /* 0x040fe200000418b4 */
[----:B------:R-:W-:Y:S07]  /*ab40*/  LDSM.16.M88.4 R44, [R216+0x4000] ;  /* 0x00400000d82c783b */ /* 0x000fee0000000200 */
[C---:B------:R-:W-:Y:S08]  /*ab50*/  HMMA.16816.F32.BF16 R176, R48.reuse, R40, R176 ;  /* 0x0000002830b0723c */ /* 0x040ff000000418b0 */
[----:B------:R-:W-:Y:S01]  /*ab60*/  HMMA.16816.F32.BF16 R172, R48, R42, R172 ;  /* 0x0000002a30ac723c */ /* 0x000fe200000418ac */
[----:B------:R-:W2:Y:S07]  /*ab70*/  LDSM.16.M88.4 R40, [R217+0x8000] ;  /* 0x00800000d928783b */ /* 0x000eae0000000200 */
[C---:B------:R-:W-:Y:S08]  /*ab80*/  HMMA.16816.F32.BF16 R12, R208.reuse, R192, R12 ;  /* 0x000000c0d00c723c */ /* 0x040ff0000004180c */
[C---:B------:R-:W-:Y:S08]  /*ab90*/  HMMA.16816.F32.BF16 R4, R208.reuse, R188, R4 ;  /* 0x000000bcd004723c */ /* 0x040ff00000041804 */
[C---:B------:R-:W-:Y:S01]  /*aba0*/  HMMA.16816.F32.BF16 R8, R208.reuse, R194, R8 ;  /* 0x000000c2d008723c */ /* 0x040fe20000041808 */
[----:B------:R-:W-:Y:S07]  /*abb0*/  LDSM.16.M88.4 R192, [R218+0x8400] ;  /* 0x00840000dac0783b */ /* 0x000fee0000000200 */
[----:B------:R-:W-:Y:S08]  /*abc0*/  HMMA.16816.F32.BF16 R56, R208, R190, R56 ;  /* 0x000000bed038723c */ /* 0x000ff00000041838 */
[----:B------:R-:W-:Y:S01]  /*abd0*/  HMMA.16816.F32.BF16 R208, R48, R36, R168 ;  /* 0x0000002430d0723c */ /* 0x000fe200000418a8 */
[----:B------:R-:W4:Y:S07]  /*abe0*/  LDSM.16.M88.4 R168, [R216+0x5000] ;  /* 0x00500000d8a8783b */ /* 0x000f2e0000000200 */
[-C--:B---3--:R-:W-:Y:S08]  /*abf0*/  HMMA.16816.F32.BF16 R28, R200, R196.reuse, R28 ;  /* 0x000000c4c81c723c */ /* 0x088ff0000004181c */
[----:B-1----:R-:W-:Y:S08]  /*ac00*/  HMMA.16816.F32.BF16 R204, R184, R196, R204 ;  /* 0x000000c4b8cc723c */ /* 0x002ff000000418cc */
[C---:B------:R-:W-:Y:S01]  /*ac10*/  HMMA.16816.F32.BF16 R188, R52.reuse, R34, R56 ;  /* 0x0000002234bc723c */ /* 0x040fe20000041838 */
[----:B------:R-:W1:Y:S07]  /*ac20*/  LDSM.16.M88.4 R56, [R218+0x8800] ;  /* 0x00880000da38783b */ /* 0x000e6e0000000200 */
[C---:B------:R-:W-:Y:S08]  /*ac30*/  HMMA.16816.F32.BF16 R12, R52.reuse, R36, R12 ;  /* 0x00000024340c723c */ /* 0x040ff0000004180c */
[C---:B------:R-:W-:Y:S08]  /*ac40*/  HMMA.16816.F32.BF16 R8, R52.reuse, R38, R8 ;  /* 0x000000263408723c */ /* 0x040ff00000041808 */
[-C--:B------:R-:W-:Y:S01]  /*ac50*/  HMMA.16816.F32.BF16 R4, R52, R32.reuse, R4 ;  /* 0x000000203404723c */ /* 0x080fe20000041804 */
[----:B------:R-:W3:Y:S07]  /*ac60*/  LDSM.16.M88.4 R52, [R218+0x8c00] ;  /* 0x008c0000da34783b */ /* 0x000eee0000000200 */
[----:B------:R-:W-:Y:S01]  /*ac70*/  HMMA.16816.F32.BF16 R64, R48, R32, R64 ;  /* 0x000000203040723c */ /* 0x000fe20000041840 */
[----:B------:R-:W-:-:S04]  /*ac80*/  IMAD.U32 R33, RZ, RZ, UR20 ;  /* 0x00000014ff217e24 */ /* 0x000fc8000f8e00ff */
[----:B------:R-:W-:-:S03]  /*ac90*/  IMAD R36, R33, 0x40, R236 ;  /* 0x0000004021247824 */ /* 0x000fc600078e02ec */
[----:B--2---:R-:W-:Y:S08]  /*aca0*/  HMMA.16816.F32.BF16 R28, R44, R40, R28 ;  /* 0x000000282c1c723c */ /* 0x004ff0000004181c */
[----:B------:R-:W-:Y:S08]  /*acb0*/  HMMA.16816.F32.BF16 R24, R200, R198, R24 ;  /* 0x000000c6c818723c */ /* 0x000ff00000041818 */
[----:B------:R-:W-:Y:S01]  /*acc0*/  HMMA.16816.F32.BF16 R60, R48, R34, R60 ;  /* 0x00000022303c723c */ /* 0x000fe2000004183c */
[----:B------:R-:W2:Y:S07]  /*acd0*/  LDSM.16.M88.4 R32, [R217+0x8400] ;  /* 0x00840000d920783b */ /* 0x000eae0000000200 */
[----:B------:R-:W-:Y:S08]  /*ace0*/  HMMA.16816.F32.BF16 R180, R184, R198, R180 ;  /* 0x000000c6b8b4723c */ /* 0x000ff000000418b4 */
[----:B----4-:R-:W-:Y:S01]  /*acf0*/  HMMA.16816.F32.BF16 R204, R168, R40, R204 ;  /* 0x00000028a8cc723c */ /* 0x010fe200000418cc */
[----:B------:R-:W-:-:S05]  /*ad00*/  VIADD R41, R36, 0xffffff40 ;  /* 0xffffff4024297836 */ /* 0x000fca0000000000 */
[----:B------:R-:W-:Y:S02]  /*ad10*/  I2FP.F32.U32 R37, R41 ;  /* 0x0000002900257245 */ /* 0x000fe40000201000 */
[----:B------:R-:W-:Y:S01]  /*ad20*/  HMMA.16816.F32.BF16 R164, R48, R38, R164 ;  /* 0x0000002630a4723c */ /* 0x000fe200000418a4 */
[----:B------:R-:W-:Y:S01]  /*ad30*/  ISETP.GE.AND P0, PT, R41, R220, PT ;  /* 0x000000dc2900720c */ /* 0x000fe20003f06270 */
[----:B------:R-:W-:Y:S02]  /*ad40*/  VIADD R39, R36, 0xffffff41 ;  /* 0xffffff4124277836 */ /* 0x000fe40000000000 */
[C---:B------:R-:W-:Y:S01]  /*ad50*/  FFMA.FTZ R28, R37.reuse, UR5, R28 ;  /* 0x00000005251c7c23 */ /* 0x040fe2000801001c */
[----:B------:R-:W-:Y:S01]  /*ad60*/  FFMA.FTZ R30, R37, UR5, R30 ;  /* 0x00000005251e7c23 */ /* 0x000fe2000801001e */
[C---:B------:R-:W-:Y:S02]  /*ad70*/  ISETP.GE.AND P5, PT, R41.reuse, R3, PT ;  /* 0x000000032900720c */ /* 0x040fe40003fa6270 */
[----:B------:R-:W-:Y:S01]  /*ad80*/  ISETP.GE.AND P1, PT, R41, R2, PT ;  /* 0x000000022900720c */ /* 0x000fe20003f26270 */
[----:B------:R-:W-:Y:S01]  /*ad90*/  HMMA.16816.F32.BF16 R24, R44, R42, R24 ;  /* 0x0000002a2c18723c */ /* 0x000fe20000041818 */
[----:B------:R-:W-:-:S02]  /*ada0*/  FSEL R49, R28, -INF , !P0 ;  /* 0xff8000001c317808 */ /* 0x000fc40004000000 */
[----:B------:R-:W-:Y:S02]  /*adb0*/  I2FP.F32.U32 R28, R39 ;  /* 0x00000027001c7245 */ /* 0x000fe40000201000 */
[----:B------:R-:W-:Y:S01]  /*adc0*/  ISETP.GE.AND P0, PT, R41, R0, PT ;  /* 0x000000002900720c */ /* 0x000fe20003f06270 */
[----:B------:R-:W-:Y:S01]  /*add0*/  FFMA.FTZ R41, R37, UR5, R204 ;  /* 0x0000000525297c23 */ /* 0x000fe200080100cc */
[----:B------:R-:W-:Y:S01]  /*ade0*/  FSEL R51, R30, -INF , !P5 ;  /* 0xff8000001e337808 */ /* 0x000fe20006800000 */
[----:B------:R-:W-:Y:S01]  /*adf0*/  HMMA.16816.F32.BF16 R180, R168, R42, R180 ;  /* 0x0000002aa8b4723c */ /* 0x000fe200000418b4 */
[C---:B------:R-:W-:Y:S01]  /*ae00*/  FFMA.FTZ R29, R28.reuse, UR5, R29 ;  /* 0x000000051c1d7c23 */ /* 0x040fe2000801001d */
[----:B------:R-:W-:Y:S01]  /*ae10*/  ISETP.GE.AND P5, PT, R39, R220, PT ;  /* 0x000000dc2700720c */ /* 0x000fe20003fa6270 */
[C---:B------:R-:W-:Y:S01]  /*ae20*/  FFMA.FTZ R31, R28.reuse, UR5, R31 ;  /* 0x000000051c1f7c23 */ /* 0x040fe2000801001f */
[----:B------:R-:W-:Y:S01]  /*ae30*/  FSEL R41, R41, -INF , !P1 ;  /* 0xff80000029297808 */ /* 0x000fe20004800000 */
[C---:B------:R-:W-:Y:S01]  /*ae40*/  FFMA.FTZ R43, R28.reuse, UR5, R205 ;  /* 0x000000051c2b7c23 */ /* 0x040fe200080100cd */
[----:B------:R-:W-:Y:S01]  /*ae50*/  FSEL R48, R29, -INF , !P5 ;  /* 0xff8000001d307808 */ /* 0x000fe20006800000 */
[----:B------:R-:W-:Y:S01]  /*ae60*/  FFMA.FTZ R207, R28, UR5, R207 ;  /* 0x000000051ccf7c23 */ /* 0x000fe200080100cf */
[----:B------:R-:W-:Y:S01]  /*ae70*/  HMMA.16816.F32.BF16 R20, R200, R192, R20 ;  /* 0x000000c0c814723c */ /* 0x000fe20000041814 */
[----:B------:R-:W-:Y:S01]  /*ae80*/  ISETP.GE.AND P1, PT, R39, R3, PT ;  /* 0x000000032700720c */ /* 0x000fe20003f26270 */
[----:B------:R-:W-:Y:S01]  /*ae90*/  FFMA.FTZ R37, R37, UR5, R206 ;  /* 0x0000000525257c23 */ /* 0x000fe200080100ce */
[----:B------:R-:W-:-:S04]  /*aea0*/  ISETP.GE.AND P5, PT, R39, R0, PT ;  /* 0x000000002700720c */ /* 0x000fc80003fa6270 */
[----:B------:R-:W-:Y:S01]  /*aeb0*/  FSEL R37, R37, -INF , !P0 ;  /* 0xff80000025257808 */ /* 0x000fe20004000000 */
[----:B-1----:R-:W-:Y:S01]  /*aec0*/  HMMA.16816.F32.BF16 R12, R200, R56, R12 ;  /* 0x00000038c80c723c */ /* 0x002fe2000004180c */
[----:B------:R-:W-:Y:S01]  /*aed0*/  ISETP.GE.AND P0, PT, R39, R2, PT ;  /* 0x000000022700720c */ /* 0x000fe20003f06270 */
[----:B------:R-:W-:-:S03]  /*aee0*/  VIADD R39, R36, 0xffffff49 ;  /* 0xffffff4924277836 */ /* 0x000fc60000000000 */
[----:B------:R-:W-:-:S03]  /*aef0*/  FSEL R43, R43, -INF , !P0 ;  /* 0xff8000002b2b7808 */ /* 0x000fc60004000000 */
[----:B------:R-:W-:Y:S01]  /*af00*/  HMMA.16816.F32.BF16 R208, R184, R56, R208 ;  /* 0x00000038b8d0723c */ /* 0x000fe200000418d0 */
[----:B------:R-:W-:-:S05]  /*af10*/  VIADD R57, R36, 0xffffff48 ;  /* 0xffffff4824397836 */ /* 0x000fca0000000000 */
[----:B------:R-:W-:Y:S02]  /*af20*/  I2FP.F32.U32 R29, R57 ;  /* 0x00000039001d7245 */ /* 0x000fe40000201000 */
[----:B------:R-:W-:Y:S01]  /*af30*/  HMMA.16816.F32.BF16 R176, R184, R192, R176 ;  /* 0x000000c0b8b0723c */ /* 0x000fe200000418b0 */
[----:B------:R-:W-:Y:S02]  /*af40*/  ISETP.GE.AND P0, PT, R57, R3, PT ;  /* 0x000000033900720c */ /* 0x000fe40003f06270 */
[----:B------:R-:W-:Y:S01]  /*af50*/  FFMA.FTZ R28, R29, UR5, R24 ;  /* 0x000000051d1c7c23 */ /* 0x000fe20008010018 */
[----:B------:R-:W-:Y:S01]  /*af60*/  FSEL R24, R207, -INF , !P5 ;  /* 0xff800000cf187808 */ /* 0x000fe20006800000 */
[----:B------:R-:W-:Y:S01]  /*af70*/  FFMA.FTZ R180, R29, UR5, R180 ;  /* 0x000000051db47c23 */ /* 0x000fe200080100b4 */
[----:B------:R-:W-:Y:S02]  /*af80*/  ISETP.GE.AND P5, PT, R57, R2, PT ;  /* 0x000000023900720c */ /* 0x000fe40003fa6270 */
[C---:B------:R-:W-:Y:S08]  /*af90*/  HMMA.16816.F32.BF16 R16, R200.reuse, R194, R16 ;  /* 0x000000c2c810723c */ /* 0x040ff00000041810 */
[C---:B------:R-:W-:Y:S08]  /*afa0*/  HMMA.16816.F32.BF16 R8, R200.reuse, R58, R8 ;  /* 0x0000003ac808723c */ /* 0x040ff00000041808 */
[C---:B---3--:R-:W-:Y:S08]  /*afb0*/  HMMA.16816.F32.BF16 R4, R200.reuse, R52, R4 ;  /* 0x00000034c804723c */ /* 0x048ff00000041804 */
[----:B------:R-:W-:Y:S01]  /*afc0*/  HMMA.16816.F32.BF16 R188, R200, R54, R188 ;  /* 0x00000036c8bc723c */ /* 0x000fe200000418bc */
[----:B------:R-:W-:Y:S01]  /*afd0*/  FSEL R201, R31, -INF , !P1 ;  /* 0xff8000001fc97808 */ /* 0x000fe20004800000 */
[----:B------:R-:W-:Y:S01]  /*afe0*/  FFMA.FTZ R203, R29, UR5, R26 ;  /* 0x000000051dcb7c23 */ /* 0x000fe2000801001a */
[----:B------:R-:W-:Y:S01]  /*aff0*/  ISETP.GE.AND P1, PT, R57, R220, PT ;  /* 0x000000dc3900720c */ /* 0x000fe20003f26270 */
[----:B------:R-:W-:-:S03]  /*b000*/  FFMA.FTZ R26, R29, UR5, R182 ;  /* 0x000000051d1a7c23 */ /* 0x000fc600080100b6 */
[----:B------:R-:W-:Y:S01]  /*b010*/  FSEL R207, R28, -INF , !P1 ;  /* 0xff8000001ccf7808 */ /* 0x000fe20004800000 */
[----:B--2---:R-:W-:Y:S01]  /*b020*/  HMMA.16816.F32.BF16 R20, R44, R32, R20 ;  /* 0x000000202c14723c */ /* 0x004fe20000041814 */
[----:B------:R-:W1:Y:S01]  /*b030*/  LDSM.16.M88.4 R28, [R217+0x8800] ;  /* 0x00880000d91c783b */ /* 0x000e620000000200 */
[----:B------:R-:W-:Y:S02]  /*b040*/  ISETP.GE.AND P1, PT, R57, R0, PT ;  /* 0x000000003900720c */ /* 0x000fe40003f26270 */
[----:B------:R-:W-:Y:S02]  /*b050*/  FSEL R203, R203, -INF , !P0 ;  /* 0xff800000cbcb7808 */ /* 0x000fe40004000000 */
[----:B------:R-:W-:Y:S02]  /*b060*/  ISETP.GE.AND P0, PT, R39, R220, PT ;  /* 0x000000dc2700720c */ /* 0x000fe40003f06270 */
[----:B------:R-:W-:Y:S01]  /*b070*/  HMMA.16816.F32.BF16 R172, R184, R194, R172 ;  /* 0x000000c2b8ac723c */ /* 0x000fe200000418ac */
[----:B------:R-:W-:-:S02]  /*b080*/  FSEL R26, R26, -INF , !P1 ;  /* 0xff8000001a1a7808 */ /* 0x000fc40004800000 */
[----:B------:R-:W-:-:S05]  /*b090*/  ISETP.GE.AND P1, PT, R39, R2, PT ;  /* 0x000000022700720c */ /* 0x000fca0003f26270 */
[----:B------:R-:W-:Y:S01]  /*b0a0*/  HMMA.16816.F32.BF16 R176, R168, R32, R176 ;  /* 0x00000020a8b0723c */ /* 0x000fe200000418b0 */
[----:B------:R-:W-:Y:S01]  /*b0b0*/  I2FP.F32.U32 R32, R39 ;  /* 0x0000002700207245 */ /* 0x000fe20000201000 */
[----:B------:R-:W-:-:S04]  /*b0c0*/  VIADD R33, R36, 0xffffff50 ;  /* 0xffffff5024217836 */ /* 0x000fc80000000000 */
[----:B------:R-:W-:Y:S01]  /*b0d0*/  FFMA.FTZ R205, R32, UR5, R25 ;  /* 0x0000000520cd7c23 */ /* 0x000fe20008010019 */
[----:B------:R-:W-:Y:S01]  /*b0e0*/  FSEL R25, R180, -INF , !P5 ;  /* 0xff800000b4197808 */ /* 0x000fe20006800000 */
[----:B------:R-:W-:Y:S01]  /*b0f0*/  HMMA.16816.F32.BF16 R164, R184, R58, R164 ;  /* 0x0000003ab8a4723c */ /* 0x000fe200000418a4 */
[C---:B------:R-:W-:Y:S01]  /*b100*/  FFMA.FTZ R58, R32.reuse, UR5, R27 ;  /* 0x00000005203a7c23 */ /* 0x040fe2000801001b */
[----:B------:R-:W-:Y:S01]  /*b110*/  I2FP.F32.U32 R57, R33 ;  /* 0x0000002100397245 */ /* 0x000fe20000201000 */
[C---:B------:R-:W-:Y:S01]  /*b120*/  FFMA.FTZ R27, R32.reuse, UR5, R181 ;  /* 0x00000005201b7c23 */ /* 0x040fe200080100b5 */
[----:B------:R-:W-:Y:S01]  /*b130*/  ISETP.GE.AND P5, PT, R39, R3, PT ;  /* 0x000000032700720c */ /* 0x000fe20003fa6270 */
[----:B------:R-:W-:Y:S01]  /*b140*/  FFMA.FTZ R42, R32, UR5, R183 ;  /* 0x00000005202a7c23 */ /* 0x000fe200080100b7 */
[----:B------:R-:W-:Y:S01]  /*b150*/  FSEL R205, R205, -INF , !P0 ;  /* 0xff800000cdcd7808 */ /* 0x000fe20004000000 */
[----:B------:R-:W-:Y:S01]  /*b160*/  FFMA.FTZ R20, R57, UR5, R20 ;  /* 0x0000000539147c23 */ /* 0x000fe20008010014 */
[----:B------:R-:W-:Y:S01]  /*b170*/  ISETP.GE.AND P0, PT, R39, R0, PT ;  /* 0x000000002700720c */ /* 0x000fe20003f06270 */
[----:B------:R-:W-:Y:S01]  /*b180*/  VIADD R39, R36, 0xffffff51 ;  /* 0xffffff5124277836 */ /* 0x000fe20000000000 */
[----:B------:R-:W-:Y:S01]  /*b190*/  FSEL R58, R58, -INF , !P5 ;  /* 0xff8000003a3a7808 */ /* 0x000fe20006800000 */
[-C--:B------:R-:W-:Y:S01]  /*b1a0*/  HMMA.16816.F32.BF16 R16, R44, R34.reuse, R16 ;  /* 0x000000222c10723c */ /* 0x080fe20000041810 */
[-C--:B------:R-:W-:Y:S01]  /*b1b0*/  ISETP.GE.AND P5, PT, R33, R220.reuse, PT ;  /* 0x000000dc2100720c */ /* 0x080fe20003fa6270 */
[----:B------:R-:W-:Y:S01]  /*b1c0*/  FFMA.FTZ R22, R57, UR5, R22 ;  /* 0x0000000539167c23 */ /* 0x000fe20008010016 */
[----:B------:R-:W-:Y:S01]  /*b1d0*/  FSEL R27, R27, -INF , !P1 ;  /* 0xff8000001b1b7808 */ /* 0x000fe20004800000 */
[C---:B------:R-:W-:Y:S01]  /*b1e0*/  FFMA.FTZ R176, R57.reuse, UR5, R176 ;  /* 0x0000000539b07c23 */ /* 0x040fe200080100b0 */
[----:B------:R-:W-:Y:S01]  /*b1f0*/  FSEL R181, R20, -INF , !P5 ;  /* 0xff80000014b57808 */ /* 0x000fe20006800000 */
[----:B------:R-:W-:Y:S01]  /*b200*/  FFMA.FTZ R178, R57, UR5, R178 ;  /* 0x0000000539b27c23 */ /* 0x000fe200080100b2 */
[----:B------:R-:W-:Y:S01]  /*b210*/  I2FP.F32.U32 R20, R39 ;  /* 0x0000002700147245 */ /* 0x000fe20000201000 */
[----:B------:R-:W-:Y:S01]  /*b220*/  HMMA.16816.F32.BF16 R172, R168, R34, R172 ;  /* 0x00000022a8ac723c */ /* 0x000fe200000418ac */
[----:B------:R-:W-:Y:S01]  /*b230*/  ISETP.GE.AND P1, PT, R33, R3, PT ;  /* 0x000000032100720c */ /* 0x000fe20003f26270 */
[----:B------:R-:W-:Y:S01]  /*b240*/  VIADD R35, R36, 0xffffff58 ;  /* 0xffffff5824237836 */ /* 0x000fe20000000000 */
[----:B------:R-:W-:Y:S01]  /*b250*/  FSEL R42, R42, -INF , !P0 ;  /* 0xff8000002a2a7808 */ /* 0x000fe20004000000 */
[----:B------:R-:W-:Y:S01]  /*b260*/  FFMA.FTZ R21, R20, UR5, R21 ;  /* 0x0000000514157c23 */ /* 0x000fe20008010015 */
[----:B------:R-:W-:Y:S01]  /*b270*/  FSEL R206, R22, -INF , !P1 ;  /* 0xff80000016ce7808 */ /* 0x000fe20004800000 */
[C---:B------:R-:W-:Y:S01]  /*b280*/  FFMA.FTZ R23, R20.reuse, UR5, R23 ;  /* 0x0000000514177c23 */ /* 0x040fe20008010017 */
[----:B------:R-:W-:Y:S01]  /*b290*/  ISETP.GE.AND P1, PT, R39, R220, PT ;  /* 0x000000dc2700720c */ /* 0x000fe20003f26270 */
[----:B-1----:R-:W-:Y:S01]  /*b2a0*/  HMMA.16816.F32.BF16 R12, R44, R28, R12 ;  /* 0x0000001c2c0c723c */ /* 0x002fe2000004180c */
[----:B------:R-:W-:Y:S01]  /*b2b0*/  ISETP.GE.AND P0, PT, R33, R2, PT ;  /* 0x000000022100720c */ /* 0x000fe20003f06270 */
[C---:B------:R-:W-:Y:S01]  /*b2c0*/  FFMA.FTZ R177, R20.reuse, UR5, R177 ;  /* 0x0000000514b17c23 */ /* 0x040fe200080100b1 */
[----:B------:R-:W-:Y:S01]  /*b2d0*/  FSEL R224, R21, -INF , !P1 ;  /* 0xff80000015e07808 */ /* 0x000fe20004800000 */
[----:B------:R-:W-:Y:S01]  /*b2e0*/  FFMA.FTZ R179, R20, UR5, R179 ;  /* 0x0000000514b37c23 */ /* 0x000fe200080100b3 */
[----:B------:R-:W-:-:S02]  /*b2f0*/  FSEL R197, R176, -INF , !P0 ;  /* 0xff800000b0c57808 */ /* 0x000fc40004000000 */
[----:B------:R-:W-:Y:S01]  /*b300*/  I2FP.F32.U32 R21, R35 ;  /* 0x0000002300157245 */ /* 0x000fe20000201000 */
[----:B------:R-:W-:Y:S01]  /*b310*/  HMMA.16816.F32.BF16 R208, R168, R28, R208 ;  /* 0x0000001ca8d0723c */ /* 0x000fe200000418d0 */
[----:B------:R-:W-:Y:S01]  /*b320*/  ISETP.GE.AND P0, PT, R39, R3, PT ;  /* 0x000000032700720c */ /* 0x000fe20003f06270 */
[C---:B------:R-:W-:Y:S01]  /*b330*/  VIADD R29, R36.reuse, 0xffffff60 ;  /* 0xffffff60241d7836 */ /* 0x040fe20000000000 */
[----:B------:R-:W-:Y:S01]  /*b340*/  ISETP.GE.AND P5, PT, R33, R0, PT ;  /* 0x000000002100720c */ /* 0x000fe20003fa6270 */
[----:B------:R-:W-:Y:S01]  /*b350*/  FFMA.FTZ R16, R21, UR5, R16 ;  /* 0x0000000515107c23 */ /* 0x000fe20008010010 */
[----:B------:R-:W-:Y:S01]  /*b360*/  FSEL R216, R23, -INF , !P0 ;  /* 0xff80000017d87808 */ /* 0x000fe20004000000 */
[----:B------:R-:W-:Y:S01]  /*b370*/  VIADD R33, R36, 0xffffff59 ;  /* 0xffffff5924217836 */ /* 0x000fe20000000000 */
[----:B------:R-:W-:Y:S01]  /*b380*/  ISETP.GE.AND P0, PT, R35, R220, PT ;  /* 0x000000dc2300720c */ /* 0x000fe20003f06270 */
[C---:B------:R-:W-:Y:S01]  /*b390*/  FFMA.FTZ R18, R21.reuse, UR5, R18 ;  /* 0x0000000515127c23 */ /* 0x040fe20008010012 */
[----:B------:R-:W-:Y:S01]  /*b3a0*/  FSEL R246, R178, -INF , !P5 ;  /* 0xff800000b2f67808 */ /* 0x000fe20006800000 */
[C---:B------:R-:W-:Y:S01]  /*b3b0*/  FFMA.FTZ R172, R21.reuse, UR5, R172 ;  /* 0x0000000515ac7c23 */ /* 0x040fe200080100ac */
[----:B------:R-:W-:Y:S01]  /*b3c0*/  FFMA.FTZ R174, R21, UR5, R174 ;  /* 0x0000000515ae7c23 */ /* 0x000fe200080100ae */
[C---:B------:R-:W-:Y:S01]  /*b3d0*/  ISETP.GE.AND P5, PT, R39.reuse, R2, PT ;  /* 0x000000022700720c */ /* 0x040fe20003fa6270 */
[----:B------:R-:W1:Y:S01]  /*b3e0*/  LDSM.16.M88.4 R20, [R217+0x8c00] ;  /* 0x008c0000d914783b */ /* 0x000e620000000200 */
[----:B------:R-:W-:Y:S01]  /*b3f0*/  ISETP.GE.AND P1, PT, R39, R0, PT ;  /* 0x000000002700720c */ /* 0x000fe20003f26270 */
[----:B------:R-:W-:Y:S01]  /*b400*/  HMMA.16816.F32.BF16 R8, R44, R30, R8 ;  /* 0x0000001e2c08723c */ /* 0x000fe20000041808 */
[----:B------:R-:W-:Y:S01]  /*b410*/  FSEL R238, R16, -INF , !P0 ;  /* 0xff80000010ee7808 */ /* 0x000fe20004000000 */
[----:B------:R-:W-:-:S04]  /*b420*/  DEPBAR.LE SB0, 0x0 ;  /* 0x000080000000791a */ /* 0x000fc80000000000 */
[----:B------:R-:W-:Y:S02]  /*b430*/  I2FP.F32.U32 R16, R33 ;  /* 0x0000002100107245 */ /* 0x000fe40000201000 */
[----:B------:R-:W-:Y:S01]  /*b440*/  FSEL R177, R177, -INF , !P5 ;  /* 0xff800000b1b17808 */ /* 0x000fe20006800000 */
[----:B------:R-:W-:Y:S01]  /*b450*/  HMMA.16816.F32.BF16 R164, R168, R30, R164 ;  /* 0x0000001ea8a4723c */ /* 0x000fe200000418a4 */
[----:B------:R-:W-:Y:S01]  /*b460*/  FSEL R248, R179, -INF , !P1 ;  /* 0xff800000b3f87808 */ /* 0x000fe20004800000 */
[C---:B------:R-:W-:Y:S01]  /*b470*/  FFMA.FTZ R222, R16.reuse, UR5, R19 ;  /* 0x0000000510de7c23 */ /* 0x040fe20008010013 */
[C---:B------:R-:W-:Y:S01]  /*b480*/  ISETP.GE.AND P5, PT, R35.reuse, R3, PT ;  /* 0x000000032300720c */ /* 0x040fe20003fa6270 */
[C---:B------:R-:W-:Y:S01]  /*b490*/  FFMA.FTZ R17, R16.reuse, UR5, R17 ;  /* 0x0000000510117c23 */ /* 0x040fe20008010011 */
[----:B------:R-:W-:Y:S01]  /*b4a0*/  ISETP.GE.AND P1, PT, R35, R2, PT ;  /* 0x000000022300720c */ /* 0x000fe20003f26270 */
[----:B------:R-:W-:Y:S01]  /*b4b0*/  FFMA.FTZ R173, R16, UR5, R173 ;  /* 0x0000000510ad7c23 */ /* 0x000fe200080100ad */
[----:B------:R-:W-:Y:S01]  /*b4c0*/  FSEL R218, R18, -INF , !P5 ;  /* 0xff80000012da7808 */ /* 0x000fe20006800000 */
[----:B------:R-:W-:Y:S01]  /*b4d0*/  FFMA.FTZ R175, R16, UR5, R175 ;  /* 0x0000000510af7c23 */ /* 0x000fe200080100af */
[----:B------:R-:W-:Y:S01]  /*b4e0*/  FSEL R199, R172, -INF , !P1 ;  /* 0xff800000acc77808 */ /* 0x000fe20004800000 */
[----:B------:R-:W-:Y:S01]  /*b4f0*/  HMMA.16816.F32.BF16 R64, R184, R52, R64 ;  /* 0x00000034b840723c */ /* 0x000fe20000041840 */
[----:B------:R-:W-:-:S02]  /*b500*/  I2FP.F32.U32 R19, R29 ;  /* 0x0000001d00137245 */ /* 0x000fc40000201000 */
[C---:B------:R-:W-:Y:S02]  /*b510*/  ISETP.GE.AND P5, PT, R33.reuse, R220, PT ;  /* 0x000000dc2100720c */ /* 0x040fe40003fa6270 */
[----:B------:R-:W-:Y:S01]  /*b520*/  ISETP.GE.AND P1, PT, R33, R3, PT ;  /* 0x000000032100720c */ /* 0x000fe20003f26270 */
[----:B------:R-:W-:Y:S01]  /*b530*/  FFMA.FTZ R12, R19, UR5, R12 ;  /* 0x00000005130c7c23 */ /* 0x000fe2000801000c */
[----:B------:R-:W-:Y:S01]  /*b540*/  ISETP.GE.AND P0, PT, R35, R0, PT ;  /* 0x000000002300720c */ /* 0x000fe20003f06270 */
[----:B------:R-:W-:Y:S01]  /*b550*/  FFMA.FTZ R14, R19, UR5, R14 ;  /* 0x00000005130e7c23 */ /* 0x000fe2000801000e */
[----:B------:R-:W-:Y:S01]  /*b560*/  FSEL R204, R17, -INF , !P5 ;  /* 0xff80000011cc7808 */ /* 0x000fe20006800000 */
[----:B------:R-:W-:Y:S01]  /*b570*/  VIADD R17, R36, 0xffffff61 ;  /* 0xffffff6124117836 */ /* 0x000fe20000000000 */
[----:B------:R-:W-:Y:S01]  /*b580*/  FSEL R222, R222, -INF , !P1 ;  /* 0xff800000dede7808 */ /* 0x000fe20004800000 */
[C---:B------:R-:W-:Y:S01]  /*b590*/  FFMA.FTZ R179, R19.reuse, UR5, R208 ;  /* 0x0000000513b37c23 */ /* 0x040fe200080100d0 */
[----:B------:R-:W-:Y:S01]  /*b5a0*/  FSEL R252, R174, -INF , !P0 ;  /* 0xff800000aefc7808 */ /* 0x000fe20004000000 */
[----:B------:R-:W-:Y:S01]  /*b5b0*/  FFMA.FTZ R194, R19, UR5, R210 ;  /* 0x0000000513c27c23 */ /* 0x000fe200080100d2 */
[----:B------:R-:W-:Y:S01]  /*b5c0*/  BAR.SYNC.DEFER_BLOCKING 0x0 ;  /* 0x0000000000007b1d */ /* 0x000fe20000010000 */
[----:B------:R-:W-:Y:S01]  /*b5d0*/  ISETP.GE.AND P1, PT, R29, R220, PT ;  /* 0x000000dc1d00720c */ /* 0x000fe20003f26270 */
[----:B------:R-:W-:Y:S01]  /*b5e0*/  HMMA.16816.F32.BF16 R184, R184, R54, R60 ;  /* 0x00000036b8b8723c */ /* 0x000fe2000004183c */
[----:B------:R-:W-:-:S02]  /*b5f0*/  ISETP.GE.AND P0, PT, R33, R2, PT ;  /* 0x000000022100720c */ /* 0x000fc40003f06270 */
[----:B------:R-:W-:Y:S02]  /*b600*/  FSEL R200, R12, -INF , !P1 ;  /* 0xff8000000cc87808 */ /* 0x000fe40004800000 */
[----:B------:R-:W-:Y:S02]  /*b610*/  FSEL R173, R173, -INF , !P0 ;  /* 0xff800000adad7808 */ /* 0x000fe40004000000 */
[----:B------:R-:W-:Y:S01]  /*b620*/  I2FP.F32.U32 R12, R17 ;  /* 0x00000011000c7245 */ /* 0x000fe20000201000 */
[-C--:B-1----:R-:W-:Y:S01]  /*b630*/  HMMA.16816.F32.BF16 R4, R44, R20.reuse, R4 ;  /* 0x000000142c04723c */ /* 0x082fe20000041804 */
[----:B------:R-:W-:Y:S02]  /*b640*/  ISETP.GE.AND P5, PT, R33, R0, PT ;  /* 0x000000002100720c */ /* 0x000fe40003fa6270 */
[----:B------:R-:W-:Y:S01]  /*b650*/  ISETP.GE.AND P0, PT, R29, R3, PT ;  /* 0x000000031d00720c */ /* 0x000fe20003f06270 */
[C---:B------:R-:W-:Y:S01]  /*b660*/  FFMA.FTZ R13, R12.reuse, UR5, R13 ;  /* 0x000000050c0d7c23 */ /* 0x040fe2000801000d */
[----:B------:R-:W-:Y:S01]  /*b670*/  FSEL R250, R175, -INF , !P5 ;  /* 0xff800000affa7808 */ /* 0x000fe20006800000 */
[----:B------:R-:W-:Y:S01]  /*b680*/  FFMA.FTZ R174, R12, UR5, R15 ;  /* 0x000000050cae7c23 */ /* 0x000fe2000801000f */
[----:B------:R-:W-:Y:S01]  /*b690*/  FSEL R172, R14, -INF , !P0 ;  /* 0xff8000000eac7808 */ /* 0x000fe20004000000 */
[C---:B------:R-:W-:Y:S01]  /*b6a0*/  FFMA.FTZ R183, R12.reuse, UR5, R209 ;  /* 0x000000050cb77c23 */ /* 0x040fe200080100d1 */
[C---:B------:R-:W-:Y:S01]  /*b6b0*/  ISETP.GE.AND P5, PT, R29.reuse, R2, PT ;  /* 0x000000021d00720c */ /* 0x040fe20003fa6270 */
[----:B------:R-:W-:Y:S01]  /*b6c0*/  FFMA.FTZ R196, R12, UR5, R211 ;  /* 0x000000050cc47c23 */ /* 0x000fe200080100d3 */
[----:B------:R-:W-:Y:S01]  /*b6d0*/  ISETP.GE.AND P1, PT, R29, R0, PT ;  /* 0x000000001d00720c */ /* 0x000fe20003f26270 */
[----:B------:R-:W-:Y:S01]  /*b6e0*/  HMMA.16816.F32.BF16 R64, R168, R20, R64 ;  /* 0x00000014a840723c */ /* 0x000fe20000041840 */
[----:B------:R-:W-:-:S02]  /*b6f0*/  ISETP.GE.AND P0, PT, R17, R220, PT ;  /* 0x000000dc1100720c */ /* 0x000fc40003f06270 */
[----:B------:R-:W-:Y:S02]  /*b700*/  FSEL R179, R179, -INF , !P5 ;  /* 0xff800000b3b37808 */ /* 0x000fe40006800000 */
[----:B------:R-:W-:Y:S02]  /*b710*/  FSEL R194, R194, -INF , !P1 ;  /* 0xff800000c2c27808 */ /* 0x000fe40004800000 */
[----:B------:R-:W-:Y:S01]  /*b720*/  FSEL R182, R13, -INF , !P0 ;  /* 0xff8000000db67808 */ /* 0x000fe20004000000 */
[C---:B------:R-:W-:Y:S01]  /*b730*/  VIADD R13, R36.reuse, 0xffffff69 ;  /* 0xffffff69240d7836 */ /* 0x040fe20000000000 */
        /* <DEDUP_REMOVED lines=9> */
[----:B------:R-:W-:Y:S02]  /*b7d0*/  ISETP.GE.AND P5, PT, R17, R220, PT ;  /* 0x000000dc1100720c */ /* 0x000fe40003fa6270 */
[----:B------:R-:W-:Y:S01]  /*b7e0*/  FSEL R196, R196, -INF , !P0 ;  /* 0xff800000c4c47808 */ /* 0x000fe20004000000 */
[C---:B------:R-:W-:Y:S01]  /*b7f0*/  FFMA.FTZ R8, R15.reuse, UR5, R8 ;  /* 0x000000050f087c23 */ /* 0x040fe20008010008 */
[C---:B------:R-:W-:Y:S01]  /*b800*/  FFMA.FTZ R10, R15.reuse, UR5, R10 ;  /* 0x000000050f0a7c23 */ /* 0x040fe2000801000a */
[C---:B------:R-:W-:Y:S01]  /*b810*/  FFMA.FTZ R164, R15.reuse, UR5, R164 ;  /* 0x000000050fa47c23 */ /* 0x040fe200080100a4 */
[----:B------:R-:W-:Y:S01]  /*b820*/  FFMA.FTZ R166, R15, UR5, R166 ;  /* 0x000000050fa67c23 */ /* 0x000fe200080100a6 */
[----:B------:R-:W-:Y:S01]  /*b830*/  VIADD R15, R36, 0xffffff70 ;  /* 0xffffff70240f7836 */ /* 0x000fe20000000000 */
[----:B------:R-:W-:-:S02]  /*b840*/  FSEL R192, R8, -INF , !P5 ;  /* 0xff80000008c07808 */ /* 0x000fc40006800000 */
[----:B------:R-:W-:Y:S02]  /*b850*/  I2FP.F32.U32 R8, R13 ;  /* 0x0000000d00087245 */ /* 0x000fe40000201000 */
[C---:B------:R-:W-:Y:S02]  /*b860*/  ISETP.GE.AND P1, PT, R17.reuse, R3, PT ;  /* 0x000000031100720c */ /* 0x040fe40003f26270 */
[----:B------:R-:W-:Y:S01]  /*b870*/  ISETP.GE.AND P0, PT, R17, R2, PT ;  /* 0x000000021100720c */ /* 0x000fe20003f06270 */
[----:B------:R-:W-:Y:S01]  /*b880*/  FFMA.FTZ R178, R8, UR5, R11 ;  /* 0x0000000508b27c23 */ /* 0x000fe2000801000b */
[----:B------:R-:W-:Y:S01]  /*b890*/  FSEL R176, R10, -INF , !P1 ;  /* 0xff8000000ab07808 */ /* 0x000fe20004800000 */
[----:B------:R-:W-:Y:S01]  /*b8a0*/  FFMA.FTZ R9, R8, UR5, R9 ;  /* 0x0000000508097c23 */ /* 0x000fe20008010009 */
[----:B------:R-:W-:Y:S01]  /*b8b0*/  FSEL R193, R164, -INF , !P0 ;  /* 0xff800000a4c17808 */ /* 0x000fe20004000000 */
[C---:B------:R-:W-:Y:S01]  /*b8c0*/  FFMA.FTZ R165, R8.reuse, UR5, R165 ;  /* 0x0000000508a57c23 */ /* 0x040fe200080100a5 */
[----:B------:R-:W-:Y:S01]  /*b8d0*/  I2FP.F32.U32 R11, R15 ;  /* 0x0000000f000b7245 */ /* 0x000fe20000201000 */
[----:B------:R-:W-:Y:S01]  /*b8e0*/  FFMA.FTZ R167, R8, UR5, R167 ;  /* 0x0000000508a77c23 */ /* 0x000fe200080100a7 */
[----:B------:R-:W-:-:S02]  /*b8f0*/  ISETP.GE.AND P1, PT, R13, R220, PT ;  /* 0x000000dc0d00720c */ /* 0x000fc40003f26270 */
        /* <DEDUP_REMOVED lines=10> */
[----:B------:R-:W-:Y:S01]  /*b9a0*/  ISETP.GE.AND P0, PT, R15, R220, PT ;  /* 0x000000dc0f00720c */ /* 0x000fe20003f06270 */
[----:B------:R-:W-:Y:S01]  /*b9b0*/  VIADD R11, R36, 0xffffff78 ;  /* 0xffffff78240b7836 */ /* 0x000fe20000000000 */
[----:B------:R-:W-:-:S02]  /*b9c0*/  ISETP.GE.AND P5, PT, R13, R2, PT ;  /* 0x000000020d00720c */ /* 0x000fc40003fa6270 */
[----:B------:R-:W-:Y:S02]  /*b9d0*/  FSEL R164, R4, -INF , !P0 ;  /* 0xff80000004a47808 */ /* 0x000fe40004000000 */
[----:B------:R-:W-:Y:S02]  /*b9e0*/  FSEL R195, R165, -INF , !P5 ;  /* 0xff800000a5c37808 */ /* 0x000fe40006800000 */
[----:B------:R-:W-:Y:S02]  /*b9f0*/  I2FP.F32.U32 R4, R9 ;  /* 0x0000000900047245 */ /* 0x000fe40000201000 */
[----:B------:R-:W-:Y:S02]  /*ba00*/  ISETP.GE.AND P5, PT, R15, R3, PT ;  /* 0x000000030f00720c */ /* 0x000fe40003fa6270 */
[----:B------:R-:W-:Y:S01]  /*ba10*/  ISETP.GE.AND P1, PT, R13, R0, PT ;  /* 0x000000000d00720c */ /* 0x000fe20003f26270 */
[----:B------:R-:W-:Y:S01]  /*ba20*/  FFMA.FTZ R5, R4, UR5, R5 ;  /* 0x0000000504057c23 */ /* 0x000fe20008010005 */
[----:B------:R-:W-:Y:S01]  /*ba30*/  FSEL R32, R6, -INF , !P5 ;  /* 0xff80000006207808 */ /* 0x000fe20006800000 */
[----:B------:R-:W-:Y:S01]  /*ba40*/  FFMA.FTZ R33, R4, UR5, R7 ;  /* 0x0000000504217c23 */ /* 0x000fe20008010007 */
[----:B------:R-:W-:Y:S01]  /*ba50*/  FSEL R202, R167, -INF , !P1 ;  /* 0xff800000a7ca7808 */ /* 0x000fe20004800000 */
[----:B------:R-:W-:Y:S01]  /*ba60*/  VIADD R7, R36, 0xffffff79 ;  /* 0xffffff7924077836 */ /* 0x000fe20000000000 */
[----:B------:R-:W-:Y:S01]  /*ba70*/  ISETP.GE.AND P5, PT, R9, R220, PT ;  /* 0x000000dc0900720c */ /* 0x000fe20003fa6270 */
[C---:B------:R-:W-:Y:S01]  /*ba80*/  FFMA.FTZ R65, R4.reuse, UR5, R65 ;  /* 0x0000000504417c23 */ /* 0x040fe20008010041 */
[C---:B------:R-:W-:Y:S01]  /*ba90*/  ISETP.GE.AND P1, PT, R15.reuse, R2, PT ;  /* 0x000000020f00720c */ /* 0x040fe20003f26270 */
[----:B------:R-:W-:Y:S01]  /*baa0*/  FFMA.FTZ R64, R4, UR5, R67 ;  /* 0x0000000504407c23 */ /* 0x000fe20008010043 */
[----:B------:R-:W-:-:S02]  /*bab0*/  ISETP.GE.AND P0, PT, R15, R0, PT ;  /* 0x000000000f00720c */ /* 0x000fc40003f06270 */
[----:B------:R-:W-:Y:S02]  /*bac0*/  FSEL R50, R5, -INF , !P5 ;  /* 0xff80000005327808 */ /* 0x000fe40006800000 */
[----:B------:R-:W-:Y:S02]  /*bad0*/  FSEL R63, R63, -INF , !P1 ;  /* 0xff8000003f3f7808 */ /* 0x000fe40004800000 */
[----:B------:R-:W-:Y:S02]  /*bae0*/  FSEL R60, R60, -INF , !P0 ;  /* 0xff8000003c3c7808 */ /* 0x000fe40004000000 */
[----:B------:R-:W-:Y:S02]  /*baf0*/  I2FP.F32.U32 R5, R11 ;  /* 0x0000000b00057245 */ /* 0x000fe40000201000 */
[----:B------:R-:W-:Y:S02]  /*bb00*/  I2FP.F32.U32 R4, R7 ;  /* 0x0000000700047245 */ /* 0x000fe40000201000 */
[----:B------:R-:W-:Y:S01]  /*bb10*/  ISETP.GE.AND P1, PT, R9, R3, PT ;  /* 0x000000030900720c */ /* 0x000fe20003f26270 */
[----:B------:R-:W-:Y:S01]  /*bb20*/  FFMA.FTZ R52, R5, UR5, R188 ;  /* 0x0000000505347c23 */ /* 0x000fe200080100bc */
[----:B------:R-:W-:Y:S01]  /*bb30*/  ISETP.GE.AND P0, PT, R9, R2, PT ;  /* 0x000000020900720c */ /* 0x000fe20003f06270 */
[C---:B------:R-:W-:Y:S01]  /*bb40*/  FFMA.FTZ R40, R4.reuse, UR5, R189 ;  /* 0x0000000504287c23 */ /* 0x040fe200080100bd */
[----:B------:R-:W-:Y:S01]  /*bb50*/  FSEL R33, R33, -INF , !P1 ;  /* 0xff80000021217808 */ /* 0x000fe20004800000 */
[----:B------:R-:W-:Y:S01]  /*bb60*/  FFMA.FTZ R39, R5, UR5, R190 ;  /* 0x0000000505277c23 */ /* 0x000fe200080100be */
[----:B------:R-:W-:Y:S01]  /*bb70*/  FSEL R169, R65, -INF , !P0 ;  /* 0xff80000041a97808 */ /* 0x000fe20004000000 */
[C---:B------:R-:W-:Y:S01]  /*bb80*/  FFMA.FTZ R44, R4.reuse, UR5, R191 ;  /* 0x00000005042c7c23 */ /* 0x040fe200080100bf */
[----:B------:R-:W-:Y:S01]  /*bb90*/  ISETP.GE.AND P5, PT, R9, R0, PT ;  /* 0x000000000900720c */ /* 0x000fe20003fa6270 */
[----:B------:R-:W-:Y:S01]  /*bba0*/  FFMA.FTZ R67, R5, UR5, R184 ;  /* 0x0000000505437c23 */ /* 0x000fe200080100b8 */
[-C--:B------:R-:W-:Y:S01]  /*bbb0*/  ISETP.GE.AND P1, PT, R11, R220.reuse, PT ;  /* 0x000000dc0b00720c */ /* 0x080fe20003f26270 */
[----:B------:R-:W-:Y:S01]  /*bbc0*/  FFMA.FTZ R65, R4, UR5, R185 ;  /* 0x0000000504417c23 */ /* 0x000fe200080100b9 */
[----:B------:R-:W-:Y:S01]  /*bbd0*/  ISETP.GE.AND P0, PT, R7, R220, PT ;  /* 0x000000dc0700720c */ /* 0x000fe20003f06270 */
[----:B------:R-:W-:Y:S01]  /*bbe0*/  FFMA.FTZ R62, R5, UR5, R186 ;  /* 0x00000005053e7c23 */ /* 0x000fe200080100ba */
[----:B------:R-:W-:Y:S01]  /*bbf0*/  FSEL R64, R64, -INF , !P5 ;  /* 0xff80000040407808 */ /* 0x000fe20006800000 */
[----:B------:R-:W-:Y:S01]  /*bc00*/  FFMA.FTZ R56, R4, UR5, R187 ;  /* 0x0000000504387c23 */ /* 0x000fe200080100bb */
[----:B------:R-:W-:-:S02]  /*bc10*/  FSEL R52, R52, -INF , !P1 ;  /* 0xff80000034347808 */ /* 0x000fc40004800000 */
[----:B------:R-:W-:Y:S02]  /*bc20*/  FSEL R40, R40, -INF , !P0 ;  /* 0xff80000028287808 */ /* 0x000fe40004000000 */
[-C--:B------:R-:W-:Y:S02]  /*bc30*/  ISETP.GE.AND P5, PT, R11, R3.reuse, PT ;  /* 0x000000030b00720c */ /* 0x080fe40003fa6270 */
[----:B------:R-:W-:Y:S02]  /*bc40*/  ISETP.GE.AND P1, PT, R7, R3, PT ;  /* 0x000000030700720c */ /* 0x000fe40003f26270 */
[----:B------:R-:W-:Y:S02]  /*bc50*/  ISETP.GE.AND P0, PT, R11, R2, PT ;  /* 0x000000020b00720c */ /* 0x000fe40003f06270 */
[----:B------:R-:W-:Y:S02]  /*bc60*/  FSEL R39, R39, -INF , !P5 ;  /* 0xff80000027277808 */ /* 0x000fe40006800000 */
[----:B------:R-:W-:-:S02]  /*bc70*/  FSEL R44, R44, -INF , !P1 ;  /* 0xff8000002c2c7808 */ /* 0x000fc40004800000 */
[----:B------:R-:W-:Y:S02]  /*bc80*/  FSEL R67, R67, -INF , !P0 ;  /* 0xff80000043437808 */ /* 0x000fe40004000000 */
[----:B------:R-:W-:Y:S02]  /*bc90*/  ISETP.GE.AND P5, PT, R7, R2, PT ;  /* 0x000000020700720c */ /* 0x000fe40003fa6270 */
[-C--:B------:R-:W-:Y:S02]  /*bca0*/  ISETP.GE.AND P1, PT, R11, R0.reuse, PT ;  /* 0x000000000b00720c */ /* 0x080fe40003f26270 */
[----:B------:R-:W-:Y:S02]  /*bcb0*/  ISETP.GE.AND P0, PT, R7, R0, PT ;  /* 0x000000000700720c */ /* 0x000fe40003f06270 */
[----:B------:R-:W-:Y:S02]  /*bcc0*/  FSEL R65, R65, -INF , !P5 ;  /* 0xff80000041417808 */ /* 0x000fe40006800000 */
[----:B------:R-:W-:-:S02]  /*bcd0*/  FSEL R62, R62, -INF , !P1 ;  /* 0xff8000003e3e7808 */ /* 0x000fc40004800000 */
[----:B------:R-:W-:Y:S01]  /*bce0*/  FSEL R56, R56, -INF , !P0 ;  /* 0xff80000038387808 */ /* 0x000fe20004000000 */
[----:B------:R-:W-:Y:S06]  /*bcf0*/  BRA.U !UP0, `(.L_x_186) ;  /* 0x0000000108fc7547 */ /* 0x000fec000b800000 */
[----:B------:R-:W-:Y:S01]  /*bd00*/  UIADD3 UR8, UPT, UPT, UR20, -0x4, URZ ;  /* 0xfffffffc14087890 */ /* 0x000fe2000fffe0ff */
[----:B------:R-:W-:Y:S03]  /*bd10*/  BSSY.RECONVERGENT B0, `(.L_x_187) ;  /* 0x000003c000007945 */ /* 0x000fe60003800200 */
[----:B------:R-:W-:-:S04]  /*bd20*/  UIMAD.WIDE.U32 UR14, UR8, UR10, URZ ;  /* 0x0000000a080e72a5 */ /* 0x000fc8000f8e00ff */
[----:B------:R-:W-:Y:S02]  /*bd30*/  UIMAD UR8, UR8, UR11, UR15 ;  /* 0x0000000b080872a4 */ /* 0x000fe4000f8e020f */
[----:B------:R-:W-:Y:S02]  /*bd40*/  USHF.L.U32 UR4, UR14, 0x6, URZ ;  /* 0x000000060e047899 */ /* 0x000fe400080006ff */
[----:B------:R-:W-:Y:S02]  /*bd50*/  USHF.L.U64.HI UR8, UR14, 0x6, UR8 ;  /* 0x000000060e087899 */ /* 0x000fe40008010208 */
[----:B------:R-:W-:Y:S01]  /*bd60*/  ULEA UR9, UP0, UR10, UR4, 0x5 ;  /* 0x000000040a097291 */ /* 0x000fe2000f8028ff */
[----:B------:R-:W1:Y:S01]  /*bd70*/  LDCU.64 UR14, c[0x0][0x358] ;  /* 0x00006b00ff0e77ac */ /* 0x000e620008000a00 */
        /* <DEDUP_REMOVED lines=21> */
[----:B-1----:R1:W-:Y:S01]  /*bed0*/  @!P4 LDGSTS.E.BYPASS.LTC128B.128 [R237+0x6000], desc[UR14][R12.64] ;  /* 0x060000000cedcfae */ /* 0x0023e2000b981a0e */
        /* <DEDUP_REMOVED lines=30> */
.L_x_188:
[----:B------:R3:W-:Y:S02]  /*c0c0*/  STS.128 [R237+0x8800], RZ ;  /* 0x008800ffed007388 */ /* 0x0007e40000000c00 */
.L_x_189:
[----:B------:R-:W-:Y:S05]  /*c0d0*/  BSYNC.RECONVERGENT B0 ;  /* 0x0000000000007941 */ /* 0x000fea0003800200 */
.L_x_187:
[----:B------:R-:W0:Y:S02]  /*c0e0*/  LDGDEPBAR ;  /* 0x00000000000079af */ /* 0x000e240000000000 */
.L_x_186:
[----:B------:R-:W-:Y:S01]  /*c0f0*/  FMNMX3.FTZ R4, R213, R41, R43, !PT ;  /* 0x00000029d5047276 */ /* 0x000fe2000781002b */
[----:B------:R-:W-:Y:S01]  /*c100*/  LDSM.16.MT88.4 R16, [R226+0xa000] ;  /* 0x00a00000e210783b */ /* 0x000fe20000004200 */
[----:B-12---:R-:W-:Y:S01]  /*c110*/  FMNMX3.FTZ R7, R212, R37, R24, !PT ;  /* 0x00000025d4077276 */ /* 0x006fe20007810018 */
[----:B------:R-:W-:Y:S01]  /*c120*/  UIADD3 UR12, UPT, UPT, UR20, -0x4, URZ ;  /* 0xfffffffc140c7890 */ /* 0x000fe2000fffe0ff */
        /* <DEDUP_REMOVED lines=16> */
[----:B------:R-:W-:-:S02]  /*c230*/  FMNMX3.FTZ R167, R214, R51, R201, !PT ;  /* 0x00000033d6a77276 */ /* 0x000fc400078100c9 */
[----:B------:R-:W-:Y:S02]  /*c240*/  FMNMX3.FTZ R3, R3, R181, R224, !PT ;  /* 0x000000b503037276 */ /* 0x000fe400078100e0 */
[----:B------:R-:W-:Y:S02]  /*c250*/  FMNMX3.FTZ R7, R7, R62, R56, !PT ;  /* 0x0000003e07077276 */ /* 0x000fe40007810038 */
[----:B------:R-:W-:Y:S02]  /*c260*/  FMNMX3.FTZ R167, R167, R203, R58, !PT ;  /* 0x000000cba7a77276 */ /* 0x000fe4000781003a */
[----:B------:R-:W-:Y:S01]  /*c270*/  FMNMX3.FTZ R3, R3, R238, R204, !PT ;  /* 0x000000ee03037276 */ /* 0x000fe200078100cc */
[----:B------:R-:W2:Y:S01]  /*c280*/  SHFL.BFLY PT, R0, R7, 0x2, 0x1f ;  /* 0x0c401f0007007f89 */ /* 0x000ea200000e0000 */
[----:B------:R-:W-:Y:S02]  /*c290*/  FMNMX3.FTZ R167, R167, R206, R216, !PT ;  /* 0x000000cea7a77276 */ /* 0x000fe400078100d8 */
[----:B------:R-:W-:-:S02]  /*c2a0*/  FMNMX3.FTZ R3, R3, R200, R182, !PT ;  /* 0x000000c803037276 */ /* 0x000fc400078100b6 */
[----:B------:R-:W-:Y:S02]  /*c2b0*/  FMNMX3.FTZ R167, R167, R218, R222, !PT ;  /* 0x000000daa7a77276 */ /* 0x000fe400078100de */
[----:B------:R-:W-:Y:S02]  /*c2c0*/  FMNMX3.FTZ R3, R3, R192, R180, !PT ;  /* 0x000000c003037276 */ /* 0x000fe400078100b4 */
[----:B------:R-:W-:Y:S02]  /*c2d0*/  FMNMX3.FTZ R167, R167, R172, R174, !PT ;  /* 0x000000aca7a77276 */ /* 0x000fe400078100ae */
[----:B------:R-:W-:Y:S02]  /*c2e0*/  FMNMX3.FTZ R3, R3, R164, R50, !PT ;  /* 0x000000a403037276 */ /* 0x000fe40007810032 */
[----:B------:R-:W-:Y:S02]  /*c2f0*/  FMNMX3.FTZ R167, R167, R176, R178, !PT ;  /* 0x000000b0a7a77276 */ /* 0x000fe400078100b2 */
[----:B-1----:R-:W-:-:S02]  /*c300*/  FMNMX.FTZ R5, R4, R5, !PT ;  /* 0x0000000504057209 */ /* 0x002fc40007810000 */
[----:B------:R-:W-:Y:S02]  /*c310*/  FMNMX3.FTZ R168, R3, R52, R40, !PT ;  /* 0x0000003403a87276 */ /* 0x000fe40007810028 */
[----:B------:R-:W-:Y:S01]  /*c320*/  FMNMX3.FTZ R167, R167, R32, R33, !PT ;  /* 0x00000020a7a77276 */ /* 0x000fe20007810021 */
[----:B------:R-:W1:Y:S01]  /*c330*/  SHFL.BFLY PT, R166, R5, 0x1, 0x1f ;  /* 0x0c201f0005a67f89 */ /* 0x000e6200000e0000 */
[----:B------:R-:W-:Y:S02]  /*c340*/  IADD3 R47, PT, PT, R226, 0x9020, RZ ;  /* 0x00009020e22f7810 */ /* 0x000fe40007ffe0ff */
[----:B------:R-:W-:Y:S02]  /*c350*/  FMNMX3.FTZ R167, R167, R39, R44, !PT ;  /* 0x00000027a7a77276 */ /* 0x000fe4000781002c */
[----:B--2---:R-:W-:-:S03]  /*c360*/  FMNMX.FTZ R0, R7, R0, !PT ;  /* 0x0000000007007209 */ /* 0x004fc60007810000 */
[----:B------:R-:W2:Y:S04]  /*c370*/  SHFL.BFLY PT, R4, R167, 0x2, 0x1f ;  /* 0x0c401f00a7047f89 */ /* 0x000ea800000e0000 */
[----:B------:R-:W4:Y:S01]  /*c380*/  SHFL.BFLY PT, R165, R0, 0x1, 0x1f ;  /* 0x0c201f0000a57f89 */ /* 0x000f2200000e0000 */
[----:B-1----:R-:W-:-:S03]  /*c390*/  FMNMX.FTZ R166, R5, R166, !PT ;  /* 0x000000a605a67209 */ /* 0x002fc60007810000 */
[----:B------:R-:W1:Y:S01]  /*c3a0*/  SHFL.BFLY PT, R5, R168, 0x2, 0x1f ;  /* 0x0c401f00a8057f89 */ /* 0x000e6200000e0000 */
[C---:B------:R-:W-:Y:S01]  /*c3b0*/  FSETP.NEU.FTZ.AND P1, PT, R166.reuse, -INF , PT ;  /* 0xff800000a600780b */ /* 0x040fe20003f3d000 */
[C---:B------:R-:W-:Y:S01]  /*c3c0*/  FMUL.FTZ R66, R166.reuse, UR13 ;  /* 0x0000000da6427c20 */ /* 0x040fe20008410000 */
[----:B--2---:R-:W-:Y:S02]  /*c3d0*/  FMNMX.FTZ R167, R167, R4, !PT ;  /* 0x00000004a7a77209 */ /* 0x004fe40007810000 */
[----:B------:R-:W-:Y:S02]  /*c3e0*/  FSEL R6, R166, RZ, P1 ;  /* 0x000000ffa6067208 */ /* 0x000fe40000800000 */
[----:B----4-:R-:W-:Y:S01]  /*c3f0*/  FMNMX.FTZ R165, R0, R165, !PT ;  /* 0x000000a500a57209 */ /* 0x010fe20007810000 */
[----:B------:R-:W2:Y:S01]  /*c400*/  SHFL.BFLY PT, R4, R167, 0x1, 0x1f ;  /* 0x0c201f00a7047f89 */ /* 0x000ea200000e0000 */
[----:B------:R-:W-:Y:S02]  /*c410*/  FSEL R66, R66, RZ, P1 ;  /* 0x000000ff42427208 */ /* 0x000fe40000800000 */
[C---:B------:R-:W-:Y:S01]  /*c420*/  FSETP.NEU.FTZ.AND P0, PT, R165.reuse, -INF , PT ;  /* 0xff800000a500780b */ /* 0x040fe20003f1d000 */
[----:B------:R-:W-:-:S02]  /*c430*/  FMUL.FTZ R57, R165, UR13 ;  /* 0x0000000da5397c20 */ /* 0x000fc40008410000 */
[--C-:B------:R-:W-:Y:S01]  /*c440*/  FFMA.FTZ R35, R43, UR13, -R66.reuse ;  /* 0x0000000d2b237c23 */ /* 0x100fe20008010842 */
[----:B------:R-:W-:Y:S01]  /*c450*/  FSEL R7, R165, RZ, P0 ;  /* 0x000000ffa5077208 */ /* 0x000fe20000000000 */
[--C-:B------:R-:W-:Y:S01]  /*c460*/  FFMA.FTZ R38, R41, UR13, -R66.reuse ;  /* 0x0000000d29267c23 */ /* 0x100fe20008010842 */
[----:B------:R-:W-:Y:S01]  /*c470*/  FSEL R57, R57, RZ, P0 ;  /* 0x000000ff39397208 */ /* 0x000fe20000000000 */
[--C-:B------:R-:W-:Y:S01]  /*c480*/  FFMA.FTZ R36, R25, UR13, -R66.reuse ;  /* 0x0000000d19247c23 */ /* 0x100fe20008010842 */
[----:B------:R-:W-:Y:S01]  /*c490*/  FFMA.FTZ R3, R27, UR13, -R66 ;  /* 0x0000000d1b037c23 */ /* 0x000fe20008010842 */
[----:B------:R-:W-:Y:S01]  /*c4a0*/  FADD.FTZ R7, R212, -R7 ;  /* 0x80000007d4077221 */ /* 0x000fe20000010000 */
[----:B-1----:R-:W-:Y:S01]  /*c4b0*/  FMNMX.FTZ R168, R168, R5, !PT ;  /* 0x00000005a8a87209 */ /* 0x002fe20007810000 */
[--C-:B------:R-:W-:Y:S01]  /*c4c0*/  FFMA.FTZ R34, R37, UR13, -R57.reuse ;  /* 0x0000000d25227c23 */ /* 0x100fe20008010839 */
[--C-:B------:R-:W-:Y:S01]  /*c4d0*/  FFMA.FTZ R37, R42, UR13, -R57.reuse ;  /* 0x0000000d2a257c23 */ /* 0x100fe20008010839 */
[----:B------:R-:W-:Y:S01]  /*c4e0*/  FADD.FTZ R42, R213, -R6 ;  /* 0x80000006d52a7221 */ /* 0x000fe20000010000 */
[----:B------:R-:W-:Y:S01]  /*c4f0*/  IADD3 R6, PT, PT, R226, 0x9000, RZ ;  /* 0x00009000e2067810 */ /* 0x000fe20007ffe0ff */
[----:B------:R-:W1:Y:S01]  /*c500*/  SHFL.BFLY PT, R5, R168, 0x1, 0x1f ;  /* 0x0c201f00a8057f89 */ /* 0x000e6200000e0000 */
[----:B------:R-:W-:Y:S01]  /*c510*/  FMUL.FTZ R7, R7, UR13 ;  /* 0x0000000d07077c20 */ /* 0x000fe20008410000 */
[--C-:B------:R-:W-:Y:S01]  /*c520*/  FFMA.FTZ R2, R24, UR13, -R57.reuse ;  /* 0x0000000d18027c23 */ /* 0x100fe20008010839 */
[----:B------:R-:W-:Y:S01]  /*c530*/  @P6 IADD3 R47, PT, PT, R6, -0x20, RZ ;  /* 0xffffffe0062f6810 */ /* 0x000fe20007ffe0ff */
[--C-:B------:R-:W-:Y:S01]  /*c540*/  FFMA.FTZ R0, R26, UR13, -R57.reuse ;  /* 0x0000000d1a007c23 */ /* 0x100fe20008010839 */
[----:B------:R-:W4:Y:S01]  /*c550*/  MUFU.EX2 R41, R7 ;  /* 0x0000000700297308 */ /* 0x000f220000000800 */
[----:B--2---:R-:W-:Y:S01]  /*c560*/  FMNMX.FTZ R167, R167, R4, !PT ;  /* 0x00000004a7a77209 */ /* 0x004fe20007810000 */
[----:B------:R-:W2:Y:S01]  /*c570*/  LDSM.16.MT88.4 R24, [R226+0x9000] ;  /* 0x00900000e218783b */ /* 0x000ea20000004200 */
[----:B------:R-:W-:Y:S01]  /*c580*/  FMUL.FTZ R42, R42, UR13 ;  /* 0x0000000d2a2a7c20 */ /* 0x000fe20008410000 */
[--C-:B------:R-:W-:Y:S01]  /*c590*/  FFMA.FTZ R171, R177, UR13, -R66.reuse ;  /* 0x0000000db1ab7c23 */ /* 0x100fe20008010842 */
[----:B------:R-:W-:Y:S01]  /*c5a0*/  FSETP.NEU.FTZ.AND P0, PT, R167, -INF , PT ;  /* 0xff800000a700780b */ /* 0x000fe20003f1d000 */
[----:B------:R-:W5:Y:S01]  /*c5b0*/  LDSM.16.MT88.4 R20, [R47] ;  /* 0x000000002f14783b */ /* 0x000f620000004200 */
[--C-:B------:R-:W-:Y:S01]  /*c5c0*/  FFMA.FTZ R184, R197, UR13, -R66.reuse ;  /* 0x0000000dc5b87c23 */ /* 0x100fe20008010842 */
[----:B------:R-:W-:Y:S01]  /*c5d0*/  MUFU.EX2 R38, R38 ;  /* 0x0000002600267308 */ /* 0x000fe20000000800 */
[----:B------:R-:W-:Y:S01]  /*c5e0*/  FSEL R61, R167, RZ, P0 ;  /* 0x000000ffa73d7208 */ /* 0x000fe20000000000 */
[----:B------:R-:W3:Y:S01]  /*c5f0*/  LDSM.16.MT88.4 R12, [R47+0x1000] ;  /* 0x001000002f0c783b */ /* 0x000ee20000004200 */
[--C-:B------:R-:W-:Y:S01]  /*c600*/  FFMA.FTZ R186, R199, UR13, -R66.reuse ;  /* 0x0000000dc7ba7c23 */ /* 0x100fe20008010842 */
[----:B------:R-:W-:Y:S01]  /*c610*/  FFMA.FTZ R173, R173, UR13, -R66 ;  /* 0x0000000dadad7c23 */ /* 0x000fe20008010842 */
[----:B------:R-:W-:Y:S01]  /*c620*/  FFMA.FTZ R188, R246, UR13, -R57 ;  /* 0x0000000df6bc7c23 */ /* 0x000fe20008010839 */
[----:B------:R-:W-:Y:S01]  /*c630*/  LDSM.16.MT88.4 R8, [R47+0x2000] ;  /* 0x002000002f08783b */ /* 0x000fe20000004200 */
[----:B------:R-:W-:Y:S01]  /*c640*/  FADD.FTZ R61, R214, -R61 ;  /* 0x8000003dd63d7221 */ /* 0x000fe20000010000 */
[----:B------:R-:W2:Y:S01]  /*c650*/  MUFU.EX2 R35, R35 ;  /* 0x0000002300237308 */ /* 0x000ea20000000800 */
[-C--:B----4-:R-:W-:Y:S01]  /*c660*/  FMUL.FTZ R158, R158, R41.reuse ;  /* 0x000000299e9e7220 */ /* 0x090fe20000410000 */
[----:B------:R-:W-:Y:S01]  /*c670*/  FMUL.FTZ R159, R159, R41 ;  /* 0x000000299f9f7220 */ /* 0x000fe20000410000 */
[----:B-1----:R-:W-:Y:S01]  /*c680*/  FMNMX.FTZ R168, R168, R5, !PT ;  /* 0x00000005a8a87209 */ /* 0x002fe20007810000 */
[----:B------:R-:W-:Y:S01]  /*c690*/  FMUL.FTZ R61, R61, UR13 ;  /* 0x0000000d3d3d7c20 */ /* 0x000fe20008410000 */
[----:B------:R-:W1:Y:S01]  /*c6a0*/  LDSM.16.MT88.4 R4, [R226+0xb000] ;  /* 0x00b00000e204783b */ /* 0x000e620000004200 */
[-C--:B------:R-:W-:Y:S01]  /*c6b0*/  FMUL.FTZ R154, R154, R41.reuse ;  /* 0x000000299a9a7220 */ /* 0x080fe20000410000 */
[C---:B------:R-:W-:Y:S01]  /*c6c0*/  FSETP.NEU.FTZ.AND P1, PT, R168.reuse, -INF , PT ;  /* 0xff800000a800780b */ /* 0x040fe20003f3d000 */
[C---:B------:R-:W-:Y:S01]  /*c6d0*/  FMUL.FTZ R43, R168.reuse, UR13 ;  /* 0x0000000da82b7c20 */ /* 0x040fe20008410000 */
[----:B------:R-:W-:Y:S01]  /*c6e0*/  MUFU.EX2 R36, R36 ;  /* 0x0000002400247308 */ /* 0x000fe20000000800 */
[-C--:B------:R-:W-:Y:S01]  /*c6f0*/  FMUL.FTZ R155, R155, R41.reuse ;  /* 0x000000299b9b7220 */ /* 0x080fe20000410000 */
[----:B------:R-:W-:Y:S01]  /*c700*/  FSEL R170, R168, RZ, P1 ;  /* 0x000000ffa8aa7208 */ /* 0x000fe20000800000 */
[-C--:B------:R-:W-:Y:S01]  /*c710*/  FMUL.FTZ R74, R74, R41.reuse ;  /* 0x000000294a4a7220 */ /* 0x080fe20000410000 */
[----:B------:R-:W-:Y:S01]  /*c720*/  FSEL R43, R43, RZ, P1 ;  /* 0x000000ff2b2b7208 */ /* 0x000fe20000800000 */
[-C--:B------:R-:W-:Y:S01]  /*c730*/  FMUL.FTZ R75, R75, R41.reuse ;  /* 0x000000294b4b7220 */ /* 0x080fe20000410000 */
[-C--:B------:R-:W-:Y:S01]  /*c740*/  FMUL.FTZ R78, R78, R41.reuse ;  /* 0x000000294e4e7220 */ /* 0x080fe20000410000 */
[----:B------:R-:W-:Y:S01]  /*c750*/  FADD.FTZ R59, R215, -R170 ;  /* 0x800000aad73b7221 */ /* 0x000fe20000010000 */
[----:B------:R-:W4:Y:S01]  /*c760*/  MUFU.EX2 R3, R3 ;  /* 0x0000000300037308 */ /* 0x000f220000000800 */
[--C-:B------:R-:W-:Y:S01]  /*c770*/  FFMA.FTZ R46, R49, UR13, -R43.reuse ;  /* 0x0000000d312e7c23 */ /* 0x100fe2000801082b */
[----:B------:R-:W-:Y:S01]  /*c780*/  FMUL.FTZ R49, R167, UR13 ;  /* 0x0000000da7317c20 */ /* 0x000fe20008410000 */
[--C-:B------:R-:W-:Y:S01]  /*c790*/  FFMA.FTZ R45, R48, UR13, -R43.reuse ;  /* 0x0000000d302d7c23 */ /* 0x100fe2000801082b */
[--C-:B------:R-:W-:Y:S01]  /*c7a0*/  FFMA.FTZ R48, R207, UR13, -R43.reuse ;  /* 0x0000000dcf307c23 */ /* 0x100fe2000801082b */
[----:B------:R-:W-:Y:S01]  /*c7b0*/  FMUL.FTZ R59, R59, UR13 ;  /* 0x0000000d3b3b7c20 */ /* 0x000fe20008410000 */
[----:B------:R-:W-:Y:S01]  /*c7c0*/  FFMA.FTZ R205, R205, UR13, -R43 ;  /* 0x0000000dcdcd7c23 */ /* 0x000fe2000801082b */
[----:B------:R-:W-:Y:S01]  /*c7d0*/  FSEL R49, R49, RZ, P0 ;  /* 0x000000ff31317208 */ /* 0x000fe20000000000 */
[----:B------:R-:W-:Y:S01]  /*c7e0*/  MUFU.EX2 R34, R34 ;  /* 0x0000002200227308 */ /* 0x000fe20000000800 */
[----:B--2---:R-:W-:Y:S01]  /*c7f0*/  F2FP.BF16.F32.PACK_AB R28, R35, R38 ;  /* 0x00000026231c723e */ /* 0x004fe200000010ff */
[-C--:B------:R-:W-:Y:S01]  /*c800*/  FMUL.FTZ R79, R79, R41.reuse ;  /* 0x000000294f4f7220 */ /* 0x080fe20000410000 */
[-C--:B------:R-:W-:Y:S01]  /*c810*/  FMUL.FTZ R90, R90, R41.reuse ;  /* 0x000000295a5a7220 */ /* 0x080fe20000410000 */
[--C-:B------:R-:W-:Y:S01]  /*c820*/  FFMA.FTZ R53, R51, UR13, -R49.reuse ;  /* 0x0000000d33357c23 */ /* 0x100fe20008010831 */
[--C-:B------:R-:W-:Y:S01]  /*c830*/  FFMA.FTZ R54, R201, UR13, -R49.reuse ;  /* 0x0000000dc9367c23 */ /* 0x100fe20008010831 */
[--C-:B------:R-:W-:Y:S01]  /*c840*/  FFMA.FTZ R55, R203, UR13, -R49.reuse ;  /* 0x0000000dcb377c23 */ /* 0x100fe20008010831 */
[----:B------:R-:W-:Y:S01]  /*c850*/  FFMA.FTZ R58, R58, UR13, -R49 ;  /* 0x0000000d3a3a7c23 */ /* 0x000fe20008010831 */
[----:B------:R-:W2:Y:S01]  /*c860*/  MUFU.EX2 R2, R2 ;  /* 0x0000000200027308 */ /* 0x000ea20000000800 */
[----:B----4-:R-:W-:Y:S01]  /*c870*/  F2FP.BF16.F32.PACK_AB R30, R3, R36 ;  /* 0x00000024031e723e */ /* 0x010fe200000010ff */
        /* <DEDUP_REMOVED lines=14> */
[----:B------:R-:W4:Y:S01]  /*c960*/  MUFU.EX2 R37, R37 ;  /* 0x0000002500257308 */ /* 0x000f220000000800 */
[----:B--2---:R-:W-:Y:S01]  /*c970*/  F2FP.BF16.F32.PACK_AB R29, R2, R34 ;  /* 0x00000022021d723e */ /* 0x004fe200000010ff */
[-C--:B------:R-:W-:Y:S01]  /*c980*/  FMUL.FTZ R130, R130, R41.reuse ;  /* 0x0000002982827220 */ /* 0x080fe20000410000 */
[-C--:B------:R-:W-:Y:S01]  /*c990*/  FMUL.FTZ R131, R131, R41.reuse ;  /* 0x0000002983837220 */ /* 0x080fe20000410000 */
[--C-:B------:R-:W-:Y:S01]  /*c9a0*/  FFMA.FTZ R175, R248, UR13, -R57.reuse ;  /* 0x0000000df8af7c23 */ /* 0x100fe20008010839 */
[--C-:B------:R-:W-:Y:S01]  /*c9b0*/  FFMA.FTZ R177, R252, UR13, -R57.reuse ;  /* 0x0000000dfcb17c23 */ /* 0x100fe20008010839 */
[----:B------:R-:W-:Y:S01]  /*c9c0*/  FFMA.FTZ R190, R250, UR13, -R57 ;  /* 0x0000000dfabe7c23 */ /* 0x000fe20008010839 */
[----:B------:R-:W-:Y:S01]  /*c9d0*/  FFMA.FTZ R170, R181, UR13, -R43 ;  /* 0x0000000db5aa7c23 */ /* 0x000fe2000801082b */
[----:B------:R-:W2:Y:S01]  /*c9e0*/  MUFU.EX2 R42, R42 ;  /* 0x0000002a002a7308 */ /* 0x000ea20000000800 */
[----:B------:R-:W-:Y:S01]  /*c9f0*/  FFMA.FTZ R187, R206, UR13, -R49 ;  /* 0x0000000dcebb7c23 */ /* 0x000fe20008010831 */
[--C-:B------:R-:W-:Y:S01]  /*ca00*/  FFMA.FTZ R181, R224, UR13, -R43.reuse ;  /* 0x0000000de0b57c23 */ /* 0x100fe2000801082b */
[--C-:B------:R-:W-:Y:S01]  /*ca10*/  FFMA.FTZ R185, R238, UR13, -R43.reuse ;  /* 0x0000000deeb97c23 */ /* 0x100fe2000801082b */
[----:B------:R-:W-:Y:S01]  /*ca20*/  FFMA.FTZ R204, R204, UR13, -R43 ;  /* 0x0000000dcccc7c23 */ /* 0x000fe2000801082b */
[--C-:B------:R-:W-:Y:S01]  /*ca30*/  FFMA.FTZ R206, R216, UR13, -R49.reuse ;  /* 0x0000000dd8ce7c23 */ /* 0x100fe20008010831 */
[--C-:B------:R-:W-:Y:S01]  /*ca40*/  FFMA.FTZ R189, R218, UR13, -R49.reuse ;  /* 0x0000000ddabd7c23 */ /* 0x100fe20008010831 */
[----:B------:R-:W-:Y:S01]  /*ca50*/  FFMA.FTZ R208, R222, UR13, -R49 ;  /* 0x0000000dded07c23 */ /* 0x000fe20008010831 */
[----:B------:R-:W-:Y:S01]  /*ca60*/  MUFU.EX2 R46, R46 ;  /* 0x0000002e002e7308 */ /* 0x000fe20000000800 */
[----:B----4-:R-:W-:Y:S01]  /*ca70*/  F2FP.BF16.F32.PACK_AB R31, R37, R0 ;  /* 0x00000000251f723e */ /* 0x010fe200000010ff */
[----:B------:R-:W-:Y:S01]  /*ca80*/  FFMA.FTZ R191, R200, UR13, -R43 ;  /* 0x0000000dc8bf7c23 */ /* 0x000fe2000801082b */
[--C-:B------:R-:W-:Y:S01]  /*ca90*/  FFMA.FTZ R200, R183, UR13, -R66.reuse ;  /* 0x0000000db7c87c23 */ /* 0x100fe20008010842 */
[--C-:B------:R-:W-:Y:S01]  /*caa0*/  FFMA.FTZ R183, R193, UR13, -R66.reuse ;  /* 0x0000000dc1b77c23 */ /* 0x100fe20008010842 */
[--C-:B------:R-:W-:Y:S01]  /*cab0*/  FFMA.FTZ R193, R194, UR13, -R57.reuse ;  /* 0x0000000dc2c17c23 */ /* 0x100fe20008010839 */
[--C-:B------:R-:W-:Y:S01]  /*cac0*/  FFMA.FTZ R210, R195, UR13, -R66.reuse ;  /* 0x0000000dc3d27c23 */ /* 0x100fe20008010842 */
        /* <DEDUP_REMOVED lines=30> */
[----:B------:R-:W-:Y:S01]  /*ccb0*/  FFMA.FTZ R179, R179, UR13, -R66 ;  /* 0x0000000db3b37c23 */ /* 0x000fe20008010842 */
[--C-:B------:R-:W-:Y:S01]  /*ccc0*/  FFMA.FTZ R195, R198, UR13, -R57.reuse ;  /* 0x0000000dc6c37c23 */ /* 0x100fe20008010839 */
[----:B------:R-:W-:Y:S01]  /*ccd0*/  FFMA.FTZ R196, R202, UR13, -R57 ;  /* 0x0000000dcac47c23 */ /* 0x000fe20008010839 */
[----:B------:R-:W-:Y:S01]  /*cce0*/  MUFU.EX2 R54, R54 ;  /* 0x0000003600367308 */ /* 0x000fe20000000800 */
[----:B------:R-:W-:Y:S01]  /*ccf0*/  FFMA.FTZ R199, R174, UR13, -R49 ;  /* 0x0000000daec77c23 */ /* 0x000fe20008010831 */
[--C-:B------:R-:W-:Y:S01]  /*cd00*/  FFMA.FTZ R182, R182, UR13, -R43.reuse ;  /* 0x0000000db6b67c23 */ /* 0x100fe2000801082b */
[--C-:B------:R-:W-:Y:S01]  /*cd10*/  FFMA.FTZ R192, R192, UR13, -R43.reuse ;  /* 0x0000000dc0c07c23 */ /* 0x100fe2000801082b */
[C---:B------:R-:W-:Y:S01]  /*cd20*/  HMMA.16816.F32.BF16 R152, R28.reuse, R26, R152 ;  /* 0x0000001a1c98723c */ /* 0x040fe20000041898 */
[----:B------:R-:W-:Y:S01]  /*cd30*/  FFMA.FTZ R197, R180, UR13, -R43 ;  /* 0x0000000db4c57c23 */ /* 0x000fe2000801082b */
[--C-:B------:R-:W-:Y:S01]  /*cd40*/  FFMA.FTZ R172, R172, UR13, -R49.reuse ;  /* 0x0000000dacac7c23 */ /* 0x100fe20008010831 */
[--C-:B------:R-:W-:Y:S01]  /*cd50*/  FFMA.FTZ R174, R176, UR13, -R49.reuse ;  /* 0x0000000db0ae7c23 */ /* 0x100fe20008010831 */
[----:B------:R-:W-:Y:S01]  /*cd60*/  MUFU.EX2 R55, R55 ;  /* 0x0000003700377308 */ /* 0x000fe20000000800 */
[----:B------:R-:W-:Y:S01]  /*cd70*/  FFMA.FTZ R201, R178, UR13, -R49 ;  /* 0x0000000db2c97c23 */ /* 0x000fe20008010831 */
[----:B------:R-:W-:Y:S01]  /*cd80*/  FFMA.FTZ R38, R243, R42, R38 ;  /* 0x0000002af3267223 */ /* 0x000fe20000010026 */
[----:B------:R-:W-:Y:S01]  /*cd90*/  FFMA.FTZ R41, R241, R41, R34 ;  /* 0x00000029f1297223 */ /* 0x000fe20000010022 */
[C---:B-----5:R-:W-:Y:S01]  /*cda0*/  HMMA.16816.F32.BF16 R72, R28.reuse, R20, R72 ;  /* 0x000000141c48723c */ /* 0x060fe20000041848 */
        /* <DEDUP_REMOVED lines=13> */
[----:B------:R-:W-:Y:S01]  /*ce80*/  FFMA.FTZ R169, R50, UR13, -R43 ;  /* 0x0000000d32a97c23 */ /* 0x000fe2000801082b */
[----:B------:R-:W-:Y:S01]  /*ce90*/  FADD.FTZ R36, R36, R35 ;  /* 0x0000002324247221 */ /* 0x000fe20000010000 */
[C---:B------:R-:W-:Y:S01]  /*cea0*/  HMMA.16816.F32.BF16 R88, R28.reuse, R16, R88 ;  /* 0x000000101c58723c */ /* 0x040fe20000041858 */
[----:B------:R-:W-:Y:S01]  /*ceb0*/  FADD.FTZ R0, R0, R41 ;  /* 0x0000002900007221 */ /* 0x000fe20000010000 */
[--C-:B------:R-:W-:Y:S01]  /*cec0*/  FFMA.FTZ R164, R164, UR13, -R43.reuse ;  /* 0x0000000da4a47c23 */ /* 0x100fe2000801082b */
[--C-:B------:R-:W-:Y:S01]  /*ced0*/  FFMA.FTZ R50, R52, UR13, -R43.reuse ;  /* 0x0000000d34327c23 */ /* 0x100fe2000801082b */
[----:B------:R-:W4:Y:S01]  /*cee0*/  MUFU.EX2 R61, R61 ;  /* 0x0000003d003d7308 */ /* 0x000f220000000800 */
        /* <DEDUP_REMOVED lines=11> */
[C---:B---3--:R-:W-:Y:S01]  /*cfa0*/  HMMA.16816.F32.BF16 R104, R28.reuse, R12, R104 ;  /* 0x0000000c1c68723c */ /* 0x048fe20000041868 */
[-C--:B------:R-:W-:Y:S01]  /*cfb0*/  FMUL.FTZ R149, R149, R59.reuse ;  /* 0x0000003b95957220 */ /* 0x080fe20000410000 */
[-C--:B------:R-:W-:Y:S01]  /*cfc0*/  FMUL.FTZ R68, R68, R59.reuse ;  /* 0x0000003b44447220 */ /* 0x080fe20000410000 */
[-C--:B------:R-:W-:Y:S01]  /*cfd0*/  FMUL.FTZ R69, R69, R59.reuse ;  /* 0x0000003b45457220 */ /* 0x080fe20000410000 */
[----:B------:R-:W-:Y:S01]  /*cfe0*/  FMUL.FTZ R80, R80, R59 ;  /* 0x0000003b50507220 */ /* 0x000fe20000410000 */
[-C--:B----4-:R-:W-:Y:S01]  /*cff0*/  FMUL.FTZ R162, R162, R61.reuse ;  /* 0x0000003da2a27220 */ /* 0x090fe20000410000 */
        /* <DEDUP_REMOVED lines=50> */
[----:B------:R-:W1:Y:S01]  /*d320*/  MUFU.EX2 R171, R171 ;  /* 0x000000ab00ab7308 */ /* 0x000e620000000800 */
[----:B------:R-:W-:Y:S01]  /*d330*/  FFMA.FTZ R46, R245, R59, R46 ;  /* 0x0000003bf52e7223 */ /* 0x000fe2000001002e */
[----:B------:R-:W-:Y:S01]  /*d340*/  FFMA.FTZ R53, R244, R61, R53 ;  /* 0x0000003df4357223 */ /* 0x000fe20000010035 */
[----:B------:R-:W-:-:S02]  /*d350*/  FADD.FTZ R37, R37, R0 ;  /* 0x0000000025257221 */ /* 0x000fc40000010000 */
[----:B------:R-:W-:Y:S01]  /*d360*/  FADD.FTZ R45, R45, R46 ;  /* 0x0000002e2d2d7221 */ /* 0x000fe20000010000 */
[----:B------:R-:W-:Y:S01]  /*d370*/  FADD.FTZ R54, R54, R53 ;  /* 0x0000003536367221 */ /* 0x000fe20000010000 */
[----:B------:R-:W-:Y:S01]  /*d380*/  HMMA.16816.F32.BF16 R148, R28, R26, R148 ;  /* 0x0000001a1c94723c */ /* 0x000fe20000041894 */
[----:B------:R-:W2:Y:S01]  /*d390*/  LDSM.16.MT88.4 R24, [R226+0x9400] ;  /* 0x00940000e218783b */ /* 0x000ea20000004200 */
[----:B------:R-:W-:Y:S01]  /*d3a0*/  MUFU.EX2 R186, R186 ;  /* 0x000000ba00ba7308 */ /* 0x000fe20000000800 */
[----:B------:R-:W-:Y:S01]  /*d3b0*/  FADD.FTZ R48, R48, R45 ;  /* 0x0000002d30307221 */ /* 0x000fe20000010000 */
[----:B------:R-:W-:-:S03]  /*d3c0*/  FADD.FTZ R55, R55, R54 ;  /* 0x0000003637377221 */ /* 0x000fc60000010000 */
[----:B------:R-:W-:Y:S01]  /*d3d0*/  FADD.FTZ R51, R51, R48 ;  /* 0x0000003033337221 */ /* 0x000fe20000010000 */
[C---:B------:R-:W-:Y:S01]  /*d3e0*/  HMMA.16816.F32.BF16 R68, R28.reuse, R20, R68 ;  /* 0x000000141c44723c */ /* 0x040fe20000041844 */
[----:B------:R-:W-:Y:S01]  /*d3f0*/  FADD.FTZ R58, R58, R55 ;  /* 0x000000373a3a7221 */ /* 0x000fe20000010000 */
[----:B------:R-:W-:Y:S06]  /*d400*/  MUFU.EX2 R173, R173 ;  /* 0x000000ad00ad7308 */ /* 0x000fec0000000800 */
        /* <DEDUP_REMOVED lines=32> */
[----:B------:R-:W-:-:S03]  /*d610*/  FADD.FTZ R186, R186, R171 ;  /* 0x000000abbaba7221 */ /* 0x000fc60000010000 */
        /* <DEDUP_REMOVED lines=33> */
[----:B------:R-:W-:-:S02]  /*d830*/  FADD.FTZ R170, R181, R170 ;  /* 0x000000aab5aa7221 */ /* 0x000fc40000010000 */
[----:B------:R-:W-:Y:S01]  /*d840*/  MUFU.EX2 R192, R192 ;  /* 0x000000c000c07308 */ /* 0x000fe20000000800 */
        /* <DEDUP_REMOVED lines=147> */
.L_x_181:
        /* <DEDUP_REMOVED lines=9> */
[----:B------:R-:W-:Y:S01]  /*e210*/  MOV R169, R168 ;  /* 0x000000a800a97202 */ /* 0x000fe20000000f00 */
[C---:B------:R-:W-:Y:S01]  /*e220*/  VIADD R239, R226.reuse, 0x9020 ;  /* 0x00009020e2ef7836 */ /* 0x040fe20000000000 */
[----:B------:R-:W-:Y:S01]  /*e230*/  MOV R224, 0x20 ;  /* 0x0000002000e07802 */ /* 0x000fe20000000f00 */
[----:B------:R-:W-:Y:S01]  /*e240*/  VIADD R238, R226, 0x9000 ;  /* 0x00009000e2ee7836 */ /* 0x000fe20000000000 */
[----:B------:R-:W1:Y:S01]  /*e250*/  LDCU UR13, c[0x0][0x440] ;  /* 0x00008800ff0d77ac */ /* 0x000e620008000800 */
[----:B------:R-:W1:Y:S01]  /*e260*/  LDCU UR4, c[0x0][0x45c] ;  /* 0x00008b80ff0477ac */ /* 0x000e620008000800 */
[----:B------:R-:W1:Y:S01]  /*e270*/  LDCU.64 UR8, c[0x0][0x3c0] ;  /* 0x00007800ff0877ac */ /* 0x000e620008000a00 */
[----:B----4-:R-:W-:Y:S01]  /*e280*/  ISETP.GE.AND P5, PT, R242, UR14, PT ;  /* 0x0000000ef2007c0c */ /* 0x010fe2000bfa6270 */
[----:B------:R-:W-:-:S02]  /*e290*/  UMOV UR14, 0x400 ;  /* 0x00000400000e7882 */ /* 0x000fc40000000000 */
[----:B--2---:R-:W-:Y:S01]  /*e2a0*/  ULEA UR6, UR6, UR14, 0x18 ;  /* 0x0000000e06067291 */ /* 0x004fe2000f8ec0ff */
[----:B------:R-:W-:Y:S11]  /*e2b0*/  BRA `(.L_x_191) ;  /* 0x0000000000c87947 */ /* 0x000ff60003800000 */
.L_x_193:
[----:B------:R-:W1:Y:S01]  /*e2c0*/  LDC.64 R170, c[0x0][0x3b8] ;  /* 0x0000ee00ffaa7b82 */ /* 0x000e620000000a00 */
[----:B------:R-:W-:Y:S01]  /*e2d0*/  UIADD3 UR14, UPT, UPT, UR12, -0x1, URZ ;  /* 0xffffffff0c0e7890 */ /* 0x000fe2000fffe0ff */
[----:B------:R-:W-:Y:S05]  /*e2e0*/  LOP3.LUT R230, R242, 0x20, RZ, 0xfc, !PT ;  /* 0x00000020f2e67812 */ /* 0x000fea00078efcff */
[----:B-1----:R-:W-:Y:S04]  /*e2f0*/  IMAD.WIDE.U32 R172, R170, UR14, RZ ;  /* 0x0000000eaaac7c25 */ /* 0x002fe8000f8e00ff */
[----:B------:R-:W-:Y:S02]  /*e300*/  IMAD R164, R171, UR14, R173 ;  /* 0x0000000eaba47c24 */ /* 0x000fe4000f8e02ad */
[C---:B------:R-:W-:Y:S03]  /*e310*/  IMAD.SHL.U32 R167, R172.reuse, 0x40, RZ ;  /* 0x00000040aca77824 */ /* 0x040fe600078e00ff */
[----:B------:R-:W-:Y:S02]  /*e320*/  SHF.L.U64.HI R164, R172, 0x6, R164 ;  /* 0x00000006aca47819 */ /* 0x000fe400000102a4 */
[C---:B------:R-:W-:Y:S02]  /*e330*/  LEA R172, P1, R170.reuse, R167, 0x5 ;  /* 0x000000a7aaac7211 */ /* 0x040fe400078228ff */
[CC--:B------:R-:W-:Y:S02]  /*e340*/  @!P5 LEA R168, P6, R167.reuse, R235.reuse, 0x1 ;  /* 0x000000eba7a8d211 */ /* 0x0c0fe400078c08ff */
        /* <DEDUP_REMOVED lines=41> */
.L_x_191:
[----:B------:R-:W-:Y:S04]  /*e5e0*/  DEPBAR.LE SB0, 0x0 ;  /* 0x000080000000791a */ /* 0x000fe80000000000 */
[----:B------:R-:W-:Y:S01]  /*e5f0*/  BAR.SYNC.DEFER_BLOCKING 0x0 ;  /* 0x0000000000007b1d */ /* 0x000fe20000010000 */
[----:B-1----:R-:W-:Y:S01]  /*e600*/  UIMAD.WIDE.U32 UR20, UR12, UR8, URZ ;  /* 0x000000080c1472a5 */ /* 0x002fe2000f8e00ff */
[----:B------:R-:W-:Y:S01]  /*e610*/  ISETP.GE.AND P4, PT, R230, UR13, PT ;  /* 0x0000000de6007c0c */ /* 0x000fe2000bf86270 */
[C---:B---3--:R-:W-:Y:S01]  /*e620*/  IMAD.SHL.U32 R228, R225.reuse, 0x4, RZ ;  /* 0x00000004e1e47824 */ /* 0x048fe200078e00ff */
[C---:B------:R-:W-:Y:S01]  /*e630*/  SHF.L.U32 R231, R225.reuse, 0x3, RZ ;  /* 0x00000003e1e77819 */ /* 0x040fe200000006ff */
[----:B------:R-:W-:Y:S01]  /*e640*/  UIMAD UR14, UR12, UR9, UR21 ;  /* 0x000000090c0e72a4 */ /* 0x000fe2000f8e0215 */
[----:B------:R-:W-:Y:S01]  /*e650*/  IMAD.SHL.U32 R167, R225, 0x20, RZ ;  /* 0x00000020e1a77824 */ /* 0x000fe200078e00ff */
[----:B------:R-:W-:Y:S01]  /*e660*/  ULEA UR15, UP0, UR20, UR22, 0x6 ;  /* 0x00000016140f7291 */ /* 0x000fe2000f8030ff */
[----:B------:R-:W-:Y:S01]  /*e670*/  IMAD.U32 R66, RZ, RZ, UR20 ;  /* 0x00000014ff427e24 */ /* 0x000fe2000f8e00ff */
[----:B------:R-:W-:Y:S01]  /*e680*/  LOP3.LUT R242, R231, 0x18, RZ, 0xc0, !PT ;  /* 0x00000018e7f27812 */ /* 0x000fe200078ec0ff */
[----:B------:R-:W-:Y:S01]  /*e690*/  IMAD.U32 R67, RZ, RZ, UR21 ;  /* 0x00000015ff437e24 */ /* 0x000fe2000f8e00ff */
[----:B------:R-:W-:Y:S01]  /*e6a0*/  MOV R65, UR14 ;  /* 0x0000000e00417c02 */ /* 0x000fe20008000f00 */
[----:B------:R-:W-:Y:S01]  /*e6b0*/  ULEA.HI.X UR14, UR20, UR16, UR14, 0x6, UP0 ;  /* 0x00000010140e7291 */ /* 0x000fe200080f340e */
[-C--:B------:R-:W-:Y:S01]  /*e6c0*/  LEA R64, P0, R66, R233.reuse, 0x7 ;  /* 0x000000e942407211 */ /* 0x080fe200078038ff */
[----:B------:R-:W-:Y:S01]  /*e6d0*/  UISETP.NE.AND UP0, UPT, UR12, URZ, UPT ;  /* 0x000000ff0c00728c */ /* 0x000fe2000bf05270 */
[----:B------:R-:W-:Y:S02]  /*e6e0*/  LOP3.LUT R240, R242, 0x40, RZ, 0xfc, !PT ;  /* 0x00000040f2f07812 */ /* 0x000fe400078efcff */
[-C--:B------:R-:W-:Y:S01]  /*e6f0*/  LEA.HI.X R65, R66, R232.reuse, R65, 0x7, P0 ;  /* 0x000000e842417211 */ /* 0x080fe200000f3c41 */
[----:B------:R-:W-:Y:S01]  /*e700*/  IMAD.U32 R66, RZ, RZ, UR15 ;  /* 0x0000000fff427e24 */ /* 0x000fe2000f8e00ff */
[----:B------:R-:W-:Y:S02]  /*e710*/  ISETP.GE.AND P3, PT, R240, UR13, PT ;  /* 0x0000000df0007c0c */ /* 0x000fe4000bf66270 */
[----:B------:R-:W-:Y:S02]  /*e720*/  MOV R67, UR14 ;  /* 0x0000000e00437c02 */ /* 0x000fe40008000f00 */
[C---:B------:R-:W-:Y:S01]  /*e730*/  LEA R212, P0, R66.reuse, R233, 0x1 ;  /* 0x000000e942d47211 */ /* 0x040fe200078008ff */
[----:B------:R-:W-:Y:S01]  /*e740*/  @!PT LDS RZ, [RZ] ;  /* 0x00000000fffff984 */ /* 0x000fe20000000800 */
[----:B------:R-:W-:Y:S01]  /*e750*/  @!PT LDS RZ, [RZ] ;  /* 0x00000000fffff984 */ /* 0x000fe20000000800 */
[----:B------:R-:W-:Y:S01]  /*e760*/  @!PT LDS RZ, [RZ] ;  /* 0x00000000fffff984 */ /* 0x000fe20000000800 */
[----:B------:R-:W-:Y:S01]  /*e770*/  @!P5 LDGSTS.E.BYPASS.LTC128B.128 [R237+0x9000], desc[UR10][R64.64] ;  /* 0x0900000040eddfae */ /* 0x000fe2000b981a0a */
[----:B------:R-:W-:Y:S02]  /*e780*/  SHF.L.U32 R229, R225, 0x4, RZ ;  /* 0x00000004e1e57819 */ /* 0x000fe400000006ff */
[----:B------:R-:W-:Y:S02]  /*e790*/  LEA.HI.X R213, R66, R232, R67, 0x1, P0 ;  /* 0x000000e842d57211 */ /* 0x000fe400000f0c43 */
[----:B------:R-:W-:Y:S02]  /*e7a0*/  LOP3.LUT R164, R228, 0x18, RZ, 0xc0, !PT ;  /* 0x00000018e4a47812 */ /* 0x000fe400078ec0ff */
[----:B------:R-:W-:Y:S01]  /*e7b0*/  LOP3.LUT R168, R229, 0x100, RZ, 0xc0, !PT ;  /* 0x00000100e5a87812 */ /* 0x000fe200078ec0ff */
[----:B------:R-:W-:Y:S01]  /*e7c0*/  @P5 STS.128 [R237+0x9000], RZ ;  /* 0x009000ffed005388 */ /* 0x000fe20000000c00 */
[----:B------:R-:W-:Y:S02]  /*e7d0*/  ISETP.GE.AND P5, PT, R242, UR13, PT ;  /* 0x0000000df2007c0c */ /* 0x000fe4000bfa6270 */
[--C-:B------:R-:W-:Y:S02]  /*e7e0*/  LOP3.LUT R164, R164, 0xc0, R167.reuse, 0xf8, !PT ;  /* 0x000000c0a4a47812 */ /* 0x100fe400078ef8a7 */
[----:B------:R-:W-:Y:S02]  /*e7f0*/  LOP3.LUT R168, R168, 0x20, R167, 0xf8, !PT ;  /* 0x00000020a8a87812 */ /* 0x000fe400078ef8a7 */
[----:B------:R-:W-:Y:S01]  /*e800*/  LOP3.LUT R167, R164, 0x8, R225, 0x78, !PT ;  /* 0x00000008a4a77812 */ /* 0x000fe200078e78e1 */
[----:B------:R-:W-:Y:S01]  /*e810*/  @!PT LDS RZ, [RZ] ;  /* 0x00000000fffff984 */ /* 0x000fe20000000800 */
[----:B------:R-:W-:Y:S01]  /*e820*/  @!PT LDS RZ, [RZ] ;  /* 0x00000000fffff984 */ /* 0x000fe20000000800 */
[----:B------:R-:W-:Y:S01]  /*e830*/  @!PT LDS RZ, [RZ] ;  /* 0x00000000fffff984 */ /* 0x000fe20000000800 */
[----:B------:R-:W-:Y:S01]  /*e840*/  @!P4 LDGSTS.E.BYPASS.LTC128B.128 [R237+0xa000], desc[UR10][R64.64+0x40] ;  /* 0x0a00004040edcfae */ /* 0x000fe2000b981a0a */
[----:B------:R-:W-:Y:S02]  /*e850*/  LOP3.LUT P0, RZ, R225, 0x4, RZ, 0xc0, !PT ;  /* 0x00000004e1ff7812 */ /* 0x000fe4000780c0ff */
[----:B------:R-:W-:Y:S02]  /*e860*/  LOP3.LUT R167, R168, R167, RZ, 0xfc, !PT ;  /* 0x000000a7a8a77212 */ /* 0x000fe400078efcff */
[----:B------:R-:W-:Y:S02]  /*e870*/  SEL R164, R224, 0xffffffe0, !P0 ;  /* 0xffffffe0e0a47807 */ /* 0x000fe40004000000 */
[----:B------:R-:W-:Y:S01]  /*e880*/  LEA R171, R167, UR6, 0x1 ;  /* 0x00000006a7ab7c11 */ /* 0x000fe2000f8e08ff */
[----:B------:R-:W-:Y:S02]  /*e890*/  @P4 STS.128 [R237+0xa000], RZ ;  /* 0x00a000ffed004388 */ /* 0x000fe40000000c00 */
[----:B------:R-:W-:Y:S01]  /*e8a0*/  IMAD.IADD R170, R227, 0x1, R164 ;  /* 0x00000001e3aa7824 */ /* 0x000fe200078e02a4 */
[----:B------:R-:W-:Y:S05]  /*e8b0*/  IADD3 R168, PT, PT, R164, R171, RZ ;  /* 0x000000aba4a87210 */ /* 0x000fea0007ffe0ff */
[----:B------:R-:W-:Y:S01]  /*e8c0*/  @!PT LDS RZ, [RZ] ;  /* 0x00000000fffff984 */ /* 0x000fe20000000800 */
[----:B------:R-:W-:Y:S01]  /*e8d0*/  @!PT LDS RZ, [RZ] ;  /* 0x00000000fffff984 */ /* 0x000fe20000000800 */
[----:B------:R-:W-:Y:S01]  /*e8e0*/  @!PT LDS RZ, [RZ] ;  /* 0x00000000fffff984 */ /* 0x000fe20000000800 */
[----:B------:R-:W-:Y:S08]  /*e8f0*/  @!P3 LDGSTS.E.BYPASS.LTC128B.128 [R237+0xb000], desc[UR10][R64.64+0x80] ;  /* 0x0b00008040edbfae */ /* 0x000ff0000b981a0a */
[----:B------:R-:W-:Y:S08]  /*e900*/  @P3 STS.128 [R237+0xb000], RZ ;  /* 0x00b000ffed003388 */ /* 0x000ff00000000c00 */
        /* <DEDUP_REMOVED lines=13> */
[----:B------:R1:W-:Y:S08]  /*e9e0*/  @!P3 LDGSTS.E.BYPASS.LTC128B.128 [R237+0xb800], desc[UR10][R212.64+0x80] ;  /* 0x0b800080d4edbfae */ /* 0x0003f0000b981a0a */
[----:B------:R-:W-:Y:S08]  /*e9f0*/  @P3 STS.128 [R237+0xb800], RZ ;  /* 0x00b800ffed003388 */ /* 0x000ff00000000c00 */
[----:B------:R-:W-:Y:S08]  /*ea00*/  LDSM.16.M88.4 R172, [R227] ;  /* 0x00000000e3ac783b */ /* 0x000ff00000000200 */
[----:B------:R-:W2:Y:S08]  /*ea10*/  LDSM.16.M88.4 R176, [R171+0x6000] ;  /* 0x00600000abb0783b */ /* 0x000eb00000000200 */
[----:B------:R-:W3:Y:S08]  /*ea20*/  LDSM.16.M88.4 R180, [R227+0x1000] ;  /* 0x00100000e3b4783b */ /* 0x000ef00000000200 */
[----:B------:R-:W4:Y:S08]  /*ea30*/  LDSM.16.M88.4 R184, [R171+0x6400] ;  /* 0x00640000abb8783b */ /* 0x000f300000000200 */
[----:B------:R-:W0:Y:S08]  /*ea40*/  LDGDEPBAR ;  /* 0x00000000000079af */ /* 0x000e300000000000 */
[----:B------:R-:W5:Y:S08]  /*ea50*/  LDSM.16.M88.4 R188, [R171+0x6800] ;  /* 0x00680000abbc783b */ /* 0x000f700000000200 */
[----:B------:R-:W5:Y:S01]  /*ea60*/  LDSM.16.M88.4 R192, [R171+0x6c00] ;  /* 0x006c0000abc0783b */ /* 0x000f620000000200 */
[-C--:B--2---:R-:W-:Y:S07]  /*ea70*/  HMMA.16816.F32.BF16 R4, R172, R176.reuse, RZ ;  /* 0x000000b0ac04723c */ /* 0x084fee00000418ff */
[----:B------:R-:W-:Y:S01]  /*ea80*/  LDSM.16.M88.4 R196, [R170] ;  /* 0x00000000aac4783b */ /* 0x000fe20000000200 */
[C---:B---3--:R-:W-:Y:S07]  /*ea90*/  HMMA.16816.F32.BF16 R8, R180.reuse, R176, RZ ;  /* 0x000000b0b408723c */ /* 0x048fee00000418ff */
[----:B------:R-:W2:Y:S01]  /*eaa0*/  LDSM.16.M88.4 R200, [R168+0x6000] ;  /* 0x00600000a8c8783b */ /* 0x000ea20000000200 */
[-C--:B------:R-:W-:Y:S07]  /*eab0*/  HMMA.16816.F32.BF16 R12, R180, R178.reuse, RZ ;  /* 0x000000b2b40c723c */ /* 0x080fee00000418ff */
[----:B------:R-:W3:Y:S01]  /*eac0*/  LDSM.16.M88.4 R204, [R170+0x1000] ;  /* 0x00100000aacc783b */ /* 0x000ee20000000200 */
[C---:B------:R-:W-:Y:S07]  /*ead0*/  HMMA.16816.F32.BF16 R16, R172.reuse, R178, RZ ;  /* 0x000000b2ac10723c */ /* 0x040fee00000418ff */
[----:B------:R-:W3:Y:S01]  /*eae0*/  LDSM.16.M88.4 R208, [R168+0x6400] ;  /* 0x00640000a8d0783b */ /* 0x000ee20000000200 */
[-C--:B----4-:R-:W-:Y:S07]  /*eaf0*/  HMMA.16816.F32.BF16 R20, R172, R184.reuse, RZ ;  /* 0x000000b8ac14723c */ /* 0x090fee00000418ff */
[----:B------:R-:W4:Y:S01]  /*eb00*/  LDSM.16.M88.4 R176, [R168+0x6800] ;  /* 0x00680000a8b0783b */ /* 0x000f220000000200 */
[C---:B------:R-:W-:Y:S07]  /*eb10*/  HMMA.16816.F32.BF16 R24, R180.reuse, R184, RZ ;  /* 0x000000b8b418723c */ /* 0x040fee00000418ff */
[----:B------:R-:W-:Y:S01]  /*eb20*/  LDSM.16.M88.4 R164, [R227+0x2000] ;  /* 0x00200000e3a4783b */ /* 0x000fe20000000200 */
[-C--:B------:R-:W-:Y:S07]  /*eb30*/  HMMA.16816.F32.BF16 R28, R180, R186.reuse, RZ ;  /* 0x000000bab41c723c */ /* 0x080fee00000418ff */
[----:B-1----:R-:W-:Y:S01]  /*eb40*/  LDSM.16.M88.4 R212, [R170+0x3000] ;  /* 0x00300000aad4783b */ /* 0x002fe20000000200 */
[C---:B------:R-:W-:Y:S07]  /*eb50*/  HMMA.16816.F32.BF16 R32, R172.reuse, R186, RZ ;  /* 0x000000baac20723c */ /* 0x040fee00000418ff */
[----:B------:R-:W1:Y:S01]  /*eb60*/  LDSM.16.M88.4 R184, [R168+0x6c00] ;  /* 0x006c0000a8b8783b */ /* 0x000e620000000200 */
[-C--:B-----5:R-:W-:Y:S07]  /*eb70*/  HMMA.16816.F32.BF16 R36, R172, R188.reuse, RZ ;  /* 0x000000bcac24723c */ /* 0x0a0fee00000418ff */
[----:B------:R-:W-:Y:S01]  /*eb80*/  LDSM.16.M88.4 R216, [R170+0x5000] ;  /* 0x00500000aad8783b */ /* 0x000fe20000000200 */
[C---:B------:R-:W-:Y:S07]  /*eb90*/  HMMA.16816.F32.BF16 R40, R180.reuse, R188, RZ ;  /* 0x000000bcb428723c */ /* 0x040fee00000418ff */
[----:B------:R-:W-:Y:S01]  /*eba0*/  LDSM.16.M88.4 R220, [R168+0x8400] ;  /* 0x00840000a8dc783b */ /* 0x000fe20000000200 */
[-C--:B------:R-:W-:Y:S08]  /*ebb0*/  HMMA.16816.F32.BF16 R44, R180, R190.reuse, RZ ;  /* 0x000000beb42c723c */ /* 0x080ff000000418ff */
[C---:B------:R-:W-:Y:S01]  /*ebc0*/  HMMA.16816.F32.BF16 R48, R172.reuse, R190, RZ ;  /* 0x000000beac30723c */ /* 0x040fe200000418ff */
[----:B------:R-:W-:Y:S07]  /*ebd0*/  LDSM.16.M88.4 R188, [R171+0x7400] ;  /* 0x00740000abbc783b */ /* 0x000fee0000000200 */
[-C--:B------:R-:W-:Y:S08]  /*ebe0*/  HMMA.16816.F32.BF16 R52, R172, R192.reuse, RZ ;  /* 0x000000c0ac34723c */ /* 0x080ff000000418ff */
[C---:B------:R-:W-:Y:S08]  /*ebf0*/  HMMA.16816.F32.BF16 R56, R180.reuse, R192, RZ ;  /* 0x000000c0b438723c */ /* 0x040ff000000418ff */
[-C--:B------:R-:W-:Y:S01]  /*ec00*/  HMMA.16816.F32.BF16 R60, R180, R194.reuse, RZ ;  /* 0x000000c2b43c723c */ /* 0x080fe200000418ff */
[----:B------:R-:W-:Y:S07]  /*ec10*/  LDSM.16.M88.4 R180, [R227+0x3000] ;  /* 0x00300000e3b4783b */ /* 0x000fee0000000200 */
[----:B------:R-:W-:Y:S01]  /*ec20*/  HMMA.16816.F32.BF16 R64, R172, R194, RZ ;  /* 0x000000c2ac40723c */ /* 0x000fe200000418ff */
[----:B------:R-:W5:Y:S07]  /*ec30*/  LDSM.16.M88.4 R172, [R171+0x7000] ;  /* 0x00700000abac783b */ /* 0x000f6e0000000200 */
[-C--:B--2---:R-:W-:Y:S01]  /*ec40*/  HMMA.16816.F32.BF16 R4, R196, R200.reuse, R4 ;  /* 0x000000c8c404723c */ /* 0x084fe20000041804 */
[----:B------:R-:W2:Y:S07]  /*ec50*/  LDSM.16.M88.4 R192, [R171+0x7800] ;  /* 0x00780000abc0783b */ /* 0x000eae0000000200 */
[C---:B---3--:R-:W-:Y:S08]  /*ec60*/  HMMA.16816.F32.BF16 R8, R204.reuse, R200, R8 ;  /* 0x000000c8cc08723c */ /* 0x048ff00000041808 */
        /* <DEDUP_REMOVED lines=12> */
[----:B------:R-:W3:Y:S07]  /*ed30*/  LDSM.16.M88.4 R176, [R171+0x7c00] ;  /* 0x007c0000abb0783b */ /* 0x000eee0000000200 */
[-C--:B-1----:R-:W-:Y:S08]  /*ed40*/  HMMA.16816.F32.BF16 R52, R196, R184.reuse, R52 ;  /* 0x000000b8c434723c */ /* 0x082ff00000041834 */
[C---:B------:R-:W-:Y:S08]  /*ed50*/  HMMA.16816.F32.BF16 R56, R204.reuse, R184, R56 ;  /* 0x000000b8cc38723c */ /* 0x040ff00000041838 */
[-C--:B------:R-:W-:Y:S01]  /*ed60*/  HMMA.16816.F32.BF16 R60, R204, R186.reuse, R60 ;  /* 0x000000bacc3c723c */ /* 0x080fe2000004183c */
[----:B------:R-:W1:Y:S07]  /*ed70*/  LDSM.16.M88.4 R204, [R168+0x7400] ;  /* 0x00740000a8cc783b */ /* 0x000e6e0000000200 */
[----:B------:R-:W-:Y:S01]  /*ed80*/  HMMA.16816.F32.BF16 R64, R196, R186, R64 ;  /* 0x000000bac440723c */ /* 0x000fe20000041840 */
[----:B------:R-:W-:Y:S07]  /*ed90*/  LDSM.16.M88.4 R184, [R227+0x5000] ;  /* 0x00500000e3b8783b */ /* 0x000fee0000000200 */
[-C--:B-----5:R-:W-:Y:S01]  /*eda0*/  HMMA.16816.F32.BF16 R4, R164, R172.reuse, R4 ;  /* 0x000000aca404723c */ /* 0x0a0fe20000041804 */
[----:B------:R-:W-:Y:S07]  /*edb0*/  LDSM.16.M88.4 R196, [R171+0x8c00] ;  /* 0x008c0000abc4783b */ /* 0x000fee0000000200 */
[C---:B------:R-:W-:Y:S08]  /*edc0*/  HMMA.16816.F32.BF16 R8, R180.reuse, R172, R8 ;  /* 0x000000acb408723c */ /* 0x040ff00000041808 */
[-C--:B------:R-:W-:Y:S08]  /*edd0*/  HMMA.16816.F32.BF16 R12, R180, R174.reuse, R12 ;  /* 0x000000aeb40c723c */ /* 0x080ff0000004180c */
[C---:B------:R-:W-:Y:S01]  /*ede0*/  HMMA.16816.F32.BF16 R16, R164.reuse, R174, R16 ;  /* 0x000000aea410723c */ /* 0x040fe20000041810 */
[----:B------:R-:W4:Y:S07]  /*edf0*/  LDSM.16.M88.4 R172, [R168+0x7800] ;  /* 0x00780000a8ac783b */ /* 0x000f2e0000000200 */
[-C--:B------:R-:W-:Y:S08]  /*ee00*/  HMMA.16816.F32.BF16 R20, R164, R188.reuse, R20 ;  /* 0x000000bca414723c */ /* 0x080ff00000041814 */
        /* <DEDUP_REMOVED lines=9> */
[-C--:B---3--:R-:W-:Y:S08]  /*eea0*/  HMMA.16816.F32.BF16 R52, R164, R176.reuse, R52 ;  /* 0x000000b0a434723c */ /* 0x088ff00000041834 */
[C---:B------:R-:W-:Y:S08]  /*eeb0*/  HMMA.16816.F32.BF16 R56, R180.reuse, R176, R56 ;  /* 0x000000b0b438723c */ /* 0x040ff00000041838 */
[-C--:B------:R-:W-:Y:S01]  /*eec0*/  HMMA.16816.F32.BF16 R60, R180, R178.reuse, R60 ;  /* 0x000000b2b43c723c */ /* 0x080fe2000004183c */
[----:B------:R-:W-:Y:S07]  /*eed0*/  LDSM.16.M88.4 R180, [R171+0x8000] ;  /* 0x00800000abb4783b */ /* 0x000fee0000000200 */
[----:B------:R-:W-:Y:S01]  /*eee0*/  HMMA.16816.F32.BF16 R64, R164, R178, R64 ;  /* 0x000000b2a440723c */ /* 0x000fe20000041840 */
[----:B------:R-:W2:Y:S07]  /*eef0*/  LDSM.16.M88.4 R164, [R168+0x7c00] ;  /* 0x007c0000a8a4783b */ /* 0x000eae0000000200 */
[-C--:B------:R-:W-:Y:S01]  /*ef00*/  HMMA.16816.F32.BF16 R4, R200, R208.reuse, R4 ;  /* 0x000000d0c804723c */ /* 0x080fe20000041804 */
[----:B------:R-:W3:Y:S07]  /*ef10*/  LDSM.16.M88.4 R176, [R227+0x4000] ;  /* 0x00400000e3b0783b */ /* 0x000eee0000000200 */
        /* <DEDUP_REMOVED lines=8> */
[----:B------:R-:W1:Y:S07]  /*efa0*/  LDSM.16.M88.4 R204, [R170+0x4000] ;  /* 0x00400000aacc783b */ /* 0x000e6e0000000200 */
[-C--:B----4-:R-:W-:Y:S08]  /*efb0*/  HMMA.16816.F32.BF16 R36, R200, R172.reuse, R36 ;  /* 0x000000acc824723c */ /* 0x090ff00000041824 */
[C---:B------:R-:W-:Y:S08]  /*efc0*/  HMMA.16816.F32.BF16 R40, R212.reuse, R172, R40 ;  /* 0x000000acd428723c */ /* 0x040ff00000041828 */
[-C--:B------:R-:W-:Y:S08]  /*efd0*/  HMMA.16816.F32.BF16 R44, R212, R174.reuse, R44 ;  /* 0x000000aed42c723c */ /* 0x080ff0000004182c */
[C---:B------:R-:W-:Y:S01]  /*efe0*/  HMMA.16816.F32.BF16 R48, R200.reuse, R174, R48 ;  /* 0x000000aec830723c */ /* 0x040fe20000041830 */
[----:B------:R-:W-:Y:S07]  /*eff0*/  LDSM.16.M88.4 R172, [R168+0x8c00] ;  /* 0x008c0000a8ac783b */ /* 0x000fee0000000200 */
[-C--:B--2---:R-:W-:Y:S08]  /*f000*/  HMMA.16816.F32.BF16 R52, R200, R164.reuse, R52 ;  /* 0x000000a4c834723c */ /* 0x084ff00000041834 */
[C---:B------:R-:W-:Y:S08]  /*f010*/  HMMA.16816.F32.BF16 R56, R212.reuse, R164, R56 ;  /* 0x000000a4d438723c */ /* 0x040ff00000041838 */
[-C--:B------:R-:W-:Y:S01]  /*f020*/  HMMA.16816.F32.BF16 R60, R212, R166.reuse, R60 ;  /* 0x000000a6d43c723c */ /* 0x080fe2000004183c */
[----:B------:R-:W-:Y:S05]  /*f030*/  IMAD.U32 R213, RZ, RZ, UR12 ;  /* 0x0000000cffd57e24 */ /* 0x000fea000f8e00ff */
[----:B------:R-:W-:Y:S02]  /*f040*/  LEA R212, R213, R236, 0x6 ;  /* 0x000000ecd5d47211 */ /* 0x000fe400078e30ff */
[----:B------:R-:W-:Y:S01]  /*f050*/  HMMA.16816.F32.BF16 R64, R200, R166, R64 ;  /* 0x000000a6c840723c */ /* 0x000fe20000041840 */
[----:B------:R-:W2:Y:S01]  /*f060*/  LDSM.16.M88.4 R164, [R168+0x8800] ;  /* 0x00880000a8a4783b */ /* 0x000ea20000000200 */
[----:B------:R-:W-:Y:S04]  /*f070*/  DEPBAR.LE SB0, 0x0 ;  /* 0x000080000000791a */ /* 0x000fe80000000000 */
[C---:B------:R-:W-:Y:S01]  /*f080*/  VIADD R214, R212.reuse, 0x1 ;  /* 0x00000001d4d67836 */ /* 0x040fe20000000000 */
[----:B------:R-:W-:Y:S01]  /*f090*/  I2FP.F32.U32 R213, R212 ;  /* 0x000000d400d57245 */ /* 0x000fe20000201000 */
[-C--:B---3--:R-:W-:Y:S01]  /*f0a0*/  HMMA.16816.F32.BF16 R4, R176, R180.reuse, R4 ;  /* 0x000000b4b004723c */ /* 0x088fe20000041804 */
[----:B------:R-:W-:Y:S04]  /*f0b0*/  BAR.SYNC.DEFER_BLOCKING 0x0 ;  /* 0x0000000000007b1d */ /* 0x000fe80000010000 */
[----:B------:R-:W-:Y:S02]  /*f0c0*/  IADD3 R215, PT, PT, R212, 0x8, RZ ;  /* 0x00000008d4d77810 */ /* 0x000fe40007ffe0ff */
[----:B------:R-:W-:Y:S01]  /*f0d0*/  I2FP.F32.U32 R214, R214 ;  /* 0x000000d600d67245 */ /* 0x000fe20000201000 */
[C---:B------:R-:W-:Y:S08]  /*f0e0*/  HMMA.16816.F32.BF16 R8, R184.reuse, R180, R8 ;  /* 0x000000b4b808723c */ /* 0x040ff00000041808 */
[-C--:B------:R-:W-:Y:S08]  /*f0f0*/  HMMA.16816.F32.BF16 R12, R184, R182.reuse, R12 ;  /* 0x000000b6b80c723c */ /* 0x080ff0000004180c */
        /* <DEDUP_REMOVED lines=12> */
[----:B------:R-:W-:Y:S08]  /*f1c0*/  HMMA.16816.F32.BF16 R64, R176, R198, R64 ;  /* 0x000000c6b040723c */ /* 0x000ff00000041840 */
[-C--:B-1----:R-:W-:Y:S08]  /*f1d0*/  HMMA.16816.F32.BF16 R4, R204, R208.reuse, R4 ;  /* 0x000000d0cc04723c */ /* 0x082ff00000041804 */
[C---:B------:R-:W-:Y:S08]  /*f1e0*/  HMMA.16816.F32.BF16 R8, R216.reuse, R208, R8 ;  /* 0x000000d0d808723c */ /* 0x040ff00000041808 */
[-C--:B------:R-:W-:Y:S03]  /*f1f0*/  HMMA.16816.F32.BF16 R12, R216, R210.reuse, R12 ;  /* 0x000000d2d80c723c */ /* 0x080fe6000004180c */
[C---:B------:R-:W-:Y:S01]  /*f200*/  FFMA.FTZ R4, R213.reuse, UR5, R4 ;  /* 0x00000005d5047c23 */ /* 0x040fe20008010004 */
[C---:B------:R-:W-:Y:S01]  /*f210*/  FFMA.FTZ R6, R213.reuse, UR5, R6 ;  /* 0x00000005d5067c23 */ /* 0x040fe20008010006 */
[C---:B------:R-:W-:Y:S01]  /*f220*/  FFMA.FTZ R5, R214.reuse, UR5, R5 ;  /* 0x00000005d6057c23 */ /* 0x040fe20008010005 */
[C---:B------:R-:W-:Y:S02]  /*f230*/  FFMA.FTZ R7, R214.reuse, UR5, R7 ;  /* 0x00000005d6077c23 */ /* 0x040fe40008010007 */
[C---:B------:R-:W-:Y:S04]  /*f240*/  HMMA.16816.F32.BF16 R16, R204.reuse, R210, R16 ;  /* 0x000000d2cc10723c */ /* 0x040fe80000041810 */
[C---:B------:R-:W-:Y:S01]  /*f250*/  FFMA.FTZ R8, R213.reuse, UR5, R8 ;  /* 0x00000005d5087c23 */ /* 0x040fe20008010008 */
[----:B------:R-:W-:Y:S01]  /*f260*/  FFMA.FTZ R10, R213, UR5, R10 ;  /* 0x00000005d50a7c23 */ /* 0x000fe2000801000a */
[----:B------:R-:W-:Y:S01]  /*f270*/  I2FP.F32.U32 R213, R215 ;  /* 0x000000d700d57245 */ /* 0x000fe20000201000 */
[C---:B------:R-:W-:Y:S01]  /*f280*/  FFMA.FTZ R9, R214.reuse, UR5, R9 ;  /* 0x00000005d6097c23 */ /* 0x040fe20008010009 */
[-C--:B------:R-:W-:Y:S03]  /*f290*/  HMMA.16816.F32.BF16 R20, R204, R220.reuse, R20 ;  /* 0x000000dccc14723c */ /* 0x080fe60000041814 */
[----:B------:R-:W-:Y:S01]  /*f2a0*/  FFMA.FTZ R11, R214, UR5, R11 ;  /* 0x00000005d60b7c23 */ /* 0x000fe2000801000b */
[----:B------:R-:W-:Y:S01]  /*f2b0*/  FMNMX3.FTZ R215, R3, R8, R9, !PT ;  /* 0x0000000803d77276 */ /* 0x000fe20007810009 */
[C---:B------:R-:W-:Y:S01]  /*f2c0*/  FFMA.FTZ R12, R213.reuse, UR5, R12 ;  /* 0x00000005d50c7c23 */ /* 0x040fe2000801000c */
[C---:B------:R-:W-:Y:S01]  /*f2d0*/  FFMA.FTZ R14, R213.reuse, UR5, R14 ;  /* 0x00000005d50e7c23 */ /* 0x040fe2000801000e */
[C---:B------:R-:W-:Y:S01]  /*f2e0*/  VIADD R214, R212.reuse, 0x11 ;  /* 0x00000011d4d67836 */ /* 0x040fe20000000000 */
[C---:B------:R-:W-:Y:S04]  /*f2f0*/  HMMA.16816.F32.BF16 R24, R216.reuse, R220, R24 ;  /* 0x000000dcd818723c */ /* 0x040fe80000041818 */
[----:B------:R-:W-:Y:S01]  /*f300*/  I2FP.F32.U32 R214, R214 ;  /* 0x000000d600d67245 */ /* 0x000fe20000201000 */
[C---:B------:R-:W-:Y:S01]  /*f310*/  FFMA.FTZ R16, R213.reuse, UR5, R16 ;  /* 0x00000005d5107c23 */ /* 0x040fe20008010010 */
[----:B------:R-:W-:Y:S01]  /*f320*/  FFMA.FTZ R18, R213, UR5, R18 ;  /* 0x00000005d5127c23 */ /* 0x000fe20008010012 */
[----:B------:R-:W-:Y:S01]  /*f330*/  IADD3 R213, PT, PT, R212, 0x18, RZ ;  /* 0x00000018d4d57810 */ /* 0x000fe20007ffe0ff */
[-C--:B------:R-:W-:Y:S03]  /*f340*/  HMMA.16816.F32.BF16 R28, R216, R222.reuse, R28 ;  /* 0x000000ded81c723c */ /* 0x080fe6000004181c */
[----:B------:R-:W-:Y:S01]  /*f350*/  I2FP.F32.U32 R213, R213 ;  /* 0x000000d500d57245 */ /* 0x000fe20000201000 */
[C---:B------:R-:W-:Y:S01]  /*f360*/  FFMA.FTZ R21, R214.reuse, UR5, R21 ;  /* 0x00000005d6157c23 */ /* 0x040fe20008010015 */
[----:B------:R-:W-:Y:S01]  /*f370*/  FFMA.FTZ R23, R214, UR5, R23 ;  /* 0x00000005d6177c23 */ /* 0x000fe20008010017 */
[----:B------:R-:W-:Y:S02]  /*f380*/  VIADD R220, R212, 0x9 ;  /* 0x00000009d4dc7836 */ /* 0x000fe40000000000 */
[C---:B------:R-:W-:Y:S04]  /*f390*/  HMMA.16816.F32.BF16 R32, R204.reuse, R222, R32 ;  /* 0x000000decc20723c */ /* 0x040fe80000041820 */
[----:B------:R-:W-:Y:S01]  /*f3a0*/  I2FP.F32.U32 R220, R220 ;  /* 0x000000dc00dc7245 */ /* 0x000fe20000201000 */
[C---:B------:R-:W-:Y:S01]  /*f3b0*/  FFMA.FTZ R25, R214.reuse, UR5, R25 ;  /* 0x00000005d6197c23 */ /* 0x040fe20008010019 */
[----:B------:R-:W-:Y:S01]  /*f3c0*/  FFMA.FTZ R27, R214, UR5, R27 ;  /* 0x00000005d61b7c23 */ /* 0x000fe2000801001b */
[----:B------:R-:W-:Y:S01]  /*f3d0*/  VIADD R214, R212, 0x21 ;  /* 0x00000021d4d67836 */ /* 0x000fe20000000000 */
[-C--:B--2---:R-:W-:Y:S03]  /*f3e0*/  HMMA.16816.F32.BF16 R36, R204, R164.reuse, R36 ;  /* 0x000000a4cc24723c */ /* 0x084fe60000041824 */
[C---:B------:R-:W-:Y:S01]  /*f3f0*/  FFMA.FTZ R28, R213.reuse, UR5, R28 ;  /* 0x00000005d51c7c23 */ /* 0x040fe2000801001c */
[----:B------:R-:W-:Y:S01]  /*f400*/  I2FP.F32.U32 R214, R214 ;  /* 0x000000d600d67245 */ /* 0x000fe20000201000 */
[C---:B------:R-:W-:Y:S01]  /*f410*/  FFMA.FTZ R30, R213.reuse, UR5, R30 ;  /* 0x00000005d51e7c23 */ /* 0x040fe2000801001e */
[C---:B------:R-:W-:Y:S01]  /*f420*/  FFMA.FTZ R17, R220.reuse, UR5, R17 ;  /* 0x00000005dc117c23 */ /* 0x040fe20008010011 */
[----:B------:R-:W-:Y:S01]  /*f430*/  FFMA.FTZ R19, R220, UR5, R19 ;  /* 0x00000005dc137c23 */ /* 0x000fe20008010013 */
[C---:B------:R-:W-:Y:S04]  /*f440*/  HMMA.16816.F32.BF16 R40, R216.reuse, R164, R40 ;  /* 0x000000a4d828723c */ /* 0x040fe80000041828 */
[C---:B------:R-:W-:Y:S01]  /*f450*/  IADD3 R165, PT, PT, R212.reuse, 0x10, RZ ;  /* 0x00000010d4a57810 */ /* 0x040fe20007ffe0ff */
[C---:B------:R-:W-:Y:S01]  /*f460*/  FFMA.FTZ R32, R213.reuse, UR5, R32 ;  /* 0x00000005d5207c23 */ /* 0x040fe20008010020 */
[----:B------:R-:W-:Y:S01]  /*f470*/  FFMA.FTZ R34, R213, UR5, R34 ;  /* 0x00000005d5227c23 */ /* 0x000fe20008010022 */
[----:B------:R-:W-:Y:S01]  /*f480*/  IADD3 R213, PT, PT, R212, 0x28, RZ ;  /* 0x00000028d4d57810 */ /* 0x000fe20007ffe0ff */
[-C--:B------:R-:W-:Y:S03]  /*f490*/  HMMA.16816.F32.BF16 R44, R216, R166.reuse, R44 ;  /* 0x000000a6d82c723c */ /* 0x080fe6000004182c */
[----:B------:R-:W-:Y:S01]  /*f4a0*/  I2FP.F32.U32 R165, R165 ;  /* 0x000000a500a57245 */ /* 0x000fe20000201000 */
[C---:B------:R-:W-:Y:S01]  /*f4b0*/  FFMA.FTZ R37, R214.reuse, UR5, R37 ;  /* 0x00000005d6257c23 */ /* 0x040fe20008010025 */
[----:B------:R-:W-:Y:S01]  /*f4c0*/  I2FP.F32.U32 R213, R213 ;  /* 0x000000d500d57245 */ /* 0x000fe20000201000 */
[----:B------:R-:W-:Y:S01]  /*f4d0*/  FFMA.FTZ R39, R214, UR5, R39 ;  /* 0x00000005d6277c23 */ /* 0x000fe20008010027 */
[----:B------:R-:W-:Y:S01]  /*f4e0*/  FFMA.FTZ R13, R220, UR5, R13 ;  /* 0x00000005dc0d7c23 */ /* 0x000fe2000801000d */
[C---:B------:R-:W-:Y:S04]  /*f4f0*/  HMMA.16816.F32.BF16 R48, R204.reuse, R166, R48 ;  /* 0x000000a6cc30723c */ /* 0x040fe80000041830 */
[----:B------:R-:W-:Y:S01]  /*f500*/  FMNMX3.FTZ R215, R215, R12, R13, !PT ;  /* 0x0000000cd7d77276 */ /* 0x000fe2000781000d */
[C---:B------:R-:W-:Y:S02]  /*f510*/  VIADD R166, R212.reuse, 0x19 ;  /* 0x00000019d4a67836 */ /* 0x040fe40000000000 */
[C---:B------:R-:W-:Y:S01]  /*f520*/  FFMA.FTZ R20, R165.reuse, UR5, R20 ;  /* 0x00000005a5147c23 */ /* 0x040fe20008010014 */
[C---:B------:R-:W-:Y:S01]  /*f530*/  FFMA.FTZ R22, R165.reuse, UR5, R22 ;  /* 0x00000005a5167c23 */ /* 0x040fe20008010016 */
[-C--:B------:R-:W-:Y:S03]  /*f540*/  HMMA.16816.F32.BF16 R52, R204, R172.reuse, R52 ;  /* 0x000000accc34723c */ /* 0x080fe60000041834 */
[----:B------:R-:W-:Y:S01]  /*f550*/  I2FP.F32.U32 R166, R166 ;  /* 0x000000a600a67245 */ /* 0x000fe20000201000 */
[C---:B------:R-:W-:Y:S01]  /*f560*/  FFMA.FTZ R24, R165.reuse, UR5, R24 ;  /* 0x00000005a5187c23 */ /* 0x040fe20008010018 */
[----:B------:R-:W-:Y:S01]  /*f570*/  FFMA.FTZ R26, R165, UR5, R26 ;  /* 0x00000005a51a7c23 */ /* 0x000fe2000801001a */
[----:B------:R-:W-:Y:S01]  /*f580*/  IADD3 R165, PT, PT, R212, 0x20, RZ ;  /* 0x00000020d4a57810 */ /* 0x000fe20007ffe0ff */
[----:B------:R-:W-:Y:S01]  /*f590*/  FFMA.FTZ R44, R213, UR5, R44 ;  /* 0x00000005d52c7c23 */ /* 0x000fe2000801002c */
[C---:B------:R-:W-:Y:S01]  /*f5a0*/  FFMA.FTZ R29, R166.reuse, UR5, R29 ;  /* 0x00000005a61d7c23 */ /* 0x040fe2000801001d */
[----:B------:R-:W-:Y:S01]  /*f5b0*/  FMNMX3.FTZ R215, R215, R24, R25, !PT ;  /* 0x00000018d7d77276 */ /* 0x000fe20007810019 */
[C---:B------:R-:W-:Y:S01]  /*f5c0*/  FFMA.FTZ R31, R166.reuse, UR5, R31 ;  /* 0x00000005a61f7c23 */ /* 0x040fe2000801001f */
[----:B------:R-:W-:Y:S01]  /*f5d0*/  I2FP.F32.U32 R165, R165 ;  /* 0x000000a500a57245 */ /* 0x000fe20000201000 */
[C---:B------:R-:W-:Y:S01]  /*f5e0*/  FFMA.FTZ R33, R166.reuse, UR5, R33 ;  /* 0x00000005a6217c23 */ /* 0x040fe20008010021 */
[----:B------:R-:W-:Y:S01]  /*f5f0*/  FMNMX3.FTZ R215, R215, R28, R29, !PT ;  /* 0x0000001cd7d77276 */ /* 0x000fe2000781001d */
[----:B------:R-:W-:Y:S01]  /*f600*/  FFMA.FTZ R35, R166, UR5, R35 ;  /* 0x00000005a6237c23 */ /* 0x000fe20008010023 */
[C---:B------:R-:W-:Y:S04]  /*f610*/  HMMA.16816.F32.BF16 R56, R216.reuse, R172, R56 ;  /* 0x000000acd838723c */ /* 0x040fe80000041838 */
[C---:B------:R-:W-:Y:S02]  /*f620*/  VIADD R166, R212.reuse, 0x29 ;  /* 0x00000029d4a67836 */ /* 0x040fe40000000000 */
[C---:B------:R-:W-:Y:S01]  /*f630*/  FFMA.FTZ R36, R165.reuse, UR5, R36 ;  /* 0x00000005a5247c23 */ /* 0x040fe20008010024 */
[C---:B------:R-:W-:Y:S01]  /*f640*/  FFMA.FTZ R38, R165.reuse, UR5, R38 ;  /* 0x00000005a5267c23 */ /* 0x040fe20008010026 */
[C---:B------:R-:W-:Y:S01]  /*f650*/  FFMA.FTZ R40, R165.reuse, UR5, R40 ;  /* 0x00000005a5287c23 */ /* 0x040fe20008010028 */
[----:B------:R-:W-:Y:S01]  /*f660*/  FFMA.FTZ R42, R165, UR5, R42 ;  /* 0x00000005a52a7c23 */ /* 0x000fe2000801002a */
[----:B------:R-:W-:Y:S01]  /*f670*/  I2FP.F32.U32 R166, R166 ;  /* 0x000000a600a67245 */ /* 0x000fe20000201000 */
[-C--:B------:R-:W-:Y:S03]  /*f680*/  HMMA.16816.F32.BF16 R60, R216, R174.reuse, R60 ;  /* 0x000000aed83c723c */ /* 0x080fe6000004183c */
[----:B------:R-:W-:Y:S01]  /*f690*/  IADD3 R165, PT, PT, R212, 0x30, RZ ;  /* 0x00000030d4a57810 */ /* 0x000fe20007ffe0ff */
[C---:B------:R-:W-:Y:S01]  /*f6a0*/  FFMA.FTZ R46, R213.reuse, UR5, R46 ;  /* 0x00000005d52e7c23 */ /* 0x040fe2000801002e */
[----:B------:R-:W-:Y:S01]  /*f6b0*/  FMNMX3.FTZ R216, R2, R6, R7, !PT ;  /* 0x0000000602d87276 */ /* 0x000fe20007810007 */
[C---:B------:R-:W-:Y:S01]  /*f6c0*/  FFMA.FTZ R48, R213.reuse, UR5, R48 ;  /* 0x00000005d5307c23 */ /* 0x040fe20008010030 */
[----:B------:R-:W-:Y:S01]  /*f6d0*/  FFMA.FTZ R50, R213, UR5, R50 ;  /* 0x00000005d5327c23 */ /* 0x000fe20008010032 */
[----:B------:R-:W-:Y:S01]  /*f6e0*/  I2FP.F32.U32 R213, R165 ;  /* 0x000000a500d57245 */ /* 0x000fe20000201000 */
[----:B------:R-:W-:Y:S01]  /*f6f0*/  FFMA.FTZ R41, R214, UR5, R41 ;  /* 0x00000005d6297c23 */ /* 0x000fe20008010029 */
[----:B------:R-:W-:Y:S01]  /*f700*/  IADD3 R165, PT, PT, R212, 0x38, RZ ;  /* 0x00000038d4a57810 */ /* 0x000fe20007ffe0ff */
[----:B------:R-:W-:Y:S01]  /*f710*/  FFMA.FTZ R43, R214, UR5, R43 ;  /* 0x00000005d62b7c23 */ /* 0x000fe2000801002b */
[----:B------:R-:W-:Y:S01]  /*f720*/  FMNMX3.FTZ R216, R216, R18, R19, !PT ;  /* 0x00000012d8d87276 */ /* 0x000fe20007810013 */
[C---:B------:R-:W-:Y:S01]  /*f730*/  FFMA.FTZ R45, R166.reuse, UR5, R45 ;  /* 0x00000005a62d7c23 */ /* 0x040fe2000801002d */
[----:B------:R-:W-:Y:S01]  /*f740*/  I2FP.F32.U32 R165, R165 ;  /* 0x000000a500a57245 */ /* 0x000fe20000201000 */
[----:B------:R-:W-:Y:S01]  /*f750*/  FFMA.FTZ R47, R166, UR5, R47 ;  /* 0x00000005a62f7c23 */ /* 0x000fe2000801002f */
[----:B------:R-:W-:Y:S01]  /*f760*/  FMNMX3.FTZ R216, R216, R22, R23, !PT ;  /* 0x00000016d8d87276 */ /* 0x000fe20007810017 */
[C---:B------:R-:W-:Y:S01]  /*f770*/  FFMA.FTZ R49, R166.reuse, UR5, R49 ;  /* 0x00000005a6317c23 */ /* 0x040fe20008010031 */
[----:B------:R-:W-:Y:S01]  /*f780*/  FMNMX3.FTZ R215, R215, R40, R41, !PT ;  /* 0x00000028d7d77276 */ /* 0x000fe20007810029 */
[----:B------:R-:W-:Y:S01]  /*f790*/  FFMA.FTZ R51, R166, UR5, R51 ;  /* 0x00000005a6337c23 */ /* 0x000fe20008010033 */
[C---:B------:R-:W-:Y:S01]  /*f7a0*/  IADD3 R166, PT, PT, R212.reuse, 0x39, RZ ;  /* 0x00000039d4a67810 */ /* 0x040fe20007ffe0ff */
[----:B------:R-:W-:Y:S01]  /*f7b0*/  VIADD R214, R212, 0x31 ;  /* 0x00000031d4d67836 */ /* 0x000fe20000000000 */
[----:B------:R-:W-:Y:S01]  /*f7c0*/  FMNMX3.FTZ R212, R169, R4, R5, !PT ;  /* 0x00000004a9d47276 */ /* 0x000fe20007810005 */
[----:B------:R-:W-:Y:S04]  /*f7d0*/  HMMA.16816.F32.BF16 R64, R204, R174, R64 ;  /* 0x000000aecc40723c */ /* 0x000fe80000041840 */
[----:B------:R-:W-:Y:S01]  /*f7e0*/  FMNMX3.FTZ R212, R212, R16, R17, !PT ;  /* 0x00000010d4d47276 */ /* 0x000fe20007810011 */
[----:B------:R-:W-:Y:S01]  /*f7f0*/  FFMA.FTZ R15, R220, UR5, R15 ;  /* 0x00000005dc0f7c23 */ /* 0x000fe2000801000f */
[----:B------:R-:W-:Y:S01]  /*f800*/  I2FP.F32.U32 R214, R214 ;  /* 0x000000d600d67245 */ /* 0x000fe20000201000 */
[C---:B------:R-:W-:Y:S01]  /*f810*/  FFMA.FTZ R52, R213.reuse, UR5, R52 ;  /* 0x00000005d5347c23 */ /* 0x040fe20008010034 */
[----:B------:R-:W-:Y:S01]  /*f820*/  FMNMX3.FTZ R212, R212, R20, R21, !PT ;  /* 0x00000014d4d47276 */ /* 0x000fe20007810015 */
[C---:B------:R-:W-:Y:S01]  /*f830*/  FFMA.FTZ R54, R213.reuse, UR5, R54 ;  /* 0x00000005d5367c23 */ /* 0x040fe20008010036 */
[----:B------:R-:W-:Y:S01]  /*f840*/  FMNMX3.FTZ R216, R216, R34, R35, !PT ;  /* 0x00000022d8d87276 */ /* 0x000fe20007810023 */
[C---:B------:R-:W-:Y:S01]  /*f850*/  FFMA.FTZ R56, R213.reuse, UR5, R56 ;  /* 0x00000005d5387c23 */ /* 0x040fe20008010038 */
[----:B------:R-:W-:Y:S01]  /*f860*/  FMNMX3.FTZ R212, R212, R32, R33, !PT ;  /* 0x00000020d4d47276 */ /* 0x000fe20007810021 */
[----:B------:R-:W-:Y:S01]  /*f870*/  FFMA.FTZ R58, R213, UR5, R58 ;  /* 0x00000005d53a7c23 */ /* 0x000fe2000801003a */
[----:B------:R-:W-:Y:S01]  /*f880*/  FMNMX3.FTZ R213, R0, R10, R11, !PT ;  /* 0x0000000a00d57276 */ /* 0x000fe2000781000b */
[----:B------:R-:W-:Y:S01]  /*f890*/  FFMA.FTZ R53, R214, UR5, R53 ;  /* 0x00000005d6357c23 */ /* 0x000fe20008010035 */
[----:B------:R-:W-:Y:S01]  /*f8a0*/  FMNMX3.FTZ R212, R212, R36, R37, !PT ;  /* 0x00000024d4d47276 */ /* 0x000fe20007810025 */
[C---:B------:R-:W-:Y:S01]  /*f8b0*/  FFMA.FTZ R55, R214.reuse, UR5, R55 ;  /* 0x00000005d6377c23 */ /* 0x040fe20008010037 */
[----:B------:R-:W-:Y:S01]  /*f8c0*/  FMNMX3.FTZ R213, R213, R14, R15, !PT ;  /* 0x0000000ed5d57276 */ /* 0x000fe2000781000f */
[C---:B------:R-:W-:Y:S01]  /*f8d0*/  FFMA.FTZ R64, R165.reuse, UR5, R64 ;  /* 0x00000005a5407c23 */ /* 0x040fe20008010040 */
[----:B------:R-:W-:Y:S01]  /*f8e0*/  I2FP.F32.U32 R166, R166 ;  /* 0x000000a600a67245 */ /* 0x000fe20000201000 */
[----:B------:R-:W-:Y:S01]  /*f8f0*/  FFMA.FTZ R66, R165, UR5, R66 ;  /* 0x00000005a5427c23 */ /* 0x000fe20008010042 */
[----:B------:R-:W-:Y:S01]  /*f900*/  FMNMX3.FTZ R213, R213, R26, R27, !PT ;  /* 0x0000001ad5d57276 */ /* 0x000fe2000781001b */
[----:B------:R-:W-:Y:S01]  /*f910*/  FFMA.FTZ R57, R214, UR5, R57 ;  /* 0x00000005d6397c23 */ /* 0x000fe20008010039 */
[----:B------:R-:W-:Y:S01]  /*f920*/  FMNMX3.FTZ R216, R216, R38, R39, !PT ;  /* 0x00000026d8d87276 */ /* 0x000fe20007810027 */
[----:B------:R-:W-:Y:S01]  /*f930*/  FFMA.FTZ R65, R166, UR5, R65 ;  /* 0x00000005a6417c23 */ /* 0x000fe20008010041 */
[----:B------:R-:W-:Y:S01]  /*f940*/  FMNMX3.FTZ R212, R212, R48, R49, !PT ;  /* 0x00000030d4d47276 */ /* 0x000fe20007810031 */
[----:B------:R-:W-:Y:S01]  /*f950*/  FFMA.FTZ R67, R166, UR5, R67 ;  /* 0x00000005a6437c23 */ /* 0x000fe20008010043 */
[----:B------:R-:W-:Y:S02]  /*f960*/  FMNMX3.FTZ R213, R213, R30, R31, !PT ;  /* 0x0000001ed5d57276 */ /* 0x000fe4000781001f */
[----:B------:R-:W-:Y:S02]  /*f970*/  FMNMX3.FTZ R216, R216, R50, R51, !PT ;  /* 0x00000032d8d87276 */ /* 0x000fe40007810033 */
[----:B------:R-:W-:Y:S02]  /*f980*/  FMNMX3.FTZ R212, R212, R52, R53, !PT ;  /* 0x00000034d4d47276 */ /* 0x000fe40007810035 */
[----:B------:R-:W-:Y:S02]  /*f990*/  FMNMX3.FTZ R213, R213, R42, R43, !PT ;  /* 0x0000002ad5d57276 */ /* 0x000fe4000781002b */
[----:B------:R-:W-:Y:S02]  /*f9a0*/  FMNMX3.FTZ R216, R216, R54, R55, !PT ;  /* 0x00000036d8d87276 */ /* 0x000fe40007810037 */
[----:B------:R-:W-:Y:S01]  /*f9b0*/  FMNMX3.FTZ R212, R212, R64, R65, !PT ;  /* 0x00000040d4d47276 */ /* 0x000fe20007810041 */
[----:B------:R-:W-:Y:S06]  /*f9c0*/  BRA.U.ANY UP0, `(.L_x_193) ;  /* 0xffffffe9003c7547 */ /* 0x000fec000b93ffff */
.L_x_192:
[----:B------:R-:W-:Y:S01]  /*f9d0*/  FFMA.FTZ R59, R214, UR5, R59 ;  /* 0x00000005d63b7c23 */ /* 0x000fe2000801003b */
[----:B-1----:R-:W-:Y:S01]  /*f9e0*/  FMNMX3.FTZ R170, R215, R44, R45, !PT ;  /* 0x0000002cd7aa7276 */ /* 0x002fe2000781002d */
[----:B------:R-:W-:Y:S01]  /*f9f0*/  SHFL.BFLY PT, R171, R212, 0x2, 0x1f ;  /* 0x0c401f00d4ab7f89 */ /* 0x000fe200000e0000 */
[----:B------:R-:W-:Y:S01]  /*fa00*/  FMNMX3.FTZ R164, R213, R46, R47, !PT ;  /* 0x0000002ed5a47276 */ /* 0x000fe2000781002f */
[C---:B------:R-:W-:Y:S01]  /*fa10*/  FFMA.FTZ R60, R165.reuse, UR5, R60 ;  /* 0x00000005a53c7c23 */ /* 0x040fe2000801003c */
[----:B------:R-:W-:Y:S01]  /*fa20*/  FMNMX3.FTZ R168, R216, R66, R67, !PT ;  /* 0x00000042d8a87276 */ /* 0x000fe20007810043 */
[C---:B------:R-:W-:Y:S01]  /*fa30*/  FFMA.FTZ R61, R166.reuse, UR5, R61 ;  /* 0x00000005a63d7c23 */ /* 0x040fe2000801003d */
[----:B------:R-:W-:Y:S01]  /*fa40*/  FFMA.FTZ R62, R165, UR5, R62 ;  /* 0x00000005a53e7c23 */ /* 0x000fe2000801003e */
[----:B------:R-:W-:Y:S01]  /*fa50*/  FFMA.FTZ R63, R166, UR5, R63 ;  /* 0x00000005a63f7c23 */ /* 0x000fe2000801003f */
[----:B------:R-:W-:Y:S01]  /*fa60*/  FMNMX3.FTZ R170, R170, R56, R57, !PT ;  /* 0x00000038aaaa7276 */ /* 0x000fe20007810039 */
[----:B------:R-:W-:Y:S01]  /*fa70*/  SHFL.BFLY PT, R173, R168, 0x2, 0x1f ;  /* 0x0c401f00a8ad7f89 */ /* 0x000fe200000e0000 */
[----:B------:R-:W-:Y:S01]  /*fa80*/  FMNMX3.FTZ R164, R164, R58, R59, !PT ;  /* 0x0000003aa4a47276 */ /* 0x000fe2000781003b */
[----:B------:R-:W-:Y:S01]  /*fa90*/  UISETP.NE.AND UP0, UPT, UR12, URZ, UPT ;  /* 0x000000ff0c00728c */ /* 0x000fe2000bf05270 */
[----:B------:R-:W-:Y:S01]  /*faa0*/  FMNMX3.FTZ R172, R170, R60, R61, !PT ;  /* 0x0000003caaac7276 */ /* 0x000fe2000781003d */
[----:B------:R-:W-:Y:S01]  /*fab0*/  UIADD3 UR12, UPT, UPT, UR12, -0x1, URZ ;  /* 0xffffffff0c0c7890 */ /* 0x000fe2000fffe0ff */
[----:B------:R-:W-:Y:S03]  /*fac0*/  FMNMX3.FTZ R167, R164, R62, R63, !PT ;  /* 0x0000003ea4a77276 */ /* 0x000fe6000781003f */
[----:B------:R-:W-:Y:S08]  /*fad0*/  SHFL.BFLY PT, R165, R172, 0x2, 0x1f ;  /* 0x0c401f00aca57f89 */ /* 0x000ff000000e0000 */
[----:B------:R-:W1:Y:S02]  /*fae0*/  SHFL.BFLY PT, R164, R167, 0x2, 0x1f ;  /* 0x0c401f00a7a47f89 */ /* 0x000e6400000e0000 */
[----:B-1----:R-:W-:Y:S02]  /*faf0*/  FMNMX.FTZ R170, R167, R164, !PT ;  /* 0x000000a4a7aa7209 */ /* 0x002fe40007810000 */
[----:B------:R-:W-:Y:S02]  /*fb00*/  FMNMX.FTZ R175, R212, R171, !PT ;  /* 0x000000abd4af7209 */ /* 0x000fe40007810000 */
[----:B------:R-:W-:Y:S02]  /*fb10*/  FMNMX.FTZ R176, R168, R173, !PT ;  /* 0x000000ada8b07209 */ /* 0x000fe40007810000 */
[----:B------:R-:W-:Y:S01]  /*fb20*/  FMNMX.FTZ R174, R172, R165, !PT ;  /* 0x000000a5acae7209 */ /* 0x000fe20007810000 */
[----:B------:R-:W1:Y:S08]  /*fb30*/  SHFL.BFLY PT, R166, R175, 0x1, 0x1f ;  /* 0x0c201f00afa67f89 */ /* 0x000e7000000e0000 */
[----:B------:R-:W2:Y:S08]  /*fb40*/  SHFL.BFLY PT, R173, R176, 0x1, 0x1f ;  /* 0x0c201f00b0ad7f89 */ /* 0x000eb000000e0000 */
[----:B------:R-:W3:Y:S08]  /*fb50*/  SHFL.BFLY PT, R171, R174, 0x1, 0x1f ;  /* 0x0c201f00aeab7f89 */ /* 0x000ef000000e0000 */
[----:B------:R-:W4:Y:S01]  /*fb60*/  SHFL.BFLY PT, R165, R170, 0x1, 0x1f ;  /* 0x0c201f00aaa57f89 */ /* 0x000f2200000e0000 */
[----:B-1----:R-:W-:Y:S02]  /*fb70*/  FMNMX.FTZ R168, R175, R166, !PT ;  /* 0x000000a6afa87209 */ /* 0x002fe40007810000 */
[----:B--2---:R-:W-:Y:S03]  /*fb80*/  FMNMX.FTZ R167, R176, R173, !PT ;  /* 0x000000adb0a77209 */ /* 0x004fe60007810000 */
[C---:B------:R-:W-:Y:S01]  /*fb90*/  FADD.FTZ R166, -R168.reuse, R169 ;  /* 0x000000a9a8a67221 */ /* 0x040fe20000010100 */
[C---:B------:R-:W-:Y:S01]  /*fba0*/  FMUL.FTZ R197, R168.reuse, UR4 ;  /* 0x00000004a8c57c20 */ /* 0x040fe20008410000 */
[----:B------:R-:W-:Y:S02]  /*fbb0*/  FSETP.NEU.FTZ.AND P1, PT, R168, -INF , PT ;  /* 0xff800000a800780b */ /* 0x000fe40003f3d000 */
[----:B------:R-:W-:Y:S01]  /*fbc0*/  FMUL.FTZ R164, R166, UR4 ;  /* 0x00000004a6a47c20 */ /* 0x000fe20008410000 */
[----:B---3--:R-:W-:Y:S01]  /*fbd0*/  FMNMX.FTZ R166, R174, R171, !PT ;  /* 0x000000abaea67209 */ /* 0x008fe20007810000 */
[C---:B------:R-:W-:Y:S01]  /*fbe0*/  FADD.FTZ R2, -R167.reuse, R2 ;  /* 0x00000002a7027221 */ /* 0x040fe20000010100 */
[----:B----4-:R-:W-:Y:S01]  /*fbf0*/  FMNMX.FTZ R165, R170, R165, !PT ;  /* 0x000000a5aaa57209 */ /* 0x010fe20007810000 */
[----:B------:R-:W-:Y:S01]  /*fc00*/  FMUL.FTZ R196, R167, UR4 ;  /* 0x00000004a7c47c20 */ /* 0x000fe20008410000 */
[----:B------:R-:W-:Y:S01]  /*fc10*/  FSEL R197, R197, RZ, P1 ;  /* 0x000000ffc5c57208 */ /* 0x000fe20000800000 */
[----:B------:R-:W-:Y:S01]  /*fc20*/  FMUL.FTZ R169, R2, UR4 ;  /* 0x0000000402a97c20 */ /* 0x000fe20008410000 */
[----:B------:R-:W-:Y:S01]  /*fc30*/  FADD.FTZ R2, -R166, R3 ;  /* 0x00000003a6027221 */ /* 0x000fe20000010100 */
[----:B------:R-:W-:Y:S01]  /*fc40*/  FADD.FTZ R0, -R165, R0 ;  /* 0x00000000a5007221 */ /* 0x000fe20000010100 */
[----:B------:R-:W-:Y:S01]  /*fc50*/  FSETP.NEU.FTZ.AND P1, PT, R167, -INF , PT ;  /* 0xff800000a700780b */ /* 0x000fe20003f3d000 */
[----:B------:R-:W1:Y:S01]  /*fc60*/  LDSM.16.MT88.4 R172, [R226+0x9000] ;  /* 0x00900000e2ac783b */ /* 0x000e620000004200 */
[----:B------:R-:W-:Y:S01]  /*fc70*/  FMUL.FTZ R170, R2, UR4 ;  /* 0x0000000402aa7c20 */ /* 0x000fe20008410000 */
[----:B------:R-:W-:Y:S01]  /*fc80*/  FMUL.FTZ R171, R0, UR4 ;  /* 0x0000000400ab7c20 */ /* 0x000fe20008410000 */
[----:B------:R-:W-:Y:S01]  /*fc90*/  FSEL R196, R196, RZ, P1 ;  /* 0x000000ffc4c47208 */ /* 0x000fe20000800000 */
[C---:B------:R-:W-:Y:S01]  /*fca0*/  FMUL.FTZ R195, R166.reuse, UR4 ;  /* 0x00000004a6c37c20 */ /* 0x040fe20008410000 */
[----:B------:R2:W3:Y:S01]  /*fcb0*/  MUFU.EX2 R2, R170 ;  /* 0x000000aa00027308 */ /* 0x0004e20000000800 */
[----:B------:R-:W-:Y:S01]  /*fcc0*/  FSETP.NEU.FTZ.AND P1, PT, R166, -INF , PT ;  /* 0xff800000a600780b */ /* 0x000fe20003f3d000 */
[----:B------:R-:W-:Y:S01]  /*fcd0*/  FMUL.FTZ R194, R165, UR4 ;  /* 0x00000004a5c27c20 */ /* 0x000fe20008410000 */
[--C-:B------:R-:W-:Y:S01]  /*fce0*/  FFMA.FTZ R190, R16, UR4, -R197.reuse ;  /* 0x0000000410be7c23 */ /* 0x100fe200080108c5 */
[--C-:B------:R-:W-:Y:S01]  /*fcf0*/  FFMA.FTZ R189, R17, UR4, -R197.reuse ;  /* 0x0000000411bd7c23 */ /* 0x100fe200080108c5 */
[----:B------:R-:W-:Y:S01]  /*fd00*/  FSEL R195, R195, RZ, P1 ;  /* 0x000000ffc3c37208 */ /* 0x000fe20000800000 */
[--C-:B------:R-:W-:Y:S01]  /*fd10*/  FFMA.FTZ R187, R18, UR4, -R196.reuse ;  /* 0x0000000412bb7c23 */ /* 0x100fe200080108c4 */
[----:B------:R-:W-:Y:S03]  /*fd20*/  FSETP.NEU.FTZ.AND P1, PT, R165, -INF , PT ;  /* 0xff800000a500780b */ /* 0x000fe60003f3d000 */
[----:B------:R4:W5:Y:S01]  /*fd30*/  MUFU.EX2 R0, R171 ;  /* 0x000000ab00007308 */ /* 0x0009620000000800 */
[--C-:B------:R-:W-:Y:S01]  /*fd40*/  FFMA.FTZ R186, R19, UR4, -R196.reuse ;  /* 0x0000000413ba7c23 */ /* 0x100fe200080108c4 */
[--C-:B------:R-:W-:Y:S01]  /*fd50*/  FFMA.FTZ R192, R6, UR4, -R196.reuse ;  /* 0x0000000406c07c23 */ /* 0x100fe200080108c4 */
[----:B------:R-:W-:Y:S01]  /*fd60*/  FFMA.FTZ R188, R7, UR4, -R196 ;  /* 0x0000000407bc7c23 */ /* 0x000fe200080108c4 */
[--C-:B------:R-:W-:Y:S01]  /*fd70*/  FFMA.FTZ R193, R4, UR4, -R197.reuse ;  /* 0x0000000404c17c23 */ /* 0x100fe200080108c5 */
[----:B------:R-:W-:Y:S01]  /*fd80*/  FFMA.FTZ R191, R5, UR4, -R197 ;  /* 0x0000000405bf7c23 */ /* 0x000fe200080108c5 */
[----:B------:R-:W-:Y:S01]  /*fd90*/  FSEL R194, R194, RZ, P1 ;  /* 0x000000ffc2c27208 */ /* 0x000fe20000800000 */
[--C-:B------:R-:W-:Y:S03]  /*fda0*/  FFMA.FTZ R183, R12, UR4, -R195.reuse ;  /* 0x000000040cb77c23 */ /* 0x100fe600080108c3 */
[----:B------:R1:W1:Y:S01]  /*fdb0*/  MUFU.EX2 R3, R169 ;  /* 0x000000a900037308 */ /* 0x0002620000000800 */
[--C-:B------:R-:W-:Y:S01]  /*fdc0*/  FFMA.FTZ R182, R13, UR4, -R195.reuse ;  /* 0x000000040db67c23 */ /* 0x100fe200080108c3 */
[--C-:B------:R-:W-:Y:S01]  /*fdd0*/  FFMA.FTZ R185, R8, UR4, -R195.reuse ;  /* 0x0000000408b97c23 */ /* 0x100fe200080108c3 */
[--C-:B--2---:R-:W-:Y:S01]  /*fde0*/  FFMA.FTZ R170, R15, UR4, -R194.reuse ;  /* 0x000000040faa7c23 */ /* 0x104fe200080108c2 */
[----:B------:R-:W-:Y:S01]  /*fdf0*/  FFMA.FTZ R184, R9, UR4, -R195 ;  /* 0x0000000409b87c23 */ /* 0x000fe200080108c3 */
[--C-:B------:R-:W-:Y:S01]  /*fe00*/  FFMA.FTZ R181, R10, UR4, -R194.reuse ;  /* 0x000000040ab57c23 */ /* 0x100fe200080108c2 */
[--C-:B------:R-:W-:Y:S01]  /*fe10*/  FFMA.FTZ R180, R11, UR4, -R194.reuse ;  /* 0x000000040bb47c23 */ /* 0x100fe200080108c2 */
[----:B---3--:R-:W-:Y:S03]  /*fe20*/  FMUL.FTZ R8, R2, R156 ;  /* 0x0000009c02087220 */ /* 0x008fe60000410000 */
[----:B------:R-:W2:Y:S01]  /*fe30*/  MUFU.EX2 R164, R164 ;  /* 0x000000a400a47308 */ /* 0x000ea20000000800 */
[----:B----4-:R-:W-:Y:S01]  /*fe40*/  FFMA.FTZ R171, R14, UR4, -R194 ;  /* 0x000000040eab7c23 */ /* 0x010fe200080108c2 */
[----:B------:R-:W-:Y:S01]  /*fe50*/  FMUL.FTZ R9, R2, R157 ;  /* 0x0000009d02097220 */ /* 0x000fe20000410000 */
[C---:B-----5:R-:W-:Y:S01]  /*fe60*/  FMUL.FTZ R10, R0.reuse, R158 ;  /* 0x0000009e000a7220 */ /* 0x060fe20000410000 */
[----:B------:R-:W-:Y:S01]  /*fe70*/  FMUL.FTZ R11, R0, R159 ;  /* 0x0000009f000b7220 */ /* 0x000fe20000410000 */
[C---:B------:R-:W-:Y:S01]  /*fe80*/  FMUL.FTZ R12, R2.reuse, R152 ;  /* 0x00000098020c7220 */ /* 0x040fe20000410000 */
[----:B------:R-:W-:Y:S01]  /*fe90*/  FMUL.FTZ R13, R2, R153 ;  /* 0x00000099020d7220 */ /* 0x000fe20000410000 */
[----:B------:R-:W-:Y:S03]  /*fea0*/  FMUL.FTZ R14, R0, R154 ;  /* 0x0000009a000e7220 */ /* 0x000fe60000410000 */
[----:B------:R-:W-:Y:S01]  /*feb0*/  MUFU.EX2 R193, R193 ;  /* 0x000000c100c17308 */ /* 0x000fe20000000800 */
[----:B-1----:R-:W-:Y:S01]  /*fec0*/  MOV R169, R239 ;  /* 0x000000ef00a97202 */ /* 0x002fe20000000f00 */
[C---:B------:R-:W-:Y:S01]  /*fed0*/  FMUL.FTZ R6, R3.reuse, R162 ;  /* 0x000000a203067220 */ /* 0x040fe20000410000 */
[----:B------:R-:W-:Y:S01]  /*fee0*/  @P0 IADD3 R169, PT, PT, R238, -0x20, RZ ;  /* 0xffffffe0eea90810 */ /* 0x000fe20007ffe0ff */
[C---:B------:R-:W-:Y:S01]  /*fef0*/  FMUL.FTZ R7, R3.reuse, R163 ;  /* 0x000000a303077220 */ /* 0x040fe20000410000 */
[----:B------:R-:W-:Y:S01]  /*ff00*/  FMUL.FTZ R15, R0, R155 ;  /* 0x0000009b000f7220 */ /* 0x000fe20000410000 */
[C---:B------:R-:W-:Y:S01]  /*ff10*/  FMUL.FTZ R18, R3.reuse, R150 ;  /* 0x0000009603127220 */ /* 0x040fe20000410000 */
[----:B------:R-:W-:Y:S03]  /*ff20*/  FMUL.FTZ R19, R3, R151 ;  /* 0x0000009703137220 */ /* 0x000fe60000410000 */
[----:B------:R-:W1:Y:S01]  /*ff30*/  MUFU.EX2 R191, R191 ;  /* 0x000000bf00bf7308 */ /* 0x000e620000000800 */
[----:B------:R-:W3:Y:S01]  /*ff40*/  LDSM.16.MT88.4 R176, [R169] ;  /* 0x00000000a9b0783b */ /* 0x000ee20000004200 */
[C---:B--2---:R-:W-:Y:S01]  /*ff50*/  FMUL.FTZ R4, R164.reuse, R160 ;  /* 0x000000a0a4047220 */ /* 0x044fe20000410000 */
[C---:B------:R-:W-:Y:S01]  /*ff60*/  FMUL.FTZ R5, R164.reuse, R161 ;  /* 0x000000a1a4057220 */ /* 0x040fe20000410000 */
[C---:B------:R-:W-:Y:S01]  /*ff70*/  FMUL.FTZ R16, R164.reuse, R148 ;  /* 0x00000094a4107220 */ /* 0x040fe20000410000 */
[----:B------:R-:W-:Y:S01]  /*ff80*/  FMUL.FTZ R17, R164, R149 ;  /* 0x00000095a4117220 */ /* 0x000fe20000410000 */
[--C-:B------:R-:W-:Y:S01]  /*ff90*/  FFMA.FTZ R206, R36, UR4, -R197.reuse ;  /* 0x0000000424ce7c23 */ /* 0x100fe200080108c5 */
[----:B------:R-:W-:Y:S03]  /*ffa0*/  FFMA.FTZ R207, R37, UR4, -R197 ;  /* 0x0000000425cf7c23 */ /* 0x000fe600080108c5 */
[----:B------:R-:W-:Y:S01]  /*ffb0*/  MUFU.EX2 R192, R192 ;  /* 0x000000c000c07308 */ /* 0x000fe20000000800 */
[----:B------:R-:W2:Y:S01]  /*ffc0*/  LDSM.16.MT88.4 R148, [R226+0xa000] ;  /* 0x00a00000e294783b */ /* 0x000ea20000004200 */
[--C-:B------:R-:W-:Y:S01]  /*ffd0*/  FFMA.FTZ R208, R38, UR4, -R196.reuse ;  /* 0x0000000426d07c23 */ /* 0x100fe200080108c4 */
[----:B------:R-:W-:Y:S01]  /*ffe0*/  FFMA.FTZ R209, R39, UR4, -R196 ;  /* 0x0000000427d17c23 */ /* 0x000fe200080108c4 */
[--C-:B------:R-:W-:Y:S01]  /*fff0*/  FFMA.FTZ R214, R40, UR4, -R195.reuse ;  /* 0x0000000428d67c23 */ /* 0x100fe200080108c3 */
[----:B------:R-:W-:Y:S01]  /*10000*/  FFMA.FTZ R215, R41, UR4, -R195 ;  /* 0x0000000429d77c23 */ /* 0x000fe200080108c3 */
[--C-:B------:R-:W-:Y:S01]  /*10010*/  FFMA.FTZ R216, R42, UR4, -R194.reuse ;  /* 0x000000042ad87c23 */ /* 0x100fe200080108c2 */
[----:B------:R-:W-:Y:S03]  /*10020*/  FFMA.FTZ R217, R43, UR4, -R194 ;  /* 0x000000042bd97c23 */ /* 0x000fe600080108c2 */
[----:B------:R-:W4:Y:S01]  /*10030*/  MUFU.EX2 R188, R188 ;  /* 0x000000bc00bc7308 */ /* 0x000f220000000800 */
[----:B-1----:R-:W-:Y:S01]  /*10040*/  F2FP.BF16.F32.PACK_AB R160, R191, R193 ;  /* 0x000000c1bfa0723e */ /* 0x002fe200000010ff */
[----:B------:R-:W1:Y:S01]  /*10050*/  LDSM.16.MT88.4 R152, [R169+0x1000] ;  /* 0x00100000a998783b */ /* 0x000e620000004200 */
[--C-:B------:R-:W-:Y:S01]  /*10060*/  FFMA.FTZ R210, R48, UR4, -R197.reuse ;  /* 0x0000000430d27c23 */ /* 0x100fe200080108c5 */
[--C-:B------:R-:W-:Y:S01]  /*10070*/  FFMA.FTZ R211, R49, UR4, -R197.reuse ;  /* 0x0000000431d37c23 */ /* 0x100fe200080108c5 */
[--C-:B------:R-:W-:Y:S01]  /*10080*/  FFMA.FTZ R212, R50, UR4, -R196.reuse ;  /* 0x0000000432d47c23 */ /* 0x100fe200080108c4 */
[--C-:B------:R-:W-:Y:S01]  /*10090*/  FFMA.FTZ R213, R51, UR4, -R196.reuse ;  /* 0x0000000433d57c23 */ /* 0x100fe200080108c4 */
[--C-:B------:R-:W-:Y:S03]  /*100a0*/  FFMA.FTZ R222, R52, UR4, -R197.reuse ;  /* 0x0000000434de7c23 */ /* 0x100fe600080108c5 */
[----:B------:R-:W-:Y:S01]  /*100b0*/  MUFU.EX2 R190, R190 ;  /* 0x000000be00be7308 */ /* 0x000fe20000000800 */
[----:B------:R-:W-:Y:S01]  /*100c0*/  FFMA.FTZ R223, R53, UR4, -R197 ;  /* 0x0000000435df7c23 */ /* 0x000fe200080108c5 */
[----:B------:R-:W-:Y:S01]  /*100d0*/  LDSM.16.MT88.4 R36, [R169+0x2400] ;  /* 0x00240000a924783b */ /* 0x000fe20000004200 */
[--C-:B------:R-:W-:Y:S01]  /*100e0*/  FFMA.FTZ R246, R54, UR4, -R196.reuse ;  /* 0x0000000436f67c23 */ /* 0x100fe200080108c4 */
[----:B------:R-:W-:Y:S01]  /*100f0*/  FFMA.FTZ R247, R55, UR4, -R196 ;  /* 0x0000000437f77c23 */ /* 0x000fe200080108c4 */
[--C-:B------:R-:W-:Y:S01]  /*10100*/  FFMA.FTZ R248, R58, UR4, -R194.reuse ;  /* 0x000000043af87c23 */ /* 0x100fe200080108c2 */
[--C-:B------:R-:W-:Y:S01]  /*10110*/  FFMA.FTZ R249, R59, UR4, -R194.reuse ;  /* 0x000000043bf97c23 */ /* 0x100fe200080108c2 */
[----:B------:R-:W-:Y:S03]  /*10120*/  FMUL.FTZ R84, R164, R84 ;  /* 0x00000054a4547220 */ /* 0x000fe60000410000 */
[----:B------:R-:W5:Y:S01]  /*10130*/  MUFU.EX2 R189, R189 ;  /* 0x000000bd00bd7308 */ /* 0x000f620000000800 */
[----:B----4-:R-:W-:Y:S01]  /*10140*/  F2FP.BF16.F32.PACK_AB R161, R188, R192 ;  /* 0x000000c0bca1723e */ /* 0x010fe200000010ff */
[----:B------:R-:W-:Y:S01]  /*10150*/  LDSM.16.MT88.4 R40, [R226+0x9800] ;  /* 0x00980000e228783b */ /* 0x000fe20000004200 */
[----:B------:R-:W-:Y:S01]  /*10160*/  FMUL.FTZ R85, R164, R85 ;  /* 0x00000055a4557220 */ /* 0x000fe20000410000 */
[C---:B------:R-:W-:Y:S01]  /*10170*/  FMUL.FTZ R86, R3.reuse, R86 ;  /* 0x0000005603567220 */ /* 0x040fe20000410000 */
[----:B------:R-:W-:Y:S01]  /*10180*/  FMUL.FTZ R87, R3, R87 ;  /* 0x0000005703577220 */ /* 0x000fe20000410000 */
[C---:B------:R-:W-:Y:S01]  /*10190*/  FMUL.FTZ R88, R2.reuse, R88 ;  /* 0x0000005802587220 */ /* 0x040fe20000410000 */
[----:B------:R-:W-:Y:S03]  /*101a0*/  FMUL.FTZ R89, R2, R89 ;  /* 0x0000005902597220 */ /* 0x000fe60000410000 */
[----:B------:R-:W-:Y:S01]  /*101b0*/  MUFU.EX2 R187, R187 ;  /* 0x000000bb00bb7308 */ /* 0x000fe20000000800 */
[C---:B------:R-:W-:Y:S01]  /*101c0*/  FMUL.FTZ R90, R0.reuse, R90 ;  /* 0x0000005a005a7220 */ /* 0x040fe20000410000 */
[----:B------:R-:W-:Y:S01]  /*101d0*/  LDSM.16.MT88.4 R48, [R169+0x800] ;  /* 0x00080000a930783b */ /* 0x000fe20000004200 */
[----:B------:R-:W-:Y:S01]  /*101e0*/  FMUL.FTZ R91, R0, R91 ;  /* 0x0000005b005b7220 */ /* 0x000fe20000410000 */
[C---:B------:R-:W-:Y:S01]  /*101f0*/  FMUL.FTZ R92, R2.reuse, R92 ;  /* 0x0000005c025c7220 */ /* 0x040fe20000410000 */
[----:B------:R-:W-:Y:S01]  /*10200*/  FMUL.FTZ R93, R2, R93 ;  /* 0x0000005d025d7220 */ /* 0x000fe20000410000 */
[C---:B------:R-:W-:Y:S01]  /*10210*/  FMUL.FTZ R94, R0.reuse, R94 ;  /* 0x0000005e005e7220 */ /* 0x040fe20000410000 */
[----:B------:R-:W-:Y:S03]  /*10220*/  FMUL.FTZ R95, R0, R95 ;  /* 0x0000005f005f7220 */ /* 0x000fe60000410000 */
[----:B------:R-:W4:Y:S01]  /*10230*/  MUFU.EX2 R186, R186 ;  /* 0x000000ba00ba7308 */ /* 0x000f220000000800 */
[----:B-----5:R-:W-:Y:S01]  /*10240*/  F2FP.BF16.F32.PACK_AB R162, R189, R190 ;  /* 0x000000bebda2723e */ /* 0x020fe200000010ff */
[----:B------:R-:W-:Y:S01]  /*10250*/  LDSM.16.MT88.4 R52, [R169+0x2800] ;  /* 0x00280000a934783b */ /* 0x000fe20000004200 */
[C---:B------:R-:W-:Y:S01]  /*10260*/  FMUL.FTZ R96, R164.reuse, R96 ;  /* 0x00000060a4607220 */ /* 0x040fe20000410000 */
[C---:B------:R-:W-:Y:S01]  /*10270*/  FMUL.FTZ R97, R164.reuse, R97 ;  /* 0x00000061a4617220 */ /* 0x040fe20000410000 */
[C---:B------:R-:W-:Y:S01]  /*10280*/  FMUL.FTZ R98, R3.reuse, R98 ;  /* 0x0000006203627220 */ /* 0x040fe20000410000 */
[C---:B------:R-:W-:Y:S01]  /*10290*/  FMUL.FTZ R99, R3.reuse, R99 ;  /* 0x0000006303637220 */ /* 0x040fe20000410000 */
[C---:B------:R-:W-:Y:S03]  /*102a0*/  FMUL.FTZ R100, R164.reuse, R100 ;  /* 0x00000064a4647220 */ /* 0x040fe60000410000 */
[----:B------:R-:W-:Y:S01]  /*102b0*/  MUFU.EX2 R185, R185 ;  /* 0x000000b900b97308 */ /* 0x000fe20000000800 */
[----:B------:R-:W-:Y:S01]  /*102c0*/  FMUL.FTZ R101, R164, R101 ;  /* 0x00000065a4657220 */ /* 0x000fe20000410000 */
[C---:B------:R-:W-:Y:S01]  /*102d0*/  FMUL.FTZ R102, R3.reuse, R102 ;  /* 0x0000006603667220 */ /* 0x040fe20000410000 */
[C---:B------:R-:W-:Y:S01]  /*102e0*/  FMUL.FTZ R103, R3.reuse, R103 ;  /* 0x0000006703677220 */ /* 0x040fe20000410000 */
[C---:B------:R-:W-:Y:S01]  /*102f0*/  FMUL.FTZ R104, R2.reuse, R104 ;  /* 0x0000006802687220 */ /* 0x040fe20000410000 */
[----:B------:R-:W-:Y:S01]  /*10300*/  FMUL.FTZ R105, R2, R105 ;  /* 0x0000006902697220 */ /* 0x000fe20000410000 */
[C---:B------:R-:W-:Y:S01]  /*10310*/  FMUL.FTZ R106, R0.reuse, R106 ;  /* 0x0000006a006a7220 */ /* 0x040fe20000410000 */
[----:B------:R-:W-:Y:S03]  /*10320*/  FMUL.FTZ R107, R0, R107 ;  /* 0x0000006b006b7220 */ /* 0x000fe60000410000 */
[----:B------:R-:W5:Y:S01]  /*10330*/  MUFU.EX2 R184, R184 ;  /* 0x000000b800b87308 */ /* 0x000f620000000800 */
        /* <DEDUP_REMOVED lines=10> */
[C---:B------:R-:W-:Y:S01]  /*103e0*/  FMUL.FTZ R115, R3.reuse, R115 ;  /* 0x0000007303737220 */ /* 0x040fe20000410000 */
[C---:B------:R-:W-:Y:S01]  /*103f0*/  FMUL.FTZ R116, R2.reuse, R116 ;  /* 0x0000007402747220 */ /* 0x040fe20000410000 */
[----:B------:R-:W-:Y:S04]  /*10400*/  FMUL.FTZ R117, R2, R117 ;  /* 0x0000007502757220 */ /* 0x000fe80000410000 */
[----:B------:R-:W4:Y:S01]  /*10410*/  MUFU.EX2 R180, R180 ;  /* 0x000000b400b47308 */ /* 0x000f220000000800 */
[----:B-----5:R-:W-:Y:S01]  /*10420*/  F2FP.BF16.F32.PACK_AB R156, R184, R185 ;  /* 0x000000b9b89c723e */ /* 0x020fe200000010ff */
[C---:B------:R-:W-:Y:S01]  /*10430*/  FMUL.FTZ R118, R0.reuse, R118 ;  /* 0x0000007600767220 */ /* 0x040fe20000410000 */
[----:B------:R-:W-:Y:S01]  /*10440*/  FMUL.FTZ R119, R0, R119 ;  /* 0x0000007700777220 */ /* 0x000fe20000410000 */
[C---:B------:R-:W-:Y:S01]  /*10450*/  FMUL.FTZ R120, R164.reuse, R120 ;  /* 0x00000078a4787220 */ /* 0x040fe20000410000 */
[----:B------:R-:W-:Y:S01]  /*10460*/  FMUL.FTZ R121, R164, R121 ;  /* 0x00000079a4797220 */ /* 0x000fe20000410000 */
[C---:B------:R-:W-:Y:S01]  /*10470*/  FMUL.FTZ R122, R3.reuse, R122 ;  /* 0x0000007a037a7220 */ /* 0x040fe20000410000 */
[----:B------:R-:W-:Y:S03]  /*10480*/  FMUL.FTZ R123, R3, R123 ;  /* 0x0000007b037b7220 */ /* 0x000fe60000410000 */
[----:B------:R-:W-:Y:S01]  /*10490*/  MUFU.EX2 R183, R183 ;  /* 0x000000b700b77308 */ /* 0x000fe20000000800 */
[--C-:B------:R-:W-:Y:S01]  /*104a0*/  FFMA.FTZ R198, R24, UR4, -R195.reuse ;  /* 0x0000000418c67c23 */ /* 0x100fe200080108c3 */
[C---:B------:R-:W-:Y:S01]  /*104b0*/  FMUL.FTZ R24, R2.reuse, R136 ;  /* 0x0000008802187220 */ /* 0x040fe20000410000 */
[--C-:B------:R-:W-:Y:S01]  /*104c0*/  FFMA.FTZ R199, R25, UR4, -R195.reuse ;  /* 0x0000000419c77c23 */ /* 0x100fe200080108c3 */
[----:B------:R-:W-:Y:S01]  /*104d0*/  FMUL.FTZ R25, R2, R137 ;  /* 0x0000008902197220 */ /* 0x000fe20000410000 */
[--C-:B------:R-:W-:Y:S01]  /*104e0*/  FFMA.FTZ R200, R26, UR4, -R194.reuse ;  /* 0x000000041ac87c23 */ /* 0x100fe200080108c2 */
[----:B------:R-:W-:Y:S01]  /*104f0*/  FMUL.FTZ R26, R0, R138 ;  /* 0x0000008a001a7220 */ /* 0x000fe20000410000 */
[--C-:B------:R-:W-:Y:S03]  /*10500*/  FFMA.FTZ R201, R27, UR4, -R194.reuse ;  /* 0x000000041bc97c23 */ /* 0x100fe600080108c2 */
[----:B------:R-:W5:Y:S01]  /*10510*/  MUFU.EX2 R182, R182 ;  /* 0x000000b600b67308 */ /* 0x000f620000000800 */
[----:B----4-:R-:W-:Y:S01]  /*10520*/  F2FP.BF16.F32.PACK_AB R157, R180, R181 ;  /* 0x000000b5b49d723e */ /* 0x010fe200000010ff */
[----:B------:R-:W-:Y:S01]  /*10530*/  FMUL.FTZ R27, R0, R139 ;  /* 0x0000008b001b7220 */ /* 0x000fe20000410000 */
[C---:B------:R-:W-:Y:S01]  /*10540*/  FMUL.FTZ R124, R164.reuse, R124 ;  /* 0x0000007ca47c7220 */ /* 0x040fe20000410000 */
[----:B------:R-:W-:Y:S01]  /*10550*/  LDSM.16.MT88.4 R136, [R226+0x9400] ;  /* 0x00940000e288783b */ /* 0x000fe20000004200 */
[----:B------:R-:W-:Y:S01]  /*10560*/  FMUL.FTZ R125, R164, R125 ;  /* 0x0000007da47d7220 */ /* 0x000fe20000410000 */
[C---:B------:R-:W-:Y:S01]  /*10570*/  FMUL.FTZ R126, R3.reuse, R126 ;  /* 0x0000007e037e7220 */ /* 0x040fe20000410000 */
[----:B------:R-:W-:Y:S03]  /*10580*/  FMUL.FTZ R127, R3, R127 ;  /* 0x0000007f037f7220 */ /* 0x000fe60000410000 */
[----:B------:R-:W-:Y:S01]  /*10590*/  MUFU.EX2 R171, R171 ;  /* 0x000000ab00ab7308 */ /* 0x000fe20000000800 */
[C---:B------:R-:W-:Y:S01]  /*105a0*/  FMUL.FTZ R128, R2.reuse, R128 ;  /* 0x0000008002807220 */ /* 0x040fe20000410000 */
[----:B------:R-:W-:Y:S01]  /*105b0*/  FMUL.FTZ R129, R2, R129 ;  /* 0x0000008102817220 */ /* 0x000fe20000410000 */
[C---:B------:R-:W-:Y:S01]  /*105c0*/  FMUL.FTZ R130, R0.reuse, R130 ;  /* 0x0000008200827220 */ /* 0x040fe20000410000 */
[----:B------:R-:W-:Y:S01]  /*105d0*/  FMUL.FTZ R131, R0, R131 ;  /* 0x0000008300837220 */ /* 0x000fe20000410000 */
[--C-:B------:R-:W-:Y:S01]  /*105e0*/  FFMA.FTZ R218, R44, UR4, -R195.reuse ;  /* 0x000000042cda7c23 */ /* 0x100fe200080108c3 */
[--C-:B------:R-:W-:Y:S01]  /*105f0*/  FFMA.FTZ R219, R45, UR4, -R195.reuse ;  /* 0x000000042ddb7c23 */ /* 0x100fe200080108c3 */
[--C-:B------:R-:W-:Y:S03]  /*10600*/  FFMA.FTZ R220, R46, UR4, -R194.reuse ;  /* 0x000000042edc7c23 */ /* 0x100fe600080108c2 */
[----:B------:R-:W4:Y:S01]  /*10610*/  MUFU.EX2 R170, R170 ;  /* 0x000000aa00aa7308 */ /* 0x000f220000000800 */
[----:B-----5:R-:W-:Y:S01]  /*10620*/  F2FP.BF16.F32.PACK_AB R158, R182, R183 ;  /* 0x000000b7b69e723e */ /* 0x020fe200000010ff */
[----:B------:R-:W-:Y:S01]  /*10630*/  FFMA.FTZ R221, R47, UR4, -R194 ;  /* 0x000000042fdd7c23 */ /* 0x000fe200080108c2 */
[C---:B------:R-:W-:Y:S01]  /*10640*/  FMUL.FTZ R68, R164.reuse, R68 ;  /* 0x00000044a4447220 */ /* 0x040fe20000410000 */
[----:B------:R-:W-:Y:S01]  /*10650*/  FMUL.FTZ R69, R164, R69 ;  /* 0x00000045a4457220 */ /* 0x000fe20000410000 */
[C---:B------:R-:W-:Y:S01]  /*10660*/  FMUL.FTZ R70, R3.reuse, R70 ;  /* 0x0000004603467220 */ /* 0x040fe20000410000 */
[C---:B------:R-:W-:Y:S01]  /*10670*/  FMUL.FTZ R71, R3.reuse, R71 ;  /* 0x0000004703477220 */ /* 0x040fe20000410000 */
        /* <DEDUP_REMOVED lines=14> */
[C---:B------:R-:W-:Y:S01]  /*10760*/  FMUL.FTZ R83, R3.reuse, R83 ;  /* 0x0000005303537220 */ /* 0x040fe20000410000 */
[----:B------:R-:W-:Y:S01]  /*10770*/  FFMA.FTZ R203, R28, UR4, -R195 ;  /* 0x000000041ccb7c23 */ /* 0x000fe200080108c3 */
[----:B------:R-:W-:Y:S01]  /*10780*/  FMUL.FTZ R28, R164, R132 ;  /* 0x00000084a41c7220 */ /* 0x000fe20000410000 */
[C---:B------:R-:W-:Y:S02]  /*10790*/  HMMA.16816.F32.BF16 R8, R156.reuse, R172, R8 ;  /* 0x000000ac9c08723c */ /* 0x040fe40000041808 */
[----:B------:R-:W-:Y:S02]  /*107a0*/  MUFU.EX2 R216, R216 ;  /* 0x000000d800d87308 */ /* 0x000fe40000000800 */
[----:B------:R-:W-:Y:S01]  /*107b0*/  FFMA.FTZ R172, R20, UR4, -R197 ;  /* 0x0000000414ac7c23 */ /* 0x000fe200080108c5 */
[----:B------:R-:W-:Y:S01]  /*107c0*/  FMUL.FTZ R20, R164, R144 ;  /* 0x00000090a4147220 */ /* 0x000fe20000410000 */
[----:B------:R-:W-:Y:S01]  /*107d0*/  FFMA.FTZ R173, R22, UR4, -R196 ;  /* 0x0000000416ad7c23 */ /* 0x000fe200080108c4 */
[----:B------:R-:W-:Y:S01]  /*107e0*/  FMUL.FTZ R22, R3, R146 ;  /* 0x0000009203167220 */ /* 0x000fe20000410000 */
[-C--:B------:R-:W-:Y:S04]  /*107f0*/  HMMA.16816.F32.BF16 R12, R156, R174.reuse, R12 ;  /* 0x000000ae9c0c723c */ /* 0x080fe8000004180c */
[----:B------:R-:W4:Y:S01]  /*10800*/  MUFU.EX2 R217, R217 ;  /* 0x000000d900d97308 */ /* 0x000f220000000800 */
[----:B-----5:R-:W-:Y:S01]  /*10810*/  F2FP.BF16.F32.PACK_AB R44, R215, R214 ;  /* 0x000000d6d72c723e */ /* 0x020fe200000010ff */
[----:B------:R-:W-:Y:S01]  /*10820*/  FFMA.FTZ R202, R29, UR4, -R195 ;  /* 0x000000041dca7c23 */ /* 0x000fe200080108c3 */
[----:B------:R-:W-:Y:S01]  /*10830*/  FMUL.FTZ R29, R164, R133 ;  /* 0x00000085a41d7220 */ /* 0x000fe20000410000 */
[----:B------:R-:W-:Y:S01]  /*10840*/  FFMA.FTZ R205, R30, UR4, -R194 ;  /* 0x000000041ecd7c23 */ /* 0x000fe200080108c2 */
[----:B------:R-:W-:Y:S01]  /*10850*/  FMUL.FTZ R30, R3, R134 ;  /* 0x00000086031e7220 */ /* 0x000fe20000410000 */
        /* <DEDUP_REMOVED lines=8> */
[----:B------:R-:W3:Y:S01]  /*108e0*/  MUFU.EX2 R219, R219 ;  /* 0x000000db00db7308 */ /* 0x000ee20000000800 */
[----:B----4-:R-:W-:Y:S01]  /*108f0*/  F2FP.BF16.F32.PACK_AB R45, R217, R216 ;  /* 0x000000d8d92d723e */ /* 0x010fe200000010ff */
[----:B------:R-:W-:Y:S01]  /*10900*/  FFMA.FTZ R204, R31, UR4, -R194 ;  /* 0x000000041fcc7c23 */ /* 0x000fe200080108c2 */
[----:B------:R-:W-:Y:S01]  /*10910*/  FMUL.FTZ R31, R3, R135 ;  /* 0x00000087031f7220 */ /* 0x000fe20000410000 */
[----:B------:R-:W-:Y:S01]  /*10920*/  FFMA.FTZ R64, R64, UR4, -R197 ;  /* 0x0000000440407c23 */ /* 0x000fe200080108c5 */
[----:B------:R-:W-:Y:S01]  /*10930*/  FFMA.FTZ R60, R60, UR4, -R195 ;  /* 0x000000043c3c7c23 */ /* 0x000fe200080108c3 */
[C---:B------:R-:W-:Y:S04]  /*10940*/  HMMA.16816.F32.BF16 R72, R156.reuse, R176, R72 ;  /* 0x000000b09c48723c */ /* 0x040fe80000041848 */
[----:B------:R-:W-:Y:S01]  /*10950*/  MUFU.EX2 R220, R220 ;  /* 0x000000dc00dc7308 */ /* 0x000fe20000000800 */
[--C-:B------:R-:W-:Y:S01]  /*10960*/  FFMA.FTZ R176, R32, UR4, -R197.reuse ;  /* 0x0000000420b07c23 */ /* 0x100fe200080108c5 */
[C---:B------:R-:W-:Y:S01]  /*10970*/  FMUL.FTZ R32, R2.reuse, R140 ;  /* 0x0000008c02207220 */ /* 0x040fe20000410000 */
[--C-:B------:R-:W-:Y:S01]  /*10980*/  FFMA.FTZ R177, R33, UR4, -R197.reuse ;  /* 0x0000000421b17c23 */ /* 0x100fe200080108c5 */
[----:B------:R-:W-:Y:S01]  /*10990*/  FMUL.FTZ R33, R2, R141 ;  /* 0x0000008d02217220 */ /* 0x000fe20000410000 */
[-C--:B------:R-:W-:Y:S05]  /*109a0*/  HMMA.16816.F32.BF16 R76, R156, R178.reuse, R76 ;  /* 0x000000b29c4c723c */ /* 0x080fea000004184c */
[----:B------:R-:W4:Y:S01]  /*109b0*/  MUFU.EX2 R221, R221 ;  /* 0x000000dd00dd7308 */ /* 0x000f220000000800 */
[----:B---3--:R-:W-:Y:S01]  /*109c0*/  F2FP.BF16.F32.PACK_AB R46, R219, R218 ;  /* 0x000000dadb2e723e */ /* 0x008fe200000010ff */
[----:B------:R-:W-:Y:S01]  /*109d0*/  FFMA.FTZ R197, R65, UR4, -R197 ;  /* 0x0000000441c57c23 */ /* 0x000fe200080108c5 */
[--C-:B------:R-:W-:Y:S01]  /*109e0*/  FFMA.FTZ R65, R66, UR4, -R196.reuse ;  /* 0x0000000442417c23 */ /* 0x100fe200080108c4 */
        /* <DEDUP_REMOVED lines=8> */
[-C--:B--2---:R-:W-:Y:S05]  /*10a70*/  HMMA.16816.F32.BF16 R84, R160, R148.reuse, R84 ;  /* 0x00000094a054723c */ /* 0x084fea0000041854 */
[----:B------:R-:W2:Y:S01]  /*10a80*/  MUFU.EX2 R175, R175 ;  /* 0x000000af00af7308 */ /* 0x000ea20000000800 */
[----:B----4-:R-:W-:Y:S01]  /*10a90*/  F2FP.BF16.F32.PACK_AB R47, R221, R220 ;  /* 0x000000dcdd2f723e */ /* 0x010fe200000010ff */
[----:B------:R-:W-:Y:S01]  /*10aa0*/  FFMA.FTZ R196, R67, UR4, -R196 ;  /* 0x0000000443c47c23 */ /* 0x000fe200080108c4 */
[--C-:B------:R-:W-:Y:S01]  /*10ab0*/  FFMA.FTZ R67, R57, UR4, -R195.reuse ;  /* 0x0000000439437c23 */ /* 0x100fe200080108c3 */
[----:B------:R-:W-:Y:S01]  /*10ac0*/  FFMA.FTZ R195, R61, UR4, -R195 ;  /* 0x000000043dc37c23 */ /* 0x000fe200080108c3 */
[----:B------:R-:W-:Y:S01]  /*10ad0*/  LDSM.16.MT88.4 R56, [R169+0x1c00] ;  /* 0x001c0000a938783b */ /* 0x000fe20000004200 */
[C---:B------:R-:W-:Y:S04]  /*10ae0*/  HMMA.16816.F32.BF16 R88, R156.reuse, R148, R88 ;  /* 0x000000949c58723c */ /* 0x040fe80000041858 */
[----:B------:R-:W-:Y:S01]  /*10af0*/  MUFU.EX2 R173, R173 ;  /* 0x000000ad00ad7308 */ /* 0x000fe20000000800 */
[----:B------:R-:W-:Y:S01]  /*10b00*/  FFMA.FTZ R192, R3, R244, R192 ;  /* 0x000000f403c07223 */ /* 0x000fe200000100c0 */
[----:B------:R-:W-:Y:S01]  /*10b10*/  MOV R3, R166 ;  /* 0x000000a600037202 */ /* 0x000fe20000000f00 */
[----:B------:R-:W-:Y:S01]  /*10b20*/  FFMA.FTZ R185, R2, R243, R185 ;  /* 0x000000f302b97223 */ /* 0x000fe200000100b9 */
[----:B------:R-:W-:Y:S01]  /*10b30*/  FFMA.FTZ R181, R0, R241, R181 ;  /* 0x000000f100b57223 */ /* 0x000fe200000100b5 */
[-C--:B------:R-:W-:Y:S05]  /*10b40*/  HMMA.16816.F32.BF16 R92, R156, R150.reuse, R92 ;  /* 0x000000969c5c723c */ /* 0x080fea000004185c */
[----:B------:R-:W3:Y:S01]  /*10b50*/  MUFU.EX2 R174, R174 ;  /* 0x000000ae00ae7308 */ /* 0x000ee20000000800 */
[----:B--2---:R-:W-:Y:S01]  /*10b60*/  F2FP.BF16.F32.PACK_AB R132, R175, R172 ;  /* 0x000000acaf84723e */ /* 0x004fe200000010ff */
[----:B------:R-:W-:Y:S01]  /*10b70*/  FADD.FTZ R193, R191, R193 ;  /* 0x000000c1bfc17221 */ /* 0x000fe20000010000 */
[----:B------:R-:W-:Y:S01]  /*10b80*/  MOV R0, R165 ;  /* 0x000000a500007202 */ /* 0x000fe20000000f00 */
[----:B------:R-:W-:Y:S01]  /*10b90*/  FADD.FTZ R192, R188, R192 ;  /* 0x000000c0bcc07221 */ /* 0x000fe20000010000 */
[----:B------:R-:W-:Y:S01]  /*10ba0*/  FADD.FTZ R184, R184, R185 ;  /* 0x000000b9b8b87221 */ /* 0x000fe20000010000 */
[C---:B------:R-:W-:Y:S01]  /*10bb0*/  HMMA.16816.F32.BF16 R96, R160.reuse, R150, R96 ;  /* 0x00000096a060723c */ /* 0x040fe20000041860 */
[----:B------:R-:W2:Y:S03]  /*10bc0*/  LDSM.16.MT88.4 R148, [R226+0xb000] ;  /* 0x00b00000e294783b */ /* 0x000ea60000004200 */
[----:B------:R-:W-:Y:S01]  /*10bd0*/  MUFU.EX2 R176, R176 ;  /* 0x000000b000b07308 */ /* 0x000fe20000000800 */
[----:B------:R-:W-:Y:S01]  /*10be0*/  FADD.FTZ R180, R180, R181 ;  /* 0x000000b5b4b47221 */ /* 0x000fe20000010000 */
[----:B------:R-:W-:Y:S01]  /*10bf0*/  FADD.FTZ R190, R190, R193 ;  /* 0x000000c1bebe7221 */ /* 0x000fe20000010000 */
[----:B------:R-:W-:Y:S01]  /*10c00*/  FADD.FTZ R187, R187, R192 ;  /* 0x000000c0bbbb7221 */ /* 0x000fe20000010000 */
[----:B------:R-:W-:Y:S01]  /*10c10*/  FADD.FTZ R183, R183, R184 ;  /* 0x000000b8b7b77221 */ /* 0x000fe20000010000 */
[-C--:B-1----:R-:W-:Y:S05]  /*10c20*/  HMMA.16816.F32.BF16 R100, R160, R152.reuse, R100 ;  /* 0x00000098a064723c */ /* 0x082fea0000041864 */
[----:B------:R-:W1:Y:S01]  /*10c30*/  MUFU.EX2 R177, R177 ;  /* 0x000000b100b17308 */ /* 0x000e620000000800 */
[----:B---3--:R-:W-:Y:S01]  /*10c40*/  F2FP.BF16.F32.PACK_AB R133, R174, R173 ;  /* 0x000000adae85723e */ /* 0x008fe200000010ff */
        /* <DEDUP_REMOVED lines=11> */
[----:B------:R-:W3:Y:S01]  /*10d00*/  MUFU.EX2 R178, R178 ;  /* 0x000000b200b27308 */ /* 0x000ee20000000800 */
[----:B-1----:R-:W-:Y:S01]  /*10d10*/  F2FP.BF16.F32.PACK_AB R134, R177, R176 ;  /* 0x000000b0b186723e */ /* 0x002fe200000010ff */
[----:B------:R-:W-:Y:S01]  /*10d20*/  FADD.FTZ R175, R175, R172 ;  /* 0x000000acafaf7221 */ /* 0x000fe20000010000 */
[----:B------:R-:W-:Y:S01]  /*10d30*/  FADD.FTZ R174, R174, R173 ;  /* 0x000000adaeae7221 */ /* 0x000fe20000010000 */
[C---:B------:R-:W-:Y:S01]  /*10d40*/  HMMA.16816.F32.BF16 R112, R160.reuse, R154, R112 ;  /* 0x0000009aa070723c */ /* 0x040fe20000041870 */
[----:B------:R-:W-:Y:S05]  /*10d50*/  LDSM.16.MT88.4 R152, [R226+0xa400] ;  /* 0x00a40000e298783b */ /* 0x000fea0000004200 */
[----:B------:R-:W-:Y:S01]  /*10d60*/  MUFU.EX2 R198, R198 ;  /* 0x000000c600c67308 */ /* 0x000fe20000000800 */
[----:B------:R-:W-:Y:S04]  /*10d70*/  FADD.FTZ R176, R176, R175 ;  /* 0x000000afb0b07221 */ /* 0x000fe80000010000 */
[----:B------:R-:W-:Y:S01]  /*10d80*/  FADD.FTZ R177, R177, R176 ;  /* 0x000000b0b1b17221 */ /* 0x000fe20000010000 */
[-C--:B--2---:R-:W-:Y:S04]  /*10d90*/  HMMA.16816.F32.BF16 R20, R160, R148.reuse, R20 ;  /* 0x00000094a014723c */ /* 0x084fe80000041814 */
[----:B------:R-:W1:Y:S01]  /*10da0*/  MUFU.EX2 R199, R199 ;  /* 0x000000c700c77308 */ /* 0x000e620000000800 */
[C---:B---3--:R-:W-:Y:S01]  /*10db0*/  F2FP.BF16.F32.PACK_AB R135, R178.reuse, R179 ;  /* 0x000000b3b287723e */ /* 0x048fe200000010ff */
[----:B------:R-:W-:Y:S02]  /*10dc0*/  FADD.FTZ R179, R179, R174 ;  /* 0x000000aeb3b37221 */ /* 0x000fe40000010000 */
[C---:B------:R-:W-:Y:S06]  /*10dd0*/  HMMA.16816.F32.BF16 R116, R156.reuse, R148, R116 ;  /* 0x000000949c74723c */ /* 0x040fec0000041874 */
        /* <DEDUP_REMOVED lines=78> */
[C---:B------:R-:W-:Y:S09]  /*112c0*/  HMMA.16816.F32.BF16 R120, R132.reuse, R146, R120 ;  /* 0x000000928478723c */ /* 0x040ff20000041878 */
        /* <DEDUP_REMOVED lines=102> */
.L_x_190:
[----:B------:R-:W2:Y:S01]  /*11930*/  SHFL.BFLY PT, R3, R244, 0x2, 0x1f ;  /* 0x0c401f00f4037f89 */ /* 0x000ea200000e0000 */
[----:B------:R-:W-:Y:S01]  /*11940*/  LOP3.LUT R12, R231, 0xc0, RZ, 0xc0, !PT ;  /* 0x000000c0e70c7812 */ /* 0x000fe200078ec0ff */
[----:B------:R-:W-:Y:S02]  /*11950*/  UISETP.NE.AND UP3, UPT, UR18, -0x1, UPT ;  /* 0xffffffff1200788c */ /* 0x000fe4000bf65270 */
[----:B------:R-:W3:Y:S01]  /*11960*/  SHFL.BFLY PT, R0, R245, 0x2, 0x1f ;  /* 0x0c401f00f5007f89 */ /* 0x000ee200000e0000 */
[----:B------:R-:W4:Y:S03]  /*11970*/  LDCU UR9, c[0x0][0x434] ;  /* 0x00008680ff0977ac */ /* 0x000f260008000800 */
[----:B------:R-:W5:Y:S01]  /*11980*/  SHFL.BFLY PT, R2, R243, 0x2, 0x1f ;  /* 0x0c401f00f3027f89 */ /* 0x000f6200000e0000 */
[----:B------:R-:W-:Y:S01]  /*11990*/  UISETP.NE.AND UP2, UPT, UR18, -0x1, UPT ;  /* 0xffffffff1200788c */ /* 0x000fe2000bf45270 */
[----:B------:R-:W1:Y:S02]  /*119a0*/  LDCU UR14, c[0x0][0x434] ;  /* 0x00008680ff0e77ac */ /* 0x000e640008000800 */
[----:B------:R-:W4:Y:S01]  /*119b0*/  SHFL.BFLY PT, R6, R241, 0x2, 0x1f ;  /* 0x0c401f00f1067f89 */ /* 0x000f2200000e0000 */
[----:B------:R-:W1:Y:S01]  /*119c0*/  @UP3 LDCU.64 UR4, c[0x0][0x408] ;  /* 0x00008100ff0437ac */ /* 0x000e620008000a00 */
[----:B------:R-:W4:Y:S01]  /*119d0*/  @!UP3 LDCU.64 UR12, c[0x0][0x400] ;  /* 0x00008000ff0cb7ac */ /* 0x000f220008000a00 */
[----:B--2---:R-:W-:Y:S01]  /*119e0*/  FADD.FTZ R3, R3, R244 ;  /* 0x000000f403037221 */ /* 0x004fe20000010000 */
[----:B---3--:R-:W-:-:S04]  /*119f0*/  FADD.FTZ R11, R0, R245 ;  /* 0x000000f5000b7221 */ /* 0x008fc80000010000 */
[----:B------:R-:W2:Y:S01]  /*11a00*/  SHFL.BFLY PT, R0, R3, 0x1, 0x1f ;  /* 0x0c201f0003007f89 */ /* 0x000ea200000e0000 */
[----:B-----5:R-:W-:Y:S01]  /*11a10*/  FADD.FTZ R2, R2, R243 ;  /* 0x000000f302027221 */ /* 0x020fe20000010000 */
[----:B-1----:R-:W-:Y:S02]  /*11a20*/  @UP3 UIMAD.WIDE.U32 UR20, UR18, UR4, URZ ;  /* 0x00000004121432a5 */ /* 0x002fe4000f8e00ff */
[----:B------:R-:W1:Y:S01]  /*11a30*/  SHFL.BFLY PT, R4, R11, 0x1, 0x1f ;  /* 0x0c201f000b047f89 */ /* 0x000e6200000e0000 */
[----:B------:R-:W3:Y:S01]  /*11a40*/  S2UR UR4, SR_CTAID.Z ;  /* 0x00000000000479c3 */ /* 0x000ee20000002700 */
[----:B----4-:R-:W-:Y:S01]  /*11a50*/  FADD.FTZ R7, R6, R241 ;  /* 0x000000f106077221 */ /* 0x010fe20000010000 */
[----:B------:R-:W-:Y:S01]  /*11a60*/  @!UP3 UIMAD.WIDE.U32 UR16, UR19, UR12, URZ ;  /* 0x0000000c1310b2a5 */ /* 0x000fe2000f8e00ff */
[----:B------:R-:W4:Y:S01]  /*11a70*/  SHFL.BFLY PT, R9, R2, 0x1, 0x1f ;  /* 0x0c201f0002097f89 */ /* 0x000f2200000e0000 */
[----:B------:R-:W5:Y:S03]  /*11a80*/  LDCU.U8 UR12, c[0x0][0x548] ;  /* 0x0000a900ff0c77ac */ /* 0x000f660008000000 */
[----:B------:R-:W5:Y:S01]  /*11a90*/  SHFL.BFLY PT, R6, R7, 0x1, 0x1f ;  /* 0x0c201f0007067f89 */ /* 0x000f6200000e0000 */
[----:B------:R-:W-:-:S02]  /*11aa0*/  @!UP3 UIMAD UR13, UR19, UR13, UR17 ;  /* 0x0000000d130db2a4 */ /* 0x000fc4000f8e0211 */
[----:B------:R-:W-:Y:S02]  /*11ab0*/  @UP3 UIMAD UR13, UR18, UR5, UR21 ;  /* 0x00000005120d32a4 */ /* 0x000fe4000f8e0215 */
[----:B------:R-:W-:Y:S01]  /*11ac0*/  @!UP2 UIMAD UR18, UR19, UR9, URZ ;  /* 0x000000091312a2a4 */ /* 0x000fe2000f8e02ff */
[----:B------:R-:W-:Y:S01]  /*11ad0*/  @UP3 UMOV UR16, UR20 ;  /* 0x0000001400103c82 */ /* 0x000fe20008000000 */
[----:B--2---:R-:W-:Y:S01]  /*11ae0*/  FADD.FTZ R8, R3, R0 ;  /* 0x0000000003087221 */ /* 0x004fe20000010000 */
[----:B------:R-:W-:Y:S02]  /*11af0*/  SHF.L.U32 R0, R225, 0x1, RZ ;  /* 0x00000001e1007819 */ /* 0x000fe400000006ff */
[----:B------:R-:W-:Y:S01]  /*11b00*/  LOP3.LUT R3, R12, 0x18, R225, 0xf8, !PT ;  /* 0x000000180c037812 */ /* 0x000fe200078ef8e1 */
[----:B-1----:R-:W-:Y:S01]  /*11b10*/  FADD.FTZ R4, R11, R4 ;  /* 0x000000040b047221 */ /* 0x002fe20000010000 */
[----:B------:R-:W-:Y:S01]  /*11b20*/  LOP3.LUT R0, R0, 0x6, RZ, 0xc0, !PT ;  /* 0x0000000600007812 */ /* 0x000fe200078ec0ff */
[----:B------:R-:W1:Y:S01]  /*11b30*/  MUFU.RCP R10, R8 ;  /* 0x00000008000a7308 */ /* 0x000e620000001000 */
[----:B------:R-:W-:Y:S01]  /*11b40*/  FSETP.NE.FTZ.AND P2, PT, R8, RZ, PT ;  /* 0x000000ff0800720b */ /* 0x000fe20003f55000 */
[----:B----4-:R-:W-:Y:S01]  /*11b50*/  FADD.FTZ R2, R2, R9 ;  /* 0x0000000902027221 */ /* 0x010fe20000010000 */
[----:B------:R-:W-:-:S02]  /*11b60*/  LOP3.LUT R0, R0, 0x3e00, R229, 0xf8, !PT ;  /* 0x00003e0000007812 */ /* 0x000fc400078ef8e5 */
[----:B------:R-:W-:Y:S01]  /*11b70*/  FSETP.NE.FTZ.AND P3, PT, R4, RZ, PT ;  /* 0x000000ff0400720b */ /* 0x000fe20003f75000 */
[----:B-----5:R-:W-:Y:S01]  /*11b80*/  FADD.FTZ R6, R7, R6 ;  /* 0x0000000607067221 */ /* 0x020fe20000010000 */
[----:B------:R-:W-:Y:S01]  /*11b90*/  LOP3.LUT R0, R0, 0x20, R231, 0xf8, !PT ;  /* 0x0000002000007812 */ /* 0x000fe200078ef8e7 */
[----:B------:R-:W2:Y:S01]  /*11ba0*/  MUFU.RCP R5, R4 ;  /* 0x0000000400057308 */ /* 0x000ea20000001000 */
[----:B------:R-:W-:Y:S02]  /*11bb0*/  FSETP.NE.FTZ.AND P1, PT, R2, RZ, PT ;  /* 0x000000ff0200720b */ /* 0x000fe40003f35000 */
[----:B------:R-:W-:Y:S02]  /*11bc0*/  LOP3.LUT R0, R0, R3, RZ, 0xfc, !PT ;  /* 0x0000000300007212 */ /* 0x000fe400078efcff */
[----:B------:R-:W-:Y:S02]  /*11bd0*/  FSETP.NE.FTZ.AND P0, PT, R6, RZ, PT ;  /* 0x000000ff0600720b */ /* 0x000fe40003f15000 */
[----:B------:R-:W-:Y:S01]  /*11be0*/  LOP3.LUT R9, R228, 0x20, RZ, 0xc0, !PT ;  /* 0x00000020e4097812 */ /* 0x000fe200078ec0ff */
[----:B------:R-:W4:Y:S01]  /*11bf0*/  MUFU.RCP R3, R2 ;  /* 0x0000000200037308 */ /* 0x000f220000001000 */
[----:B-1----:R-:W-:Y:S01]  /*11c00*/  FSEL R10, R10, 1, P2 ;  /* 0x3f8000000a0a7808 */ /* 0x002fe20001000000 */
[----:B------:R-:W1:Y:S01]  /*11c10*/  @P3 LDC R17, c[0x0][0x458] ;  /* 0x00011600ff113b82 */ /* 0x000e620000000800 */
[----:B------:R-:W-:Y:S01]  /*11c20*/  LEA R11, R0, UR6, 0x1 ;  /* 0x00000006000b7c11 */ /* 0x000fe2000f8e08ff */
[----:B------:R-:W5:Y:S01]  /*11c30*/  LDCU.U8 UR6, c[0x0][0x549] ;  /* 0x0000a920ff0677ac */ /* 0x000f620008000000 */
[----:B------:R-:W-:Y:S01]  /*11c40*/  LOP3.LUT R228, R228, 0x40, RZ, 0xc0, !PT ;  /* 0x00000040e4e47812 */ /* 0x000fe200078ec0ff */
[C---:B------:R-:W-:Y:S01]  /*11c50*/  FMUL.FTZ R162, R10.reuse, R162 ;  /* 0x000000a20aa27220 */ /* 0x040fe20000410000 */
[C---:B------:R-:W-:Y:S01]  /*11c60*/  FMUL.FTZ R163, R10.reuse, R163 ;  /* 0x000000a30aa37220 */ /* 0x040fe20000410000 */
[----:B------:R-:W3:Y:S01]  /*11c70*/  MUFU.RCP R7, R6 ;  /* 0x0000000600077308 */ /* 0x000ee20000001000 */
[----:B--2---:R-:W-:Y:S01]  /*11c80*/  FSEL R5, R5, 1, P3 ;  /* 0x3f80000005057808 */ /* 0x004fe20001800000 */
[C---:B------:R-:W-:Y:S01]  /*11c90*/  FMUL.FTZ R150, R10.reuse, R150 ;  /* 0x000000960a967220 */ /* 0x040fe20000410000 */
[C---:B------:R-:W-:Y:S01]  /*11ca0*/  FMUL.FTZ R151, R10.reuse, R151 ;  /* 0x000000970a977220 */ /* 0x040fe20000410000 */
[C---:B------:R-:W-:Y:S01]  /*11cb0*/  FMUL.FTZ R70, R10.reuse, R70 ;  /* 0x000000460a467220 */ /* 0x040fe20000410000 */
[C---:B------:R-:W-:Y:S01]  /*11cc0*/  FMUL.FTZ R71, R10.reuse, R71 ;  /* 0x000000470a477220 */ /* 0x040fe20000410000 */
[C---:B------:R-:W-:Y:S01]  /*11cd0*/  FMUL.FTZ R160, R5.reuse, R160 ;  /* 0x000000a005a07220 */ /* 0x040fe20000410000 */
[C---:B------:R-:W-:Y:S01]  /*11ce0*/  FMUL.FTZ R161, R5.reuse, R161 ;  /* 0x000000a105a17220 */ /* 0x040fe20000410000 */
[----:B------:R-:W-:Y:S01]  /*11cf0*/  FMUL.FTZ R148, R5, R148 ;  /* 0x0000009405947220 */ /* 0x000fe20000410000 */
[----:B----4-:R-:W-:Y:S01]  /*11d00*/  FSEL R3, R3, 1, P1 ;  /* 0x3f80000003037808 */ /* 0x010fe20000800000 */
[C---:B------:R-:W-:Y:S01]  /*11d10*/  FMUL.FTZ R149, R5.reuse, R149 ;  /* 0x0000009505957220 */ /* 0x040fe20000410000 */
[C---:B------:R-:W-:Y:S01]  /*11d20*/  FMUL.FTZ R68, R5.reuse, R68 ;  /* 0x0000004405447220 */ /* 0x040fe20000410000 */
[C---:B------:R-:W-:Y:S01]  /*11d30*/  FMUL.FTZ R69, R5.reuse, R69 ;  /* 0x0000004505457220 */ /* 0x040fe20000410000 */
[----:B------:R-:W-:Y:S01]  /*11d40*/  FMUL.FTZ R80, R5, R80 ;  /* 0x0000005005507220 */ /* 0x000fe20000410000 */
[C---:B------:R-:W-:Y:S01]  /*11d50*/  FMUL.FTZ R156, R3.reuse, R156 ;  /* 0x0000009c039c7220 */ /* 0x040fe20000410000 */
[C---:B------:R-:W-:Y:S01]  /*11d60*/  FMUL.FTZ R157, R3.reuse, R157 ;  /* 0x0000009d039d7220 */ /* 0x040fe20000410000 */
[----:B------:R-:W-:Y:S01]  /*11d70*/  FMUL.FTZ R152, R3, R152 ;  /* 0x0000009803987220 */ /* 0x000fe20000410000 */
[----:B---3--:R-:W-:Y:S01]  /*11d80*/  FSEL R7, R7, 1, P0 ;  /* 0x3f80000007077808 */ /* 0x008fe20000000000 */
[----:B------:R-:W-:Y:S01]  /*11d90*/  FMUL.FTZ R153, R3, R153 ;  /* 0x0000009903997220 */ /* 0x000fe20000410000 */
[----:B------:R-:W-:Y:S01]  /*11da0*/  FMUL.FTZ R81, R5, R81 ;  /* 0x0000005105517220 */ /* 0x000fe20000410000 */
[C---:B------:R-:W-:Y:S01]  /*11db0*/  FMUL.FTZ R82, R10.reuse, R82 ;  /* 0x000000520a527220 */ /* 0x040fe20000410000 */
[C---:B------:R-:W-:Y:S01]  /*11dc0*/  FMUL.FTZ R83, R10.reuse, R83 ;  /* 0x000000530a537220 */ /* 0x040fe20000410000 */
[C---:B------:R-:W-:Y:S01]  /*11dd0*/  FMUL.FTZ R158, R7.reuse, R158 ;  /* 0x0000009e079e7220 */ /* 0x040fe20000410000 */
[C---:B------:R-:W-:Y:S01]  /*11de0*/  FMUL.FTZ R159, R7.reuse, R159 ;  /* 0x0000009f079f7220 */ /* 0x040fe20000410000 */
        /* <DEDUP_REMOVED lines=19> */
[C---:B------:R-:W-:Y:S01]  /*11f20*/  FMUL.FTZ R86, R10.reuse, R86 ;  /* 0x000000560a567220 */ /* 0x040fe20000410000 */
[C---:B------:R-:W-:Y:S01]  /*11f30*/  FMUL.FTZ R87, R10.reuse, R87 ;  /* 0x000000570a577220 */ /* 0x040fe20000410000 */
        /* <DEDUP_REMOVED lines=14> */
[----:B------:R-:W-:Y:S01]  /*12020*/  STS [R11], R160 ;  /* 0x000000a00b007388 */ /* 0x000fe20000000800 */
[----:B------:R-:W-:Y:S01]  /*12030*/  F2FP.BF16.F32.PACK_AB R82, R83, R82 ;  /* 0x000000525352723e */ /* 0x000fe200000010ff */
[----:B------:R-:W-:Y:S01]  /*12040*/  FMUL.FTZ R92, R3, R92 ;  /* 0x0000005c035c7220 */ /* 0x000fe20000410000 */
[----:B------:R-:W-:Y:S01]  /*12050*/  IADD3 R15, PT, PT, R9, -R228, RZ ;  /* 0x800000e4090f7210 */ /* 0x000fe20007ffe0ff */
[----:B------:R-:W-:Y:S01]  /*12060*/  STS [R11+0x200], R162 ;  /* 0x000200a20b007388 */ /* 0x000fe20000000800 */
[----:B------:R-:W-:Y:S01]  /*12070*/  FMUL.FTZ R93, R3, R93 ;  /* 0x0000005d035d7220 */ /* 0x000fe20000410000 */
[C---:B------:R-:W-:Y:S01]  /*12080*/  FMUL.FTZ R94, R7.reuse, R94 ;  /* 0x0000005e075e7220 */ /* 0x040fe20000410000 */
[----:B------:R-:W-:Y:S01]  /*12090*/  FMUL.FTZ R95, R7, R95 ;  /* 0x0000005f075f7220 */ /* 0x000fe20000410000 */
[----:B------:R-:W-:Y:S01]  /*120a0*/  F2FP.BF16.F32.PACK_AB R72, R73, R72 ;  /* 0x000000484948723e */ /* 0x000fe200000010ff */
[----:B------:R-:W-:Y:S01]  /*120b0*/  STS [R9+0x10], R148 ;  /* 0x0000109409007388 */ /* 0x000fe20000000800 */
[----:B------:R-:W-:Y:S01]  /*120c0*/  F2FP.BF16.F32.PACK_AB R74, R75, R74 ;  /* 0x0000004a4b4a723e */ /* 0x000fe200000010ff */
[C---:B------:R-:W-:Y:S01]  /*120d0*/  FMUL.FTZ R100, R5.reuse, R100 ;  /* 0x0000006405647220 */ /* 0x040fe20000410000 */
[----:B------:R-:W-:Y:S01]  /*120e0*/  FMUL.FTZ R101, R5, R101 ;  /* 0x0000006505657220 */ /* 0x000fe20000410000 */
[----:B------:R-:W-:Y:S01]  /*120f0*/  STS [R9+0x210], R150 ;  /* 0x0002109609007388 */ /* 0x000fe20000000800 */
[C---:B------:R-:W-:Y:S01]  /*12100*/  FMUL.FTZ R102, R10.reuse, R102 ;  /* 0x000000660a667220 */ /* 0x040fe20000410000 */
[C---:B------:R-:W-:Y:S01]  /*12110*/  FMUL.FTZ R103, R10.reuse, R103 ;  /* 0x000000670a677220 */ /* 0x040fe20000410000 */
        /* <DEDUP_REMOVED lines=63> */
[C---:B------:R-:W-:Y:S01]  /*12510*/  FMUL.FTZ R126, R10.reuse, R126 ;  /* 0x0000007e0a7e7220 */ /* 0x040fe20000410000 */
[C---:B------:R-:W-:Y:S01]  /*12520*/  FMUL.FTZ R127, R10.reuse, R127 ;  /* 0x0000007f0a7f7220 */ /* 0x040fe20000410000 */
[----:B------:R-:W-:Y:S01]  /*12530*/  F2FP.BF16.F32.PACK_AB R108, R109, R108 ;  /* 0x0000006c6d6c723e */ /* 0x000fe200000010ff */
        /* <DEDUP_REMOVED lines=8> */
[----:B------:R-:W-:Y:S01]  /*125c0*/  F2FP.BF16.F32.PACK_AB R146, R147, R146 ;  /* 0x000000929392723e */ /* 0x000fe200000010ff */
[----:B------:R-:W-:Y:S01]  /*125d0*/  STS [R9+0x3010], R92 ;  /* 0x0030105c09007388 */ /* 0x000fe20000000800 */
[C---:B------:R-:W-:Y:S01]  /*125e0*/  FMUL.FTZ R137, R3.reuse, R137 ;  /* 0x0000008903897220 */ /* 0x040fe20000410000 */
[----:B------:R-:W-:Y:S01]  /*125f0*/  FMUL.FTZ R128, R3, R128 ;  /* 0x0000008003807220 */ /* 0x000fe20000410000 */
[C---:B------:R-:W-:Y:S01]  /*12600*/  FMUL.FTZ R138, R7.reuse, R138 ;  /* 0x0000008a078a7220 */ /* 0x040fe20000410000 */
[----:B------:R-:W-:Y:S01]  /*12610*/  STS [R9+0x3210], R94 ;  /* 0x0032105e09007388 */ /* 0x000fe20000000800 */
[C---:B------:R-:W-:Y:S01]  /*12620*/  FMUL.FTZ R139, R7.reuse, R139 ;  /* 0x0000008b078b7220 */ /* 0x040fe20000410000 */
[----:B------:R-:W-:Y:S01]  /*12630*/  FMUL.FTZ R130, R7, R130 ;  /* 0x0000008207827220 */ /* 0x000fe20000410000 */
[----:B------:R-:W-:Y:S01]  /*12640*/  F2FP.BF16.F32.PACK_AB R120, R121, R120 ;  /* 0x000000787978723e */ /* 0x000fe200000010ff */
[----:B------:R-:W-:Y:S01]  /*12650*/  STS [R13+0x2020], R100 ;  /* 0x002020640d007388 */ /* 0x000fe20000000800 */
[----:B------:R-:W-:Y:S01]  /*12660*/  F2FP.BF16.F32.PACK_AB R122, R123, R122 ;  /* 0x0000007a7b7a723e */ /* 0x000fe200000010ff */
[----:B------:R-:W-:Y:S01]  /*12670*/  FMUL.FTZ R3, R3, R129 ;  /* 0x0000008103037220 */ /* 0x000fe20000410000 */
[----:B------:R-:W-:Y:S01]  /*12680*/  FMUL.FTZ R7, R7, R131 ;  /* 0x0000008307077220 */ /* 0x000fe20000410000 */
[----:B------:R-:W-:Y:S01]  /*12690*/  STS [R13+0x2220], R102 ;  /* 0x002220660d007388 */ /* 0x000fe20000000800 */
[----:B------:R-:W-:Y:S01]  /*126a0*/  F2FP.BF16.F32.PACK_AB R116, R117, R116 ;  /* 0x000000747574723e */ /* 0x000fe200000010ff */
[----:B-----5:R-:W-:Y:S01]  /*126b0*/  UISETP.NE.AND UP1, UPT, UR6, URZ, UPT ;  /* 0x000000ff0600728c */ /* 0x020fe2000bf25270 */
[----:B------:R-:W-:Y:S01]  /*126c0*/  F2FP.BF16.F32.PACK_AB R118, R119, R118 ;  /* 0x000000767776723e */ /* 0x000fe200000010ff */
[----:B------:R-:W-:Y:S01]  /*126d0*/  STS [R15+0x2030], R112 ;  /* 0x002030700f007388 */ /* 0x000fe20000000800 */
[----:B------:R-:W-:Y:S01]  /*126e0*/  F2FP.BF16.F32.PACK_AB R140, R141, R140 ;  /* 0x0000008c8d8c723e */ /* 0x000fe200000010ff */
[----:B------:R-:W2:Y:S01]  /*126f0*/  S2UR UR6, SR_CTAID.X ;  /* 0x00000000000679c3 */ /* 0x000ea20000002500 */
[----:B------:R-:W-:Y:S01]  /*12700*/  F2FP.BF16.F32.PACK_AB R142, R143, R142 ;  /* 0x0000008e8f8e723e */ /* 0x000fe200000010ff */
[----:B------:R-:W-:Y:S01]  /*12710*/  STS [R15+0x2230], R114 ;  /* 0x002230720f007388 */ /* 0x000fe20000000800 */
[----:B------:R-:W-:Y:S01]  /*12720*/  F2FP.BF16.F32.PACK_AB R124, R125, R124 ;  /* 0x0000007c7d7c723e */ /* 0x000fe200000010ff */
[----:B------:R3:W4:Y:S01]  /*12730*/  @P3 MUFU.LG2 R16, R4 ;  /* 0x0000000400103308 */ /* 0x0007220000000c00 */
[----:B------:R-:W-:Y:S01]  /*12740*/  F2FP.BF16.F32.PACK_AB R126, R127, R126 ;  /* 0x0000007e7f7e723e */ /* 0x000fe200000010ff */
[----:B------:R-:W-:Y:S01]  /*12750*/  STS [R13+0x3020], R104 ;  /* 0x003020680d007388 */ /* 0x000fe20000000800 */
[----:B------:R-:W-:Y:S01]  /*12760*/  F2FP.BF16.F32.PACK_AB R5, R5, R132 ;  /* 0x000000840505723e */ /* 0x000fe200000010ff */
[----:B------:R-:W5:Y:S01]  /*12770*/  @UP1 LDCU UR8, c[0x0][0x430] ;  /* 0x00008600ff0817ac */ /* 0x000f620008000800 */
[----:B------:R-:W-:Y:S01]  /*12780*/  F2FP.BF16.F32.PACK_AB R134, R135, R134 ;  /* 0x000000868786723e */ /* 0x000fe200000010ff */
[----:B------:R-:W-:Y:S01]  /*12790*/  STS [R13+0x3220], R106 ;  /* 0x0032206a0d007388 */ /* 0x000fe20000000800 */
[----:B------:R-:W-:Y:S01]  /*127a0*/  F2FP.BF16.F32.PACK_AB R136, R137, R136 ;  /* 0x000000888988723e */ /* 0x000fe200000010ff */
[----:B------:R-:W-:Y:S01]  /*127b0*/  UISETP.NE.AND UP0, UPT, UR12, URZ, !UP1 ;  /* 0x000000ff0c00728c */ /* 0x000fe2000cf05270 */
[----:B------:R-:W-:Y:S01]  /*127c0*/  F2FP.BF16.F32.PACK_AB R138, R139, R138 ;  /* 0x0000008a8b8a723e */ /* 0x000fe200000010ff */
[----:B------:R-:W-:Y:S01]  /*127d0*/  STS [R15+0x3030], R108 ;  /* 0x0030306c0f007388 */ /* 0x000fe20000000800 */
[----:B------:R-:W-:Y:S01]  /*127e0*/  F2FP.BF16.F32.PACK_AB R3, R3, R128 ;  /* 0x000000800303723e */ /* 0x000fe200000010ff */
[----:B------:R-:W1:Y:S01]  /*127f0*/  @UP1 LDCU UR15, c[0x0][0x430] ;  /* 0x00008600ff0f17ac */ /* 0x000e620008000800 */
[----:B------:R-:W-:Y:S01]  /*12800*/  F2FP.BF16.F32.PACK_AB R7, R7, R130 ;  /* 0x000000820707723e */ /* 0x000fe200000010ff */
[----:B------:R-:W-:Y:S01]  /*12810*/  STS [R15+0x3230], R110 ;  /* 0x0032306e0f007388 */ /* 0x000fe20000000800 */
[----:B------:R-:W-:-:S03]  /*12820*/  @UP1 UMOV UR5, 0x1 ;  /* 0x0000000100051882 */ /* 0x000fc60000000000 */
[----:B------:R-:W-:Y:S04]  /*12830*/  STS [R11+0x4000], R144 ;  /* 0x004000900b007388 */ /* 0x000fe80000000800 */
[----:B------:R-:W-:Y:S01]  /*12840*/  STS [R11+0x4200], R146 ;  /* 0x004200920b007388 */ /* 0x000fe20000000800 */
[----:B-----5:R-:W-:Y:S02]  /*12850*/  @UP1 UIMAD UR14, UR8, UR9, URZ ;  /* 0x00000009080e12a4 */ /* 0x020fe4000f8e02ff */
        /* <DEDUP_REMOVED lines=14> */
[----:B------:R3:W-:Y:S01]  /*12940*/  STS [R15+0x5230], R7 ;  /* 0x005230070f007388 */ /* 0x0007e20000000800 */
[----:B-----5:R3:W1:Y:S01]  /*12950*/  @P2 MUFU.LG2 R5, R8 ;  /* 0x0000000800052308 */ /* 0x0206620000000c00 */
[----:B--2-4-:R-:W-:Y:S05]  /*12960*/  BRA.U UP1, `(.L_x_194) ;  /* 0x0000000101207547 */ /* 0x014fea000b800000 */
[----:B------:R-:W-:Y:S01]  /*12970*/  UISETP.NE.AND UP1, UPT, UR12, URZ, UPT ;  /* 0x000000ff0c00728c */ /* 0x000fe2000bf25270 */
[----:B------:R-:W2:Y:S10]  /*12980*/  LDCU UR12, c[0x0][0x3e0] ;  /* 0x00007c00ff0c77ac */ /* 0x000eb40008000800 */
[----:B------:R-:W2:Y:S01]  /*12990*/  @UP1 LDCU UR5, c[0x0][0x454] ;  /* 0x00008a80ff0517ac */ /* 0x000ea20008000800 */
[----:B-1----:R-:W-:Y:S01]  /*129a0*/  @UP1 UMOV UR15, 0x1 ;  /* 0x00000001000f1882 */ /* 0x002fe20000000000 */
[----:B------:R-:W4:Y:S01]  /*129b0*/  @UP1 LDCU UR14, c[0x0][0x454] ;  /* 0x00008a80ff0e17ac */ /* 0x000f220008000800 */
[----:B------:R-:W-:Y:S01]  /*129c0*/  @!UP1 UMOV UR15, 0x1 ;  /* 0x00000001000f9882 */ /* 0x000fe20000000000 */
[----:B--2---:R-:W-:-:S02]  /*129d0*/  @UP1 UIMAD UR5, UR5, UR12, URZ ;  /* 0x0000000c050512a4 */ /* 0x004fc4000f8e02ff */
[----:B----4-:R-:W-:-:S12]  /*129e0*/  @!UP1 UIMAD UR5, UR9, UR12, URZ ;  /* 0x0000000c090592a4 */ /* 0x010fd8000f8e02ff */
.L_x_194:
[----:B------:R-:W-:Y:S01]  /*129f0*/  BAR.SYNC.DEFER_BLOCKING 0x0 ;  /* 0x0000000000007b1d */ /* 0x000fe20000010000 */
[----:B---3--:R-:W-:Y:S01]  /*12a00*/  @P3 FMUL.FTZ R7, R16, 0.69314718246459960938 ;  /* 0x3f31721810073820 */ /* 0x008fe20000410000 */
[----:B------:R-:W-:Y:S01]  /*12a10*/  MOV R14, 0x7f800000 ;  /* 0x7f800000000e7802 */ /* 0x000fe20000000f00 */
[----:B------:R-:W-:Y:S01]  /*12a20*/  UIMAD UR14, UR4, UR14, URZ ;  /* 0x0000000e040e72a4 */ /* 0x000fe2000f8e02ff */
[----:B-1----:R-:W-:Y:S01]  /*12a30*/  @P2 FMUL.FTZ R18, R5, 0.69314718246459960938 ;  /* 0x3f31721805122820 */ /* 0x002fe20000410000 */
        /* <DEDUP_REMOVED lines=14> */
[----:B------:R-:W-:Y:S01]  /*12b20*/  MOV R15, 0x7f800000 ;  /* 0x7f800000000f7802 */ /* 0x000fe20000000f00 */
[----:B------:R-:W-:Y:S01]  /*12b30*/  USEL UR8, UR8, URZ, UP0 ;  /* 0x000000ff08087287 */ /* 0x000fe20008000000 */
[----:B------:R-:W-:Y:S01]  /*12b40*/  SHF.R.U32.HI R24, RZ, 0x2, R225 ;  /* 0x00000002ff187819 */ /* 0x000fe200000116e1 */
[----:B------:R-:W3:Y:S01]  /*12b50*/  @P0 LDC R4, c[0x0][0x458] ;  /* 0x00011600ff040b82 */ /* 0x000ee20000000800 */
[----:B------:R-:W-:Y:S01]  /*12b60*/  USHF.R.S32.HI UR9, URZ, 0x1f, UR14 ;  /* 0x0000001fff097899 */ /* 0x000fe2000801140e */
[----:B------:R1:W3:Y:S01]  /*12b70*/  LDS.128 R8, [R237+0x1800] ;  /* 0x00180000ed087984 */ /* 0x0002e20000000c00 */
[----:B------:R-:W-:Y:S01]  /*12b80*/  USHF.R.S32.HI UR5, URZ, 0x1f, UR12 ;  /* 0x0000001fff057899 */ /* 0x000fe2000801140c */
[----:B--2---:R-:W-:Y:S01]  /*12b90*/  @P1 FMUL.FTZ R5, R2, 0.69314718246459960938 ;  /* 0x3f31721802051820 */ /* 0x004fe20000410000 */
[----:B------:R-:W-:Y:S01]  /*12ba0*/  UIADD3 UR18, UP1, UP0, UR12, UR18, UR14 ;  /* 0x000000120c127290 */ /* 0x000fe2000f83e00e */
[----:B-1----:R-:W-:-:S03]  /*12bb0*/  @P2 FFMA.FTZ R17, R167, R12, R18 ;  /* 0x0000000ca7112223 */ /* 0x002fc60000010012 */
        /* <DEDUP_REMOVED lines=31> */
[C---:B------:R-:W-:Y:S02]  /*12db0*/  @!P4 IADD3 R6, P1, PT, R21.reuse, UR18, RZ ;  /* 0x000000121506cc10 */ /* 0x040fe4000ff3e0ff */
[----:B------:R-:W-:Y:S02]  /*12dc0*/  @!P3 IADD3 R13, P0, PT, R20, UR18, RZ ;  /* 0x00000012140dbc10 */ /* 0x000fe4000ff1e0ff */
[----:B------:R-:W-:-:S02]  /*12dd0*/  @!P4 LEA.HI.X.SX32 R21, R21, UR5, 0x1, P1 ;  /* 0x000000051515cc11 */ /* 0x000fc400088f0eff */
[----:B------:R-:W-:Y:S02]  /*12de0*/  @!P3 LEA.HI.X.SX32 R20, R20, UR5, 0x1, P0 ;  /* 0x000000051414bc11 */ /* 0x000fe400080f0eff */
[----:B---3--:R-:W-:Y:S02]  /*12df0*/  @!P4 LEA R4, P1, R6, R4, 0x2 ;  /* 0x000000040604c211 */ /* 0x008fe400078210ff */
[----:B------:R-:W-:Y:S02]  /*12e00*/  @!P5 LEA.HI.X R19, R12, R7, R22, 0x2, P2 ;  /* 0x000000070c13d211 */ /* 0x000fe400010f1416 */
[----:B------:R-:W-:Y:S02]  /*12e10*/  @!P4 LEA.HI.X R5, R6, R5, R21, 0x2, P1 ;  /* 0x000000050605c211 */ /* 0x000fe400008f1415 */
[C---:B----4-:R-:W-:Y:S01]  /*12e20*/  @!P3 LEA R2, P0, R13.reuse, R2, 0x2 ;  /* 0x000000020d02b211 */ /* 0x050fe200078010ff */
[----:B------:R1:W-:Y:S03]  /*12e30*/  @!P5 STG.E desc[UR10][R18.64], R17 ;  /* 0x000000111200d986 */ /* 0x0003e6000c10190a */
[----:B------:R-:W-:Y:S01]  /*12e40*/  @!P3 LEA.HI.X R3, R13, R3, R20, 0x2, P0 ;  /* 0x000000030d03b211 */ /* 0x000fe200000f1414 */
[----:B------:R1:W-:Y:S04]  /*12e50*/  @!P4 STG.E desc[UR10][R4.64], R16 ;  /* 0x000000100400c986 */ /* 0x0003e8000c10190a */
[----:B------:R1:W-:Y:S04]  /*12e60*/  @!P3 STG.E desc[UR10][R2.64], R15 ;  /* 0x0000000f0200b986 */ /* 0x0003e8000c10190a */
.L_x_196:
[----:B------:R-:W-:Y:S05]  /*12e70*/  BSYNC.RECONVERGENT B0 ;  /* 0x0000000000007941 */ /* 0x000fea0003800200 */
.L_x_195:
[----:B------:R-:W2:Y:S01]  /*12e80*/  LDCU.64 UR8, c[0x0][0x410] ;  /* 0x00008200ff0877ac */ /* 0x000ea20008000a00 */
[----:B------:R-:W-:Y:S01]  /*12e90*/  IADD3 R6, P0, PT, R242, UR16, RZ ;  /* 0x00000010f2067c10 */ /* 0x000fe2000ff1e0ff */
[C---:B-1----:R-:W-:Y:S01]  /*12ea0*/  VIADD R4, R24.reuse, 0x20 ;  /* 0x0000002018047836 */ /* 0x042fe20000000000 */
[----:B------:R1:W3:Y:S01]  /*12eb0*/  LDS.128 R16, [R237] ;  /* 0x00000000ed107984 */ /* 0x0002e20000000c00 */
[----:B------:R-:W-:Y:S01]  /*12ec0*/  ISETP.GE.AND P3, PT, R24, UR7, PT ;  /* 0x0000000718007c0c */ /* 0x000fe2000bf66270 */
[----:B------:R-:W-:Y:S01]  /*12ed0*/  IMAD.MOV.U32 R25, RZ, RZ, RZ ;  /* 0x000000ffff197224 */ /* 0x000fe200078e00ff */
[----:B------:R-:W-:Y:S01]  /*12ee0*/  IADD3.X R7, PT, PT, RZ, UR13, RZ, P0, !PT ;  /* 0x0000000dff077c10 */ /* 0x000fe200087fe4ff */
[----:B------:R1:W4:Y:S01]  /*12ef0*/  LDS.128 R12, [R237+0x2000] ;  /* 0x00200000ed0c7984 */ /* 0x0003220000000c00 */
[----:B------:R-:W-:Y:S01]  /*12f00*/  ISETP.GE.AND P2, PT, R4, UR7, PT ;  /* 0x0000000704007c0c */ /* 0x000fe2000bf46270 */
[----:B------:R-:W-:Y:S01]  /*12f10*/  IMAD.WIDE.U32 R2, R0, 0x80, R24 ;  /* 0x0000008000027825 */ /* 0x000fe200078e0018 */
[C---:B------:R-:W-:Y:S01]  /*12f20*/  IADD3 R0, PT, PT, R24.reuse, 0x40, RZ ;  /* 0x0000004018007810 */ /* 0x040fe20007ffe0ff */
[----:B------:R-:W-:Y:S02]  /*12f30*/  BSSY.RECONVERGENT B0, `(.L_x_197) ;  /* 0x000001b000007945 */ /* 0x000fe40003800200 */
[----:B------:R-:W-:Y:S01]  /*12f40*/  VIADD R24, R24, 0x60 ;  /* 0x0000006018187836 */ /* 0x000fe20000000000 */
[----:B------:R-:W-:-:S02]  /*12f50*/  ISETP.GE.AND P1, PT, R0, UR7, PT ;  /* 0x0000000700007c0c */ /* 0x000fc4000bf26270 */
[----:B------:R-:W-:Y:S01]  /*12f60*/  LOP3.LUT R0, R242, 0x20, RZ, 0xfc, !PT ;  /* 0x00000020f2007812 */ /* 0x000fe200078efcff */
[----:B--2---:R-:W-:Y:S01]  /*12f70*/  IMAD.U32 R20, RZ, RZ, UR8 ;  /* 0x00000008ff147e24 */ /* 0x004fe2000f8e00ff */
[----:B------:R-:W-:Y:S02]  /*12f80*/  MOV R23, UR9 ;  /* 0x0000000900177c02 */ /* 0x000fe40008000f00 */
[----:B------:R-:W-:Y:S01]  /*12f90*/  ISETP.GE.AND P0, PT, R24, UR7, PT ;  /* 0x0000000718007c0c */ /* 0x000fe2000bf06270 */
[----:B------:R-:W-:Y:S02]  /*12fa0*/  IMAD.WIDE.U32 R20, R20, UR4, R6 ;  /* 0x0000000414147c25 */ /* 0x000fe4000f8e0006 */
[----:B------:R1:W2:Y:S02]  /*12fb0*/  LDS.128 R4, [R237+0x4000] ;  /* 0x00400000ed047984 */ /* 0x0002a40000000c00 */
[----:B------:R-:W-:Y:S01]  /*12fc0*/  IMAD R23, R23, UR4, R21 ;  /* 0x0000000417177c24 */ /* 0x000fe2000f8e0215 */
[----:B------:R-:W-:Y:S07]  /*12fd0*/  @P3 BRA `(.L_x_198) ;  /* 0x0000000000403947 */ /* 0x000fee0003800000 */
[----:B------:R-:W5:Y:S01]  /*12fe0*/  LDCU.64 UR8, c[0x0][0x408] ;  /* 0x00008100ff0877ac */ /* 0x000f620008000a00 */
[----:B------:R-:W-:Y:S01]  /*12ff0*/  IMAD.MOV.U32 R22, RZ, RZ, R20 ;  /* 0x000000ffff167224 */ /* 0x000fe200078e0014 */
[----:B------:R-:W3:Y:S01]  /*13000*/  LDCU UR6, c[0x0][0x440] ;  /* 0x00008800ff0677ac */ /* 0x000ee20008000800 */
[----:B------:R-:W1:Y:S01]  /*13010*/  LDCU.64 UR4, c[0x0][0x3f0] ;  /* 0x00007e00ff0477ac */ /* 0x000e620008000a00 */
[----:B-----5:R-:W-:Y:S02]  /*13020*/  IMAD R25, R3, UR8, RZ ;  /* 0x0000000803197c24 */ /* 0x020fe4000f8e02ff */
        /* <DEDUP_REMOVED lines=8> */
[----:B------:R1:W-:Y:S04]  /*130b0*/  @!P5 STG.E.128 desc[UR10][R28.64], R16 ;  /* 0x000000101c00d986 */ /* 0x0003e8000c101d0a */
[----:B----4-:R1:W-:Y:S04]  /*130c0*/  @!P4 STG.E.128 desc[UR10][R28.64+0x40], R12 ;  /* 0x0000400c1c00c986 */ /* 0x0103e8000c101d0a */
[----:B--2---:R1:W-:Y:S02]  /*130d0*/  @!P3 STG.E.128 desc[UR10][R28.64+0x80], R4 ;  /* 0x000080041c00b986 */ /* 0x0043e4000c101d0a */
.L_x_198:
[----:B------:R-:W-:Y:S05]  /*130e0*/  BSYNC.RECONVERGENT B0 ;  /* 0x0000000000007941 */ /* 0x000fea0003800200 */
.L_x_197:
[----:B-1-3--:R1:W3:Y:S01]  /*130f0*/  LDS.128 R16, [R237+0x800] ;  /* 0x00080000ed107984 */ /* 0x00a2e20000000c00 */
[----:B------:R-:W-:Y:S03]  /*13100*/  BSSY.RECONVERGENT B0, `(.L_x_199) ;  /* 0x0000017000007945 */ /* 0x000fe60003800200 */
[----:B----4-:R1:W4:Y:S04]  /*13110*/  LDS.128 R12, [R237+0x2800] ;  /* 0x00280000ed0c7984 */ /* 0x0103280000000c00 */
[----:B--2---:R1:W2:Y:S01]  /*13120*/  LDS.128 R4, [R237+0x4800] ;  /* 0x00480000ed047984 */ /* 0x0042a20000000c00 */
[----:B------:R-:W-:Y:S05]  /*13130*/  @P2 BRA `(.L_x_200) ;  /* 0x00000000004c2947 */ /* 0x000fea0003800000 */
[----:B------:R-:W5:Y:S01]  /*13140*/  LDCU.64 UR8, c[0x0][0x408] ;  /* 0x00008100ff0877ac */ /* 0x000f620008000a00 */
[----:B------:R-:W-:Y:S01]  /*13150*/  IADD3 R25, P2, PT, R2, 0x20, RZ ;  /* 0x0000002002197810 */ /* 0x000fe20007f5e0ff */
[----:B------:R-:W-:Y:S01]  /*13160*/  IMAD.MOV.U32 R26, RZ, RZ, R20 ;  /* 0x000000ffff1a7224 */ /* 0x000fe200078e0014 */
[----:B------:R-:W-:Y:S01]  /*13170*/  MOV R27, R23 ;  /* 0x00000017001b7202 */ /* 0x000fe20000000f00 */
[----:B------:R-:W1:Y:S02]  /*13180*/  LDCU UR6, c[0x0][0x440] ;  /* 0x00008800ff0677ac */ /* 0x000e640008000800 */
[----:B------:R-:W-:Y:S01]  /*13190*/  IMAD.X R24, RZ, RZ, R3, P2 ;  /* 0x000000ffff187224 */ /* 0x000fe200010e0603 */
[----:B------:R-:W3:Y:S03]  /*131a0*/  LDCU.64 UR4, c[0x0][0x3f0] ;  /* 0x00007e00ff0477ac */ /* 0x000ee60008000a00 */
[----:B-----5:R-:W-:-:S02]  /*131b0*/  IMAD R24, R24, UR8, RZ ;  /* 0x0000000818187c24 */ /* 0x020fc4000f8e02ff */
        /* <DEDUP_REMOVED lines=8> */
[----:B------:R1:W-:Y:S04]  /*13240*/  @!P4 STG.E.128 desc[UR10][R28.64], R16 ;  /* 0x000000101c00c986 */ /* 0x0003e8000c101d0a */
[----:B----4-:R1:W-:Y:S04]  /*13250*/  @!P3 STG.E.128 desc[UR10][R28.64+0x40], R12 ;  /* 0x0000400c1c00b986 */ /* 0x0103e8000c101d0a */
[----:B--2---:R1:W-:Y:S02]  /*13260*/  @!P2 STG.E.128 desc[UR10][R28.64+0x80], R4 ;  /* 0x000080041c00a986 */ /* 0x0043e4000c101d0a */
.L_x_200:
[----:B------:R-:W-:Y:S05]  /*13270*/  BSYNC.RECONVERGENT B0 ;  /* 0x0000000000007941 */ /* 0x000fea0003800200 */
.L_x_199:
        /* <DEDUP_REMOVED lines=24> */
.L_x_202:
[----:B------:R-:W-:Y:S05]  /*13400*/  BSYNC.RECONVERGENT B0 ;  /* 0x0000000000007941 */ /* 0x000fea0003800200 */
.L_x_201:
[----:B-12---:R1:W2:Y:S01]  /*13410*/  LDS.128 R4, [R237+0x3800] ;  /* 0x00380000ed047984 */ /* 0x0062a20000000c00 */
[----:B------:R-:W-:Y:S05]  /*13420*/  @P0 EXIT ;  /* 0x000000000000094d */ /* 0x000fea0003800000 */
[----:B------:R-:W5:Y:S01]  /*13430*/  LDCU.64 UR6, c[0x0][0x408] ;  /* 0x00008100ff0677ac */ /* 0x000f620008000a00 */
[----:B----4-:R4:W1:Y:S01]  /*13440*/  LDS.128 R12, [R237+0x5800] ;  /* 0x00580000ed0c7984 */ /* 0x0108620000000c00 */
[----:B------:R-:W-:Y:S01]  /*13450*/  IADD3 R2, P0, PT, R2, 0x60, RZ ;  /* 0x0000006002027810 */ /* 0x000fe20007f1e0ff */
[----:B---3--:R-:W-:Y:S01]  /*13460*/  IMAD.MOV.U32 R16, RZ, RZ, R20 ;  /* 0x000000ffff107224 */ /* 0x008fe200078e0014 */
[----:B------:R-:W3:Y:S01]  /*13470*/  LDCU UR8, c[0x0][0x440] ;  /* 0x00008800ff0877ac */ /* 0x000ee20008000800 */
[----:B------:R-:W-:Y:S02]  /*13480*/  MOV R17, R23 ;  /* 0x0000001700117202 */ /* 0x000fe40000000f00 */
[----:B------:R-:W-:Y:S01]  /*13490*/  IMAD.X R3, RZ, RZ, R3, P0 ;  /* 0x000000ffff037224 */ /* 0x000fe200000e0603 */
[----:B------:R-:W4:Y:S03]  /*134a0*/  LDCU.64 UR4, c[0x0][0x3f0] ;  /* 0x00007e00ff0477ac */ /* 0x000f260008000a00 */
[----:B-----5:R-:W-:-:S02]  /*134b0*/  IMAD R3, R3, UR6, RZ ;  /* 0x0000000603037c24 */ /* 0x020fc4000f8e02ff */
[----:B------:R-:W-:Y:S01]  /*134c0*/  IMAD.WIDE.U32 R16, R2, UR6, R16 ;  /* 0x0000000602107c25 */ /* 0x000fe2000f8e0010 */
[----:B---3--:R-:W-:-:S03]  /*134d0*/  ISETP.GE.AND P2, PT, R242, UR8, PT ;  /* 0x00000008f2007c0c */ /* 0x008fc6000bf46270 */
[----:B------:R-:W-:Y:S01]  /*134e0*/  IMAD R3, R2, UR7, R3 ;  /* 0x0000000702037c24 */ /* 0x000fe2000f8e0203 */
[----:B------:R-:W-:Y:S02]  /*134f0*/  ISETP.GE.AND P1, PT, R0, UR8, PT ;  /* 0x0000000800007c0c */ /* 0x000fe4000bf26270 */
[----:B------:R-:W-:Y:S01]  /*13500*/  ISETP.GE.AND P0, PT, R240, UR8, PT ;  /* 0x00000008f0007c0c */ /* 0x000fe2000bf06270 */
[----:B------:R-:W-:Y:S01]  /*13510*/  IMAD.IADD R3, R3, 0x1, R17 ;  /* 0x0000000103037824 */ /* 0x000fe200078e0211 */
[----:B----4-:R-:W-:-:S04]  /*13520*/  LEA R2, P3, R16, UR4, 0x1 ;  /* 0x0000000410027c11 */ /* 0x010fc8000f8608ff */
[----:B------:R-:W-:-:S05]  /*13530*/  LEA.HI.X R3, R16, UR5, R3, 0x1, P3 ;  /* 0x0000000510037c11 */ /* 0x000fca00098f0c03 */
[----:B------:R3:W-:Y:S04]  /*13540*/  @!P2 STG.E.128 desc[UR10][R2.64], R8 ;  /* 0x000000080200a986 */ /* 0x0007e8000c101d0a */
[----:B--2---:R3:W-:Y:S01]  /*13550*/  @!P1 STG.E.128 desc[UR10][R2.64+0x40], R4 ;  /* 0x0000400402009986 */ /* 0x0047e2000c101d0a */
[----:B-1----:R-:W-:Y:S05]  /*13560*/  @P0 EXIT ;  /* 0x000000000000094d */ /* 0x002fea0003800000 */
[----:B------:R-:W-:Y:S01]  /*13570*/  STG.E.128 desc[UR10][R2.64+0x80], R12 ;  /* 0x0000800c02007986 */ /* 0x000fe2000c101d0a */
[----:B------:R-:W-:Y:S05]  /*13580*/  EXIT ;  /* 0x000000000000794d */ /* 0x000fea0003800000 */
.L_x_203:
        /* <DEDUP_REMOVED lines=15> */
.L_x_1262:


//--------------------- .text._ZN5flash16flash_fwd_kernelI23Flash_fwd_kernel_traitsILi96ELi64ELi64ELi4ELb0ELb0EN7cutlass10bfloat16_tE19Flash_kernel_traitsILi96ELi64ELi64ELi4ES3_EELb0ELb1ELb0ELb0ELb1ELb1ELb0ELb0EEEvNS_16Flash_fwd_paramsE --------------------------
	.section	.text._ZN5flash16flash_fwd_kernelI23Flash_fwd_kernel_traitsILi96ELi64ELi64ELi4ELb0ELb0EN7cutlass10bfloat16_tE19Flash_kernel_traitsILi96ELi64ELi64ELi4ES3_EELb0ELb1ELb0ELb0ELb1ELb1ELb0ELb0EEEvNS_16Flash_fwd_paramsE,"ax",@progbits
	.align	128
        .global         _ZN5flash16flash_fwd_kernelI23Flash_fwd_kernel_traitsILi96ELi64ELi64ELi4ELb0ELb0EN7cutlass10bfloat16_tE19Flash_kernel_traitsILi96ELi64ELi64ELi4ES3_EELb0ELb1ELb0ELb0ELb1ELb1ELb0ELb0EEEvNS_16Flash_fwd_paramsE
        .type           _ZN5flash16flash_fwd_kernelI23Flash_fwd_kernel_traitsILi96ELi64ELi64ELi4ELb0ELb0EN7cutlass10bfloat16_tE19Flash_kernel_traitsILi96ELi64ELi64ELi4ES3_EELb0ELb1ELb0ELb0ELb1ELb1ELb0ELb0EEEvNS_16Flash_fwd_paramsE,@function
        .size           _ZN5flash16flash_fwd_kernelI23Flash_fwd_kernel_traitsILi96ELi64ELi64ELi4ELb0ELb0EN7cutlass10bfloat16_tE19Flash_kernel_traitsILi96ELi64ELi64ELi4ES3_EELb0ELb1ELb0ELb0ELb1ELb1ELb0ELb0EEEvNS_16Flash_fwd_paramsE,(.L_x_1263 - _ZN5flash16flash_fwd_kernelI23Flash_fwd_kernel_traitsILi96ELi64ELi64ELi4ELb0ELb0EN7cutlass10bfloat16_tE19Flash_kernel_traitsILi96ELi64ELi64ELi4ES3_EELb0ELb1ELb0ELb0ELb1ELb1ELb0ELb0EEEvNS_16Flash_fwd_paramsE)
        .other          _ZN5flash16flash_fwd_kernelI23Flash_fwd_kernel_traitsILi96ELi64ELi64ELi4ELb0ELb0EN7cutlass10bfloat16_tE19Flash_kernel_traitsILi96ELi64ELi64ELi4ES3_EELb0ELb1ELb0ELb0ELb1ELb1ELb0ELb0EEEvNS_16Flash_fwd_paramsE,@"STO_CUDA_ENTRY STV_DEFAULT"
_ZN5flash16flash_fwd_kernelI23Flash_fwd_kernel_traitsILi96ELi64ELi64ELi4ELb0ELb0EN7cutlass10bfloat16_tE19Flash_kernel_traitsILi96ELi64ELi64ELi4ES3_EELb0ELb1ELb0ELb0ELb1ELb1ELb0ELb0EEEvNS_16Flash_fwd_paramsE:
.text._ZN5flash16flash_fwd_kernelI23Flash_fwd_kernel_traitsILi96ELi64ELi64ELi4ELb0ELb0EN7cutlass10bfloat16_tE19Flash_kernel_traitsILi96ELi64ELi64ELi4ES3_EELb0ELb1ELb0ELb0ELb1ELb1ELb0ELb0EEEvNS_16Flash_fwd_paramsE:
[----:B------:R-:W-:Y:S08]  /*0000*/  LDC R1, c[0x0][0x37c] ;  /* 0x0000df00ff017b82 */ /* 0x000ff00000000800 */
[----:B------:R-:W1:Y:S01]  /*0010*/  LDC.64 R2, c[0x0][0x478] ;  /* 0x00011e00ff027b82 */ /* 0x000e620000000a00 */
[----:B------:R-:W2:Y:S01]  /*0020*/  S2R R9, SR_CTAID.Y ;  /* 0x0000000000097919 */ /* 0x000ea20000002600 */
[----:B------:R-:W3:Y:S01]  /*0030*/  LDCU.64 UR26, c[0x0][0x358] ;  /* 0x00006b00ff1a77ac */ /* 0x000ee20008000a00 */
[----:B------:R-:W-:-:S05]  /*0040*/  IMAD.MOV.U32 R15, RZ, RZ, RZ ;  /* 0x000000ffff0f7224 */ /* 0x000fca00078e00ff */
[----:B------:R-:W4:Y:S01]  /*0050*/  LDC.64 R4, c[0x0][0x470] ;  /* 0x00011c00ff047b82 */ /* 0x000f220000000a00 */
[----:B------:R-:W3:Y:S01]  /*0060*/  S2R R17, SR_CTAID.X ;  /* 0x0000000000117919 */ /* 0x000ee20000002500 */
[----:B------:R-:W3:Y:S01]  /*0070*/  LDCU UR24, c[0x0][0x434] ;  /* 0x00008680ff1877ac */ /* 0x000ee20008000800 */
        /* <DEDUP_REMOVED lines=9> */
[----:B-1----:R-:W-:-:S06]  /*0110*/  @P0 IMAD.WIDE.U32 R6, R9, 0x4, R4 ;  /* 0x0000000409060825 */ /* 0x002fcc00078e0004 */
[----:B------:R-:W1:Y:S01]  /*0120*/  @!P2 LDC.64 R4, c[0x0][0x488] ;  /* 0x00012200ff04ab82 */ /* 0x000e620000000a00 */
[----:B------:R-:W-:Y:S01]  /*0130*/  IMAD.SHL.U32 R95, R17, 0x40, RZ ;  /* 0x00000040115f7824 */ /* 0x000fe200078e00ff */
[----:B------:R3:W5:Y:S04]  /*0140*/  @P0 LDG.E R15, desc[UR26][R6.64] ;  /* 0x0000001a060f0981 */ /* 0x000768000c1e1900 */
[----:B------:R-:W-:Y:S02]  /*0150*/  ISETP.GE.AND P1, PT, R95, UR24, PT ;  /* 0x000000185f007c0c */ /* 0x000fe4000bf26270 */
[----:B-1----:R-:W-:-:S11]  /*0160*/  @!P2 ISETP.NE.U32.AND P0, PT, R4, RZ, PT ;  /* 0x000000ff0400a20c */ /* 0x002fd60003f05070 */
[----:B--23--:R-:W-:Y:S05]  /*0170*/  @P1 EXIT ;  /* 0x000000000000194d */ /* 0x00cfea0003800000 */
[----:B------:R-:W1:Y:S01]  /*0180*/  LDC R84, c[0x0][0x508] ;  /* 0x00014200ff547b82 */ /* 0x000e620000000800 */
[----:B------:R-:W-:Y:S01]  /*0190*/  @!P2 ISETP.NE.AND.EX P0, PT, R5, RZ, PT, P0 ;  /* 0x000000ff0500a20c */ /* 0x000fe20003f05300 */
[--C-:B-----5:R-:W-:Y:S01]  /*01a0*/  @P2 IMAD.IADD R96, R96, 0x1, -R15.reuse ;  /* 0x0000000160602824 */ /* 0x120fe200078e0a0f */
[----:B------:R-:W2:Y:S02]  /*01b0*/  S2R R8, SR_CTAID.Z ;  /* 0x0000000000087919 */ /* 0x000ea40000002700 */
[----:B------:R-:W-:Y:S01]  /*01c0*/  @!P2 SEL R3, R3, RZ, P0 ;  /* 0x000000ff0303a207 */ /* 0x000fe20000000000 */
[----:B------:R-:W3:Y:S03]  /*01d0*/  S2R R86, SR_TID.X ;  /* 0x0000000000567919 */ /* 0x000ee60000002100 */
[----:B------:R-:W-:-:S05]  /*01e0*/  @!P2 IADD3 R96, PT, PT, R3, R2, -R15 ;  /* 0x000000020360a210 */ /* 0x000fca0007ffe80f */
[----:B------:R-:W-:-:S05]  /*01f0*/  VIADD R4, R96, 0x3f ;  /* 0x0000003f60047836 */ /* 0x000fca0000000000 */
[----:B------:R-:W-:Y:S02]  /*0200*/  IADD3 R3, PT, PT, R4, -UR24, R95 ;  /* 0x8000001804037c10 */ /* 0x000fe4000fffe05f */
[----:B------:R-:W-:Y:S02]  /*0210*/  SHF.R.S32.HI R2, RZ, 0x1f, R4 ;  /* 0x0000001fff027819 */ /* 0x000fe40000011404 */
[----:B-1----:R-:W-:Y:S02]  /*0220*/  IADD3 R3, PT, PT, R3, 0x40, R84 ;  /* 0x0000004003037810 */ /* 0x002fe40007ffe054 */
[----:B------:R-:W-:Y:S02]  /*0230*/  LEA.HI R2, R2, R4, RZ, 0x6 ;  /* 0x0000000402027211 */ /* 0x000fe400078f30ff */
[----:B------:R-:W-:Y:S02]  /*0240*/  SHF.R.S32.HI R0, RZ, 0x1f, R3 ;  /* 0x0000001fff007819 */ /* 0x000fe40000011403 */
[----:B------:R-:W-:-:S02]  /*0250*/  SHF.R.S32.HI R2, RZ, 0x6, R2 ;  /* 0x00000006ff027819 */ /* 0x000fc40000011402 */
[----:B------:R-:W-:-:S04]  /*0260*/  LEA.HI R0, R0, R3, RZ, 0x6 ;  /* 0x0000000300007211 */ /* 0x000fc800078f30ff */
[----:B------:R-:W-:-:S04]  /*0270*/  SHF.R.S32.HI R3, RZ, 0x6, R0 ;  /* 0x00000006ff037819 */ /* 0x000fc80000011400 */
[----:B------:R-:W-:-:S04]  /*0280*/  VIMNMX R2, PT, PT, R2, R3, PT ;  /* 0x0000000302027248 */ /* 0x000fc80003fe0100 */
[----:B------:R-:W-:-:S13]  /*0290*/  ISETP.GT.AND P0, PT, R2, RZ, PT ;  /* 0x000000ff0200720c */ /* 0x000fda0003f04270 */
[----:B--23--:R-:W-:Y:S05]  /*02a0*/  @P0 BRA `(.L_x_204) ;  /* 0x0000000400500947 */ /* 0x00cfea0003800000 */
[----:B------:R-:W1:Y:S01]  /*02b0*/  LDCU.U8 UR4, c[0x0][0x549] ;  /* 0x0000a920ff0477ac */ /* 0x000e620008000000 */
[----:B------:R-:W2:Y:S01]  /*02c0*/  LDC.64 R4, c[0x0][0x400] ;  /* 0x00010000ff047b82 */ /* 0x000ea20000000a00 */
[----:B------:R-:W-:Y:S01]  /*02d0*/  IMAD.SHL.U32 R12, R86, 0x8, RZ ;  /* 0x00000008560c7824 */ /* 0x000fe200078e00ff */
[----:B------:R-:W3:Y:S04]  /*02e0*/  LDCU.U8 UR8, c[0x0][0x548] ;  /* 0x0000a900ff0877ac */ /* 0x000ee80008000000 */
[----:B------:R-:W-:Y:S02]  /*02f0*/  LOP3.LUT R12, R12, 0x18, RZ, 0xc0, !PT ;  /* 0x000000180c0c7812 */ /* 0x000fe400078ec0ff */
[----:B------:R-:W4:Y:S01]  /*0300*/  LDC.64 R2, c[0x0][0x408] ;  /* 0x00010200ff027b82 */ /* 0x000f220000000a00 */
[----:B-1----:R-:W-:-:S13]  /*0310*/  ISETP.NE.AND P1, PT, RZ, UR4, PT ;  /* 0x00000004ff007c0c */ /* 0x002fda000bf25270 */
[----:B------:R-:W1:Y:S01]  /*0320*/  @P1 LDC R11, c[0x0][0x430] ;  /* 0x00010c00ff0b1b82 */ /* 0x000e620000000800 */
[----:B------:R-:W-:-:S07]  /*0330*/  @P1 MOV R10, 0x1 ;  /* 0x00000001000a1802 */ /* 0x000fce0000000f00 */
[----:B------:R-:W2:Y:S01]  /*0340*/  @P1 LDC R6, c[0x0][0x430] ;  /* 0x00010c00ff061b82 */ /* 0x000ea20000000800 */
[----:B-1----:R-:W-:Y:S01]  /*0350*/  @P1 IMAD R11, R11, UR24, RZ ;  /* 0x000000180b0b1c24 */ /* 0x002fe2000f8e02ff */
[----:B---34-:R-:W-:Y:S06]  /*0360*/  @P1 BRA `(.L_x_205) ;  /* 0x0000000000241947 */ /* 0x018fec0003800000 */
[----:B------:R-:W-:Y:S01]  /*0370*/  ISETP.NE.AND P0, PT, RZ, UR8, PT ;  /* 0x00000008ff007c0c */ /* 0x000fe2000bf05270 */
[----:B------:R-:W1:-:S12]  /*0380*/  LDC R0, c[0x0][0x3e0] ;  /* 0x0000f800ff007b82 */ /* 0x000e580000000800 */
[----:B------:R-:W3:Y:S01]  /*0390*/  @P0 LDC R11, c[0x0][0x454] ;  /* 0x00011500ff0b0b82 */ /* 0x000ee20000000800 */
[----:B--2---:R-:W-:Y:S02]  /*03a0*/  @P0 MOV R6, 0x1 ;  /* 0x0000000100060802 */ /* 0x004fe40000000f00 */
[----:B------:R-:W-:-:S05]  /*03b0*/  @!P0 MOV R6, 0x1 ;  /* 0x0000000100068802 */ /* 0x000fca0000000f00 */
[----:B------:R-:W1:Y:S08]  /*03c0*/  @P0 LDC R7, c[0x0][0x454] ;  /* 0x00011500ff070b82 */ /* 0x000e700000000800 */
[----:B------:R-:W4:Y:S01]  /*03d0*/  @!P0 LDC R11, c[0x0][0x434] ;  /* 0x00010d00ff0b8b82 */ /* 0x000f220000000800 */
[----:B-1----:R-:W-:Y:S02]  /*03e0*/  @P0 IMAD R10, R7, R0, RZ ;  /* 0x00000000070a0224 */ /* 0x002fe400078e02ff */
[----:B---3--:R-:W-:-:S07]  /*03f0*/  @!P0 IMAD R10, R0, UR24, RZ ;  /* 0x00000018000a8c24 */ /* 0x008fce000f8e02ff */
.L_x_205:
[----:B------:R-:W1:Y:S01]  /*0400*/  LDCU.64 UR6, c[0x0][0x410] ;  /* 0x00008200ff0677ac */ /* 0x000e620008000a00 */
[----:B------:R-:W-:Y:S01]  /*0410*/  IMAD.MOV.U32 R13, RZ, RZ, RZ ;  /* 0x000000ffff0d7224 */ /* 0x000fe200078e00ff */
[----:B------:R-:W-:Y:S01]  /*0420*/  BSSY.RECONVERGENT B0, `(.L_x_206) ;  /* 0x0000032000007945 */ /* 0x000fe20003800200 */
[----:B------:R-:W3:Y:S01]  /*0430*/  LDCU.64 UR4, c[0x0][0x3f0] ;  /* 0x00007e00ff0477ac */ /* 0x000ee20008000a00 */
[C---:B--2---:R-:W-:Y:S01]  /*0440*/  IMAD.WIDE.U32 R12, R9.reuse, R4, R12 ;  /* 0x00000004090c7225 */ /* 0x044fe200078e000c */
[----:B------:R-:W-:Y:S02]  /*0450*/  SHF.R.U32.HI R4, RZ, 0x2, R86 ;  /* 0x00000002ff047819 */ /* 0x000fe40000011656 */
[----:B------:R-:W-:Y:S01]  /*0460*/  LOP3.LUT P4, R86, R86, 0x3, RZ, 0xc0, !PT ;  /* 0x0000000356567812 */ /* 0x000fe2000788c0ff */
[----:B------:R-:W-:Y:S01]  /*0470*/  IMAD R13, R9, R5, R13 ;  /* 0x00000005090d7224 */ /* 0x000fe200078e020d */
[----:B------:R-:W-:Y:S01]  /*0480*/  LEA R0, P0, R17, R4, 0x6 ;  /* 0x0000000411007211 */ /* 0x000fe200078030ff */
[----:B------:R-:W-:-:S03]  /*0490*/  VIADD R7, R4, 0x20 ;  /* 0x0000002004077836 */ /* 0x000fc60000000000 */
[----:B------:R-:W-:Y:S02]  /*04a0*/  LEA.HI.X R5, R17, RZ, RZ, 0x6, P0 ;  /* 0x000000ff11057211 */ /* 0x000fe400000f34ff */
[----:B------:R-:W-:Y:S01]  /*04b0*/  ISETP.NE.AND P0, PT, RZ, UR8, !P1 ;  /* 0x00000008ff007c0c */ /* 0x000fe2000cf05270 */
[----:B-1----:R-:W-:-:S04]  /*04c0*/  IMAD.WIDE.U32 R12, R8, UR6, R12 ;  /* 0x00000006080c7c25 */ /* 0x002fc8000f8e000c */
[----:B------:R-:W-:Y:S02]  /*04d0*/  IMAD R13, R8, UR7, R13 ;  /* 0x00000007080d7c24 */ /* 0x000fe4000f8e020d */
[-C--:B------:R-:W-:Y:S02]  /*04e0*/  IMAD R5, R5, R2.reuse, RZ ;  /* 0x0000000205057224 */ /* 0x080fe400078e02ff */
[----:B------:R-:W-:-:S04]  /*04f0*/  IMAD.WIDE.U32 R12, R0, R2, R12 ;  /* 0x00000002000c7225 */ /* 0x000fc800078e000c */
[----:B------:R-:W-:Y:S01]  /*0500*/  IMAD R5, R0, R3, R5 ;  /* 0x0000000300057224 */ /* 0x000fe200078e0205 */
[----:B---3--:R-:W-:Y:S01]  /*0510*/  LEA R14, P1, R12, UR4, 0x1 ;  /* 0x000000040c0e7c11 */ /* 0x008fe2000f8208ff */
[----:B------:R-:W-:Y:S02]  /*0520*/  IMAD R0, R9, UR24, RZ ;  /* 0x0000001809007c24 */ /* 0x000fe4000f8e02ff */
[----:B------:R-:W-:Y:S02]  /*0530*/  IMAD.IADD R5, R13, 0x1, R5 ;  /* 0x000000010d057824 */ /* 0x000fe400078e0205 */
[----:B----4-:R-:W-:-:S03]  /*0540*/  IMAD R8, R8, R11, RZ ;  /* 0x0000000b08087224 */ /* 0x010fc600078e02ff */
[----:B------:R-:W-:Y:S01]  /*0550*/  LEA.HI.X R15, R12, UR5, R5, 0x1, P1 ;  /* 0x000000050c0f7c11 */ /* 0x000fe200088f0c05 */
[----:B------:R-:W-:Y:S01]  /*0560*/  @!P0 IMAD R8, R9, R10, R8 ;  /* 0x0000000a09088224 */ /* 0x000fe200078e0208 */
[----:B------:R-:W-:Y:S01]  /*0570*/  SEL R5, R0, RZ, P0 ;  /* 0x000000ff00057207 */ /* 0x000fe20000000000 */
[C---:B------:R-:W-:Y:S01]  /*0580*/  IMAD R9, R95.reuse, R6, RZ ;  /* 0x000000065f097224 */ /* 0x040fe200078e02ff */
[----:B------:R-:W-:Y:S01]  /*0590*/  SHF.R.S32.HI R0, RZ, 0x1f, R0 ;  /* 0x0000001fff007819 */ /* 0x000fe20000011400 */
[----:B------:R1:W-:Y:S01]  /*05a0*/  STG.E.128 desc[UR26][R14.64], RZ ;  /* 0x000000ff0e007986 */ /* 0x0003e2000c101d1a */
[----:B------:R-:W-:Y:S02]  /*05b0*/  IADD3 R95, PT, PT, -R95, UR24, RZ ;  /* 0x000000185f5f7c10 */ /* 0x000fe4000fffe1ff */
[----:B------:R-:W-:Y:S01]  /*05c0*/  SEL R0, R0, RZ, P0 ;  /* 0x000000ff00007207 */ /* 0x000fe20000000000 */
[----:B------:R1:W-:Y:S01]  /*05d0*/  STG.E.128 desc[UR26][R14.64+0x40], RZ ;  /* 0x000040ff0e007986 */ /* 0x0003e2000c101d1a */
[----:B------:R-:W-:-:S02]  /*05e0*/  LEA R10, P0, R2, R14, 0x6 ;  /* 0x0000000e020a7211 */ /* 0x000fc400078030ff */
[----:B------:R-:W-:Y:S01]  /*05f0*/  ISETP.GE.OR P4, PT, R4, R95, P4 ;  /* 0x0000005f0400720c */ /* 0x000fe20002786670 */
[----:B------:R1:W-:Y:S01]  /*0600*/  STG.E.128 desc[UR26][R14.64+0x80], RZ ;  /* 0x000080ff0e007986 */ /* 0x0003e2000c101d1a */
[----:B------:R-:W-:Y:S02]  /*0610*/  LEA.HI.X R11, R2, R15, R3, 0x6, P0 ;  /* 0x0000000f020b7211 */ /* 0x000fe400000f3403 */
[--C-:B------:R-:W-:Y:S02]  /*0620*/  IADD3 R5, P2, P1, R9, R5, R8.reuse ;  /* 0x0000000509057210 */ /* 0x100fe4000795e008 */
[----:B------:R-:W-:Y:S01]  /*0630*/  SHF.R.S32.HI R9, RZ, 0x1f, R9 ;  /* 0x0000001fff097819 */ /* 0x000fe20000011409 */
[----:B------:R1:W-:Y:S01]  /*0640*/  STG.E.128 desc[UR26][R10.64], RZ ;  /* 0x000000ff0a007986 */ /* 0x0003e2000c101d1a */
[----:B------:R-:W-:Y:S02]  /*0650*/  ISETP.GE.AND P3, PT, R7, R95, PT ;  /* 0x0000005f0700720c */ /* 0x000fe40003f66270 */
[----:B------:R-:W-:Y:S01]  /*0660*/  SHF.R.S32.HI R8, RZ, 0x1f, R8 ;  /* 0x0000001fff087819 */ /* 0x000fe20000011408 */
[----:B------:R1:W-:Y:S01]  /*0670*/  STG.E.128 desc[UR26][R10.64+0x40], RZ ;  /* 0x000040ff0a007986 */ /* 0x0003e2000c101d1a */
[----:B------:R-:W-:-:S02]  /*0680*/  ISETP.NE.OR P3, PT, R86, RZ, P3 ;  /* 0x000000ff5600720c */ /* 0x000fc40001f65670 */
[----:B------:R-:W-:Y:S01]  /*0690*/  IADD3.X R0, PT, PT, R9, R0, R8, P2, P1 ;  /* 0x0000000009007210 */ /* 0x000fe200017e2408 */
[----:B------:R1:W-:Y:S01]  /*06a0*/  STG.E.128 desc[UR26][R10.64+0x80], RZ ;  /* 0x000080ff0a007986 */ /* 0x0003e2000c101d1a */
[----:B------:R-:W-:Y:S09]  /*06b0*/  @P4 BRA `(.L_x_207) ;  /* 0x0000000000204947 */ /* 0x000ff20003800000 */
[----:B------:R-:W2:Y:S01]  /*06c0*/  LDCU.64 UR4, c[0x0][0x420] ;  /* 0x00008400ff0477ac */ /* 0x000ea20008000a00 */
[----:B------:R-:W-:-:S05]  /*06d0*/  IMAD R2, R4, R6, RZ ;  /* 0x0000000604027224 */ /* 0x000fca00078e02ff */
[----:B------:R-:W-:-:S04]  /*06e0*/  IADD3 R3, P0, PT, R2, R5, RZ ;  /* 0x0000000502037210 */ /* 0x000fc80007f1e0ff */
[----:B------:R-:W-:Y:S02]  /*06f0*/  LEA.HI.X.SX32 R2, R2, R0, 0x1, P0 ;  /* 0x0000000002027211 */ /* 0x000fe400000f0eff */
[----:B--2---:R-:W-:-:S04]  /*0700*/  LEA R8, P0, R3, UR4, 0x2 ;  /* 0x0000000403087c11 */ /* 0x004fc8000f8010ff */
[----:B------:R-:W-:Y:S01]  /*0710*/  LEA.HI.X R9, R3, UR5, R2, 0x2, P0 ;  /* 0x0000000503097c11 */ /* 0x000fe200080f1402 */
[----:B------:R-:W-:-:S05]  /*0720*/  IMAD.MOV.U32 R3, RZ, RZ, 0x7f800000 ;  /* 0x7f800000ff037424 */ /* 0x000fca00078e00ff */
[----:B------:R2:W-:Y:S03]  /*0730*/  STG.E desc[UR26][R8.64], R3 ;  /* 0x0000000308007986 */ /* 0x0005e6000c10191a */
.L_x_207:
[----:B------:R-:W-:Y:S05]  /*0740*/  BSYNC.RECONVERGENT B0 ;  /* 0x0000000000007941 */ /* 0x000fea0003800200 */
.L_x_206:
[----:B------:R-:W-:Y:S05]  /*0750*/  @P3 EXIT ;  /* 0x000000000000394d */ /* 0x000fea0003800000 */
[----:B------:R-:W3:Y:S01]  /*0760*/  LDCU.64 UR4, c[0x0][0x420] ;  /* 0x00008400ff0477ac */ /* 0x000ee20008000a00 */
[----:B------:R-:W-:-:S05]  /*0770*/  IMAD R6, R7, R6, RZ ;  /* 0x0000000607067224 */ /* 0x000fca00078e02ff */
[----:B------:R-:W-:-:S04]  /*0780*/  IADD3 R5, P0, PT, R6, R5, RZ ;  /* 0x0000000506057210 */ /* 0x000fc80007f1e0ff */
[----:B------:R-:W-:Y:S02]  /*0790*/  LEA.HI.X.SX32 R0, R6, R0, 0x1, P0 ;  /* 0x0000000006007211 */ /* 0x000fe400000f0eff */
[----:B---3--:R-:W-:-:S04]  /*07a0*/  LEA R2, P0, R5, UR4, 0x2 ;  /* 0x0000000405027c11 */ /* 0x008fc8000f8010ff */
[----:B--2---:R-:W-:Y:S01]  /*07b0*/  LEA.HI.X R3, R5, UR5, R0, 0x2, P0 ;  /* 0x0000000505037c11 */ /* 0x004fe200080f1400 */
[----:B------:R-:W-:-:S05]  /*07c0*/  IMAD.MOV.U32 R5, RZ, RZ, 0x7f800000 ;  /* 0x7f800000ff057424 */ /* 0x000fca00078e00ff */
[----:B------:R-:W-:Y:S01]  /*07d0*/  STG.E desc[UR26][R2.64], R5 ;  /* 0x0000000502007986 */ /* 0x000fe2000c10191a */
[----:B------:R-:W-:Y:S05]  /*07e0*/  EXIT ;  /* 0x000000000000794d */ /* 0x000fea0003800000 */
.L_x_204:
[----:B------:R-:W1:Y:S01]  /*07f0*/  LDC R7, c[0x0][0x3e8] ;  /* 0x0000fa00ff077b82 */ /* 0x000e620000000800 */
[----:B------:R-:W-:Y:S01]  /*0800*/  IABS R6, R8 ;  /* 0x0000000800067213 */ /* 0x000fe20000000000 */
[----:B------:R-:W2:Y:S01]  /*0810*/  LDCU.128 UR16, c[0x0][0x3b0] ;  /* 0x00007600ff1077ac */ /* 0x000ea20008000c00 */
[----:B------:R-:W-:Y:S01]  /*0820*/  IMAD.MOV.U32 R19, RZ, RZ, RZ ;  /* 0x000000ffff137224 */ /* 0x000fe200078e00ff */
[--C-:B------:R-:W-:Y:S01]  /*0830*/  SHF.R.U32.HI R98, RZ, 0x2, R86.reuse ;  /* 0x00000002ff627819 */ /* 0x100fe20000011656 */
[C---:B------:R-:W-:Y:S01]  /*0840*/  IMAD.SHL.U32 R85, R86.reuse, 0x20, RZ ;  /* 0x0000002056557824 */ /* 0x040fe200078e00ff */
[----:B------:R-:W3:Y:S01]  /*0850*/  LDCU.128 UR20, c[0x0][0x3a0] ;  /* 0x00007400ff1477ac */ /* 0x000ee20008000c00 */
[----:B------:R-:W-:Y:S01]  /*0860*/  IMAD.SHL.U32 R87, R86, 0x4, RZ ;  /* 0x0000000456577824 */ /* 0x000fe200078e00ff */
[----:B------:R-:W-:Y:S01]  /*0870*/  SHF.R.U32.HI R94, RZ, 0x1, R86 ;  /* 0x00000001ff5e7819 */ /* 0x000fe20000011656 */
[----:B------:R-:W-:Y:S01]  /*0880*/  VIADD R90, R2, 0xffffffff ;  /* 0xffffffff025a7836 */ /* 0x000fe20000000000 */
[----:B------:R-:W4:Y:S01]  /*0890*/  LDCU.128 UR4, c[0x0][0x3d0] ;  /* 0x00007a00ff0477ac */ /* 0x000f220008000c00 */
[----:B------:R-:W-:Y:S01]  /*08a0*/  IMAD.MOV.U32 R99, RZ, RZ, RZ ;  /* 0x000000ffff637224 */ /* 0x000fe200078e00ff */
[----:B------:R-:W-:Y:S01]  /*08b0*/  LOP3.LUT R89, R85, 0x120, RZ, 0xc0, !PT ;  /* 0x0000012055597812 */ /* 0x000fe200078ec0ff */
[C---:B------:R-:W-:Y:S01]  /*08c0*/  IMAD.SHL.U32 R88, R86.reuse, 0x10, RZ ;  /* 0x0000001056587824 */ /* 0x040fe200078e00ff */
[----:B------:R-:W5:Y:S01]  /*08d0*/  LDCU.128 UR8, c[0x0][0x380] ;  /* 0x00007000ff0877ac */ /* 0x000f620008000c00 */
[----:B------:R-:W-:Y:S01]  /*08e0*/  IMAD.WIDE.U32 R16, R17, 0x40, R98 ;  /* 0x0000004011107825 */ /* 0x000fe200078e0062 */
[----:B------:R-:W-:Y:S01]  /*08f0*/  LOP3.LUT P6, RZ, R86, 0x4, RZ, 0xc0, !PT ;  /* 0x0000000456ff7812 */ /* 0x000fe200078cc0ff */
[----:B------:R-:W5:Y:S01]  /*0900*/  LDCU.128 UR12, c[0x0][0x390] ;  /* 0x00007200ff0c77ac */ /* 0x000f620008000c00 */
[----:B-1----:R-:W-:-:S04]  /*0910*/  IABS R4, R7 ;  /* 0x0000000700047213 */ /* 0x002fc80000000000 */
[----:B------:R-:W1:Y:S08]  /*0920*/  I2F.RP R3, R4 ;  /* 0x0000000400037306 */ /* 0x000e700000209400 */
[----:B-1----:R-:W1:Y:S02]  /*0930*/  MUFU.RCP R10, R3 ;  /* 0x00000003000a7308 */ /* 0x002e640000001000 */
[----:B-1----:R-:W-:Y:S01]  /*0940*/  VIADD R10, R10, 0xffffffe ;  /* 0x0ffffffe0a0a7836 */ /* 0x002fe20000000000 */
[----:B------:R-:W-:-:S05]  /*0950*/  SHF.R.S32.HI R3, RZ, 0x1f, R15 ;  /* 0x0000001fff037819 */ /* 0x000fca000001140f */
[----:B------:R-:W1:Y:S02]  /*0960*/  F2I.FTZ.U32.TRUNC.NTZ R11, R10 ;  /* 0x0000000a000b7305 */ /* 0x000e64000021f000 */
[----:B-1----:R-:W-:Y:S02]  /*0970*/  IMAD.MOV R0, RZ, RZ, -R11 ;  /* 0x000000ffff007224 */ /* 0x002fe400078e0a0b */
[----:B------:R-:W-:Y:S02]  /*0980*/  IMAD.MOV.U32 R10, RZ, RZ, RZ ;  /* 0x000000ffff0a7224 */ /* 0x000fe400078e00ff */
[----:B------:R-:W-:-:S04]  /*0990*/  IMAD R0, R0, R4, RZ ;  /* 0x0000000400007224 */ /* 0x000fc800078e02ff */
[----:B------:R-:W-:-:S04]  /*09a0*/  IMAD.HI.U32 R11, R11, R0, R10 ;  /* 0x000000000b0b7227 */ /* 0x000fc800078e000a */
[----:B------:R-:W-:Y:S02]  /*09b0*/  IMAD.SHL.U32 R10, R86, 0x8, RZ ;  /* 0x00000008560a7824 */ /* 0x000fe400078e00ff */
[----:B------:R-:W-:-:S03]  /*09c0*/  IMAD.HI.U32 R0, R11, R6, RZ ;  /* 0x000000060b007227 */ /* 0x000fc600078e00ff */
[----:B------:R-:W-:Y:S01]  /*09d0*/  LOP3.LUT R18, R10, 0x18, RZ, 0xc0, !PT ;  /* 0x000000180a127812 */ /* 0x000fe200078ec0ff */
[----:B------:R-:W-:-:S04]  /*09e0*/  IMAD.MOV R5, RZ, RZ, -R0 ;  /* 0x000000ffff057224 */ /* 0x000fc800078e0a00 */
[C---:B------:R-:W-:Y:S02]  /*09f0*/  IMAD R5, R4.reuse, R5, R6 ;  /* 0x0000000504057224 */ /* 0x040fe400078e0206 */
[----:B--2---:R-:W-:Y:S02]  /*0a00*/  IMAD R6, R3, UR18, RZ ;  /* 0x0000001203067c24 */ /* 0x004fe4000f8e02ff */
[----:B------:R-:W-:Y:S01]  /*0a10*/  IMAD.WIDE.U32 R12, R15, UR18, R18 ;  /* 0x000000120f0c7c25 */ /* 0x000fe2000f8e0012 */
[----:B------:R-:W-:-:S03]  /*0a20*/  ISETP.GT.U32.AND P1, PT, R4, R5, PT ;  /* 0x000000050400720c */ /* 0x000fc60003f24070 */
[----:B------:R-:W-:-:S04]  /*0a30*/  IMAD R6, R15, UR19, R6 ;  /* 0x000000130f067c24 */ /* 0x000fc8000f8e0206 */
[----:B------:R-:W-:Y:S01]  /*0a40*/  IMAD.IADD R13, R13, 0x1, R6 ;  /* 0x000000010d0d7824 */ /* 0x000fe200078e0206 */
[----:B------:R-:W-:Y:S01]  /*0a50*/  LOP3.LUT R6, R8, R7, RZ, 0x3c, !PT ;  /* 0x0000000708067212 */ /* 0x000fe200078e3cff */
[----:B---3--:R-:W-:-:S03]  /*0a60*/  IMAD.WIDE.U32 R22, R9, UR20, R12 ;  /* 0x0000001409167c25 */ /* 0x008fc6000f8e000c */
[----:B------:R-:W-:Y:S01]  /*0a70*/  ISETP.GE.AND P0, PT, R6, RZ, PT ;  /* 0x000000ff0600720c */ /* 0x000fe20003f06270 */
[----:B------:R-:W-:Y:S01]  /*0a80*/  USHF.L.U64.HI UR20, UR18, 0x6, UR19 ;  /* 0x0000000612147899 */ /* 0x000fe20008010213 */
[----:B------:R-:W-:Y:S01]  /*0a90*/  LOP3.LUT R6, R85, 0xc0, RZ, 0xc0, !PT ;  /* 0x000000c055067812 */ /* 0x000fe200078ec0ff */
[----:B------:R-:W-:Y:S01]  /*0aa0*/  @!P1 IMAD.IADD R5, R5, 0x1, -R4 ;  /* 0x0000000105059824 */ /* 0x000fe200078e0a04 */
[----:B------:R-:W-:Y:S01]  /*0ab0*/  LOP3.LUT R13, R10, 0xd8, RZ, 0xc0, !PT ;  /* 0x000000d80a0d7812 */ /* 0x000fe200078ec0ff */
[----:B------:R-:W-:Y:S01]  /*0ac0*/  @!P1 VIADD R0, R0, 0x1 ;  /* 0x0000000100009836 */ /* 0x000fe20000000000 */
[----:B------:R-:W-:Y:S01]  /*0ad0*/  ISETP.NE.AND P1, PT, R7, RZ, PT ;  /* 0x000000ff0700720c */ /* 0x000fe20003f25270 */
[----:B------:R-:W-:Y:S01]  /*0ae0*/  IMAD R23, R9, UR21, R23 ;  /* 0x0000001509177c24 */ /* 0x000fe2000f8e0217 */
[----:B------:R-:W-:Y:S02]  /*0af0*/  ISETP.GE.U32.AND P2, PT, R5, R4, PT ;  /* 0x000000040500720c */ /* 0x000fe40003f46070 */
[----:B------:R-:W1:Y:S01]  /*0b00*/  LDC.64 R4, c[0x0][0x3c0] ;  /* 0x0000f000ff047b82 */ /* 0x000e620000000a00 */
[----:B------:R-:W-:Y:S01]  /*0b10*/  LOP3.LUT R87, R6, 0x18, R87, 0xf8, !PT ;  /* 0x0000001806577812 */ /* 0x000fe200078ef857 */
[----:B------:R-:W-:Y:S01]  /*0b20*/  IMAD.WIDE.U32 R22, R98, UR18, R22 ;  /* 0x0000001262167c25 */ /* 0x000fe2000f8e0016 */
[----:B------:R-:W-:-:S02]  /*0b30*/  LOP3.LUT R13, R13, 0x18, R86, 0x78, !PT ;  /* 0x000000180d0d7812 */ /* 0x000fc400078e7856 */
[----:B------:R-:W-:Y:S01]  /*0b40*/  LOP3.LUT R129, R87, 0x8, R86, 0x78, !PT ;  /* 0x0000000857817812 */ /* 0x000fe200078e7856 */
[----:B------:R-:W-:Y:S01]  /*0b50*/  IMAD R23, R98, UR19, R23 ;  /* 0x0000001362177c24 */ /* 0x000fe2000f8e0217 */
[----:B------:R-:W-:Y:S01]  /*0b60*/  LOP3.LUT R13, R13, 0x1f20, R10, 0xf8, !PT ;  /* 0x00001f200d0d7812 */ /* 0x000fe200078ef80a */
[----:B------:R-:W-:Y:S01]  /*0b70*/  IMAD R10, R90, UR20, RZ ;  /* 0x000000145a0a7c24 */ /* 0x000fe2000f8e02ff */
[----:B------:R-:W-:Y:S02]  /*0b80*/  LOP3.LUT R92, R87, 0x8, R94, 0x78, !PT ;  /* 0x00000008575c7812 */ /* 0x000fe400078e785e */
[----:B------:R-:W-:Y:S01]  /*0b90*/  @P2 VIADD R0, R0, 0x1 ;  /* 0x0000000100002836 */ /* 0x000fe20000000000 */
[----:B------:R-:W-:-:S03]  /*0ba0*/  LOP3.LUT R94, R94, 0x1f0, RZ, 0xc0, !PT ;  /* 0x000001f05e5e7812 */ /* 0x000fc600078ec0ff */
[----:B------:R-:W-:Y:S01]  /*0bb0*/  @!P0 IMAD.MOV R0, RZ, RZ, -R0 ;  /* 0x000000ffff008224 */ /* 0x000fe200078e0a00 */
[----:B------:R-:W-:Y:S02]  /*0bc0*/  @!P1 LOP3.LUT R0, RZ, R7, RZ, 0x33, !PT ;  /* 0x00000007ff009212 */ /* 0x000fe400078e33ff */
[----:B------:R-:W2:Y:S03]  /*0bd0*/  LDC.64 R6, c[0x0][0x3c8] ;  /* 0x0000f200ff067b82 */ /* 0x000ea60000000a00 */
[----:B----4-:R-:W-:-:S04]  /*0be0*/  IMAD.WIDE.U32 R22, R0, UR4, R22 ;  /* 0x0000000400167c25 */ /* 0x010fc8000f8e0016 */
[-C--:B-1----:R-:W-:Y:S01]  /*0bf0*/  IMAD R12, R3, R4.reuse, RZ ;  /* 0x00000004030c7224 */ /* 0x082fe200078e02ff */
[----:B------:R-:W-:Y:S02]  /*0c00*/  SHF.R.S32.HI R3, RZ, 0x1f, R0 ;  /* 0x0000001fff037819 */ /* 0x000fe40000011400 */
[----:B-----5:R-:W-:Y:S01]  /*0c10*/  LEA R133, P0, R22, UR10, 0x1 ;  /* 0x0000000a16857c11 */ /* 0x020fe2000f8008ff */
[----:B------:R-:W-:Y:S01]  /*0c20*/  IMAD R11, R15, R5, R12 ;  /* 0x000000050f0b7224 */ /* 0x000fe200078e020c */
[----:B------:R-:W-:Y:S01]  /*0c30*/  USHF.L.U32 UR10, UR18, 0x5, URZ ;  /* 0x00000005120a7899 */ /* 0x000fe200080006ff */
[----:B------:R-:W-:Y:S01]  /*0c40*/  IMAD R21, R3, UR4, RZ ;  /* 0x0000000403157c24 */ /* 0x000fe2000f8e02ff */
[----:B------:R-:W-:Y:S01]  /*0c50*/  USHF.L.U32 UR4, UR18, 0x6, URZ ;  /* 0x0000000612047899 */ /* 0x000fe200080006ff */
[----:B------:R-:W-:Y:S01]  /*0c60*/  IMAD.WIDE.U32 R14, R15, R4, R18 ;  /* 0x000000040f0e7225 */ /* 0x000fe200078e0012 */
[----:B------:R-:W-:-:S03]  /*0c70*/  USHF.L.U64.HI UR18, UR18, 0x5, UR19 ;  /* 0x0000000512127899 */ /* 0x000fc60008010213 */
[----:B------:R-:W-:Y:S01]  /*0c80*/  IMAD R12, R0, UR5, R21 ;  /* 0x00000005000c7c24 */ /* 0x000fe2000f8e0215 */
[----:B------:R-:W1:Y:S01]  /*0c90*/  S2UR UR5, SR_CgaCtaId ;  /* 0x00000000000579c3 */ /* 0x000e620000008800 */
[----:B------:R-:W-:Y:S01]  /*0ca0*/  IMAD.WIDE.U32 R18, R9, UR14, R18 ;  /* 0x0000000e09127c25 */ /* 0x000fe2000f8e0012 */
[----:B------:R-:W-:-:S03]  /*0cb0*/  USHF.L.U64.HI UR14, UR16, 0x5, UR17 ;  /* 0x00000005100e7899 */ /* 0x000fc60008010211 */
[----:B------:R-:W-:Y:S02]  /*0cc0*/  IMAD.IADD R12, R23, 0x1, R12 ;  /* 0x00000001170c7824 */ /* 0x000fe400078e020c */
[----:B------:R-:W-:Y:S02]  /*0cd0*/  IMAD.IADD R23, R15, 0x1, R11 ;  /* 0x000000010f177824 */ /* 0x000fe400078e020b */
[----:B------:R-:W-:Y:S01]  /*0ce0*/  IMAD.WIDE.U32 R20, R90, UR4, RZ ;  /* 0x000000045a147c25 */ /* 0x000fe2000f8e00ff */
[----:B------:R-:W-:Y:S01]  /*0cf0*/  LEA.HI.X R132, R22, UR11, R12, 0x1, P0 ;  /* 0x0000000b16847c11 */ /* 0x000fe200080f0c0c */
[----:B------:R-:W-:Y:S02]  /*0d00*/  USHF.L.U32 UR11, UR16, 0x5, URZ ;  /* 0x00000005100b7899 */ /* 0x000fe400080006ff */
[----:B------:R-:W-:Y:S01]  /*0d10*/  IMAD.MOV.U32 R22, RZ, RZ, R14 ;  /* 0x000000ffff167224 */ /* 0x000fe200078e000e */
[----:B------:R-:W-:Y:S01]  /*0d20*/  LEA R14, P1, R20, R133, 0x1 ;  /* 0x00000085140e7211 */ /* 0x000fe200078208ff */
[----:B------:R-:W-:-:S02]  /*0d30*/  IMAD R19, R9, UR15, R19 ;  /* 0x0000000f09137c24 */ /* 0x000fc4000f8e0213 */
[----:B------:R-:W-:-:S04]  /*0d40*/  IMAD.WIDE.U32 R22, R9, UR22, R22 ;  /* 0x0000001609167c25 */ /* 0x000fc8000f8e0016 */
[----:B------:R-:W-:Y:S01]  /*0d50*/  IMAD.IADD R11, R21, 0x1, R10 ;  /* 0x00000001150b7824 */ /* 0x000fe200078e020a */
[----:B------:R-:W-:Y:S01]  /*0d60*/  IADD3 R10, P0, PT, R20, UR10, RZ ;  /* 0x0000000a140a7c10 */ /* 0x000fe2000ff1e0ff */
[----:B--2---:R-:W-:-:S03]  /*0d70*/  IMAD.WIDE.U32 R24, R8, R6, R18 ;  /* 0x0000000608187225 */ /* 0x004fc600078e0012 */
[-C--:B------:R-:W-:Y:S01]  /*0d80*/  LEA.HI.X R15, R20, R132.reuse, R11, 0x1, P1 ;  /* 0x00000084140f7211 */ /* 0x080fe200008f0c0b */
[----:B------:R-:W-:Y:S01]  /*0d90*/  IMAD R23, R9, UR23, R23 ;  /* 0x0000001709177c24 */ /* 0x000fe2000f8e0217 */
[----:B------:R-:W-:Y:S01]  /*0da0*/  IADD3.X R11, PT, PT, R11, UR18, RZ, P0, !PT ;  /* 0x000000120b0b7c10 */ /* 0x000fe200087fe4ff */
[----:B------:R-:W-:Y:S01]  /*0db0*/  IMAD.U32 R18, RZ, RZ, UR11 ;  /* 0x0000000bff127e24 */ /* 0x000fe2000f8e00ff */
[C---:B------:R-:W-:Y:S01]  /*0dc0*/  LEA R20, P0, R10.reuse, R133, 0x1 ;  /* 0x000000850a147211 */ /* 0x040fe200078008ff */
[----:B------:R-:W-:Y:S01]  /*0dd0*/  IMAD.U32 R19, RZ, RZ, UR14 ;  /* 0x0000000eff137e24 */ /* 0x000fe2000f8e00ff */
[----:B------:R-:W-:Y:S01]  /*0de0*/  UMOV UR11, 0x400 ;  /* 0x00000400000b7882 */ /* 0x000fe20000000000 */
[----:B------:R-:W-:Y:S01]  /*0df0*/  IMAD R9, R17, UR16, RZ ;  /* 0x0000001011097c24 */ /* 0x000fe2000f8e02ff */
[----:B------:R-:W-:Y:S01]  /*0e00*/  LEA.HI.X R21, R10, R132, R11, 0x1, P0 ;  /* 0x000000840a157211 */ /* 0x000fe200000f0c0b */
[----:B------:R-:W-:Y:S01]  /*0e10*/  IMAD R25, R8, R7, R25 ;  /* 0x0000000708197224 */ /* 0x000fe200078e0219 */
[----:B-1----:R-:W-:Y:S01]  /*0e20*/  ULEA UR5, UR5, UR11, 0x18 ;  /* 0x0000000b05057291 */ /* 0x002fe2000f8ec0ff */
[----:B------:R-:W-:-:S04]  /*0e30*/  IMAD.WIDE.U32 R18, R16, UR16, R18 ;  /* 0x0000001010127c25 */ /* 0x000fc8000f8e0012 */
[C---:B------:R-:W-:Y:S01]  /*0e40*/  IMAD R9, R16.reuse, UR17, R9 ;  /* 0x0000001110097c24 */ /* 0x040fe2000f8e0209 */
[----:B------:R-:W-:Y:S01]  /*0e50*/  LEA R93, R13, UR5, 0x1 ;  /* 0x000000050d5d7c11 */ /* 0x000fe2000f8e08ff */
[----:B------:R-:W-:Y:S01]  /*0e60*/  IMAD.WIDE.U32 R16, R16, UR16, R24 ;  /* 0x0000001010107c25 */ /* 0x000fe2000f8e0018 */
[----:B------:R-:W-:-:S03]  /*0e70*/  IADD3 R24, P0, PT, R24, R18, RZ ;  /* 0x0000001218187210 */ /* 0x000fc60007f1e0ff */
[----:B------:R-:W-:Y:S01]  /*0e80*/  IMAD.IADD R6, R17, 0x1, R9 ;  /* 0x0000000111067824 */ /* 0x000fe200078e0209 */
[----:B------:R-:W-:Y:S01]  /*0e90*/  LEA R18, P1, R16, UR8, 0x1 ;  /* 0x0000000810127c11 */ /* 0x000fe2000f8208ff */
[-C--:B------:R-:W-:Y:S01]  /*0ea0*/  IMAD.WIDE.U32 R10, R98, R4.reuse, R22 ;  /* 0x00000004620a7225 */ /* 0x080fe200078e0016 */
[----:B------:R-:W-:Y:S02]  /*0eb0*/  IADD3.X R9, PT, PT, R25, R9, R19, P0, !PT ;  /* 0x0000000919097210 */ /* 0x000fe400007fe413 */
[----:B------:R-:W-:Y:S01]  /*0ec0*/  LEA R12, P0, R24, UR8, 0x1 ;  /* 0x00000008180c7c11 */ /* 0x000fe2000f8008ff */
[----:B------:R-:W-:Y:S01]  /*0ed0*/  IMAD R11, R98, R5, R11 ;  /* 0x00000005620b7224 */ /* 0x000fe200078e020b */
[----:B------:R-:W-:Y:S01]  /*0ee0*/  LEA.HI.X R19, R16, UR9, R6, 0x1, P1 ;  /* 0x0000000910137c11 */ /* 0x000fe200088f0c06 */
[----:B------:R-:W-:Y:S01]  /*0ef0*/  IMAD R3, R3, UR6, RZ ;  /* 0x0000000603037c24 */ /* 0x000fe2000f8e02ff */
[----:B------:R-:W-:Y:S01]  /*0f00*/  LEA.HI.X R13, R24, UR9, R9, 0x1, P0 ;  /* 0x00000009180d7c11 */ /* 0x000fe200080f0c09 */
[----:B------:R-:W-:Y:S01]  /*0f10*/  IMAD.WIDE.U32 R8, R90, R4, RZ ;  /* 0x000000045a087225 */ /* 0x000fe200078e00ff */
[----:B------:R-:W-:Y:S01]  /*0f20*/  LOP3.LUT R98, R98, 0x7, RZ, 0xc0, !PT ;  /* 0x0000000762627812 */ /* 0x000fe200078ec0ff */
[----:B------:R-:W-:Y:S01]  /*0f30*/  @!PT LDS RZ, [RZ] ;  /* 0x00000000fffff984 */ /* 0x000fe20000000800 */
[----:B------:R-:W-:Y:S01]  /*0f40*/  @!PT LDS RZ, [RZ] ;  /* 0x00000000fffff984 */ /* 0x000fe20000000800 */
[----:B------:R-:W-:Y:S01]  /*0f50*/  @!PT LDS RZ, [RZ] ;  /* 0x00000000fffff984 */ /* 0x000fe20000000800 */
[----:B------:R-:W-:Y:S02]  /*0f60*/  LDGSTS.E.BYPASS.LTC128B.128 [R93], desc[UR26][R18.64] ;  /* 0x00000000125d7fae */ /* 0x000fe4000b981a1a */
[----:B------:R-:W-:-:S02]  /*0f70*/  IMAD R3, R0, UR7, R3 ;  /* 0x0000000700037c24 */ /* 0x000fc4000f8e0203 */
[----:B------:R-:W-:Y:S01]  /*0f80*/  LDGSTS.E.BYPASS.LTC128B.128 [R93+0x1000], desc[UR26][R18.64+0x40] ;  /* 0x01000040125d7fae */ /* 0x000fe2000b981a1a */
[----:B------:R-:W-:-:S03]  /*0f90*/  IMAD.WIDE.U32 R10, R0, UR6, R10 ;  /* 0x00000006000a7c25 */ /* 0x000fc6000f8e000a */
[----:B------:R-:W-:Y:S01]  /*0fa0*/  LDGSTS.E.BYPASS.LTC128B.128 [R93+0x2000], desc[UR26][R18.64+0x80] ;  /* 0x02000080125d7fae */ /* 0x000fe2000b981a1a */
[----:B------:R-:W-:Y:S01]  /*0fb0*/  IMAD R7, R90, R5, R9 ;  /* 0x000000055a077224 */ /* 0x000fe200078e0209 */
[----:B------:R-:W-:Y:S01]  /*0fc0*/  LEA R131, P1, R10, UR12, 0x1 ;  /* 0x0000000c0a837c11 */ /* 0x000fe2000f8208ff */
[C---:B------:R-:W-:Y:S01]  /*0fd0*/  IMAD.SHL.U32 R17, R8.reuse, 0x40, RZ ;  /* 0x0000004008117824 */ /* 0x040fe200078e00ff */
[----:B------:R-:W-:Y:S01]  /*0fe0*/  LDGSTS.E.BYPASS.LTC128B.128 [R93+0x800], desc[UR26][R12.64] ;  /* 0x008000000c5d7fae */ /* 0x000fe2000b981a1a */
[----:B------:R-:W-:Y:S01]  /*0ff0*/  IMAD.IADD R9, R11, 0x1, R3 ;  /* 0x000000010b097824 */ /* 0x000fe200078e0203 */
[----:B------:R-:W-:Y:S02]  /*1000*/  SHF.L.U64.HI R3, R8, 0x6, R7 ;  /* 0x0000000608037819 */ /* 0x000fe40000010207 */
[----:B------:R-:W-:Y:S01]  /*1010*/  LDGSTS.E.BYPASS.LTC128B.128 [R93+0x1800], desc[UR26][R12.64+0x40] ;  /* 0x018000400c5d7fae */ /* 0x000fe2000b981a1a */
[----:B------:R-:W-:Y:S02]  /*1020*/  LEA R0, P0, R4, R17, 0x5 ;  /* 0x0000001104007211 */ /* 0x000fe400078028ff */
[----:B------:R-:W-:Y:S01]  /*1030*/  LEA.HI.X R130, R10, UR13, R9, 0x1, P1 ;  /* 0x0000000d0a827c11 */ /* 0x000fe200088f0c09 */
[----:B------:R-:W-:Y:S01]  /*1040*/  LDGSTS.E.BYPASS.LTC128B.128 [R93+0x2800], desc[UR26][R12.64+0x80] ;  /* 0x028000800c5d7fae */ /* 0x000fe2000b981a1a */
[----:B------:R-:W-:-:S02]  /*1050*/  LEA.HI.X R5, R4, R3, R5, 0x5, P0 ;  /* 0x0000000304057211 */ /* 0x000fc400000f2c05 */
[-C--:B------:R-:W-:Y:S01]  /*1060*/  LEA R6, P1, R8, R131.reuse, 0x7 ;  /* 0x0000008308067211 */ /* 0x080fe200078238ff */
[----:B------:R-:W-:Y:S01]  /*1070*/  LDGSTS.E.BYPASS.LTC128B.128 [R93+0x3000], desc[UR26][R14.64] ;  /* 0x030000000e5d7fae */ /* 0x000fe2000b981a1a */
[----:B------:R-:W-:Y:S02]  /*1080*/  LOP3.LUT R4, R88, 0x100, RZ, 0xc0, !PT ;  /* 0x0000010058047812 */ /* 0x000fe400078ec0ff */
[----:B------:R-:W-:Y:S01]  /*1090*/  LEA.HI.X R7, R8, R130, R7, 0x7, P1 ;  /* 0x0000008208077211 */ /* 0x000fe200008f3c07 */
[----:B------:R-:W-:Y:S01]  /*10a0*/  LDGSTS.E.BYPASS.LTC128B.128 [R93+0x4000], desc[UR26][R14.64+0x40] ;  /* 0x040000400e5d7fae */ /* 0x000fe2000b981a1a */
[----:B------:R-:W-:Y:S02]  /*10b0*/  LOP3.LUT R4, R4, 0x20, R85, 0xf8, !PT ;  /* 0x0000002004047812 */ /* 0x000fe400078ef855 */
[----:B------:R-:W-:Y:S01]  /*10c0*/  LOP3.LUT R3, R89, 0x3e00, R88, 0xf8, !PT ;  /* 0x00003e0059037812 */ /* 0x000fe200078ef858 */
[----:B------:R-:W-:Y:S01]  /*10d0*/  LDGSTS.E.BYPASS.LTC128B.128 [R93+0x5000], desc[UR26][R14.64+0x80] ;  /* 0x050000800e5d7fae */ /* 0x000fe2000b981a1a */
[----:B------:R-:W-:-:S02]  /*10e0*/  LEA R8, P0, R0, R131, 0x1 ;  /* 0x0000008300087211 */ /* 0x000fc400078008ff */
[----:B------:R-:W-:Y:S01]  /*10f0*/  LOP3.LUT R129, R4, R129, RZ, 0xfc, !PT ;  /* 0x0000008104817212 */ /* 0x000fe200078efcff */
[----:B------:R-:W-:Y:S01]  /*1100*/  LDGSTS.E.BYPASS.LTC128B.128 [R93+0x3800], desc[UR26][R20.64] ;  /* 0x03800000145d7fae */ /* 0x000fe2000b981a1a */
[----:B------:R-:W-:Y:S02]  /*1110*/  LOP3.LUT R3, R3, R92, RZ, 0xfc, !PT ;  /* 0x0000005c03037212 */ /* 0x000fe400078efcff */
[----:B------:R-:W-:Y:S01]  /*1120*/  LEA.HI.X R9, R0, R130, R5, 0x1, P0 ;  /* 0x0000008200097211 */ /* 0x000fe200000f0c05 */
[----:B------:R-:W-:Y:S01]  /*1130*/  LDGSTS.E.BYPASS.LTC128B.128 [R93+0x4800], desc[UR26][R20.64+0x40] ;  /* 0x04800040145d7fae */ /* 0x000fe2000b981a1a */
[----:B------:R-:W-:Y:S01]  /*1140*/  LEA R3, R3, UR5, 0x1 ;  /* 0x0000000503037c11 */ /* 0x000fe2000f8e08ff */
[----:B------:R-:W-:Y:S01]  /*1150*/  IMAD.MOV.U32 R0, RZ, RZ, 0x20 ;  /* 0x00000020ff007424 */ /* 0x000fe200078e00ff */
[----:B------:R-:W-:Y:S01]  /*1160*/  LEA R129, R129, UR5, 0x1 ;  /* 0x0000000581817c11 */ /* 0x000fe2000f8e08ff */
[----:B------:R1:W-:Y:S03]  /*1170*/  LDGSTS.E.BYPASS.LTC128B.128 [R93+0x5800], desc[UR26][R20.64+0x80] ;  /* 0x05800080145d7fae */ /* 0x0003e6000b981a1a */
[----:B------:R-:W-:Y:S01]  /*1180*/  SEL R0, R0, 0xffffffe0, !P6 ;  /* 0xffffffe000007807 */ /* 0x000fe20007000000 */
[----:B------:R-:W0:Y:S04]  /*1190*/  LDGDEPBAR ;  /* 0x00000000000079af */ /* 0x000e280000000000 */
[----:B------:R-:W-:-:S02]  /*11a0*/  IMAD.IADD R128, R0, 0x1, R3 ;  /* 0x0000000100807824 */ /* 0x000fc400078e0203 */
[----:B------:R-:W-:Y:S01]  /*11b0*/  IMAD.IADD R91, R0, 0x1, R129 ;  /* 0x00000001005b7824 */ /* 0x000fe200078e0281 */
[----:B------:R-:W-:-:S04]  /*11c0*/  DEPBAR.LE SB0, 0x0 ;  /* 0x000080000000791a */ /* 0x000fc80000000000 */
[----:B------:R-:W-:Y:S06]  /*11d0*/  BAR.SYNC.DEFER_BLOCKING 0x0 ;  /* 0x0000000000007b1d */ /* 0x000fec0000010000 */
        /* <DEDUP_REMOVED lines=10> */
[----:B-1----:R-:W1:Y:S04]  /*1280*/  LDSM.16.M88.4 R20, [R129+0x3000] ;  /* 0x003000008114783b */ /* 0x002e680000000200 */
[----:B------:R-:W4:Y:S04]  /*1290*/  LDSM.16.M88.4 R12, [R129+0x3400] ;  /* 0x00340000810c783b */ /* 0x000f280000000200 */
[----:B--2---:R-:W3:Y:S04]  /*12a0*/  LDSM.16.M88.4 R4, [R129+0x3800] ;  /* 0x003800008104783b */ /* 0x004ee80000000200 */
[----:B------:R-:W2:Y:S04]  /*12b0*/  LDSM.16.M88.4 R24, [R129+0x3c00] ;  /* 0x003c00008118783b */ /* 0x000ea80000000200 */
[----:B------:R-:W-:Y:S04]  /*12c0*/  LDSM.16.M88.4 R32, [R128] ;  /* 0x000000008020783b */ /* 0x000fe80000000200 */
[----:B------:R-:W5:Y:S04]  /*12d0*/  LDSM.16.M88.4 R56, [R91+0x3400] ;  /* 0x003400005b38783b */ /* 0x000f680000000200 */
[----:B------:R-:W5:Y:S04]  /*12e0*/  LDSM.16.M88.4 R44, [R91+0x3800] ;  /* 0x003800005b2c783b */ /* 0x000f680000000200 */
[----:B------:R-:W5:Y:S04]  /*12f0*/  LDSM.16.M88.4 R60, [R91+0x3000] ;  /* 0x003000005b3c783b */ /* 0x000f680000000200 */
[----:B------:R-:W5:Y:S04]  /*1300*/  LDSM.16.M88.4 R36, [R91+0x3c00] ;  /* 0x003c00005b24783b */ /* 0x000f680000000200 */
[----:B------:R-:W-:Y:S01]  /*1310*/  LDSM.16.M88.4 R40, [R3+0x1000] ;  /* 0x001000000328783b */ /* 0x000fe20000000200 */
[C---:B-1----:R-:W-:Y:S03]  /*1320*/  HMMA.16816.F32.BF16 R48, R72.reuse, R20, RZ ;  /* 0x000000144830723c */ /* 0x042fe600000418ff */
[----:B------:R-:W-:Y:S04]  /*1330*/  LDSM.16.M88.4 R28, [R129+0x4000] ;  /* 0x00400000811c783b */ /* 0x000fe80000000200 */
[----:B------:R-:W-:Y:S01]  /*1340*/  LDSM.16.M88.4 R52, [R129+0x4800] ;  /* 0x004800008134783b */ /* 0x000fe20000000200 */
[C---:B----4-:R-:W-:Y:S03]  /*1350*/  HMMA.16816.F32.BF16 R16, R72.reuse, R12, RZ ;  /* 0x0000000c4810723c */ /* 0x050fe600000418ff */
[----:B------:R-:W-:Y:S04]  /*1360*/  LDSM.16.M88.4 R80, [R91+0x4000] ;  /* 0x004000005b50783b */ /* 0x000fe80000000200 */
[----:B------:R1:W-:Y:S01]  /*1370*/  LDSM.16.M88.4 R68, [R3+0x2000] ;  /* 0x002000000344783b */ /* 0x0003e20000000200 */
[C---:B---3--:R-:W-:Y:S03]  /*1380*/  HMMA.16816.F32.BF16 R8, R72.reuse, R4, RZ ;  /* 0x000000044808723c */ /* 0x048fe600000418ff */
[----:B------:R-:W-:Y:S04]  /*1390*/  LDSM.16.M88.4 R64, [R129+0x5000] ;  /* 0x005000008140783b */ /* 0x000fe80000000200 */
[----:B------:R-:W0:Y:S01]  /*13a0*/  LDGDEPBAR ;  /* 0x00000000000079af */ /* 0x000e220000000000 */
[C---:B------:R-:W-:Y:S08]  /*13b0*/  HMMA.16816.F32.BF16 R20, R72.reuse, R22, RZ ;  /* 0x000000164814723c */ /* 0x040ff000000418ff */
[----:B------:R-:W-:Y:S01]  /*13c0*/  HMMA.16816.F32.BF16 R12, R72, R14, RZ ;  /* 0x0000000e480c723c */ /* 0x000fe200000418ff */
[----:B-1----:R-:W-:-:S07]  /*13d0*/  IADD3 R3, PT, PT, R98, R94, R95 ;  /* 0x0000005e62037210 */ /* 0x002fce0007ffe05f */
[----:B------:R-:W-:Y:S01]  /*13e0*/  HMMA.16816.F32.BF16 R4, R72, R6, RZ ;  /* 0x000000064804723c */ /* 0x000fe200000418ff */
[----:B------:R-:W-:-:S05]  /*13f0*/  IADD3 R3, PT, PT, R96, -UR24, R3 ;  /* 0x8000001860037c10 */ /* 0x000fca000fffe003 */
[----:B------:R-:W-:Y:S02]  /*1400*/  IMAD.IADD R3, R3, 0x1, R84 ;  /* 0x0000000103037824 */ /* 0x000fe400078e0254 */
[C---:B--2---:R-:W-:Y:S08]  /*1410*/  HMMA.16816.F32.BF16 R76, R72.reuse, R24, RZ ;  /* 0x00000018484c723c */ /* 0x044ff000000418ff */
[----:B------:R-:W-:Y:S01]  /*1420*/  HMMA.16816.F32.BF16 R72, R72, R26, RZ ;  /* 0x0000001a4848723c */ /* 0x000fe200000418ff */
[----:B------:R-:W1:Y:S07]  /*1430*/  LDSM.16.M88.4 R24, [R129+0x4400] ;  /* 0x004400008118783b */ /* 0x000e6e0000000200 */
[C---:B-----5:R-:W-:Y:S08]  /*1440*/  HMMA.16816.F32.BF16 R16, R32.reuse, R56, R16 ;  /* 0x000000382010723c */ /* 0x060ff00000041810 */
[C---:B------:R-:W-:Y:S01]  /*1450*/  HMMA.16816.F32.BF16 R12, R32.reuse, R58, R12 ;  /* 0x0000003a200c723c */ /* 0x040fe2000004180c */
[----:B------:R-:W-:Y:S07]  /*1460*/  LDSM.16.M88.4 R56, [R129+0x5800] ;  /* 0x005800008138783b */ /* 0x000fee0000000200 */
[C---:B------:R-:W-:Y:S08]  /*1470*/  HMMA.16816.F32.BF16 R8, R32.reuse, R44, R8 ;  /* 0x0000002c2008723c */ /* 0x040ff00000041808 */
[C---:B------:R-:W-:Y:S01]  /*1480*/  HMMA.16816.F32.BF16 R4, R32.reuse, R46, R4 ;  /* 0x0000002e2004723c */ /* 0x040fe20000041804 */
[----:B------:R-:W2:Y:S07]  /*1490*/  LDSM.16.M88.4 R44, [R129+0x4c00] ;  /* 0x004c0000812c783b */ /* 0x000eae0000000200 */
[C---:B------:R-:W-:Y:S08]  /*14a0*/  HMMA.16816.F32.BF16 R48, R32.reuse, R60, R48 ;  /* 0x0000003c2030723c */ /* 0x040ff00000041830 */
[C---:B------:R-:W-:Y:S01]  /*14b0*/  HMMA.16816.F32.BF16 R20, R32.reuse, R62, R20 ;  /* 0x0000003e2014723c */ /* 0x040fe20000041814 */
[----:B------:R-:W-:Y:S07]  /*14c0*/  LDSM.16.M88.4 R60, [R129+0x5400] ;  /* 0x00540000813c783b */ /* 0x000fee0000000200 */
[C---:B------:R-:W-:Y:S08]  /*14d0*/  HMMA.16816.F32.BF16 R76, R32.reuse, R36, R76 ;  /* 0x00000024204c723c */ /* 0x040ff0000004184c */
[----:B------:R-:W-:Y:S01]  /*14e0*/  HMMA.16816.F32.BF16 R72, R32, R38, R72 ;  /* 0x000000262048723c */ /* 0x000fe20000041848 */
[----:B------:R-:W3:Y:S04]  /*14f0*/  LDSM.16.M88.4 R36, [R128+0x1000] ;  /* 0x001000008024783b */ /* 0x000ee80000000200 */
[----:B------:R-:W-:Y:S03]  /*1500*/  LDSM.16.M88.4 R32, [R91+0x4400] ;  /* 0x004400005b20783b */ /* 0x000fe60000000200 */
[C---:B-1----:R-:W-:Y:S08]  /*1510*/  HMMA.16816.F32.BF16 R16, R40.reuse, R24, R16 ;  /* 0x000000182810723c */ /* 0x042ff00000041810 */
[C---:B------:R-:W-:Y:S01]  /*1520*/  HMMA.16816.F32.BF16 R12, R40.reuse, R26, R12 ;  /* 0x0000001a280c723c */ /* 0x040fe2000004180c */
[----:B------:R-:W1:Y:S07]  /*1530*/  LDSM.16.M88.4 R24, [R91+0x4c00] ;  /* 0x004c00005b18783b */ /* 0x000e6e0000000200 */
[C---:B------:R-:W-:Y:S08]  /*1540*/  HMMA.16816.F32.BF16 R48, R40.reuse, R28, R48 ;  /* 0x0000001c2830723c */ /* 0x040ff00000041830 */
[C---:B------:R-:W-:Y:S01]  /*1550*/  HMMA.16816.F32.BF16 R20, R40.reuse, R30, R20 ;  /* 0x0000001e2814723c */ /* 0x040fe20000041814 */
[----:B------:R-:W4:Y:S07]  /*1560*/  LDSM.16.M88.4 R28, [R91+0x4800] ;  /* 0x004800005b1c783b */ /* 0x000f2e0000000200 */
[C---:B--2---:R-:W-:Y:S08]  /*1570*/  HMMA.16816.F32.BF16 R76, R40.reuse, R44, R76 ;  /* 0x0000002c284c723c */ /* 0x044ff0000004184c */
[C---:B------:R-:W-:Y:S01]  /*1580*/  HMMA.16816.F32.BF16 R72, R40.reuse, R46, R72 ;  /* 0x0000002e2848723c */ /* 0x040fe20000041848 */
[----:B------:R-:W-:Y:S07]  /*1590*/  LDSM.16.M88.4 R44, [R128+0x2000] ;  /* 0x00200000802c783b */ /* 0x000fee0000000200 */
[C---:B------:R-:W-:Y:S08]  /*15a0*/  HMMA.16816.F32.BF16 R8, R40.reuse, R52, R8 ;  /* 0x000000342808723c */ /* 0x040ff00000041808 */
[----:B------:R-:W-:Y:S01]  /*15b0*/  HMMA.16816.F32.BF16 R4, R40, R54, R4 ;  /* 0x000000362804723c */ /* 0x000fe20000041804 */
[----:B------:R-:W2:Y:S04]  /*15c0*/  LDSM.16.M88.4 R40, [R91+0x5000] ;  /* 0x005000005b28783b */ /* 0x000ea80000000200 */
[----:B------:R-:W-:Y:S03]  /*15d0*/  LDSM.16.M88.4 R52, [R129+0x5c00] ;  /* 0x005c00008134783b */ /* 0x000fe60000000200 */
[C---:B---3--:R-:W-:Y:S08]  /*15e0*/  HMMA.16816.F32.BF16 R48, R36.reuse, R80, R48 ;  /* 0x000000502430723c */ /* 0x048ff00000041830 */
[C---:B------:R-:W-:Y:S08]  /*15f0*/  HMMA.16816.F32.BF16 R20, R36.reuse, R82, R20 ;  /* 0x000000522414723c */ /* 0x040ff00000041814 */
[C---:B-1----:R-:W-:Y:S08]  /*1600*/  HMMA.16816.F32.BF16 R76, R36.reuse, R24, R76 ;  /* 0x00000018244c723c */ /* 0x042ff0000004184c */
[C---:B------:R-:W-:Y:S01]  /*1610*/  HMMA.16816.F32.BF16 R72, R36.reuse, R26, R72 ;  /* 0x0000001a2448723c */ /* 0x040fe20000041848 */
[----:B------:R-:W1:Y:S07]  /*1620*/  LDSM.16.M88.4 R24, [R91+0x5400] ;  /* 0x005400005b18783b */ /* 0x000e6e0000000200 */
[----:B------:R-:W-:Y:S01]  /*1630*/  HMMA.16816.F32.BF16 R16, R36, R32, R16 ;  /* 0x000000202410723c */ /* 0x000fe20000041810 */
[----:B------:R-:W-:-:S05]  /*1640*/  IMAD.SHL.U32 R33, R86, 0x2, RZ ;  /* 0x0000000256217824 */ /* 0x000fca00078e00ff */
[----:B------:R-:W-:Y:S02]  /*1650*/  LOP3.LUT R33, R33, 0x6, RZ, 0xc0, !PT ;  /* 0x0000000621217812 */ /* 0x000fe400078ec0ff */
[C---:B------:R-:W-:Y:S03]  /*1660*/  HMMA.16816.F32.BF16 R12, R36.reuse, R34, R12 ;  /* 0x00000022240c723c */ /* 0x040fe6000004180c */
[----:B------:R-:W-:Y:S02]  /*1670*/  IMAD R90, R90, 0x40, R33 ;  /* 0x000000405a5a7824 */ /* 0x000fe400078e0221 */
[----:B------:R-:W-:Y:S03]  /*1680*/  LDSM.16.M88.4 R32, [R91+0x5c00] ;  /* 0x005c00005b20783b */ /* 0x000fe60000000200 */
[C---:B----4-:R-:W-:Y:S08]  /*1690*/  HMMA.16816.F32.BF16 R8, R36.reuse, R28, R8 ;  /* 0x0000001c2408723c */ /* 0x050ff00000041808 */
[----:B------:R-:W-:Y:S01]  /*16a0*/  HMMA.16816.F32.BF16 R4, R36, R30, R4 ;  /* 0x0000001e2404723c */ /* 0x000fe20000041804 */
[----:B------:R-:W3:Y:S01]  /*16b0*/  LDSM.16.M88.4 R28, [R91+0x5800] ;  /* 0x005800005b1c783b */ /* 0x000ee20000000200 */
[C-C-:B------:R-:W-:Y:S01]  /*16c0*/  VIADDMNMX R36, R3.reuse, 0x1, R96.reuse, PT ;  /* 0x0000000103247846 */ /* 0x140fe20003800160 */
[----:B------:R-:W-:Y:S01]  /*16d0*/  VIADD R37, R90, 0x1 ;  /* 0x000000015a257836 */ /* 0x000fe20000000000 */
[----:B------:R-:W-:Y:S01]  /*16e0*/  VIADDMNMX R3, R3, 0x9, R96, PT ;  /* 0x0000000903037846 */ /* 0x000fe20003800160 */
[----:B------:R-:W-:-:S04]  /*16f0*/  DEPBAR.LE SB0, 0x0 ;  /* 0x000080000000791a */ /* 0x000fc80000000000 */
[----:B------:R-:W-:Y:S01]  /*1700*/  HMMA.16816.F32.BF16 R48, R68, R64, R48 ;  /* 0x000000404430723c */ /* 0x000fe20000041830 */
[CC--:B------:R-:W-:Y:S02]  /*1710*/  ISETP.GE.AND P0, PT, R37.reuse, R36.reuse, PT ;  /* 0x000000242500720c */ /* 0x0c0fe40003f06270 */
[----:B------:R-:W-:Y:S02]  /*1720*/  ISETP.GE.AND P1, PT, R37, R3, PT ;  /* 0x000000032500720c */ /* 0x000fe40003f26270 */
[----:B------:R-:W-:-:S03]  /*1730*/  ISETP.GE.AND P5, PT, R90, R36, PT ;  /* 0x000000245a00720c */ /* 0x000fc60003fa6270 */
[C---:B------:R-:W-:Y:S08]  /*1740*/  HMMA.16816.F32.BF16 R20, R68.reuse, R66, R20 ;  /* 0x000000424414723c */ /* 0x040ff00000041814 */
[C---:B------:R-:W-:Y:S08]  /*1750*/  HMMA.16816.F32.BF16 R16, R68.reuse, R60, R16 ;  /* 0x0000003c4410723c */ /* 0x040ff00000041810 */
[----:B------:R-:W-:Y:S08]  /*1760*/  HMMA.16816.F32.BF16 R12, R68, R62, R12 ;  /* 0x0000003e440c723c */ /* 0x000ff0000004180c */
[C---:B--2---:R-:W-:Y:S08]  /*1770*/  HMMA.16816.F32.BF16 R48, R44.reuse, R40, R48 ;  /* 0x000000282c30723c */ /* 0x044ff00000041830 */
[----:B------:R-:W-:Y:S08]  /*1780*/  HMMA.16816.F32.BF16 R20, R44, R42, R20 ;  /* 0x0000002a2c14723c */ /* 0x000ff00000041814 */
[----:B------:R-:W-:Y:S03]  /*1790*/  HMMA.16816.F32.BF16 R8, R68, R56, R8 ;  /* 0x000000384408723c */ /* 0x000fe60000041808 */
[----:B------:R-:W-:-:S02]  /*17a0*/  FSEL R38, R49, -INF , !P0 ;  /* 0xff80000031267808 */ /* 0x000fc40004000000 */
[----:B------:R-:W-:Y:S02]  /*17b0*/  FSEL R51, R51, -INF , !P1 ;  /* 0xff80000033337808 */ /* 0x000fe40004800000 */
[----:B------:R-:W-:Y:S01]  /*17c0*/  FSEL R48, R48, -INF , !P5 ;  /* 0xff80000030307808 */ /* 0x000fe20006800000 */
[----:B------:R-:W-:Y:S01]  /*17d0*/  HMMA.16816.F32.BF16 R4, R68, R58, R4 ;  /* 0x0000003a4404723c */ /* 0x000fe20000041804 */
[----:B------:R-:W-:Y:S01]  /*17e0*/  BAR.SYNC.DEFER_BLOCKING 0x0 ;  /* 0x0000000000007b1d */ /* 0x000fe20000010000 */
[----:B------:R-:W-:-:S06]  /*17f0*/  ISETP.GE.AND P5, PT, R90, R3, PT ;  /* 0x000000035a00720c */ /* 0x000fcc0003fa6270 */
[----:B-1----:R-:W-:Y:S01]  /*1800*/  HMMA.16816.F32.BF16 R16, R44, R24, R16 ;  /* 0x000000182c10723c */ /* 0x002fe20000041810 */
[C---:B------:R-:W-:Y:S02]  /*1810*/  VIADD R24, R90.reuse, 0x8 ;  /* 0x000000085a187836 */ /* 0x040fe40000000000 */
[----:B------:R-:W-:-:S03]  /*1820*/  VIADD R25, R90, 0x10 ;  /* 0x000000105a197836 */ /* 0x000fc60000000000 */
[C---:B------:R-:W-:Y:S02]  /*1830*/  ISETP.GE.AND P4, PT, R24.reuse, R36, PT ;  /* 0x000000241800720c */ /* 0x040fe40003f86270 */
[----:B------:R-:W-:Y:S01]  /*1840*/  HMMA.16816.F32.BF16 R76, R68, R52, R76 ;  /* 0x00000034444c723c */ /* 0x000fe2000004184c */
[----:B------:R-:W-:Y:S01]  /*1850*/  ISETP.GE.AND P3, PT, R24, R3, PT ;  /* 0x000000031800720c */ /* 0x000fe20003f66270 */
[----:B------:R-:W-:-:S03]  /*1860*/  VIADD R24, R90, 0x9 ;  /* 0x000000095a187836 */ /* 0x000fc60000000000 */
[----:B------:R-:W-:Y:S02]  /*1870*/  FSEL R37, R22, -INF , !P3 ;  /* 0xff80000016257808 */ /* 0x000fe40005800000 */
[-C--:B------:R-:W-:Y:S01]  /*1880*/  ISETP.GE.AND P2, PT, R24, R36.reuse, PT ;  /* 0x000000241800720c */ /* 0x080fe20003f46270 */
[----:B------:R-:W-:Y:S01]  /*1890*/  HMMA.16816.F32.BF16 R12, R44, R26, R12 ;  /* 0x0000001a2c0c723c */ /* 0x000fe2000004180c */
[----:B------:R-:W-:Y:S01]  /*18a0*/  FSEL R26, R20, -INF , !P4 ;  /* 0xff800000141a7808 */ /* 0x000fe20006000000 */
[----:B------:R-:W-:Y:S01]  /*18b0*/  VIADD R20, R90, 0x18 ;  /* 0x000000185a147836 */ /* 0x000fe20000000000 */
[-C--:B------:R-:W-:Y:S01]  /*18c0*/  ISETP.GE.AND P0, PT, R24, R3.reuse, PT ;  /* 0x000000031800720c */ /* 0x080fe20003f06270 */
[----:B------:R-:W-:Y:S01]  /*18d0*/  VIADD R24, R90, 0x11 ;  /* 0x000000115a187836 */ /* 0x000fe20000000000 */
[-C--:B------:R-:W-:Y:S02]  /*18e0*/  ISETP.GE.AND P4, PT, R25, R36.reuse, PT ;  /* 0x000000241900720c */ /* 0x080fe40003f86270 */
[----:B------:R-:W-:Y:S01]  /*18f0*/  ISETP.GE.AND P3, PT, R20, R3, PT ;  /* 0x000000031400720c */ /* 0x000fe20003f66270 */
[----:B------:R-:W-:Y:S01]  /*1900*/  HMMA.16816.F32.BF16 R72, R68, R54, R72 ;  /* 0x000000364448723c */ /* 0x000fe20000041848 */
[----:B------:R-:W-:-:S02]  /*1910*/  ISETP.GE.AND P1, PT, R24, R36, PT ;  /* 0x000000241800720c */ /* 0x000fc40003f26270 */
[----:B------:R-:W-:Y:S01]  /*1920*/  FSEL R40, R21, -INF , !P2 ;  /* 0xff80000015287808 */ /* 0x000fe20005000000 */
[----:B------:R-:W-:Y:S01]  /*1930*/  VIADD R21, R90, 0x20 ;  /* 0x000000205a157836 */ /* 0x000fe20000000000 */
[----:B------:R-:W-:Y:S02]  /*1940*/  ISETP.GE.AND P2, PT, R24, R3, PT ;  /* 0x000000031800720c */ /* 0x000fe40003f46270 */
[----:B------:R-:W-:Y:S01]  /*1950*/  FSEL R24, R17, -INF , !P1 ;  /* 0xff80000011187808 */ /* 0x000fe20004800000 */
[----:B---3--:R-:W-:Y:S01]  /*1960*/  HMMA.16816.F32.BF16 R8, R44, R28, R8 ;  /* 0x0000001c2c08723c */ /* 0x008fe20000041808 */
[----:B------:R-:W-:Y:S01]  /*1970*/  FSEL R29, R23, -INF , !P0 ;  /* 0xff800000171d7808 */ /* 0x000fe20004000000 */
[----:B------:R-:W-:Y:S01]  /*1980*/  VIADD R17, R90, 0x21 ;  /* 0x000000215a117836 */ /* 0x000fe20000000000 */
[----:B------:R-:W-:Y:S01]  /*1990*/  ISETP.GE.AND P0, PT, R20, R36, PT ;  /* 0x000000241400720c */ /* 0x000fe20003f06270 */
[----:B------:R-:W-:Y:S01]  /*19a0*/  VIADD R20, R90, 0x19 ;  /* 0x000000195a147836 */ /* 0x000fe20000000000 */
[----:B------:R-:W-:-:S02]  /*19b0*/  FSEL R28, R16, -INF , !P4 ;  /* 0xff800000101c7808 */ /* 0x000fc40006000000 */
[----:B------:R-:W-:Y:S01]  /*19c0*/  FSEL R27, R50, -INF , !P5 ;  /* 0xff800000321b7808 */ /* 0x000fe20006800000 */
[C---:B------:R-:W-:Y:S01]  /*19d0*/  HMMA.16816.F32.BF16 R4, R44.reuse, R30, R4 ;  /* 0x0000001e2c04723c */ /* 0x040fe20000041804 */
[-C--:B------:R-:W-:Y:S02]  /*19e0*/  ISETP.GE.AND P4, PT, R20, R36.reuse, PT ;  /* 0x000000241400720c */ /* 0x080fe40003f86270 */
[----:B------:R-:W-:Y:S02]  /*19f0*/  ISETP.GE.AND P5, PT, R25, R3, PT ;  /* 0x000000031900720c */ /* 0x000fe40003fa6270 */
[----:B------:R-:W-:Y:S02]  /*1a00*/  FSEL R16, R12, -INF , !P0 ;  /* 0xff8000000c107808 */ /* 0x000fe40004000000 */
[----:B------:R-:W-:Y:S01]  /*1a10*/  FSEL R53, R19, -INF , !P2 ;  /* 0xff80000013357808 */ /* 0x000fe20005000000 */
[----:B------:R-:W-:Y:S01]  /*1a20*/  HMMA.16816.F32.BF16 R76, R44, R32, R76 ;  /* 0x000000202c4c723c */ /* 0x000fe2000004184c */
[----:B------:R-:W-:Y:S01]  /*1a30*/  FSEL R12, R13, -INF , !P4 ;  /* 0xff8000000d0c7808 */ /* 0x000fe20006000000 */
[----:B------:R-:W-:Y:S01]  /*1a40*/  VIADD R13, R90, 0x29 ;  /* 0x000000295a0d7836 */ /* 0x000fe20000000000 */
[----:B------:R-:W-:-:S02]  /*1a50*/  ISETP.GE.AND P0, PT, R21, R36, PT ;  /* 0x000000241500720c */ /* 0x000fc40003f06270 */
[----:B------:R-:W-:Y:S01]  /*1a60*/  FSEL R25, R18, -INF , !P5 ;  /* 0xff80000012197808 */ /* 0x000fe20006800000 */
[----:B------:R-:W-:Y:S01]  /*1a70*/  VIADD R18, R90, 0x28 ;  /* 0x000000285a127836 */ /* 0x000fe20000000000 */
[C---:B------:R-:W-:Y:S01]  /*1a80*/  ISETP.GE.AND P2, PT, R17.reuse, R36, PT ;  /* 0x000000241100720c */ /* 0x040fe20003f46270 */
[----:B------:R-:W-:Y:S01]  /*1a90*/  HMMA.16816.F32.BF16 R72, R44, R34, R72 ;  /* 0x000000222c48723c */ /* 0x000fe20000041848 */
[-C--:B------:R-:W-:Y:S02]  /*1aa0*/  ISETP.GE.AND P1, PT, R20, R3.reuse, PT ;  /* 0x000000031400720c */ /* 0x080fe40003f26270 */
[----:B------:R-:W-:Y:S02]  /*1ab0*/  ISETP.GE.AND P4, PT, R17, R3, PT ;  /* 0x000000031100720c */ /* 0x000fe40003f86270 */
[----:B------:R-:W-:Y:S01]  /*1ac0*/  FSEL R100, R8, -INF , !P0 ;  /* 0xff80000008647808 */ /* 0x000fe20004000000 */
[C---:B------:R-:W-:Y:S01]  /*1ad0*/  VIADD R8, R90.reuse, 0x38 ;  /* 0x000000385a087836 */ /* 0x040fe20000000000 */
[----:B------:R-:W-:Y:S01]  /*1ae0*/  FSEL R94, R9, -INF , !P2 ;  /* 0xff800000095e7808 */ /* 0x000fe20005000000 */
[----:B------:R-:W-:Y:S01]  /*1af0*/  VIADD R9, R90, 0x31 ;  /* 0x000000315a097836 */ /* 0x000fe20000000000 */
[----:B------:R-:W-:-:S02]  /*1b00*/  FSEL R17, R15, -INF , !P1 ;  /* 0xff8000000f117808 */ /* 0x000fc40004800000 */
[CC--:B------:R-:W-:Y:S02]  /*1b10*/  ISETP.GE.AND P0, PT, R13.reuse, R36.reuse, PT ;  /* 0x000000240d00720c */ /* 0x0c0fe40003f06270 */
[----:B------:R-:W-:Y:S01]  /*1b20*/  ISETP.GE.AND P2, PT, R13, R3, PT ;  /* 0x000000030d00720c */ /* 0x000fe20003f46270 */
[----:B------:R-:W-:Y:S01]  /*1b30*/  VIADD R13, R90, 0x30 ;  /* 0x000000305a0d7836 */ /* 0x000fe20000000000 */
[----:B------:R-:W-:Y:S01]  /*1b40*/  ISETP.GE.AND P1, PT, R18, R36, PT ;  /* 0x000000241200720c */ /* 0x000fe20003f26270 */
[----:B------:R-:W-:Y:S01]  /*1b50*/  VIADD R90, R90, 0x39 ;  /* 0x000000395a5a7836 */ /* 0x000fe20000000000 */
[----:B------:R-:W-:Y:S02]  /*1b60*/  FMNMX3.FTZ R15, R48, R38, R26, !PT ;  /* 0x00000026300f7276 */ /* 0x000fe4000781001a */
[----:B------:R-:W-:Y:S02]  /*1b70*/  FSEL R98, R4, -INF , !P1 ;  /* 0xff80000004627808 */ /* 0x000fe40004800000 */
[----:B------:R-:W-:-:S02]  /*1b80*/  ISETP.GE.AND P1, PT, R13, R36, PT ;  /* 0x000000240d00720c */ /* 0x000fc40003f26270 */
[----:B------:R-:W-:Y:S02]  /*1b90*/  FMNMX3.FTZ R15, R15, R40, R28, !PT ;  /* 0x000000280f0f7276 */ /* 0x000fe4000781001c */
[----:B------:R-:W-:Y:S02]  /*1ba0*/  FSEL R108, R76, -INF , !P1 ;  /* 0xff8000004c6c7808 */ /* 0x000fe40004800000 */
[----:B------:R-:W-:Y:S02]  /*1bb0*/  FMNMX3.FTZ R15, R15, R24, R16, !PT ;  /* 0x000000180f0f7276 */ /* 0x000fe40007810010 */
[----:B------:R-:W-:Y:S02]  /*1bc0*/  ISETP.GE.AND P1, PT, R8, R36, PT ;  /* 0x000000240800720c */ /* 0x000fe40003f26270 */
[----:B------:R-:W-:Y:S02]  /*1bd0*/  FSEL R96, R5, -INF , !P0 ;  /* 0xff80000005607808 */ /* 0x000fe40004000000 */
[----:B------:R-:W-:-:S02]  /*1be0*/  FMNMX3.FTZ R5, R15, R12, R100, !PT ;  /* 0x0000000c0f057276 */ /* 0x000fc40007810064 */
[----:B------:R-:W-:Y:S02]  /*1bf0*/  FSEL R104, R72, -INF , !P1 ;  /* 0xff80000048687808 */ /* 0x000fe40004800000 */
[----:B------:R-:W-:Y:S02]  /*1c00*/  ISETP.NE.AND P1, PT, R2, 0x1, PT ;  /* 0x000000010200780c */ /* 0x000fe40003f25270 */
[----:B------:R-:W-:Y:S02]  /*1c10*/  ISETP.GE.AND P0, PT, R9, R36, PT ;  /* 0x000000240900720c */ /* 0x000fe40003f06270 */
[----:B------:R-:W-:Y:S02]  /*1c20*/  FMNMX3.FTZ R5, R5, R94, R98, !PT ;  /* 0x0000005e05057276 */ /* 0x000fe40007810062 */
[----:B------:R-:W-:Y:S02]  /*1c30*/  FSEL R106, R77, -INF , !P0 ;  /* 0xff8000004d6a7808 */ /* 0x000fe40004000000 */
[----:B------:R-:W-:-:S02]  /*1c40*/  ISETP.GE.AND P0, PT, R90, R36, PT ;  /* 0x000000245a00720c */ /* 0x000fc40003f06270 */
[----:B------:R-:W-:Y:S02]  /*1c50*/  FMNMX3.FTZ R5, R5, R96, R108, !PT ;  /* 0x0000006005057276 */ /* 0x000fe4000781006c */
[----:B------:R-:W-:Y:S02]  /*1c60*/  FSEL R19, R14, -INF , !P3 ;  /* 0xff8000000e137808 */ /* 0x000fe40005800000 */
[----:B------:R-:W-:Y:S02]  /*1c70*/  FSEL R102, R73, -INF , !P0 ;  /* 0xff80000049667808 */ /* 0x000fe40004000000 */
[----:B------:R-:W-:Y:S02]  /*1c80*/  FMNMX3.FTZ R14, R27, R51, R37, !PT ;  /* 0x000000331b0e7276 */ /* 0x000fe40007810025 */
[----:B------:R-:W-:Y:S02]  /*1c90*/  FMNMX3.FTZ R5, R5, R106, R104, !PT ;  /* 0x0000006a05057276 */ /* 0x000fe40007810068 */
[----:B------:R-:W-:-:S02]  /*1ca0*/  ISETP.GE.AND P5, PT, R21, R3, PT ;  /* 0x000000031500720c */ /* 0x000fc40003fa6270 */
[----:B------:R-:W-:Y:S02]  /*1cb0*/  ISETP.GE.AND P3, PT, R18, R3, PT ;  /* 0x000000031200720c */ /* 0x000fe40003f66270 */
[----:B------:R-:W-:Y:S02]  /*1cc0*/  FMNMX3.FTZ R14, R14, R29, R25, !PT ;  /* 0x0000001d0e0e7276 */ /* 0x000fe40007810019 */
[----:B------:R-:W-:Y:S01]  /*1cd0*/  FMNMX.FTZ R4, R102, R5, !PT ;  /* 0x0000000566047209 */ /* 0x000fe20007810000 */
[----:B------:R-:W-:Y:S08]  /*1ce0*/  @!P1 BRA `(.L_x_208) ;  /* 0x0000000000509947 */ /* 0x000ff00003800000 */
        /* <DEDUP_REMOVED lines=20> */
.L_x_208:
[----:B------:R-:W-:Y:S01]  /*1e30*/  FSEL R113, R10, -INF , !P5 ;  /* 0xff8000000a717808 */ /* 0x000fe20006800000 */
[----:B------:R-:W2:Y:S01]  /*1e40*/  SHFL.BFLY PT, R5, R4, 0x2, 0x1f ;  /* 0x0c401f0004057f89 */ /* 0x000ea200000e0000 */
[----:B------:R-:W-:Y:S01]  /*1e50*/  FMNMX3.FTZ R14, R14, R53, R19, !PT ;  /* 0x000000350e0e7276 */ /* 0x000fe20007810013 */
[----:B------:R-:W3:Y:S01]  /*1e60*/  LDCU UR4, c[0x0][0x45c] ;  /* 0x00008b80ff0477ac */ /* 0x000ee20008000800 */
[----:B------:R-:W-:Y:S02]  /*1e70*/  ISETP.GE.AND P0, PT, R13, R3, PT ;  /* 0x000000030d00720c */ /* 0x000fe40003f06270 */
[----:B------:R-:W-:Y:S02]  /*1e80*/  FSEL R103, R11, -INF , !P4 ;  /* 0xff8000000b677808 */ /* 0x000fe40006000000 */
[----:B------:R-:W-:Y:S02]  /*1e90*/  FSEL R111, R6, -INF , !P3 ;  /* 0xff800000066f7808 */ /* 0x000fe40005800000 */
[----:B------:R-:W-:-:S02]  /*1ea0*/  FMNMX3.FTZ R14, R14, R17, R113, !PT ;  /* 0x000000110e0e7276 */ /* 0x000fc40007810071 */
[-C--:B------:R-:W-:Y:S02]  /*1eb0*/  ISETP.GE.AND P5, PT, R9, R3.reuse, PT ;  /* 0x000000030900720c */ /* 0x080fe40003fa6270 */
[----:B------:R-:W-:Y:S02]  /*1ec0*/  ISETP.GE.AND P3, PT, R8, R3, PT ;  /* 0x000000030800720c */ /* 0x000fe40003f66270 */
[----:B------:R-:W-:Y:S02]  /*1ed0*/  FSEL R107, R7, -INF , !P2 ;  /* 0xff800000076b7808 */ /* 0x000fe40005000000 */
[----:B------:R-:W-:Y:S02]  /*1ee0*/  FSEL R105, R78, -INF , !P0 ;  /* 0xff8000004e697808 */ /* 0x000fe40004000000 */
[----:B------:R-:W-:Y:S02]  /*1ef0*/  FMNMX3.FTZ R14, R14, R103, R111, !PT ;  /* 0x000000670e0e7276 */ /* 0x000fe4000781006f */
[----:B------:R-:W-:-:S02]  /*1f00*/  ISETP.GE.AND P0, PT, R90, R3, PT ;  /* 0x000000035a00720c */ /* 0x000fc40003f06270 */
[----:B-1----:R-:W-:Y:S02]  /*1f10*/  FSEL R23, R79, -INF , !P5 ;  /* 0xff8000004f177808 */ /* 0x002fe40006800000 */
[----:B------:R-:W-:Y:S02]  /*1f20*/  FSEL R21, R74, -INF , !P3 ;  /* 0xff8000004a157808 */ /* 0x000fe40005800000 */
[----:B------:R-:W-:Y:S02]  /*1f30*/  FMNMX3.FTZ R14, R14, R107, R105, !PT ;  /* 0x0000006b0e0e7276 */ /* 0x000fe40007810069 */
[----:B------:R-:W-:Y:S02]  /*1f40*/  FSEL R20, R75, -INF , !P0 ;  /* 0xff8000004b147808 */ /* 0x000fe40004000000 */
[----:B------:R-:W-:Y:S02]  /*1f50*/  FMNMX3.FTZ R3, R14, R23, R21, !PT ;  /* 0x000000170e037276 */ /* 0x000fe40007810015 */
[----:B--2---:R-:W-:-:S02]  /*1f60*/  FMNMX.FTZ R5, R4, R5, !PT ;  /* 0x0000000504057209 */ /* 0x004fc40007810000 */
[----:B------:R-:W-:Y:S02]  /*1f70*/  FMNMX.FTZ R6, R20, R3, !PT ;  /* 0x0000000314067209 */ /* 0x000fe40007810000 */
[----:B------:R-:W-:Y:S01]  /*1f80*/  LOP3.LUT R101, R92, 0x120, R85, 0xf8, !PT ;  /* 0x000001205c657812 */ /* 0x000fe200078ef855 */
[----:B------:R-:W1:Y:S03]  /*1f90*/  SHFL.BFLY PT, R84, R5, 0x1, 0x1f ;  /* 0x0c201f0005547f89 */ /* 0x000e6600000e0000 */
[----:B------:R-:W-:Y:S01]  /*1fa0*/  LEA R101, R101, UR5, 0x1 ;  /* 0x0000000565657c11 */ /* 0x000fe2000f8e08ff */
[----:B------:R-:W2:Y:S03]  /*1fb0*/  SHFL.BFLY PT, R3, R6, 0x2, 0x1f ;  /* 0x0c401f0006037f89 */ /* 0x000ea600000e0000 */
[----:B------:R-:W-:Y:S01]  /*1fc0*/  IADD3 R92, PT, PT, R0, R101, RZ ;  /* 0x00000065005c7210 */ /* 0x000fe20007ffe0ff */
[----:B------:R-:W-:Y:S04]  /*1fd0*/  LDSM.16.MT88.4 R56, [R101+0x7000] ;  /* 0x007000006538783b */ /* 0x000fe80000004200 */
[----:B------:R-:W-:Y:S04]  /*1fe0*/  LDSM.16.MT88.4 R64, [R92+0x7000] ;  /* 0x007000005c40783b */ /* 0x000fe80000004200 */
[----:B------:R-:W-:Y:S04]  /*1ff0*/  LDSM.16.MT88.4 R80, [R101+0x8000] ;  /* 0x008000006550783b */ /* 0x000fe80000004200 */
[----:B------:R-:W-:Y:S01]  /*2000*/  LDSM.16.MT88.4 R8, [R92+0x6400] ;  /* 0x006400005c08783b */ /* 0x000fe20000004200 */
[----:B-1----:R-:W-:-:S02]  /*2010*/  FMNMX.FTZ R84, R5, R84, !PT ;  /* 0x0000005405547209 */ /* 0x002fc40007810000 */
[----:B--2---:R-:W-:-:S03]  /*2020*/  FMNMX.FTZ R4, R6, R3, !PT ;  /* 0x0000000306047209 */ /* 0x004fc60007810000 */
[C---:B---3--:R-:W-:Y:S01]  /*2030*/  FMUL.FTZ R109, R84.reuse, UR4 ;  /* 0x00000004546d7c20 */ /* 0x048fe20008410000 */
[----:B------:R-:W-:Y:S01]  /*2040*/  FSETP.NEU.FTZ.AND P0, PT, R84, -INF , PT ;  /* 0xff8000005400780b */ /* 0x000fe20003f1d000 */
[----:B------:R-:W1:Y:S03]  /*2050*/  SHFL.BFLY PT, R3, R4, 0x1, 0x1f ;  /* 0x0c201f0004037f89 */ /* 0x000e6600000e0000 */
[----:B------:R-:W-:-:S05]  /*2060*/  FSEL R109, R109, RZ, P0 ;  /* 0x000000ff6d6d7208 */ /* 0x000fca0000000000 */
[--C-:B------:R-:W-:Y:S01]  /*2070*/  FFMA.FTZ R32, R40, UR4, -R109.reuse ;  /* 0x0000000428207c23 */ /* 0x100fe2000801086d */
[--C-:B------:R-:W-:Y:S01]  /*2080*/  FFMA.FTZ R95, R48, UR4, -R109.reuse ;  /* 0x00000004305f7c23 */ /* 0x100fe2000801086d */
[----:B------:R-:W2:Y:S01]  /*2090*/  LDSM.16.MT88.4 R40, [R101+0x6000] ;  /* 0x006000006528783b */ /* 0x000ea20000004200 */
[--C-:B------:R-:W-:Y:S01]  /*20a0*/  FFMA.FTZ R90, R38, UR4, -R109.reuse ;  /* 0x00000004265a7c23 */ /* 0x100fe2000801086d */
[--C-:B------:R-:W-:Y:S01]  /*20b0*/  FFMA.FTZ R33, R26, UR4, -R109.reuse ;  /* 0x000000041a217c23 */ /* 0x100fe2000801086d */
[--C-:B------:R-:W-:Y:S01]  /*20c0*/  FFMA.FTZ R31, R28, UR4, -R109.reuse ;  /* 0x000000041c1f7c23 */ /* 0x100fe2000801086d */
[----:B------:R-:W-:Y:S01]  /*20d0*/  MUFU.EX2 R32, R32 ;  /* 0x0000002000207308 */ /* 0x000fe20000000800 */
[--C-:B------:R-:W-:Y:S01]  /*20e0*/  FFMA.FTZ R28, R24, UR4, -R109.reuse ;  /* 0x00000004181c7c23 */ /* 0x100fe2000801086d */
[--C-:B------:R-:W-:Y:S01]  /*20f0*/  FFMA.FTZ R24, R12, UR4, -R109.reuse ;  /* 0x000000040c187c23 */ /* 0x100fe2000801086d */
[--C-:B------:R-:W-:Y:S01]  /*2100*/  FFMA.FTZ R97, R100, UR4, -R109.reuse ;  /* 0x0000000464617c23 */ /* 0x100fe2000801086d */
[----:B------:R-:W-:Y:S01]  /*2110*/  LDSM.16.MT88.4 R12, [R101+0x6400] ;  /* 0x00640000650c783b */ /* 0x000fe20000004200 */
[--C-:B------:R-:W-:Y:S01]  /*2120*/  FFMA.FTZ R99, R98, UR4, -R109.reuse ;  /* 0x0000000462637c23 */ /* 0x100fe2000801086d */
[--C-:B------:R-:W-:Y:S01]  /*2130*/  FFMA.FTZ R94, R94, UR4, -R109.reuse ;  /* 0x000000045e5e7c23 */ /* 0x100fe2000801086d */
[--C-:B------:R-:W-:Y:S01]  /*2140*/  FFMA.FTZ R96, R96, UR4, -R109.reuse ;  /* 0x0000000460607c23 */ /* 0x100fe2000801086d */
[----:B------:R-:W-:Y:S01]  /*2150*/  MUFU.EX2 R95, R95 ;  /* 0x0000005f005f7308 */ /* 0x000fe20000000800 */
[--C-:B------:R-:W-:Y:S01]  /*2160*/  FFMA.FTZ R141, R102, UR4, -R109.reuse ;  /* 0x00000004668d7c23 */ /* 0x100fe2000801086d */
[--C-:B------:R-:W-:Y:S01]  /*2170*/  FFMA.FTZ R108, R108, UR4, -R109.reuse ;  /* 0x000000046c6c7c23 */ /* 0x100fe2000801086d */
[----:B------:R-:W-:Y:S01]  /*2180*/  FFMA.FTZ R104, R104, UR4, -R109 ;  /* 0x0000000468687c23 */ /* 0x000fe2000801086d */
[----:B-1----:R-:W-:-:S02]  /*2190*/  FMNMX.FTZ R3, R4, R3, !PT ;  /* 0x0000000304037209 */ /* 0x002fc40007810000 */
[----:B------:R-:W-:Y:S02]  /*21a0*/  LDSM.16.MT88.4 R4, [R92+0x8000] ;  /* 0x008000005c04783b */ /* 0x000fe40000004200 */
[C---:B------:R-:W-:Y:S01]  /*21b0*/  FSETP.NEU.FTZ.AND P0, PT, R3.reuse, -INF , PT ;  /* 0xff8000000300780b */ /* 0x040fe20003f1d000 */
[----:B------:R-:W-:Y:S01]  /*21c0*/  FMUL.FTZ R22, R3, UR4 ;  /* 0x0000000403167c20 */ /* 0x000fe20008410000 */
[----:B------:R-:W1:Y:S04]  /*21d0*/  MUFU.EX2 R90, R90 ;  /* 0x0000005a005a7308 */ /* 0x000e680000000800 */
[----:B------:R-:W-:-:S04]  /*21e0*/  FSEL R22, R22, RZ, P0 ;  /* 0x000000ff16167208 */ /* 0x000fc80000000000 */
[----:B------:R-:W3:Y:S01]  /*21f0*/  MUFU.EX2 R33, R33 ;  /* 0x0000002100217308 */ /* 0x000ee20000000800 */
[--C-:B------:R-:W-:Y:S01]  /*2200*/  FFMA.FTZ R93, R27, UR4, -R22.reuse ;  /* 0x000000041b5d7c23 */ /* 0x100fe20008010816 */
[--C-:B------:R-:W-:Y:S01]  /*2210*/  FFMA.FTZ R34, R51, UR4, -R22.reuse ;  /* 0x0000000433227c23 */ /* 0x100fe20008010816 */
[--C-:B------:R-:W-:Y:S01]  /*2220*/  FFMA.FTZ R30, R37, UR4, -R22.reuse ;  /* 0x00000004251e7c23 */ /* 0x100fe20008010816 */
[--C-:B------:R-:W-:Y:S01]  /*2230*/  FFMA.FTZ R35, R29, UR4, -R22.reuse ;  /* 0x000000041d237c23 */ /* 0x100fe20008010816 */
[----:B------:R-:W4:Y:S01]  /*2240*/  LDSM.16.MT88.4 R48, [R92+0x6000] ;  /* 0x006000005c30783b */ /* 0x000f220000004200 */
[--C-:B------:R-:W-:Y:S01]  /*2250*/  FFMA.FTZ R29, R25, UR4, -R22.reuse ;  /* 0x00000004191d7c23 */ /* 0x100fe20008010816 */
[--C-:B------:R-:W-:Y:S01]  /*2260*/  FFMA.FTZ R27, R16, UR4, -R109.reuse ;  /* 0x00000004101b7c23 */ /* 0x100fe2000801086d */
[----:B------:R-:W-:Y:S01]  /*2270*/  MUFU.EX2 R93, R93 ;  /* 0x0000005d005d7308 */ /* 0x000fe20000000800 */
[--C-:B------:R-:W-:Y:S01]  /*2280*/  FFMA.FTZ R26, R53, UR4, -R22.reuse ;  /* 0x00000004351a7c23 */ /* 0x100fe20008010816 */
[--C-:B------:R-:W-:Y:S01]  /*2290*/  FFMA.FTZ R25, R19, UR4, -R22.reuse ;  /* 0x0000000413197c23 */ /* 0x100fe20008010816 */
[--C-:B------:R-:W-:Y:S01]  /*22a0*/  FFMA.FTZ R0, R17, UR4, -R22.reuse ;  /* 0x0000000411007c23 */ /* 0x100fe20008010816 */
[----:B-1----:R-:W-:Y:S01]  /*22b0*/  F2FP.BF16.F32.PACK_AB R76, R90, R95 ;  /* 0x0000005f5a4c723e */ /* 0x002fe200000010ff */
[----:B------:R-:W1:Y:S01]  /*22c0*/  LDSM.16.MT88.4 R16, [R101+0x7400] ;  /* 0x007400006510783b */ /* 0x000e620000004200 */
[--C-:B------:R-:W-:Y:S01]  /*22d0*/  FFMA.FTZ R98, R113, UR4, -R22.reuse ;  /* 0x0000000471627c23 */ /* 0x100fe20008010816 */
[--C-:B------:R-:W-:Y:S01]  /*22e0*/  FFMA.FTZ R103, R103, UR4, -R22.reuse ;  /* 0x0000000467677c23 */ /* 0x100fe20008010816 */
[----:B------:R-:W5:Y:S01]  /*22f0*/  MUFU.EX2 R34, R34 ;  /* 0x0000002200227308 */ /* 0x000f620000000800 */
[----:B---3--:R-:W-:Y:S01]  /*2300*/  F2FP.BF16.F32.PACK_AB R78, R32, R33 ;  /* 0x00000021204e723e */ /* 0x008fe200000010ff */
        /* <DEDUP_REMOVED lines=8> */
[----:B------:R-:W-:Y:S01]  /*2390*/  FADD.FTZ R90, R95, R90 ;  /* 0x0000005a5f5a7221 */ /* 0x000fe20000010000 */
[----:B------:R-:W-:Y:S03]  /*23a0*/  LDSM.16.MT88.4 R20, [R101+0x7c00] ;  /* 0x007c00006514783b */ /* 0x000fe60000004200 */
[----:B------:R-:W-:-:S02]  /*23b0*/  FADD.FTZ R33, R33, R90 ;  /* 0x0000005a21217221 */ /* 0x000fc40000010000 */
[----:B------:R-:W3:Y:S01]  /*23c0*/  MUFU.EX2 R35, R35 ;  /* 0x0000002300237308 */ /* 0x000ee20000000800 */
[----:B-----5:R-:W-:Y:S01]  /*23d0*/  F2FP.BF16.F32.PACK_AB R77, R34, R93 ;  /* 0x0000005d224d723e */ /* 0x020fe200000010ff */
[----:B------:R-:W-:Y:S01]  /*23e0*/  FADD.FTZ R93, R93, R34 ;  /* 0x000000225d5d7221 */ /* 0x000fe20000010000 */
[----:B------:R-:W-:-:S05]  /*23f0*/  FADD.FTZ R32, R32, R33 ;  /* 0x0000002120207221 */ /* 0x000fca0000010000 */
[----:B------:R-:W-:Y:S08]  /*2400*/  MUFU.EX2 R31, R31 ;  /* 0x0000001f001f7308 */ /* 0x000ff00000000800 */
[----:B------:R-:W5:Y:S01]  /*2410*/  MUFU.EX2 R28, R28 ;  /* 0x0000001c001c7308 */ /* 0x000f620000000800 */
[----:B---3--:R-:W-:-:S07]  /*2420*/  F2FP.BF16.F32.PACK_AB R79, R35, R30 ;  /* 0x0000001e234f723e */ /* 0x008fce00000010ff */
[----:B------:R-:W-:Y:S01]  /*2430*/  MUFU.EX2 R27, R27 ;  /* 0x0000001b001b7308 */ /* 0x000fe20000000800 */
[C---:B--2---:R-:W-:Y:S07]  /*2440*/  HMMA.16816.F32.BF16 R36, R76.reuse, R40, RZ ;  /* 0x000000284c24723c */ /* 0x044fee00000418ff */
[----:B------:R-:W-:Y:S01]  /*2450*/  MUFU.EX2 R24, R24 ;  /* 0x0000001800187308 */ /* 0x000fe20000000800 */
[C---:B------:R-:W-:Y:S07]  /*2460*/  HMMA.16816.F32.BF16 R40, R76.reuse, R42, RZ ;  /* 0x0000002a4c28723c */ /* 0x040fee00000418ff */
[----:B------:R-:W-:Y:S01]  /*2470*/  MUFU.EX2 R29, R29 ;  /* 0x0000001d001d7308 */ /* 0x000fe20000000800 */
[C---:B----4-:R-:W-:Y:S07]  /*2480*/  HMMA.16816.F32.BF16 R44, R76.reuse, R48, RZ ;  /* 0x000000304c2c723c */ /* 0x050fee00000418ff */
[----:B------:R-:W2:Y:S01]  /*2490*/  MUFU.EX2 R26, R26 ;  /* 0x0000001a001a7308 */ /* 0x000ea20000000800 */
[C---:B------:R-:W-:Y:S07]  /*24a0*/  HMMA.16816.F32.BF16 R52, R76.reuse, R56, RZ ;  /* 0x000000384c34723c */ /* 0x040fee00000418ff */
[----:B------:R-:W-:Y:S01]  /*24b0*/  MUFU.EX2 R25, R25 ;  /* 0x0000001900197308 */ /* 0x000fe20000000800 */
[C---:B------:R-:W-:Y:S07]  /*24c0*/  HMMA.16816.F32.BF16 R60, R76.reuse, R64, RZ ;  /* 0x000000404c3c723c */ /* 0x040fee00000418ff */
[----:B------:R-:W3:Y:S01]  /*24d0*/  MUFU.EX2 R0, R0 ;  /* 0x0000000000007308 */ /* 0x000ee20000000800 */
[C---:B------:R-:W-:Y:S07]  /*24e0*/  HMMA.16816.F32.BF16 R68, R76.reuse, R80, RZ ;  /* 0x000000504c44723c */ /* 0x040fee00000418ff */
[----:B------:R-:W-:Y:S01]  /*24f0*/  MUFU.EX2 R97, R97 ;  /* 0x0000006100617308 */ /* 0x000fe20000000800 */
[C---:B------:R-:W-:Y:S07]  /*2500*/  HMMA.16816.F32.BF16 R48, R76.reuse, R50, RZ ;  /* 0x000000324c30723c */ /* 0x040fee00000418ff */
[----:B------:R-:W4:Y:S01]  /*2510*/  MUFU.EX2 R94, R94 ;  /* 0x0000005e005e7308 */ /* 0x000f220000000800 */
[C---:B------:R-:W-:Y:S07]  /*2520*/  HMMA.16816.F32.BF16 R56, R76.reuse, R58, RZ ;  /* 0x0000003a4c38723c */ /* 0x040fee00000418ff */
[----:B------:R-:W-:Y:S01]  /*2530*/  MUFU.EX2 R99, R99 ;  /* 0x0000006300637308 */ /* 0x000fe20000000800 */
[C---:B------:R-:W-:Y:S07]  /*2540*/  HMMA.16816.F32.BF16 R64, R76.reuse, R66, RZ ;  /* 0x000000424c40723c */ /* 0x040fee00000418ff */
[----:B------:R-:W-:Y:S01]  /*2550*/  MUFU.EX2 R96, R96 ;  /* 0x0000006000607308 */ /* 0x000fe20000000800 */
[C---:B------:R-:W-:Y:S07]  /*2560*/  HMMA.16816.F32.BF16 R80, R76.reuse, R82, RZ ;  /* 0x000000524c50723c */ /* 0x040fee00000418ff */
[----:B------:R-:W-:Y:S01]  /*2570*/  MUFU.EX2 R98, R98 ;  /* 0x0000006200627308 */ /* 0x000fe20000000800 */
[----:B------:R-:W-:Y:S01]  /*2580*/  HMMA.16816.F32.BF16 R72, R76, R4, RZ ;  /* 0x000000044c48723c */ /* 0x000fe200000418ff */
[----:B-----5:R-:W-:Y:S01]  /*2590*/  F2FP.BF16.F32.PACK_AB R4, R28, R31 ;  /* 0x0000001f1c04723e */ /* 0x020fe200000010ff */
[----:B------:R-:W-:Y:S01]  /*25a0*/  FADD.FTZ R31, R31, R32 ;  /* 0x000000201f1f7221 */ /* 0x000fe20000010000 */
[----:B--2---:R-:W-:-:S03]  /*25b0*/  F2FP.BF16.F32.PACK_AB R5, R26, R29 ;  /* 0x0000001d1a05723e */ /* 0x004fc600000010ff */
[----:B------:R-:W-:Y:S01]  /*25c0*/  FADD.FTZ R28, R28, R31 ;  /* 0x0000001f1c1c7221 */ /* 0x000fe20000010000 */
[----:B------:R-:W2:Y:S01]  /*25d0*/  MUFU.EX2 R103, R103 ;  /* 0x0000006700677308 */ /* 0x000ea20000000800 */
[----:B------:R-:W-:Y:S01]  /*25e0*/  HMMA.16816.F32.BF16 R76, R76, R6, RZ ;  /* 0x000000064c4c723c */ /* 0x000fe200000418ff */
[----:B------:R-:W-:Y:S01]  /*25f0*/  F2FP.BF16.F32.PACK_AB R6, R24, R27 ;  /* 0x0000001b1806723e */ /* 0x000fe200000010ff */
[----:B------:R-:W-:Y:S01]  /*2600*/  FADD.FTZ R27, R27, R28 ;  /* 0x0000001c1b1b7221 */ /* 0x000fe20000010000 */
[----:B---3--:R-:W-:-:S03]  /*2610*/  F2FP.BF16.F32.PACK_AB R7, R0, R25 ;  /* 0x000000190007723e */ /* 0x008fc600000010ff */
[----:B------:R-:W-:Y:S01]  /*2620*/  FADD.FTZ R24, R24, R27 ;  /* 0x0000001b18187221 */ /* 0x000fe20000010000 */
[----:B------:R-:W-:Y:S03]  /*2630*/  MUFU.EX2 R100, R100 ;  /* 0x0000006400647308 */ /* 0x000fe60000000800 */
[C---:B------:R-:W-:Y:S05]  /*2640*/  HMMA.16816.F32.BF16 R36, R4.reuse, R12, R36 ;  /* 0x0000000c0424723c */ /* 0x040fea0000041824 */
[----:B------:R-:W3:Y:S03]  /*2650*/  MUFU.EX2 R107, R107 ;  /* 0x0000006b006b7308 */ /* 0x000ee60000000800 */
[C---:B------:R-:W-:Y:S01]  /*2660*/  HMMA.16816.F32.BF16 R40, R4.reuse, R14, R40 ;  /* 0x0000000e0428723c */ /* 0x040fe20000041828 */
[----:B------:R-:W5:Y:S04]  /*2670*/  LDSM.16.MT88.4 R12, [R92+0x7400] ;  /* 0x007400005c0c783b */ /* 0x000f680000004200 */
[----:B------:R-:W-:Y:S03]  /*2680*/  MUFU.EX2 R108, R108 ;  /* 0x0000006c006c7308 */ /* 0x000fe60000000800 */
[C---:B------:R-:W-:Y:S05]  /*2690*/  HMMA.16816.F32.BF16 R44, R4.reuse, R8, R44 ;  /* 0x00000008042c723c */ /* 0x040fea000004182c */
[----:B------:R-:W3:Y:S03]  /*26a0*/  MUFU.EX2 R111, R111 ;  /* 0x0000006f006f7308 */ /* 0x000ee60000000800 */
[C---:B------:R-:W-:Y:S01]  /*26b0*/  HMMA.16816.F32.BF16 R48, R4.reuse, R10, R48 ;  /* 0x0000000a0430723c */ /* 0x040fe20000041830 */
[----:B------:R-:W4:Y:S04]  /*26c0*/  LDSM.16.MT88.4 R8, [R101+0x8400] ;  /* 0x008400006508783b */ /* 0x000f280000004200 */
[----:B------:R-:W-:Y:S03]  /*26d0*/  MUFU.EX2 R104, R104 ;  /* 0x0000006800687308 */ /* 0x000fe60000000800 */
[C---:B-1----:R-:W-:Y:S05]  /*26e0*/  HMMA.16816.F32.BF16 R52, R4.reuse, R16, R52 ;  /* 0x000000100434723c */ /* 0x042fea0000041834 */
[----:B------:R-:W-:Y:S03]  /*26f0*/  MUFU.EX2 R141, R141 ;  /* 0x0000008d008d7308 */ /* 0x000fe60000000800 */
[C---:B------:R-:W-:Y:S01]  /*2700*/  HMMA.16816.F32.BF16 R56, R4.reuse, R18, R56 ;  /* 0x000000120438723c */ /* 0x040fe20000041838 */
[----:B------:R-:W1:Y:S04]  /*2710*/  LDSM.16.MT88.4 R16, [R92+0x8400] ;  /* 0x008400005c10783b */ /* 0x000e680000004200 */
[----:B------:R-:W-:Y:S03]  /*2720*/  MUFU.EX2 R102, R102 ;  /* 0x0000006600667308 */ /* 0x000fe60000000800 */
[C---:B-----5:R-:W-:Y:S05]  /*2730*/  HMMA.16816.F32.BF16 R60, R4.reuse, R12, R60 ;  /* 0x0000000c043c723c */ /* 0x060fea000004183c */
[----:B------:R-:W5:Y:S03]  /*2740*/  MUFU.EX2 R105, R105 ;  /* 0x0000006900697308 */ /* 0x000f660000000800 */
[C---:B------:R-:W-:Y:S01]  /*2750*/  HMMA.16816.F32.BF16 R64, R4.reuse, R14, R64 ;  /* 0x0000000e0440723c */ /* 0x040fe20000041840 */
[----:B------:R-:W5:Y:S04]  /*2760*/  LDSM.16.MT88.4 R12, [R101+0x6800] ;  /* 0x00680000650c783b */ /* 0x000f680000004200 */
[----:B------:R-:W-:Y:S03]  /*2770*/  MUFU.EX2 R106, R106 ;  /* 0x0000006a006a7308 */ /* 0x000fe60000000800 */
[C---:B----4-:R-:W-:Y:S05]  /*2780*/  HMMA.16816.F32.BF16 R68, R4.reuse, R8, R68 ;  /* 0x000000080444723c */ /* 0x050fea0000041844 */
[----:B------:R-:W4:Y:S03]  /*2790*/  MUFU.EX2 R139, R139 ;  /* 0x0000008b008b7308 */ /* 0x000f260000000800 */
[C---:B------:R-:W-:Y:S01]  /*27a0*/  HMMA.16816.F32.BF16 R80, R4.reuse, R10, R80 ;  /* 0x0000000a0450723c */ /* 0x040fe20000041850 */
[----:B------:R-:W4:Y:S07]  /*27b0*/  LDSM.16.MT88.4 R8, [R92+0x6800] ;  /* 0x006800005c08783b */ /* 0x000f2e0000004200 */
[C---:B-1----:R-:W-:Y:S08]  /*27c0*/  HMMA.16816.F32.BF16 R72, R4.reuse, R16, R72 ;  /* 0x000000100448723c */ /* 0x042ff00000041848 */
[----:B------:R-:W-:Y:S01]  /*27d0*/  HMMA.16816.F32.BF16 R76, R4, R18, R76 ;  /* 0x00000012044c723c */ /* 0x000fe2000004184c */
[----:B------:R-:W1:Y:S01]  /*27e0*/  LDSM.16.MT88.4 R16, [R101+0x7800] ;  /* 0x007800006510783b */ /* 0x000e620000004200 */
[----:B------:R-:W-:Y:S01]  /*27f0*/  F2FP.BF16.F32.PACK_AB R4, R94, R97 ;  /* 0x000000615e04723e */ /* 0x000fe200000010ff */
[----:B------:R-:W-:Y:S01]  /*2800*/  FADD.FTZ R97, R97, R24 ;  /* 0x0000001861617221 */ /* 0x000fe20000010000 */
[----:B--2---:R-:W-:-:S02]  /*2810*/  F2FP.BF16.F32.PACK_AB R5, R103, R98 ;  /* 0x000000626705723e */ /* 0x004fc400000010ff */
[----:B------:R-:W-:Y:S01]  /*2820*/  F2FP.BF16.F32.PACK_AB R6, R96, R99 ;  /* 0x000000636006723e */ /* 0x000fe200000010ff */
[----:B------:R-:W-:Y:S01]  /*2830*/  FADD.FTZ R94, R94, R97 ;  /* 0x000000615e5e7221 */ /* 0x000fe20000010000 */
[----:B---3--:R-:W-:-:S07]  /*2840*/  F2FP.BF16.F32.PACK_AB R7, R107, R100 ;  /* 0x000000646b07723e */ /* 0x008fce00000010ff */
[C---:B-----5:R-:W-:Y:S08]  /*2850*/  HMMA.16816.F32.BF16 R36, R4.reuse, R12, R36 ;  /* 0x0000000c0424723c */ /* 0x060ff00000041824 */
[C---:B------:R-:W-:Y:S01]  /*2860*/  HMMA.16816.F32.BF16 R40, R4.reuse, R14, R40 ;  /* 0x0000000e0428723c */ /* 0x040fe20000041828 */
[----:B------:R-:W2:Y:S07]  /*2870*/  LDSM.16.MT88.4 R12, [R92+0x7800] ;  /* 0x007800005c0c783b */ /* 0x000eae0000004200 */
[C---:B----4-:R-:W-:Y:S08]  /*2880*/  HMMA.16816.F32.BF16 R44, R4.reuse, R8, R44 ;  /* 0x00000008042c723c */ /* 0x050ff0000004182c */
[C---:B------:R-:W-:Y:S01]  /*2890*/  HMMA.16816.F32.BF16 R48, R4.reuse, R10, R48 ;  /* 0x0000000a0430723c */ /* 0x040fe20000041830 */
[----:B------:R-:W3:Y:S07]  /*28a0*/  LDSM.16.MT88.4 R8, [R101+0x8800] ;  /* 0x008800006508783b */ /* 0x000eee0000004200 */
[C---:B-1----:R-:W-:Y:S08]  /*28b0*/  HMMA.16816.F32.BF16 R52, R4.reuse, R16, R52 ;  /* 0x000000100434723c */ /* 0x042ff00000041834 */
[C---:B------:R-:W-:Y:S01]  /*28c0*/  HMMA.16816.F32.BF16 R56, R4.reuse, R18, R56 ;  /* 0x000000120438723c */ /* 0x040fe20000041838 */
[----:B------:R-:W1:Y:S07]  /*28d0*/  LDSM.16.MT88.4 R16, [R92+0x8800] ;  /* 0x008800005c10783b */ /* 0x000e6e0000004200 */
[C---:B--2---:R-:W-:Y:S08]  /*28e0*/  HMMA.16816.F32.BF16 R60, R4.reuse, R12, R60 ;  /* 0x0000000c043c723c */ /* 0x044ff0000004183c */
[C---:B------:R-:W-:Y:S01]  /*28f0*/  HMMA.16816.F32.BF16 R64, R4.reuse, R14, R64 ;  /* 0x0000000e0440723c */ /* 0x040fe20000041840 */
[----:B------:R-:W2:Y:S07]  /*2900*/  LDSM.16.MT88.4 R12, [R101+0x6c00] ;  /* 0x006c0000650c783b */ /* 0x000eae0000004200 */
[C---:B---3--:R-:W-:Y:S08]  /*2910*/  HMMA.16816.F32.BF16 R68, R4.reuse, R8, R68 ;  /* 0x000000080444723c */ /* 0x048ff00000041844 */
[C---:B------:R-:W-:Y:S01]  /*2920*/  HMMA.16816.F32.BF16 R80, R4.reuse, R10, R80 ;  /* 0x0000000a0450723c */ /* 0x040fe20000041850 */
[----:B------:R-:W3:Y:S07]  /*2930*/  LDSM.16.MT88.4 R8, [R101+0x8c00] ;  /* 0x008c00006508783b */ /* 0x000eee0000004200 */
[C---:B-1----:R-:W-:Y:S08]  /*2940*/  HMMA.16816.F32.BF16 R72, R4.reuse, R16, R72 ;  /* 0x000000100448723c */ /* 0x042ff00000041848 */
[----:B------:R-:W-:Y:S01]  /*2950*/  HMMA.16816.F32.BF16 R76, R4, R18, R76 ;  /* 0x00000012044c723c */ /* 0x000fe2000004184c */
[----:B------:R-:W1:Y:S01]  /*2960*/  LDSM.16.MT88.4 R16, [R92+0x6c00] ;  /* 0x006c00005c10783b */ /* 0x000e620000004200 */
[----:B------:R-:W-:-:S02]  /*2970*/  F2FP.BF16.F32.PACK_AB R4, R111, R108 ;  /* 0x0000006c6f04723e */ /* 0x000fc400000010ff */
[----:B------:R-:W-:Y:S02]  /*2980*/  F2FP.BF16.F32.PACK_AB R5, R105, R102 ;  /* 0x000000666905723e */ /* 0x000fe400000010ff */
[----:B------:R-:W-:Y:S02]  /*2990*/  F2FP.BF16.F32.PACK_AB R6, R141, R104 ;  /* 0x000000688d06723e */ /* 0x000fe400000010ff */
[----:B------:R-:W-:-:S07]  /*29a0*/  F2FP.BF16.F32.PACK_AB R7, R139, R106 ;  /* 0x0000006a8b07723e */ /* 0x000fce00000010ff */
[C---:B--2---:R-:W-:Y:S08]  /*29b0*/  HMMA.16816.F32.BF16 R36, R4.reuse, R12, R36 ;  /* 0x0000000c0424723c */ /* 0x044ff00000041824 */
[C---:B------:R-:W-:Y:S01]  /*29c0*/  HMMA.16816.F32.BF16 R40, R4.reuse, R14, R40 ;  /* 0x0000000e0428723c */ /* 0x040fe20000041828 */
[----:B------:R-:W2:Y:S07]  /*29d0*/  LDSM.16.MT88.4 R12, [R92+0x7c00] ;  /* 0x007c00005c0c783b */ /* 0x000eae0000004200 */
[C---:B---3--:R-:W-:Y:S08]  /*29e0*/  HMMA.16816.F32.BF16 R68, R4.reuse, R8, R68 ;  /* 0x000000080444723c */ /* 0x048ff00000041844 */
[C---:B------:R-:W-:Y:S01]  /*29f0*/  HMMA.16816.F32.BF16 R80, R4.reuse, R10, R80 ;  /* 0x0000000a0450723c */ /* 0x040fe20000041850 */
[----:B------:R-:W3:Y:S07]  /*2a00*/  LDSM.16.MT88.4 R8, [R92+0x8c00] ;  /* 0x008c00005c08783b */ /* 0x000eee0000004200 */
[----:B-1----:R-:W-:Y:S01]  /*2a10*/  HMMA.16816.F32.BF16 R44, R4, R16, R44 ;  /* 0x00000010042c723c */ /* 0x002fe2000004182c */
[----:B------:R-:W-:-:S04]  /*2a20*/  FADD.FTZ R16, R30, R93 ;  /* 0x0000005d1e107221 */ /* 0x000fc80000010000 */
[----:B------:R-:W-:-:S03]  /*2a30*/  FADD.FTZ R16, R35, R16 ;  /* 0x0000001023107221 */ /* 0x000fc60000010000 */
[----:B------:R-:W-:Y:S01]  /*2a40*/  HMMA.16816.F32.BF16 R52, R4, R20, R52 ;  /* 0x000000140434723c */ /* 0x000fe20000041834 */
[----:B------:R-:W-:-:S04]  /*2a50*/  FADD.FTZ R29, R29, R16 ;  /* 0x000000101d1d7221 */ /* 0x000fc80000010000 */
[----:B------:R-:W-:-:S03]  /*2a60*/  FADD.FTZ R26, R26, R29 ;  /* 0x0000001d1a1a7221 */ /* 0x000fc60000010000 */
[C---:B------:R-:W-:Y:S08]  /*2a70*/  HMMA.16816.F32.BF16 R56, R4.reuse, R22, R56 ;  /* 0x000000160438723c */ /* 0x040ff00000041838 */
[----:B--2---:R-:W-:Y:S01]  /*2a80*/  HMMA.16816.F32.BF16 R60, R4, R12, R60 ;  /* 0x0000000c043c723c */ /* 0x004fe2000004183c */
[----:B------:R-:W-:-:S04]  /*2a90*/  FADD.FTZ R13, R25, R26 ;  /* 0x0000001a190d7221 */ /* 0x000fc80000010000 */
[----:B------:R-:W-:-:S03]  /*2aa0*/  FADD.FTZ R13, R0, R13 ;  /* 0x0000000d000d7221 */ /* 0x000fc60000010000 */
[----:B------:R-:W-:Y:S01]  /*2ab0*/  HMMA.16816.F32.BF16 R48, R4, R18, R48 ;  /* 0x000000120430723c */ /* 0x000fe20000041830 */
[----:B------:R-:W-:-:S04]  /*2ac0*/  FADD.FTZ R98, R98, R13 ;  /* 0x0000000d62627221 */ /* 0x000fc80000010000 */
[----:B------:R-:W-:-:S03]  /*2ad0*/  FADD.FTZ R103, R103, R98 ;  /* 0x0000006267677221 */ /* 0x000fc60000010000 */
[----:B---3--:R-:W-:Y:S01]  /*2ae0*/  HMMA.16816.F32.BF16 R72, R4, R8, R72 ;  /* 0x000000080448723c */ /* 0x008fe20000041848 */
[----:B------:R-:W-:Y:S01]  /*2af0*/  FADD.FTZ R9, R99, R94 ;  /* 0x0000005e63097221 */ /* 0x000fe20000010000 */
[----:B------:R-:W-:-:S03]  /*2b00*/  FADD.FTZ R100, R100, R103 ;  /* 0x0000006764647221 */ /* 0x000fc60000010000 */
[----:B------:R-:W-:Y:S01]  /*2b10*/  FADD.FTZ R9, R96, R9 ;  /* 0x0000000960097221 */ /* 0x000fe20000010000 */
[----:B------:R-:W-:Y:S02]  /*2b20*/  FADD.FTZ R107, R107, R100 ;  /* 0x000000646b6b7221 */ /* 0x000fe40000010000 */
[----:B------:R-:W-:Y:S01]  /*2b30*/  HMMA.16816.F32.BF16 R64, R4, R14, R64 ;  /* 0x0000000e0440723c */ /* 0x000fe20000041840 */
        /* <DEDUP_REMOVED lines=8> */
[----:B------:R-:W-:Y:S01]  /*2bc0*/  FADD.FTZ R139, R139, R106 ;  /* 0x0000006a8b8b7221 */ /* 0x000fe20000010000 */
[----:B------:R-:W-:-:S13]  /*2bd0*/  @!P1 BRA `(.L_x_209) ;  /* 0x0000001800a09947 */ /* 0x000fda0003800000 */
[----:B------:R-:W-:Y:S01]  /*2be0*/  IMAD.SHL.U32 R135, R86, 0x8, RZ ;  /* 0x0000000856877824 */ /* 0x000fe200078e00ff */
[----:B------:R-:W-:Y:S01]  /*2bf0*/  SHF.R.U32.HI R0, RZ, 0x1, R86 ;  /* 0x00000001ff007819 */ /* 0x000fe20000011656 */
[----:B------:R-:W1:Y:S01]  /*2c00*/  LDCU.64 UR8, c[0x0][0x3c0] ;  /* 0x00007800ff0877ac */ /* 0x000e620008000a00 */
[----:B------:R-:W-:Y:S01]  /*2c10*/  LOP3.LUT R90, R89, 0x3e00, R88, 0xf8, !PT ;  /* 0x00003e00595a7812 */ /* 0x000fe200078ef858 */
[----:B------:R-:W-:Y:S01]  /*2c20*/  VIADD R134, R2, 0xfffffffe ;  /* 0xfffffffe02867836 */ /* 0x000fe20000000000 */
[----:B------:R-:W-:Y:S01]  /*2c30*/  LOP3.LUT R0, R87, 0x8, R0, 0x78, !PT ;  /* 0x0000000857007812 */ /* 0x000fe200078e7800 */
[----:B------:R-:W2:Y:S01]  /*2c40*/  LDCU UR4, c[0x0][0x45c] ;  /* 0x00008b80ff0477ac */ /* 0x000ea20008000800 */
[----:B------:R-:W-:Y:S02]  /*2c50*/  LOP3.LUT R5, R135, 0xd8, RZ, 0xc0, !PT ;  /* 0x000000d887057812 */ /* 0x000fe400078ec0ff */
[----:B------:R-:W-:Y:S01]  /*2c60*/  LOP3.LUT R88, R0, 0x120, R85, 0xf8, !PT ;  /* 0x0000012000587812 */ /* 0x000fe200078ef855 */
[----:B------:R-:W-:Y:S01]  /*2c70*/  IMAD.MOV.U32 R85, RZ, RZ, R84 ;  /* 0x000000ffff557224 */ /* 0x000fe200078e0054 */
[----:B------:R-:W-:Y:S01]  /*2c80*/  LOP3.LUT R86, R5, 0x18, R86, 0x78, !PT ;  /* 0x0000001805567812 */ /* 0x000fe200078e7856 */
[----:B------:R-:W3:Y:S01]  /*2c90*/  LDCU.64 UR6, c[0x0][0x3c0] ;  /* 0x00007800ff0677ac */ /* 0x000ee20008000a00 */
[----:B------:R-:W-:-:S02]  /*2ca0*/  LEA R88, R88, UR5, 0x1 ;  /* 0x0000000558587c11 */ /* 0x000fc4000f8e08ff */
[----:B------:R-:W-:Y:S01]  /*2cb0*/  LOP3.LUT R90, R90, R0, RZ, 0xfc, !PT ;  /* 0x000000005a5a7212 */ /* 0x000fe200078efcff */
[----:B------:R-:W-:Y:S01]  /*2cc0*/  IMAD.MOV.U32 R0, RZ, RZ, R3 ;  /* 0x000000ffff007224 */ /* 0x000fe200078e0003 */
[----:B------:R-:W-:Y:S01]  /*2cd0*/  LOP3.LUT R135, R86, 0x1f20, R135, 0xf8, !PT ;  /* 0x00001f2056877812 */ /* 0x000fe200078ef887 */
[----:B------:R-:W-:Y:S01]  /*2ce0*/  VIADD R137, R88, 0x6000 ;  /* 0x0000600058897836 */ /* 0x000fe20000000000 */
[----:B------:R-:W-:Y:S01]  /*2cf0*/  LEA R90, R90, UR5, 0x1 ;  /* 0x000000055a5a7c11 */ /* 0x000fe2000f8e08ff */
[----:B------:R-:W-:Y:S01]  /*2d00*/  VIADD R136, R88, 0x6020 ;  /* 0x0000602058887836 */ /* 0x000fe20000000000 */
[----:B------:R-:W-:Y:S01]  /*2d10*/  LEA R135, R135, UR5, 0x1 ;  /* 0x0000000587877c11 */ /* 0x000fe2000f8e08ff */
[----:B-1----:R-:W-:Y:S02]  /*2d20*/  USHF.L.U64.HI UR9, UR8, 0x5, UR9 ;  /* 0x0000000508097899 */ /* 0x002fe40008010209 */
[----:B------:R-:W-:Y:S01]  /*2d30*/  USHF.L.U32 UR8, UR8, 0x5, URZ ;  /* 0x0000000508087899 */ /* 0x000fe200080006ff */
[----:B--2---:R-:W-:Y:S11]  /*2d40*/  BRA `(.L_x_210) ;  /* 0x00000000005c7947 */ /* 0x004ff60003800000 */
.L_x_212:
        /* <DEDUP_REMOVED lines=23> */
.L_x_210:
[----:B------:R-:W-:Y:S04]  /*2ec0*/  DEPBAR.LE SB0, 0x0 ;  /* 0x000080000000791a */ /* 0x000fe80000000000 */
[----:B------:R-:W-:Y:S01]  /*2ed0*/  BAR.SYNC.DEFER_BLOCKING 0x0 ;  /* 0x0000000000007b1d */ /* 0x000fe20000010000 */
[C---:B---3--:R-:W-:Y:S04]  /*2ee0*/  IMAD.WIDE.U32 R2, R134.reuse, UR6, RZ ;  /* 0x0000000686027c25 */ /* 0x048fe8000f8e00ff */
[----:B------:R-:W-:Y:S01]  /*2ef0*/  IMAD R3, R134, UR7, R3 ;  /* 0x0000000786037c24 */ /* 0x000fe2000f8e0203 */
[CC--:B------:R-:W-:Y:S02]  /*2f00*/  LEA R144, P1, R2.reuse, R131.reuse, 0x7 ;  /* 0x0000008302907211 */ /* 0x0c0fe400078238ff */
[C---:B------:R-:W-:Y:S02]  /*2f10*/  LEA R84, P0, R2.reuse, UR8, 0x6 ;  /* 0x0000000802547c11 */ /* 0x040fe4000f8030ff */
[CCC-:B------:R-:W-:Y:S02]  /*2f20*/  LEA.HI.X R145, R2.reuse, R130.reuse, R3.reuse, 0x7, P1 ;  /* 0x0000008202917211 */ /* 0x1c0fe400008f3c03 */
[----:B------:R-:W-:Y:S02]  /*2f30*/  LEA.HI.X R87, R2, UR9, R3, 0x6, P0 ;  /* 0x0000000902577c11 */ /* 0x000fe400080f3403 */
[C---:B------:R-:W-:Y:S04]  /*2f40*/  LEA R142, P0, R84.reuse, R131, 0x1 ;  /* 0x00000083548e7211 */ /* 0x040fe800078008ff */
[----:B------:R-:W-:Y:S02]  /*2f50*/  LEA.HI.X R143, R84, R130, R87, 0x1, P0 ;  /* 0x00000082548f7211 */ /* 0x000fe400000f0c57 */
[----:B------:R-:W-:Y:S01]  /*2f60*/  ISETP.NE.AND P0, PT, R134, RZ, PT ;  /* 0x000000ff8600720c */ /* 0x000fe20003f05270 */
        /* <DEDUP_REMOVED lines=9> */
[----:B------:R-:W-:Y:S04]  /*3000*/  LDSM.16.M88.4 R92, [R90] ;  /* 0x000000005a5c783b */ /* 0x000fe80000000200 */
[----:B------:R-:W2:Y:S04]  /*3010*/  LDSM.16.M88.4 R96, [R129+0x3000] ;  /* 0x003000008160783b */ /* 0x000ea80000000200 */
[----:B------:R-:W3:Y:S04]  /*3020*/  LDSM.16.M88.4 R100, [R129+0x3400] ;  /* 0x003400008164783b */ /* 0x000ee80000000200 */
[----:B------:R-:W4:Y:S04]  /*3030*/  LDSM.16.M88.4 R104, [R129+0x3800] ;  /* 0x003800008168783b */ /* 0x000f280000000200 */
[----:B------:R-:W0:Y:S04]  /*3040*/  LDGDEPBAR ;  /* 0x00000000000079af */ /* 0x000e280000000000 */
[----:B------:R-:W5:Y:S04]  /*3050*/  LDSM.16.M88.4 R108, [R129+0x3c00] ;  /* 0x003c0000816c783b */ /* 0x000f680000000200 */
[----:B------:R-:W-:Y:S04]  /*3060*/  LDSM.16.M88.4 R112, [R128] ;  /* 0x000000008070783b */ /* 0x000fe80000000200 */
[----:B------:R-:W1:Y:S04]  /*3070*/  LDSM.16.M88.4 R116, [R91+0x3000] ;  /* 0x003000005b74783b */ /* 0x000e680000000200 */
[----:B------:R-:W1:Y:S04]  /*3080*/  LDSM.16.M88.4 R120, [R91+0x3400] ;  /* 0x003400005b78783b */ /* 0x000e680000000200 */
[----:B------:R-:W1:Y:S01]  /*3090*/  LDSM.16.M88.4 R124, [R91+0x3800] ;  /* 0x003800005b7c783b */ /* 0x000e620000000200 */
[C---:B--2---:R-:W-:Y:S08]  /*30a0*/  HMMA.16816.F32.BF16 R4, R92.reuse, R96, RZ ;  /* 0x000000605c04723c */ /* 0x044ff000000418ff */
[C---:B------:R-:W-:Y:S01]  /*30b0*/  HMMA.16816.F32.BF16 R8, R92.reuse, R98, RZ ;  /* 0x000000625c08723c */ /* 0x040fe200000418ff */
[----:B------:R-:W-:Y:S07]  /*30c0*/  LDSM.16.M88.4 R96, [R90+0x1000] ;  /* 0x001000005a60783b */ /* 0x000fee0000000200 */
[C---:B---3--:R-:W-:Y:S08]  /*30d0*/  HMMA.16816.F32.BF16 R12, R92.reuse, R100, RZ ;  /* 0x000000645c0c723c */ /* 0x048ff000000418ff */
[C---:B------:R-:W-:Y:S01]  /*30e0*/  HMMA.16816.F32.BF16 R16, R92.reuse, R102, RZ ;  /* 0x000000665c10723c */ /* 0x040fe200000418ff */
[----:B------:R-:W-:Y:S07]  /*30f0*/  LDSM.16.M88.4 R100, [R129+0x4000] ;  /* 0x004000008164783b */ /* 0x000fee0000000200 */
[C---:B----4-:R-:W-:Y:S08]  /*3100*/  HMMA.16816.F32.BF16 R20, R92.reuse, R104, RZ ;  /* 0x000000685c14723c */ /* 0x050ff000000418ff */
[C---:B------:R-:W-:Y:S01]  /*3110*/  HMMA.16816.F32.BF16 R24, R92.reuse, R106, RZ ;  /* 0x0000006a5c18723c */ /* 0x040fe200000418ff */
[----:B------:R-:W-:Y:S07]  /*3120*/  LDSM.16.M88.4 R104, [R129+0x4400] ;  /* 0x004400008168783b */ /* 0x000fee0000000200 */
[C---:B-----5:R-:W-:Y:S08]  /*3130*/  HMMA.16816.F32.BF16 R28, R92.reuse, R108, RZ ;  /* 0x0000006c5c1c723c */ /* 0x060ff000000418ff */
[----:B------:R-:W-:Y:S01]  /*3140*/  HMMA.16816.F32.BF16 R32, R92, R110, RZ ;  /* 0x0000006e5c20723c */ /* 0x000fe200000418ff */
[----:B------:R-:W2:Y:S04]  /*3150*/  LDSM.16.M88.4 R92, [R91+0x3c00] ;  /* 0x003c00005b5c783b */ /* 0x000ea80000000200 */
[----:B------:R-:W3:Y:S03]  /*3160*/  LDSM.16.M88.4 R108, [R129+0x4800] ;  /* 0x00480000816c783b */ /* 0x000ee60000000200 */
[C---:B-1----:R-:W-:Y:S08]  /*3170*/  HMMA.16816.F32.BF16 R4, R112.reuse, R116, R4 ;  /* 0x000000747004723c */ /* 0x042ff00000041804 */
[C---:B------:R-:W-:Y:S08]  /*3180*/  HMMA.16816.F32.BF16 R8, R112.reuse, R118, R8 ;  /* 0x000000767008723c */ /* 0x040ff00000041808 */
[C---:B------:R-:W-:Y:S08]  /*3190*/  HMMA.16816.F32.BF16 R12, R112.reuse, R120, R12 ;  /* 0x00000078700c723c */ /* 0x040ff0000004180c */
[C---:B------:R-:W-:Y:S08]  /*31a0*/  HMMA.16816.F32.BF16 R16, R112.reuse, R122, R16 ;  /* 0x0000007a7010723c */ /* 0x040ff00000041810 */
[C---:B------:R-:W-:Y:S08]  /*31b0*/  HMMA.16816.F32.BF16 R20, R112.reuse, R124, R20 ;  /* 0x0000007c7014723c */ /* 0x040ff00000041814 */
[C---:B------:R-:W-:Y:S08]  /*31c0*/  HMMA.16816.F32.BF16 R24, R112.reuse, R126, R24 ;  /* 0x0000007e7018723c */ /* 0x040ff00000041818 */
[C---:B--2---:R-:W-:Y:S08]  /*31d0*/  HMMA.16816.F32.BF16 R28, R112.reuse, R92, R28 ;  /* 0x0000005c701c723c */ /* 0x044ff0000004181c */
[----:B------:R-:W-:Y:S01]  /*31e0*/  HMMA.16816.F32.BF16 R32, R112, R94, R32 ;  /* 0x0000005e7020723c */ /* 0x000fe20000041820 */
[----:B------:R-:W1:Y:S04]  /*31f0*/  LDSM.16.M88.4 R92, [R129+0x4c00] ;  /* 0x004c0000815c783b */ /* 0x000e680000000200 */
[----:B------:R-:W-:Y:S03]  /*3200*/  LDSM.16.M88.4 R112, [R91+0x4400] ;  /* 0x004400005b70783b */ /* 0x000fe60000000200 */
[C---:B------:R-:W-:Y:S08]  /*3210*/  HMMA.16816.F32.BF16 R4, R96.reuse, R100, R4 ;  /* 0x000000646004723c */ /* 0x040ff00000041804 */
[C---:B------:R-:W-:Y:S01]  /*3220*/  HMMA.16816.F32.BF16 R8, R96.reuse, R102, R8 ;  /* 0x000000666008723c */ /* 0x040fe20000041808 */
[----:B------:R-:W-:Y:S07]  /*3230*/  LDSM.16.M88.4 R100, [R128+0x1000] ;  /* 0x001000008064783b */ /* 0x000fee0000000200 */
[C---:B------:R-:W-:Y:S08]  /*3240*/  HMMA.16816.F32.BF16 R12, R96.reuse, R104, R12 ;  /* 0x00000068600c723c */ /* 0x040ff0000004180c */
[C---:B------:R-:W-:Y:S01]  /*3250*/  HMMA.16816.F32.BF16 R16, R96.reuse, R106, R16 ;  /* 0x0000006a6010723c */ /* 0x040fe20000041810 */
[----:B------:R-:W2:Y:S07]  /*3260*/  LDSM.16.M88.4 R104, [R91+0x4000] ;  /* 0x004000005b68783b */ /* 0x000eae0000000200 */
[C---:B---3--:R-:W-:Y:S08]  /*3270*/  HMMA.16816.F32.BF16 R20, R96.reuse, R108, R20 ;  /* 0x0000006c6014723c */ /* 0x048ff00000041814 */
[C---:B------:R-:W-:Y:S01]  /*3280*/  HMMA.16816.F32.BF16 R24, R96.reuse, R110, R24 ;  /* 0x0000006e6018723c */ /* 0x040fe20000041818 */
[----:B------:R-:W3:Y:S07]  /*3290*/  LDSM.16.M88.4 R108, [R91+0x4800] ;  /* 0x004800005b6c783b */ /* 0x000eee0000000200 */
[C---:B-1----:R-:W-:Y:S08]  /*32a0*/  HMMA.16816.F32.BF16 R28, R96.reuse, R92, R28 ;  /* 0x0000005c601c723c */ /* 0x042ff0000004181c */
[----:B------:R-:W-:Y:S01]  /*32b0*/  HMMA.16816.F32.BF16 R32, R96, R94, R32 ;  /* 0x0000005e6020723c */ /* 0x000fe20000041820 */
[----:B------:R-:W1:Y:S04]  /*32c0*/  LDSM.16.M88.4 R92, [R91+0x4c00] ;  /* 0x004c00005b5c783b */ /* 0x000e680000000200 */
[----:B------:R-:W-:Y:S03]  /*32d0*/  LDSM.16.M88.4 R96, [R90+0x2000] ;  /* 0x002000005a60783b */ /* 0x000fe60000000200 */
[C---:B--2---:R-:W-:Y:S08]  /*32e0*/  HMMA.16816.F32.BF16 R4, R100.reuse, R104, R4 ;  /* 0x000000686404723c */ /* 0x044ff00000041804 */
[C---:B------:R-:W-:Y:S01]  /*32f0*/  HMMA.16816.F32.BF16 R8, R100.reuse, R106, R8 ;  /* 0x0000006a6408723c */ /* 0x040fe20000041808 */
[----:B------:R-:W2:Y:S07]  /*3300*/  LDSM.16.M88.4 R104, [R129+0x5000] ;  /* 0x005000008168783b */ /* 0x000eae0000000200 */
[C---:B------:R-:W-:Y:S08]  /*3310*/  HMMA.16816.F32.BF16 R12, R100.reuse, R112, R12 ;  /* 0x00000070640c723c */ /* 0x040ff0000004180c */
[C---:B------:R-:W-:Y:S01]  /*3320*/  HMMA.16816.F32.BF16 R16, R100.reuse, R114, R16 ;  /* 0x000000726410723c */ /* 0x040fe20000041810 */
[----:B------:R-:W4:Y:S07]  /*3330*/  LDSM.16.M88.4 R112, [R129+0x5400] ;  /* 0x005400008170783b */ /* 0x000f2e0000000200 */
        /* <DEDUP_REMOVED lines=10> */
[C---:B----4-:R-:W-:Y:S08]  /*33e0*/  HMMA.16816.F32.BF16 R12, R96.reuse, R112, R12 ;  /* 0x00000070600c723c */ /* 0x050ff0000004180c */
[C---:B------:R-:W-:Y:S01]  /*33f0*/  HMMA.16816.F32.BF16 R16, R96.reuse, R114, R16 ;  /* 0x000000726010723c */ /* 0x040fe20000041810 */
[----:B------:R-:W-:Y:S07]  /*3400*/  LDSM.16.M88.4 R112, [R91+0x5800] ;  /* 0x005800005b70783b */ /* 0x000fee0000000200 */
[C---:B---3--:R-:W-:Y:S08]  /*3410*/  HMMA.16816.F32.BF16 R20, R96.reuse, R108, R20 ;  /* 0x0000006c6014723c */ /* 0x048ff00000041814 */
[C---:B------:R-:W-:Y:S01]  /*3420*/  HMMA.16816.F32.BF16 R24, R96.reuse, R110, R24 ;  /* 0x0000006e6018723c */ /* 0x040fe20000041818 */
[----:B------:R-:W3:Y:S07]  /*3430*/  LDSM.16.M88.4 R108, [R91+0x5400] ;  /* 0x005400005b6c783b */ /* 0x000eee0000000200 */
[C---:B-1----:R-:W-:Y:S08]  /*3440*/  HMMA.16816.F32.BF16 R28, R96.reuse, R92, R28 ;  /* 0x0000005c601c723c */ /* 0x042ff0000004181c */
[----:B------:R-:W-:Y:S01]  /*3450*/  HMMA.16816.F32.BF16 R32, R96, R94, R32 ;  /* 0x0000005e6020723c */ /* 0x000fe20000041820 */
[----:B------:R-:W1:Y:S01]  /*3460*/  LDSM.16.M88.4 R92, [R91+0x5c00] ;  /* 0x005c00005b5c783b */ /* 0x000e620000000200 */
[----:B------:R-:W-:Y:S04]  /*3470*/  DEPBAR.LE SB0, 0x0 ;  /* 0x000080000000791a */ /* 0x000fe80000000000 */
[----:B------:R-:W-:Y:S02]  /*3480*/  BAR.SYNC.DEFER_BLOCKING 0x0 ;  /* 0x0000000000007b1d */ /* 0x000fe40000010000 */
[C---:B--2---:R-:W-:Y:S08]  /*3490*/  HMMA.16816.F32.BF16 R4, R100.reuse, R104, R4 ;  /* 0x000000686404723c */ /* 0x044ff00000041804 */
[C---:B------:R-:W-:Y:S08]  /*34a0*/  HMMA.16816.F32.BF16 R8, R100.reuse, R106, R8 ;  /* 0x0000006a6408723c */ /* 0x040ff00000041808 */
[C---:B---3--:R-:W-:Y:S03]  /*34b0*/  HMMA.16816.F32.BF16 R12, R100.reuse, R108, R12 ;  /* 0x0000006c640c723c */ /* 0x048fe6000004180c */
[----:B------:R-:W-:Y:S02]  /*34c0*/  FMNMX3.FTZ R2, R85, R4, R5, !PT ;  /* 0x0000000455027276 */ /* 0x000fe40007810005 */
[----:B------:R-:W-:Y:S03]  /*34d0*/  FMNMX3.FTZ R3, R0, R6, R7, !PT ;  /* 0x0000000600037276 */ /* 0x000fe60007810007 */
[C---:B------:R-:W-:Y:S03]  /*34e0*/  HMMA.16816.F32.BF16 R16, R100.reuse, R110, R16 ;  /* 0x0000006e6410723c */ /* 0x040fe60000041810 */
        /* <DEDUP_REMOVED lines=8> */
[C---:B-1----:R-:W-:Y:S03]  /*3570*/  HMMA.16816.F32.BF16 R28, R100.reuse, R92, R28 ;  /* 0x0000005c641c723c */ /* 0x042fe6000004181c */
[----:B------:R-:W-:Y:S02]  /*3580*/  FMNMX3.FTZ R138, R3, R20, R21, !PT ;  /* 0x00000014038a7276 */ /* 0x000fe40007810015 */
[----:B------:R-:W-:Y:S03]  /*3590*/  FMNMX3.FTZ R2, R2, R22, R23, !PT ;  /* 0x0000001602027276 */ /* 0x000fe60007810017 */
[----:B------:R-:W-:Y:S03]  /*35a0*/  HMMA.16816.F32.BF16 R32, R100, R94, R32 ;  /* 0x0000005e6420723c */ /* 0x000fe60000041820 */
[----:B------:R-:W-:Y:S02]  /*35b0*/  FMNMX3.FTZ R138, R138, R24, R25, !PT ;  /* 0x000000188a8a7276 */ /* 0x000fe40007810019 */
[----:B------:R-:W-:Y:S06]  /*35c0*/  FMNMX3.FTZ R89, R2, R26, R27, !PT ;  /* 0x0000001a02597276 */ /* 0x000fec000781001b */
[----:B------:R-:W-:Y:S02]  /*35d0*/  FMNMX3.FTZ R138, R138, R28, R29, !PT ;  /* 0x0000001c8a8a7276 */ /* 0x000fe4000781001d */
[----:B------:R-:W-:Y:S06]  /*35e0*/  FMNMX3.FTZ R89, R89, R30, R31, !PT ;  /* 0x0000001e59597276 */ /* 0x000fec000781001f */
[----:B------:R-:W-:Y:S01]  /*35f0*/  FMNMX3.FTZ R138, R138, R32, R33, !PT ;  /* 0x000000208a8a7276 */ /* 0x000fe20007810021 */
[----:B------:R-:W-:Y:S06]  /*3600*/  @P0 BRA `(.L_x_212) ;  /* 0xfffffff400d00947 */ /* 0x000fec000383ffff */
.L_x_211:
[----:B------:R-:W2:Y:S01]  /*3610*/  SHFL.BFLY PT, R93, R138, 0x2, 0x1f ;  /* 0x0c401f008a5d7f89 */ /* 0x000ea200000e0000 */
[----:B------:R-:W-:Y:S02]  /*3620*/  FMNMX3.FTZ R89, R89, R34, R35, !PT ;  /* 0x0000002259597276 */ /* 0x000fe40007810023 */
[----:B------:R-:W-:Y:S05]  /*3630*/  MOV R108, R136 ;  /* 0x00000088006c7202 */ /* 0x000fea0000000f00 */
[----:B-1----:R-:W-:Y:S01]  /*3640*/  LDSM.16.MT88.4 R96, [R88+0x6000] ;  /* 0x006000005860783b */ /* 0x002fe20000004200 */
[----:B------:R-:W-:Y:S07]  /*3650*/  @P6 IADD3 R108, PT, PT, R137, -0x20, RZ ;  /* 0xffffffe0896c6810 */ /* 0x000fee0007ffe0ff */
[----:B------:R-:W1:Y:S08]  /*3660*/  SHFL.BFLY PT, R2, R89, 0x2, 0x1f ;  /* 0x0c401f0059027f89 */ /* 0x000e7000000e0000 */
[----:B------:R-:W-:Y:S08]  /*3670*/  LDSM.16.MT88.4 R100, [R108] ;  /* 0x000000006c64783b */ /* 0x000ff00000004200 */
[----:B------:R-:W-:Y:S01]  /*3680*/  LDSM.16.MT88.4 R104, [R88+0x7000] ;  /* 0x007000005868783b */ /* 0x000fe20000004200 */
[----:B--2---:R-:W-:Y:S07]  /*3690*/  FMNMX.FTZ R94, R138, R93, !PT ;  /* 0x0000005d8a5e7209 */ /* 0x004fee0007810000 */
[----:B------:R-:W2:Y:S01]  /*36a0*/  SHFL.BFLY PT, R93, R94, 0x1, 0x1f ;  /* 0x0c201f005e5d7f89 */ /* 0x000ea200000e0000 */
[----:B-1----:R-:W-:Y:S07]  /*36b0*/  FMNMX.FTZ R87, R89, R2, !PT ;  /* 0x0000000259577209 */ /* 0x002fee0007810000 */
[----:B------:R-:W1:Y:S01]  /*36c0*/  SHFL.BFLY PT, R86, R87, 0x1, 0x1f ;  /* 0x0c201f0057567f89 */ /* 0x000e6200000e0000 */
[----:B--2---:R-:W-:Y:S04]  /*36d0*/  FMNMX.FTZ R84, R94, R93, !PT ;  /* 0x0000005d5e547209 */ /* 0x004fe80007810000 */
[C---:B------:R-:W-:Y:S01]  /*36e0*/  FSETP.NEU.FTZ.AND P0, PT, R84.reuse, -INF , PT ;  /* 0xff8000005400780b */ /* 0x040fe20003f1d000 */
[C---:B------:R-:W-:Y:S01]  /*36f0*/  FMUL.FTZ R118, R84.reuse, UR4 ;  /* 0x0000000454767c20 */ /* 0x040fe20008410000 */
[----:B------:R-:W-:Y:S01]  /*3700*/  FADD.FTZ R2, -R84, R85 ;  /* 0x0000005554027221 */ /* 0x000fe20000010100 */
[----:B-1----:R-:W-:Y:S03]  /*3710*/  FMNMX.FTZ R3, R87, R86, !PT ;  /* 0x0000005657037209 */ /* 0x002fe60007810000 */
[----:B------:R-:W-:Y:S01]  /*3720*/  FMUL.FTZ R85, R2, UR4 ;  /* 0x0000000402557c20 */ /* 0x000fe20008410000 */
[----:B------:R-:W-:Y:S02]  /*3730*/  FSEL R118, R118, RZ, P0 ;  /* 0x000000ff76767208 */ /* 0x000fe40000000000 */
[C---:B------:R-:W-:Y:S01]  /*3740*/  FSETP.NEU.FTZ.AND P0, PT, R3.reuse, -INF , PT ;  /* 0xff8000000300780b */ /* 0x040fe20003f1d000 */
[C---:B------:R-:W-:Y:S01]  /*3750*/  FMUL.FTZ R116, R3.reuse, UR4 ;  /* 0x0000000403747c20 */ /* 0x040fe20008410000 */
[----:B------:R-:W-:Y:S01]  /*3760*/  FADD.FTZ R0, -R3, R0 ;  /* 0x0000000003007221 */ /* 0x000fe20000010100 */
[--C-:B------:R-:W-:Y:S01]  /*3770*/  FFMA.FTZ R111, R4, UR4, -R118.reuse ;  /* 0x00000004046f7c23 */ /* 0x100fe20008010876 */
[--C-:B------:R-:W-:Y:S01]  /*3780*/  FFMA.FTZ R112, R5, UR4, -R118.reuse ;  /* 0x0000000405707c23 */ /* 0x100fe20008010876 */
[--C-:B------:R-:W-:Y:S01]  /*3790*/  FFMA.FTZ R110, R8, UR4, -R118.reuse ;  /* 0x00000004086e7c23 */ /* 0x100fe20008010876 */
[----:B------:R-:W-:Y:S01]  /*37a0*/  FSEL R116, R116, RZ, P0 ;  /* 0x000000ff74747208 */ /* 0x000fe20000000000 */
[--C-:B------:R-:W-:Y:S01]  /*37b0*/  FFMA.FTZ R113, R9, UR4, -R118.reuse ;  /* 0x0000000409717c23 */ /* 0x100fe20008010876 */
[----:B------:R-:W-:Y:S01]  /*37c0*/  FMUL.FTZ R86, R0, UR4 ;  /* 0x0000000400567c20 */ /* 0x000fe20008410000 */
[----:B------:R-:W1:Y:S01]  /*37d0*/  MUFU.EX2 R2, R85 ;  /* 0x0000005500027308 */ /* 0x000e620000000800 */
[----:B------:R-:W-:Y:S01]  /*37e0*/  FFMA.FTZ R138, R25, UR4, -R118 ;  /* 0x00000004198a7c23 */ /* 0x000fe20008010876 */
[--C-:B------:R-:W-:Y:S01]  /*37f0*/  FFMA.FTZ R115, R6, UR4, -R116.reuse ;  /* 0x0000000406737c23 */ /* 0x100fe20008010874 */
[--C-:B------:R-:W-:Y:S01]  /*3800*/  FFMA.FTZ R109, R7, UR4, -R116.reuse ;  /* 0x00000004076d7c23 */ /* 0x100fe20008010874 */
[--C-:B------:R-:W-:Y:S01]  /*3810*/  FFMA.FTZ R114, R10, UR4, -R116.reuse ;  /* 0x000000040a727c23 */ /* 0x100fe20008010874 */
[--C-:B------:R-:W-:Y:S01]  /*3820*/  FFMA.FTZ R117, R11, UR4, -R116.reuse ;  /* 0x000000040b757c23 */ /* 0x100fe20008010874 */
[--C-:B------:R-:W-:Y:S01]  /*3830*/  FFMA.FTZ R140, R26, UR4, -R116.reuse ;  /* 0x000000041a8c7c23 */ /* 0x100fe20008010874 */
[----:B------:R-:W-:Y:S03]  /*3840*/  FFMA.FTZ R143, R27, UR4, -R116 ;  /* 0x000000041b8f7c23 */ /* 0x000fe60008010874 */
[----:B------:R-:W2:Y:S01]  /*3850*/  MUFU.EX2 R0, R86 ;  /* 0x0000005600007308 */ /* 0x000ea20000000800 */
[--C-:B------:R-:W-:Y:S01]  /*3860*/  FFMA.FTZ R142, R28, UR4, -R118.reuse ;  /* 0x000000041c8e7c23 */ /* 0x100fe20008010876 */
[----:B------:R-:W-:Y:S01]  /*3870*/  FFMA.FTZ R145, R29, UR4, -R118 ;  /* 0x000000041d917c23 */ /* 0x000fe20008010876 */
[--C-:B------:R-:W-:Y:S01]  /*3880*/  FFMA.FTZ R144, R30, UR4, -R116.reuse ;  /* 0x000000041e907c23 */ /* 0x100fe20008010874 */
[----:B------:R-:W-:Y:S01]  /*3890*/  FFMA.FTZ R147, R31, UR4, -R116 ;  /* 0x000000041f937c23 */ /* 0x000fe20008010874 */
[--C-:B------:R-:W-:Y:S01]  /*38a0*/  FFMA.FTZ R119, R12, UR4, -R118.reuse ;  /* 0x000000040c777c23 */ /* 0x100fe20008010876 */
[----:B------:R-:W-:Y:S01]  /*38b0*/  LDSM.16.MT88.4 R28, [R88+0x6c00] ;  /* 0x006c0000581c783b */ /* 0x000fe20000004200 */
[----:B------:R-:W-:Y:S03]  /*38c0*/  FFMA.FTZ R120, R13, UR4, -R118 ;  /* 0x000000040d787c23 */ /* 0x000fe60008010876 */
[----:B------:R-:W-:Y:S01]  /*38d0*/  MUFU.EX2 R111, R111 ;  /* 0x0000006f006f7308 */ /* 0x000fe20000000800 */
[C---:B-1----:R-:W-:Y:S01]  /*38e0*/  FMUL.FTZ R36, R2.reuse, R36 ;  /* 0x0000002402247220 */ /* 0x042fe20000410000 */
[C---:B------:R-:W-:Y:S01]  /*38f0*/  FMUL.FTZ R37, R2.reuse, R37 ;  /* 0x0000002502257220 */ /* 0x040fe20000410000 */
[C---:B------:R-:W-:Y:S01]  /*3900*/  FMUL.FTZ R40, R2.reuse, R40 ;  /* 0x0000002802287220 */ /* 0x040fe20000410000 */
[C---:B------:R-:W-:Y:S01]  /*3910*/  FMUL.FTZ R41, R2.reuse, R41 ;  /* 0x0000002902297220 */ /* 0x040fe20000410000 */
[C---:B------:R-:W-:Y:S01]  /*3920*/  FMUL.FTZ R44, R2.reuse, R44 ;  /* 0x0000002c022c7220 */ /* 0x040fe20000410000 */
[C---:B------:R-:W-:Y:S01]  /*3930*/  FMUL.FTZ R45, R2.reuse, R45 ;  /* 0x0000002d022d7220 */ /* 0x040fe20000410000 */
[----:B------:R-:W-:Y:S03]  /*3940*/  FMUL.FTZ R48, R2, R48 ;  /* 0x0000003002307220 */ /* 0x000fe60000410000 */
[----:B------:R-:W1:Y:S01]  /*3950*/  MUFU.EX2 R112, R112 ;  /* 0x0000007000707308 */ /* 0x000e620000000800 */
[C---:B--2---:R-:W-:Y:S01]  /*3960*/  FMUL.FTZ R38, R0.reuse, R38 ;  /* 0x0000002600267220 */ /* 0x044fe20000410000 */
[C---:B------:R-:W-:Y:S01]  /*3970*/  FMUL.FTZ R39, R0.reuse, R39 ;  /* 0x0000002700277220 */ /* 0x040fe20000410000 */
[C---:B------:R-:W-:Y:S01]  /*3980*/  FMUL.FTZ R42, R0.reuse, R42 ;  /* 0x0000002a002a7220 */ /* 0x040fe20000410000 */
[C---:B------:R-:W-:Y:S01]  /*3990*/  FMUL.FTZ R43, R0.reuse, R43 ;  /* 0x0000002b002b7220 */ /* 0x040fe20000410000 */
[C---:B------:R-:W-:Y:S01]  /*39a0*/  FMUL.FTZ R46, R0.reuse, R46 ;  /* 0x0000002e002e7220 */ /* 0x040fe20000410000 */
[----:B------:R-:W-:Y:S01]  /*39b0*/  FMUL.FTZ R47, R0, R47 ;  /* 0x0000002f002f7220 */ /* 0x000fe20000410000 */
[----:B------:R-:W-:Y:S03]  /*39c0*/  FMUL.FTZ R49, R2, R49 ;  /* 0x0000003102317220 */ /* 0x000fe60000410000 */
        /* <DEDUP_REMOVED lines=8> */
[----:B------:R-:W2:Y:S01]  /*3a50*/  MUFU.EX2 R109, R109 ;  /* 0x0000006d006d7308 */ /* 0x000ea20000000800 */
        /* <DEDUP_REMOVED lines=16> */
[----:B--2---:R-:W-:Y:S01]  /*3b60*/  F2FP.BF16.F32.PACK_AB R93, R109, R115 ;  /* 0x000000736d5d723e */ /* 0x004fe200000010ff */
[--C-:B------:R-:W-:Y:S01]  /*3b70*/  FFMA.FTZ R121, R14, UR4, -R116.reuse ;  /* 0x000000040e797c23 */ /* 0x100fe20008010874 */
[C---:B------:R-:W-:Y:S01]  /*3b80*/  FMUL.FTZ R14, R0.reuse, R82 ;  /* 0x00000052000e7220 */ /* 0x040fe20000410000 */
[----:B------:R-:W-:Y:S01]  /*3b90*/  FFMA.FTZ R122, R15, UR4, -R116 ;  /* 0x000000040f7a7c23 */ /* 0x000fe20008010874 */
[----:B------:R-:W-:Y:S01]  /*3ba0*/  FMUL.FTZ R15, R0, R83 ;  /* 0x00000053000f7220 */ /* 0x000fe20000410000 */
[C---:B------:R-:W-:Y:S01]  /*3bb0*/  FMUL.FTZ R68, R2.reuse, R68 ;  /* 0x0000004402447220 */ /* 0x040fe20000410000 */
[----:B------:R-:W-:Y:S03]  /*3bc0*/  LDSM.16.MT88.4 R80, [R88+0x6400] ;  /* 0x006400005850783b */ /* 0x000fe60000004200 */
        /* <DEDUP_REMOVED lines=8> */
[----:B------:R-:W2:Y:S01]  /*3c50*/  MUFU.EX2 R117, R117 ;  /* 0x0000007500757308 */ /* 0x000ea20000000800 */
[----:B-1----:R-:W-:Y:S01]  /*3c60*/  F2FP.BF16.F32.PACK_AB R94, R113, R110 ;  /* 0x0000006e715e723e */ /* 0x002fe200000010ff */
[--C-:B------:R-:W-:Y:S01]  /*3c70*/  FFMA.FTZ R127, R20, UR4, -R118.reuse ;  /* 0x00000004147f7c23 */ /* 0x100fe20008010876 */
[--C-:B------:R-:W-:Y:S01]  /*3c80*/  FFMA.FTZ R123, R16, UR4, -R118.reuse ;  /* 0x00000004107b7c23 */ /* 0x100fe20008010876 */
[C---:B------:R-:W-:Y:S01]  /*3c90*/  FMUL.FTZ R16, R2.reuse, R76 ;  /* 0x0000004c02107220 */ /* 0x040fe20000410000 */
[----:B------:R-:W-:Y:S01]  /*3ca0*/  FFMA.FTZ R124, R17, UR4, -R118 ;  /* 0x00000004117c7c23 */ /* 0x000fe20008010876 */
[----:B------:R-:W-:Y:S01]  /*3cb0*/  FMUL.FTZ R17, R2, R77 ;  /* 0x0000004d02117220 */ /* 0x000fe20000410000 */
[--C-:B------:R-:W-:Y:S03]  /*3cc0*/  FFMA.FTZ R125, R18, UR4, -R116.reuse ;  /* 0x00000004127d7c23 */ /* 0x100fe60008010874 */
[----:B------:R-:W-:Y:S01]  /*3cd0*/  MUFU.EX2 R119, R119 ;  /* 0x0000007700777308 */ /* 0x000fe20000000800 */
[C---:B------:R-:W-:Y:S01]  /*3ce0*/  FMUL.FTZ R18, R0.reuse, R78 ;  /* 0x0000004e00127220 */ /* 0x040fe20000410000 */
[----:B------:R-:W-:Y:S01]  /*3cf0*/  FFMA.FTZ R126, R19, UR4, -R116 ;  /* 0x00000004137e7c23 */ /* 0x000fe20008010874 */
[----:B------:R-:W-:Y:S01]  /*3d00*/  FMUL.FTZ R19, R0, R79 ;  /* 0x0000004f00137220 */ /* 0x000fe20000410000 */
[----:B------:R-:W-:Y:S01]  /*3d10*/  FFMA.FTZ R146, R32, UR4, -R118 ;  /* 0x0000000420927c23 */ /* 0x000fe20008010876 */
[----:B------:R-:W-:Y:S01]  /*3d20*/  FFMA.FTZ R148, R34, UR4, -R116 ;  /* 0x0000000422947c23 */ /* 0x000fe20008010874 */
[----:B------:R-:W-:Y:S01]  /*3d30*/  FFMA.FTZ R111, R2, R141, R111 ;  /* 0x0000008d026f7223 */ /* 0x000fe2000001006f */
[----:B------:R-:W-:Y:S03]  /*3d40*/  ISETP.NE.AND P0, PT, R134, RZ, PT ;  /* 0x000000ff8600720c */ /* 0x000fe60003f05270 */
[----:B------:R-:W1:Y:S01]  /*3d50*/  MUFU.EX2 R120, R120 ;  /* 0x0000007800787308 */ /* 0x000e620000000800 */
[----:B--2---:R-:W-:Y:S01]  /*3d60*/  F2FP.BF16.F32.PACK_AB R95, R117, R114 ;  /* 0x00000072755f723e */ /* 0x004fe200000010ff */
[----:B------:R-:W-:Y:S01]  /*3d70*/  FFMA.FTZ R115, R0, R139, R115 ;  /* 0x0000008b00737223 */ /* 0x000fe20000010073 */
[----:B------:R-:W-:Y:S01]  /*3d80*/  IADD3 R134, PT, PT, R134, -0x1, RZ ;  /* 0xffffffff86867810 */ /* 0x000fe20007ffe0ff */
[----:B------:R-:W-:Y:S01]  /*3d90*/  FADD.FTZ R111, R112, R111 ;  /* 0x0000006f706f7221 */ /* 0x000fe20000010000 */
[----:B------:R-:W-:Y:S01]  /*3da0*/  MOV R0, R3 ;  /* 0x0000000300007202 */ /* 0x000fe20000000f00 */
[----:B------:R-:W-:Y:S01]  /*3db0*/  FADD.FTZ R115, R109, R115 ;  /* 0x000000736d737221 */ /* 0x000fe20000010000 */
[----:B------:R-:W-:Y:S01]  /*3dc0*/  MOV R85, R84 ;  /* 0x0000005400557202 */ /* 0x000fe20000000f00 */
[C---:B------:R-:W-:Y:S02]  /*3dd0*/  HMMA.16816.F32.BF16 R36, R92.reuse, R96, R36 ;  /* 0x000000605c24723c */ /* 0x040fe40000041824 */
[----:B------:R-:W-:Y:S03]  /*3de0*/  MUFU.EX2 R121, R121 ;  /* 0x0000007900797308 */ /* 0x000fe60000000800 */
[----:B------:R-:W-:Y:S03]  /*3df0*/  FADD.FTZ R114, R114, R115 ;  /* 0x0000007372727221 */ /* 0x000fe60000010000 */
[C---:B------:R-:W-:Y:S01]  /*3e00*/  HMMA.16816.F32.BF16 R40, R92.reuse, R98, R40 ;  /* 0x000000625c28723c */ /* 0x040fe20000041828 */
[----:B------:R-:W2:Y:S03]  /*3e10*/  LDSM.16.MT88.4 R96, [R108+0x1000] ;  /* 0x001000006c60783b */ /* 0x000ea60000004200 */
[----:B------:R-:W3:Y:S01]  /*3e20*/  MUFU.EX2 R122, R122 ;  /* 0x0000007a007a7308 */ /* 0x000ee20000000800 */
[----:B-1----:R-:W-:Y:S01]  /*3e30*/  F2FP.BF16.F32.PACK_AB R76, R120, R119 ;  /* 0x00000077784c723e */ /* 0x002fe200000010ff */
[----:B------:R-:W-:Y:S02]  /*3e40*/  FADD.FTZ R114, R117, R114 ;  /* 0x0000007275727221 */ /* 0x000fe40000010000 */
[C---:B------:R-:W-:Y:S06]  /*3e50*/  HMMA.16816.F32.BF16 R44, R92.reuse, R100, R44 ;  /* 0x000000645c2c723c */ /* 0x040fec000004182c */
[----:B------:R-:W-:Y:S02]  /*3e60*/  MUFU.EX2 R123, R123 ;  /* 0x0000007b007b7308 */ /* 0x000fe40000000800 */
[C---:B------:R-:W-:Y:S01]  /*3e70*/  HMMA.16816.F32.BF16 R48, R92.reuse, R102, R48 ;  /* 0x000000665c30723c */ /* 0x040fe20000041830 */
[----:B------:R-:W1:Y:S07]  /*3e80*/  LDSM.16.MT88.4 R100, [R88+0x8000] ;  /* 0x008000005864783b */ /* 0x000e6e0000004200 */
[----:B------:R-:W4:Y:S01]  /*3e90*/  MUFU.EX2 R124, R124 ;  /* 0x0000007c007c7308 */ /* 0x000f220000000800 */
[C---:B---3--:R-:W-:Y:S01]  /*3ea0*/  F2FP.BF16.F32.PACK_AB R77, R122.reuse, R121 ;  /* 0x000000797a4d723e */ /* 0x048fe200000010ff */
[----:B------:R-:W-:Y:S01]  /*3eb0*/  FADD.FTZ R121, R121, R114 ;  /* 0x0000007279797221 */ /* 0x000fe20000010000 */
[C---:B------:R-:W-:Y:S07]  /*3ec0*/  HMMA.16816.F32.BF16 R52, R92.reuse, R104, R52 ;  /* 0x000000685c34723c */ /* 0x040fee0000041834 */
[----:B------:R-:W-:Y:S01]  /*3ed0*/  MUFU.EX2 R125, R125 ;  /* 0x0000007d007d7308 */ /* 0x000fe20000000800 */
[----:B------:R-:W-:Y:S01]  /*3ee0*/  FADD.FTZ R122, R122, R121 ;  /* 0x000000797a7a7221 */ /* 0x000fe20000010000 */
[C---:B------:R-:W-:Y:S01]  /*3ef0*/  HMMA.16816.F32.BF16 R56, R92.reuse, R106, R56 ;  /* 0x0000006a5c38723c */ /* 0x040fe20000041838 */
[----:B------:R-:W-:Y:S07]  /*3f00*/  LDSM.16.MT88.4 R104, [R88+0x7400] ;  /* 0x007400005868783b */ /* 0x000fee0000004200 */
[----:B------:R-:W3:Y:S01]  /*3f10*/  MUFU.EX2 R126, R126 ;  /* 0x0000007e007e7308 */ /* 0x000ee20000000800 */
[----:B----4-:R-:W-:Y:S01]  /*3f20*/  F2FP.BF16.F32.PACK_AB R78, R124, R123 ;  /* 0x0000007b7c4e723e */ /* 0x010fe200000010ff */
[C---:B--2---:R-:W-:Y:S08]  /*3f30*/  HMMA.16816.F32.BF16 R60, R92.reuse, R96, R60 ;  /* 0x000000605c3c723c */ /* 0x044ff0000004183c */
[----:B------:R-:W-:Y:S01]  /*3f40*/  MUFU.EX2 R127, R127 ;  /* 0x0000007f007f7308 */ /* 0x000fe20000000800 */
[C---:B------:R-:W-:Y:S01]  /*3f50*/  HMMA.16816.F32.BF16 R64, R92.reuse, R98, R64 ;  /* 0x000000625c40723c */ /* 0x040fe20000041840 */
[----:B------:R-:W2:Y:S08]  /*3f60*/  LDSM.16.MT88.4 R96, [R108+0x2000] ;  /* 0x002000006c60783b */ /* 0x000eb00000004200 */
[----:B------:R-:W-:Y:S01]  /*3f70*/  MUFU.EX2 R138, R138 ;  /* 0x0000008a008a7308 */ /* 0x000fe20000000800 */
[C---:B---3--:R-:W-:Y:S01]  /*3f80*/  F2FP.BF16.F32.PACK_AB R79, R126.reuse, R125 ;  /* 0x0000007d7e4f723e */ /* 0x048fe200000010ff */
[----:B------:R-:W-:Y:S01]  /*3f90*/  FADD.FTZ R125, R125, R122 ;  /* 0x0000007a7d7d7221 */ /* 0x000fe20000010000 */
[C---:B-1----:R-:W-:Y:S07]  /*3fa0*/  HMMA.16816.F32.BF16 R68, R92.reuse, R100, R68 ;  /* 0x000000645c44723c */ /* 0x042fee0000041844 */
[----:B------:R-:W-:Y:S01]  /*3fb0*/  MUFU.EX2 R140, R140 ;  /* 0x0000008c008c7308 */ /* 0x000fe20000000800 */
[----:B------:R-:W-:Y:S01]  /*3fc0*/  FADD.FTZ R126, R126, R125 ;  /* 0x0000007d7e7e7221 */ /* 0x000fe20000010000 */
[C---:B------:R-:W-:Y:S01]  /*3fd0*/  HMMA.16816.F32.BF16 R12, R92.reuse, R102, R12 ;  /* 0x000000665c0c723c */ /* 0x040fe2000004180c */
[----:B------:R-:W1:Y:S07]  /*3fe0*/  LDSM.16.MT88.4 R100, [R108+0x400] ;  /* 0x000400006c64783b */ /* 0x000e6e0000004200 */
[----:B------:R-:W3:Y:S10]  /*3ff0*/  MUFU.EX2 R143, R143 ;  /* 0x0000008f008f7308 */ /* 0x000ef40000000800 */
[----:B------:R-:W-:Y:S10]  /*4000*/  MUFU.EX2 R142, R142 ;  /* 0x0000008e008e7308 */ /* 0x000ff40000000800 */
[----:B------:R-:W-:Y:S01]  /*4010*/  MUFU.EX2 R145, R145 ;  /* 0x0000009100917308 */ /* 0x000fe20000000800 */
[C---:B--2---:R-:W-:Y:S09]  /*4020*/  HMMA.16816.F32.BF16 R72, R92.reuse, R96, R72 ;  /* 0x000000605c48723c */ /* 0x044ff20000041848 */
[----:B------:R-:W-:Y:S01]  /*4030*/  MUFU.EX2 R144, R144 ;  /* 0x0000009000907308 */ /* 0x000fe20000000800 */
[----:B------:R-:W-:Y:S01]  /*4040*/  HMMA.16816.F32.BF16 R16, R92, R98, R16 ;  /* 0x000000625c10723c */ /* 0x000fe20000041810 */
[----:B------:R-:W2:Y:S08]  /*4050*/  LDSM.16.MT88.4 R92, [R108+0x1400] ;  /* 0x001400006c5c783b */ /* 0x000eb00000004200 */
[----:B------:R-:W-:Y:S01]  /*4060*/  MUFU.EX2 R147, R147 ;  /* 0x0000009300937308 */ /* 0x000fe20000000800 */
[C---:B------:R-:W-:Y:S01]  /*4070*/  HMMA.16816.F32.BF16 R36, R76.reuse, R80, R36 ;  /* 0x000000504c24723c */ /* 0x040fe20000041824 */
[----:B------:R-:W-:Y:S08]  /*4080*/  LDSM.16.MT88.4 R96, [R108+0x2400] ;  /* 0x002400006c60783b */ /* 0x000ff00000004200 */
[----:B------:R-:W-:Y:S01]  /*4090*/  MUFU.EX2 R146, R146 ;  /* 0x0000009200927308 */ /* 0x000fe20000000800 */
[C---:B------:R-:W-:Y:S01]  /*40a0*/  HMMA.16816.F32.BF16 R40, R76.reuse, R82, R40 ;  /* 0x000000524c28723c */ /* 0x040fe20000041828 */
[----:B------:R-:W4:Y:S08]  /*40b0*/  LDSM.16.MT88.4 R80, [R88+0x8400] ;  /* 0x008400005850783b */ /* 0x000f300000004200 */
[----:B------:R-:W-:Y:S01]  /*40c0*/  MUFU.EX2 R148, R148 ;  /* 0x0000009400947308 */ /* 0x000fe20000000800 */
[C---:B-1----:R-:W-:Y:S08]  /*40d0*/  HMMA.16816.F32.BF16 R44, R76.reuse, R100, R44 ;  /* 0x000000644c2c723c */ /* 0x042ff0000004182c */
[C---:B------:R-:W-:Y:S01]  /*40e0*/  HMMA.16816.F32.BF16 R48, R76.reuse, R102, R48 ;  /* 0x000000664c30723c */ /* 0x040fe20000041830 */
[----:B------:R-:W-:Y:S07]  /*40f0*/  LDSM.16.MT88.4 R100, [R108+0x800] ;  /* 0x000800006c64783b */ /* 0x000fee0000004200 */
[C---:B------:R-:W-:Y:S03]  /*4100*/  HMMA.16816.F32.BF16 R52, R76.reuse, R104, R52 ;  /* 0x000000684c34723c */ /* 0x040fe60000041834 */
[----:B------:R-:W-:Y:S01]  /*4110*/  FFMA.FTZ R104, R21, UR4, -R118 ;  /* 0x0000000415687c23 */ /* 0x000fe20008010876 */
[----:B------:R-:W-:Y:S04]  /*4120*/  FFMA.FTZ R105, R22, UR4, -R116 ;  /* 0x0000000416697c23 */ /* 0x000fe80008010874 */
[C---:B------:R-:W-:Y:S01]  /*4130*/  HMMA.16816.F32.BF16 R56, R76.reuse, R106, R56 ;  /* 0x0000006a4c38723c */ /* 0x040fe20000041838 */
[----:B------:R-:W1:Y:S02]  /*4140*/  MUFU.EX2 R104, R104 ;  /* 0x0000006800687308 */ /* 0x000e640000000800 */
[----:B------:R-:W-:Y:S01]  /*4150*/  FFMA.FTZ R107, R24, UR4, -R118 ;  /* 0x00000004186b7c23 */ /* 0x000fe20008010876 */
[----:B------:R-:W-:Y:S01]  /*4160*/  FFMA.FTZ R106, R23, UR4, -R116 ;  /* 0x00000004176a7c23 */ /* 0x000fe20008010874 */
[----:B------:R-:W-:Y:S01]  /*4170*/  LDSM.16.MT88.4 R24, [R88+0x7800] ;  /* 0x007800005818783b */ /* 0x000fe20000004200 */
[----:B---3--:R-:W-:Y:S01]  /*4180*/  F2FP.BF16.F32.PACK_AB R23, R143, R140 ;  /* 0x0000008c8f17723e */ /* 0x008fe200000010ff */
[----:B------:R-:W-:Y:S01]  /*4190*/  FFMA.FTZ R118, R33, UR4, -R118 ;  /* 0x0000000421767c23 */ /* 0x000fe20008010876 */
[C---:B--2---:R-:W-:Y:S03]  /*41a0*/  HMMA.16816.F32.BF16 R60, R76.reuse, R92, R60 ;  /* 0x0000005c4c3c723c */ /* 0x044fe6000004183c */
[----:B------:R-:W-:Y:S01]  /*41b0*/  MUFU.EX2 R105, R105 ;  /* 0x0000006900697308 */ /* 0x000fe20000000800 */
[----:B------:R-:W-:Y:S04]  /*41c0*/  FFMA.FTZ R116, R35, UR4, -R116 ;  /* 0x0000000423747c23 */ /* 0x000fe80008010874 */
[C---:B------:R-:W-:Y:S01]  /*41d0*/  HMMA.16816.F32.BF16 R64, R76.reuse, R94, R64 ;  /* 0x0000005e4c40723c */ /* 0x040fe20000041840 */
[----:B------:R-:W2:Y:S04]  /*41e0*/  LDSM.16.MT88.4 R92, [R88+0x6800] ;  /* 0x00680000585c783b */ /* 0x000ea80000004200 */
[----:B------:R-:W3:Y:S01]  /*41f0*/  MUFU.EX2 R106, R106 ;  /* 0x0000006a006a7308 */ /* 0x000ee20000000800 */
[----:B-1----:R-:W-:Y:S02]  /*4200*/  F2FP.BF16.F32.PACK_AB R20, R104, R127 ;  /* 0x0000007f6814723e */ /* 0x002fe400000010ff */
[C---:B----4-:R-:W-:Y:S07]  /*4210*/  HMMA.16816.F32.BF16 R68, R76.reuse, R80, R68 ;  /* 0x000000504c44723c */ /* 0x050fee0000041844 */
[----:B------:R-:W1:Y:S01]  /*4220*/  MUFU.EX2 R107, R107 ;  /* 0x0000006b006b7308 */ /* 0x000e620000000800 */
[C---:B------:R-:W-:Y:S01]  /*4230*/  HMMA.16816.F32.BF16 R12, R76.reuse, R82, R12 ;  /* 0x000000524c0c723c */ /* 0x040fe2000004180c */
[----:B------:R-:W-:Y:S08]  /*4240*/  LDSM.16.MT88.4 R80, [R88+0x8800] ;  /* 0x008800005850783b */ /* 0x000ff00000004200 */
[----:B------:R-:W4:Y:S01]  /*4250*/  MUFU.EX2 R33, R118 ;  /* 0x0000007600217308 */ /* 0x000f220000000800 */
[----:B---3--:R-:W-:Y:S01]  /*4260*/  F2FP.BF16.F32.PACK_AB R21, R106, R105 ;  /* 0x000000696a15723e */ /* 0x008fe200000010ff */
[----:B------:R-:W-:Y:S01]  /*4270*/  FADD.FTZ R105, R105, R126 ;  /* 0x0000007e69697221 */ /* 0x000fe20000010000 */
[C---:B------:R-:W-:Y:S07]  /*4280*/  HMMA.16816.F32.BF16 R72, R76.reuse, R96, R72 ;  /* 0x000000604c48723c */ /* 0x040fee0000041848 */
[----:B------:R-:W3:Y:S01]  /*4290*/  MUFU.EX2 R149, R116 ;  /* 0x0000007400957308 */ /* 0x000ee20000000800 */
[----:B-1----:R-:W-:Y:S01]  /*42a0*/  F2FP.BF16.F32.PACK_AB R22, R138, R107 ;  /* 0x0000006b8a16723e */ /* 0x002fe200000010ff */
[----:B------:R-:W-:Y:S01]  /*42b0*/  FADD.FTZ R105, R106, R105 ;  /* 0x000000696a697221 */ /* 0x000fe20000010000 */
[----:B------:R-:W-:Y:S01]  /*42c0*/  HMMA.16816.F32.BF16 R16, R76, R98, R16 ;  /* 0x000000624c10723c */ /* 0x000fe20000041810 */
[----:B------:R-:W1:Y:S02]  /*42d0*/  LDSM.16.MT88.4 R76, [R108+0x1800] ;  /* 0x001800006c4c783b */ /* 0x000e640000004200 */
[----:B------:R-:W-:Y:S04]  /*42e0*/  FADD.FTZ R140, R140, R105 ;  /* 0x000000698c8c7221 */ /* 0x000fe80000010000 */
[----:B------:R-:W-:Y:S01]  /*42f0*/  FADD.FTZ R143, R143, R140 ;  /* 0x0000008c8f8f7221 */ /* 0x000fe20000010000 */
[C---:B--2---:R-:W-:Y:S08]  /*4300*/  HMMA.16816.F32.BF16 R36, R20.reuse, R92, R36 ;  /* 0x0000005c1424723c */ /* 0x044ff00000041824 */
[C---:B------:R-:W-:Y:S01]  /*4310*/  HMMA.16816.F32.BF16 R40, R20.reuse, R94, R40 ;  /* 0x0000005e1428723c */ /* 0x040fe20000041828 */
[----:B------:R-:W-:Y:S07]  /*4320*/  LDSM.16.MT88.4 R92, [R108+0xc00] ;  /* 0x000c00006c5c783b */ /* 0x000fee0000004200 */
[C---:B------:R-:W-:Y:S08]  /*4330*/  HMMA.16816.F32.BF16 R44, R20.reuse, R100, R44 ;  /* 0x00000064142c723c */ /* 0x040ff0000004182c */
[C---:B------:R-:W-:Y:S08]  /*4340*/  HMMA.16816.F32.BF16 R48, R20.reuse, R102, R48 ;  /* 0x000000661430723c */ /* 0x040ff00000041830 */
[C---:B------:R-:W-:Y:S08]  /*4350*/  HMMA.16816.F32.BF16 R52, R20.reuse, R24, R52 ;  /* 0x000000181434723c */ /* 0x040ff00000041834 */
[C---:B------:R-:W-:Y:S01]  /*4360*/  HMMA.16816.F32.BF16 R56, R20.reuse, R26, R56 ;  /* 0x0000001a1438723c */ /* 0x040fe20000041838 */
[----:B------:R-:W2:Y:S07]  /*4370*/  LDSM.16.MT88.4 R24, [R108+0x2800] ;  /* 0x002800006c18783b */ /* 0x000eae0000004200 */
[C---:B-1----:R-:W-:Y:S03]  /*4380*/  HMMA.16816.F32.BF16 R60, R20.reuse, R76, R60 ;  /* 0x0000004c143c723c */ /* 0x042fe6000004183c */
[----:B------:R-:W-:Y:S02]  /*4390*/  F2FP.BF16.F32.PACK_AB R76, R145, R142 ;  /* 0x0000008e914c723e */ /* 0x000fe400000010ff */
[----:B------:R-:W-:Y:S01]  /*43a0*/  F2FP.BF16.F32.PACK_AB R77, R147, R144 ;  /* 0x00000090934d723e */ /* 0x000fe200000010ff */
[----:B------:R-:W-:Y:S02]  /*43b0*/  FADD.FTZ R144, R144, R143 ;  /* 0x0000008f90907221 */ /* 0x000fe40000010000 */
[C---:B------:R-:W-:Y:S03]  /*43c0*/  HMMA.16816.F32.BF16 R64, R20.reuse, R78, R64 ;  /* 0x0000004e1440723c */ /* 0x040fe60000041840 */
[----:B----4-:R-:W-:Y:S01]  /*43d0*/  F2FP.BF16.F32.PACK_AB R78, R33, R146 ;  /* 0x00000092214e723e */ /* 0x010fe200000010ff */
[----:B------:R-:W-:Y:S01]  /*43e0*/  FADD.FTZ R147, R147, R144 ;  /* 0x0000009093937221 */ /* 0x000fe20000010000 */
[C---:B---3--:R-:W-:Y:S03]  /*43f0*/  F2FP.BF16.F32.PACK_AB R79, R149.reuse, R148 ;  /* 0x00000094954f723e */ /* 0x048fe600000010ff */
[C---:B------:R-:W-:Y:S03]  /*4400*/  HMMA.16816.F32.BF16 R68, R20.reuse, R80, R68 ;  /* 0x000000501444723c */ /* 0x040fe60000041844 */
[----:B------:R-:W-:Y:S04]  /*4410*/  FADD.FTZ R148, R148, R147 ;  /* 0x0000009394947221 */ /* 0x000fe80000010000 */
[----:B------:R-:W-:Y:S01]  /*4420*/  FADD.FTZ R139, R149, R148 ;  /* 0x00000094958b7221 */ /* 0x000fe20000010000 */
[C---:B------:R-:W-:Y:S01]  /*4430*/  HMMA.16816.F32.BF16 R12, R20.reuse, R82, R12 ;  /* 0x00000052140c723c */ /* 0x040fe2000004180c */
[----:B------:R-:W1:Y:S07]  /*4440*/  LDSM.16.MT88.4 R80, [R88+0x7c00] ;  /* 0x007c00005850783b */ /* 0x000e6e0000004200 */
[C---:B--2---:R-:W-:Y:S08]  /*4450*/  HMMA.16816.F32.BF16 R72, R20.reuse, R24, R72 ;  /* 0x000000181448723c */ /* 0x044ff00000041848 */
[----:B------:R-:W-:Y:S01]  /*4460*/  HMMA.16816.F32.BF16 R16, R20, R26, R16 ;  /* 0x0000001a1410723c */ /* 0x000fe20000041810 */
[----:B------:R-:W2:Y:S07]  /*4470*/  LDSM.16.MT88.4 R20, [R108+0x1c00] ;  /* 0x001c00006c14783b */ /* 0x000eae0000004200 */
[C---:B------:R-:W-:Y:S01]  /*4480*/  HMMA.16816.F32.BF16 R36, R76.reuse, R28, R36 ;  /* 0x0000001c4c24723c */ /* 0x040fe20000041824 */
[----:B------:R-:W3:Y:S07]  /*4490*/  LDSM.16.MT88.4 R24, [R88+0x8c00] ;  /* 0x008c00005818783b */ /* 0x000eee0000004200 */
[C---:B------:R-:W-:Y:S01]  /*44a0*/  HMMA.16816.F32.BF16 R40, R76.reuse, R30, R40 ;  /* 0x0000001e4c28723c */ /* 0x040fe20000041828 */
[----:B------:R-:W4:Y:S07]  /*44b0*/  LDSM.16.MT88.4 R28, [R108+0x2c00] ;  /* 0x002c00006c1c783b */ /* 0x000f2e0000004200 */
[C---:B------:R-:W-:Y:S08]  /*44c0*/  HMMA.16816.F32.BF16 R44, R76.reuse, R92, R44 ;  /* 0x0000005c4c2c723c */ /* 0x040ff0000004182c */
[C---:B------:R-:W-:Y:S08]  /*44d0*/  HMMA.16816.F32.BF16 R48, R76.reuse, R94, R48 ;  /* 0x0000005e4c30723c */ /* 0x040ff00000041830 */
[C---:B-1----:R-:W-:Y:S03]  /*44e0*/  HMMA.16816.F32.BF16 R52, R76.reuse, R80, R52 ;  /* 0x000000504c34723c */ /* 0x042fe60000041834 */
[----:B------:R-:W-:Y:S04]  /*44f0*/  FADD.FTZ R80, R110, R111 ;  /* 0x0000006f6e507221 */ /* 0x000fe80000010000 */
[----:B------:R-:W-:Y:S01]  /*4500*/  FADD.FTZ R80, R113, R80 ;  /* 0x0000005071507221 */ /* 0x000fe20000010000 */
[C---:B------:R-:W-:Y:S03]  /*4510*/  HMMA.16816.F32.BF16 R56, R76.reuse, R82, R56 ;  /* 0x000000524c38723c */ /* 0x040fe60000041838 */
[----:B------:R-:W-:Y:S04]  /*4520*/  FADD.FTZ R119, R119, R80 ;  /* 0x0000005077777221 */ /* 0x000fe80000010000 */
[----:B------:R-:W-:Y:S01]  /*4530*/  FADD.FTZ R120, R120, R119 ;  /* 0x0000007778787221 */ /* 0x000fe20000010000 */
[C---:B--2---:R-:W-:Y:S03]  /*4540*/  HMMA.16816.F32.BF16 R60, R76.reuse, R20, R60 ;  /* 0x000000144c3c723c */ /* 0x044fe6000004183c */
[----:B------:R-:W-:Y:S04]  /*4550*/  FADD.FTZ R123, R123, R120 ;  /* 0x000000787b7b7221 */ /* 0x000fe80000010000 */
[----:B------:R-:W-:Y:S01]  /*4560*/  FADD.FTZ R124, R124, R123 ;  /* 0x0000007b7c7c7221 */ /* 0x000fe20000010000 */
[C---:B------:R-:W-:Y:S03]  /*4570*/  HMMA.16816.F32.BF16 R64, R76.reuse, R22, R64 ;  /* 0x000000164c40723c */ /* 0x040fe60000041840 */
[----:B------:R-:W-:Y:S04]  /*4580*/  FADD.FTZ R127, R127, R124 ;  /* 0x0000007c7f7f7221 */ /* 0x000fe80000010000 */
[----:B------:R-:W-:Y:S01]  /*4590*/  FADD.FTZ R104, R104, R127 ;  /* 0x0000007f68687221 */ /* 0x000fe20000010000 */
[C---:B---3--:R-:W-:Y:S08]  /*45a0*/  HMMA.16816.F32.BF16 R68, R76.reuse, R24, R68 ;  /* 0x000000184c44723c */ /* 0x048ff00000041844 */
[C---:B------:R-:W-:Y:S03]  /*45b0*/  HMMA.16816.F32.BF16 R80, R76.reuse, R26, R12 ;  /* 0x0000001a4c50723c */ /* 0x040fe6000004180c */
[----:B------:R-:W-:Y:S04]  /*45c0*/  FADD.FTZ R13, R107, R104 ;  /* 0x000000686b0d7221 */ /* 0x000fe80000010000 */
[----:B------:R-:W-:Y:S01]  /*45d0*/  FADD.FTZ R13, R138, R13 ;  /* 0x0000000d8a0d7221 */ /* 0x000fe20000010000 */
[C---:B----4-:R-:W-:Y:S03]  /*45e0*/  HMMA.16816.F32.BF16 R72, R76.reuse, R28, R72 ;  /* 0x0000001c4c48723c */ /* 0x050fe60000041848 */
[----:B------:R-:W-:Y:S04]  /*45f0*/  FADD.FTZ R142, R142, R13 ;  /* 0x0000000d8e8e7221 */ /* 0x000fe80000010000 */
[----:B------:R-:W-:Y:S01]  /*4600*/  FADD.FTZ R145, R145, R142 ;  /* 0x0000008e91917221 */ /* 0x000fe20000010000 */
[----:B------:R-:W-:Y:S03]  /*4610*/  HMMA.16816.F32.BF16 R76, R76, R30, R16 ;  /* 0x0000001e4c4c723c */ /* 0x000fe60000041810 */
[----:B------:R-:W-:Y:S04]  /*4620*/  FADD.FTZ R146, R146, R145 ;  /* 0x0000009192927221 */ /* 0x000fe80000010000 */
[----:B------:R-:W-:Y:S01]  /*4630*/  FADD.FTZ R141, R33, R146 ;  /* 0x00000092218d7221 */ /* 0x000fe20000010000 */
[----:B------:R-:W-:Y:S01]  /*4640*/  @!UPT UIADD3 URZ, UPT, UPT, URZ, URZ, URZ ;  /* 0x000000fffffff290 */ /* 0x000fe2000fffe0ff */
[----:B------:R-:W-:Y:S11]  /*4650*/  @P0 BRA `(.L_x_210) ;  /* 0xffffffe800180947 */ /* 0x000ff6000383ffff */
.L_x_209:
[----:B------:R-:W1:Y:S01]  /*4660*/  SHFL.BFLY PT, R12, R141, 0x2, 0x1f ;  /* 0x0c401f008d0c7f89 */ /* 0x000e6200000e0000 */
[----:B------:R-:W2:Y:S01]  /*4670*/  S2UR UR5, SR_CgaCtaId ;  /* 0x00000000000579c3 */ /* 0x000ea20000008800 */
[----:B------:R-:W3:Y:S02]  /*4680*/  LDCU.U8 UR4, c[0x0][0x549] ;  /* 0x0000a920ff0477ac */ /* 0x000ee40008000000 */
[----:B------:R-:W4:Y:S01]  /*4690*/  SHFL.BFLY PT, R2, R139, 0x2, 0x1f ;  /* 0x0c401f008b027f89 */ /* 0x000f2200000e0000 */
[----:B------:R-:W-:Y:S01]  /*46a0*/  UMOV UR6, 0x400 ;  /* 0x0000040000067882 */ /* 0x000fe20000000000 */
[----:B------:R-:W5:Y:S03]  /*46b0*/  S2R R0, SR_TID.X ;  /* 0x0000000000007919 */ /* 0x000f660000002100 */
[----:B------:R-:W5:Y:S01]  /*46c0*/  S2UR UR7, SR_CTAID.Y ;  /* 0x00000000000779c3 */ /* 0x000f620000002600 */
[----:B------:R-:W5:Y:S01]  /*46d0*/  S2R R14, SR_CTAID.X ;  /* 0x00000000000e7919 */ /* 0x000f620000002500 */
[----:B---3--:R-:W-:Y:S01]  /*46e0*/  ISETP.NE.AND P1, PT, RZ, UR4, PT ;  /* 0x00000004ff007c0c */ /* 0x008fe2000bf25270 */
[----:B------:R-:W3:Y:S01]  /*46f0*/  LDCU.U8 UR4, c[0x0][0x548] ;  /* 0x0000a900ff0477ac */ /* 0x000ee20008000000 */
[----:B-1----:R-:W-:Y:S01]  /*4700*/  FADD.FTZ R12, R12, R141 ;  /* 0x0000008d0c0c7221 */ /* 0x002fe20000010000 */
[----:B--2---:R-:W-:-:S03]  /*4710*/  ULEA UR5, UR5, UR6, 0x18 ;  /* 0x0000000605057291 */ /* 0x004fc6000f8ec0ff */
[----:B------:R-:W1:Y:S01]  /*4720*/  S2UR UR6, SR_CTAID.Z ;  /* 0x00000000000679c3 */ /* 0x000e620000002700 */
[----:B----4-:R-:W-:Y:S01]  /*4730*/  FADD.FTZ R11, R2, R139 ;  /* 0x0000008b020b7221 */ /* 0x010fe20000010000 */
[----:B------:R-:W2:Y:S04]  /*4740*/  SHFL.BFLY PT, R7, R12, 0x1, 0x1f ;  /* 0x0c201f000c077f89 */ /* 0x000ea800000e0000 */
[----:B------:R-:W4:Y:S01]  /*4750*/  SHFL.BFLY PT, R6, R11, 0x1, 0x1f ;  /* 0x0c201f000b067f89 */ /* 0x000f2200000e0000 */
[C---:B-----5:R-:W-:Y:S02]  /*4760*/  SHF.L.U32 R5, R0.reuse, 0x1, RZ ;  /* 0x0000000100057819 */ /* 0x060fe400000006ff */
[C---:B------:R-:W-:Y:S02]  /*4770*/  SHF.L.U32 R4, R0.reuse, 0x3, RZ ;  /* 0x0000000300047819 */ /* 0x040fe400000006ff */
[----:B------:R-:W-:-:S02]  /*4780*/  SHF.L.U32 R2, R0, 0x4, RZ ;  /* 0x0000000400027819 */ /* 0x000fc400000006ff */
[----:B------:R-:W-:Y:S02]  /*4790*/  LOP3.LUT R5, R5, 0x6, RZ, 0xc0, !PT ;  /* 0x0000000605057812 */ /* 0x000fe400078ec0ff */
[----:B------:R-:W-:Y:S02]  /*47a0*/  LOP3.LUT R9, R4, 0xc0, RZ, 0xc0, !PT ;  /* 0x000000c004097812 */ /* 0x000fe400078ec0ff */
[----:B------:R-:W-:Y:S02]  /*47b0*/  LOP3.LUT R5, R5, 0x3e00, R2, 0xf8, !PT ;  /* 0x00003e0005057812 */ /* 0x000fe400078ef802 */
[----:B------:R-:W-:Y:S01]  /*47c0*/  LOP3.LUT R9, R9, 0x18, R0, 0xf8, !PT ;  /* 0x0000001809097812 */ /* 0x000fe200078ef800 */
[----:B--2---:R-:W-:Y:S01]  /*47d0*/  FADD.FTZ R7, R12, R7 ;  /* 0x000000070c077221 */ /* 0x004fe20000010000 */
[----:B------:R-:W-:Y:S02]  /*47e0*/  LOP3.LUT R2, R5, 0x20, R4, 0xf8, !PT ;  /* 0x0000002005027812 */ /* 0x000fe400078ef804 */
[----:B------:R-:W-:Y:S01]  /*47f0*/  SHF.L.U32 R5, R0, 0x2, RZ ;  /* 0x0000000200057819 */ /* 0x000fe200000006ff */
[----:B----4-:R-:W-:Y:S01]  /*4800*/  FADD.FTZ R6, R11, R6 ;  /* 0x000000060b067221 */ /* 0x010fe20000010000 */
[----:B------:R-:W2:Y:S01]  /*4810*/  MUFU.RCP R10, R7 ;  /* 0x00000007000a7308 */ /* 0x000ea20000001000 */
[----:B------:R-:W-:-:S02]  /*4820*/  FSETP.NE.FTZ.AND P4, PT, R7, RZ, PT ;  /* 0x000000ff0700720b */ /* 0x000fc40003f95000 */
[----:B------:R-:W-:Y:S02]  /*4830*/  LOP3.LUT R2, R2, R9, RZ, 0xfc, !PT ;  /* 0x0000000902027212 */ /* 0x000fe400078efcff */
[----:B------:R-:W-:Y:S02]  /*4840*/  FSETP.NE.FTZ.AND P3, PT, R6, RZ, PT ;  /* 0x000000ff0600720b */ /* 0x000fe40003f75000 */
[----:B------:R-:W-:Y:S01]  /*4850*/  LEA R9, R2, UR5, 0x1 ;  /* 0x0000000502097c11 */ /* 0x000fe2000f8e08ff */
[----:B------:R-:W4:Y:S01]  /*4860*/  MUFU.RCP R8, R6 ;  /* 0x0000000600087308 */ /* 0x000f220000001000 */
[----:B------:R-:W-:Y:S02]  /*4870*/  LOP3.LUT R2, R5, 0x20, RZ, 0xc0, !PT ;  /* 0x0000002005027812 */ /* 0x000fe400078ec0ff */
[----:B------:R-:W-:Y:S02]  /*4880*/  LOP3.LUT R17, R4, 0xd8, RZ, 0xc0, !PT ;  /* 0x000000d804117812 */ /* 0x000fe400078ec0ff */
[----:B------:R-:W-:-:S02]  /*4890*/  IADD3 R13, PT, PT, R9, -R2, RZ ;  /* 0x80000002090d7210 */ /* 0x000fc40007ffe0ff */
[----:B------:R-:W1:Y:S01]  /*48a0*/  LDC R2, c[0x0][0x434] ;  /* 0x00010d00ff027b82 */ /* 0x000e620000000800 */
[----:B--2---:R-:W-:-:S05]  /*48b0*/  FSEL R10, R10, 1, P4 ;  /* 0x3f8000000a0a7808 */ /* 0x004fca0002000000 */
        /* <DEDUP_REMOVED lines=33> */
[----:B------:R-:W-:Y:S01]  /*4ad0*/  LOP3.LUT R10, R5, 0x40, RZ, 0xc0, !PT ;  /* 0x00000040050a7812 */ /* 0x000fe200078ec0ff */
[C---:B------:R-:W-:Y:S01]  /*4ae0*/  FMUL.FTZ R54, R8.reuse, R54 ;  /* 0x0000003608367220 */ /* 0x040fe20000410000 */
[C---:B------:R-:W-:Y:S01]  /*4af0*/  FMUL.FTZ R55, R8.reuse, R55 ;  /* 0x0000003708377220 */ /* 0x040fe20000410000 */
[C---:B------:R-:W-:Y:S01]  /*4b00*/  FMUL.FTZ R58, R8.reuse, R58 ;  /* 0x0000003a083a7220 */ /* 0x040fe20000410000 */
[C---:B------:R-:W-:Y:S01]  /*4b10*/  FMUL.FTZ R59, R8.reuse, R59 ;  /* 0x0000003b083b7220 */ /* 0x040fe20000410000 */
[----:B------:R-:W-:Y:S01]  /*4b20*/  F2FP.BF16.F32.PACK_AB R36, R37, R36 ;  /* 0x000000242524723e */ /* 0x000fe200000010ff */
        /* <DEDUP_REMOVED lines=11> */
[----:B------:R-:W-:Y:S01]  /*4be0*/  IADD3 R15, PT, PT, R9, -R10, RZ ;  /* 0x8000000a090f7210 */ /* 0x000fe20007ffe0ff */
        /* <DEDUP_REMOVED lines=8> */
[----:B------:R-:W-:Y:S01]  /*4c70*/  STS [R9], R36 ;  /* 0x0000002409007388 */ /* 0x000fe20000000800 */
[----:B------:R-:W-:Y:S01]  /*4c80*/  F2FP.BF16.F32.PACK_AB R54, R55, R54 ;  /* 0x000000363736723e */ /* 0x000fe200000010ff */
[----:B------:R-:W2:Y:S01]  /*4c90*/  @P1 LDC.64 R10, c[0x0][0x430] ;  /* 0x00010c00ff0a1b82 */ /* 0x000ea20000000a00 */
[----:B------:R-:W-:Y:S01]  /*4ca0*/  F2FP.BF16.F32.PACK_AB R56, R57, R56 ;  /* 0x000000383938723e */ /* 0x000fe200000010ff */
[----:B------:R-:W-:Y:S01]  /*4cb0*/  STS [R9+0x200], R38 ;  /* 0x0002002609007388 */ /* 0x000fe20000000800 */
[----:B------:R-:W-:Y:S01]  /*4cc0*/  F2FP.BF16.F32.PACK_AB R58, R59, R58 ;  /* 0x0000003a3b3a723e */ /* 0x000fe200000010ff */
[C---:B------:R-:W-:Y:S01]  /*4cd0*/  FMUL.FTZ R12, R8.reuse, R78 ;  /* 0x0000004e080c7220 */ /* 0x040fe20000410000 */
[----:B------:R-:W-:Y:S01]  /*4ce0*/  F2FP.BF16.F32.PACK_AB R60, R61, R60 ;  /* 0x0000003c3d3c723e */ /* 0x000fe200000010ff */
[----:B------:R-:W-:Y:S01]  /*4cf0*/  STS [R13+0x10], R40 ;  /* 0x000010280d007388 */ /* 0x000fe20000000800 */
[----:B------:R-:W-:Y:S01]  /*4d00*/  F2FP.BF16.F32.PACK_AB R62, R63, R62 ;  /* 0x0000003e3f3e723e */ /* 0x000fe200000010ff */
[----:B------:R-:W-:Y:S01]  /*4d10*/  FMUL.FTZ R79, R8, R79 ;  /* 0x0000004f084f7220 */ /* 0x000fe20000410000 */
[----:B------:R-:W-:Y:S01]  /*4d20*/  F2FP.BF16.F32.PACK_AB R64, R65, R64 ;  /* 0x000000404140723e */ /* 0x000fe200000010ff */
[----:B------:R-:W-:Y:S01]  /*4d30*/  STS [R13+0x210], R42 ;  /* 0x0002102a0d007388 */ /* 0x000fe20000000800 */
[----:B------:R-:W-:-:S02]  /*4d40*/  F2FP.BF16.F32.PACK_AB R66, R67, R66 ;  /* 0x000000424342723e */ /* 0x000fc400000010ff */
[----:B------:R-:W-:Y:S01]  /*4d50*/  F2FP.BF16.F32.PACK_AB R68, R69, R68 ;  /* 0x000000444544723e */ /* 0x000fe200000010ff */
[----:B------:R-:W-:Y:S01]  /*4d60*/  STS [R15+0x20], R44 ;  /* 0x0000202c0f007388 */ /* 0x000fe20000000800 */
[----:B------:R-:W-:Y:S02]  /*4d70*/  F2FP.BF16.F32.PACK_AB R70, R71, R70 ;  /* 0x000000464746723e */ /* 0x000fe400000010ff */
[----:B------:R-:W-:Y:S01]  /*4d80*/  F2FP.BF16.F32.PACK_AB R80, R81, R80 ;  /* 0x000000505150723e */ /* 0x000fe200000010ff */
[----:B------:R-:W-:Y:S01]  /*4d90*/  STS [R15+0x220], R46 ;  /* 0x0002202e0f007388 */ /* 0x000fe20000000800 */
[----:B------:R-:W-:Y:S02]  /*4da0*/  F2FP.BF16.F32.PACK_AB R82, R83, R82 ;  /* 0x000000525352723e */ /* 0x000fe400000010ff */
[----:B------:R-:W-:Y:S01]  /*4db0*/  F2FP.BF16.F32.PACK_AB R72, R73, R72 ;  /* 0x000000484948723e */ /* 0x000fe200000010ff */
[----:B------:R-:W-:Y:S01]  /*4dc0*/  STS [R5+0x30], R48 ;  /* 0x0000303005007388 */ /* 0x000fe20000000800 */
[----:B------:R-:W-:Y:S01]  /*4dd0*/  F2FP.BF16.F32.PACK_AB R74, R75, R74 ;  /* 0x0000004a4b4a723e */ /* 0x000fe200000010ff */
[----:B--2---:R-:W-:Y:S01]  /*4de0*/  @P1 IMAD R43, R11, R10, RZ ;  /* 0x0000000a0b2b1224 */ /* 0x004fe200078e02ff */
[----:B------:R-:W-:Y:S01]  /*4df0*/  F2FP.BF16.F32.PACK_AB R76, R77, R76 ;  /* 0x0000004c4d4c723e */ /* 0x000fe200000010ff */
[----:B------:R-:W-:Y:S01]  /*4e00*/  STS [R5+0x230], R50 ;  /* 0x0002303205007388 */ /* 0x000fe20000000800 */
[----:B------:R-:W-:-:S02]  /*4e10*/  LOP3.LUT R11, R17, 0x18, R0, 0x78, !PT ;  /* 0x00000018110b7812 */ /* 0x000fc400078e7800 */
[----:B------:R-:W-:Y:S01]  /*4e20*/  F2FP.BF16.F32.PACK_AB R12, R79, R12 ;  /* 0x0000000c4f0c723e */ /* 0x000fe200000010ff */
[----:B------:R-:W-:Y:S01]  /*4e30*/  STS [R9+0x1000], R52 ;  /* 0x0010003409007388 */ /* 0x000fe20000000800 */
[----:B------:R-:W-:Y:S02]  /*4e40*/  LOP3.LUT R11, R11, 0x1f20, R4, 0xf8, !PT ;  /* 0x00001f200b0b7812 */ /* 0x000fe400078ef804 */
[----:B------:R-:W-:Y:S01]  /*4e50*/  @P1 MOV R10, 0x1 ;  /* 0x00000001000a1802 */ /* 0x000fe20000000f00 */
        /* <DEDUP_REMOVED lines=13> */
[----:B------:R4:W-:Y:S01]  /*4f30*/  STS [R5+0x2030], R76 ;  /* 0x0020304c05007388 */ /* 0x0009e20000000800 */
[----:B--2---:R-:W2:Y:S01]  /*4f40*/  @P1 LDC R15, c[0x0][0x430] ;  /* 0x00010c00ff0f1b82 */ /* 0x004ea20000000800 */
[----:B-1-3--:R-:W-:Y:S05]  /*4f50*/  @P1 BRA `(.L_x_213) ;  /* 0x0000000000281947 */ /* 0x00afea0003800000 */
[----:B------:R-:W-:Y:S01]  /*4f60*/  ISETP.NE.AND P0, PT, RZ, UR4, PT ;  /* 0x00000004ff007c0c */ /* 0x000fe2000bf05270 */
[----:B------:R-:W1:-:S12]  /*4f70*/  LDC R9, c[0x0][0x3e0] ;  /* 0x0000f800ff097b82 */ /* 0x000e580000000800 */
[----:B------:R-:W3:Y:S01]  /*4f80*/  @P0 LDC R43, c[0x0][0x454] ;  /* 0x00011500ff2b0b82 */ /* 0x000ee20000000800 */
[----:B--2---:R-:W-:Y:S02]  /*4f90*/  @P0 MOV R15, 0x1 ;  /* 0x00000001000f0802 */ /* 0x004fe40000000f00 */
[----:B------:R-:W-:-:S05]  /*4fa0*/  @!P0 MOV R15, 0x1 ;  /* 0x00000001000f8802 */ /* 0x000fca0000000f00 */
[----:B------:R-:W1:Y:S08]  /*4fb0*/  @P0 LDC R10, c[0x0][0x454] ;  /* 0x00011500ff0a0b82 */ /* 0x000e700000000800 */
[----:B------:R-:W2:Y:S08]  /*4fc0*/  @!P0 LDC R8, c[0x0][0x434] ;  /* 0x00010d00ff088b82 */ /* 0x000eb00000000800 */
[----:B------:R-:W3:Y:S01]  /*4fd0*/  @!P0 LDC R43, c[0x0][0x434] ;  /* 0x00010d00ff2b8b82 */ /* 0x000ee20000000800 */
[----:B-1----:R-:W-:-:S02]  /*4fe0*/  @P0 IMAD R10, R10, R9, RZ ;  /* 0x000000090a0a0224 */ /* 0x002fc400078e02ff */
[----:B--2---:R-:W-:-:S07]  /*4ff0*/  @!P0 IMAD R10, R8, R9, RZ ;  /* 0x00000009080a8224 */ /* 0x004fce00078e02ff */
.L_x_213:
[----:B------:R4:W-:Y:S01]  /*5000*/  STS [R5+0x2230], R12 ;  /* 0x0022300c05007388 */ /* 0x0009e20000000800 */
[----:B------:R-:W-:Y:S01]  /*5010*/  ISETP.NE.AND P0, PT, RZ, UR4, !P1 ;  /* 0x00000004ff007c0c */ /* 0x000fe2000cf05270 */
[----:B------:R-:W1:Y:S01]  /*5020*/  LDC.64 R8, c[0x0][0x400] ;  /* 0x00010000ff087b82 */ /* 0x000e620000000a00 */
[----:B------:R-:W-:-:S07]  /*5030*/  LEA R11, R11, UR5, 0x1 ;  /* 0x000000050b0b7c11 */ /* 0x000fce000f8e08ff */
[----:B------:R-:W-:Y:S01]  /*5040*/  BAR.SYNC.DEFER_BLOCKING 0x0 ;  /* 0x0000000000007b1d */ /* 0x000fe20000010000 */
[----:B---3--:R-:W-:Y:S01]  /*5050*/  IMAD R43, R43, UR6, RZ ;  /* 0x000000062b2b7c24 */ /* 0x008fe2000f8e02ff */
[----:B------:R-:W-:Y:S01]  /*5060*/  LOP3.LUT P5, RZ, R0, 0x3, RZ, 0xc0, !PT ;  /* 0x0000000300ff7812 */ /* 0x000fe200078ac0ff */
[----:B------:R-:W-:Y:S01]  /*5070*/  IMAD R45, R2, UR7, RZ ;  /* 0x00000007022d7c24 */ /* 0x000fe2000f8e02ff */
[----:B------:R-:W-:Y:S01]  /*5080*/  LOP3.LUT R48, R4, 0x18, RZ, 0xc0, !PT ;  /* 0x0000001804307812 */ /* 0x000fe200078ec0ff */
[----:B------:R-:W-:-:S03]  /*5090*/  IMAD.MOV.U32 R49, RZ, RZ, RZ ;  /* 0x000000ffff317224 */ /* 0x000fc600078e00ff */
[----:B------:R-:W3:Y:S01]  /*50a0*/  @P4 LDC R41, c[0x0][0x458] ;  /* 0x00011600ff294b82 */ /* 0x000ee20000000800 */
[----:B------:R-:W5:Y:S01]  /*50b0*/  @P4 MUFU.LG2 R44, R7 ;  /* 0x00000007002c4308 */ /* 0x000f620000000c00 */
[----:B------:R-:W-:Y:S01]  /*50c0*/  SHF.R.S32.HI R4, RZ, 0x1f, R45 ;  /* 0x0000001fff047819 */ /* 0x000fe2000001142d */
[----:B------:R-:W-:Y:S01]  /*50d0*/  BSSY.RECONVERGENT B0, `(.L_x_214) ;  /* 0x0000033000007945 */ /* 0x000fe20003800200 */
[----:B------:R-:W-:Y:S01]  /*50e0*/  @!P0 IMAD R43, R10, UR7, R43 ;  /* 0x000000070a2b8c24 */ /* 0x000fe2000f8e022b */
[----:B------:R-:W-:Y:S01]  /*50f0*/  SEL R45, R45, RZ, P0 ;  /* 0x000000ff2d2d7207 */ /* 0x000fe20000000000 */
[----:B------:R-:W-:Y:S02]  /*5100*/  IMAD.MOV.U32 R40, RZ, RZ, 0x7f800000 ;  /* 0x7f800000ff287424 */ /* 0x000fe400078e00ff */
[----:B------:R-:W3:Y:S01]  /*5110*/  @P3 LDC R42, c[0x0][0x458] ;  /* 0x00011600ff2a3b82 */ /* 0x000ee20000000800 */
[----:B------:R-:W3:Y:S01]  /*5120*/  @P3 MUFU.LG2 R6, R6 ;  /* 0x0000000600063308 */ /* 0x000ee20000000c00 */
[----:B----4-:R-:W-:-:S06]  /*5130*/  SHF.L.U32 R5, R14, 0x6, RZ ;  /* 0x000000060e057819 */ /* 0x010fcc00000006ff */
[----:B------:R-:W4:Y:S01]  /*5140*/  LDC.64 R12, c[0x0][0x410] ;  /* 0x00010400ff0c7b82 */ /* 0x000f220000000a00 */
[----:B-1----:R-:W-:Y:S01]  /*5150*/  IMAD.WIDE.U32 R48, R8, UR7, R48 ;  /* 0x0000000708307c25 */ /* 0x002fe2000f8e0030 */
[----:B------:R-:W1:Y:S03]  /*5160*/  LDS.128 R36, [R11] ;  /* 0x000000000b247984 */ /* 0x000e660000000c00 */
[----:B-----5:R-:W-:Y:S01]  /*5170*/  @P4 FMUL.FTZ R47, R44, 0.69314718246459960938 ;  /* 0x3f3172182c2f4820 */ /* 0x020fe20000410000 */
[----:B--2---:R-:W-:Y:S01]  /*5180*/  IMAD R46, R5, R15, RZ ;  /* 0x0000000f052e7224 */ /* 0x004fe200078e02ff */
[----:B------:R-:W2:Y:S01]  /*5190*/  LDS.128 R32, [R11+0x800] ;  /* 0x000800000b207984 */ /* 0x000ea20000000c00 */
[----:B------:R-:W-:Y:S02]  /*51a0*/  IMAD.MOV.U32 R7, RZ, RZ, 0x7f800000 ;  /* 0x7f800000ff077424 */ /* 0x000fe400078e00ff */
[----:B---3--:R-:W-:Y:S01]  /*51b0*/  @P4 FFMA.FTZ R40, R84, R41, R47 ;  /* 0x0000002954284223 */ /* 0x008fe2000001002f */
[----:B------:R-:W-:Y:S01]  /*51c0*/  IMAD R41, R9, UR7, R49 ;  /* 0x0000000709297c24 */ /* 0x000fe2000f8e0231 */
[----:B------:R-:W3:Y:S01]  /*51d0*/  LDS.128 R28, [R11+0x1000] ;  /* 0x001000000b1c7984 */ /* 0x000ee20000000c00 */
[----:B------:R-:W-:Y:S01]  /*51e0*/  @P3 FMUL.FTZ R44, R6, 0.69314718246459960938 ;  /* 0x3f317218062c3820 */ /* 0x000fe20000410000 */
[----:B------:R-:W-:-:S02]  /*51f0*/  IADD3 R6, P2, P1, R46, R45, R43 ;  /* 0x0000002d2e067210 */ /* 0x000fc4000795e02b */
[----:B------:R-:W1:Y:S01]  /*5200*/  LDS.128 R24, [R11+0x1800] ;  /* 0x001800000b187984 */ /* 0x000e620000000c00 */
[----:B------:R-:W-:Y:S01]  /*5210*/  SHF.R.S32.HI R46, RZ, 0x1f, R46 ;  /* 0x0000001fff2e7819 */ /* 0x000fe2000001142e */
[----:B------:R-:W-:Y:S01]  /*5220*/  @P3 FFMA.FTZ R7, R3, R42, R44 ;  /* 0x0000002a03073223 */ /* 0x000fe2000001002c */
[----:B------:R-:W-:Y:S01]  /*5230*/  SEL R45, R4, RZ, P0 ;  /* 0x000000ff042d7207 */ /* 0x000fe20000000000 */
[----:B------:R-:W1:Y:S01]  /*5240*/  LDS.128 R20, [R11+0x2000] ;  /* 0x002000000b147984 */ /* 0x000e620000000c00 */
[----:B------:R-:W-:Y:S02]  /*5250*/  SHF.R.S32.HI R43, RZ, 0x1f, R43 ;  /* 0x0000001fff2b7819 */ /* 0x000fe4000001142b */
[----:B------:R-:W-:Y:S01]  /*5260*/  SHF.R.U32.HI R42, RZ, 0x2, R0 ;  /* 0x00000002ff2a7819 */ /* 0x000fe20000011600 */
[----:B------:R5:W1:Y:S01]  /*5270*/  LDS.128 R16, [R11+0x2800] ;  /* 0x002800000b107984 */ /* 0x000a620000000c00 */
[----:B------:R-:W-:Y:S01]  /*5280*/  IADD3.X R43, PT, PT, R46, R45, R43, P2, P1 ;  /* 0x0000002d2e2b7210 */ /* 0x000fe200017e242b */
[----:B-----5:R-:W1:Y:S01]  /*5290*/  LDC.64 R10, c[0x0][0x408] ;  /* 0x00010200ff0a7b82 */ /* 0x020e620000000a00 */
[----:B--2-4-:R-:W-:Y:S05]  /*52a0*/  @P5 BRA `(.L_x_215) ;  /* 0x0000000000545947 */ /* 0x014fea0003800000 */
[----:B------:R-:W-:Y:S01]  /*52b0*/  SHF.R.U32.HI R0, RZ, 0x1, R0 ;  /* 0x00000001ff007819 */ /* 0x000fe20000011600 */
[----:B------:R-:W-:-:S03]  /*52c0*/  IMAD.IADD R5, R2, 0x1, -R5 ;  /* 0x0000000102057824 */ /* 0x000fc600078e0a05 */
[----:B------:R-:W-:-:S04]  /*52d0*/  LOP3.LUT R3, R0, 0x30, RZ, 0xc0, !PT ;  /* 0x0000003000037812 */ /* 0x000fc800078ec0ff */
[----:B------:R-:W-:-:S04]  /*52e0*/  LOP3.LUT R0, R3, 0x7, R42, 0xf8, !PT ;  /* 0x0000000703007812 */ /* 0x000fc800078ef82a */
[C---:B------:R-:W-:Y:S01]  /*52f0*/  ISETP.GE.AND P3, PT, R0.reuse, R5, PT ;  /* 0x000000050000720c */ /* 0x040fe20003f66270 */
[----:B------:R-:W-:-:S05]  /*5300*/  VIADD R8, R0, 0x8 ;  /* 0x0000000800087836 */ /* 0x000fca0000000000 */
[----:B------:R-:W-:-:S07]  /*5310*/  ISETP.GE.AND P2, PT, R8, R5, PT ;  /* 0x000000050800720c */ /* 0x000fce0003f46270 */
[----:B------:R-:W2:Y:S01]  /*5320*/  @!P3 LDC.64 R4, c[0x0][0x420] ;  /* 0x00010800ff04bb82 */ /* 0x000ea20000000a00 */
[----:B------:R-:W-:-:S05]  /*5330*/  @!P3 IMAD R0, R0, R15, RZ ;  /* 0x0000000f0000b224 */ /* 0x000fca00078e02ff */
[----:B------:R-:W-:Y:S01]  /*5340*/  @!P2 IMAD R15, R8, R15, RZ ;  /* 0x0000000f080fa224 */ /* 0x000fe200078e02ff */
[CC--:B------:R-:W-:Y:S01]  /*5350*/  @!P3 IADD3 R8, P1, PT, R0.reuse, R6.reuse, RZ ;  /* 0x000000060008b210 */ /* 0x0c0fe20007f3e0ff */
[----:B------:R-:W4:Y:S03]  /*5360*/  @!P2 LDC.64 R2, c[0x0][0x420] ;  /* 0x00010800ff02ab82 */ /* 0x000f260000000a00 */
[C---:B------:R-:W-:Y:S02]  /*5370*/  @!P2 IADD3 R6, P0, PT, R15.reuse, R6, RZ ;  /* 0x000000060f06a210 */ /* 0x040fe40007f1e0ff */
[-C--:B------:R-:W-:Y:S02]  /*5380*/  @!P3 LEA.HI.X.SX32 R0, R0, R43.reuse, 0x1, P1 ;  /* 0x0000002b0000b211 */ /* 0x080fe400008f0eff */
[----:B------:R-:W-:Y:S02]  /*5390*/  @!P2 LEA.HI.X.SX32 R15, R15, R43, 0x1, P0 ;  /* 0x0000002b0f0fa211 */ /* 0x000fe400000f0eff */
[----:B--2---:R-:W-:-:S04]  /*53a0*/  @!P3 LEA R4, P1, R8, R4, 0x2 ;  /* 0x000000040804b211 */ /* 0x004fc800078210ff */
[----:B------:R-:W-:Y:S02]  /*53b0*/  @!P3 LEA.HI.X R5, R8, R5, R0, 0x2, P1 ;  /* 0x000000050805b211 */ /* 0x000fe400008f1400 */
[----:B----4-:R-:W-:-:S03]  /*53c0*/  @!P2 LEA R2, P0, R6, R2, 0x2 ;  /* 0x000000020602a211 */ /* 0x010fc600078010ff */
[----:B------:R2:W-:Y:S01]  /*53d0*/  @!P3 STG.E desc[UR26][R4.64], R40 ;  /* 0x000000280400b986 */ /* 0x0005e2000c10191a */
[----:B------:R-:W-:-:S05]  /*53e0*/  @!P2 LEA.HI.X R3, R6, R3, R15, 0x2, P0 ;  /* 0x000000030603a211 */ /* 0x000fca00000f140f */
[----:B------:R2:W-:Y:S04]  /*53f0*/  @!P2 STG.E desc[UR26][R2.64], R7 ;  /* 0x000000070200a986 */ /* 0x0005e8000c10191a */
.L_x_215:
[----:B------:R-:W-:Y:S05]  /*5400*/  BSYNC.RECONVERGENT B0 ;  /* 0x0000000000007941 */ /* 0x000fea0003800200 */
.L_x_214:
[----:B------:R-:W-:Y:S01]  /*5410*/  MOV R43, RZ ;  /* 0x000000ff002b7202 */ /* 0x000fe20000000f00 */
[----:B------:R-:W4:Y:S01]  /*5420*/  LDCU.64 UR4, c[0x0][0x3f0] ;  /* 0x00007e00ff0477ac */ /* 0x000f220008000a00 */
[----:B--2---:R-:W-:Y:S01]  /*5430*/  MOV R40, R48 ;  /* 0x0000003000287202 */ /* 0x004fe20000000f00 */
[----:B------:R-:W-:-:S04]  /*5440*/  IMAD.WIDE.U32 R14, R14, 0x40, R42 ;  /* 0x000000400e0e7825 */ /* 0x000fc800078e002a */
[----:B------:R-:W-:-:S04]  /*5450*/  IMAD.WIDE.U32 R40, R12, UR6, R40 ;  /* 0x000000060c287c25 */ /* 0x000fc8000f8e0028 */
[-C--:B-1----:R-:W-:Y:S02]  /*5460*/  IMAD R0, R15, R10.reuse, RZ ;  /* 0x0000000a0f007224 */ /* 0x082fe400078e02ff */
[----:B------:R-:W-:Y:S02]  /*5470*/  IMAD R41, R13, UR6, R41 ;  /* 0x000000060d297c24 */ /* 0x000fe4000f8e0229 */
[C---:B------:R-:W-:Y:S02]  /*5480*/  IMAD R0, R14.reuse, R11, R0 ;  /* 0x0000000b0e007224 */ /* 0x040fe400078e0200 */
[----:B------:R-:W-:-:S05]  /*5490*/  IMAD.WIDE.U32 R14, R14, R10, R40 ;  /* 0x0000000a0e0e7225 */ /* 0x000fca00078e0028 */
[----:B------:R-:W-:Y:S02]  /*54a0*/  IADD3 R0, PT, PT, R15, R0, RZ ;  /* 0x000000000f007210 */ /* 0x000fe40007ffe0ff */
[----:B----4-:R-:W-:-:S04]  /*54b0*/  LEA R2, P0, R14, UR4, 0x1 ;  /* 0x000000040e027c11 */ /* 0x010fc8000f8008ff */
[----:B------:R-:W-:Y:S02]  /*54c0*/  LEA.HI.X R3, R14, UR5, R0, 0x1, P0 ;  /* 0x000000050e037c11 */ /* 0x000fe400080f0c00 */
[----:B------:R-:W-:-:S03]  /*54d0*/  LEA R4, P0, R10, R2, 0x6 ;  /* 0x000000020a047211 */ /* 0x000fc600078030ff */
[----:B------:R-:W-:Y:S01]  /*54e0*/  STG.E.128 desc[UR26][R2.64], R36 ;  /* 0x0000002402007986 */ /* 0x000fe2000c101d1a */
[----:B------:R-:W-:-:S03]  /*54f0*/  LEA.HI.X R5, R10, R3, R11, 0x6, P0 ;  /* 0x000000030a057211 */ /* 0x000fc600000f340b */
[----:B---3--:R-:W-:Y:S04]  /*5500*/  STG.E.128 desc[UR26][R2.64+0x40], R28 ;  /* 0x0000401c02007986 */ /* 0x008fe8000c101d1a */
[----:B------:R-:W-:Y:S04]  /*5510*/  STG.E.128 desc[UR26][R2.64+0x80], R20 ;  /* 0x0000801402007986 */ /* 0x000fe8000c101d1a */
[----:B------:R-:W-:Y:S04]  /*5520*/  STG.E.128 desc[UR26][R4.64], R32 ;  /* 0x0000002004007986 */ /* 0x000fe8000c101d1a */
[----:B------:R-:W-:Y:S04]  /*5530*/  STG.E.128 desc[UR26][R4.64+0x40], R24 ;  /* 0x0000401804007986 */ /* 0x000fe8000c101d1a */
[----:B------:R-:W-:Y:S01]  /*5540*/  STG.E.128 desc[UR26][R4.64+0x80], R16 ;  /* 0x0000801004007986 */ /* 0x000fe2000c101d1a */
[----:B------:R-:W-:Y:S05]  /*5550*/  EXIT ;  /* 0x000000000000794d */ /* 0x000fea0003800000 */
.L_x_216:
        /* <DEDUP_REMOVED lines=10> */
.L_x_1263:


//--------------------- .text._ZN5flash16flash_fwd_kernelI23Flash_fwd_kernel_traitsILi96ELi64ELi64ELi4ELb0ELb0EN7cutlass10bfloat16_tE19Flash_kernel_traitsILi96ELi64ELi64ELi4ES3_EELb0ELb1ELb0ELb0ELb0ELb1ELb0ELb0EEEvNS_16Flash_fwd_paramsE --------------------------
	.section	.text._ZN5flash16flash_fwd_kernelI23Flash_fwd_kernel_traitsILi96ELi64ELi64ELi4ELb0ELb0EN7cutlass10bfloat16_tE19Flash_kernel_traitsILi96ELi64ELi64ELi4ES3_EELb0ELb1ELb0ELb0ELb0ELb1ELb0ELb0EEEvNS_16Flash_fwd_paramsE,"ax",@progbits
	.align	128
        .global         _ZN5flash16flash_fwd_kernelI23Flash_fwd_kernel_traitsILi96ELi64ELi64ELi4ELb0ELb0EN7cutlass10bfloat16_tE19Flash_kernel_traitsILi96ELi64ELi64ELi4ES3_EELb0ELb1ELb0ELb0ELb0ELb1ELb0ELb0EEEvNS_16Flash_fwd_paramsE
        .type           _ZN5flash16flash_fwd_kernelI23Flash_fwd_kernel_traitsILi96ELi64ELi64ELi4ELb0ELb0EN7cutlass10bfloat16_tE19Flash_kernel_traitsILi96ELi64ELi64ELi4ES3_EELb0ELb1ELb0ELb0ELb0ELb1ELb0ELb0EEEvNS_16Flash_fwd_paramsE,@function
        .size           _ZN5flash16flash_fwd_kernelI23Flash_fwd_kernel_traitsILi96ELi64ELi64ELi4ELb0ELb0EN7cutlass10bfloat16_tE19Flash_kernel_traitsILi96ELi64ELi64ELi4ES3_EELb0ELb1ELb0ELb0ELb0ELb1ELb0ELb0EEEvNS_16Flash_fwd_paramsE,(.L_x_1264 - _ZN5flash16flash_fwd_kernelI23Flash_fwd_kernel_traitsILi96ELi64ELi64ELi4ELb0ELb0EN7cutlass10bfloat16_tE19Flash_kernel_traitsILi96ELi64ELi64ELi4ES3_EELb0ELb1ELb0ELb0ELb0ELb1ELb0ELb0EEEvNS_16Flash_fwd_paramsE)
        .other          _ZN5flash16flash_fwd_kernelI23Flash_fwd_kernel_traitsILi96ELi64ELi64ELi4ELb0ELb0EN7cutlass10bfloat16_tE19Flash_kernel_traitsILi96ELi64ELi64ELi4ES3_EELb0ELb1ELb0ELb0ELb0ELb1ELb0ELb0EEEvNS_16Flash_fwd_paramsE,@"STO_CUDA_ENTRY STV_DEFAULT"
_ZN5flash16flash_fwd_kernelI23Flash_fwd_kernel_traitsILi96ELi64ELi64ELi4ELb0ELb0EN7cutlass10bfloat16_tE19Flash_kernel_traitsILi96ELi64ELi64ELi4ES3_EELb0ELb1ELb0ELb0ELb0ELb1ELb0ELb0EEEvNS_16Flash_fwd_paramsE:
.text._ZN5flash16flash_fwd_kernelI23Flash_fwd_kernel_traitsILi96ELi64ELi64ELi4ELb0ELb0EN7cutlass10bfloat16_tE19Flash_kernel_traitsILi96ELi64ELi64ELi4ES3_EELb0ELb1ELb0ELb0ELb0ELb1ELb0ELb0EEEvNS_16Flash_fwd_paramsE:
        /* <DEDUP_REMOVED lines=20> */
[----:B------:R3:W2:Y:S01]  /*0140*/  @P4 LDG.E R14, desc[UR12][R10.64+0x4] ;  /* 0x0000040c0a0e4981 */ /* 0x0006a2000c1e1900 */
[----:B------:R-:W-:Y:S01]  /*0150*/  SHF.R.U32.HI R2, RZ, 0x1e, R0 ;  /* 0x0000001eff027819 */ /* 0x000fe20000011600 */
[----:B------:R-:W-:Y:S02]  /*0160*/  IMAD.MOV.U32 R9, RZ, RZ, RZ ;  /* 0x000000ffff097224 */ /* 0x000fe400078e00ff */
[C---:B------:R-:W-:Y:S02]  /*0170*/  @P2 IADD3 R6, P0, PT, R13.reuse, UR4, RZ ;  /* 0x000000040d062c10 */ /* 0x040fe4000ff1e0ff */
[----:B------:R-:W-:-:S02]  /*0180*/  @P3 IADD3 R16, P1, PT, R13, UR6, RZ ;  /* 0x000000060d103c10 */ /* 0x000fc4000ff3e0ff */
[C---:B------:R-:W-:Y:S01]  /*0190*/  @P2 IADD3.X R7, PT, PT, R2.reuse, UR5, RZ, P0, !PT ;  /* 0x0000000502072c10 */ /* 0x040fe200087fe4ff */
[----:B------:R-:W4:Y:S01]  /*01a0*/  S2R R21, SR_CTAID.X ;  /* 0x0000000000157919 */ /* 0x000f220000002500 */
[----:B------:R-:W3:Y:S01]  /*01b0*/  LDCU.U8 UR4, c[0x0][0x532] ;  /* 0x0000a640ff0477ac */ /* 0x000ee20008000000 */
[----:B------:R-:W2:Y:S01]  /*01c0*/  @!P4 LDC R99, c[0x0][0x434] ;  /* 0x00010d00ff63cb82 */ /* 0x000ea20000000800 */
[C---:B------:R-:W-:Y:S01]  /*01d0*/  @P3 IADD3.X R17, PT, PT, R2.reuse, UR7, RZ, P1, !PT ;  /* 0x0000000702113c10 */ /* 0x040fe20008ffe4ff */
[----:B------:R1:W5:Y:S02]  /*01e0*/  @P2 LDG.E R8, desc[UR12][R6.64] ;  /* 0x0000000c06082981 */ /* 0x000364000c1e1900 */
[----:B-1----:R-:W-:Y:S02]  /*01f0*/  IADD3 R12, P0, PT, R13, R4, RZ ;  /* 0x000000040d0c7210 */ /* 0x002fe40007f1e0ff */
[----:B------:R1:W5:Y:S03]  /*0200*/  @P3 LDG.E R9, desc[UR12][R16.64] ;  /* 0x0000000c10093981 */ /* 0x000366000c1e1900 */
[----:B------:R-:W-:Y:S01]  /*0210*/  IMAD.X R13, R2, 0x1, R5, P0 ;  /* 0x00000001020d7824 */ /* 0x000fe200000e0605 */
[----:B------:R-:W-:Y:S01]  /*0220*/  ISETP.NE.U32.AND P0, PT, R4, RZ, PT ;  /* 0x000000ff0400720c */ /* 0x000fe20003f05070 */
[----:B------:R-:W1:Y:S03]  /*0230*/  @!P2 LDC.64 R2, c[0x0][0x488] ;  /* 0x00012200ff02ab82 */ /* 0x000e660000000a00 */
[----:B------:R-:W-:-:S02]  /*0240*/  ISETP.NE.AND.EX P0, PT, R5, RZ, PT, P0 ;  /* 0x000000ff0500720c */ /* 0x000fc40003f05300 */
[----:B------:R-:W-:Y:S02]  /*0250*/  ISETP.EQ.U32.AND P3, PT, R4, RZ, PT ;  /* 0x000000ff0400720c */ /* 0x000fe40003f62070 */
[----:B---3--:R-:W-:-:S09]  /*0260*/  ISETP.NE.AND P1, PT, RZ, UR4, PT ;  /* 0x00000004ff007c0c */ /* 0x008fd2000bf25270 */
[----:B------:R-:W3:Y:S01]  /*0270*/  @!P0 LDC R4, c[0x0][0x438] ;  /* 0x00010e00ff048b82 */ /* 0x000ee20000000800 */
[----:B------:R-:W-:-:S07]  /*0280*/  ISETP.EQ.OR.EX P3, PT, R5, RZ, !P1, P3 ;  /* 0x000000ff0500720c */ /* 0x000fce0004f62730 */
[----:B------:R-:W1:Y:S01]  /*0290*/  @!P2 LDC R6, c[0x0][0x43c] ;  /* 0x00010f00ff06ab82 */ /* 0x000e620000000800 */
        /* <DEDUP_REMOVED lines=9> */
.L_x_217:
[----:B------:R-:W-:Y:S05]  /*0330*/  @!P3 EXIT ;  /* 0x000000000000b94d */ /* 0x000fea0003800000 */
[----:B------:R-:W2:Y:S01]  /*0340*/  LDC R96, c[0x0][0x508] ;  /* 0x00014200ff607b82 */ /* 0x000ea20000000800 */
[----:B------:R-:W-:Y:S01]  /*0350*/  @!P2 ISETP.NE.U32.AND P0, PT, R2, RZ, PT ;  /* 0x000000ff0200a20c */ /* 0x000fe20003f05070 */
[----:B-----5:R-:W-:Y:S01]  /*0360*/  @P2 IMAD.IADD R95, R8, 0x1, -R9 ;  /* 0x00000001085f2824 */ /* 0x020fe200078e0a09 */
[----:B------:R-:W3:Y:S01]  /*0370*/  S2R R23, SR_CTAID.Z ;  /* 0x0000000000177919 */ /* 0x000ee20000002700 */
[----:B------:R-:W-:Y:S01]  /*0380*/  VIADD R2, R21, 0x1 ;  /* 0x0000000115027836 */ /* 0x000fe20000000000 */
[----:B------:R-:W-:Y:S01]  /*0390*/  @!P2 ISETP.NE.AND.EX P0, PT, R3, RZ, PT, P0 ;  /* 0x000000ff0300a20c */ /* 0x000fe20003f05300 */
[----:B------:R-:W4:Y:S02]  /*03a0*/  S2R R85, SR_TID.X ;  /* 0x0000000000557919 */ /* 0x000f240000002100 */
[----:B------:R-:W-:Y:S01]  /*03b0*/  IMAD R3, R2, 0x40, -R99 ;  /* 0x0000004002037824 */ /* 0x000fe200078e0a63 */
[----:B------:R-:W-:-:S04]  /*03c0*/  @!P2 SEL R6, R6, RZ, P0 ;  /* 0x000000ff0606a207 */ /* 0x000fc80000000000 */
[----:B------:R-:W-:-:S05]  /*03d0*/  @!P2 IADD3 R95, PT, PT, R6, R4, -R9 ;  /* 0x00000004065fa210 */ /* 0x000fca0007ffe809 */
[----:B------:R-:W-:-:S05]  /*03e0*/  VIADD R5, R95, 0x3f ;  /* 0x0000003f5f057836 */ /* 0x000fca0000000000 */
[----:B------:R-:W-:Y:S02]  /*03f0*/  SHF.R.S32.HI R4, RZ, 0x1f, R5 ;  /* 0x0000001fff047819 */ /* 0x000fe40000011405 */
        /* <DEDUP_REMOVED lines=10> */
[----:B------:R-:W2:Y:S01]  /*04a0*/  LDC.U8 R2, c[0x0][0x549] ;  /* 0x00015240ff027b82 */ /* 0x000ea20000000000 */
[----:B-1----:R-:W-:Y:S01]  /*04b0*/  SHF.R.U32.HI R12, RZ, 0x2, R85 ;  /* 0x00000002ff0c7819 */ /* 0x002fe20000011655 */
[----:B------:R-:W-:Y:S01]  /*04c0*/  IMAD.IADD R99, R99, 0x1, -R98 ;  /* 0x0000000163637824 */ /* 0x000fe200078e0a62 */
[----:B------:R-:W-:-:S03]  /*04d0*/  LOP3.LUT P5, R10, R85, 0x3, RZ, 0xc0, !PT ;  /* 0x00000003550a7812 */ /* 0x000fc600078ac0ff */
[C---:B------:R-:W-:Y:S01]  /*04e0*/  VIADD R11, R12.reuse, 0x20 ;  /* 0x000000200c0b7836 */ /* 0x040fe20000000000 */
[CC--:B------:R-:W-:Y:S01]  /*04f0*/  ISETP.GE.AND P3, PT, R12.reuse, R99.reuse, PT ;  /* 0x000000630c00720c */ /* 0x0c0fe20003f66270 */
[----:B------:R-:W1:Y:S01]  /*0500*/  LDC.U8 R8, c[0x0][0x548] ;  /* 0x00015200ff087b82 */ /* 0x000e620000000000 */
[-C--:B------:R-:W-:Y:S02]  /*0510*/  ISETP.GE.OR P5, PT, R12, R99.reuse, P5 ;  /* 0x000000630c00720c */ /* 0x080fe40002fa6670 */
[----:B------:R-:W-:-:S05]  /*0520*/  ISETP.GE.AND P2, PT, R11, R99, PT ;  /* 0x000000630b00720c */ /* 0x000fca0003f46270 */
[----:B------:R-:W3:Y:S08]  /*0530*/  @!P1 LDC.64 R6, c[0x0][0x400] ;  /* 0x00010000ff069b82 */ /* 0x000ef00000000a00 */
[----:B------:R-:W4:Y:S01]  /*0540*/  @P1 LDC.64 R4, c[0x0][0x408] ;  /* 0x00010200ff041b82 */ /* 0x000f220000000a00 */
[----:B--2---:R-:W-:-:S07]  /*0550*/  ISETP.NE.AND P0, PT, R2, RZ, PT ;  /* 0x000000ff0200720c */ /* 0x004fce0003f05270 */
[----:B------:R-:W2:Y:S01]  /*0560*/  LDC R9, c[0x0][0x434] ;  /* 0x00010d00ff097b82 */ /* 0x000ea20000000800 */
[----:B-1----:R-:W-:Y:S01]  /*0570*/  ISETP.NE.AND P6, PT, R8, RZ, !P0 ;  /* 0x000000ff0800720c */ /* 0x002fe200047c5270 */
[----:B---3--:R-:W-:-:S06]  /*0580*/  @!P1 IMAD.WIDE.U32 R16, R0, R6, RZ ;  /* 0x0000000600109225 */ /* 0x008fcc00078e00ff */
[----:B------:R-:W1:Y:S01]  /*0590*/  @P0 LDC.64 R2, c[0x0][0x430] ;  /* 0x00010c00ff020b82 */ /* 0x000e620000000a00 */
[----:B------:R-:W-:Y:S02]  /*05a0*/  @!P1 IMAD R7, R0, R7, R17 ;  /* 0x0000000700079224 */ /* 0x000fe400078e0211 */
[----:B----4-:R-:W-:Y:S01]  /*05b0*/  @P1 IMAD.WIDE.U32 R14, R123, R4, RZ ;  /* 0x000000047b0e1225 */ /* 0x010fe200078e00ff */
[----:B------:R-:W-:-:S03]  /*05c0*/  @!P1 MOV R4, R16 ;  /* 0x0000001000049202 */ /* 0x000fc60000000f00 */
[----:B------:R-:W-:Y:S02]  /*05d0*/  @P1 IMAD R7, R123, R5, R15 ;  /* 0x000000057b071224 */ /* 0x000fe400078e020f */
[----:B------:R-:W3:Y:S01]  /*05e0*/  @P0 LDC R5, c[0x0][0x430] ;  /* 0x00010c00ff050b82 */ /* 0x000ee20000000800 */
[----:B-1----:R-:W-:Y:S02]  /*05f0*/  @P0 IMAD R2, R2, R3, RZ ;  /* 0x0000000302020224 */ /* 0x002fe400078e02ff */
[----:B------:R-:W-:Y:S01]  /*0600*/  @P0 IMAD.MOV.U32 R3, RZ, RZ, 0x1 ;  /* 0x00000001ff030424 */ /* 0x000fe200078e00ff */
[----:B--2---:R-:W-:Y:S06]  /*0610*/  @P0 BRA `(.L_x_219) ;  /* 0x0000000000280947 */ /* 0x004fec0003800000 */
[----:B------:R-:W-:Y:S01]  /*0620*/  ISETP.NE.AND P0, PT, R8, RZ, PT ;  /* 0x000000ff0800720c */ /* 0x000fe20003f05270 */
[----:B------:R-:W1:-:S12]  /*0630*/  LDC R17, c[0x0][0x3e0] ;  /* 0x0000f800ff117b82 */ /* 0x000e580000000800 */
[----:B------:R-:W2:Y:S01]  /*0640*/  @P0 LDC R2, c[0x0][0x454] ;  /* 0x00011500ff020b82 */ /* 0x000ea20000000800 */
[----:B---3--:R-:W-:Y:S02]  /*0650*/  @P0 MOV R5, 0x1 ;  /* 0x0000000100050802 */ /* 0x008fe40000000f00 */
[----:B------:R-:W-:-:S05]  /*0660*/  @!P0 MOV R5, 0x1 ;  /* 0x0000000100058802 */ /* 0x000fca0000000f00 */
[----:B------:R-:W1:Y:S08]  /*0670*/  @P0 LDC R8, c[0x0][0x454] ;  /* 0x00011500ff080b82 */ /* 0x000e700000000800 */
[----:B------:R-:W3:Y:S08]  /*0680*/  @!P0 LDC R6, c[0x0][0x434] ;  /* 0x00010d00ff068b82 */ /* 0x000ef00000000800 */
[----:B------:R-:W4:Y:S01]  /*0690*/  @!P0 LDC R2, c[0x0][0x434] ;  /* 0x00010d00ff028b82 */ /* 0x000f220000000800 */
[----:B-1----:R-:W-:-:S02]  /*06a0*/  @P0 IMAD R3, R8, R17, RZ ;  /* 0x0000001108030224 */ /* 0x002fc400078e02ff */
[----:B--23--:R-:W-:-:S07]  /*06b0*/  @!P0 IMAD R3, R6, R17, RZ ;  /* 0x0000001106038224 */ /* 0x00cfce00078e02ff */
.L_x_219:
[----:B------:R-:W-:Y:S01]  /*06c0*/  IMAD.SHL.U32 R85, R85, 0x8, RZ ;  /* 0x0000000855557824 */ /* 0x000fe200078e00ff */
[----:B------:R-:W1:Y:S01]  /*06d0*/  LDCU.64 UR4, c[0x0][0x410] ;  /* 0x00008200ff0477ac */ /* 0x000e620008000a00 */
[----:B------:R-:W-:Y:S01]  /*06e0*/  IMAD R6, R0, R9, RZ ;  /* 0x0000000900067224 */ /* 0x000fe200078e02ff */
[----:B------:R-:W-:Y:S01]  /*06f0*/  ISETP.NE.AND P0, PT, R123, -0x1, PT ;  /* 0xffffffff7b00780c */ /* 0x000fe20003f05270 */
[----:B------:R-:W-:Y:S01]  /*0700*/  @P1 IMAD.MOV.U32 R4, RZ, RZ, R14 ;  /* 0x000000ffff041224 */ /* 0x000fe200078e000e */
[----:B------:R-:W-:Y:S01]  /*0710*/  LOP3.LUT R85, R85, 0x18, RZ, 0xc0, !PT ;  /* 0x0000001855557812 */ /* 0x000fe200078ec0ff */
[----:B----4-:R-:W-:Y:S01]  /*0720*/  IMAD R2, R23, R2, RZ ;  /* 0x0000000217027224 */ /* 0x010fe200078e02ff */
[----:B------:R-:W-:Y:S01]  /*0730*/  SEL R6, R6, R123, !P0 ;  /* 0x0000007b06067207 */ /* 0x000fe20004000000 */
[----:B------:R-:W-:Y:S01]  /*0740*/  IMAD.MOV.U32 R13, RZ, RZ, RZ ;  /* 0x000000ffff0d7224 */ /* 0x000fe200078e00ff */
[----:B------:R-:W-:Y:S01]  /*0750*/  IADD3 R8, P0, PT, R85, R4, RZ ;  /* 0x0000000455087210 */ /* 0x000fe20007f1e0ff */
[----:B------:R-:W-:Y:S01]  /*0760*/  @!P6 IMAD R2, R0, R3, R2 ;  /* 0x000000030002e224 */ /* 0x000fe200078e0202 */
[----:B------:R-:W-:Y:S01]  /*0770*/  SEL R0, R6, RZ, P6 ;  /* 0x000000ff06007207 */ /* 0x000fe20003000000 */
[----:B---3--:R-:W-:Y:S01]  /*0780*/  IMAD R3, R98, R5, RZ ;  /* 0x0000000562037224 */ /* 0x008fe200078e02ff */
[----:B------:R-:W-:Y:S01]  /*0790*/  SHF.R.S32.HI R6, RZ, 0x1f, R6 ;  /* 0x0000001fff067819 */ /* 0x000fe20000011406 */
[----:B------:R-:W-:Y:S01]  /*07a0*/  IMAD.X R9, RZ, RZ, R7, P0 ;  /* 0x000000ffff097224 */ /* 0x000fe200000e0607 */
[----:B------:R-:W-:Y:S01]  /*07b0*/  BSSY.RECONVERGENT B0, `(.L_x_220) ;  /* 0x0000016000007945 */ /* 0x000fe20003800200 */
[----:B------:R-:W-:Y:S01]  /*07c0*/  ISETP.NE.OR P4, PT, R10, RZ, P2 ;  /* 0x000000ff0a00720c */ /* 0x000fe20001785670 */
[----:B------:R-:W-:Y:S01]  /*07d0*/  IMAD.WIDE.U32 R14, R21, 0x40, R12 ;  /* 0x00000040150e7825 */ /* 0x000fe200078e000c */
[----:B------:R-:W-:-:S02]  /*07e0*/  IADD3 R0, P1, P0, R3, R0, R2 ;  /* 0x0000000003007210 */ /* 0x000fc4000783e002 */
[----:B------:R-:W-:Y:S01]  /*07f0*/  SEL R6, R6, RZ, P6 ;  /* 0x000000ff06067207 */ /* 0x000fe20003000000 */
[C---:B-1----:R-:W-:Y:S01]  /*0800*/  IMAD.WIDE.U32 R8, R23.reuse, UR4, R8 ;  /* 0x0000000417087c25 */ /* 0x042fe2000f8e0008 */
[----:B------:R-:W-:Y:S02]  /*0810*/  SHF.R.S32.HI R3, RZ, 0x1f, R3 ;  /* 0x0000001fff037819 */ /* 0x000fe40000011403 */
[----:B------:R-:W-:Y:S01]  /*0820*/  SHF.R.S32.HI R2, RZ, 0x1f, R2 ;  /* 0x0000001fff027819 */ /* 0x000fe20000011402 */
[----:B------:R-:W-:Y:S01]  /*0830*/  IMAD R17, R23, UR5, R9 ;  /* 0x0000000517117c24 */ /* 0x000fe2000f8e0209 */
[----:B------:R-:W-:Y:S06]  /*0840*/  @P3 BRA `(.L_x_221) ;  /* 0x0000000000303947 */ /* 0x000fec0003800000 */
        /* <DEDUP_REMOVED lines=12> */
.L_x_221:
[----:B------:R-:W-:Y:S05]  /*0910*/  BSYNC.RECONVERGENT B0 ;  /* 0x0000000000007941 */ /* 0x000fea0003800200 */
.L_x_220:
[----:B------:R-:W-:Y:S04]  /*0920*/  BSSY.RECONVERGENT B0, `(.L_x_222) ;  /* 0x0000010000007945 */ /* 0x000fe80003800200 */
[----:B------:R-:W-:Y:S05]  /*0930*/  @P2 BRA `(.L_x_223) ;  /* 0x0000000000382947 */ /* 0x000fea0003800000 */
[----:B------:R-:W2:Y:S01]  /*0940*/  LDCU.64 UR6, c[0x0][0x408] ;  /* 0x00008100ff0677ac */ /* 0x000ea20008000a00 */
[----:B------:R-:W-:Y:S02]  /*0950*/  IADD3 R4, P2, PT, R14, 0x20, RZ ;  /* 0x000000200e047810 */ /* 0x000fe40007f5e0ff */
[----:B------:R-:W-:Y:S01]  /*0960*/  MOV R9, R17 ;  /* 0x0000001100097202 */ /* 0x000fe20000000f00 */
[----:B------:R-:W3:Y:S01]  /*0970*/  LDCU.64 UR4, c[0x0][0x3f0] ;  /* 0x00007e00ff0477ac */ /* 0x000ee20008000a00 */
[----:B------:R-:W-:-:S05]  /*0980*/  IADD3.X R7, PT, PT, RZ, R15, RZ, P2, !PT ;  /* 0x0000000fff077210 */ /* 0x000fca00017fe4ff */
[----:B--2---:R-:W-:Y:S02]  /*0990*/  IMAD R7, R7, UR6, RZ ;  /* 0x0000000607077c24 */ /* 0x004fe4000f8e02ff */
[----:B------:R-:W-:-:S04]  /*09a0*/  IMAD.WIDE.U32 R8, R4, UR6, R8 ;  /* 0x0000000604087c25 */ /* 0x000fc8000f8e0008 */
[----:B------:R-:W-:Y:S01]  /*09b0*/  IMAD R7, R4, UR7, R7 ;  /* 0x0000000704077c24 */ /* 0x000fe2000f8e0207 */
[----:B---3--:R-:W-:-:S04]  /*09c0*/  LEA R14, P2, R8, UR4, 0x1 ;  /* 0x00000004080e7c11 */ /* 0x008fc8000f8408ff */
[----:B------:R-:W-:-:S04]  /*09d0*/  IADD3 R7, PT, PT, R9, R7, RZ ;  /* 0x0000000709077210 */ /* 0x000fc80007ffe0ff */
[----:B------:R-:W-:-:S05]  /*09e0*/  LEA.HI.X R15, R8, UR5, R7, 0x1, P2 ;  /* 0x00000005080f7c11 */ /* 0x000fca00090f0c07 */
[----:B------:R2:W-:Y:S04]  /*09f0*/  STG.E.128 desc[UR12][R14.64], RZ ;  /* 0x000000ff0e007986 */ /* 0x0005e8000c101d0c */
[----:B------:R2:W-:Y:S04]  /*0a00*/  STG.E.128 desc[UR12][R14.64+0x40], RZ ;  /* 0x000040ff0e007986 */ /* 0x0005e8000c101d0c */
[----:B------:R2:W-:Y:S02]  /*0a10*/  STG.E.128 desc[UR12][R14.64+0x80], RZ ;  /* 0x000080ff0e007986 */ /* 0x0005e4000c101d0c */
.L_x_223:
[----:B------:R-:W-:Y:S05]  /*0a20*/  BSYNC.RECONVERGENT B0 ;  /* 0x0000000000007941 */ /* 0x000fea0003800200 */
.L_x_222:
[----:B------:R-:W-:Y:S01]  /*0a30*/  BSSY.RECONVERGENT B0, `(.L_x_224) ;  /* 0x000000b000007945 */ /* 0x000fe20003800200 */
[----:B------:R-:W-:-:S03]  /*0a40*/  IADD3.X R2, PT, PT, R3, R6, R2, P1, P0 ;  /* 0x0000000603027210 */ /* 0x000fc60000fe0402 */
[----:B------:R-:W-:Y:S05]  /*0a50*/  @P5 BRA `(.L_x_225) ;  /* 0x0000000000205947 */ /* 0x000fea0003800000 */
[----:B------:R-:W3:Y:S01]  /*0a60*/  LDCU.64 UR4, c[0x0][0x420] ;  /* 0x00008400ff0477ac */ /* 0x000ee20008000a00 */
[----:B------:R-:W-:-:S05]  /*0a70*/  IMAD R3, R12, R5, RZ ;  /* 0x000000050c037224 */ /* 0x000fca00078e02ff */
[----:B------:R-:W-:-:S04]  /*0a80*/  IADD3 R4, P0, PT, R3, R0, RZ ;  /* 0x0000000003047210 */ /* 0x000fc80007f1e0ff */
[----:B------:R-:W-:Y:S02]  /*0a90*/  LEA.HI.X.SX32 R3, R3, R2, 0x1, P0 ;  /* 0x0000000203037211 */ /* 0x000fe400000f0eff */
[----:B---3--:R-:W-:-:S04]  /*0aa0*/  LEA R6, P0, R4, UR4, 0x2 ;  /* 0x0000000404067c11 */ /* 0x008fc8000f8010ff */
[----:B------:R-:W-:Y:S01]  /*0ab0*/  LEA.HI.X R7, R4, UR5, R3, 0x2, P0 ;  /* 0x0000000504077c11 */ /* 0x000fe200080f1403 */
[----:B------:R-:W-:-:S05]  /*0ac0*/  IMAD.MOV.U32 R3, RZ, RZ, 0x7f800000 ;  /* 0x7f800000ff037424 */ /* 0x000fca00078e00ff */
[----:B------:R3:W-:Y:S03]  /*0ad0*/  STG.E desc[UR12][R6.64], R3 ;  /* 0x0000000306007986 */ /* 0x0007e6000c10190c */
.L_x_225:
[----:B------:R-:W-:Y:S05]  /*0ae0*/  BSYNC.RECONVERGENT B0 ;  /* 0x0000000000007941 */ /* 0x000fea0003800200 */
.L_x_224:
[----:B------:R-:W-:Y:S05]  /*0af0*/  @P4 EXIT ;  /* 0x000000000000494d */ /* 0x000fea0003800000 */
[----:B------:R-:W4:Y:S01]  /*0b00*/  LDCU.64 UR4, c[0x0][0x420] ;  /* 0x00008400ff0477ac */ /* 0x000f220008000a00 */
[----:B------:R-:W-:-:S05]  /*0b10*/  IMAD R5, R11, R5, RZ ;  /* 0x000000050b057224 */ /* 0x000fca00078e02ff */
[----:B------:R-:W-:-:S04]  /*0b20*/  IADD3 R0, P0, PT, R5, R0, RZ ;  /* 0x0000000005007210 */ /* 0x000fc80007f1e0ff */
[----:B------:R-:W-:Y:S02]  /*0b30*/  LEA.HI.X.SX32 R5, R5, R2, 0x1, P0 ;  /* 0x0000000205057211 */ /* 0x000fe400000f0eff */
[----:B----4-:R-:W-:-:S04]  /*0b40*/  LEA R2, P0, R0, UR4, 0x2 ;  /* 0x0000000400027c11 */ /* 0x010fc8000f8010ff */
[----:B---3--:R-:W-:Y:S01]  /*0b50*/  LEA.HI.X R3, R0, UR5, R5, 0x2, P0 ;  /* 0x0000000500037c11 */ /* 0x008fe200080f1405 */
[----:B------:R-:W-:-:S05]  /*0b60*/  IMAD.MOV.U32 R5, RZ, RZ, 0x7f800000 ;  /* 0x7f800000ff057424 */ /* 0x000fca00078e00ff */
[----:B------:R-:W-:Y:S01]  /*0b70*/  STG.E desc[UR12][R2.64], R5 ;  /* 0x0000000502007986 */ /* 0x000fe2000c10190c */
[----:B------:R-:W-:Y:S05]  /*0b80*/  EXIT ;  /* 0x000000000000794d */ /* 0x000fea0003800000 */
.L_x_218:
        /* <DEDUP_REMOVED lines=23> */
.L_x_226:
[----:B------:R-:W1:Y:S01]  /*0d00*/  LDC.64 R88, c[0x0][0x3b8] ;  /* 0x0000ee00ff587b82 */ /* 0x000e620000000a00 */
[----:B------:R-:W-:-:S05]  /*0d10*/  IADD3 R24, PT, PT, R9, R10, RZ ;  /* 0x0000000a09187210 */ /* 0x000fca0007ffe0ff */
[C---:B-1----:R-:W-:Y:S02]  /*0d20*/  IMAD R8, R24.reuse, R89, RZ ;  /* 0x0000005918087224 */ /* 0x042fe400078e02ff */
[----:B------:R-:W-:-:S05]  /*0d30*/  IMAD.WIDE.U32 R24, R24, R88, RZ ;  /* 0x0000005818187225 */ /* 0x000fca00078e00ff */
[----:B------:R-:W-:Y:S02]  /*0d40*/  IADD3 R8, PT, PT, R25, R8, RZ ;  /* 0x0000000819087210 */ /* 0x000fe40007ffe0ff */
.L_x_227:
        /* <DEDUP_REMOVED lines=37> */
.L_x_228:
[----:B------:R-:W1:Y:S01]  /*0fa0*/  LDC.64 R86, c[0x0][0x3c0] ;  /* 0x0000f000ff567b82 */ /* 0x000e620000000a00 */
[----:B------:R-:W-:-:S05]  /*0fb0*/  IADD3 R9, PT, PT, R9, R10, RZ ;  /* 0x0000000a09097210 */ /* 0x000fca0007ffe0ff */
[C---:B-1----:R-:W-:Y:S02]  /*0fc0*/  IMAD R6, R9.reuse, R87, RZ ;  /* 0x0000005709067224 */ /* 0x042fe400078e02ff */
[----:B------:R-:W-:-:S05]  /*0fd0*/  IMAD.WIDE.U32 R14, R9, R86, RZ ;  /* 0x00000056090e7225 */ /* 0x000fca00078e00ff */
[----:B------:R-:W-:-:S07]  /*0fe0*/  IADD3 R6, PT, PT, R15, R6, RZ ;  /* 0x000000060f067210 */ /* 0x000fce0007ffe0ff */
.L_x_229:
[----:B------:R-:W-:Y:S01]  /*0ff0*/  IMAD.IADD R118, R99, 0x1, -R98 ;  /* 0x0000000163767824 */ /* 0x000fe200078e0a62 */
[----:B------:R-:W-:Y:S01]  /*1000*/  SHF.R.U32.HI R100, RZ, 0x2, R85 ;  /* 0x00000002ff647819 */ /* 0x000fe20000011655 */
[C---:B------:R-:W-:Y:S01]  /*1010*/  IMAD.SHL.U32 R92, R85.reuse, 0x8, RZ ;  /* 0x00000008555c7824 */ /* 0x040fe200078e00ff */
[----:B------:R-:W1:Y:S01]  /*1020*/  LDCU.128 UR4, c[0x0][0x3d0] ;  /* 0x00007a00ff0477ac */ /* 0x000e620008000c00 */
[----:B------:R-:W-:Y:S01]  /*1030*/  VIADD R10, R2, 0xffffffff ;  /* 0xffffffff020a7836 */ /* 0x000fe20000000000 */
[C---:B------:R-:W-:Y:S01]  /*1040*/  ISETP.GE.AND P6, PT, R100.reuse, R118, PT ;  /* 0x000000766400720c */ /* 0x040fe20003fc6270 */
[----:B------:R-:W-:Y:S01]  /*1050*/  VIADD R7, R100, 0x20 ;  /* 0x0000002064077836 */ /* 0x000fe20000000000 */
[----:B------:R-:W-:Y:S01]  /*1060*/  LOP3.LUT R26, R92, 0x18, RZ, 0xc0, !PT ;  /* 0x000000185c1a7812 */ /* 0x000fe200078ec0ff */
[----:B------:R-:W-:Y:S01]  /*1070*/  IMAD R0, R10, -0x40, R95 ;  /* 0xffffffc00a007824 */ /* 0x000fe200078e025f */
[----:B------:R-:W2:Y:S01]  /*1080*/  LDCU.64 UR8, c[0x0][0x3c8] ;  /* 0x00007900ff0877ac */ /* 0x000ea20008000a00 */
[----:B------:R-:W-:Y:S01]  /*1090*/  IMAD.SHL.U32 R94, R85, 0x20, RZ ;  /* 0x00000020555e7824 */ /* 0x000fe200078e00ff */
[----:B------:R-:W-:Y:S01]  /*10a0*/  IADD3 R24, P4, PT, R26, R24, RZ ;  /* 0x000000181a187210 */ /* 0x000fe20007f9e0ff */
[----:B------:R-:W-:Y:S01]  /*10b0*/  IMAD.MOV.U32 R101, RZ, RZ, RZ ;  /* 0x000000ffff657224 */ /* 0x000fe200078e00ff */
[C---:B------:R-:W-:Y:S01]  /*10c0*/  ISETP.GE.AND P5, PT, R7.reuse, R118, PT ;  /* 0x000000760700720c */ /* 0x040fe20003fa6270 */
[----:B------:R-:W3:Y:S01]  /*10d0*/  LDCU.64 UR10, c[0x0][0x388] ;  /* 0x00007100ff0a77ac */ /* 0x000ee20008000a00 */
[CC--:B------:R-:W-:Y:S01]  /*10e0*/  ISETP.GE.AND P3, PT, R7.reuse, R0.reuse, PT ;  /* 0x000000000700720c */ /* 0x0c0fe20003f66270 */
[----:B------:R-:W-:Y:S01]  /*10f0*/  IMAD.X R25, RZ, RZ, R8, P4 ;  /* 0x000000ffff197224 */ /* 0x000fe200020e0608 */
[-C--:B------:R-:W-:Y:S01]  /*1100*/  ISETP.GE.AND P2, PT, R7, R0.reuse, PT ;  /* 0x000000000700720c */ /* 0x080fe20003f46270 */
[----:B------:R-:W4:Y:S01]  /*1110*/  @!P6 LDC.64 R4, c[0x0][0x3b0] ;  /* 0x0000ec00ff04eb82 */ /* 0x000f220000000a00 */
[----:B------:R-:W-:Y:S01]  /*1120*/  ISETP.GE.AND P4, PT, R100, R0, PT ;  /* 0x000000006400720c */ /* 0x000fe20003f86270 */
[----:B------:R-:W-:Y:S01]  /*1130*/  IMAD.SHL.U32 R0, R85, 0x4, RZ ;  /* 0x0000000455007824 */ /* 0x000fe200078e00ff */
[----:B------:R-:W-:Y:S01]  /*1140*/  LOP3.LUT R8, R92, 0xd8, RZ, 0xc0, !PT ;  /* 0x000000d85c087812 */ /* 0x000fe200078ec0ff */
[----:B------:R-:W-:Y:S01]  /*1150*/  IMAD.WIDE.U32 R24, R100, R88, R24 ;  /* 0x0000005864187225 */ /* 0x000fe200078e0018 */
[----:B------:R-:W-:-:S02]  /*1160*/  LOP3.LUT R9, R94, 0xc0, RZ, 0xc0, !PT ;  /* 0x000000c05e097812 */ /* 0x000fc400078ec0ff */
[C---:B------:R-:W-:Y:S01]  /*1170*/  IADD3 R14, P1, PT, R26.reuse, R14, RZ ;  /* 0x0000000e1a0e7210 */ /* 0x040fe20007f3e0ff */
[----:B------:R-:W-:Y:S01]  /*1180*/  IMAD.WIDE.U32 R20, R21, 0x40, R100 ;  /* 0x0000004015147825 */ /* 0x000fe200078e0064 */
[----:B------:R-:W-:Y:S02]  /*1190*/  SHF.R.S32.HI R12, RZ, 0x1f, R11 ;  /* 0x0000001fff0c7819 */ /* 0x000fe4000001140b */
[----:B------:R-:W-:Y:S01]  /*11a0*/  IADD3 R26, P0, PT, R26, R27, RZ ;  /* 0x0000001b1a1a7210 */ /* 0x000fe20007f1e0ff */
[----:B------:R-:W-:Y:S01]  /*11b0*/  IMAD.X R15, RZ, RZ, R6, P1 ;  /* 0x000000ffff0f7224 */ /* 0x000fe200008e0606 */
[----:B------:R-:W-:Y:S01]  /*11c0*/  LOP3.LUT R7, R8, 0x18, R85, 0x78, !PT ;  /* 0x0000001808077812 */ /* 0x000fe200078e7855 */
[----:B-1----:R-:W-:Y:S01]  /*11d0*/  IMAD R18, R12, UR4, RZ ;  /* 0x000000040c127c24 */ /* 0x002fe2000f8e02ff */
[----:B------:R-:W-:Y:S01]  /*11e0*/  LOP3.LUT R0, R9, 0x18, R0, 0xf8, !PT ;  /* 0x0000001809007812 */ /* 0x000fe200078ef800 */
[----:B------:R-:W-:Y:S01]  /*11f0*/  IMAD.X R27, RZ, RZ, R3, P0 ;  /* 0x000000ffff1b7224 */ /* 0x000fe200000e0603 */
[----:B------:R-:W1:Y:S01]  /*1200*/  @!P6 LDC.64 R8, c[0x0][0x380] ;  /* 0x0000e000ff08eb82 */ /* 0x000e620000000a00 */
[----:B------:R-:W-:Y:S01]  /*1210*/  LOP3.LUT R92, R7, 0x1f20, R92, 0xf8, !PT ;  /* 0x00001f20075c7812 */ /* 0x000fe200078ef85c */
[----:B------:R-:W-:Y:S01]  /*1220*/  IMAD R25, R100, R89, R25 ;  /* 0x0000005964197224 */ /* 0x000fe200078e0219 */
[----:B------:R-:W-:Y:S01]  /*1230*/  @!P5 IADD3 R13, P0, PT, R20, 0x20, RZ ;  /* 0x00000020140dd810 */ /* 0x000fe20007f1e0ff */
[----:B------:R-:W-:Y:S01]  /*1240*/  IMAD R121, R11, UR5, R18 ;  /* 0x000000050b797c24 */ /* 0x000fe2000f8e0212 */
[----:B------:R-:W-:Y:S01]  /*1250*/  SHF.L.U64.HI R17, R88, 0x6, R89 ;  /* 0x0000000658117819 */ /* 0x000fe20000010259 */
[----:B--2---:R-:W-:Y:S01]  /*1260*/  IMAD.WIDE.U32 R18, R23, UR8, R26 ;  /* 0x0000000817127c25 */ /* 0x004fe2000f8e001a */
[----:B------:R-:W-:Y:S01]  /*1270*/  UMOV UR8, 0x400 ;  /* 0x0000040000087882 */ /* 0x000fe20000000000 */
[----:B------:R-:W2:Y:S01]  /*1280*/  @!P5 LDC.64 R6, c[0x0][0x3b0] ;  /* 0x0000ec00ff06db82 */ /* 0x000ea20000000a00 */
[----:B------:R-:W-:Y:S01]  /*1290*/  SHF.R.U32.HI R97, RZ, 0x1, R85 ;  /* 0x00000001ff617819 */ /* 0x000fe20000011655 */
[----:B----4-:R-:W-:-:S02]  /*12a0*/  @!P6 IMAD R16, R21, R4, RZ ;  /* 0x000000041510e224 */ /* 0x010fc400078e02ff */
[----:B------:R-:W-:Y:S01]  /*12b0*/  IMAD.WIDE.U32 R24, R11, UR4, R24 ;  /* 0x000000040b187c25 */ /* 0x000fe2000f8e0018 */
[----:B------:R-:W-:Y:S02]  /*12c0*/  LOP3.LUT R93, R0, 0x8, R97, 0x78, !PT ;  /* 0x00000008005d7812 */ /* 0x000fe400078e7861 */
[----:B------:R-:W-:Y:S01]  /*12d0*/  LOP3.LUT R97, R97, 0x1f0, RZ, 0xc0, !PT ;  /* 0x000001f061617812 */ /* 0x000fe200078ec0ff */
[----:B------:R-:W-:Y:S01]  /*12e0*/  IMAD R23, R23, UR9, R19 ;  /* 0x0000000917177c24 */ /* 0x000fe2000f8e0213 */
[----:B------:R-:W4:Y:S01]  /*12f0*/  S2UR UR4, SR_CgaCtaId ;  /* 0x00000000000479c3 */ /* 0x000f220000008800 */
[----:B------:R-:W-:Y:S01]  /*1300*/  @!P6 IMAD.MOV.U32 R22, RZ, RZ, R18 ;  /* 0x000000ffff16e224 */ /* 0x000fe200078e0012 */
[----:B------:R-:W-:Y:S01]  /*1310*/  IADD3 R98, PT, PT, R97, 0x1, R98 ;  /* 0x0000000161627810 */ /* 0x000fe20007ffe062 */
[----:B------:R-:W-:Y:S02]  /*1320*/  @!P6 IMAD R16, R20, R5, R16 ;  /* 0x000000051410e224 */ /* 0x000fe400078e0210 */
[----:B------:R-:W-:Y:S01]  /*1330*/  @!P5 IMAD.X R3, RZ, RZ, R21, P0 ;  /* 0x000000ffff03d224 */ /* 0x000fe200000e0615 */
[----:B---3--:R-:W-:Y:S01]  /*1340*/  LEA R122, P0, R24, UR10, 0x1 ;  /* 0x0000000a187a7c11 */ /* 0x008fe2000f8008ff */
[----:B------:R-:W-:-:S02]  /*1350*/  @!P6 IMAD.WIDE.U32 R20, R20, R4, R22 ;  /* 0x000000041414e225 */ /* 0x000fc400078e0016 */
[----:B------:R-:W3:Y:S02]  /*1360*/  @!P5 LDC.64 R4, c[0x0][0x380] ;  /* 0x0000e000ff04db82 */ /* 0x000ee40000000a00 */
[----:B------:R-:W-:Y:S02]  /*1370*/  IMAD.IADD R121, R25, 0x1, R121 ;  /* 0x0000000119797824 */ /* 0x000fe400078e0279 */
[----:B------:R-:W-:Y:S02]  /*1380*/  @!P6 IMAD.IADD R16, R21, 0x1, R16 ;  /* 0x000000011510e824 */ /* 0x000fe400078e0210 */
[----:B------:R-:W-:Y:S01]  /*1390*/  IMAD.SHL.U32 R19, R88, 0x40, RZ ;  /* 0x0000004058137824 */ /* 0x000fe200078e00ff */
[----:B------:R-:W-:Y:S01]  /*13a0*/  LEA.HI.X R121, R24, UR11, R121, 0x1, P0 ;  /* 0x0000000b18797c11 */ /* 0x000fe200080f0c79 */
[----:B------:R-:W-:Y:S01]  /*13b0*/  @!P5 IMAD.MOV.U32 R22, RZ, RZ, R18 ;  /* 0x000000ffff16d224 */ /* 0x000fe200078e0012 */
[----:B-1----:R-:W-:Y:S01]  /*13c0*/  @!P6 LEA R8, P0, R20, R8, 0x1 ;  /* 0x000000081408e211 */ /* 0x002fe200078008ff */
[----:B--2---:R-:W-:Y:S01]  /*13d0*/  @!P5 IMAD R18, R3, R6, RZ ;  /* 0x000000060312d224 */ /* 0x004fe200078e02ff */
[----:B------:R-:W-:Y:S01]  /*13e0*/  SHF.L.U64.HI R3, R88, 0x5, R89 ;  /* 0x0000000558037819 */ /* 0x000fe20000010259 */
[-C--:B------:R-:W-:Y:S01]  /*13f0*/  IMAD R17, R17, R10.reuse, RZ ;  /* 0x0000000a11117224 */ /* 0x080fe200078e02ff */
[----:B------:R-:W-:Y:S01]  /*1400*/  @!P6 LEA.HI.X R9, R20, R9, R16, 0x1, P0 ;  /* 0x000000091409e211 */ /* 0x000fe200000f0c10 */
[----:B------:R-:W-:Y:S01]  /*1410*/  IMAD.WIDE.U32 R20, R19, R10, RZ ;  /* 0x0000000a13147225 */ /* 0x000fe200078e00ff */
[----:B----4-:R-:W-:-:S03]  /*1420*/  ULEA UR5, UR4, UR8, 0x18 ;  /* 0x0000000804057291 */ /* 0x010fc6000f8ec0ff */
[----:B------:R-:W-:-:S03]  /*1430*/  @!P5 IMAD.WIDE.U32 R22, R13, R6, R22 ;  /* 0x000000060d16d225 */ /* 0x000fc600078e0016 */
[----:B------:R-:W-:Y:S01]  /*1440*/  LEA R124, R92, UR5, 0x1 ;  /* 0x000000055c7c7c11 */ /* 0x000fe2000f8e08ff */
[----:B------:R-:W-:Y:S01]  /*1450*/  @!P5 IMAD R7, R13, R7, R18 ;  /* 0x000000070d07d224 */ /* 0x000fe200078e0212 */
[----:B------:R-:W-:Y:S01]  /*1460*/  @!P4 LEA R18, P1, R20, R122, 0x1 ;  /* 0x0000007a1412c211 */ /* 0x000fe200078208ff */
[----:B------:R-:W-:Y:S02]  /*1470*/  IMAD.IADD R6, R21, 0x1, R17 ;  /* 0x0000000115067824 */ /* 0x000fe400078e0211 */
[----:B------:R-:W-:Y:S01]  /*1480*/  IMAD.SHL.U32 R84, R88, 0x20, RZ ;  /* 0x0000002058547824 */ /* 0x000fe200078e00ff */
[----:B------:R-:W-:Y:S01]  /*1490*/  @!PT LDS RZ, [RZ] ;  /* 0x00000000fffff984 */ /* 0x000fe20000000800 */
[----:B------:R-:W-:Y:S01]  /*14a0*/  @!PT LDS RZ, [RZ] ;  /* 0x00000000fffff984 */ /* 0x000fe20000000800 */
[----:B------:R-:W-:Y:S01]  /*14b0*/  @!PT LDS RZ, [RZ] ;  /* 0x00000000fffff984 */ /* 0x000fe20000000800 */
[----:B------:R-:W-:Y:S01]  /*14c0*/  @!P6 LDGSTS.E.BYPASS.LTC128B.128 [R124], desc[UR12][R8.64] ;  /* 0x00000000087cefae */ /* 0x000fe2000b981a0c */
[----:B------:R-:W-:Y:S01]  /*14d0*/  IMAD R16, R12, UR6, RZ ;  /* 0x000000060c107c24 */ /* 0x000fe2000f8e02ff */
[----:B------:R-:W-:Y:S01]  /*14e0*/  @!P4 LEA.HI.X R19, R20, R121, R6, 0x1, P1 ;  /* 0x000000791413c211 */ /* 0x000fe200008f0c06 */
[----:B------:R-:W-:Y:S01]  /*14f0*/  @!P5 IMAD.IADD R7, R23, 0x1, R7 ;  /* 0x000000011707d824 */ /* 0x000fe200078e0207 */
[----:B------:R-:W-:Y:S01]  /*1500*/  @!P3 IADD3 R12, P0, PT, R84, R20, RZ ;  /* 0x00000014540cb210 */ /* 0x000fe20007f1e0ff */
[----:B------:R-:W-:Y:S01]  /*1510*/  @!P6 LDGSTS.E.BYPASS.LTC128B.128 [R124+0x1000], desc[UR12][R8.64+0x40] ;  /* 0x01000040087cefae */ /* 0x000fe2000b981a0c */
[----:B---3--:R-:W-:Y:S01]  /*1520*/  @!P5 LEA R4, P1, R22, R4, 0x1 ;  /* 0x000000041604d211 */ /* 0x008fe200078208ff */
[----:B------:R-:W-:-:S02]  /*1530*/  IMAD.WIDE.U32 R14, R100, R86, R14 ;  /* 0x00000056640e7225 */ /* 0x000fc400078e000e */
[----:B------:R-:W-:Y:S01]  /*1540*/  @!P6 LDGSTS.E.BYPASS.LTC128B.128 [R124+0x2000], desc[UR12][R8.64+0x80] ;  /* 0x02000080087cefae */ /* 0x000fe2000b981a0c */
[----:B------:R-:W-:Y:S01]  /*1550*/  @!P5 LEA.HI.X R5, R22, R5, R7, 0x1, P1 ;  /* 0x000000051605d211 */ /* 0x000fe200008f0c07 */
[----:B------:R-:W-:Y:S01]  /*1560*/  @!P3 IMAD.X R6, R3, 0x1, R6, P0 ;  /* 0x000000010306b824 */ /* 0x000fe200000e0606 */
[----:B------:R-:W-:Y:S01]  /*1570*/  @!P3 LEA R20, P0, R12, R122, 0x1 ;  /* 0x0000007a0c14b211 */ /* 0x000fe200078008ff */
[----:B------:R-:W-:Y:S01]  /*1580*/  IMAD R15, R100, R87, R15 ;  /* 0x00000057640f7224 */ /* 0x000fe200078e020f */
[----:B------:R-:W-:Y:S01]  /*1590*/  SHF.L.U64.HI R7, R86, 0x6, R87 ;  /* 0x0000000656077819 */ /* 0x000fe20000010257 */
[----:B------:R-:W-:Y:S01]  /*15a0*/  @!P5 LDGSTS.E.BYPASS.LTC128B.128 [R124+0x800], desc[UR12][R4.64] ;  /* 0x00800000047cdfae */ /* 0x000fe2000b981a0c */
[----:B------:R-:W-:Y:S01]  /*15b0*/  @!P3 LEA.HI.X R21, R12, R121, R6, 0x1, P0 ;  /* 0x000000790c15b211 */ /* 0x000fe200000f0c06 */
[----:B------:R-:W-:Y:S01]  /*15c0*/  IMAD R16, R11, UR7, R16 ;  /* 0x000000070b107c24 */ /* 0x000fe2000f8e0210 */
[----:B------:R-:W-:Y:S01]  /*15d0*/  LOP3.LUT P6, RZ, R85, 0x4, RZ, 0xc0, !PT ;  /* 0x0000000455ff7812 */ /* 0x000fe200078cc0ff */
[----:B------:R-:W-:Y:S01]  /*15e0*/  @!P5 LDGSTS.E.BYPASS.LTC128B.128 [R124+0x1800], desc[UR12][R4.64+0x40] ;  /* 0x01800040047cdfae */ /* 0x000fe2000b981a0c */
[----:B------:R-:W-:Y:S01]  /*15f0*/  IMAD.WIDE.U32 R14, R11, UR6, R14 ;  /* 0x000000060b0e7c25 */ /* 0x000fe2000f8e000e */
[----:B------:R-:W1:Y:S01]  /*1600*/  LDCU.64 UR6, c[0x0][0x390] ;  /* 0x00007200ff0677ac */ /* 0x000e620008000a00 */
[----:B------:R-:W-:Y:S01]  /*1610*/  LOP3.LUT R100, R100, 0x7, RZ, 0xc0, !PT ;  /* 0x0000000764647812 */ /* 0x000fe200078ec0ff */
[----:B------:R2:W-:Y:S01]  /*1620*/  @!P5 LDGSTS.E.BYPASS.LTC128B.128 [R124+0x2800], desc[UR12][R4.64+0x80] ;  /* 0x02800080047cdfae */ /* 0x0005e2000b981a0c */
[----:B------:R-:W-:Y:S01]  /*1630*/  IMAD.SHL.U32 R13, R86, 0x40, RZ ;  /* 0x00000040560d7824 */ /* 0x000fe200078e00ff */
[----:B------:R-:W-:Y:S01]  /*1640*/  ISETP.NE.AND P5, PT, R2, 0x1, PT ;  /* 0x000000010200780c */ /* 0x000fe20003fa5270 */
[-C--:B------:R-:W-:Y:S01]  /*1650*/  IMAD R7, R7, R10.reuse, RZ ;  /* 0x0000000a07077224 */ /* 0x080fe200078e02ff */
[----:B------:R-:W-:Y:S01]  /*1660*/  @!P4 LDGSTS.E.BYPASS.LTC128B.128 [R124+0x3000], desc[UR12][R18.64] ;  /* 0x03000000127ccfae */ /* 0x000fe2000b981a0c */
[----:B------:R-:W-:Y:S01]  /*1670*/  IMAD.WIDE.U32 R12, R13, R10, RZ ;  /* 0x0000000a0d0c7225 */ /* 0x000fe200078e00ff */
[----:B------:R-:W-:-:S02]  /*1680*/  IADD3 R98, PT, PT, -R99, R98, R100 ;  /* 0x0000006263627210 */ /* 0x000fc40007ffe164 */
[----:B------:R-:W-:Y:S01]  /*1690*/  @!P4 LDGSTS.E.BYPASS.LTC128B.128 [R124+0x4000], desc[UR12][R18.64+0x40] ;  /* 0x04000040127ccfae */ /* 0x000fe2000b981a0c */
[----:B------:R-:W-:Y:S01]  /*16a0*/  IMAD.IADD R119, R15, 0x1, R16 ;  /* 0x000000010f777824 */ /* 0x000fe200078e0210 */
[----:B------:R-:W-:Y:S01]  /*16b0*/  IADD3 R96, PT, PT, R98, R96, R95 ;  /* 0x0000006062607210 */ /* 0x000fe20007ffe05f */
[----:B------:R-:W-:Y:S01]  /*16c0*/  IMAD.IADD R6, R13, 0x1, R7 ;  /* 0x000000010d067824 */ /* 0x000fe200078e0207 */
[----:B------:R-:W-:Y:S02]  /*16d0*/  @!P4 LDGSTS.E.BYPASS.LTC128B.128 [R124+0x5000], desc[UR12][R18.64+0x80] ;  /* 0x05000080127ccfae */ /* 0x000fe4000b981a0c */
[----:B------:R-:W-:Y:S02]  /*16e0*/  VIMNMX R114, PT, PT, R96, R95, PT ;  /* 0x0000005f60727248 */ /* 0x000fe40003fe0100 */
[----:B------:R-:W-:Y:S01]  /*16f0*/  @!P3 LDGSTS.E.BYPASS.LTC128B.128 [R124+0x3800], desc[UR12][R20.64] ;  /* 0x03800000147cbfae */ /* 0x000fe2000b981a0c */
[----:B-1----:R-:W-:Y:S02]  /*1700*/  LEA R120, P0, R14, UR6, 0x1 ;  /* 0x000000060e787c11 */ /* 0x002fe4000f8008ff */
[----:B------:R-:W-:Y:S01]  /*1710*/  VIADDMNMX R112, R96, 0x8, R95, PT ;  /* 0x0000000860707846 */ /* 0x000fe2000380015f */
[----:B------:R-:W-:Y:S01]  /*1720*/  @!P3 LDGSTS.E.BYPASS.LTC128B.128 [R124+0x4800], desc[UR12][R20.64+0x40] ;  /* 0x04800040147cbfae */ /* 0x000fe2000b981a0c */
[----:B------:R-:W-:-:S02]  /*1730*/  LEA.HI.X R119, R14, UR7, R119, 0x1, P0 ;  /* 0x000000070e777c11 */ /* 0x000fc400080f0c77 */
[----:B------:R-:W-:Y:S01]  /*1740*/  @!P4 LEA R10, P1, R12, R120, 0x1 ;  /* 0x000000780c0ac211 */ /* 0x000fe200078208ff */
[----:B------:R1:W-:Y:S01]  /*1750*/  @!P3 LDGSTS.E.BYPASS.LTC128B.128 [R124+0x5800], desc[UR12][R20.64+0x80] ;  /* 0x05800080147cbfae */ /* 0x0003e2000b981a0c */
[----:B--2---:R-:W-:-:S03]  /*1760*/  IMAD.SHL.U32 R4, R85, 0x10, RZ ;  /* 0x0000001055047824 */ /* 0x004fc600078e00ff */
[----:B------:R-:W0:Y:S01]  /*1770*/  LDGDEPBAR ;  /* 0x00000000000079af */ /* 0x000e220000000000 */
[----:B------:R-:W-:Y:S02]  /*1780*/  LOP3.LUT R5, R94, 0x120, RZ, 0xc0, !PT ;  /* 0x000001205e057812 */ /* 0x000fe400078ec0ff */
[----:B------:R-:W-:Y:S02]  /*1790*/  @!P4 LEA.HI.X R11, R12, R119, R6, 0x1, P1 ;  /* 0x000000770c0bc211 */ /* 0x000fe400008f0c06 */
[----:B------:R-:W-:Y:S02]  /*17a0*/  LOP3.LUT R8, R5, 0x3e00, R4, 0xf8, !PT ;  /* 0x00003e0005087812 */ /* 0x000fe400078ef804 */
[----:B------:R-:W-:Y:S02]  /*17b0*/  LOP3.LUT R7, R4, 0x100, RZ, 0xc0, !PT ;  /* 0x0000010004077812 */ /* 0x000fe400078ec0ff */
[----:B------:R-:W-:Y:S02]  /*17c0*/  @!P2 LEA R5, P0, R86, R12, 0x5 ;  /* 0x0000000c5605a211 */ /* 0x000fe400078028ff */
[----:B------:R-:W-:-:S02]  /*17d0*/  LOP3.LUT R116, R7, 0x20, R94, 0xf8, !PT ;  /* 0x0000002007747812 */ /* 0x000fc400078ef85e */
[----:B------:R-:W-:Y:S01]  /*17e0*/  LOP3.LUT R7, R0, 0x8, R85, 0x78, !PT ;  /* 0x0000000800077812 */ /* 0x000fe200078e7855 */
[----:B------:R-:W-:Y:S01]  /*17f0*/  IMAD.MOV.U32 R0, RZ, RZ, 0x20 ;  /* 0x00000020ff007424 */ /* 0x000fe200078e00ff */
[----:B------:R-:W-:Y:S02]  /*1800*/  @!P2 LEA.HI.X R6, R86, R6, R87, 0x5, P0 ;  /* 0x000000065606a211 */ /* 0x000fe400000f2c57 */
[C---:B------:R-:W-:Y:S02]  /*1810*/  @!P2 LEA R4, P0, R5.reuse, R120, 0x1 ;  /* 0x000000780504a211 */ /* 0x040fe400078008ff */
[----:B------:R-:W-:Y:S02]  /*1820*/  LOP3.LUT R116, R116, R7, RZ, 0xfc, !PT ;  /* 0x0000000774747212 */ /* 0x000fe400078efcff */
[----:B------:R-:W-:Y:S02]  /*1830*/  LOP3.LUT R117, R8, R93, RZ, 0xfc, !PT ;  /* 0x0000005d08757212 */ /* 0x000fe400078efcff */
[----:B------:R-:W-:Y:S01]  /*1840*/  @!P2 LEA.HI.X R5, R5, R119, R6, 0x1, P0 ;  /* 0x000000770505a211 */ /* 0x000fe200000f0c06 */
[----:B------:R-:W-:-:S04]  /*1850*/  DEPBAR.LE SB0, 0x0 ;  /* 0x000080000000791a */ /* 0x000fc80000000000 */
[----:B------:R-:W-:Y:S01]  /*1860*/  BAR.SYNC.DEFER_BLOCKING 0x0 ;  /* 0x0000000000007b1d */ /* 0x000fe20000010000 */
[----:B------:R-:W-:Y:S02]  /*1870*/  LEA R117, R117, UR5, 0x1 ;  /* 0x0000000575757c11 */ /* 0x000fe4000f8e08ff */
[----:B------:R-:W-:Y:S02]  /*1880*/  LEA R116, R116, UR5, 0x1 ;  /* 0x0000000574747c11 */ /* 0x000fe4000f8e08ff */
[----:B------:R-:W-:-:S05]  /*1890*/  SEL R0, R0, 0xffffffe0, !P6 ;  /* 0xffffffe000007807 */ /* 0x000fca0007000000 */
[--C-:B------:R-:W-:Y:S02]  /*18a0*/  IMAD.IADD R91, R117, 0x1, R0.reuse ;  /* 0x00000001755b7824 */ /* 0x100fe400078e0200 */
[----:B------:R-:W-:Y:S01]  /*18b0*/  IMAD.IADD R90, R116, 0x1, R0 ;  /* 0x00000001745a7824 */ /* 0x000fe200078e0200 */
[----:B------:R-:W-:Y:S01]  /*18c0*/  @!PT LDS RZ, [RZ] ;  /* 0x00000000fffff984 */ /* 0x000fe20000000800 */
[----:B------:R-:W-:Y:S01]  /*18d0*/  @!PT LDS RZ, [RZ] ;  /* 0x00000000fffff984 */ /* 0x000fe20000000800 */
[----:B------:R-:W-:Y:S01]  /*18e0*/  @!PT LDS RZ, [RZ] ;  /* 0x00000000fffff984 */ /* 0x000fe20000000800 */
[----:B------:R-:W-:Y:S04]  /*18f0*/  @!P4 LDGSTS.E.BYPASS.LTC128B.128 [R124+0x6000], desc[UR12][R10.64] ;  /* 0x060000000a7ccfae */ /* 0x000fe8000b981a0c */
[----:B------:R-:W-:Y:S04]  /*1900*/  @!P4 LDGSTS.E.BYPASS.LTC128B.128 [R124+0x7000], desc[UR12][R10.64+0x40] ;  /* 0x070000400a7ccfae */ /* 0x000fe8000b981a0c */
[----:B------:R-:W-:Y:S04]  /*1910*/  @!P4 LDGSTS.E.BYPASS.LTC128B.128 [R124+0x8000], desc[UR12][R10.64+0x80] ;  /* 0x080000800a7ccfae */ /* 0x000fe8000b981a0c */
        /* <DEDUP_REMOVED lines=13> */
[----:B------:R-:W3:Y:S04]  /*19f0*/  LDSM.16.M88.4 R36, [R116+0x3000] ;  /* 0x003000007424783b */ /* 0x000ee80000000200 */
[----:B------:R-:W4:Y:S04]  /*1a00*/  LDSM.16.M88.4 R28, [R116+0x3400] ;  /* 0x00340000741c783b */ /* 0x000f280000000200 */
[----:B-1----:R-:W1:Y:S04]  /*1a10*/  LDSM.16.M88.4 R20, [R116+0x3800] ;  /* 0x003800007414783b */ /* 0x002e680000000200 */
[----:B------:R-:W5:Y:S04]  /*1a20*/  LDSM.16.M88.4 R12, [R116+0x3c00] ;  /* 0x003c0000740c783b */ /* 0x000f680000000200 */
[----:B------:R-:W-:Y:S04]  /*1a30*/  LDSM.16.M88.4 R80, [R90+0x3000] ;  /* 0x003000005a50783b */ /* 0x000fe80000000200 */
[----:B--2---:R-:W2:Y:S04]  /*1a40*/  LDSM.16.M88.4 R4, [R91] ;  /* 0x000000005b04783b */ /* 0x004ea80000000200 */
[----:B------:R-:W2:Y:S04]  /*1a50*/  LDSM.16.M88.4 R72, [R90+0x3400] ;  /* 0x003400005a48783b */ /* 0x000ea80000000200 */
[----:B------:R-:W2:Y:S04]  /*1a60*/  LDSM.16.M88.4 R60, [R90+0x3800] ;  /* 0x003800005a3c783b */ /* 0x000ea80000000200 */
[----:B------:R-:W2:Y:S04]  /*1a70*/  LDSM.16.M88.4 R8, [R90+0x3c00] ;  /* 0x003c00005a08783b */ /* 0x000ea80000000200 */
[----:B------:R-:W-:Y:S01]  /*1a80*/  LDSM.16.M88.4 R16, [R117+0x1000] ;  /* 0x001000007510783b */ /* 0x000fe20000000200 */
[C---:B---3--:R-:W-:Y:S03]  /*1a90*/  HMMA.16816.F32.BF16 R40, R64.reuse, R36, RZ ;  /* 0x000000244028723c */ /* 0x048fe600000418ff */
[----:B------:R-:W3:Y:S04]  /*1aa0*/  LDSM.16.M88.4 R52, [R116+0x4400] ;  /* 0x004400007434783b */ /* 0x000ee80000000200 */
[----:B------:R-:W3:Y:S01]  /*1ab0*/  LDSM.16.M88.4 R48, [R116+0x4800] ;  /* 0x004800007430783b */ /* 0x000ee20000000200 */
[C---:B----4-:R-:W-:Y:S03]  /*1ac0*/  HMMA.16816.F32.BF16 R32, R64.reuse, R28, RZ ;  /* 0x0000001c4020723c */ /* 0x050fe600000418ff */
[----:B------:R-:W-:Y:S04]  /*1ad0*/  LDSM.16.M88.4 R76, [R91+0x1000] ;  /* 0x001000005b4c783b */ /* 0x000fe80000000200 */
[----:B------:R-:W4:Y:S01]  /*1ae0*/  LDSM.16.M88.4 R56, [R116+0x4000] ;  /* 0x004000007438783b */ /* 0x000f220000000200 */
[C---:B-1----:R-:W-:Y:S03]  /*1af0*/  HMMA.16816.F32.BF16 R24, R64.reuse, R20, RZ ;  /* 0x000000144018723c */ /* 0x042fe600000418ff */
[----:B------:R-:W-:Y:S04]  /*1b00*/  LDSM.16.M88.4 R44, [R116+0x4c00] ;  /* 0x004c0000742c783b */ /* 0x000fe80000000200 */
[----:B------:R-:W0:Y:S01]  /*1b10*/  LDGDEPBAR ;  /* 0x00000000000079af */ /* 0x000e220000000000 */
[C---:B------:R-:W-:Y:S08]  /*1b20*/  HMMA.16816.F32.BF16 R36, R64.reuse, R38, RZ ;  /* 0x000000264024723c */ /* 0x040ff000000418ff */
[C---:B------:R-:W-:Y:S08]  /*1b30*/  HMMA.16816.F32.BF16 R28, R64.reuse, R30, RZ ;  /* 0x0000001e401c723c */ /* 0x040ff000000418ff */
[C---:B------:R-:W-:Y:S08]  /*1b40*/  HMMA.16816.F32.BF16 R20, R64.reuse, R22, RZ ;  /* 0x000000164014723c */ /* 0x040ff000000418ff */
[C---:B-----5:R-:W-:Y:S08]  /*1b50*/  HMMA.16816.F32.BF16 R68, R64.reuse, R12, RZ ;  /* 0x0000000c4044723c */ /* 0x060ff000000418ff */
[----:B------:R-:W-:Y:S01]  /*1b60*/  HMMA.16816.F32.BF16 R64, R64, R14, RZ ;  /* 0x0000000e4040723c */ /* 0x000fe200000418ff */
[----:B------:R-:W-:Y:S07]  /*1b70*/  LDSM.16.M88.4 R12, [R90+0x4000] ;  /* 0x004000005a0c783b */ /* 0x000fee0000000200 */
[C---:B--2---:R-:W-:Y:S08]  /*1b80*/  HMMA.16816.F32.BF16 R40, R4.reuse, R80, R40 ;  /* 0x000000500428723c */ /* 0x044ff00000041828 */
        /* <DEDUP_REMOVED lines=9> */
[----:B------:R-:W1:Y:S04]  /*1c20*/  LDSM.16.M88.4 R4, [R90+0x4400] ;  /* 0x004400005a04783b */ /* 0x000e680000000200 */
[----:B------:R-:W2:Y:S03]  /*1c30*/  LDSM.16.M88.4 R8, [R90+0x4800] ;  /* 0x004800005a08783b */ /* 0x000ea60000000200 */
[C---:B---3--:R-:W-:Y:S08]  /*1c40*/  HMMA.16816.F32.BF16 R32, R16.reuse, R52, R32 ;  /* 0x000000341020723c */ /* 0x048ff00000041820 */
[C---:B------:R-:W-:Y:S01]  /*1c50*/  HMMA.16816.F32.BF16 R28, R16.reuse, R54, R28 ;  /* 0x00000036101c723c */ /* 0x040fe2000004181c */
[----:B------:R-:W3:Y:S07]  /*1c60*/  LDSM.16.M88.4 R52, [R116+0x5400] ;  /* 0x005400007434783b */ /* 0x000eee0000000200 */
[C---:B------:R-:W-:Y:S08]  /*1c70*/  HMMA.16816.F32.BF16 R24, R16.reuse, R48, R24 ;  /* 0x000000301018723c */ /* 0x040ff00000041818 */
[C---:B------:R-:W-:Y:S01]  /*1c80*/  HMMA.16816.F32.BF16 R20, R16.reuse, R50, R20 ;  /* 0x000000321014723c */ /* 0x040fe20000041814 */
[----:B------:R-:W5:Y:S07]  /*1c90*/  LDSM.16.M88.4 R48, [R116+0x5800] ;  /* 0x005800007430783b */ /* 0x000f6e0000000200 */
[----:B----4-:R-:W-:Y:S08]  /*1ca0*/  HMMA.16816.F32.BF16 R40, R16, R56, R40 ;  /* 0x000000381028723c */ /* 0x010ff00000041828 */
[----:B-1----:R-:W-:Y:S08]  /*1cb0*/  HMMA.16816.F32.BF16 R32, R76, R4, R32 ;  /* 0x000000044c20723c */ /* 0x002ff00000041820 */
[C---:B------:R-:W-:Y:S01]  /*1cc0*/  HMMA.16816.F32.BF16 R36, R16.reuse, R58, R36 ;  /* 0x0000003a1024723c */ /* 0x040fe20000041824 */
[----:B------:R-:W1:Y:S07]  /*1cd0*/  LDSM.16.M88.4 R56, [R116+0x5000] ;  /* 0x005000007438783b */ /* 0x000e6e0000000200 */
[C---:B------:R-:W-:Y:S08]  /*1ce0*/  HMMA.16816.F32.BF16 R68, R16.reuse, R44, R68 ;  /* 0x0000002c1044723c */ /* 0x040ff00000041844 */
[----:B------:R-:W-:Y:S01]  /*1cf0*/  HMMA.16816.F32.BF16 R64, R16, R46, R64 ;  /* 0x0000002e1040723c */ /* 0x000fe20000041840 */
[----:B------:R-:W4:Y:S04]  /*1d00*/  LDSM.16.M88.4 R44, [R116+0x5c00] ;  /* 0x005c0000742c783b */ /* 0x000f280000000200 */
[----:B------:R-:W-:Y:S03]  /*1d10*/  LDSM.16.M88.4 R16, [R90+0x5000] ;  /* 0x005000005a10783b */ /* 0x000fe60000000200 */
[C---:B------:R-:W-:Y:S01]  /*1d20*/  HMMA.16816.F32.BF16 R28, R76.reuse, R6, R28 ;  /* 0x000000064c1c723c */ /* 0x040fe2000004181c */
[----:B------:R-:W-:Y:S07]  /*1d30*/  LDSM.16.M88.4 R4, [R91+0x2000] ;  /* 0x002000005b04783b */ /* 0x000fee0000000200 */
[C---:B--2---:R-:W-:Y:S08]  /*1d40*/  HMMA.16816.F32.BF16 R24, R76.reuse, R8, R24 ;  /* 0x000000084c18723c */ /* 0x044ff00000041818 */
[----:B------:R-:W-:Y:S01]  /*1d50*/  HMMA.16816.F32.BF16 R20, R76, R10, R20 ;  /* 0x0000000a4c14723c */ /* 0x000fe20000041814 */
[----:B------:R-:W2:Y:S07]  /*1d60*/  LDSM.16.M88.4 R8, [R90+0x5800] ;  /* 0x005800005a08783b */ /* 0x000eae0000000200 */
[----:B---3--:R-:W-:Y:S08]  /*1d70*/  HMMA.16816.F32.BF16 R32, R60, R52, R32 ;  /* 0x000000343c20723c */ /* 0x008ff00000041820 */
[C---:B------:R-:W-:Y:S08]  /*1d80*/  HMMA.16816.F32.BF16 R40, R76.reuse, R12, R40 ;  /* 0x0000000c4c28723c */ /* 0x040ff00000041828 */
[----:B------:R-:W-:Y:S01]  /*1d90*/  HMMA.16816.F32.BF16 R36, R76, R14, R36 ;  /* 0x0000000e4c24723c */ /* 0x000fe20000041824 */
[----:B------:R-:W3:Y:S07]  /*1da0*/  LDSM.16.M88.4 R12, [R90+0x5400] ;  /* 0x005400005a0c783b */ /* 0x000eee0000000200 */
[----:B------:R-:W-:Y:S01]  /*1db0*/  HMMA.16816.F32.BF16 R52, R60, R54, R28 ;  /* 0x000000363c34723c */ /* 0x000fe2000004181c */
[----:B------:R-:W3:Y:S01]  /*1dc0*/  LDSM.16.M88.4 R28, [R90+0x5c00] ;  /* 0x005c00005a1c783b */ /* 0x000ee20000000200 */
[----:B------:R-:W-:-:S06]  /*1dd0*/  DEPBAR.LE SB0, 0x0 ;  /* 0x000080000000791a */ /* 0x000fcc0000000000 */
[C---:B------:R-:W-:Y:S08]  /*1de0*/  HMMA.16816.F32.BF16 R68, R76.reuse, R72, R68 ;  /* 0x000000484c44723c */ /* 0x040ff00000041844 */
[----:B------:R-:W-:Y:S08]  /*1df0*/  HMMA.16816.F32.BF16 R64, R76, R74, R64 ;  /* 0x0000004a4c40723c */ /* 0x000ff00000041840 */
[C---:B-----5:R-:W-:Y:S08]  /*1e00*/  HMMA.16816.F32.BF16 R24, R60.reuse, R48, R24 ;  /* 0x000000303c18723c */ /* 0x060ff00000041818 */
[C---:B-1----:R-:W-:Y:S08]  /*1e10*/  HMMA.16816.F32.BF16 R40, R60.reuse, R56, R40 ;  /* 0x000000383c28723c */ /* 0x042ff00000041828 */
[C---:B------:R-:W-:Y:S08]  /*1e20*/  HMMA.16816.F32.BF16 R36, R60.reuse, R58, R36 ;  /* 0x0000003a3c24723c */ /* 0x040ff00000041824 */
[C---:B------:R-:W-:Y:S08]  /*1e30*/  HMMA.16816.F32.BF16 R20, R60.reuse, R50, R20 ;  /* 0x000000323c14723c */ /* 0x040ff00000041814 */
[C---:B----4-:R-:W-:Y:S08]  /*1e40*/  HMMA.16816.F32.BF16 R68, R60.reuse, R44, R68 ;  /* 0x0000002c3c44723c */ /* 0x050ff00000041844 */
[----:B------:R-:W-:Y:S08]  /*1e50*/  HMMA.16816.F32.BF16 R64, R60, R46, R64 ;  /* 0x0000002e3c40723c */ /* 0x000ff00000041840 */
[----:B--2---:R-:W-:Y:S01]  /*1e60*/  HMMA.16816.F32.BF16 R24, R4, R8, R24 ;  /* 0x000000080418723c */ /* 0x004fe20000041818 */
[----:B------:R-:W-:-:S05]  /*1e70*/  IMAD.SHL.U32 R8, R85, 0x2, RZ ;  /* 0x0000000255087824 */ /* 0x000fca00078e00ff */
[----:B------:R-:W-:Y:S02]  /*1e80*/  LOP3.LUT R9, R8, 0x6, RZ, 0xc0, !PT ;  /* 0x0000000608097812 */ /* 0x000fe400078ec0ff */
[----:B------:R-:W-:Y:S03]  /*1e90*/  HMMA.16816.F32.BF16 R40, R4, R16, R40 ;  /* 0x000000100428723c */ /* 0x000fe60000041828 */
[----:B------:R-:W-:-:S04]  /*1ea0*/  IMAD R8, R2, 0x40, R9 ;  /* 0x0000004002087824 */ /* 0x000fc800078e0209 */
[C---:B------:R-:W-:Y:S01]  /*1eb0*/  VIADD R9, R8.reuse, 0xffffffc0 ;  /* 0xffffffc008097836 */ /* 0x040fe20000000000 */
[C---:B------:R-:W-:Y:S01]  /*1ec0*/  HMMA.16816.F32.BF16 R36, R4.reuse, R18, R36 ;  /* 0x000000120424723c */ /* 0x040fe20000041824 */
[----:B------:R-:W-:Y:S03]  /*1ed0*/  BAR.SYNC.DEFER_BLOCKING 0x0 ;  /* 0x0000000000007b1d */ /* 0x000fe60000010000 */
[C---:B------:R-:W-:Y:S02]  /*1ee0*/  ISETP.GE.AND P1, PT, R9.reuse, R114, PT ;  /* 0x000000720900720c */ /* 0x040fe40003f26270 */
[----:B------:R-:W-:Y:S02]  /*1ef0*/  ISETP.GE.AND P3, PT, R9, R112, PT ;  /* 0x000000700900720c */ /* 0x000fe40003f66270 */
[C---:B---3--:R-:W-:Y:S08]  /*1f00*/  HMMA.16816.F32.BF16 R32, R4.reuse, R12, R32 ;  /* 0x0000000c0420723c */ /* 0x048ff00000041820 */
[C---:B------:R-:W-:Y:S08]  /*1f10*/  HMMA.16816.F32.BF16 R52, R4.reuse, R14, R52 ;  /* 0x0000000e0434723c */ /* 0x040ff00000041834 */
[C---:B------:R-:W-:Y:S08]  /*1f20*/  HMMA.16816.F32.BF16 R20, R4.reuse, R10, R20 ;  /* 0x0000000a0414723c */ /* 0x040ff00000041814 */
[C---:B------:R-:W-:Y:S08]  /*1f30*/  HMMA.16816.F32.BF16 R68, R4.reuse, R28, R68 ;  /* 0x0000001c0444723c */ /* 0x040ff00000041844 */
[----:B------:R-:W-:Y:S01]  /*1f40*/  HMMA.16816.F32.BF16 R64, R4, R30, R64 ;  /* 0x0000001e0440723c */ /* 0x000fe20000041840 */
[----:B------:R-:W-:Y:S01]  /*1f50*/  VIADD R5, R8, 0xffffffc1 ;  /* 0xffffffc108057836 */ /* 0x000fe20000000000 */
[----:B------:R-:W-:-:S03]  /*1f60*/  NOP ;  /* 0x0000000000007918 */ /* 0x000fc60000000000 */
[----:B------:R-:W-:-:S15]  /*1f70*/  @!P5 BRA `(.L_x_230) ;  /* 0x00000000004cd947 */ /* 0x000fde0003800000 */
[----:B------:R-:W-:-:S04]  /*1f80*/  VIADD R9, R2, 0xfffffffe ;  /* 0xfffffffe02097836 */ /* 0x000fc80000000000 */
[----:B------:R-:W-:-:S04]  /*1f90*/  IMAD.WIDE.U32 R6, R9, R88, RZ ;  /* 0x0000005809067225 */ /* 0x000fc800078e00ff */
[----:B------:R-:W-:Y:S01]  /*1fa0*/  IMAD R4, R9, R89, R7 ;  /* 0x0000005909047224 */ /* 0x000fe200078e0207 */
[C---:B------:R-:W-:Y:S02]  /*1fb0*/  LEA R84, P0, R6.reuse, R84, 0x6 ;  /* 0x0000005406547211 */ /* 0x040fe400078030ff */
[CC--:B------:R-:W-:Y:S02]  /*1fc0*/  LEA R10, P2, R6.reuse, R122.reuse, 0x7 ;  /* 0x0000007a060a7211 */ /* 0x0c0fe400078438ff */
[--C-:B------:R-:W-:Y:S02]  /*1fd0*/  LEA.HI.X R3, R6, R3, R4.reuse, 0x6, P0 ;  /* 0x0000000306037211 */ /* 0x100fe400000f3404 */
[----:B------:R-:W-:Y:S02]  /*1fe0*/  LEA R12, P0, R84, R122, 0x1 ;  /* 0x0000007a540c7211 */ /* 0x000fe400078008ff */
        /* <DEDUP_REMOVED lines=12> */
.L_x_230:
[C---:B------:R-:W-:Y:S01]  /*20b0*/  VIADD R3, R8.reuse, 0xffffffc8 ;  /* 0xffffffc808037836 */ /* 0x040fe20000000000 */
[C---:B------:R-:W-:Y:S01]  /*20c0*/  ISETP.GE.AND P0, PT, R5.reuse, R114, PT ;  /* 0x000000720500720c */ /* 0x040fe20003f06270 */
[C---:B------:R-:W-:Y:S01]  /*20d0*/  VIADD R15, R8.reuse, 0xffffffe1 ;  /* 0xffffffe1080f7836 */ /* 0x040fe20000000000 */
[----:B------:R-:W-:Y:S01]  /*20e0*/  ISETP.GE.AND P2, PT, R5, R112, PT ;  /* 0x000000700500720c */ /* 0x000fe20003f46270 */
[----:B------:R-:W-:Y:S01]  /*20f0*/  VIADD R5, R8, 0xffffffc9 ;  /* 0xffffffc908057836 */ /* 0x000fe20000000000 */
[----:B------:R-:W-:Y:S01]  /*2100*/  FSEL R40, R40, -INF , !P1 ;  /* 0xff80000028287808 */ /* 0x000fe20004800000 */
[C---:B-1----:R-:W-:Y:S01]  /*2110*/  VIADD R13, R8.reuse, 0xffffffe8 ;  /* 0xffffffe8080d7836 */ /* 0x042fe20000000000 */
[C---:B------:R-:W-:Y:S01]  /*2120*/  ISETP.GE.AND P4, PT, R3.reuse, R114, PT ;  /* 0x000000720300720c */ /* 0x040fe20003f86270 */
[C---:B------:R-:W-:Y:S01]  /*2130*/  VIADD R11, R8.reuse, 0xffffffe9 ;  /* 0xffffffe9080b7836 */ /* 0x040fe20000000000 */
[----:B------:R-:W-:Y:S01]  /*2140*/  ISETP.GE.AND P1, PT, R3, R112, PT ;  /* 0x000000700300720c */ /* 0x000fe20003f26270 */
[----:B------:R-:W-:Y:S01]  /*2150*/  VIADD R3, R8, 0xffffffd0 ;  /* 0xffffffd008037836 */ /* 0x000fe20000000000 */
[----:B------:R-:W-:Y:S01]  /*2160*/  FSEL R42, R42, -INF , !P3 ;  /* 0xff8000002a2a7808 */ /* 0x000fe20005800000 */
[C---:B------:R-:W-:Y:S01]  /*2170*/  VIADD R9, R8.reuse, 0xfffffff0 ;  /* 0xfffffff008097836 */ /* 0x040fe20000000000 */
[----:B------:R-:W-:Y:S01]  /*2180*/  FSEL R30, R41, -INF , !P0 ;  /* 0xff800000291e7808 */ /* 0x000fe20004000000 */
[C---:B------:R-:W-:Y:S01]  /*2190*/  VIADD R7, R8.reuse, 0xfffffff1 ;  /* 0xfffffff108077836 */ /* 0x040fe20000000000 */
[C---:B------:R-:W-:Y:S01]  /*21a0*/  ISETP.GE.AND P3, PT, R5.reuse, R114, PT ;  /* 0x000000720500720c */ /* 0x040fe20003f66270 */
[----:B------:R-:W1:Y:S01]  /*21b0*/  LDCU UR6, c[0x0][0x45c] ;  /* 0x00008b80ff0677ac */ /* 0x000e620008000800 */
[----:B------:R-:W-:Y:S01]  /*21c0*/  ISETP.GE.AND P0, PT, R5, R112, PT ;  /* 0x000000700500720c */ /* 0x000fe20003f06270 */
[----:B------:R-:W-:Y:S01]  /*21d0*/  VIADD R5, R8, 0xffffffd1 ;  /* 0xffffffd108057836 */ /* 0x000fe20000000000 */
[----:B------:R-:W-:-:S02]  /*21e0*/  FSEL R44, R43, -INF , !P2 ;  /* 0xff8000002b2c7808 */ /* 0x000fc40005000000 */
[----:B------:R-:W-:Y:S02]  /*21f0*/  FSEL R36, R36, -INF , !P4 ;  /* 0xff80000024247808 */ /* 0x000fe40006000000 */
[C---:B------:R-:W-:Y:S02]  /*2200*/  ISETP.GE.AND P2, PT, R3.reuse, R114, PT ;  /* 0x000000720300720c */ /* 0x040fe40003f46270 */
[----:B------:R-:W-:Y:S01]  /*2210*/  ISETP.GE.AND P4, PT, R3, R112, PT ;  /* 0x000000700300720c */ /* 0x000fe20003f86270 */
[----:B------:R-:W-:Y:S01]  /*2220*/  VIADD R3, R8, 0xffffffd8 ;  /* 0xffffffd808037836 */ /* 0x000fe20000000000 */
[----:B------:R-:W-:Y:S02]  /*2230*/  FSEL R38, R38, -INF , !P1 ;  /* 0xff80000026267808 */ /* 0x000fe40004800000 */
[----:B------:R-:W-:Y:S02]  /*2240*/  FSEL R46, R37, -INF , !P3 ;  /* 0xff800000252e7808 */ /* 0x000fe40005800000 */
[----:B------:R-:W-:-:S02]  /*2250*/  ISETP.GE.AND P1, PT, R5, R114, PT ;  /* 0x000000720500720c */ /* 0x000fc40003f26270 */
[----:B------:R-:W-:Y:S01]  /*2260*/  ISETP.GE.AND P3, PT, R5, R112, PT ;  /* 0x000000700500720c */ /* 0x000fe20003f66270 */
[----:B------:R-:W-:Y:S01]  /*2270*/  VIADD R5, R8, 0xffffffd9 ;  /* 0xffffffd908057836 */ /* 0x000fe20000000000 */
[----:B------:R-:W-:Y:S02]  /*2280*/  FSEL R28, R39, -INF , !P0 ;  /* 0xff800000271c7808 */ /* 0x000fe40004000000 */
[----:B------:R-:W-:Y:S02]  /*2290*/  FSEL R4, R32, -INF , !P2 ;  /* 0xff80000020047808 */ /* 0x000fe40005000000 */
[C---:B------:R-:W-:Y:S02]  /*22a0*/  ISETP.GE.AND P0, PT, R3.reuse, R114, PT ;  /* 0x000000720300720c */ /* 0x040fe40003f06270 */
[----:B------:R-:W-:Y:S01]  /*22b0*/  ISETP.GE.AND P2, PT, R3, R112, PT ;  /* 0x000000700300720c */ /* 0x000fe20003f46270 */
[----:B------:R-:W-:Y:S01]  /*22c0*/  VIADD R3, R8, 0xffffffe0 ;  /* 0xffffffe008037836 */ /* 0x000fe20000000000 */
[----:B------:R-:W-:-:S02]  /*22d0*/  FMNMX3.FTZ R17, R40, R30, R36, !PT ;  /* 0x0000001e28117276 */ /* 0x000fc40007810024 */
[----:B------:R-:W-:Y:S02]  /*22e0*/  FSEL R12, R34, -INF , !P4 ;  /* 0xff800000220c7808 */ /* 0x000fe40006000000 */
[----:B------:R-:W-:Y:S02]  /*22f0*/  ISETP.GE.AND P4, PT, R5, R114, PT ;  /* 0x000000720500720c */ /* 0x000fe40003f86270 */
[----:B------:R-:W-:Y:S02]  /*2300*/  FSEL R6, R33, -INF , !P1 ;  /* 0xff80000021067808 */ /* 0x000fe40004800000 */
[----:B------:R-:W-:Y:S02]  /*2310*/  FSEL R10, R35, -INF , !P3 ;  /* 0xff800000230a7808 */ /* 0x000fe40005800000 */
[----:B------:R-:W-:Y:S02]  /*2320*/  FSEL R52, R52, -INF , !P0 ;  /* 0xff80000034347808 */ /* 0x000fe40004000000 */
[----:B------:R-:W-:Y:S01]  /*2330*/  ISETP.GE.AND P1, PT, R5, R112, PT ;  /* 0x000000700500720c */ /* 0x000fe20003f26270 */
[----:B------:R-:W-:Y:S01]  /*2340*/  VIADD R5, R8, 0xfffffff8 ;  /* 0xfffffff808057836 */ /* 0x000fe20000000000 */
[----:B------:R-:W-:-:S02]  /*2350*/  ISETP.GE.AND P3, PT, R3, R114, PT ;  /* 0x000000720300720c */ /* 0x000fc40003f66270 */
[----:B------:R-:W-:Y:S01]  /*2360*/  ISETP.GE.AND P0, PT, R3, R112, PT ;  /* 0x000000700300720c */ /* 0x000fe20003f06270 */
[----:B------:R-:W-:Y:S01]  /*2370*/  VIADD R3, R8, 0xfffffff9 ;  /* 0xfffffff908037836 */ /* 0x000fe20000000000 */
[----:B------:R-:W-:Y:S02]  /*2380*/  FMNMX3.FTZ R17, R17, R46, R4, !PT ;  /* 0x0000002e11117276 */ /* 0x000fe40007810004 */
[----:B------:R-:W-:Y:S02]  /*2390*/  FSEL R8, R54, -INF , !P2 ;  /* 0xff80000036087808 */ /* 0x000fe40005000000 */
[-C--:B------:R-:W-:Y:S02]  /*23a0*/  ISETP.GE.AND P2, PT, R15, R114.reuse, PT ;  /* 0x000000720f00720c */ /* 0x080fe40003f46270 */
[----:B------:R-:W-:Y:S02]  /*23b0*/  FSEL R14, R53, -INF , !P4 ;  /* 0xff800000350e7808 */ /* 0x000fe40006000000 */
[----:B------:R-:W-:-:S02]  /*23c0*/  ISETP.GE.AND P4, PT, R13, R114, PT ;  /* 0x000000720d00720c */ /* 0x000fc40003f86270 */
[----:B------:R-:W-:Y:S02]  /*23d0*/  FSEL R104, R24, -INF , !P3 ;  /* 0xff80000018687808 */ /* 0x000fe40005800000 */
[----:B------:R-:W-:Y:S02]  /*23e0*/  FMNMX3.FTZ R17, R17, R6, R52, !PT ;  /* 0x0000000611117276 */ /* 0x000fe40007810034 */
[-C--:B------:R-:W-:Y:S02]  /*23f0*/  ISETP.GE.AND P3, PT, R11, R114.reuse, PT ;  /* 0x000000720b00720c */ /* 0x080fe40003f66270 */
[----:B------:R-:W-:Y:S02]  /*2400*/  FSEL R130, R25, -INF , !P2 ;  /* 0xff80000019827808 */ /* 0x000fe40005000000 */
        /* <DEDUP_REMOVED lines=8> */
[----:B------:R-:W-:Y:S02]  /*2490*/  ISETP.GE.AND P2, PT, R3, R114, PT ;  /* 0x000000720300720c */ /* 0x000fe40003f46270 */
[----:B------:R-:W-:Y:S02]  /*24a0*/  FSEL R18, R69, -INF , !P4 ;  /* 0xff80000045127808 */ /* 0x000fe40006000000 */
[----:B------:R-:W-:Y:S02]  /*24b0*/  FSEL R17, R64, -INF , !P3 ;  /* 0xff80000040117808 */ /* 0x000fe40005800000 */
[----:B------:R-:W-:Y:S02]  /*24c0*/  FMNMX3.FTZ R20, R16, R126, R19, !PT ;  /* 0x0000007e10147276 */ /* 0x000fe40007810013 */
[----:B------:R-:W-:Y:S02]  /*24d0*/  ISETP.GE.AND P4, PT, R15, R112, PT ;  /* 0x000000700f00720c */ /* 0x000fe40003f86270 */
[----:B------:R-:W-:-:S02]  /*24e0*/  FSEL R16, R65, -INF , !P2 ;  /* 0xff80000041107808 */ /* 0x000fc40005000000 */
[----:B------:R-:W-:Y:S02]  /*24f0*/  FMNMX3.FTZ R21, R20, R18, R17, !PT ;  /* 0x0000001214157276 */ /* 0x000fe40007810011 */
[----:B------:R-:W-:Y:S02]  /*2500*/  FMNMX3.FTZ R15, R42, R44, R38, !PT ;  /* 0x0000002c2a0f7276 */ /* 0x000fe40007810026 */
[-C--:B------:R-:W-:Y:S02]  /*2510*/  ISETP.GE.AND P2, PT, R11, R112.reuse, PT ;  /* 0x000000700b00720c */ /* 0x080fe40003f46270 */
[----:B------:R-:W-:Y:S02]  /*2520*/  ISETP.GE.AND P3, PT, R13, R112, PT ;  /* 0x000000700d00720c */ /* 0x000fe40003f66270 */
[----:B------:R-:W-:Y:S02]  /*2530*/  FMNMX.FTZ R11, R16, R21, !PT ;  /* 0x00000015100b7209 */ /* 0x000fe40007810000 */
[----:B------:R-:W-:-:S02]  /*2540*/  FMNMX3.FTZ R13, R15, R28, R12, !PT ;  /* 0x0000001c0f0d7276 */ /* 0x000fc4000781000c */
[----:B------:R-:W-:Y:S01]  /*2550*/  FSEL R80, R55, -INF , !P1 ;  /* 0xff80000037507808 */ /* 0x000fe20004800000 */
[----:B------:R-:W2:Y:S01]  /*2560*/  SHFL.BFLY PT, R20, R11, 0x2, 0x1f ;  /* 0x0c401f000b147f89 */ /* 0x000ea200000e0000 */
[----:B------:R-:W-:Y:S02]  /*2570*/  FSEL R132, R26, -INF , !P0 ;  /* 0xff8000001a847808 */ /* 0x000fe40004000000 */
[----:B------:R-:W-:Y:S02]  /*2580*/  FMNMX3.FTZ R13, R13, R10, R8, !PT ;  /* 0x0000000a0d0d7276 */ /* 0x000fe40007810008 */
[----:B------:R-:W-:Y:S02]  /*2590*/  ISETP.GE.AND P1, PT, R9, R112, PT ;  /* 0x000000700900720c */ /* 0x000fe40003f26270 */
[----:B------:R-:W-:Y:S02]  /*25a0*/  FSEL R108, R27, -INF , !P4 ;  /* 0xff8000001b6c7808 */ /* 0x000fe40006000000 */
[----:B------:R-:W-:-:S02]  /*25b0*/  FSEL R106, R22, -INF , !P3 ;  /* 0xff800000166a7808 */ /* 0x000fc40005800000 */
[----:B------:R-:W-:Y:S02]  /*25c0*/  FMNMX3.FTZ R13, R13, R80, R132, !PT ;  /* 0x000000500d0d7276 */ /* 0x000fe40007810084 */
[-C--:B------:R-:W-:Y:S02]  /*25d0*/  ISETP.GE.AND P0, PT, R7, R112.reuse, PT ;  /* 0x000000700700720c */ /* 0x080fe40003f06270 */
[----:B------:R-:W-:Y:S02]  /*25e0*/  ISETP.GE.AND P3, PT, R5, R112, PT ;  /* 0x000000700500720c */ /* 0x000fe40003f66270 */
[----:B------:R-:W-:Y:S02]  /*25f0*/  FSEL R110, R23, -INF , !P2 ;  /* 0xff800000176e7808 */ /* 0x000fe40005000000 */
[----:B------:R-:W-:Y:S02]  /*2600*/  FSEL R102, R70, -INF , !P1 ;  /* 0xff80000046667808 */ /* 0x000fe40004800000 */
[----:B------:R-:W-:-:S02]  /*2610*/  FMNMX3.FTZ R13, R13, R108, R106, !PT ;  /* 0x0000006c0d0d7276 */ /* 0x000fc4000781006a */
[----:B------:R-:W-:Y:S02]  /*2620*/  ISETP.GE.AND P1, PT, R3, R112, PT ;  /* 0x000000700300720c */ /* 0x000fe40003f26270 */
[----:B------:R-:W-:Y:S02]  /*2630*/  FSEL R100, R71, -INF , !P0 ;  /* 0xff80000047647808 */ /* 0x000fe40004000000 */
[----:B------:R-:W-:Y:S02]  /*2640*/  FSEL R98, R66, -INF , !P3 ;  /* 0xff80000042627808 */ /* 0x000fe40005800000 */
[----:B------:R-:W-:Y:S02]  /*2650*/  FMNMX3.FTZ R13, R13, R110, R102, !PT ;  /* 0x0000006e0d0d7276 */ /* 0x000fe40007810066 */
[----:B------:R-:W-:Y:S02]  /*2660*/  FSEL R96, R67, -INF , !P1 ;  /* 0xff80000043607808 */ /* 0x000fe40004800000 */
[----:B------:R-:W-:-:S02]  /*2670*/  FMNMX3.FTZ R5, R13, R100, R98, !PT ;  /* 0x000000640d057276 */ /* 0x000fc40007810062 */
[----:B--2---:R-:W-:Y:S02]  /*2680*/  FMNMX.FTZ R11, R11, R20, !PT ;  /* 0x000000140b0b7209 */ /* 0x004fe40007810000 */
[----:B------:R-:W-:Y:S02]  /*2690*/  FMNMX.FTZ R5, R96, R5, !PT ;  /* 0x0000000560057209 */ /* 0x000fe40007810000 */
[----:B------:R-:W-:Y:S01]  /*26a0*/  LOP3.LUT R113, R93, 0x120, R94, 0xf8, !PT ;  /* 0x000001205d717812 */ /* 0x000fe200078ef85e */
[----:B------:R-:W2:Y:S03]  /*26b0*/  SHFL.BFLY PT, R84, R11, 0x1, 0x1f ;  /* 0x0c201f000b547f89 */ /* 0x000ea600000e0000 */
[----:B------:R-:W-:Y:S01]  /*26c0*/  LEA R113, R113, UR5, 0x1 ;  /* 0x0000000571717c11 */ /* 0x000fe2000f8e08ff */
[----:B------:R-:W3:Y:S04]  /*26d0*/  SHFL.BFLY PT, R20, R5, 0x2, 0x1f ;  /* 0x0c401f0005147f89 */ /* 0x000ee800000e0000 */
[----:B------:R-:W-:Y:S01]  /*26e0*/  IMAD.IADD R34, R0, 0x1, R113 ;  /* 0x0000000100227824 */ /* 0x000fe200078e0271 */
[----:B------:R-:W-:Y:S04]  /*26f0*/  LDSM.16.MT88.4 R56, [R113+0x7000] ;  /* 0x007000007138783b */ /* 0x000fe80000004200 */
[----:B------:R-:W-:Y:S04]  /*2700*/  LDSM.16.MT88.4 R48, [R34+0x6000] ;  /* 0x006000002230783b */ /* 0x000fe80000004200 */
[----:B------:R-:W-:Y:S04]  /*2710*/  LDSM.16.MT88.4 R64, [R34+0x7000] ;  /* 0x007000002240783b */ /* 0x000fe80000004200 */
[----:B------:R-:W-:Y:S01]  /*2720*/  LDSM.16.MT88.4 R72, [R113+0x8000] ;  /* 0x008000007148783b */ /* 0x000fe20000004200 */
[----:B--2---:R-:W-:-:S02]  /*2730*/  FMNMX.FTZ R84, R11, R84, !PT ;  /* 0x000000540b547209 */ /* 0x004fc40007810000 */
[----:B---3--:R-:W-:-:S03]  /*2740*/  FMNMX.FTZ R20, R5, R20, !PT ;  /* 0x0000001405147209 */ /* 0x008fc60007810000 */
[C---:B-1----:R-:W-:Y:S01]  /*2750*/  FMUL.FTZ R97, R84.reuse, UR6 ;  /* 0x0000000654617c20 */ /* 0x042fe20008410000 */
[----:B------:R-:W-:Y:S01]  /*2760*/  FSETP.NEU.FTZ.AND P0, PT, R84, -INF , PT ;  /* 0xff8000005400780b */ /* 0x000fe20003f1d000 */
[----:B------:R-:W1:Y:S03]  /*2770*/  SHFL.BFLY PT, R3, R20, 0x1, 0x1f ;  /* 0x0c201f0014037f89 */ /* 0x000e6600000e0000 */
[----:B------:R-:W-:-:S05]  /*2780*/  FSEL R97, R97, RZ, P0 ;  /* 0x000000ff61617208 */ /* 0x000fca0000000000 */
[--C-:B------:R-:W-:Y:S01]  /*2790*/  FFMA.FTZ R33, R40, UR6, -R97.reuse ;  /* 0x0000000628217c23 */ /* 0x100fe20008010861 */
[--C-:B------:R-:W-:Y:S01]  /*27a0*/  FFMA.FTZ R30, R30, UR6, -R97.reuse ;  /* 0x000000061e1e7c23 */ /* 0x100fe20008010861 */
[--C-:B------:R-:W-:Y:S01]  /*27b0*/  FFMA.FTZ R29, R36, UR6, -R97.reuse ;  /* 0x00000006241d7c23 */ /* 0x100fe20008010861 */
[--C-:B------:R-:W-:Y:S01]  /*27c0*/  FFMA.FTZ R26, R46, UR6, -R97.reuse ;  /* 0x000000062e1a7c23 */ /* 0x100fe20008010861 */
[--C-:B------:R-:W-:Y:S01]  /*27d0*/  FFMA.FTZ R27, R4, UR6, -R97.reuse ;  /* 0x00000006041b7c23 */ /* 0x100fe20008010861 */
[--C-:B------:R-:W-:Y:S01]  /*27e0*/  FFMA.FTZ R24, R6, UR6, -R97.reuse ;  /* 0x0000000606187c23 */ /* 0x100fe20008010861 */
[----:B------:R-:W-:Y:S01]  /*27f0*/  MUFU.EX2 R33, R33 ;  /* 0x0000002100217308 */ /* 0x000fe20000000800 */
[----:B------:R-:W-:Y:S01]  /*2800*/  LDSM.16.MT88.4 R4, [R34+0x8000] ;  /* 0x008000002204783b */ /* 0x000fe20000004200 */
[--C-:B------:R-:W-:Y:S01]  /*2810*/  FFMA.FTZ R0, R14, UR6, -R97.reuse ;  /* 0x000000060e007c23 */ /* 0x100fe20008010861 */
[--C-:B------:R-:W-:Y:S01]  /*2820*/  FFMA.FTZ R21, R52, UR6, -R97.reuse ;  /* 0x0000000634157c23 */ /* 0x100fe20008010861 */
[--C-:B------:R-:W-:Y:S01]  /*2830*/  FFMA.FTZ R104, R104, UR6, -R97.reuse ;  /* 0x0000000668687c23 */ /* 0x100fe20008010861 */
[--C-:B------:R-:W-:Y:S01]  /*2840*/  FFMA.FTZ R99, R130, UR6, -R97.reuse ;  /* 0x0000000682637c23 */ /* 0x100fe20008010861 */
[--C-:B------:R-:W-:Y:S01]  /*2850*/  FFMA.FTZ R94, R128, UR6, -R97.reuse ;  /* 0x00000006805e7c23 */ /* 0x100fe20008010861 */
[--C-:B------:R-:W-:Y:S01]  /*2860*/  FFMA.FTZ R93, R126, UR6, -R97.reuse ;  /* 0x000000067e5d7c23 */ /* 0x100fe20008010861 */
[----:B------:R-:W2:Y:S01]  /*2870*/  MUFU.EX2 R30, R30 ;  /* 0x0000001e001e7308 */ /* 0x000ea20000000800 */
[--C-:B------:R-:W-:Y:S01]  /*2880*/  FFMA.FTZ R105, R19, UR6, -R97.reuse ;  /* 0x0000000613697c23 */ /* 0x100fe20008010861 */
[--C-:B------:R-:W-:Y:S01]  /*2890*/  FFMA.FTZ R107, R17, UR6, -R97.reuse ;  /* 0x00000006116b7c23 */ /* 0x100fe20008010861 */
[----:B------:R-:W-:Y:S01]  /*28a0*/  FFMA.FTZ R126, R16, UR6, -R97 ;  /* 0x00000006107e7c23 */ /* 0x000fe20008010861 */
[----:B-1----:R-:W-:-:S04]  /*28b0*/  FMNMX.FTZ R3, R20, R3, !PT ;  /* 0x0000000314037209 */ /* 0x002fc80007810000 */
[C---:B------:R-:W-:Y:S01]  /*28c0*/  FSETP.NEU.FTZ.AND P0, PT, R3.reuse, -INF , PT ;  /* 0xff8000000300780b */ /* 0x040fe20003f1d000 */
[----:B------:R-:W-:Y:S01]  /*28d0*/  FMUL.FTZ R95, R3, UR6 ;  /* 0x00000006035f7c20 */ /* 0x000fe20008410000 */
[----:B------:R-:W-:Y:S04]  /*28e0*/  MUFU.EX2 R29, R29 ;  /* 0x0000001d001d7308 */ /* 0x000fe80000000800 */
[----:B------:R-:W-:Y:S02]  /*28f0*/  FSEL R95, R95, RZ, P0 ;  /* 0x000000ff5f5f7208 */ /* 0x000fe40000000000 */
[----:B--2---:R-:W-:Y:S02]  /*2900*/  F2FP.BF16.F32.PACK_AB R76, R30, R33 ;  /* 0x000000211e4c723e */ /* 0x004fe400000010ff */
[----:B------:R-:W1:Y:S01]  /*2910*/  MUFU.EX2 R26, R26 ;  /* 0x0000001a001a7308 */ /* 0x000e620000000800 */
[--C-:B------:R-:W-:Y:S01]  /*2920*/  FFMA.FTZ R32, R42, UR6, -R95.reuse ;  /* 0x000000062a207c23 */ /* 0x100fe2000801085f */
[--C-:B------:R-:W-:Y:S01]  /*2930*/  FFMA.FTZ R35, R44, UR6, -R95.reuse ;  /* 0x000000062c237c23 */ /* 0x100fe2000801085f */
[----:B------:R-:W2:Y:S01]  /*2940*/  LDSM.16.MT88.4 R40, [R113+0x6000] ;  /* 0x006000007128783b */ /* 0x000ea20000004200 */
[--C-:B------:R-:W-:Y:S01]  /*2950*/  FFMA.FTZ R31, R38, UR6, -R95.reuse ;  /* 0x00000006261f7c23 */ /* 0x100fe2000801085f */
[--C-:B------:R-:W-:Y:S01]  /*2960*/  FFMA.FTZ R28, R28, UR6, -R95.reuse ;  /* 0x000000061c1c7c23 */ /* 0x100fe2000801085f */
[--C-:B------:R-:W-:Y:S01]  /*2970*/  FFMA.FTZ R25, R12, UR6, -R95.reuse ;  /* 0x000000060c197c23 */ /* 0x100fe2000801085f */
[--C-:B------:R-:W-:Y:S01]  /*2980*/  FFMA.FTZ R22, R10, UR6, -R95.reuse ;  /* 0x000000060a167c23 */ /* 0x100fe2000801085f */
[----:B------:R-:W-:Y:S01]  /*2990*/  MUFU.EX2 R32, R32 ;  /* 0x0000002000207308 */ /* 0x000fe20000000800 */
[----:B------:R-:W3:Y:S01]  /*29a0*/  LDSM.16.MT88.4 R12, [R113+0x6400] ;  /* 0x00640000710c783b */ /* 0x000ee20000004200 */
[--C-:B------:R-:W-:Y:S01]  /*29b0*/  FFMA.FTZ R20, R8, UR6, -R95.reuse ;  /* 0x0000000608147c23 */ /* 0x100fe2000801085f */
[--C-:B------:R-:W-:Y:S01]  /*29c0*/  FFMA.FTZ R23, R80, UR6, -R95.reuse ;  /* 0x0000000650177c23 */ /* 0x100fe2000801085f */
[--C-:B------:R-:W-:Y:S01]  /*29d0*/  FFMA.FTZ R101, R132, UR6, -R95.reuse ;  /* 0x0000000684657c23 */ /* 0x100fe2000801085f */
[----:B------:R-:W4:Y:S01]  /*29e0*/  LDSM.16.MT88.4 R8, [R34+0x6400] ;  /* 0x006400002208783b */ /* 0x000f220000004200 */
[--C-:B------:R-:W-:Y:S01]  /*29f0*/  FFMA.FTZ R108, R108, UR6, -R95.reuse ;  /* 0x000000066c6c7c23 */ /* 0x100fe2000801085f */
[--C-:B------:R-:W-:Y:S01]  /*2a00*/  FFMA.FTZ R106, R106, UR6, -R95.reuse ;  /* 0x000000066a6a7c23 */ /* 0x100fe2000801085f */
[----:B------:R-:W5:Y:S01]  /*2a10*/  MUFU.EX2 R35, R35 ;  /* 0x0000002300237308 */ /* 0x000f620000000800 */
[----:B-1----:R-:W-:Y:S01]  /*2a20*/  F2FP.BF16.F32.PACK_AB R78, R26, R29 ;  /* 0x0000001d1a4e723e */ /* 0x002fe200000010ff */
[----:B------:R-:W-:Y:S01]  /*2a30*/  FFMA.FTZ R103, R110, UR6, -R95 ;  /* 0x000000066e677c23 */ /* 0x000fe2000801085f */
[----:B------:R-:W-:Y:S01]  /*2a40*/  FFMA.FTZ R110, R18, UR6, -R97 ;  /* 0x00000006126e7c23 */ /* 0x000fe20008010861 */
[--C-:B------:R-:W-:Y:S01]  /*2a50*/  FFMA.FTZ R97, R102, UR6, -R95.reuse ;  /* 0x0000000666617c23 */ /* 0x100fe2000801085f */
[----:B------:R-:W-:Y:S01]  /*2a60*/  LDSM.16.MT88.4 R16, [R113+0x6c00] ;  /* 0x006c00007110783b */ /* 0x000fe20000004200 */
[--C-:B------:R-:W-:Y:S01]  /*2a70*/  FFMA.FTZ R100, R100, UR6, -R95.reuse ;  /* 0x0000000664647c23 */ /* 0x100fe2000801085f */
[--C-:B------:R-:W-:Y:S01]  /*2a80*/  FFMA.FTZ R98, R98, UR6, -R95.reuse ;  /* 0x0000000662627c23 */ /* 0x100fe2000801085f */
[----:B------:R-:W-:Y:S01]  /*2a90*/  MUFU.EX2 R31, R31 ;  /* 0x0000001f001f7308 */ /* 0x000fe20000000800 */
[----:B------:R-:W-:Y:S01]  /*2aa0*/  FFMA.FTZ R131, R96, UR6, -R95 ;  /* 0x0000000660837c23 */ /* 0x000fe2000801085f */
[----:B------:R-:W-:-:S04]  /*2ab0*/  FADD.FTZ R30, R33, R30 ;  /* 0x0000001e211e7221 */ /* 0x000fc80000010000 */
[----:B------:R-:W-:Y:S02]  /*2ac0*/  FADD.FTZ R29, R29, R30 ;  /* 0x0000001e1d1d7221 */ /* 0x000fe40000010000 */
[----:B------:R-:W1:Y:S01]  /*2ad0*/  MUFU.EX2 R28, R28 ;  /* 0x0000001c001c7308 */ /* 0x000e620000000800 */
[----:B-----5:R-:W-:Y:S01]  /*2ae0*/  F2FP.BF16.F32.PACK_AB R77, R35, R32 ;  /* 0x00000020234d723e */ /* 0x020fe200000010ff */
[----:B------:R-:W-:Y:S01]  /*2af0*/  FADD.FTZ R32, R32, R35 ;  /* 0x0000002320207221 */ /* 0x000fe20000010000 */
[----:B------:R-:W-:-:S05]  /*2b00*/  FADD.FTZ R26, R26, R29 ;  /* 0x0000001d1a1a7221 */ /* 0x000fca0000010000 */
[----:B------:R-:W-:Y:S08]  /*2b10*/  MUFU.EX2 R27, R27 ;  /* 0x0000001b001b7308 */ /* 0x000ff00000000800 */
[----:B------:R-:W5:Y:S01]  /*2b20*/  MUFU.EX2 R24, R24 ;  /* 0x0000001800187308 */ /* 0x000f620000000800 */
[----:B-1----:R-:W-:Y:S01]  /*2b30*/  F2FP.BF16.F32.PACK_AB R79, R28, R31 ;  /* 0x0000001f1c4f723e */ /* 0x002fe200000010ff */
[----:B------:R-:W-:-:S04]  /*2b40*/  FADD.FTZ R31, R31, R32 ;  /* 0x000000201f1f7221 */ /* 0x000fc80000010000 */
[----:B------:R-:W-:Y:S02]  /*2b50*/  FADD.FTZ R28, R28, R31 ;  /* 0x0000001f1c1c7221 */ /* 0x000fe40000010000 */
[----:B------:R-:W-:Y:S01]  /*2b60*/  MUFU.EX2 R21, R21 ;  /* 0x0000001500157308 */ /* 0x000fe20000000800 */
[C---:B--2---:R-:W-:Y:S07]  /*2b70*/  HMMA.16816.F32.BF16 R36, R76.reuse, R40, RZ ;  /* 0x000000284c24723c */ /* 0x044fee00000418ff */
[----:B------:R-:W-:Y:S01]  /*2b80*/  MUFU.EX2 R0, R0 ;  /* 0x0000000000007308 */ /* 0x000fe20000000800 */
[C---:B------:R-:W-:Y:S07]  /*2b90*/  HMMA.16816.F32.BF16 R40, R76.reuse, R42, RZ ;  /* 0x0000002a4c28723c */ /* 0x040fee00000418ff */
        /* <DEDUP_REMOVED lines=20> */
[----:B-1----:R-:W-:-:S03]  /*2ce0*/  F2FP.BF16.F32.PACK_AB R5, R22, R25 ;  /* 0x000000191605723e */ /* 0x002fc600000010ff */
[----:B------:R-:W-:Y:S01]  /*2cf0*/  FADD.FTZ R24, R24, R27 ;  /* 0x0000001b18187221 */ /* 0x000fe20000010000 */
[----:B------:R-:W1:Y:S01]  /*2d00*/  MUFU.EX2 R108, R108 ;  /* 0x0000006c006c7308 */ /* 0x000e620000000800 */
[----:B------:R-:W-:Y:S01]  /*2d10*/  HMMA.16816.F32.BF16 R76, R76, R6, RZ ;  /* 0x000000064c4c723c */ /* 0x000fe200000418ff */
[----:B------:R-:W-:Y:S02]  /*2d20*/  F2FP.BF16.F32.PACK_AB R6, R0, R21 ;  /* 0x000000150006723e */ /* 0x000fe400000010ff */
[----:B--2---:R-:W-:-:S04]  /*2d30*/  F2FP.BF16.F32.PACK_AB R7, R23, R20 ;  /* 0x000000141707723e */ /* 0x004fc800000010ff */
[----:B------:R-:W-:Y:S03]  /*2d40*/  MUFU.EX2 R106, R106 ;  /* 0x0000006a006a7308 */ /* 0x000fe60000000800 */
[C---:B---3--:R-:W-:Y:S05]  /*2d50*/  HMMA.16816.F32.BF16 R36, R4.reuse, R12, R36 ;  /* 0x0000000c0424723c */ /* 0x048fea0000041824 */
[----:B------:R-:W2:Y:S03]  /*2d60*/  MUFU.EX2 R103, R103 ;  /* 0x0000006700677308 */ /* 0x000ea60000000800 */
[C---:B------:R-:W-:Y:S01]  /*2d70*/  HMMA.16816.F32.BF16 R40, R4.reuse, R14, R40 ;  /* 0x0000000e0428723c */ /* 0x040fe20000041828 */
[----:B------:R-:W3:Y:S04]  /*2d80*/  LDSM.16.MT88.4 R12, [R113+0x7400] ;  /* 0x00740000710c783b */ /* 0x000ee80000004200 */
[----:B------:R-:W-:Y:S03]  /*2d90*/  MUFU.EX2 R105, R105 ;  /* 0x0000006900697308 */ /* 0x000fe60000000800 */
[C---:B----4-:R-:W-:Y:S05]  /*2da0*/  HMMA.16816.F32.BF16 R44, R4.reuse, R8, R44 ;  /* 0x00000008042c723c */ /* 0x050fea000004182c */
[----:B------:R-:W4:Y:S03]  /*2db0*/  MUFU.EX2 R110, R110 ;  /* 0x0000006e006e7308 */ /* 0x000f260000000800 */
[C---:B------:R-:W-:Y:S01]  /*2dc0*/  HMMA.16816.F32.BF16 R48, R4.reuse, R10, R48 ;  /* 0x0000000a0430723c */ /* 0x040fe20000041830 */
[----:B------:R-:W5:Y:S04]  /*2dd0*/  LDSM.16.MT88.4 R8, [R34+0x7400] ;  /* 0x007400002208783b */ /* 0x000f680000004200 */
[----:B------:R-:W-:Y:S08]  /*2de0*/  MUFU.EX2 R107, R107 ;  /* 0x0000006b006b7308 */ /* 0x000ff00000000800 */
[----:B------:R-:W-:Y:S08]  /*2df0*/  MUFU.EX2 R126, R126 ;  /* 0x0000007e007e7308 */ /* 0x000ff00000000800 */
[----:B------:R-:W-:Y:S01]  /*2e00*/  MUFU.EX2 R97, R97 ;  /* 0x0000006100617308 */ /* 0x000fe20000000800 */
[C---:B---3--:R-:W-:Y:S07]  /*2e10*/  HMMA.16816.F32.BF16 R52, R4.reuse, R12, R52 ;  /* 0x0000000c0434723c */ /* 0x048fee0000041834 */
[----:B------:R-:W3:Y:S01]  /*2e20*/  MUFU.EX2 R100, R100 ;  /* 0x0000006400647308 */ /* 0x000ee20000000800 */
[C---:B------:R-:W-:Y:S01]  /*2e30*/  HMMA.16816.F32.BF16 R56, R4.reuse, R14, R56 ;  /* 0x0000000e0438723c */ /* 0x040fe20000041838 */
[----:B------:R-:W1:Y:S06]  /*2e40*/  LDSM.16.MT88.4 R12, [R113+0x8400] ;  /* 0x00840000710c783b */ /* 0x000e6c0000004200 */
[----:B------:R-:W-:Y:S01]  /*2e50*/  MUFU.EX2 R98, R98 ;  /* 0x0000006200627308 */ /* 0x000fe20000000800 */
[C---:B-----5:R-:W-:Y:S07]  /*2e60*/  HMMA.16816.F32.BF16 R60, R4.reuse, R8, R60 ;  /* 0x00000008043c723c */ /* 0x060fee000004183c */
[----:B------:R-:W5:Y:S01]  /*2e70*/  MUFU.EX2 R131, R131 ;  /* 0x0000008300837308 */ /* 0x000f620000000800 */
[C---:B------:R-:W-:Y:S01]  /*2e80*/  HMMA.16816.F32.BF16 R64, R4.reuse, R10, R64 ;  /* 0x0000000a0440723c */ /* 0x040fe20000041840 */
[----:B------:R-:W2:Y:S07]  /*2e90*/  LDSM.16.MT88.4 R8, [R34+0x8400] ;  /* 0x008400002208783b */ /* 0x000eae0000004200 */
[C---:B-1----:R-:W-:Y:S08]  /*2ea0*/  HMMA.16816.F32.BF16 R68, R4.reuse, R12, R68 ;  /* 0x0000000c0444723c */ /* 0x042ff00000041844 */
[C---:B------:R-:W-:Y:S01]  /*2eb0*/  HMMA.16816.F32.BF16 R72, R4.reuse, R14, R72 ;  /* 0x0000000e0448723c */ /* 0x040fe20000041848 */
[----:B------:R-:W1:Y:S07]  /*2ec0*/  LDSM.16.MT88.4 R12, [R113+0x6800] ;  /* 0x00680000710c783b */ /* 0x000e6e0000004200 */
[C---:B--2---:R-:W-:Y:S08]  /*2ed0*/  HMMA.16816.F32.BF16 R80, R4.reuse, R8, R80 ;  /* 0x000000080450723c */ /* 0x044ff00000041850 */
[----:B------:R-:W-:Y:S01]  /*2ee0*/  HMMA.16816.F32.BF16 R76, R4, R10, R76 ;  /* 0x0000000a044c723c */ /* 0x000fe2000004184c */
[----:B------:R-:W2:Y:S01]  /*2ef0*/  LDSM.16.MT88.4 R8, [R34+0x6800] ;  /* 0x006800002208783b */ /* 0x000ea20000004200 */
[----:B------:R-:W-:-:S02]  /*2f00*/  F2FP.BF16.F32.PACK_AB R4, R99, R104 ;  /* 0x000000686304723e */ /* 0x000fc400000010ff */
[----:B------:R-:W-:Y:S02]  /*2f10*/  F2FP.BF16.F32.PACK_AB R5, R108, R101 ;  /* 0x000000656c05723e */ /* 0x000fe400000010ff */
[----:B------:R-:W-:Y:S02]  /*2f20*/  F2FP.BF16.F32.PACK_AB R6, R93, R94 ;  /* 0x0000005e5d06723e */ /* 0x000fe400000010ff */
[----:B------:R-:W-:-:S07]  /*2f30*/  F2FP.BF16.F32.PACK_AB R7, R103, R106 ;  /* 0x0000006a6707723e */ /* 0x000fce00000010ff */
[C---:B-1----:R-:W-:Y:S08]  /*2f40*/  HMMA.16816.F32.BF16 R36, R4.reuse, R12, R36 ;  /* 0x0000000c0424723c */ /* 0x042ff00000041824 */
[C---:B------:R-:W-:Y:S01]  /*2f50*/  HMMA.16816.F32.BF16 R40, R4.reuse, R14, R40 ;  /* 0x0000000e0428723c */ /* 0x040fe20000041828 */
[----:B------:R-:W1:Y:S07]  /*2f60*/  LDSM.16.MT88.4 R12, [R113+0x7800] ;  /* 0x00780000710c783b */ /* 0x000e6e0000004200 */
[C---:B--2---:R-:W-:Y:S08]  /*2f70*/  HMMA.16816.F32.BF16 R44, R4.reuse, R8, R44 ;  /* 0x00000008042c723c */ /* 0x044ff0000004182c */
[C---:B------:R-:W-:Y:S01]  /*2f80*/  HMMA.16816.F32.BF16 R48, R4.reuse, R10, R48 ;  /* 0x0000000a0430723c */ /* 0x040fe20000041830 */
[----:B------:R-:W2:Y:S07]  /*2f90*/  LDSM.16.MT88.4 R8, [R34+0x7800] ;  /* 0x007800002208783b */ /* 0x000eae0000004200 */
        /* <DEDUP_REMOVED lines=12> */
[----:B----4-:R-:W-:-:S02]  /*3060*/  F2FP.BF16.F32.PACK_AB R4, R110, R105 ;  /* 0x000000696e04723e */ /* 0x010fc400000010ff */
[----:B---3--:R-:W-:Y:S02]  /*3070*/  F2FP.BF16.F32.PACK_AB R5, R100, R97 ;  /* 0x000000616405723e */ /* 0x008fe400000010ff */
[----:B------:R-:W-:Y:S02]  /*3080*/  F2FP.BF16.F32.PACK_AB R6, R126, R107 ;  /* 0x0000006b7e06723e */ /* 0x000fe400000010ff */
[----:B-----5:R-:W-:-:S07]  /*3090*/  F2FP.BF16.F32.PACK_AB R7, R131, R98 ;  /* 0x000000628307723e */ /* 0x020fce00000010ff */
[C---:B------:R-:W-:Y:S08]  /*30a0*/  HMMA.16816.F32.BF16 R36, R4.reuse, R16, R36 ;  /* 0x000000100424723c */ /* 0x040ff00000041824 */
        /* <DEDUP_REMOVED lines=8> */
[----:B---3--:R-:W-:Y:S01]  /*3130*/  HMMA.16816.F32.BF16 R60, R4, R16, R60 ;  /* 0x00000010043c723c */ /* 0x008fe2000004183c */
[----:B------:R-:W-:-:S04]  /*3140*/  FADD.FTZ R17, R25, R28 ;  /* 0x0000001c19117221 */ /* 0x000fc80000010000 */
[----:B------:R-:W-:-:S03]  /*3150*/  FADD.FTZ R17, R22, R17 ;  /* 0x0000001116117221 */ /* 0x000fc60000010000 */
[----:B------:R-:W-:Y:S01]  /*3160*/  HMMA.16816.F32.BF16 R64, R4, R18, R64 ;  /* 0x000000120440723c */ /* 0x000fe20000041840 */
[----:B------:R-:W-:-:S07]  /*3170*/  FADD.FTZ R20, R20, R17 ;  /* 0x0000001114147221 */ /* 0x000fce0000010000 */
[----:B-1----:R-:W-:Y:S01]  /*3180*/  HMMA.16816.F32.BF16 R68, R4, R12, R68 ;  /* 0x0000000c0444723c */ /* 0x002fe20000041844 */
[----:B------:R-:W-:-:S04]  /*3190*/  FADD.FTZ R13, R21, R24 ;  /* 0x00000018150d7221 */ /* 0x000fc80000010000 */
[----:B------:R-:W-:Y:S01]  /*31a0*/  FADD.FTZ R13, R0, R13 ;  /* 0x0000000d000d7221 */ /* 0x000fe20000010000 */
[----:B------:R-:W-:Y:S02]  /*31b0*/  FADD.FTZ R0, R23, R20 ;  /* 0x0000001417007221 */ /* 0x000fe40000010000 */
[----:B------:R-:W-:Y:S01]  /*31c0*/  HMMA.16816.F32.BF16 R72, R4, R14, R72 ;  /* 0x0000000e0448723c */ /* 0x000fe20000041848 */
[----:B------:R-:W-:Y:S01]  /*31d0*/  FADD.FTZ R104, R104, R13 ;  /* 0x0000000d68687221 */ /* 0x000fe20000010000 */
[----:B------:R-:W-:-:S03]  /*31e0*/  FADD.FTZ R13, R101, R0 ;  /* 0x00000000650d7221 */ /* 0x000fc60000010000 */
[----:B------:R-:W-:Y:S01]  /*31f0*/  FADD.FTZ R99, R99, R104 ;  /* 0x0000006863637221 */ /* 0x000fe20000010000 */
[----:B------:R-:W-:Y:S02]  /*3200*/  FADD.FTZ R13, R108, R13 ;  /* 0x0000000d6c0d7221 */ /* 0x000fe40000010000 */
[----:B--2---:R-:W-:Y:S01]  /*3210*/  HMMA.16816.F32.BF16 R80, R4, R8, R80 ;  /* 0x000000080450723c */ /* 0x004fe20000041850 */
        /* <DEDUP_REMOVED lines=8> */
[----:B------:R-:W-:-:S03]  /*32a0*/  FADD.FTZ R97, R100, R97 ;  /* 0x0000006164617221 */ /* 0x000fc60000010000 */
[----:B------:R-:W-:Y:S01]  /*32b0*/  FADD.FTZ R107, R107, R110 ;  /* 0x0000006e6b6b7221 */ /* 0x000fe20000010000 */
[----:B------:R-:W-:-:S03]  /*32c0*/  FADD.FTZ R98, R98, R97 ;  /* 0x0000006162627221 */ /* 0x000fc60000010000 */
[----:B------:R-:W-:Y:S01]  /*32d0*/  FADD.FTZ R133, R126, R107 ;  /* 0x0000006b7e857221 */ /* 0x000fe20000010000 */
[----:B------:R-:W-:Y:S01]  /*32e0*/  FADD.FTZ R131, R131, R98 ;  /* 0x0000006283837221 */ /* 0x000fe20000010000 */
[----:B------:R-:W-:Y:S01]  /*32f0*/  IMAD.MOV.U32 R126, RZ, RZ, -0x1 ;  /* 0xffffffffff7e7424 */ /* 0x000fe200078e00ff */
[----:B------:R-:W-:Y:S06]  /*3300*/  @!P5 BRA `(.L_x_231) ;  /* 0x0000001c00a4d947 */ /* 0x000fec0003800000 */
[----:B------:R-:W-:Y:S01]  /*3310*/  VIADD R5, R2, 0xfffffffe ;  /* 0xfffffffe02057836 */ /* 0x000fe20000000000 */
[----:B------:R-:W-:-:S04]  /*3320*/  DEPBAR.LE SB0, 0x0 ;  /* 0x000080000000791a */ /* 0x000fc80000000000 */
[----:B------:R-:W-:Y:S01]  /*3330*/  IMAD.WIDE.U32 R6, R5, R86, RZ ;  /* 0x0000005605067225 */ /* 0x000fe200078e00ff */
[----:B------:R-:W-:-:S03]  /*3340*/  ULEA UR5, UR4, UR8, 0x18 ;  /* 0x0000000804057291 */ /* 0x000fc6000f8ec0ff */
        /* <DEDUP_REMOVED lines=8> */
[C---:B------:R-:W-:Y:S02]  /*33d0*/  LEA R10, P0, R5.reuse, R120, 0x1 ;  /* 0x00000078050a7211 */ /* 0x040fe400078008ff */
[----:B------:R-:W-:Y:S02]  /*33e0*/  LEA R124, R92, UR5, 0x1 ;  /* 0x000000055c7c7c11 */ /* 0x000fe4000f8e08ff */
[----:B------:R-:W-:-:S03]  /*33f0*/  LEA.HI.X R11, R5, R119, R0, 0x1, P0 ;  /* 0x00000077050b7211 */ /* 0x000fc600000f0c00 */
        /* <DEDUP_REMOVED lines=13> */
[----:B------:R-:W1:Y:S04]  /*34d0*/  LDSM.16.M88.4 R104, [R116+0x3c00] ;  /* 0x003c00007468783b */ /* 0x000e680000000200 */
[----:B------:R-:W-:Y:S04]  /*34e0*/  LDSM.16.M88.4 R100, [R91] ;  /* 0x000000005b64783b */ /* 0x000fe80000000200 */
[----:B------:R-:W5:Y:S04]  /*34f0*/  LDSM.16.M88.4 R96, [R90+0x3400] ;  /* 0x003400005a60783b */ /* 0x000f680000000200 */
[----:B------:R-:W5:Y:S04]  /*3500*/  LDSM.16.M88.4 R92, [R90+0x3800] ;  /* 0x003800005a5c783b */ /* 0x000f680000000200 */
[----:B------:R-:W5:Y:S04]  /*3510*/  LDSM.16.M88.4 R108, [R90+0x3000] ;  /* 0x003000005a6c783b */ /* 0x000f680000000200 */
[----:B------:R-:W0:Y:S01]  /*3520*/  LDGDEPBAR ;  /* 0x00000000000079af */ /* 0x000e220000000000 */
[C---:B--2---:R-:W-:Y:S08]  /*3530*/  HMMA.16816.F32.BF16 R24, R4.reuse, R20, RZ ;  /* 0x000000140418723c */ /* 0x044ff000000418ff */
[C---:B---3--:R-:W-:Y:S08]  /*3540*/  HMMA.16816.F32.BF16 R16, R4.reuse, R12, RZ ;  /* 0x0000000c0410723c */ /* 0x048ff000000418ff */
[C---:B------:R-:W-:Y:S08]  /*3550*/  HMMA.16816.F32.BF16 R20, R4.reuse, R22, RZ ;  /* 0x000000160414723c */ /* 0x040ff000000418ff */
[C---:B------:R-:W-:Y:S08]  /*3560*/  HMMA.16816.F32.BF16 R12, R4.reuse, R14, RZ ;  /* 0x0000000e040c723c */ /* 0x040ff000000418ff */
[C---:B----4-:R-:W-:Y:S08]  /*3570*/  HMMA.16816.F32.BF16 R32, R4.reuse, R28, RZ ;  /* 0x0000001c0420723c */ /* 0x050ff000000418ff */
[C---:B------:R-:W-:Y:S08]  /*3580*/  HMMA.16816.F32.BF16 R28, R4.reuse, R30, RZ ;  /* 0x0000001e041c723c */ /* 0x040ff000000418ff */
[C---:B-1----:R-:W-:Y:S08]  /*3590*/  HMMA.16816.F32.BF16 R8, R4.reuse, R104, RZ ;  /* 0x000000680408723c */ /* 0x042ff000000418ff */
        /* <DEDUP_REMOVED lines=9> */
[C---:B------:R-:W-:Y:S08]  /*3630*/  HMMA.16816.F32.BF16 R28, R100.reuse, R110, R28 ;  /* 0x0000006e641c723c */ /* 0x040ff0000004181c */
[C---:B-1----:R-:W-:Y:S08]  /*3640*/  HMMA.16816.F32.BF16 R8, R100.reuse, R104, R8 ;  /* 0x000000686408723c */ /* 0x042ff00000041808 */
[----:B------:R-:W-:Y:S01]  /*3650*/  HMMA.16816.F32.BF16 R4, R100, R106, R4 ;  /* 0x0000006a6404723c */ /* 0x000fe20000041804 */
[----:B------:R-:W1:Y:S04]  /*3660*/  LDSM.16.M88.4 R104, [R116+0x4400] ;  /* 0x004400007468783b */ /* 0x000e680000000200 */
[----:B------:R-:W3:Y:S03]  /*3670*/  LDSM.16.M88.4 R100, [R116+0x4800] ;  /* 0x004800007464783b */ /* 0x000ee60000000200 */
[C---:B--2---:R-:W-:Y:S08]  /*3680*/  HMMA.16816.F32.BF16 R32, R92.reuse, R96, R32 ;  /* 0x000000605c20723c */ /* 0x044ff00000041820 */
[C---:B------:R-:W-:Y:S01]  /*3690*/  HMMA.16816.F32.BF16 R28, R92.reuse, R98, R28 ;  /* 0x000000625c1c723c */ /* 0x040fe2000004181c */
[----:B------:R-:W2:Y:S07]  /*36a0*/  LDSM.16.M88.4 R96, [R116+0x4c00] ;  /* 0x004c00007460783b */ /* 0x000eae0000000200 */
[C---:B-1----:R-:W-:Y:S08]  /*36b0*/  HMMA.16816.F32.BF16 R24, R92.reuse, R104, R24 ;  /* 0x000000685c18723c */ /* 0x042ff00000041818 */
[C---:B------:R-:W-:Y:S01]  /*36c0*/  HMMA.16816.F32.BF16 R20, R92.reuse, R106, R20 ;  /* 0x0000006a5c14723c */ /* 0x040fe20000041814 */
[----:B------:R-:W-:Y:S07]  /*36d0*/  LDSM.16.M88.4 R104, [R90+0x4000] ;  /* 0x004000005a68783b */ /* 0x000fee0000000200 */
[C---:B---3--:R-:W-:Y:S08]  /*36e0*/  HMMA.16816.F32.BF16 R16, R92.reuse, R100, R16 ;  /* 0x000000645c10723c */ /* 0x048ff00000041810 */
[C---:B------:R-:W-:Y:S01]  /*36f0*/  HMMA.16816.F32.BF16 R12, R92.reuse, R102, R12 ;  /* 0x000000665c0c723c */ /* 0x040fe2000004180c */
[----:B------:R-:W1:Y:S07]  /*3700*/  LDSM.16.M88.4 R100, [R91+0x1000] ;  /* 0x001000005b64783b */ /* 0x000e6e0000000200 */
[C---:B--2---:R-:W-:Y:S08]  /*3710*/  HMMA.16816.F32.BF16 R8, R92.reuse, R96, R8 ;  /* 0x000000605c08723c */ /* 0x044ff00000041808 */
[----:B------:R-:W-:Y:S01]  /*3720*/  HMMA.16816.F32.BF16 R4, R92, R98, R4 ;  /* 0x000000625c04723c */ /* 0x000fe20000041804 */
[----:B------:R-:W2:Y:S04]  /*3730*/  LDSM.16.M88.4 R96, [R90+0x4400] ;  /* 0x004400005a60783b */ /* 0x000ea80000000200 */
[----:B------:R-:W3:Y:S03]  /*3740*/  LDSM.16.M88.4 R92, [R90+0x4800] ;  /* 0x004800005a5c783b */ /* 0x000ee60000000200 */
[C---:B-1----:R-:W-:Y:S08]  /*3750*/  HMMA.16816.F32.BF16 R32, R100.reuse, R104, R32 ;  /* 0x000000686420723c */ /* 0x042ff00000041820 */
[C---:B------:R-:W-:Y:S01]  /*3760*/  HMMA.16816.F32.BF16 R28, R100.reuse, R106, R28 ;  /* 0x0000006a641c723c */ /* 0x040fe2000004181c */
[----:B------:R-:W1:Y:S07]  /*3770*/  LDSM.16.M88.4 R104, [R90+0x4c00] ;  /* 0x004c00005a68783b */ /* 0x000e6e0000000200 */
[C---:B--2---:R-:W-:Y:S08]  /*3780*/  HMMA.16816.F32.BF16 R24, R100.reuse, R96, R24 ;  /* 0x000000606418723c */ /* 0x044ff00000041818 */
[C---:B------:R-:W-:Y:S01]  /*3790*/  HMMA.16816.F32.BF16 R20, R100.reuse, R98, R20 ;  /* 0x000000626414723c */ /* 0x040fe20000041814 */
[----:B------:R-:W-:Y:S07]  /*37a0*/  LDSM.16.M88.4 R96, [R116+0x5000] ;  /* 0x005000007460783b */ /* 0x000fee0000000200 */
[C---:B---3--:R-:W-:Y:S08]  /*37b0*/  HMMA.16816.F32.BF16 R16, R100.reuse, R92, R16 ;  /* 0x0000005c6410723c */ /* 0x048ff00000041810 */
[C---:B------:R-:W-:Y:S01]  /*37c0*/  HMMA.16816.F32.BF16 R12, R100.reuse, R94, R12 ;  /* 0x0000005e640c723c */ /* 0x040fe2000004180c */
[----:B------:R-:W2:Y:S07]  /*37d0*/  LDSM.16.M88.4 R92, [R117+0x2000] ;  /* 0x00200000755c783b */ /* 0x000eae0000000200 */
        /* <DEDUP_REMOVED lines=18> */
[C---:B------:R-:W-:Y:S08]  /*3900*/  HMMA.16816.F32.BF16 R28, R104.reuse, R102, R28 ;  /* 0x00000066681c723c */ /* 0x040ff0000004181c */
[----:B--2---:R-:W-:Y:S01]  /*3910*/  HMMA.16816.F32.BF16 R24, R104, R96, R24 ;  /* 0x000000606818723c */ /* 0x004fe20000041818 */
[----:B------:R-:W-:-:S05]  /*3920*/  IMAD.SHL.U32 R97, R85, 0x2, RZ ;  /* 0x0000000255617824 */ /* 0x000fca00078e00ff */
[----:B------:R-:W-:Y:S02]  /*3930*/  LOP3.LUT R97, R97, 0x6, RZ, 0xc0, !PT ;  /* 0x0000000661617812 */ /* 0x000fe400078ec0ff */
[----:B---3--:R-:W-:Y:S03]  /*3940*/  HMMA.16816.F32.BF16 R16, R104, R92, R16 ;  /* 0x0000005c6810723c */ /* 0x008fe60000041810 */
[----:B------:R-:W-:-:S04]  /*3950*/  IMAD R0, R2, 0x40, R97 ;  /* 0x0000004002007824 */ /* 0x000fc800078e0261 */
[C---:B------:R-:W-:Y:S01]  /*3960*/  VIADD R97, R0.reuse, 0xffffff80 ;  /* 0xffffff8000617836 */ /* 0x040fe20000000000 */
[C---:B------:R-:W-:Y:S01]  /*3970*/  HMMA.16816.F32.BF16 R20, R104.reuse, R98, R20 ;  /* 0x000000626814723c */ /* 0x040fe20000041814 */
[C---:B------:R-:W-:Y:S02]  /*3980*/  VIADD R93, R0.reuse, 0xffffff81 ;  /* 0xffffff81005d7836 */ /* 0x040fe40000000000 */
[C---:B------:R-:W-:Y:S01]  /*3990*/  VIADD R101, R0.reuse, 0xffffff90 ;  /* 0xffffff9000657836 */ /* 0x040fe20000000000 */
[C---:B------:R-:W-:Y:S02]  /*39a0*/  ISETP.GE.AND P3, PT, R97.reuse, R114, PT ;  /* 0x000000726100720c */ /* 0x040fe40003f66270 */
[----:B------:R-:W-:Y:S01]  /*39b0*/  ISETP.GE.AND P1, PT, R97, R112, PT ;  /* 0x000000706100720c */ /* 0x000fe20003f26270 */
[C---:B------:R-:W-:Y:S01]  /*39c0*/  VIADD R97, R0.reuse, 0xffffff88 ;  /* 0xffffff8800617836 */ /* 0x040fe20000000000 */
[C---:B------:R-:W-:Y:S01]  /*39d0*/  ISETP.GE.AND P5, PT, R93.reuse, R114, PT ;  /* 0x000000725d00720c */ /* 0x040fe20003fa6270 */
[----:B------:R-:W-:Y:S01]  /*39e0*/  HMMA.16816.F32.BF16 R12, R104, R94, R12 ;  /* 0x0000005e680c723c */ /* 0x000fe2000004180c */
[----:B------:R-:W-:Y:S01]  /*39f0*/  ISETP.GE.AND P0, PT, R93, R112, PT ;  /* 0x000000705d00720c */ /* 0x000fe20003f06270 */
[----:B------:R-:W-:Y:S01]  /*3a00*/  VIADD R93, R0, 0xffffff89 ;  /* 0xffffff89005d7836 */ /* 0x000fe20000000000 */
[----:B------:R-:W-:-:S02]  /*3a10*/  ISETP.GE.AND P4, PT, R97, R114, PT ;  /* 0x000000726100720c */ /* 0x000fc40003f86270 */
[----:B------:R-:W-:Y:S02]  /*3a20*/  ISETP.GE.AND P2, PT, R97, R112, PT ;  /* 0x000000706100720c */ /* 0x000fe40003f46270 */
[----:B------:R-:W-:Y:S02]  /*3a30*/  FSEL R99, R32, -INF , !P3 ;  /* 0xff80000020637808 */ /* 0x000fe40005800000 */
[----:B------:R-:W-:Y:S02]  /*3a40*/  FSEL R97, R34, -INF , !P1 ;  /* 0xff80000022617808 */ /* 0x000fe40004800000 */
[C---:B------:R-:W-:Y:S02]  /*3a50*/  ISETP.GE.AND P3, PT, R93.reuse, R114, PT ;  /* 0x000000725d00720c */ /* 0x040fe40003f66270 */
[----:B------:R-:W-:Y:S02]  /*3a60*/  ISETP.GE.AND P1, PT, R93, R112, PT ;  /* 0x000000705d00720c */ /* 0x000fe40003f26270 */
[----:B------:R-:W1:Y:S01]  /*3a70*/  LDSM.16.M88.4 R92, [R90+0x5c00] ;  /* 0x005c00005a5c783b */ /* 0x000e620000000200 */
[----:B------:R-:W-:Y:S01]  /*3a80*/  FSEL R125, R33, -INF , !P5 ;  /* 0xff800000217d7808 */ /* 0x000fe20006800000 */
[----:B------:R-:W-:-:S04]  /*3a90*/  DEPBAR.LE SB0, 0x0 ;  /* 0x000080000000791a */ /* 0x000fc80000000000 */
        /* <DEDUP_REMOVED lines=8> */
[C---:B------:R-:W-:Y:S01]  /*3b20*/  VIADD R101, R0.reuse, 0xffffff98 ;  /* 0xffffff9800657836 */ /* 0x040fe20000000000 */
[----:B------:R-:W-:Y:S02]  /*3b30*/  FSEL R29, R29, -INF , !P3 ;  /* 0xff8000001d1d7808 */ /* 0x000fe40005800000 */
[----:B------:R-:W-:Y:S02]  /*3b40*/  FSEL R31, R31, -INF , !P1 ;  /* 0xff8000001f1f7808 */ /* 0x000fe40004800000 */
[C---:B------:R-:W-:Y:S02]  /*3b50*/  ISETP.GE.AND P3, PT, R101.reuse, R114, PT ;  /* 0x000000726500720c */ /* 0x040fe40003f66270 */
[----:B------:R-:W-:Y:S01]  /*3b60*/  ISETP.GE.AND P1, PT, R101, R112, PT ;  /* 0x000000706500720c */ /* 0x000fe20003f26270 */
[----:B------:R-:W-:Y:S01]  /*3b70*/  VIADD R101, R0, 0xffffff99 ;  /* 0xffffff9900657836 */ /* 0x000fe20000000000 */
[----:B------:R-:W-:-:S02]  /*3b80*/  FSEL R115, R24, -INF , !P5 ;  /* 0xff80000018737808 */ /* 0x000fc40006800000 */
[----:B------:R-:W-:Y:S02]  /*3b90*/  FSEL R111, R26, -INF , !P0 ;  /* 0xff8000001a6f7808 */ /* 0x000fe40004000000 */
[----:B------:R-:W-:Y:S01]  /*3ba0*/  FSEL R153, R25, -INF , !P4 ;  /* 0xff80000019997808 */ /* 0x000fe20006000000 */
[C---:B------:R-:W-:Y:S01]  /*3bb0*/  VIADD R25, R0.reuse, 0xffffffa1 ;  /* 0xffffffa100197836 */ /* 0x040fe20000000000 */
[----:B------:R-:W-:Y:S01]  /*3bc0*/  BAR.SYNC.DEFER_BLOCKING 0x0 ;  /* 0x0000000000007b1d */ /* 0x000fe20000010000 */
[C---:B------:R-:W-:Y:S02]  /*3bd0*/  ISETP.GE.AND P5, PT, R101.reuse, R114, PT ;  /* 0x000000726500720c */ /* 0x040fe40003fa6270 */
[----:B------:R-:W-:Y:S01]  /*3be0*/  ISETP.GE.AND P0, PT, R101, R112, PT ;  /* 0x000000706500720c */ /* 0x000fe20003f06270 */
[----:B------:R-:W-:Y:S01]  /*3bf0*/  VIADD R101, R0, 0xffffffa0 ;  /* 0xffffffa000657836 */ /* 0x000fe20000000000 */
[----:B------:R-:W-:Y:S01]  /*3c00*/  FSEL R155, R20, -INF , !P3 ;  /* 0xff800000149b7808 */ /* 0x000fe20005800000 */
[----:B-1----:R-:W-:Y:S01]  /*3c10*/  HMMA.16816.F32.BF16 R8, R104, R92, R8 ;  /* 0x0000005c6808723c */ /* 0x002fe20000041808 */
[----:B------:R-:W-:-:S02]  /*3c20*/  FSEL R127, R22, -INF , !P1 ;  /* 0xff800000167f7808 */ /* 0x000fc40004800000 */
[----:B------:R-:W-:Y:S02]  /*3c30*/  FSEL R151, R27, -INF , !P2 ;  /* 0xff8000001b977808 */ /* 0x000fe40005000000 */
[C---:B------:R-:W-:Y:S02]  /*3c40*/  ISETP.GE.AND P3, PT, R25.reuse, R114, PT ;  /* 0x000000721900720c */ /* 0x040fe40003f66270 */
[----:B------:R-:W-:Y:S01]  /*3c50*/  ISETP.GE.AND P1, PT, R25, R112, PT ;  /* 0x000000701900720c */ /* 0x000fe20003f26270 */
[C---:B------:R-:W-:Y:S01]  /*3c60*/  VIADD R25, R0.reuse, 0xffffffa8 ;  /* 0xffffffa800197836 */ /* 0x040fe20000000000 */
[----:B------:R-:W-:Y:S01]  /*3c70*/  FSEL R157, R21, -INF , !P5 ;  /* 0xff800000159d7808 */ /* 0x000fe20006800000 */
[----:B------:R-:W-:Y:S01]  /*3c80*/  VIADD R21, R0, 0xffffffa9 ;  /* 0xffffffa900157836 */ /* 0x000fe20000000000 */
[----:B------:R-:W-:Y:S01]  /*3c90*/  ISETP.GE.AND P2, PT, R101, R114, PT ;  /* 0x000000726500720c */ /* 0x000fe20003f46270 */
[----:B------:R-:W-:Y:S01]  /*3ca0*/  HMMA.16816.F32.BF16 R4, R104, R94, R4 ;  /* 0x0000005e6804723c */ /* 0x000fe20000041804 */
[----:B------:R-:W-:-:S02]  /*3cb0*/  FSEL R149, R23, -INF , !P0 ;  /* 0xff80000017957808 */ /* 0x000fc40004000000 */
[----:B------:R-:W-:Y:S02]  /*3cc0*/  FSEL R135, R16, -INF , !P2 ;  /* 0xff80000010877808 */ /* 0x000fe40005000000 */
[----:B------:R-:W-:Y:S01]  /*3cd0*/  FSEL R145, R17, -INF , !P3 ;  /* 0xff80000011917808 */ /* 0x000fe20005800000 */
[----:B------:R-:W-:Y:S01]  /*3ce0*/  VIADD R17, R0, 0xffffffb1 ;  /* 0xffffffb100117836 */ /* 0x000fe20000000000 */
[-C--:B------:R-:W-:Y:S02]  /*3cf0*/  ISETP.GE.AND P0, PT, R25, R114.reuse, PT ;  /* 0x000000721900720c */ /* 0x080fe40003f06270 */
[----:B------:R-:W-:Y:S02]  /*3d00*/  ISETP.GE.AND P2, PT, R21, R114, PT ;  /* 0x000000721500720c */ /* 0x000fe40003f46270 */
[----:B------:R-:W-:Y:S02]  /*3d10*/  FMNMX3.FTZ R16, R84, R99, R125, !PT ;  /* 0x0000006354107276 */ /* 0x000fe4000781007d */
[----:B------:R-:W-:-:S02]  /*3d20*/  FSEL R147, R12, -INF , !P0 ;  /* 0xff8000000c937808 */ /* 0x000fc40004000000 */
[----:B------:R-:W-:Y:S01]  /*3d30*/  FSEL R143, R13, -INF , !P2 ;  /* 0xff8000000d8f7808 */ /* 0x000fe20005000000 */
[----:B------:R-:W-:Y:S01]  /*3d40*/  VIADD R13, R0, 0xffffffb9 ;  /* 0xffffffb9000d7836 */ /* 0x000fe20000000000 */
[----:B------:R-:W-:Y:S02]  /*3d50*/  ISETP.GE.AND P4, PT, R101, R112, PT ;  /* 0x000000706500720c */ /* 0x000fe40003f86270 */
[----:B------:R-:W-:Y:S02]  /*3d60*/  ISETP.GE.AND P0, PT, R17, R114, PT ;  /* 0x000000721100720c */ /* 0x000fe40003f06270 */
[----:B------:R-:W-:Y:S02]  /*3d70*/  FMNMX3.FTZ R12, R16, R159, R29, !PT ;  /* 0x0000009f100c7276 */ /* 0x000fe4000781001d */
[----:B------:R-:W-:Y:S02]  /*3d80*/  FSEL R129, R18, -INF , !P4 ;  /* 0xff80000012817808 */ /* 0x000fe40006000000 */
[----:B------:R-:W-:-:S02]  /*3d90*/  FSEL R105, R9, -INF , !P0 ;  /* 0xff80000009697808 */ /* 0x000fc40004000000 */
[----:B------:R-:W-:Y:S01]  /*3da0*/  ISETP.GE.AND P4, PT, R21, R112, PT ;  /* 0x000000701500720c */ /* 0x000fe20003f86270 */
[----:B------:R-:W-:Y:S01]  /*3db0*/  VIADD R21, R0, 0xffffffb0 ;  /* 0xffffffb000157836 */ /* 0x000fe20000000000 */
[----:B------:R-:W-:Y:S02]  /*3dc0*/  FMNMX3.FTZ R12, R12, R115, R153, !PT ;  /* 0x000000730c0c7276 */ /* 0x000fe40007810099 */
[----:B------:R-:W-:Y:S02]  /*3dd0*/  ISETP.GE.AND P0, PT, R13, R114, PT ;  /* 0x000000720d00720c */ /* 0x000fe40003f06270 */
[----:B------:R-:W-:Y:S02]  /*3de0*/  FMNMX3.FTZ R12, R12, R155, R157, !PT ;  /* 0x0000009b0c0c7276 */ /* 0x000fe4000781009d */
[----:B------:R-:W-:Y:S02]  /*3df0*/  FSEL R103, R5, -INF , !P0 ;  /* 0xff80000005677808 */ /* 0x000fe40004000000 */
[----:B------:R-:W-:-:S02]  /*3e00*/  FSEL R137, R19, -INF , !P1 ;  /* 0xff80000013897808 */ /* 0x000fc40004800000 */
[----:B------:R-:W-:Y:S01]  /*3e10*/  ISETP.GE.AND P2, PT, R17, R112, PT ;  /* 0x000000701100720c */ /* 0x000fe20003f46270 */
[----:B------:R-:W-:Y:S01]  /*3e20*/  VIADD R17, R0, 0xffffffb8 ;  /* 0xffffffb800117836 */ /* 0x000fe20000000000 */
[----:B------:R-:W-:Y:S02]  /*3e30*/  ISETP.GE.U32.AND P0, PT, R2, 0x3, PT ;  /* 0x000000030200780c */ /* 0x000fe40003f06070 */
[-C--:B------:R-:W-:Y:S02]  /*3e40*/  ISETP.GE.AND P1, PT, R21, R114.reuse, PT ;  /* 0x000000721500720c */ /* 0x080fe40003f26270 */
[----:B------:R-:W-:Y:S02]  /*3e50*/  FMNMX3.FTZ R12, R12, R135, R145, !PT ;  /* 0x000000870c0c7276 */ /* 0x000fe40007810091 */
[----:B------:R-:W-:Y:S02]  /*3e60*/  FSEL R104, R8, -INF , !P1 ;  /* 0xff80000008687808 */ /* 0x000fe40004800000 */
[----:B------:R-:W-:-:S02]  /*3e70*/  ISETP.GE.AND P1, PT, R17, R114, PT ;  /* 0x000000721100720c */ /* 0x000fc40003f26270 */
[----:B------:R-:W-:Y:S02]  /*3e80*/  FMNMX3.FTZ R0, R3, R97, R35, !PT ;  /* 0x0000006103007276 */ /* 0x000fe40007810023 */
[----:B------:R-:W-:Y:S02]  /*3e90*/  FMNMX3.FTZ R12, R12, R147, R143, !PT ;  /* 0x000000930c0c7276 */ /* 0x000fe4000781008f */
[----:B------:R-:W-:Y:S02]  /*3ea0*/  FSEL R106, R4, -INF , !P1 ;  /* 0xff800000046a7808 */ /* 0x000fe40004800000 */
[----:B------:R-:W-:Y:S02]  /*3eb0*/  FMNMX3.FTZ R0, R0, R33, R31, !PT ;  /* 0x0000002100007276 */ /* 0x000fe4000781001f */
[----:B------:R-:W-:Y:S02]  /*3ec0*/  FMNMX3.FTZ R4, R12, R104, R105, !PT ;  /* 0x000000680c047276 */ /* 0x000fe40007810069 */
[----:B------:R-:W-:-:S02]  /*3ed0*/  FMNMX3.FTZ R12, R0, R111, R151, !PT ;  /* 0x0000006f000c7276 */ /* 0x000fc40007810097 */
[-C--:B------:R-:W-:Y:S02]  /*3ee0*/  ISETP.GE.AND P5, PT, R25, R112.reuse, PT ;  /* 0x000000701900720c */ /* 0x080fe40003fa6270 */
[-C--:B------:R-:W-:Y:S02]  /*3ef0*/  ISETP.GE.AND P3, PT, R21, R112.reuse, PT ;  /* 0x000000701500720c */ /* 0x080fe40003f66270 */
[----:B------:R-:W-:Y:S02]  /*3f00*/  ISETP.GE.AND P1, PT, R17, R112, PT ;  /* 0x000000701100720c */ /* 0x000fe40003f26270 */
[----:B------:R-:W-:Y:S01]  /*3f10*/  FMNMX3.FTZ R0, R4, R106, R103, !PT ;  /* 0x0000006a04007276 */ /* 0x000fe20007810067 */
[----:B------:R-:W-:Y:S10]  /*3f20*/  @!P0 BRA `(.L_x_232) ;  /* 0x0000000000548947 */ /* 0x000ff40003800000 */
[----:B------:R-:W-:-:S04]  /*3f30*/  VIADD R5, R2, 0xfffffffd ;  /* 0xfffffffd02057836 */ /* 0x000fc80000000000 */
[----:B------:R-:W-:-:S04]  /*3f40*/  IMAD.WIDE.U32 R16, R5, R88, RZ ;  /* 0x0000005805107225 */ /* 0x000fc800078e00ff */
[----:B------:R-:W-:Y:S02]  /*3f50*/  IMAD R4, R5, R89, R17 ;  /* 0x0000005905047224 */ /* 0x000fe400078e0211 */
[----:B------:R-:W-:-:S05]  /*3f60*/  IMAD.SHL.U32 R5, R16, 0x40, RZ ;  /* 0x0000004010057824 */ /* 0x000fca00078e00ff */
[----:B------:R-:W-:Y:S02]  /*3f70*/  LEA R8, P0, R88, R5, 0x5 ;  /* 0x0000000558087211 */ /* 0x000fe400078028ff */
[----:B------:R-:W-:-:S04]  /*3f80*/  SHF.L.U64.HI R5, R16, 0x6, R4 ;  /* 0x0000000610057819 */ /* 0x000fc80000010204 */
        /* <DEDUP_REMOVED lines=15> */
.L_x_232:
[----:B-1----:R-:W-:Y:S01]  /*4080*/  FMNMX3.FTZ R4, R12, R127, R149, !PT ;  /* 0x0000007f0c047276 */ /* 0x002fe20007810095 */
[----:B------:R-:W1:Y:S01]  /*4090*/  SHFL.BFLY PT, R5, R0, 0x2, 0x1f ;  /* 0x0c401f0000057f89 */ /* 0x000e6200000e0000 */
[----:B------:R-:W-:Y:S01]  /*40a0*/  FSEL R139, R14, -INF , !P5 ;  /* 0xff8000000e8b7808 */ /* 0x000fe20006800000 */
[----:B------:R-:W2:Y:S01]  /*40b0*/  LDCU UR4, c[0x0][0x45c] ;  /* 0x00008b80ff0477ac */ /* 0x000ea20008000800 */
[----:B------:R-:W-:Y:S02]  /*40c0*/  FSEL R141, R15, -INF , !P4 ;  /* 0xff8000000f8d7808 */ /* 0x000fe40006000000 */
[----:B------:R-:W-:Y:S02]  /*40d0*/  FMNMX3.FTZ R4, R4, R129, R137, !PT ;  /* 0x0000008104047276 */ /* 0x000fe40007810089 */
[----:B------:R-:W-:Y:S02]  /*40e0*/  ISETP.GE.AND P0, PT, R13, R112, PT ;  /* 0x000000700d00720c */ /* 0x000fe40003f06270 */
[----:B------:R-:W-:Y:S01]  /*40f0*/  FSEL R107, R10, -INF , !P3 ;  /* 0xff8000000a6b7808 */ /* 0x000fe20005800000 */
[----:B------:R-:W-:Y:S01]  /*4100*/  LDSM.16.MT88.4 R12, [R113+0x6000] ;  /* 0x00600000710c783b */ /* 0x000fe20000004200 */
[----:B------:R-:W-:-:S02]  /*4110*/  FSEL R109, R11, -INF , !P2 ;  /* 0xff8000000b6d7808 */ /* 0x000fc40005000000 */
[----:B------:R-:W-:Y:S02]  /*4120*/  FMNMX3.FTZ R4, R4, R139, R141, !PT ;  /* 0x0000008b04047276 */ /* 0x000fe4000781008d */
[----:B------:R-:W-:Y:S02]  /*4130*/  FSEL R101, R6, -INF , !P1 ;  /* 0xff80000006657808 */ /* 0x000fe40004800000 */
[----:B------:R-:W-:Y:S02]  /*4140*/  FSEL R100, R7, -INF , !P0 ;  /* 0xff80000007647808 */ /* 0x000fe40004000000 */
[----:B------:R-:W-:-:S04]  /*4150*/  FMNMX3.FTZ R4, R4, R107, R109, !PT ;  /* 0x0000006b04047276 */ /* 0x000fc8000781006d */
[----:B------:R-:W-:Y:S02]  /*4160*/  FMNMX3.FTZ R9, R4, R101, R100, !PT ;  /* 0x0000006504097276 */ /* 0x000fe40007810064 */
[----:B-1----:R-:W-:-:S03]  /*4170*/  FMNMX.FTZ R7, R0, R5, !PT ;  /* 0x0000000500077209 */ /* 0x002fc60007810000 */
[----:B------:R-:W1:Y:S04]  /*4180*/  SHFL.BFLY PT, R4, R9, 0x2, 0x1f ;  /* 0x0c401f0009047f89 */ /* 0x000e6800000e0000 */
[----:B------:R-:W3:Y:S01]  /*4190*/  SHFL.BFLY PT, R88, R7, 0x1, 0x1f ;  /* 0x0c201f0007587f89 */ /* 0x000ee200000e0000 */
[----:B-1----:R-:W-:Y:S02]  /*41a0*/  FMNMX.FTZ R5, R9, R4, !PT ;  /* 0x0000000409057209 */ /* 0x002fe40007810000 */
[----:B---3--:R-:W-:-:S03]  /*41b0*/  FMNMX.FTZ R88, R7, R88, !PT ;  /* 0x0000005807587209 */ /* 0x008fc60007810000 */
[----:B------:R-:W1:Y:S01]  /*41c0*/  SHFL.BFLY PT, R0, R5, 0x1, 0x1f ;  /* 0x0c201f0005007f89 */ /* 0x000e6200000e0000 */
[C---:B------:R-:W-:Y:S01]  /*41d0*/  FSETP.NEU.FTZ.AND P1, PT, R88.reuse, -INF , PT ;  /* 0xff8000005800780b */ /* 0x040fe20003f3d000 */
[----:B--2---:R-:W-:-:S05]  /*41e0*/  FMUL.FTZ R108, R88, UR4 ;  /* 0x00000004586c7c20 */ /* 0x004fca0008410000 */
[----:B------:R-:W-:-:S05]  /*41f0*/  FSEL R108, R108, RZ, P1 ;  /* 0x000000ff6c6c7208 */ /* 0x000fca0000800000 */
[--C-:B------:R-:W-:Y:S01]  /*4200*/  FFMA.FTZ R98, R99, UR4, -R108.reuse ;  /* 0x0000000463627c23 */ /* 0x100fe2000801086c */
[----:B------:R-:W-:Y:S01]  /*4210*/  FSEL R99, R88, RZ, P1 ;  /* 0x000000ff58637208 */ /* 0x000fe20000800000 */
[--C-:B------:R-:W-:Y:S01]  /*4220*/  FFMA.FTZ R93, R29, UR4, -R108.reuse ;  /* 0x000000041d5d7c23 */ /* 0x100fe2000801086c */
[--C-:B------:R-:W-:Y:S01]  /*4230*/  FFMA.FTZ R95, R125, UR4, -R108.reuse ;  /* 0x000000047d5f7c23 */ /* 0x100fe2000801086c */
[--C-:B------:R-:W-:Y:S01]  /*4240*/  FFMA.FTZ R94, R159, UR4, -R108.reuse ;  /* 0x000000049f5e7c23 */ /* 0x100fe2000801086c */
[--C-:B------:R-:W-:Y:S01]  /*4250*/  FFMA.FTZ R125, R115, UR4, -R108.reuse ;  /* 0x00000004737d7c23 */ /* 0x100fe2000801086c */
[----:B------:R-:W-:Y:S01]  /*4260*/  FADD.FTZ R99, R84, -R99 ;  /* 0x8000006354637221 */ /* 0x000fe20000010000 */
[----:B------:R-:W-:Y:S01]  /*4270*/  MUFU.EX2 R98, R98 ;  /* 0x0000006200627308 */ /* 0x000fe20000000800 */
[--C-:B------:R-:W-:Y:S01]  /*4280*/  FFMA.FTZ R112, R153, UR4, -R108.reuse ;  /* 0x0000000499707c23 */ /* 0x100fe2000801086c */
[--C-:B------:R-:W-:Y:S01]  /*4290*/  FFMA.FTZ R115, R155, UR4, -R108.reuse ;  /* 0x000000049b737c23 */ /* 0x100fe2000801086c */
[----:B-1----:R-:W-:Y:S01]  /*42a0*/  FMNMX.FTZ R0, R5, R0, !PT ;  /* 0x0000000005007209 */ /* 0x002fe20007810000 */
[----:B------:R-:W-:Y:S01]  /*42b0*/  FMUL.FTZ R99, R99, UR4 ;  /* 0x0000000463637c20 */ /* 0x000fe20008410000 */
[--C-:B------:R-:W-:Y:S01]  /*42c0*/  FFMA.FTZ R110, R157, UR4, -R108.reuse ;  /* 0x000000049d6e7c23 */ /* 0x100fe2000801086c */
[--C-:B------:R-:W-:Y:S01]  /*42d0*/  FFMA.FTZ R128, R145, UR4, -R108.reuse ;  /* 0x0000000491807c23 */ /* 0x100fe2000801086c */
[C---:B------:R-:W-:Y:S01]  /*42e0*/  FSETP.NEU.FTZ.AND P0, PT, R0.reuse, -INF , PT ;  /* 0xff8000000000780b */ /* 0x040fe20003f1d000 */
[C---:B------:R-:W-:Y:S01]  /*42f0*/  FMUL.FTZ R102, R0.reuse, UR4 ;  /* 0x0000000400667c20 */ /* 0x040fe20008410000 */
[----:B------:R-:W1:Y:S01]  /*4300*/  MUFU.EX2 R95, R95 ;  /* 0x0000005f005f7308 */ /* 0x000e620000000800 */
[--C-:B------:R-:W-:Y:S01]  /*4310*/  FFMA.FTZ R135, R135, UR4, -R108.reuse ;  /* 0x0000000487877c23 */ /* 0x100fe2000801086c */
[----:B------:R-:W-:Y:S01]  /*4320*/  FSEL R4, R0, RZ, P0 ;  /* 0x000000ff00047208 */ /* 0x000fe20000000000 */
[--C-:B------:R-:W-:Y:S01]  /*4330*/  FFMA.FTZ R130, R147, UR4, -R108.reuse ;  /* 0x0000000493827c23 */ /* 0x100fe2000801086c */
[----:B------:R-:W-:Y:S01]  /*4340*/  FSEL R102, R102, RZ, P0 ;  /* 0x000000ff66667208 */ /* 0x000fe20000000000 */
[----:B------:R-:W-:-:S02]  /*4350*/  FFMA.FTZ R143, R143, UR4, -R108 ;  /* 0x000000048f8f7c23 */ /* 0x000fc4000801086c */
[----:B------:R-:W-:Y:S01]  /*4360*/  FADD.FTZ R3, R3, -R4 ;  /* 0x8000000403037221 */ /* 0x000fe20000010000 */
[----:B------:R-:W2:Y:S01]  /*4370*/  MUFU.EX2 R99, R99 ;  /* 0x0000006300637308 */ /* 0x000ea20000000800 */
[--C-:B------:R-:W-:Y:S01]  /*4380*/  FFMA.FTZ R31, R31, UR4, -R102.reuse ;  /* 0x000000041f1f7c23 */ /* 0x100fe20008010866 */
[----:B------:R-:W-:Y:S01]  /*4390*/  IADD3 R4, PT, PT, R113, 0x6000, RZ ;  /* 0x0000600071047810 */ /* 0x000fe20007ffe0ff */
[----:B------:R-:W-:Y:S01]  /*43a0*/  FMUL.FTZ R3, R3, UR4 ;  /* 0x0000000403037c20 */ /* 0x000fe20008410000 */
[--C-:B------:R-:W-:Y:S01]  /*43b0*/  FFMA.FTZ R96, R97, UR4, -R102.reuse ;  /* 0x0000000461607c23 */ /* 0x100fe20008010866 */
[--C-:B------:R-:W-:Y:S01]  /*43c0*/  FFMA.FTZ R92, R35, UR4, -R102.reuse ;  /* 0x00000004235c7c23 */ /* 0x100fe20008010866 */
[--C-:B------:R-:W-:Y:S01]  /*43d0*/  FFMA.FTZ R89, R33, UR4, -R102.reuse ;  /* 0x0000000421597c23 */ /* 0x100fe20008010866 */
[----:B------:R-:W-:Y:S01]  /*43e0*/  IADD3 R97, PT, PT, R113, 0x6020, RZ ;  /* 0x0000602071617810 */ /* 0x000fe20007ffe0ff */
[----:B------:R3:W-:Y:S01]  /*43f0*/  MUFU.EX2 R84, R31 ;  /* 0x0000001f00547308 */ /* 0x0007e20000000800 */
[----:B------:R-:W-:Y:S01]  /*4400*/  @P6 IADD3 R97, PT, PT, R4, -0x20, RZ ;  /* 0xffffffe004616810 */ /* 0x000fe20007ffe0ff */
[--C-:B------:R-:W-:Y:S01]  /*4410*/  FFMA.FTZ R114, R111, UR4, -R102.reuse ;  /* 0x000000046f727c23 */ /* 0x100fe20008010866 */
[----:B-1----:R-:W-:Y:S01]  /*4420*/  F2FP.BF16.F32.PACK_AB R4, R95, R98 ;  /* 0x000000625f04723e */ /* 0x002fe200000010ff */
[--C-:B------:R-:W-:Y:S01]  /*4430*/  FFMA.FTZ R111, R151, UR4, -R102.reuse ;  /* 0x00000004976f7c23 */ /* 0x100fe20008010866 */
[--C-:B------:R-:W-:Y:S01]  /*4440*/  FFMA.FTZ R127, R127, UR4, -R102.reuse ;  /* 0x000000047f7f7c23 */ /* 0x100fe20008010866 */
[----:B------:R-:W-:Y:S01]  /*4450*/  LDSM.16.MT88.4 R20, [R97] ;  /* 0x000000006114783b */ /* 0x000fe20000004200 */
[--C-:B------:R-:W-:Y:S01]  /*4460*/  FFMA.FTZ R126, R149, UR4, -R102.reuse ;  /* 0x00000004957e7c23 */ /* 0x100fe20008010866 */
[----:B------:R-:W1:Y:S01]  /*4470*/  MUFU.EX2 R3, R3 ;  /* 0x0000000300037308 */ /* 0x000e620000000800 */
        /* <DEDUP_REMOVED lines=8> */
[----:B---3--:R-:W2:Y:S01]  /*4500*/  LDSM.16.MT88.4 R28, [R113+0x7000] ;  /* 0x00700000711c783b */ /* 0x008ea20000004200 */
[-C--:B------:R-:W-:Y:S01]  /*4510*/  FMUL.FTZ R33, R61, R99.reuse ;  /* 0x000000633d217220 */ /* 0x080fe20000410000 */
[-C--:B------:R-:W-:Y:S01]  /*4520*/  FMUL.FTZ R56, R56, R99.reuse ;  /* 0x0000006338387220 */ /* 0x080fe20000410000 */
[-C--:B------:R-:W-:Y:S01]  /*4530*/  FMUL.FTZ R57, R57, R99.reuse ;  /* 0x0000006339397220 */ /* 0x080fe20000410000 */
[-C--:B------:R-:W-:Y:S01]  /*4540*/  FMUL.FTZ R40, R40, R99.reuse ;  /* 0x0000006328287220 */ /* 0x080fe20000410000 */
[-C--:B------:R-:W-:Y:S01]  /*4550*/  FMUL.FTZ R41, R41, R99.reuse ;  /* 0x0000006329297220 */ /* 0x080fe20000410000 */
[----:B------:R-:W-:Y:S01]  /*4560*/  FMUL.FTZ R48, R48, R99 ;  /* 0x0000006330307220 */ /* 0x000fe20000410000 */
[----:B------:R-:W3:Y:S01]  /*4570*/  MUFU.EX2 R93, R93 ;  /* 0x0000005d005d7308 */ /* 0x000ee20000000800 */
[-C--:B-1----:R-:W-:Y:S01]  /*4580*/  FMUL.FTZ R10, R38, R3.reuse ;  /* 0x00000003260a7220 */ /* 0x082fe20000410000 */
[-C--:B------:R-:W-:Y:S01]  /*4590*/  FMUL.FTZ R11, R39, R3.reuse ;  /* 0x00000003270b7220 */ /* 0x080fe20000410000 */
[-C--:B------:R-:W-:Y:S01]  /*45a0*/  FMUL.FTZ R18, R46, R3.reuse ;  /* 0x000000032e127220 */ /* 0x080fe20000410000 */
[-C--:B------:R-:W-:Y:S01]  /*45b0*/  FMUL.FTZ R19, R47, R3.reuse ;  /* 0x000000032f137220 */ /* 0x080fe20000410000 */
[-C--:B------:R-:W-:Y:S01]  /*45c0*/  FMUL.FTZ R26, R54, R3.reuse ;  /* 0x00000003361a7220 */ /* 0x080fe20000410000 */
[-C--:B------:R-:W-:Y:S01]  /*45d0*/  FMUL.FTZ R27, R55, R3.reuse ;  /* 0x00000003371b7220 */ /* 0x080fe20000410000 */
[----:B------:R-:W1:Y:S01]  /*45e0*/  LDSM.16.MT88.4 R36, [R97+0x1000] ;  /* 0x001000006124783b */ /* 0x000e620000004200 */
[----:B------:R-:W-:Y:S01]  /*45f0*/  MUFU.EX2 R96, R96 ;  /* 0x0000006000607308 */ /* 0x000fe20000000800 */
[-C--:B------:R-:W-:Y:S01]  /*4600*/  FMUL.FTZ R34, R62, R3.reuse ;  /* 0x000000033e227220 */ /* 0x080fe20000410000 */
[-C--:B------:R-:W-:Y:S01]  /*4610*/  FMUL.FTZ R35, R63, R3.reuse ;  /* 0x000000033f237220 */ /* 0x080fe20000410000 */
[----:B------:R-:W4:Y:S01]  /*4620*/  LDSM.16.MT88.4 R44, [R113+0x8000] ;  /* 0x00800000712c783b */ /* 0x000f220000004200 */
[-C--:B------:R-:W-:Y:S01]  /*4630*/  FMUL.FTZ R58, R58, R3.reuse ;  /* 0x000000033a3a7220 */ /* 0x080fe20000410000 */
[-C--:B------:R-:W-:Y:S01]  /*4640*/  FMUL.FTZ R59, R59, R3.reuse ;  /* 0x000000033b3b7220 */ /* 0x080fe20000410000 */
[-C--:B------:R-:W-:Y:S01]  /*4650*/  FMUL.FTZ R42, R42, R3.reuse ;  /* 0x000000032a2a7220 */ /* 0x080fe20000410000 */
[----:B------:R-:W5:Y:S01]  /*4660*/  LDSM.16.MT88.4 R52, [R97+0x2000] ;  /* 0x002000006134783b */ /* 0x000f620000004200 */
[----:B------:R-:W2:Y:S01]  /*4670*/  MUFU.EX2 R92, R92 ;  /* 0x0000005c005c7308 */ /* 0x000ea20000000800 */
[----:B---3--:R-:W-:Y:S01]  /*4680*/  F2FP.BF16.F32.PACK_AB R6, R93, R94 ;  /* 0x0000005e5d06723e */ /* 0x008fe200000010ff */
[----:B------:R-:W-:Y:S01]  /*4690*/  FMUL.FTZ R43, R43, R3 ;  /* 0x000000032b2b7220 */ /* 0x000fe20000410000 */
[----:B------:R-:W3:Y:S01]  /*46a0*/  LDSM.16.MT88.4 R60, [R113+0x6400] ;  /* 0x00640000713c783b */ /* 0x000ee20000004200 */
[----:B------:R-:W-:Y:S01]  /*46b0*/  FMUL.FTZ R49, R49, R99 ;  /* 0x0000006331317220 */ /* 0x000fe20000410000 */
[-C--:B------:R-:W-:Y:S01]  /*46c0*/  FMUL.FTZ R50, R50, R3.reuse ;  /* 0x0000000332327220 */ /* 0x080fe20000410000 */
[----:B------:R-:W-:Y:S01]  /*46d0*/  FMUL.FTZ R51, R51, R3 ;  /* 0x0000000333337220 */ /* 0x000fe20000410000 */
[-C--:B------:R-:W-:Y:S01]  /*46e0*/  FMUL.FTZ R64, R64, R99.reuse ;  /* 0x0000006340407220 */ /* 0x080fe20000410000 */
[----:B------:R-:W1:Y:S01]  /*46f0*/  MUFU.EX2 R89, R89 ;  /* 0x0000005900597308 */ /* 0x000e620000000800 */
[----:B------:R-:W-:Y:S01]  /*4700*/  FMUL.FTZ R65, R65, R99 ;  /* 0x0000006341417220 */ /* 0x000fe20000410000 */
[-C--:B------:R-:W-:Y:S01]  /*4710*/  FMUL.FTZ R66, R66, R3.reuse ;  /* 0x0000000342427220 */ /* 0x080fe20000410000 */
[----:B------:R-:W-:Y:S01]  /*4720*/  FMUL.FTZ R67, R67, R3 ;  /* 0x0000000343437220 */ /* 0x000fe20000410000 */
[-C--:B------:R-:W-:Y:S01]  /*4730*/  FMUL.FTZ R72, R72, R99.reuse ;  /* 0x0000006348487220 */ /* 0x080fe20000410000 */
[----:B------:R-:W-:Y:S01]  /*4740*/  FMUL.FTZ R73, R73, R99 ;  /* 0x0000006349497220 */ /* 0x000fe20000410000 */
[-C--:B------:R-:W-:Y:S01]  /*4750*/  FMUL.FTZ R74, R74, R3.reuse ;  /* 0x000000034a4a7220 */ /* 0x080fe20000410000 */
[----:B------:R-:W-:Y:S01]  /*4760*/  FMUL.FTZ R75, R75, R3 ;  /* 0x000000034b4b7220 */ /* 0x000fe20000410000 */
[----:B------:R-:W-:Y:S01]  /*4770*/  MUFU.EX2 R125, R125 ;  /* 0x0000007d007d7308 */ /* 0x000fe20000000800 */
[----:B--2---:R-:W-:Y:S01]  /*4780*/  F2FP.BF16.F32.PACK_AB R5, R92, R96 ;  /* 0x000000605c05723e */ /* 0x004fe200000010ff */
[-C--:B------:R-:W-:Y:S01]  /*4790*/  FMUL.FTZ R76, R76, R99.reuse ;  /* 0x000000634c4c7220 */ /* 0x080fe20000410000 */
[----:B------:R-:W-:Y:S01]  /*47a0*/  FMUL.FTZ R77, R77, R99 ;  /* 0x000000634d4d7220 */ /* 0x000fe20000410000 */
[-C--:B------:R-:W-:Y:S01]  /*47b0*/  FMUL.FTZ R78, R78, R3.reuse ;  /* 0x000000034e4e7220 */ /* 0x080fe20000410000 */
[----:B------:R-:W-:Y:S01]  /*47c0*/  FMUL.FTZ R79, R79, R3 ;  /* 0x000000034f4f7220 */ /* 0x000fe20000410000 */
[--C-:B------:R-:W-:Y:S01]  /*47d0*/  FFMA.FTZ R145, R129, UR4, -R102.reuse ;  /* 0x0000000481917c23 */ /* 0x100fe20008010866 */
[--C-:B------:R-:W-:Y:S01]  /*47e0*/  FFMA.FTZ R132, R137, UR4, -R102.reuse ;  /* 0x0000000489847c23 */ /* 0x100fe20008010866 */
[----:B------:R-:W2:Y:S01]  /*47f0*/  MUFU.EX2 R112, R112 ;  /* 0x0000007000707308 */ /* 0x000ea20000000800 */
[----:B-1----:R-:W-:Y:S01]  /*4800*/  F2FP.BF16.F32.PACK_AB R7, R84, R89 ;  /* 0x000000595407723e */ /* 0x002fe200000010ff */
[--C-:B------:R-:W-:Y:S01]  /*4810*/  FFMA.FTZ R134, R139, UR4, -R102.reuse ;  /* 0x000000048b867c23 */ /* 0x100fe20008010866 */
[----:B------:R-:W-:Y:S01]  /*4820*/  FFMA.FTZ R129, R141, UR4, -R102 ;  /* 0x000000048d817c23 */ /* 0x000fe20008010866 */
[--C-:B------:R-:W-:Y:S01]  /*4830*/  FFMA.FTZ R137, R104, UR4, -R108.reuse ;  /* 0x0000000468897c23 */ /* 0x100fe2000801086c */
[--C-:B------:R-:W-:Y:S01]  /*4840*/  FFMA.FTZ R104, R105, UR4, -R108.reuse ;  /* 0x0000000469687c23 */ /* 0x100fe2000801086c */
[--C-:B------:R-:W-:Y:S01]  /*4850*/  FFMA.FTZ R105, R106, UR4, -R108.reuse ;  /* 0x000000046a697c23 */ /* 0x100fe2000801086c */
[----:B------:R-:W-:Y:S01]  /*4860*/  FFMA.FTZ R106, R103, UR4, -R108 ;  /* 0x00000004676a7c23 */ /* 0x000fe2000801086c */
[----:B------:R-:W-:Y:S01]  /*4870*/  HMMA.16816.F32.BF16 R24, R4, R28, R24 ;  /* 0x0000001c0418723c */ /* 0x000fe20000041818 */
[----:B------:R-:W-:Y:S01]  /*4880*/  MUFU.EX2 R115, R115 ;  /* 0x0000007300737308 */ /* 0x000fe20000000800 */
[--C-:B------:R-:W-:Y:S01]  /*4890*/  FFMA.FTZ R103, R107, UR4, -R102.reuse ;  /* 0x000000046b677c23 */ /* 0x100fe20008010866 */
[--C-:B------:R-:W-:Y:S01]  /*48a0*/  FFMA.FTZ R108, R109, UR4, -R102.reuse ;  /* 0x000000046d6c7c23 */ /* 0x100fe20008010866 */
[--C-:B------:R-:W-:Y:S01]  /*48b0*/  FFMA.FTZ R101, R101, UR4, -R102.reuse ;  /* 0x0000000465657c23 */ /* 0x100fe20008010866 */
[----:B------:R-:W-:Y:S01]  /*48c0*/  FFMA.FTZ R100, R100, UR4, -R102 ;  /* 0x0000000464647c23 */ /* 0x000fe20008010866 */
[----:B------:R-:W-:-:S02]  /*48d0*/  FFMA.FTZ R98, R133, R99, R98 ;  /* 0x0000006385627223 */ /* 0x000fc40000010062 */
[----:B------:R-:W-:Y:S01]  /*48e0*/  HMMA.16816.F32.BF16 R28, R4, R30, R56 ;  /* 0x0000001e041c723c */ /* 0x000fe20000041838 */
[----:B------:R-:W1:Y:S01]  /*48f0*/  LDSM.16.MT88.4 R56, [R97+0x400] ;  /* 0x000400006138783b */ /* 0x000e620000004200 */
[----:B------:R-:W-:Y:S01]  /*4900*/  MUFU.EX2 R110, R110 ;  /* 0x0000006e006e7308 */ /* 0x000fe20000000800 */
[----:B------:R-:W-:-:S04]  /*4910*/  FADD.FTZ R95, R95, R98 ;  /* 0x000000625f5f7221 */ /* 0x000fc80000010000 */
[----:B------:R-:W-:Y:S01]  /*4920*/  FADD.FTZ R94, R94, R95 ;  /* 0x0000005f5e5e7221 */ /* 0x000fe20000010000 */
[----:B------:R-:W-:Y:S02]  /*4930*/  HMMA.16816.F32.BF16 R8, R4, R12, R8 ;  /* 0x0000000c0408723c */ /* 0x000fe40000041808 */
[----:B------:R-:W-:Y:S01]  /*4940*/  MUFU.EX2 R114, R114 ;  /* 0x0000007200727308 */ /* 0x000fe20000000800 */
[----:B------:R-:W-:-:S05]  /*4950*/  FADD.FTZ R94, R93, R94 ;  /* 0x0000005e5d5e7221 */ /* 0x000fca0000010000 */
[----:B------:R-:W-:Y:S01]  /*4960*/  HMMA.16816.F32.BF16 R12, R4, R14, R40 ;  /* 0x0000000e040c723c */ /* 0x000fe20000041828 */
[-C--:B------:R-:W-:Y:S01]  /*4970*/  FMUL.FTZ R40, R68, R99.reuse ;  /* 0x0000006344287220 */ /* 0x080fe20000410000 */
[----:B------:R-:W3:Y:S01]  /*4980*/  MUFU.EX2 R111, R111 ;  /* 0x0000006f006f7308 */ /* 0x000ee20000000800 */
[----:B------:R-:W-:Y:S01]  /*4990*/  FMUL.FTZ R41, R69, R99 ;  /* 0x0000006345297220 */ /* 0x000fe20000410000 */
[-C--:B------:R-:W-:Y:S01]  /*49a0*/  FMUL.FTZ R42, R70, R3.reuse ;  /* 0x00000003462a7220 */ /* 0x080fe20000410000 */
[----:B------:R-:W-:-:S03]  /*49b0*/  FMUL.FTZ R43, R71, R3 ;  /* 0x00000003472b7220 */ /* 0x000fc60000410000 */
[C---:B------:R-:W-:Y:S02]  /*49c0*/  HMMA.16816.F32.BF16 R16, R4.reuse, R20, R16 ;  /* 0x000000140410723c */ /* 0x040fe40000041810 */
[----:B------:R-:W-:Y:S06]  /*49d0*/  MUFU.EX2 R127, R127 ;  /* 0x0000007f007f7308 */ /* 0x000fec0000000800 */
[----:B------:R-:W-:Y:S01]  /*49e0*/  HMMA.16816.F32.BF16 R20, R4, R22, R48 ;  /* 0x000000160414723c */ /* 0x000fe20000041830 */
[-C--:B------:R-:W-:Y:S01]  /*49f0*/  FMUL.FTZ R48, R80, R99.reuse ;  /* 0x0000006350307220 */ /* 0x080fe20000410000 */
[----:B------:R-:W1:Y:S01]  /*4a00*/  MUFU.EX2 R126, R126 ;  /* 0x0000007e007e7308 */ /* 0x000e620000000800 */
[----:B------:R-:W-:Y:S01]  /*4a10*/  FMUL.FTZ R49, R81, R99 ;  /* 0x0000006351317220 */ /* 0x000fe20000410000 */
[-C--:B------:R-:W-:Y:S01]  /*4a20*/  FMUL.FTZ R50, R82, R3.reuse ;  /* 0x0000000352327220 */ /* 0x080fe20000410000 */
[-C--:B------:R-:W-:Y:S01]  /*4a30*/  FMUL.FTZ R51, R83, R3.reuse ;  /* 0x0000000353337220 */ /* 0x080fe20000410000 */
[----:B------:R-:W-:-:S02]  /*4a40*/  FFMA.FTZ R3, R131, R3, R96 ;  /* 0x0000000383037223 */ /* 0x000fc40000010060 */
[----:B------:R-:W-:Y:S02]  /*4a50*/  HMMA.16816.F32.BF16 R32, R4, R36, R32 ;  /* 0x000000240420723c */ /* 0x000fe40000041820 */
[----:B------:R-:W-:Y:S01]  /*4a60*/  MUFU.EX2 R135, R135 ;  /* 0x0000008700877308 */ /* 0x000fe20000000800 */
[----:B------:R-:W-:Y:S01]  /*4a70*/  FADD.FTZ R92, R92, R3 ;  /* 0x000000035c5c7221 */ /* 0x000fe20000010000 */
[----:B------:R-:W-:-:S03]  /*4a80*/  MOV R3, R0 ;  /* 0x0000000000037202 */ /* 0x000fc60000000f00 */
[----:B------:R-:W-:Y:S01]  /*4a90*/  FADD.FTZ R89, R89, R92 ;  /* 0x0000005c59597221 */ /* 0x000fe20000010000 */
[----:B----4-:R-:W-:Y:S02]  /*4aa0*/  HMMA.16816.F32.BF16 R40, R4, R44, R40 ;  /* 0x0000002c0428723c */ /* 0x010fe40000041828 */
[----:B------:R-:W-:Y:S01]  /*4ab0*/  MUFU.EX2 R128, R128 ;  /* 0x0000008000807308 */ /* 0x000fe20000000800 */
[----:B------:R-:W-:Y:S01]  /*4ac0*/  FADD.FTZ R89, R84, R89 ;  /* 0x0000005954597221 */ /* 0x000fe20000010000 */
[----:B------:R-:W-:-:S04]  /*4ad0*/  MOV R84, R88 ;  /* 0x0000005800547202 */ /* 0x000fc80000000f00 */
[C---:B------:R-:W-:Y:S01]  /*4ae0*/  HMMA.16816.F32.BF16 R36, R4.reuse, R38, R64 ;  /* 0x000000260424723c */ /* 0x040fe20000041840 */
[----:B------:R-:W4:Y:S01]  /*4af0*/  LDSM.16.MT88.4 R64, [R113+0x7400] ;  /* 0x007400007140783b */ /* 0x000f220000004200 */
[----:B------:R-:W-:Y:S06]  /*4b00*/  MUFU.EX2 R130, R130 ;  /* 0x0000008200827308 */ /* 0x000fec0000000800 */
[C---:B------:R-:W-:Y:S01]  /*4b10*/  HMMA.16816.F32.BF16 R44, R4.reuse, R46, R72 ;  /* 0x0000002e042c723c */ /* 0x040fe20000041848 */
[----:B------:R-:W-:Y:S01]  /*4b20*/  LDSM.16.MT88.4 R72, [R113+0x8c00] ;  /* 0x008c00007148783b */ /* 0x000fe20000004200 */
[----:B------:R-:W-:Y:S06]  /*4b30*/  MUFU.EX2 R143, R143 ;  /* 0x0000008f008f7308 */ /* 0x000fec0000000800 */
[----:B-----5:R-:W-:Y:S01]  /*4b40*/  HMMA.16816.F32.BF16 R48, R4, R52, R48 ;  /* 0x000000340430723c */ /* 0x020fe20000041830 */
[----:B--2---:R-:W-:Y:S01]  /*4b50*/  F2FP.BF16.F32.PACK_AB R52, R112, R125 ;  /* 0x0000007d7034723e */ /* 0x004fe200000010ff */
[----:B------:R-:W-:Y:S01]  /*4b60*/  MUFU.EX2 R145, R145 ;  /* 0x0000009100917308 */ /* 0x000fe20000000800 */
[----:B---3--:R-:W-:Y:S01]  /*4b70*/  F2FP.BF16.F32.PACK_AB R53, R111, R114 ;  /* 0x000000726f35723e */ /* 0x008fe200000010ff */
[----:B------:R-:W-:Y:S01]  /*4b80*/  FADD.FTZ R125, R125, R94 ;  /* 0x0000005e7d7d7221 */ /* 0x000fe20000010000 */
[----:B------:R-:W-:-:S03]  /*4b90*/  FADD.FTZ R114, R114, R89 ;  /* 0x0000005972727221 */ /* 0x000fc60000010000 */
[----:B------:R-:W-:Y:S01]  /*4ba0*/  HMMA.16816.F32.BF16 R4, R4, R54, R76 ;  /* 0x000000360404723c */ /* 0x000fe2000004184c */
[----:B------:R-:W-:Y:S01]  /*4bb0*/  F2FP.BF16.F32.PACK_AB R54, R110, R115 ;  /* 0x000000736e36723e */ /* 0x000fe200000010ff */
[----:B------:R-:W-:Y:S01]  /*4bc0*/  MUFU.EX2 R132, R132 ;  /* 0x0000008400847308 */ /* 0x000fe20000000800 */
[----:B-1----:R-:W-:Y:S01]  /*4bd0*/  F2FP.BF16.F32.PACK_AB R55, R126, R127 ;  /* 0x0000007f7e37723e */ /* 0x002fe200000010ff */
        /* <DEDUP_REMOVED lines=9> */
[----:B------:R-:W1:Y:S01]  /*4c70*/  LDSM.16.MT88.4 R60, [R97+0x1400] ;  /* 0x00140000613c783b */ /* 0x000e620000004200 */
[----:B------:R-:W-:Y:S06]  /*4c80*/  MUFU.EX2 R129, R129 ;  /* 0x0000008100817308 */ /* 0x000fec0000000800 */
[C---:B------:R-:W-:Y:S02]  /*4c90*/  HMMA.16816.F32.BF16 R16, R52.reuse, R56, R16 ;  /* 0x000000383410723c */ /* 0x040fe40000041810 */
[----:B------:R-:W-:Y:S06]  /*4ca0*/  MUFU.EX2 R137, R137 ;  /* 0x0000008900897308 */ /* 0x000fec0000000800 */
[C---:B------:R-:W-:Y:S01]  /*4cb0*/  HMMA.16816.F32.BF16 R20, R52.reuse, R58, R20 ;  /* 0x0000003a3414723c */ /* 0x040fe20000041814 */
[----:B------:R-:W2:Y:S01]  /*4cc0*/  LDSM.16.MT88.4 R56, [R113+0x8400] ;  /* 0x008400007138783b */ /* 0x000ea20000004200 */
[----:B------:R-:W3:Y:S06]  /*4cd0*/  MUFU.EX2 R104, R104 ;  /* 0x0000006800687308 */ /* 0x000eec0000000800 */
[C---:B----4-:R-:W-:Y:S02]  /*4ce0*/  HMMA.16816.F32.BF16 R24, R52.reuse, R64, R24 ;  /* 0x000000403418723c */ /* 0x050fe40000041818 */
[----:B------:R-:W-:Y:S06]  /*4cf0*/  MUFU.EX2 R105, R105 ;  /* 0x0000006900697308 */ /* 0x000fec0000000800 */
[----:B------:R-:W-:Y:S01]  /*4d00*/  HMMA.16816.F32.BF16 R28, R52, R66, R28 ;  /* 0x00000042341c723c */ /* 0x000fe2000004181c */
[----:B------:R-:W-:Y:S01]  /*4d10*/  LDSM.16.MT88.4 R64, [R97+0x1800] ;  /* 0x001800006140783b */ /* 0x000fe20000004200 */
[----:B------:R-:W4:Y:S01]  /*4d20*/  MUFU.EX2 R106, R106 ;  /* 0x0000006a006a7308 */ /* 0x000f220000000800 */
[----:B---3--:R-:W-:-:S05]  /*4d30*/  F2FP.BF16.F32.PACK_AB R76, R104, R137 ;  /* 0x00000089684c723e */ /* 0x008fca00000010ff */
[C---:B-1----:R-:W-:Y:S02]  /*4d40*/  HMMA.16816.F32.BF16 R32, R52.reuse, R60, R32 ;  /* 0x0000003c3420723c */ /* 0x042fe40000041820 */
[----:B------:R-:W-:Y:S06]  /*4d50*/  MUFU.EX2 R103, R103 ;  /* 0x0000006700677308 */ /* 0x000fec0000000800 */
[----:B------:R-:W-:Y:S01]  /*4d60*/  HMMA.16816.F32.BF16 R36, R52, R62, R36 ;  /* 0x0000003e3424723c */ /* 0x000fe20000041824 */
[----:B------:R-:W1:Y:S01]  /*4d70*/  LDSM.16.MT88.4 R60, [R97+0x2400] ;  /* 0x00240000613c783b */ /* 0x000e620000004200 */
[----:B------:R-:W3:Y:S01]  /*4d80*/  MUFU.EX2 R108, R108 ;  /* 0x0000006c006c7308 */ /* 0x000ee20000000800 */
[----:B----4-:R-:W-:-:S05]  /*4d90*/  F2FP.BF16.F32.PACK_AB R78, R106, R105 ;  /* 0x000000696a4e723e */ /* 0x010fca00000010ff */
[C---:B--2---:R-:W-:Y:S02]  /*4da0*/  HMMA.16816.F32.BF16 R40, R52.reuse, R56, R40 ;  /* 0x000000383428723c */ /* 0x044fe40000041828 */
[----:B------:R-:W-:Y:S06]  /*4db0*/  MUFU.EX2 R101, R101 ;  /* 0x0000006500657308 */ /* 0x000fec0000000800 */
[----:B------:R-:W-:Y:S01]  /*4dc0*/  HMMA.16816.F32.BF16 R44, R52, R58, R44 ;  /* 0x0000003a342c723c */ /* 0x000fe2000004182c */
[----:B------:R-:W2:Y:S01]  /*4dd0*/  LDSM.16.MT88.4 R56, [R113+0x6800] ;  /* 0x006800007138783b */ /* 0x000ea20000004200 */
[----:B------:R-:W4:Y:S01]  /*4de0*/  MUFU.EX2 R100, R100 ;  /* 0x0000006400647308 */ /* 0x000f220000000800 */
[----:B---3--:R-:W-:-:S02]  /*4df0*/  F2FP.BF16.F32.PACK_AB R77, R108, R103 ;  /* 0x000000676c4d723e */ /* 0x008fc400000010ff */
[----:B----4-:R-:W-:-:S03]  /*4e00*/  F2FP.BF16.F32.PACK_AB R79, R100, R101 ;  /* 0x00000065644f723e */ /* 0x010fc600000010ff */
[C---:B-1----:R-:W-:Y:S08]  /*4e10*/  HMMA.16816.F32.BF16 R48, R52.reuse, R60, R48 ;  /* 0x0000003c3430723c */ /* 0x042ff00000041830 */
[----:B------:R-:W-:Y:S01]  /*4e20*/  HMMA.16816.F32.BF16 R4, R52, R62, R4 ;  /* 0x0000003e3404723c */ /* 0x000fe20000041804 */
[----:B------:R-:W-:Y:S01]  /*4e30*/  F2FP.BF16.F32.PACK_AB R52, R128, R135 ;  /* 0x000000878034723e */ /* 0x000fe200000010ff */
[----:B------:R-:W1:Y:S01]  /*4e40*/  LDSM.16.MT88.4 R60, [R97+0x800] ;  /* 0x00080000613c783b */ /* 0x000e620000004200 */
[----:B------:R-:W-:Y:S01]  /*4e50*/  F2FP.BF16.F32.PACK_AB R53, R132, R145 ;  /* 0x000000918435723e */ /* 0x000fe200000010ff */
[----:B------:R-:W-:Y:S01]  /*4e60*/  FADD.FTZ R135, R135, R110 ;  /* 0x0000006e87877221 */ /* 0x000fe20000010000 */
[----:B------:R-:W-:Y:S01]  /*4e70*/  F2FP.BF16.F32.PACK_AB R54, R143, R130 ;  /* 0x000000828f36723e */ /* 0x000fe200000010ff */
[----:B------:R-:W-:Y:S01]  /*4e80*/  FADD.FTZ R145, R145, R126 ;  /* 0x0000007e91917221 */ /* 0x000fe20000010000 */
[----:B------:R-:W-:Y:S01]  /*4e90*/  F2FP.BF16.F32.PACK_AB R55, R129, R134 ;  /* 0x000000868137723e */ /* 0x000fe200000010ff */
[----:B------:R-:W-:Y:S01]  /*4ea0*/  FADD.FTZ R135, R128, R135 ;  /* 0x0000008780877221 */ /* 0x000fe20000010000 */
[----:B------:R-:W-:Y:S01]  /*4eb0*/  IADD3 R126, PT, PT, R2, -0x3, RZ ;  /* 0xfffffffd027e7810 */ /* 0x000fe20007ffe0ff */
[----:B------:R-:W-:-:S02]  /*4ec0*/  FADD.FTZ R145, R132, R145 ;  /* 0x0000009184917221 */ /* 0x000fc40000010000 */
[----:B------:R-:W-:Y:S02]  /*4ed0*/  FADD.FTZ R130, R130, R135 ;  /* 0x0000008782827221 */ /* 0x000fe40000010000 */
[----:B--2---:R-:W-:Y:S01]  /*4ee0*/  HMMA.16816.F32.BF16 R8, R52, R56, R8 ;  /* 0x000000383408723c */ /* 0x004fe20000041808 */
[----:B------:R-:W-:Y:S01]  /*4ef0*/  FADD.FTZ R134, R134, R145 ;  /* 0x0000009186867221 */ /* 0x000fe20000010000 */
[----:B------:R-:W-:-:S03]  /*4f00*/  FADD.FTZ R130, R143, R130 ;  /* 0x000000828f827221 */ /* 0x000fc60000010000 */
[----:B------:R-:W-:Y:S01]  /*4f10*/  FADD.FTZ R134, R129, R134 ;  /* 0x0000008681867221 */ /* 0x000fe20000010000 */
[----:B------:R-:W-:Y:S02]  /*4f20*/  FADD.FTZ R137, R137, R130 ;  /* 0x0000008289897221 */ /* 0x000fe40000010000 */
[----:B------:R-:W-:Y:S01]  /*4f30*/  HMMA.16816.F32.BF16 R12, R52, R58, R12 ;  /* 0x0000003a340c723c */ /* 0x000fe2000004180c */
[----:B------:R-:W2:Y:S01]  /*4f40*/  LDSM.16.MT88.4 R56, [R113+0x7800] ;  /* 0x007800007138783b */ /* 0x000ea20000004200 */
[----:B------:R-:W-:Y:S01]  /*4f50*/  FADD.FTZ R103, R103, R134 ;  /* 0x0000008667677221 */ /* 0x000fe20000010000 */
[----:B------:R-:W-:-:S03]  /*4f60*/  FADD.FTZ R104, R104, R137 ;  /* 0x0000008968687221 */ /* 0x000fc60000010000 */
[----:B------:R-:W-:Y:S01]  /*4f70*/  FADD.FTZ R108, R108, R103 ;  /* 0x000000676c6c7221 */ /* 0x000fe20000010000 */
[----:B------:R-:W-:Y:S01]  /*4f80*/  FADD.FTZ R105, R105, R104 ;  /* 0x0000006869697221 */ /* 0x000fe20000010000 */
[----:B------:R-:W-:Y:S02]  /*4f90*/  HMMA.16816.F32.BF16 R32, R52, R64, R32 ;  /* 0x000000403420723c */ /* 0x000fe40000041820 */
[----:B------:R-:W-:Y:S01]  /*4fa0*/  FADD.FTZ R101, R101, R108 ;  /* 0x0000006c65657221 */ /* 0x000fe20000010000 */
[----:B------:R-:W-:-:S03]  /*4fb0*/  FADD.FTZ R133, R106, R105 ;  /* 0x000000696a857221 */ /* 0x000fc60000010000 */
[----:B------:R-:W-:Y:S02]  /*4fc0*/  FADD.FTZ R131, R100, R101 ;  /* 0x0000006564837221 */ /* 0x000fe40000010000 */
[C---:B------:R-:W-:Y:S01]  /*4fd0*/  HMMA.16816.F32.BF16 R64, R52.reuse, R66, R36 ;  /* 0x000000423440723c */ /* 0x040fe20000041824 */
[----:B------:R-:W3:Y:S07]  /*4fe0*/  LDSM.16.MT88.4 R36, [R97+0x2800] ;  /* 0x002800006124783b */ /* 0x000eee0000004200 */
[C---:B-1----:R-:W-:Y:S08]  /*4ff0*/  HMMA.16816.F32.BF16 R16, R52.reuse, R60, R16 ;  /* 0x0000003c3410723c */ /* 0x042ff00000041810 */
[C---:B------:R-:W-:Y:S08]  /*5000*/  HMMA.16816.F32.BF16 R20, R52.reuse, R62, R20 ;  /* 0x0000003e3414723c */ /* 0x040ff00000041814 */
[C---:B--2---:R-:W-:Y:S08]  /*5010*/  HMMA.16816.F32.BF16 R24, R52.reuse, R56, R24 ;  /* 0x000000383418723c */ /* 0x044ff00000041818 */
[C---:B------:R-:W-:Y:S01]  /*5020*/  HMMA.16816.F32.BF16 R28, R52.reuse, R58, R28 ;  /* 0x0000003a341c723c */ /* 0x040fe2000004181c */
[----:B------:R-:W1:Y:S07]  /*5030*/  LDSM.16.MT88.4 R56, [R113+0x8800] ;  /* 0x008800007138783b */ /* 0x000e6e0000004200 */
[C---:B---3--:R-:W-:Y:S01]  /*5040*/  HMMA.16816.F32.BF16 R80, R52.reuse, R36, R48 ;  /* 0x000000243450723c */ /* 0x048fe20000041830 */
[----:B------:R-:W2:Y:S07]  /*5050*/  LDSM.16.MT88.4 R48, [R97+0xc00] ;  /* 0x000c00006130783b */ /* 0x000eae0000004200 */
[C---:B------:R-:W-:Y:S08]  /*5060*/  HMMA.16816.F32.BF16 R4, R52.reuse, R38, R4 ;  /* 0x000000263404723c */ /* 0x040ff00000041804 */
[C---:B-1----:R-:W-:Y:S01]  /*5070*/  HMMA.16816.F32.BF16 R68, R52.reuse, R56, R40 ;  /* 0x000000383444723c */ /* 0x042fe20000041828 */
[----:B------:R-:W1:Y:S07]  /*5080*/  LDSM.16.MT88.4 R40, [R113+0x6c00] ;  /* 0x006c00007128783b */ /* 0x000e6e0000004200 */
[----:B------:R-:W-:Y:S01]  /*5090*/  HMMA.16816.F32.BF16 R44, R52, R58, R44 ;  /* 0x0000003a342c723c */ /* 0x000fe2000004182c */
[----:B------:R-:W3:Y:S11]  /*50a0*/  LDSM.16.MT88.4 R56, [R113+0x7c00] ;  /* 0x007c00007138783b */ /* 0x000ef60000004200 */
[C---:B------:R-:W-:Y:S08]  /*50b0*/  HMMA.16816.F32.BF16 R68, R76.reuse, R72, R68 ;  /* 0x000000484c44723c */ /* 0x040ff00000041844 */
[C---:B------:R-:W-:Y:S08]  /*50c0*/  HMMA.16816.F32.BF16 R72, R76.reuse, R74, R44 ;  /* 0x0000004a4c48723c */ /* 0x040ff0000004182c */
[C---:B--2---:R-:W-:Y:S08]  /*50d0*/  HMMA.16816.F32.BF16 R44, R76.reuse, R48, R16 ;  /* 0x000000304c2c723c */ /* 0x044ff00000041810 */
[C---:B-1----:R-:W-:Y:S01]  /*50e0*/  HMMA.16816.F32.BF16 R36, R76.reuse, R40, R8 ;  /* 0x000000284c24723c */ /* 0x042fe20000041808 */
[----:B------:R-:W1:Y:S07]  /*50f0*/  LDSM.16.MT88.4 R8, [R97+0x1c00] ;  /* 0x001c00006108783b */ /* 0x000e6e0000004200 */
[C---:B------:R-:W-:Y:S01]  /*5100*/  HMMA.16816.F32.BF16 R40, R76.reuse, R42, R12 ;  /* 0x0000002a4c28723c */ /* 0x040fe2000004180c */
[----:B------:R-:W2:Y:S07]  /*5110*/  LDSM.16.MT88.4 R12, [R97+0x2c00] ;  /* 0x002c0000610c783b */ /* 0x000eae0000004200 */
[C---:B---3--:R-:W-:Y:S08]  /*5120*/  HMMA.16816.F32.BF16 R52, R76.reuse, R56, R24 ;  /* 0x000000384c34723c */ /* 0x048ff00000041818 */
[C---:B------:R-:W-:Y:S08]  /*5130*/  HMMA.16816.F32.BF16 R56, R76.reuse, R58, R28 ;  /* 0x0000003a4c38723c */ /* 0x040ff0000004181c */
[C---:B------:R-:W-:Y:S08]  /*5140*/  HMMA.16816.F32.BF16 R48, R76.reuse, R50, R20 ;  /* 0x000000324c30723c */ /* 0x040ff00000041814 */
[C---:B-1----:R-:W-:Y:S08]  /*5150*/  HMMA.16816.F32.BF16 R60, R76.reuse, R8, R32 ;  /* 0x000000084c3c723c */ /* 0x042ff00000041820 */
[C---:B------:R-:W-:Y:S08]  /*5160*/  HMMA.16816.F32.BF16 R64, R76.reuse, R10, R64 ;  /* 0x0000000a4c40723c */ /* 0x040ff00000041840 */
[C---:B--2---:R-:W-:Y:S08]  /*5170*/  HMMA.16816.F32.BF16 R80, R76.reuse, R12, R80 ;  /* 0x0000000c4c50723c */ /* 0x044ff00000041850 */
[----:B------:R-:W-:-:S15]  /*5180*/  HMMA.16816.F32.BF16 R76, R76, R14, R4 ;  /* 0x0000000e4c4c723c */ /* 0x000fde0000041804 */
[----:B------:R-:W-:-:S05]  /*5190*/  NOP ;  /* 0x0000000000007918 */ /* 0x000fca0000000000 */
.L_x_231:
[----:B------:R-:W-:-:S13]  /*51a0*/  ISETP.GE.AND P0, PT, R126, RZ, PT ;  /* 0x000000ff7e00720c */ /* 0x000fda0003f06270 */
[----:B------:R-:W-:Y:S05]  /*51b0*/  @!P0 BRA `(.L_x_233) ;  /* 0x0000001800888947 */ /* 0x000fea0003800000 */
[C---:B------:R-:W-:Y:S01]  /*51c0*/  IMAD.SHL.U32 R88, R85.reuse, 0x20, RZ ;  /* 0x0000002055587824 */ /* 0x040fe200078e00ff */
[C---:B------:R-:W-:Y:S01]  /*51d0*/  SHF.L.U64.HI R125, R86.reuse, 0x5, R87 ;  /* 0x00000005567d7819 */ /* 0x040fe20000010257 */
[----:B------:R-:W-:Y:S01]  /*51e0*/  IMAD.SHL.U32 R0, R85, 0x4, RZ ;  /* 0x0000000455007824 */ /* 0x000fe200078e00ff */
[----:B------:R-:W-:Y:S01]  /*51f0*/  SHF.R.U32.HI R85, RZ, 0x1, R85 ;  /* 0x00000001ff557819 */ /* 0x000fe20000011655 */
[----:B------:R-:W-:Y:S01]  /*5200*/  IMAD.SHL.U32 R129, R86, 0x20, RZ ;  /* 0x0000002056817824 */ /* 0x000fe200078e00ff */
[----:B------:R-:W-:Y:S01]  /*5210*/  LOP3.LUT R5, R88, 0xc0, RZ, 0xc0, !PT ;  /* 0x000000c058057812 */ /* 0x000fe200078ec0ff */
[----:B------:R-:W1:Y:S03]  /*5220*/  LDCU UR4, c[0x0][0x45c] ;  /* 0x00008b80ff0477ac */ /* 0x000e660008000800 */
[----:B------:R-:W-:Y:S01]  /*5230*/  LOP3.LUT R0, R5, 0x18, R0, 0xf8, !PT ;  /* 0x0000001805007812 */ /* 0x000fe200078ef800 */
[----:B------:R-:W2:Y:S03]  /*5240*/  LDCU.64 UR6, c[0x0][0x3c0] ;  /* 0x00007800ff0677ac */ /* 0x000ea60008000a00 */
[----:B------:R-:W-:Y:S01]  /*5250*/  LOP3.LUT R85, R0, 0x8, R85, 0x78, !PT ;  /* 0x0000000800557812 */ /* 0x000fe200078e7855 */
[----:B------:R-:W-:-:S03]  /*5260*/  IMAD.MOV.U32 R0, RZ, RZ, R3 ;  /* 0x000000ffff007224 */ /* 0x000fc600078e0003 */
[----:B------:R-:W-:Y:S01]  /*5270*/  LOP3.LUT R88, R85, 0x120, R88, 0xf8, !PT ;  /* 0x0000012055587812 */ /* 0x000fe200078ef858 */
[----:B------:R-:W-:-:S03]  /*5280*/  IMAD.MOV.U32 R85, RZ, RZ, R84 ;  /* 0x000000ffff557224 */ /* 0x000fc600078e0054 */
[----:B------:R-:W-:-:S05]  /*5290*/  LEA R88, R88, UR5, 0x1 ;  /* 0x0000000558587c11 */ /* 0x000fca000f8e08ff */
[C---:B------:R-:W-:Y:S02]  /*52a0*/  VIADD R128, R88.reuse, 0x6000 ;  /* 0x0000600058807836 */ /* 0x040fe40000000000 */
[----:B------:R-:W-:Y:S01]  /*52b0*/  VIADD R127, R88, 0x6020 ;  /* 0x00006020587f7836 */ /* 0x000fe20000000000 */
[----:B-12---:R-:W-:Y:S06]  /*52c0*/  BRA `(.L_x_234) ;  /* 0x00000000005c7947 */ /* 0x006fec0003800000 */
.L_x_236:
        /* <DEDUP_REMOVED lines=23> */
.L_x_234:
[----:B------:R-:W-:Y:S04]  /*5440*/  DEPBAR.LE SB0, 0x0 ;  /* 0x000080000000791a */ /* 0x000fe80000000000 */
[----:B------:R-:W-:Y:S01]  /*5450*/  BAR.SYNC.DEFER_BLOCKING 0x0 ;  /* 0x0000000000007b1d */ /* 0x000fe20000010000 */
[C---:B------:R-:W-:Y:S04]  /*5460*/  IMAD.WIDE.U32 R86, R126.reuse, UR6, RZ ;  /* 0x000000067e567c25 */ /* 0x040fe8000f8e00ff */
[----:B------:R-:W-:Y:S01]  /*5470*/  IMAD R2, R126, UR7, R87 ;  /* 0x000000077e027c24 */ /* 0x000fe2000f8e0257 */
[CC--:B------:R-:W-:Y:S02]  /*5480*/  LEA R136, P1, R86.reuse, R120.reuse, 0x7 ;  /* 0x0000007856887211 */ /* 0x0c0fe400078238ff */
[C---:B------:R-:W-:Y:S02]  /*5490*/  LEA R3, P0, R86.reuse, R129, 0x6 ;  /* 0x0000008156037211 */ /* 0x040fe400078030ff */
[C-C-:B------:R-:W-:Y:S02]  /*54a0*/  LEA.HI.X R137, R86.reuse, R119, R2.reuse, 0x7, P1 ;  /* 0x0000007756897211 */ /* 0x140fe400008f3c02 */
[----:B------:R-:W-:Y:S02]  /*54b0*/  LEA.HI.X R84, R86, R125, R2, 0x6, P0 ;  /* 0x0000007d56547211 */ /* 0x000fe400000f3402 */
        /* <DEDUP_REMOVED lines=18> */
[----:B------:R-:W-:Y:S01]  /*55e0*/  LDSM.16.M88.4 R112, [R90+0x3800] ;  /* 0x003800005a70783b */ /* 0x000fe20000000200 */
[C---:B--2---:R-:W-:Y:S08]  /*55f0*/  HMMA.16816.F32.BF16 R4, R92.reuse, R96, RZ ;  /* 0x000000605c04723c */ /* 0x044ff000000418ff */
[C---:B------:R-:W-:Y:S01]  /*5600*/  HMMA.16816.F32.BF16 R8, R92.reuse, R98, RZ ;  /* 0x000000625c08723c */ /* 0x040fe200000418ff */
[----:B------:R-:W-:Y:S07]  /*5610*/  LDSM.16.M88.4 R96, [R91] ;  /* 0x000000005b60783b */ /* 0x000fee0000000200 */
[C---:B---3--:R-:W-:Y:S08]  /*5620*/  HMMA.16816.F32.BF16 R12, R92.reuse, R100, RZ ;  /* 0x000000645c0c723c */ /* 0x048ff000000418ff */
[C---:B------:R-:W-:Y:S01]  /*5630*/  HMMA.16816.F32.BF16 R16, R92.reuse, R102, RZ ;  /* 0x000000665c10723c */ /* 0x040fe200000418ff */
[----:B------:R-:W2:Y:S07]  /*5640*/  LDSM.16.M88.4 R100, [R90+0x3000] ;  /* 0x003000005a64783b */ /* 0x000eae0000000200 */
[C---:B----4-:R-:W-:Y:S08]  /*5650*/  HMMA.16816.F32.BF16 R20, R92.reuse, R104, RZ ;  /* 0x000000685c14723c */ /* 0x050ff000000418ff */
[C---:B------:R-:W-:Y:S01]  /*5660*/  HMMA.16816.F32.BF16 R24, R92.reuse, R106, RZ ;  /* 0x0000006a5c18723c */ /* 0x040fe200000418ff */
[----:B------:R-:W3:Y:S07]  /*5670*/  LDSM.16.M88.4 R104, [R90+0x3400] ;  /* 0x003400005a68783b */ /* 0x000eee0000000200 */
[C---:B-----5:R-:W-:Y:S08]  /*5680*/  HMMA.16816.F32.BF16 R28, R92.reuse, R108, RZ ;  /* 0x0000006c5c1c723c */ /* 0x060ff000000418ff */
[----:B------:R-:W-:Y:S01]  /*5690*/  HMMA.16816.F32.BF16 R32, R92, R110, RZ ;  /* 0x0000006e5c20723c */ /* 0x000fe200000418ff */
[----:B------:R-:W4:Y:S04]  /*56a0*/  LDSM.16.M88.4 R92, [R90+0x3c00] ;  /* 0x003c00005a5c783b */ /* 0x000f280000000200 */
[----:B------:R-:W-:Y:S03]  /*56b0*/  LDSM.16.M88.4 R108, [R116+0x4400] ;  /* 0x00440000746c783b */ /* 0x000fe60000000200 */
[C---:B--2---:R-:W-:Y:S08]  /*56c0*/  HMMA.16816.F32.BF16 R4, R96.reuse, R100, R4 ;  /* 0x000000646004723c */ /* 0x044ff00000041804 */
[C---:B------:R-:W-:Y:S01]  /*56d0*/  HMMA.16816.F32.BF16 R8, R96.reuse, R102, R8 ;  /* 0x000000666008723c */ /* 0x040fe20000041808 */
[----:B------:R-:W-:Y:S07]  /*56e0*/  LDSM.16.M88.4 R100, [R117+0x1000] ;  /* 0x001000007564783b */ /* 0x000fee0000000200 */
[C---:B---3--:R-:W-:Y:S08]  /*56f0*/  HMMA.16816.F32.BF16 R12, R96.reuse, R104, R12 ;  /* 0x00000068600c723c */ /* 0x048ff0000004180c */
[C---:B------:R-:W-:Y:S01]  /*5700*/  HMMA.16816.F32.BF16 R16, R96.reuse, R106, R16 ;  /* 0x0000006a6010723c */ /* 0x040fe20000041810 */
[----:B------:R-:W2:Y:S07]  /*5710*/  LDSM.16.M88.4 R104, [R116+0x4000] ;  /* 0x004000007468783b */ /* 0x000eae0000000200 */
[C---:B------:R-:W-:Y:S08]  /*5720*/  HMMA.16816.F32.BF16 R20, R96.reuse, R112, R20 ;  /* 0x000000706014723c */ /* 0x040ff00000041814 */
[C---:B------:R-:W-:Y:S08]  /*5730*/  HMMA.16816.F32.BF16 R24, R96.reuse, R114, R24 ;  /* 0x000000726018723c */ /* 0x040ff00000041818 */
[C---:B----4-:R-:W-:Y:S08]  /*5740*/  HMMA.16816.F32.BF16 R28, R96.reuse, R92, R28 ;  /* 0x0000005c601c723c */ /* 0x050ff0000004181c */
[----:B------:R-:W-:Y:S01]  /*5750*/  HMMA.16816.F32.BF16 R32, R96, R94, R32 ;  /* 0x0000005e6020723c */ /* 0x000fe20000041820 */
[----:B------:R-:W3:Y:S04]  /*5760*/  LDSM.16.M88.4 R92, [R116+0x4800] ;  /* 0x00480000745c783b */ /* 0x000ee80000000200 */
[----:B------:R-:W4:Y:S03]  /*5770*/  LDSM.16.M88.4 R96, [R116+0x4c00] ;  /* 0x004c00007460783b */ /* 0x000f260000000200 */
[C---:B--2---:R-:W-:Y:S08]  /*5780*/  HMMA.16816.F32.BF16 R4, R100.reuse, R104, R4 ;  /* 0x000000686404723c */ /* 0x044ff00000041804 */
[C---:B------:R-:W-:Y:S01]  /*5790*/  HMMA.16816.F32.BF16 R8, R100.reuse, R106, R8 ;  /* 0x0000006a6408723c */ /* 0x040fe20000041808 */
[----:B------:R-:W-:Y:S07]  /*57a0*/  LDSM.16.M88.4 R104, [R90+0x4000] ;  /* 0x004000005a68783b */ /* 0x000fee0000000200 */
[C---:B------:R-:W-:Y:S08]  /*57b0*/  HMMA.16816.F32.BF16 R12, R100.reuse, R108, R12 ;  /* 0x0000006c640c723c */ /* 0x040ff0000004180c */
[C---:B------:R-:W-:Y:S01]  /*57c0*/  HMMA.16816.F32.BF16 R16, R100.reuse, R110, R16 ;  /* 0x0000006e6410723c */ /* 0x040fe20000041810 */
[----:B------:R-:W-:Y:S07]  /*57d0*/  LDSM.16.M88.4 R108, [R90+0x4400] ;  /* 0x004400005a6c783b */ /* 0x000fee0000000200 */
[C---:B---3--:R-:W-:Y:S08]  /*57e0*/  HMMA.16816.F32.BF16 R20, R100.reuse, R92, R20 ;  /* 0x0000005c6414723c */ /* 0x048ff00000041814 */
[C---:B------:R-:W-:Y:S01]  /*57f0*/  HMMA.16816.F32.BF16 R24, R100.reuse, R94, R24 ;  /* 0x0000005e6418723c */ /* 0x040fe20000041818 */
[----:B------:R-:W2:Y:S07]  /*5800*/  LDSM.16.M88.4 R92, [R91+0x1000] ;  /* 0x001000005b5c783b */ /* 0x000eae0000000200 */
        /* <DEDUP_REMOVED lines=30> */
[----:B------:R-:W-:Y:S04]  /*59f0*/  DEPBAR.LE SB0, 0x0 ;  /* 0x000080000000791a */ /* 0x000fe80000000000 */
[----:B------:R-:W-:Y:S01]  /*5a00*/  BAR.SYNC.DEFER_BLOCKING 0x0 ;  /* 0x0000000000007b1d */ /* 0x000fe20000010000 */
[C---:B--2---:R-:W-:Y:S08]  /*5a10*/  HMMA.16816.F32.BF16 R4, R104.reuse, R92, R4 ;  /* 0x0000005c6804723c */ /* 0x044ff00000041804 */
[C---:B------:R-:W-:Y:S08]  /*5a20*/  HMMA.16816.F32.BF16 R8, R104.reuse, R94, R8 ;  /* 0x0000005e6808723c */ /* 0x040ff00000041808 */
[C---:B------:R-:W-:Y:S03]  /*5a30*/  HMMA.16816.F32.BF16 R12, R104.reuse, R108, R12 ;  /* 0x0000006c680c723c */ /* 0x040fe6000004180c */
[----:B------:R-:W-:Y:S02]  /*5a40*/  FMNMX3.FTZ R2, R85, R4, R5, !PT ;  /* 0x0000000455027276 */ /* 0x000fe40007810005 */
[----:B------:R-:W-:Y:S03]  /*5a50*/  FMNMX3.FTZ R3, R0, R6, R7, !PT ;  /* 0x0000000600037276 */ /* 0x000fe60007810007 */
[C---:B------:R-:W-:Y:S03]  /*5a60*/  HMMA.16816.F32.BF16 R16, R104.reuse, R110, R16 ;  /* 0x0000006e6810723c */ /* 0x040fe60000041810 */
[----:B------:R-:W-:Y:S02]  /*5a70*/  FMNMX3.FTZ R84, R2, R8, R9, !PT ;  /* 0x0000000802547276 */ /* 0x000fe40007810009 */
[----:B------:R-:W-:Y:S03]  /*5a80*/  FMNMX3.FTZ R2, R3, R10, R11, !PT ;  /* 0x0000000a03027276 */ /* 0x000fe6000781000b */
[C---:B---3--:R-:W-:Y:S03]  /*5a90*/  HMMA.16816.F32.BF16 R20, R104.reuse, R96, R20 ;  /* 0x000000606814723c */ /* 0x048fe60000041814 */
[----:B------:R-:W-:Y:S02]  /*5aa0*/  FMNMX3.FTZ R3, R84, R12, R13, !PT ;  /* 0x0000000c54037276 */ /* 0x000fe4000781000d */
[----:B------:R-:W-:Y:S03]  /*5ab0*/  FMNMX3.FTZ R2, R2, R14, R15, !PT ;  /* 0x0000000e02027276 */ /* 0x000fe6000781000f */
[C---:B------:R-:W-:Y:S03]  /*5ac0*/  HMMA.16816.F32.BF16 R24, R104.reuse, R98, R24 ;  /* 0x000000626818723c */ /* 0x040fe60000041818 */
[----:B------:R-:W-:Y:S02]  /*5ad0*/  FMNMX3.FTZ R3, R3, R16, R17, !PT ;  /* 0x0000001003037276 */ /* 0x000fe40007810011 */
[----:B------:R-:W-:Y:S03]  /*5ae0*/  FMNMX3.FTZ R2, R2, R18, R19, !PT ;  /* 0x0000001202027276 */ /* 0x000fe60007810013 */
[C---:B----4-:R-:W-:Y:S03]  /*5af0*/  HMMA.16816.F32.BF16 R28, R104.reuse, R100, R28 ;  /* 0x00000064681c723c */ /* 0x050fe6000004181c */
        /* <DEDUP_REMOVED lines=8> */
[----:B-1----:R-:W-:Y:S06]  /*5b80*/  @P0 BRA `(.L_x_236) ;  /* 0xfffffff400d00947 */ /* 0x002fec000383ffff */
.L_x_235:
[----:B-1----:R-:W1:Y:S01]  /*5b90*/  SHFL.BFLY PT, R95, R130, 0x2, 0x1f ;  /* 0x0c401f00825f7f89 */ /* 0x002e6200000e0000 */
[----:B------:R-:W-:Y:S02]  /*5ba0*/  FMNMX3.FTZ R89, R89, R34, R35, !PT ;  /* 0x0000002259597276 */ /* 0x000fe40007810023 */
[----:B------:R-:W-:Y:S05]  /*5bb0*/  MOV R108, R127 ;  /* 0x0000007f006c7202 */ /* 0x000fea0000000f00 */
[----:B------:R-:W-:Y:S01]  /*5bc0*/  LDSM.16.MT88.4 R96, [R88+0x6000] ;  /* 0x006000005860783b */ /* 0x000fe20000004200 */
[----:B------:R-:W-:Y:S07]  /*5bd0*/  @P6 IADD3 R108, PT, PT, R128, -0x20, RZ ;  /* 0xffffffe0806c6810 */ /* 0x000fee0007ffe0ff */
[----:B------:R-:W2:Y:S08]  /*5be0*/  SHFL.BFLY PT, R2, R89, 0x2, 0x1f ;  /* 0x0c401f0059027f89 */ /* 0x000eb000000e0000 */
[----:B------:R-:W-:Y:S08]  /*5bf0*/  LDSM.16.MT88.4 R100, [R108] ;  /* 0x000000006c64783b */ /* 0x000ff00000004200 */
[----:B------:R-:W-:Y:S01]  /*5c00*/  LDSM.16.MT88.4 R104, [R88+0x7000] ;  /* 0x007000005868783b */ /* 0x000fe20000004200 */
[----:B-1----:R-:W-:Y:S07]  /*5c10*/  FMNMX.FTZ R93, R130, R95, !PT ;  /* 0x0000005f825d7209 */ /* 0x002fee0007810000 */
[----:B------:R-:W1:Y:S01]  /*5c20*/  SHFL.BFLY PT, R92, R93, 0x1, 0x1f ;  /* 0x0c201f005d5c7f89 */ /* 0x000e6200000e0000 */
[----:B--2---:R-:W-:Y:S07]  /*5c30*/  FMNMX.FTZ R87, R89, R2, !PT ;  /* 0x0000000259577209 */ /* 0x004fee0007810000 */
[----:B------:R-:W2:Y:S01]  /*5c40*/  SHFL.BFLY PT, R86, R87, 0x1, 0x1f ;  /* 0x0c201f0057567f89 */ /* 0x000ea200000e0000 */
[----:B-1----:R-:W-:Y:S04]  /*5c50*/  FMNMX.FTZ R84, R93, R92, !PT ;  /* 0x0000005c5d547209 */ /* 0x002fe80007810000 */
[C---:B------:R-:W-:Y:S01]  /*5c60*/  FSETP.NEU.FTZ.AND P0, PT, R84.reuse, -INF , PT ;  /* 0xff8000005400780b */ /* 0x040fe20003f1d000 */
[C---:B------:R-:W-:Y:S01]  /*5c70*/  FMUL.FTZ R132, R84.reuse, UR4 ;  /* 0x0000000454847c20 */ /* 0x040fe20008410000 */
[----:B------:R-:W-:Y:S01]  /*5c80*/  FADD.FTZ R2, -R84, R85 ;  /* 0x0000005554027221 */ /* 0x000fe20000010100 */
[----:B--2---:R-:W-:Y:S03]  /*5c90*/  FMNMX.FTZ R3, R87, R86, !PT ;  /* 0x0000005657037209 */ /* 0x004fe60007810000 */
        /* <DEDUP_REMOVED lines=18> */
[--C-:B------:R-:W-:Y:S03]  /*5dc0*/  FFMA.FTZ R144, R30, UR4, -R130.reuse ;  /* 0x000000041e907c23 */ /* 0x100fe60008010882 */
[----:B------:R-:W2:Y:S01]  /*5dd0*/  MUFU.EX2 R0, R86 ;  /* 0x0000005600007308 */ /* 0x000ea20000000800 */
[----:B------:R-:W-:Y:S01]  /*5de0*/  FFMA.FTZ R147, R31, UR4, -R130 ;  /* 0x000000041f937c23 */ /* 0x000fe20008010882 */
[--C-:B------:R-:W-:Y:S01]  /*5df0*/  FFMA.FTZ R134, R12, UR4, -R132.reuse ;  /* 0x000000040c867c23 */ /* 0x100fe20008010884 */
[----:B------:R-:W-:Y:S01]  /*5e00*/  FFMA.FTZ R137, R13, UR4, -R132 ;  /* 0x000000040d897c23 */ /* 0x000fe20008010884 */
[--C-:B------:R-:W-:Y:S01]  /*5e10*/  FFMA.FTZ R136, R14, UR4, -R130.reuse ;  /* 0x000000040e887c23 */ /* 0x100fe20008010882 */
[--C-:B------:R-:W-:Y:S01]  /*5e20*/  FFMA.FTZ R139, R15, UR4, -R130.reuse ;  /* 0x000000040f8b7c23 */ /* 0x100fe20008010882 */
[--C-:B------:R-:W-:Y:S01]  /*5e30*/  FFMA.FTZ R140, R22, UR4, -R130.reuse ;  /* 0x00000004168c7c23 */ /* 0x100fe20008010882 */
        /* <DEDUP_REMOVED lines=40> */
[----:B------:R-:W-:Y:S03]  /*60c0*/  LDSM.16.MT88.4 R80, [R88+0x6400] ;  /* 0x006400005850783b */ /* 0x000fe60000004200 */
[----:B------:R-:W1:Y:S01]  /*60d0*/  MUFU.EX2 R111, R111 ;  /* 0x0000006f006f7308 */ /* 0x000e620000000800 */
[----:B--2---:R-:W-:Y:S01]  /*60e0*/  F2FP.BF16.F32.PACK_AB R93, R109, R135 ;  /* 0x000000876d5d723e */ /* 0x004fe200000010ff */
        /* <DEDUP_REMOVED lines=12> */
[----:B------:R-:W-:Y:S01]  /*61b0*/  FFMA.FTZ R138, R16, UR4, -R132 ;  /* 0x00000004108a7c23 */ /* 0x000fe20008010884 */
[----:B------:R-:W-:Y:S03]  /*61c0*/  FMUL.FTZ R16, R2, R76 ;  /* 0x0000004c02107220 */ /* 0x000fe60000410000 */
[----:B------:R-:W2:Y:S01]  /*61d0*/  MUFU.EX2 R114, R114 ;  /* 0x0000007200727308 */ /* 0x000ea20000000800 */
[C---:B-1----:R-:W-:Y:S01]  /*61e0*/  F2FP.BF16.F32.PACK_AB R94, R111.reuse, R110 ;  /* 0x0000006e6f5e723e */ /* 0x042fe200000010ff */
[----:B------:R-:W-:Y:S01]  /*61f0*/  FFMA.FTZ R141, R18, UR4, -R130 ;  /* 0x00000004128d7c23 */ /* 0x000fe20008010882 */
[----:B------:R-:W-:Y:S01]  /*6200*/  FMUL.FTZ R18, R0, R78 ;  /* 0x0000004e00127220 */ /* 0x000fe20000410000 */
[----:B------:R-:W-:Y:S01]  /*6210*/  FFMA.FTZ R146, R32, UR4, -R132 ;  /* 0x0000000420927c23 */ /* 0x000fe20008010884 */
[----:B------:R-:W-:Y:S01]  /*6220*/  FFMA.FTZ R148, R34, UR4, -R130 ;  /* 0x0000000422947c23 */ /* 0x000fe20008010882 */
[----:B------:R-:W-:Y:S01]  /*6230*/  FFMA.FTZ R115, R2, R133, R115 ;  /* 0x0000008502737223 */ /* 0x000fe20000010073 */
[----:B------:R-:W-:Y:S03]  /*6240*/  ISETP.NE.AND P0, PT, R126, RZ, PT ;  /* 0x000000ff7e00720c */ /* 0x000fe60003f05270 */
[----:B------:R-:W-:Y:S01]  /*6250*/  MUFU.EX2 R134, R134 ;  /* 0x0000008600867308 */ /* 0x000fe20000000800 */
[----:B------:R-:W-:Y:S01]  /*6260*/  FFMA.FTZ R135, R0, R131, R135 ;  /* 0x0000008300877223 */ /* 0x000fe20000010087 */
[----:B------:R-:W-:Y:S01]  /*6270*/  FADD.FTZ R115, R112, R115 ;  /* 0x0000007370737221 */ /* 0x000fe20000010000 */
[----:B------:R-:W-:Y:S02]  /*6280*/  IADD3 R126, PT, PT, R126, -0x1, RZ ;  /* 0xffffffff7e7e7810 */ /* 0x000fe40007ffe0ff */
[----:B------:R-:W-:Y:S01]  /*6290*/  MOV R85, R84 ;  /* 0x0000005400557202 */ /* 0x000fe20000000f00 */
[----:B------:R-:W-:Y:S04]  /*62a0*/  FADD.FTZ R110, R110, R115 ;  /* 0x000000736e6e7221 */ /* 0x000fe80000010000 */
[----:B------:R-:W1:Y:S01]  /*62b0*/  MUFU.EX2 R137, R137 ;  /* 0x0000008900897308 */ /* 0x000e620000000800 */
[----:B--2---:R-:W-:Y:S01]  /*62c0*/  F2FP.BF16.F32.PACK_AB R95, R114, R113 ;  /* 0x00000071725f723e */ /* 0x004fe200000010ff */
[----:B------:R-:W-:Y:S06]  /*62d0*/  FADD.FTZ R111, R111, R110 ;  /* 0x0000006e6f6f7221 */ /* 0x000fec0000010000 */
[C---:B------:R-:W-:Y:S02]  /*62e0*/  HMMA.16816.F32.BF16 R36, R92.reuse, R96, R36 ;  /* 0x000000605c24723c */ /* 0x040fe40000041824 */
[----:B------:R-:W-:Y:S06]  /*62f0*/  MUFU.EX2 R136, R136 ;  /* 0x0000008800887308 */ /* 0x000fec0000000800 */
[C---:B------:R-:W-:Y:S01]  /*6300*/  HMMA.16816.F32.BF16 R40, R92.reuse, R98, R40 ;  /* 0x000000625c28723c */ /* 0x040fe20000041828 */
[----:B------:R-:W2:Y:S03]  /*6310*/  LDSM.16.MT88.4 R96, [R108+0x1000] ;  /* 0x001000006c60783b */ /* 0x000ea60000004200 */
[----:B------:R-:W3:Y:S01]  /*6320*/  MUFU.EX2 R139, R139 ;  /* 0x0000008b008b7308 */ /* 0x000ee20000000800 */
[C---:B-1----:R-:W-:Y:S01]  /*6330*/  F2FP.BF16.F32.PACK_AB R76, R137.reuse, R134 ;  /* 0x00000086894c723e */ /* 0x042fe200000010ff */
[----:B------:R-:W-:Y:S02]  /*6340*/  FADD.FTZ R134, R134, R111 ;  /* 0x0000006f86867221 */ /* 0x000fe40000010000 */
[C---:B------:R-:W-:Y:S06]  /*6350*/  HMMA.16816.F32.BF16 R44, R92.reuse, R100, R44 ;  /* 0x000000645c2c723c */ /* 0x040fec000004182c */
[----:B------:R-:W-:Y:S01]  /*6360*/  MUFU.EX2 R138, R138 ;  /* 0x0000008a008a7308 */ /* 0x000fe20000000800 */
[----:B------:R-:W-:Y:S01]  /*6370*/  FADD.FTZ R137, R137, R134 ;  /* 0x0000008689897221 */ /* 0x000fe20000010000 */
[C---:B------:R-:W-:Y:S01]  /*6380*/  HMMA.16816.F32.BF16 R48, R92.reuse, R102, R48 ;  /* 0x000000665c30723c */ /* 0x040fe20000041830 */
[----:B------:R-:W1:Y:S07]  /*6390*/  LDSM.16.MT88.4 R100, [R88+0x8000] ;  /* 0x008000005864783b */ /* 0x000e6e0000004200 */
[----:B------:R-:W-:Y:S01]  /*63a0*/  MUFU.EX2 R141, R141 ;  /* 0x0000008d008d7308 */ /* 0x000fe20000000800 */
[C---:B------:R-:W-:Y:S09]  /*63b0*/  HMMA.16816.F32.BF16 R52, R92.reuse, R104, R52 ;  /* 0x000000685c34723c */ /* 0x040ff20000041834 */
[----:B------:R-:W-:Y:S01]  /*63c0*/  MUFU.EX2 R140, R140 ;  /* 0x0000008c008c7308 */ /* 0x000fe20000000800 */
[C---:B------:R-:W-:Y:S01]  /*63d0*/  HMMA.16816.F32.BF16 R56, R92.reuse, R106, R56 ;  /* 0x0000006a5c38723c */ /* 0x040fe20000041838 */
[----:B------:R-:W4:Y:S08]  /*63e0*/  LDSM.16.MT88.4 R104, [R108+0x2000] ;  /* 0x002000006c68783b */ /* 0x000f300000004200 */
[----:B------:R-:W5:Y:S01]  /*63f0*/  MUFU.EX2 R143, R143 ;  /* 0x0000008f008f7308 */ /* 0x000f620000000800 */
[C---:B--2---:R-:W-:Y:S09]  /*6400*/  HMMA.16816.F32.BF16 R60, R92.reuse, R96, R60 ;  /* 0x000000605c3c723c */ /* 0x044ff2000004183c */
[----:B------:R-:W-:Y:S01]  /*6410*/  MUFU.EX2 R142, R142 ;  /* 0x0000008e008e7308 */ /* 0x000fe20000000800 */
[C---:B------:R-:W-:Y:S01]  /*6420*/  HMMA.16816.F32.BF16 R64, R92.reuse, R98, R64 ;  /* 0x000000625c40723c */ /* 0x040fe20000041840 */
[----:B------:R-:W2:Y:S08]  /*6430*/  LDSM.16.MT88.4 R96, [R108+0x400] ;  /* 0x000400006c60783b */ /* 0x000eb00000004200 */
[----:B------:R-:W-:Y:S01]  /*6440*/  MUFU.EX2 R145, R145 ;  /* 0x0000009100917308 */ /* 0x000fe20000000800 */
[C---:B-1----:R-:W-:Y:S09]  /*6450*/  HMMA.16816.F32.BF16 R68, R92.reuse, R100, R68 ;  /* 0x000000645c44723c */ /* 0x042ff20000041844 */
[----:B------:R-:W-:Y:S01]  /*6460*/  MUFU.EX2 R144, R144 ;  /* 0x0000009000907308 */ /* 0x000fe20000000800 */
[C---:B------:R-:W-:Y:S09]  /*6470*/  HMMA.16816.F32.BF16 R72, R92.reuse, R102, R72 ;  /* 0x000000665c48723c */ /* 0x040ff20000041848 */
[----:B------:R-:W-:Y:S01]  /*6480*/  MUFU.EX2 R147, R147 ;  /* 0x0000009300937308 */ /* 0x000fe20000000800 */
[C---:B----4-:R-:W-:Y:S09]  /*6490*/  HMMA.16816.F32.BF16 R12, R92.reuse, R104, R12 ;  /* 0x000000685c0c723c */ /* 0x050ff2000004180c */
[----:B------:R-:W-:Y:S01]  /*64a0*/  MUFU.EX2 R146, R146 ;  /* 0x0000009200927308 */ /* 0x000fe20000000800 */
[----:B------:R-:W-:Y:S01]  /*64b0*/  FFMA.FTZ R105, R17, UR4, -R132 ;  /* 0x0000000411697c23 */ /* 0x000fe20008010884 */
[----:B------:R-:W-:Y:S01]  /*64c0*/  FFMA.FTZ R104, R19, UR4, -R130 ;  /* 0x0000000413687c23 */ /* 0x000fe20008010882 */
[----:B------:R-:W-:Y:S01]  /*64d0*/  FMUL.FTZ R17, R2, R77 ;  /* 0x0000004d02117220 */ /* 0x000fe20000410000 */
[----:B------:R-:W-:Y:S01]  /*64e0*/  FMUL.FTZ R19, R0, R79 ;  /* 0x0000004f00137220 */ /* 0x000fe20000410000 */
[----:B---3--:R-:W-:Y:S02]  /*64f0*/  F2FP.BF16.F32.PACK_AB R77, R139, R136 ;  /* 0x000000888b4d723e */ /* 0x008fe400000010ff */
[----:B------:R-:W-:Y:S03]  /*6500*/  MOV R0, R3 ;  /* 0x0000000300007202 */ /* 0x000fe60000000f00 */
[----:B------:R-:W1:Y:S01]  /*6510*/  MUFU.EX2 R105, R105 ;  /* 0x0000006900697308 */ /* 0x000e620000000800 */
[----:B------:R-:W-:Y:S01]  /*6520*/  HMMA.16816.F32.BF16 R16, R92, R106, R16 ;  /* 0x0000006a5c10723c */ /* 0x000fe20000041810 */
[----:B------:R-:W3:Y:S02]  /*6530*/  LDSM.16.MT88.4 R92, [R88+0x7400] ;  /* 0x00740000585c783b */ /* 0x000ee40000004200 */
[--C-:B------:R-:W-:Y:S01]  /*6540*/  FFMA.FTZ R106, R20, UR4, -R132.reuse ;  /* 0x00000004146a7c23 */ /* 0x100fe20008010884 */
[----:B------:R-:W-:Y:S05]  /*6550*/  FFMA.FTZ R107, R21, UR4, -R132 ;  /* 0x00000004156b7c23 */ /* 0x000fea0008010884 */
[----:B------:R-:W4:Y:S01]  /*6560*/  MUFU.EX2 R104, R104 ;  /* 0x0000006800687308 */ /* 0x000f220000000800 */
[----:B-----5:R-:W-:Y:S09]  /*6570*/  F2FP.BF16.F32.PACK_AB R21, R143, R140 ;  /* 0x0000008c8f15723e */ /* 0x020ff200000010ff */
[----:B------:R-:W-:Y:S01]  /*6580*/  MUFU.EX2 R106, R106 ;  /* 0x0000006a006a7308 */ /* 0x000fe20000000800 */
[C---:B-1----:R-:W-:Y:S01]  /*6590*/  F2FP.BF16.F32.PACK_AB R78, R105.reuse, R138 ;  /* 0x0000008a694e723e */ /* 0x042fe200000010ff */
[----:B------:R-:W-:Y:S04]  /*65a0*/  FADD.FTZ R138, R138, R137 ;  /* 0x000000898a8a7221 */ /* 0x000fe80000010000 */
[----:B------:R-:W-:Y:S04]  /*65b0*/  FADD.FTZ R105, R105, R138 ;  /* 0x0000008a69697221 */ /* 0x000fe80000010000 */
[----:B------:R-:W1:Y:S01]  /*65c0*/  MUFU.EX2 R107, R107 ;  /* 0x0000006b006b7308 */ /* 0x000e620000000800 */
[----:B----4-:R-:W-:Y:S07]  /*65d0*/  F2FP.BF16.F32.PACK_AB R79, R104, R141 ;  /* 0x0000008d684f723e */ /* 0x010fee00000010ff */
[C---:B------:R-:W-:Y:S02]  /*65e0*/  HMMA.16816.F32.BF16 R36, R76.reuse, R80, R36 ;  /* 0x000000504c24723c */ /* 0x040fe40000041824 */
[----:B------:R-:W-:Y:S06]  /*65f0*/  MUFU.EX2 R148, R148 ;  /* 0x0000009400947308 */ /* 0x000fec0000000800 */
[C---:B------:R-:W-:Y:S01]  /*6600*/  HMMA.16816.F32.BF16 R40, R76.reuse, R82, R40 ;  /* 0x000000524c28723c */ /* 0x040fe20000041828 */
[----:B------:R-:W4:Y:S02]  /*6610*/  LDSM.16.MT88.4 R80, [R108+0x1400] ;  /* 0x001400006c50783b */ /* 0x000f240000004200 */
[C---:B-1----:R-:W-:Y:S01]  /*6620*/  F2FP.BF16.F32.PACK_AB R20, R107.reuse, R106 ;  /* 0x0000006a6b14723e */ /* 0x042fe200000010ff */
[----:B------:R-:W-:Y:S04]  /*6630*/  FADD.FTZ R106, R106, R105 ;  /* 0x000000696a6a7221 */ /* 0x000fe80000010000 */
[C---:B--2---:R-:W-:Y:S03]  /*6640*/  HMMA.16816.F32.BF16 R44, R76.reuse, R96, R44 ;  /* 0x000000604c2c723c */ /* 0x044fe6000004182c */
[----:B------:R-:W-:Y:S05]  /*6650*/  FADD.FTZ R107, R107, R106 ;  /* 0x0000006a6b6b7221 */ /* 0x000fea0000010000 */
[C---:B------:R-:W-:Y:S01]  /*6660*/  HMMA.16816.F32.BF16 R48, R76.reuse, R98, R48 ;  /* 0x000000624c30723c */ /* 0x040fe20000041830 */
[----:B------:R-:W1:Y:S07]  /*6670*/  LDSM.16.MT88.4 R96, [R88+0x8400] ;  /* 0x008400005860783b */ /* 0x000e6e0000004200 */
[C---:B---3--:R-:W-:Y:S08]  /*6680*/  HMMA.16816.F32.BF16 R52, R76.reuse, R92, R52 ;  /* 0x0000005c4c34723c */ /* 0x048ff00000041834 */
        /* <DEDUP_REMOVED lines=8> */
[C---:B--2---:R-:W-:Y:S03]  /*6710*/  HMMA.16816.F32.BF16 R12, R76.reuse, R92, R12 ;  /* 0x0000005c4c0c723c */ /* 0x044fe6000004180c */
[----:B------:R-:W-:Y:S01]  /*6720*/  FFMA.FTZ R93, R25, UR4, -R132 ;  /* 0x00000004195d7c23 */ /* 0x000fe20008010884 */
[--C-:B------:R-:W-:Y:S01]  /*6730*/  FFMA.FTZ R92, R27, UR4, -R130.reuse ;  /* 0x000000041b5c7c23 */ /* 0x100fe20008010882 */
[----:B------:R-:W-:Y:S01]  /*6740*/  FFMA.FTZ R130, R35, UR4, -R130 ;  /* 0x0000000423827c23 */ /* 0x000fe20008010882 */
[----:B------:R-:W2:Y:S02]  /*6750*/  LDSM.16.MT88.4 R24, [R88+0x7800] ;  /* 0x007800005818783b */ /* 0x000ea40000004200 */
[----:B------:R-:W-:Y:S01]  /*6760*/  HMMA.16816.F32.BF16 R16, R76, R94, R16 ;  /* 0x0000005e4c10723c */ /* 0x000fe20000041810 */
[----:B------:R-:W4:Y:S02]  /*6770*/  MUFU.EX2 R93, R93 ;  /* 0x0000005d005d7308 */ /* 0x000f240000000800 */
[--C-:B------:R-:W-:Y:S01]  /*6780*/  FFMA.FTZ R94, R28, UR4, -R132.reuse ;  /* 0x000000041c5e7c23 */ /* 0x100fe20008010884 */
[--C-:B------:R-:W-:Y:S01]  /*6790*/  FFMA.FTZ R95, R29, UR4, -R132.reuse ;  /* 0x000000041d5f7c23 */ /* 0x100fe20008010884 */
[----:B------:R-:W-:Y:S01]  /*67a0*/  FFMA.FTZ R132, R33, UR4, -R132 ;  /* 0x0000000421847c23 */ /* 0x000fe20008010884 */
[----:B------:R-:W5:Y:S05]  /*67b0*/  LDSM.16.MT88.4 R76, [R108+0x1800] ;  /* 0x001800006c4c783b */ /* 0x000f6a0000004200 */
[----:B------:R-:W3:Y:S03]  /*67c0*/  MUFU.EX2 R92, R92 ;  /* 0x0000005c005c7308 */ /* 0x000ee60000000800 */
[----:B------:R-:W-:Y:S07]  /*67d0*/  LDSM.16.MT88.4 R28, [R88+0x6c00] ;  /* 0x006c0000581c783b */ /* 0x000fee0000004200 */
[----:B------:R-:W-:Y:S01]  /*67e0*/  MUFU.EX2 R94, R94 ;  /* 0x0000005e005e7308 */ /* 0x000fe20000000800 */
[C---:B----4-:R-:W-:Y:S01]  /*67f0*/  F2FP.BF16.F32.PACK_AB R22, R93.reuse, R142 ;  /* 0x0000008e5d16723e */ /* 0x050fe200000010ff */
[----:B------:R-:W-:Y:S04]  /*6800*/  FADD.FTZ R142, R142, R107 ;  /* 0x0000006b8e8e7221 */ /* 0x000fe80000010000 */
[----:B------:R-:W-:Y:S04]  /*6810*/  FADD.FTZ R93, R93, R142 ;  /* 0x0000008e5d5d7221 */ /* 0x000fe80000010000 */
[----:B------:R-:W4:Y:S01]  /*6820*/  MUFU.EX2 R95, R95 ;  /* 0x0000005f005f7308 */ /* 0x000f220000000800 */
[----:B---3--:R-:W-:Y:S07]  /*6830*/  F2FP.BF16.F32.PACK_AB R23, R92, R145 ;  /* 0x000000915c17723e */ /* 0x008fee00000010ff */
[C---:B------:R-:W-:Y:S02]  /*6840*/  HMMA.16816.F32.BF16 R36, R20.reuse, R80, R36 ;  /* 0x000000501424723c */ /* 0x040fe40000041824 */
[----:B------:R-:W3:Y:S06]  /*6850*/  MUFU.EX2 R33, R132 ;  /* 0x0000008400217308 */ /* 0x000eec0000000800 */
[C---:B------:R-:W-:Y:S01]  /*6860*/  HMMA.16816.F32.BF16 R40, R20.reuse, R82, R40 ;  /* 0x000000521428723c */ /* 0x040fe20000041828 */
[----:B------:R-:W3:Y:S03]  /*6870*/  LDSM.16.MT88.4 R80, [R88+0x8800] ;  /* 0x008800005850783b */ /* 0x000ee60000004200 */
[----:B------:R-:W3:Y:S04]  /*6880*/  MUFU.EX2 R149, R130 ;  /* 0x0000008200957308 */ /* 0x000ee80000000800 */
[C---:B-1----:R-:W-:Y:S08]  /*6890*/  HMMA.16816.F32.BF16 R44, R20.reuse, R96, R44 ;  /* 0x00000060142c723c */ /* 0x042ff0000004182c */
[C---:B------:R-:W-:Y:S08]  /*68a0*/  HMMA.16816.F32.BF16 R48, R20.reuse, R98, R48 ;  /* 0x000000621430723c */ /* 0x040ff00000041830 */
[C---:B--2---:R-:W-:Y:S08]  /*68b0*/  HMMA.16816.F32.BF16 R52, R20.reuse, R24, R52 ;  /* 0x000000181434723c */ /* 0x044ff00000041834 */
[C---:B------:R-:W-:Y:S01]  /*68c0*/  HMMA.16816.F32.BF16 R56, R20.reuse, R26, R56 ;  /* 0x0000001a1438723c */ /* 0x040fe20000041838 */
[----:B------:R-:W1:Y:S07]  /*68d0*/  LDSM.16.MT88.4 R24, [R108+0x2800] ;  /* 0x002800006c18783b */ /* 0x000e6e0000004200 */
[C---:B-----5:R-:W-:Y:S03]  /*68e0*/  HMMA.16816.F32.BF16 R60, R20.reuse, R76, R60 ;  /* 0x0000004c143c723c */ /* 0x060fe6000004183c */
[----:B----4-:R-:W-:Y:S01]  /*68f0*/  F2FP.BF16.F32.PACK_AB R76, R95, R94 ;  /* 0x0000005e5f4c723e */ /* 0x010fe200000010ff */
[----:B------:R-:W-:Y:S01]  /*6900*/  FADD.FTZ R94, R94, R93 ;  /* 0x0000005d5e5e7221 */ /* 0x000fe20000010000 */
[----:B------:R-:W-:Y:S03]  /*6910*/  F2FP.BF16.F32.PACK_AB R77, R147, R144 ;  /* 0x00000090934d723e */ /* 0x000fe600000010ff */
[C---:B------:R-:W-:Y:S03]  /*6920*/  HMMA.16816.F32.BF16 R64, R20.reuse, R78, R64 ;  /* 0x0000004e1440723c */ /* 0x040fe60000041840 */
[----:B---3--:R-:W-:Y:S01]  /*6930*/  F2FP.BF16.F32.PACK_AB R78, R33, R146 ;  /* 0x00000092214e723e */ /* 0x008fe200000010ff */
[----:B------:R-:W-:Y:S01]  /*6940*/  FADD.FTZ R95, R95, R94 ;  /* 0x0000005e5f5f7221 */ /* 0x000fe20000010000 */
[----:B------:R-:W-:Y:S03]  /*6950*/  F2FP.BF16.F32.PACK_AB R79, R149, R148 ;  /* 0x00000094954f723e */ /* 0x000fe600000010ff */
[C---:B------:R-:W-:Y:S03]  /*6960*/  HMMA.16816.F32.BF16 R68, R20.reuse, R80, R68 ;  /* 0x000000501444723c */ /* 0x040fe60000041844 */
[----:B------:R-:W-:Y:S04]  /*6970*/  FADD.FTZ R146, R146, R95 ;  /* 0x0000005f92927221 */ /* 0x000fe80000010000 */
[----:B------:R-:W-:Y:S01]  /*6980*/  FADD.FTZ R133, R33, R146 ;  /* 0x0000009221857221 */ /* 0x000fe20000010000 */
[C---:B------:R-:W-:Y:S01]  /*6990*/  HMMA.16816.F32.BF16 R72, R20.reuse, R82, R72 ;  /* 0x000000521448723c */ /* 0x040fe20000041848 */
[----:B------:R-:W2:Y:S07]  /*69a0*/  LDSM.16.MT88.4 R80, [R108+0xc00] ;  /* 0x000c00006c50783b */ /* 0x000eae0000004200 */
[C---:B-1----:R-:W-:Y:S08]  /*69b0*/  HMMA.16816.F32.BF16 R12, R20.reuse, R24, R12 ;  /* 0x00000018140c723c */ /* 0x042ff0000004180c */
[----:B------:R-:W-:Y:S01]  /*69c0*/  HMMA.16816.F32.BF16 R16, R20, R26, R16 ;  /* 0x0000001a1410723c */ /* 0x000fe20000041810 */
[----:B------:R-:W1:Y:S07]  /*69d0*/  LDSM.16.MT88.4 R20, [R88+0x7c00] ;  /* 0x007c00005814783b */ /* 0x000e6e0000004200 */
[C---:B------:R-:W-:Y:S01]  /*69e0*/  HMMA.16816.F32.BF16 R36, R76.reuse, R28, R36 ;  /* 0x0000001c4c24723c */ /* 0x040fe20000041824 */
[----:B------:R-:W3:Y:S07]  /*69f0*/  LDSM.16.MT88.4 R24, [R108+0x1c00] ;  /* 0x001c00006c18783b */ /* 0x000eee0000004200 */
[C---:B------:R-:W-:Y:S01]  /*6a00*/  HMMA.16816.F32.BF16 R40, R76.reuse, R30, R40 ;  /* 0x0000001e4c28723c */ /* 0x040fe20000041828 */
[----:B------:R-:W4:Y:S07]  /*6a10*/  LDSM.16.MT88.4 R28, [R88+0x8c00] ;  /* 0x008c0000581c783b */ /* 0x000f2e0000004200 */
[C---:B--2---:R-:W-:Y:S03]  /*6a20*/  HMMA.16816.F32.BF16 R44, R76.reuse, R80, R44 ;  /* 0x000000504c2c723c */ /* 0x044fe6000004182c */
[----:B------:R-:W-:Y:S04]  /*6a30*/  FADD.FTZ R80, R109, R135 ;  /* 0x000000876d507221 */ /* 0x000fe80000010000 */
[----:B------:R-:W-:Y:S01]  /*6a40*/  FADD.FTZ R113, R113, R80 ;  /* 0x0000005071717221 */ /* 0x000fe20000010000 */
[C---:B------:R-:W-:Y:S03]  /*6a50*/  HMMA.16816.F32.BF16 R48, R76.reuse, R82, R48 ;  /* 0x000000524c30723c */ /* 0x040fe60000041830 */
[----:B------:R-:W-:Y:S04]  /*6a60*/  FADD.FTZ R113, R114, R113 ;  /* 0x0000007172717221 */ /* 0x000fe80000010000 */
[----:B------:R-:W-:Y:S01]  /*6a70*/  FADD.FTZ R136, R136, R113 ;  /* 0x0000007188887221 */ /* 0x000fe20000010000 */
[C---:B-1----:R-:W-:Y:S03]  /*6a80*/  HMMA.16816.F32.BF16 R52, R76.reuse, R20, R52 ;  /* 0x000000144c34723c */ /* 0x042fe60000041834 */
[----:B------:R-:W-:Y:S04]  /*6a90*/  FADD.FTZ R136, R139, R136 ;  /* 0x000000888b887221 */ /* 0x000fe80000010000 */
[----:B------:R-:W-:Y:S01]  /*6aa0*/  FADD.FTZ R141, R141, R136 ;  /* 0x000000888d8d7221 */ /* 0x000fe20000010000 */
[C---:B------:R-:W-:Y:S01]  /*6ab0*/  HMMA.16816.F32.BF16 R56, R76.reuse, R22, R56 ;  /* 0x000000164c38723c */ /* 0x040fe20000041838 */
[----:B------:R-:W1:Y:S02]  /*6ac0*/  LDSM.16.MT88.4 R20, [R108+0x2c00] ;  /* 0x002c00006c14783b */ /* 0x000e640000004200 */
[----:B------:R-:W-:Y:S04]  /*6ad0*/  FADD.FTZ R141, R104, R141 ;  /* 0x0000008d688d7221 */ /* 0x000fe80000010000 */
[----:B------:R-:W-:Y:S01]  /*6ae0*/  FADD.FTZ R140, R140, R141 ;  /* 0x0000008d8c8c7221 */ /* 0x000fe20000010000 */
[C---:B---3--:R-:W-:Y:S03]  /*6af0*/  HMMA.16816.F32.BF16 R60, R76.reuse, R24, R60 ;  /* 0x000000184c3c723c */ /* 0x048fe6000004183c */
[----:B------:R-:W-:Y:S04]  /*6b00*/  FADD.FTZ R140, R143, R140 ;  /* 0x0000008c8f8c7221 */ /* 0x000fe80000010000 */
[----:B------:R-:W-:Y:S01]  /*6b10*/  FADD.FTZ R145, R145, R140 ;  /* 0x0000008c91917221 */ /* 0x000fe20000010000 */
[C---:B------:R-:W-:Y:S03]  /*6b20*/  HMMA.16816.F32.BF16 R64, R76.reuse, R26, R64 ;  /* 0x0000001a4c40723c */ /* 0x040fe60000041840 */
[----:B------:R-:W-:Y:S04]  /*6b30*/  FADD.FTZ R145, R92, R145 ;  /* 0x000000915c917221 */ /* 0x000fe80000010000 */
[----:B------:R-:W-:Y:S01]  /*6b40*/  FADD.FTZ R144, R144, R145 ;  /* 0x0000009190907221 */ /* 0x000fe20000010000 */
[C---:B----4-:R-:W-:Y:S03]  /*6b50*/  HMMA.16816.F32.BF16 R68, R76.reuse, R28, R68 ;  /* 0x0000001c4c44723c */ /* 0x050fe60000041844 */
[----:B------:R-:W-:Y:S04]  /*6b60*/  FADD.FTZ R147, R147, R144 ;  /* 0x0000009093937221 */ /* 0x000fe80000010000 */
[----:B------:R-:W-:Y:S01]  /*6b70*/  FADD.FTZ R148, R148, R147 ;  /* 0x0000009394947221 */ /* 0x000fe20000010000 */
[C---:B------:R-:W-:Y:S03]  /*6b80*/  HMMA.16816.F32.BF16 R72, R76.reuse, R30, R72 ;  /* 0x0000001e4c48723c */ /* 0x040fe60000041848 */
[----:B------:R-:W-:Y:S05]  /*6b90*/  FADD.FTZ R131, R149, R148 ;  /* 0x0000009495837221 */ /* 0x000fea0000010000 */
[C---:B-1----:R-:W-:Y:S08]  /*6ba0*/  HMMA.16816.F32.BF16 R80, R76.reuse, R20, R12 ;  /* 0x000000144c50723c */ /* 0x042ff0000004180c */
[----:B------:R-:W-:Y:S01]  /*6bb0*/  HMMA.16816.F32.BF16 R76, R76, R22, R16 ;  /* 0x000000164c4c723c */ /* 0x000fe20000041810 */
[----:B------:R-:W-:Y:S08]  /*6bc0*/  @!UPT UIADD3 URZ, UPT, UPT, URZ, URZ, URZ ;  /* 0x000000fffffff290 */ /* 0x000ff0000fffe0ff */
[----:B------:R-:W-:Y:S11]  /*6bd0*/  @P0 BRA `(.L_x_234) ;  /* 0xffffffe800180947 */ /* 0x000ff6000383ffff */
.L_x_233:
[----:B------:R-:W1:Y:S01]  /*6be0*/  SHFL.BFLY PT, R2, R133, 0x2, 0x1f ;  /* 0x0c401f0085027f89 */ /* 0x000e6200000e0000 */
[----:B------:R-:W2:Y:S01]  /*6bf0*/  S2UR UR4, SR_CgaCtaId ;  /* 0x00000000000479c3 */ /* 0x000ea20000008800 */
[----:B------:R-:W-:Y:S01]  /*6c00*/  UMOV UR5, 0x400 ;  /* 0x0000040000057882 */ /* 0x000fe20000000000 */
[----:B------:R-:W-:Y:S01]  /*6c10*/  ISETP.NE.AND P0, PT, R123, -0x1, PT ;  /* 0xffffffff7b00780c */ /* 0x000fe20003f05270 */
[----:B------:R-:W3:Y:S01]  /*6c20*/  SHFL.BFLY PT, R0, R131, 0x2, 0x1f ;  /* 0x0c401f0083007f89 */ /* 0x000ee200000e0000 */
[----:B------:R-:W4:Y:S04]  /*6c30*/  S2R R4, SR_TID.X ;  /* 0x0000000000047919 */ /* 0x000f280000002100 */
[----:B------:R-:W5:Y:S01]  /*6c40*/  LDC R12, c[0x0][0x434] ;  /* 0x00010d00ff0c7b82 */ /* 0x000f620000000800 */
[----:B------:R-:W5:Y:S07]  /*6c50*/  S2R R21, SR_CTAID.Y ;  /* 0x0000000000157919 */ /* 0x000f6e0000002600 */
[----:B------:R-:W5:Y:S01]  /*6c60*/  LDC R14, c[0x0][0x434] ;  /* 0x00010d00ff0e7b82 */ /* 0x000f620000000800 */
[----:B-1----:R-:W-:Y:S01]  /*6c70*/  FADD.FTZ R9, R2, R133 ;  /* 0x0000008502097221 */ /* 0x002fe20000010000 */
[----:B--2---:R-:W-:-:S06]  /*6c80*/  ULEA UR4, UR4, UR5, 0x18 ;  /* 0x0000000504047291 */ /* 0x004fcc000f8ec0ff */
[----:B------:R-:W1:Y:S01]  /*6c90*/  @!P0 LDC.64 R18, c[0x0][0x400] ;  /* 0x00010000ff128b82 */ /* 0x000e620000000a00 */
[----:B---3--:R-:W-:Y:S02]  /*6ca0*/  FADD.FTZ R11, R0, R131 ;  /* 0x00000083000b7221 */ /* 0x008fe40000010000 */
[----:B------:R-:W2:Y:S04]  /*6cb0*/  SHFL.BFLY PT, R0, R9, 0x1, 0x1f ;  /* 0x0c201f0009007f89 */ /* 0x000ea800000e0000 */
[----:B------:R-:W3:Y:S01]  /*6cc0*/  SHFL.BFLY PT, R6, R11, 0x1, 0x1f ;  /* 0x0c201f000b067f89 */ /* 0x000ee200000e0000 */
[----:B------:R-:W1:Y:S01]  /*6cd0*/  @P0 LDC.64 R16, c[0x0][0x408] ;  /* 0x00010200ff100b82 */ /* 0x000e620000000a00 */
[C---:B----4-:R-:W-:Y:S02]  /*6ce0*/  SHF.L.U32 R5, R4.reuse, 0x1, RZ ;  /* 0x0000000104057819 */ /* 0x050fe400000006ff */
[----:B------:R-:W-:-:S05]  /*6cf0*/  SHF.L.U32 R2, R4, 0x3, RZ ;  /* 0x0000000304027819 */ /* 0x000fca00000006ff */
[----:B------:R-:W4:Y:S01]  /*6d00*/  LDC.U8 R22, c[0x0][0x548] ;  /* 0x00015200ff167b82 */ /* 0x000f220000000000 */
[----:B------:R-:W-:Y:S01]  /*6d10*/  LOP3.LUT R5, R5, 0x6, RZ, 0xc0, !PT ;  /* 0x0000000605057812 */ /* 0x000fe200078ec0ff */
[----:B--2---:R-:W-:Y:S01]  /*6d20*/  FADD.FTZ R7, R9, R0 ;  /* 0x0000000009077221 */ /* 0x004fe20000010000 */
[----:B------:R-:W-:Y:S02]  /*6d30*/  SHF.L.U32 R0, R4, 0x4, RZ ;  /* 0x0000000404007819 */ /* 0x000fe400000006ff */
[----:B------:R-:W-:Y:S01]  /*6d40*/  LOP3.LUT R9, R2, 0xc0, RZ, 0xc0, !PT ;  /* 0x000000c002097812 */ /* 0x000fe200078ec0ff */
[----:B---3--:R-:W-:Y:S01]  /*6d50*/  FADD.FTZ R6, R11, R6 ;  /* 0x000000060b067221 */ /* 0x008fe20000010000 */
[----:B------:R-:W-:Y:S01]  /*6d60*/  LOP3.LUT R5, R5, 0x3e00, R0, 0xf8, !PT ;  /* 0x00003e0005057812 */ /* 0x000fe200078ef800 */
[----:B------:R-:W2:Y:S01]  /*6d70*/  MUFU.RCP R10, R7 ;  /* 0x00000007000a7308 */ /* 0x000ea20000001000 */
[----:B------:R-:W-:Y:S02]  /*6d80*/  FSETP.NE.FTZ.AND P4, PT, R7, RZ, PT ;  /* 0x000000ff0700720b */ /* 0x000fe40003f95000 */
[----:B------:R-:W-:-:S02]  /*6d90*/  LOP3.LUT R0, R5, 0x20, R2, 0xf8, !PT ;  /* 0x0000002005007812 */ /* 0x000fc400078ef802 */
[----:B------:R-:W3:Y:S01]  /*6da0*/  LDC.U8 R5, c[0x0][0x549] ;  /* 0x00015240ff057b82 */ /* 0x000ee20000000000 */
[----:B------:R-:W-:Y:S02]  /*6db0*/  LOP3.LUT R9, R9, 0x18, R4, 0xf8, !PT ;  /* 0x0000001809097812 */ /* 0x000fe400078ef804 */
[----:B------:R-:W5:Y:S01]  /*6dc0*/  MUFU.RCP R8, R6 ;  /* 0x0000000600087308 */ /* 0x000f620000001000 */
[----:B------:R-:W-:Y:S02]  /*6dd0*/  FSETP.NE.FTZ.AND P3, PT, R6, RZ, PT ;  /* 0x000000ff0600720b */ /* 0x000fe40003f75000 */
[----:B------:R-:W-:Y:S02]  /*6de0*/  LOP3.LUT R0, R0, R9, RZ, 0xfc, !PT ;  /* 0x0000000900007212 */ /* 0x000fe400078efcff */
[----:B------:R-:W-:Y:S02]  /*6df0*/  SHF.L.U32 R9, R4, 0x2, RZ ;  /* 0x0000000204097819 */ /* 0x000fe400000006ff */
[----:B------:R-:W-:-:S02]  /*6e00*/  LEA R13, R0, UR4, 0x1 ;  /* 0x00000004000d7c11 */ /* 0x000fc4000f8e08ff */
[----:B--2---:R-:W-:Y:S02]  /*6e10*/  FSEL R10, R10, 1, P4 ;  /* 0x3f8000000a0a7808 */ /* 0x004fe40002000000 */
[C---:B------:R-:W-:Y:S02]  /*6e20*/  LOP3.LUT R11, R9.reuse, 0x20, RZ, 0xc0, !PT ;  /* 0x00000020090b7812 */ /* 0x040fe400078ec0ff */
[----:B------:R-:W-:Y:S01]  /*6e30*/  LOP3.LUT R0, R9, 0x40, RZ, 0xc0, !PT ;  /* 0x0000004009007812 */ /* 0x000fe200078ec0ff */
[C---:B------:R-:W-:Y:S01]  /*6e40*/  FMUL.FTZ R36, R10.reuse, R36 ;  /* 0x000000240a247220 */ /* 0x040fe20000410000 */
[C---:B------:R-:W-:Y:S01]  /*6e50*/  FMUL.FTZ R37, R10.reuse, R37 ;  /* 0x000000250a257220 */ /* 0x040fe20000410000 */
[----:B------:R-:W-:Y:S01]  /*6e60*/  FMUL.FTZ R40, R10, R40 ;  /* 0x000000280a287220 */ /* 0x000fe20000410000 */
[----:B-----5:R-:W-:Y:S01]  /*6e70*/  FSEL R8, R8, 1, P3 ;  /* 0x3f80000008087808 */ /* 0x020fe20001800000 */
[C---:B------:R-:W-:Y:S01]  /*6e80*/  FMUL.FTZ R41, R10.reuse, R41 ;  /* 0x000000290a297220 */ /* 0x040fe20000410000 */
[C---:B------:R-:W-:Y:S01]  /*6e90*/  FMUL.FTZ R44, R10.reuse, R44 ;  /* 0x0000002c0a2c7220 */ /* 0x040fe20000410000 */
[----:B------:R-:W-:Y:S01]  /*6ea0*/  FMUL.FTZ R45, R10, R45 ;  /* 0x0000002d0a2d7220 */ /* 0x000fe20000410000 */
[----:B---3--:R-:W-:Y:S01]  /*6eb0*/  ISETP.NE.AND P1, PT, R5, RZ, PT ;  /* 0x000000ff0500720c */ /* 0x008fe20003f25270 */
        /* <DEDUP_REMOVED lines=14> */
[----:B------:R-:W-:Y:S01]  /*6fa0*/  IADD3 R11, PT, PT, R13, -R11, RZ ;  /* 0x8000000b0d0b7210 */ /* 0x000fe20007ffe0ff */
[C---:B------:R-:W-:Y:S01]  /*6fb0*/  FMUL.FTZ R56, R10.reuse, R56 ;  /* 0x000000380a387220 */ /* 0x040fe20000410000 */
[----:B------:R-:W-:Y:S01]  /*6fc0*/  FMUL.FTZ R57, R10, R57 ;  /* 0x000000390a397220 */ /* 0x000fe20000410000 */
[C---:B------:R-:W-:Y:S01]  /*6fd0*/  FMUL.FTZ R58, R8.reuse, R58 ;  /* 0x0000003a083a7220 */ /* 0x040fe20000410000 */
[----:B------:R-:W-:Y:S01]  /*6fe0*/  FMUL.FTZ R59, R8, R59 ;  /* 0x0000003b083b7220 */ /* 0x000fe20000410000 */
[----:B------:R-:W-:Y:S01]  /*6ff0*/  F2FP.BF16.F32.PACK_AB R36, R37, R36 ;  /* 0x000000242524723e */ /* 0x000fe200000010ff */
[C---:B------:R-:W-:Y:S01]  /*7000*/  FMUL.FTZ R60, R10.reuse, R60 ;  /* 0x0000003c0a3c7220 */ /* 0x040fe20000410000 */
[----:B------:R-:W-:Y:S01]  /*7010*/  F2FP.BF16.F32.PACK_AB R38, R39, R38 ;  /* 0x000000262726723e */ /* 0x000fe200000010ff */
        /* <DEDUP_REMOVED lines=13> */
[----:B------:R-:W-:Y:S01]  /*70f0*/  IADD3 R9, PT, PT, R13, -R0, RZ ;  /* 0x800000000d097210 */ /* 0x000fe20007ffe0ff */
        /* <DEDUP_REMOVED lines=16> */
[----:B------:R-:W-:Y:S01]  /*7200*/  STS [R13], R36 ;  /* 0x000000240d007388 */ /* 0x000fe20000000800 */
[----:B------:R-:W-:Y:S01]  /*7210*/  F2FP.BF16.F32.PACK_AB R58, R59, R58 ;  /* 0x0000003a3b3a723e */ /* 0x000fe200000010ff */
[----:B------:R-:W2:Y:S01]  /*7220*/  @P1 LDC R5, c[0x0][0x430] ;  /* 0x00010c00ff051b82 */ /* 0x000ea20000000800 */
[----:B------:R-:W-:Y:S01]  /*7230*/  F2FP.BF16.F32.PACK_AB R60, R61, R60 ;  /* 0x0000003c3d3c723e */ /* 0x000fe200000010ff */
[----:B------:R-:W-:Y:S01]  /*7240*/  STS [R13+0x200], R38 ;  /* 0x000200260d007388 */ /* 0x000fe20000000800 */
[----:B------:R-:W-:Y:S01]  /*7250*/  F2FP.BF16.F32.PACK_AB R62, R63, R62 ;  /* 0x0000003e3f3e723e */ /* 0x000fe200000010ff */
[C---:B------:R-:W-:Y:S01]  /*7260*/  FMUL.FTZ R76, R10.reuse, R76 ;  /* 0x0000004c0a4c7220 */ /* 0x040fe20000410000 */
        /* <DEDUP_REMOVED lines=18> */
[----:B------:R-:W-:Y:S01]  /*7390*/  @P1 MOV R20, 0x1 ;  /* 0x0000000100141802 */ /* 0x000fe20000000f00 */
[----:B--2---:R-:W-:Y:S01]  /*73a0*/  @P1 IMAD R14, R5, R12, RZ ;  /* 0x0000000c050e1224 */ /* 0x004fe200078e02ff */
[----:B------:R-:W-:Y:S01]  /*73b0*/  F2FP.BF16.F32.PACK_AB R78, R79, R78 ;  /* 0x0000004e4f4e723e */ /* 0x000fe200000010ff */
        /* <DEDUP_REMOVED lines=12> */
[----:B------:R5:W-:Y:S01]  /*7480*/  STS [R11+0x2210], R74 ;  /* 0x0022104a0b007388 */ /* 0x000be20000000800 */
[----:B------:R-:W1:Y:S03]  /*7490*/  S2R R0, SR_CTAID.X ;  /* 0x0000000000007919 */ /* 0x000e660000002500 */
[----:B------:R1:W-:Y:S04]  /*74a0*/  STS [R9+0x2020], R80 ;  /* 0x0020205009007388 */ /* 0x0003e80000000800 */
[----:B------:R1:W-:Y:S01]  /*74b0*/  STS [R9+0x2220], R82 ;  /* 0x0022205209007388 */ /* 0x0003e20000000800 */
[----:B--2---:R-:W2:Y:S01]  /*74c0*/  S2R R13, SR_CTAID.Z ;  /* 0x00000000000d7919 */ /* 0x004ea20000002700 */
[----:B-----5:R-:W-:-:S04]  /*74d0*/  LOP3.LUT R11, R2, 0xd8, RZ, 0xc0, !PT ;  /* 0x000000d8020b7812 */ /* 0x020fc800078ec0ff */
[----:B------:R-:W-:-:S04]  /*74e0*/  LOP3.LUT R11, R11, 0x18, R4, 0x78, !PT ;  /* 0x000000180b0b7812 */ /* 0x000fc800078e7804 */
[----:B------:R-:W-:Y:S01]  /*74f0*/  LOP3.LUT R5, R11, 0x1f20, R2, 0xf8, !PT ;  /* 0x00001f200b057812 */ /* 0x000fe200078ef802 */
[----:B-1-34-:R-:W-:Y:S06]  /*7500*/  @P1 BRA `(.L_x_237) ;  /* 0x0000000000201947 */ /* 0x01afec0003800000 */
[----:B------:R-:W-:Y:S01]  /*7510*/  ISETP.NE.AND P2, PT, R22, RZ, PT ;  /* 0x000000ff1600720c */ /* 0x000fe20003f45270 */
[----:B------:R-:W1:-:S12]  /*7520*/  LDC R9, c[0x0][0x3e0] ;  /* 0x0000f800ff097b82 */ /* 0x000e580000000800 */
[----:B------:R-:W1:Y:S01]  /*7530*/  @P2 LDC R20, c[0x0][0x454] ;  /* 0x00011500ff142b82 */ /* 0x000e620000000800 */
[----:B------:R-:W-:Y:S02]  /*7540*/  @P2 MOV R23, 0x1 ;  /* 0x0000000100172802 */ /* 0x000fe40000000f00 */
[----:B------:R-:W-:-:S05]  /*7550*/  @!P2 MOV R23, 0x1 ;  /* 0x000000010017a802 */ /* 0x000fca0000000f00 */
[----:B------:R-:W3:Y:S01]  /*7560*/  @P2 LDC R14, c[0x0][0x454] ;  /* 0x00011500ff0e2b82 */ /* 0x000ee20000000800 */
[-C--:B-1----:R-:W-:Y:S02]  /*7570*/  @P2 IMAD R20, R20, R9.reuse, RZ ;  /* 0x0000000914142224 */ /* 0x082fe400078e02ff */
[----:B------:R-:W-:-:S07]  /*7580*/  @!P2 IMAD R20, R12, R9, RZ ;  /* 0x000000090c14a224 */ /* 0x000fce00078e02ff */
.L_x_237:
[----:B------:R-:W-:Y:S01]  /*7590*/  STS [R15+0x2030], R76 ;  /* 0x0020304c0f007388 */ /* 0x000fe20000000800 */
[----:B------:R-:W-:Y:S01]  /*75a0*/  LEA R5, R5, UR4, 0x1 ;  /* 0x0000000405057c11 */ /* 0x000fe2000f8e08ff */
[----:B------:R-:W-:Y:S01]  /*75b0*/  @!P0 IMAD.WIDE.U32 R28, R21, R18, RZ ;  /* 0x00000012151c8225 */ /* 0x000fe200078e00ff */
[C---:B------:R-:W-:Y:S01]  /*75c0*/  ISETP.NE.AND P2, PT, R123.reuse, -0x1, PT ;  /* 0xffffffff7b00780c */ /* 0x040fe20003f45270 */
[----:B------:R1:W-:Y:S01]  /*75d0*/  STS [R15+0x2230], R78 ;  /* 0x0022304e0f007388 */ /* 0x0003e20000000800 */
[----:B------:R-:W-:Y:S01]  /*75e0*/  ISETP.NE.AND P1, PT, R22, RZ, !P1 ;  /* 0x000000ff1600720c */ /* 0x000fe20004f25270 */
[----:B------:R-:W4:Y:S01]  /*75f0*/  @P4 LDC R25, c[0x0][0x458] ;  /* 0x00011600ff194b82 */ /* 0x000f220000000800 */
[----:B------:R-:W5:Y:S07]  /*7600*/  @P4 MUFU.LG2 R7, R7 ;  /* 0x0000000700074308 */ /* 0x000f6e0000000c00 */
[----:B------:R-:W-:Y:S01]  /*7610*/  BAR.SYNC.DEFER_BLOCKING 0x0 ;  /* 0x0000000000007b1d */ /* 0x000fe20000010000 */
[----:B------:R-:W-:Y:S01]  /*7620*/  @P0 IMAD.WIDE.U32 R26, R123, R16, RZ ;  /* 0x000000107b1a0225 */ /* 0x000fe200078e00ff */
[----:B------:R-:W-:-:S02]  /*7630*/  LOP3.LUT P5, RZ, R4, 0x3, RZ, 0xc0, !PT ;  /* 0x0000000304ff7812 */ /* 0x000fc400078ac0ff */
[----:B------:R-:W-:Y:S01]  /*7640*/  MOV R16, 0x7f800000 ;  /* 0x7f80000000107802 */ /* 0x000fe20000000f00 */
[----:B--23--:R-:W-:-:S03]  /*7650*/  IMAD R14, R13, R14, RZ ;  /* 0x0000000e0d0e7224 */ /* 0x00cfc600078e02ff */
[----:B------:R-:W2:Y:S01]  /*7660*/  @P3 LDC R18, c[0x0][0x458] ;  /* 0x00011600ff123b82 */ /* 0x000ea20000000800 */
[----:B------:R-:W3:Y:S01]  /*7670*/  @P3 MUFU.LG2 R6, R6 ;  /* 0x0000000600063308 */ /* 0x000ee20000000c00 */
[----:B------:R-:W-:Y:S01]  /*7680*/  @!P0 IMAD R19, R21, R19, R29 ;  /* 0x0000001315138224 */ /* 0x000fe200078e021d */
[----:B------:R-:W-:Y:S01]  /*7690*/  BSSY.RECONVERGENT B0, `(.L_x_238) ;  /* 0x0000029000007945 */ /* 0x000fe20003800200 */
[----:B------:R-:W-:Y:S02]  /*76a0*/  @P0 IMAD R19, R123, R17, R27 ;  /* 0x000000117b130224 */ /* 0x000fe400078e021b */
[C---:B------:R-:W-:Y:S01]  /*76b0*/  @!P2 IMAD R123, R21.reuse, R12, RZ ;  /* 0x0000000c157ba224 */ /* 0x040fe200078e02ff */
[----:B------:R-:W-:Y:S01]  /*76c0*/  MOV R12, 0x7f800000 ;  /* 0x7f800000000c7802 */ /* 0x000fe20000000f00 */
[----:B------:R-:W-:Y:S01]  /*76d0*/  @!P1 IMAD R14, R21, R20, R14 ;  /* 0x00000014150e9224 */ /* 0x000fe200078e020e */
[----:B------:R-:W-:Y:S01]  /*76e0*/  SHF.R.U32.HI R20, RZ, 0x2, R4 ;  /* 0x00000002ff147819 */ /* 0x000fe20000011604 */
[----:B------:R-:W-:Y:S01]  /*76f0*/  IMAD R21, R0, R23, RZ ;  /* 0x0000001700157224 */ /* 0x000fe200078e02ff */
[----:B------:R-:W-:Y:S01]  /*7700*/  SEL R17, R123, RZ, P1 ;  /* 0x000000ff7b117207 */ /* 0x000fe20000800000 */
[----:B-----5:R-:W-:Y:S01]  /*7710*/  @P4 FMUL.FTZ R7, R7, 0.69314718246459960938 ;  /* 0x3f31721807074820 */ /* 0x020fe20000410000 */
[----:B-1----:R-:W-:-:S03]  /*7720*/  SHF.R.S32.HI R15, RZ, 0x1f, R123 ;  /* 0x0000001fff0f7819 */ /* 0x002fc6000001147b */
[----:B----4-:R-:W-:Y:S01]  /*7730*/  @P4 FFMA.FTZ R16, R84, R25, R7 ;  /* 0x0000001954104223 */ /* 0x010fe20000010007 */
[----:B------:R-:W-:Y:S01]  /*7740*/  SHF.L.U32 R21, R21, 0x6, RZ ;  /* 0x0000000615157819 */ /* 0x000fe200000006ff */
[----:B------:R1:W4:Y:S01]  /*7750*/  LDS.128 R8, [R5+0x800] ;  /* 0x0008000005087984 */ /* 0x0003220000000c00 */
[----:B------:R-:W-:Y:S01]  /*7760*/  SEL R15, R15, RZ, P1 ;  /* 0x000000ff0f0f7207 */ /* 0x000fe20000800000 */
[----:B---3--:R-:W-:Y:S01]  /*7770*/  @P3 FMUL.FTZ R6, R6, 0.69314718246459960938 ;  /* 0x3f31721806063820 */ /* 0x008fe20000410000 */
[--C-:B------:R-:W-:Y:S02]  /*7780*/  IADD3 R17, P2, P1, R21, R17, R14.reuse ;  /* 0x0000001115117210 */ /* 0x100fe4000795e00e */
[----:B------:R-:W-:Y:S01]  /*7790*/  SHF.R.S32.HI R14, RZ, 0x1f, R14 ;  /* 0x0000001fff0e7819 */ /* 0x000fe2000001140e */
[----:B--2---:R-:W-:Y:S01]  /*77a0*/  @P3 FFMA.FTZ R12, R3, R18, R6 ;  /* 0x00000012030c3223 */ /* 0x004fe20000010006 */
[----:B------:R-:W-:-:S04]  /*77b0*/  SHF.R.S32.HI R21, RZ, 0x1f, R21 ;  /* 0x0000001fff157819 */ /* 0x000fc80000011415 */
[----:B------:R-:W-:Y:S01]  /*77c0*/  IADD3.X R21, PT, PT, R21, R15, R14, P2, P1 ;  /* 0x0000000f15157210 */ /* 0x000fe200017e240e */
[----:B------:R-:W-:Y:S06]  /*77d0*/  @P5 BRA `(.L_x_239) ;  /* 0x0000000000505947 */ /* 0x000fec0003800000 */
[----:B------:R-:W-:-:S04]  /*77e0*/  SHF.R.U32.HI R4, RZ, 0x1, R4 ;  /* 0x00000001ff047819 */ /* 0x000fc80000011604 */
        /* <DEDUP_REMOVED lines=8> */
[-C--:B------:R-:W-:Y:S01]  /*7870*/  @!P4 IADD3 R3, P2, PT, R4, R17.reuse, RZ ;  /* 0x000000110403c210 */ /* 0x080fe20007f5e0ff */
[----:B------:R-:W3:Y:S03]  /*7880*/  @!P3 LDC.64 R6, c[0x0][0x420] ;  /* 0x00010800ff06bb82 */ /* 0x000ee60000000a00 */
[----:B------:R-:W-:Y:S02]  /*7890*/  @!P3 IADD3 R17, P1, PT, R18, R17, RZ ;  /* 0x000000111211b210 */ /* 0x000fe40007f3e0ff */
[-C--:B------:R-:W-:Y:S02]  /*78a0*/  @!P4 LEA.HI.X.SX32 R4, R4, R21.reuse, 0x1, P2 ;  /* 0x000000150404c211 */ /* 0x080fe400010f0eff */
[----:B------:R-:W-:Y:S02]  /*78b0*/  @!P3 LEA.HI.X.SX32 R18, R18, R21, 0x1, P1 ;  /* 0x000000151212b211 */ /* 0x000fe400008f0eff */
[----:B--2---:R-:W-:-:S04]  /*78c0*/  @!P4 LEA R14, P2, R3, R14, 0x2 ;  /* 0x0000000e030ec211 */ /* 0x004fc800078410ff */
[----:B------:R-:W-:Y:S02]  /*78d0*/  @!P4 LEA.HI.X R15, R3, R15, R4, 0x2, P2 ;  /* 0x0000000f030fc211 */ /* 0x000fe400010f1404 */
[----:B---3--:R-:W-:-:S03]  /*78e0*/  @!P3 LEA R6, P1, R17, R6, 0x2 ;  /* 0x000000061106b211 */ /* 0x008fc600078210ff */
[----:B------:R2:W-:Y:S01]  /*78f0*/  @!P4 STG.E desc[UR12][R14.64], R16 ;  /* 0x000000100e00c986 */ /* 0x0005e2000c10190c */
[----:B------:R-:W-:-:S05]  /*7900*/  @!P3 LEA.HI.X R7, R17, R7, R18, 0x2, P1 ;  /* 0x000000071107b211 */ /* 0x000fca00008f1412 */
[----:B------:R2:W-:Y:S04]  /*7910*/  @!P3 STG.E desc[UR12][R6.64], R12 ;  /* 0x0000000c0600b986 */ /* 0x0005e8000c10190c */
.L_x_239:
[----:B------:R-:W-:Y:S05]  /*7920*/  BSYNC.RECONVERGENT B0 ;  /* 0x0000000000007941 */ /* 0x000fea0003800200 */
.L_x_238:
[----:B------:R-:W3:Y:S01]  /*7930*/  LDCU.64 UR4, c[0x0][0x410] ;  /* 0x00008200ff0477ac */ /* 0x000ee20008000a00 */
[----:B------:R-:W-:Y:S01]  /*7940*/  @P0 IMAD.MOV.U32 R28, RZ, RZ, R26 ;  /* 0x000000ffff1c0224 */ /* 0x000fe200078e001a */
[----:B------:R-:W-:Y:S01]  /*7950*/  LOP3.LUT R3, R2, 0x18, RZ, 0xc0, !PT ;  /* 0x0000001802037812 */ /* 0x000fe200078ec0ff */
[----:B------:R-:W-:Y:S01]  /*7960*/  BSSY.RECONVERGENT B0, `(.L_x_240) ;  /* 0x000001a000007945 */ /* 0x000fe20003800200 */
[----:B------:R-:W-:Y:S02]  /*7970*/  MOV R21, RZ ;  /* 0x000000ff00157202 */ /* 0x000fe40000000f00 */
[----:B------:R-:W-:Y:S01]  /*7980*/  IADD3 R28, P0, PT, R3, R28, RZ ;  /* 0x0000001c031c7210 */ /* 0x000fe20007f1e0ff */
[C---:B------:R-:W-:Y:S01]  /*7990*/  VIADD R3, R20.reuse, 0x20 ;  /* 0x0000002014037836 */ /* 0x040fe20000000000 */
[-C--:B------:R-:W-:Y:S01]  /*79a0*/  ISETP.GE.AND P1, PT, R20, R118.reuse, PT ;  /* 0x000000761400720c */ /* 0x080fe20003f26270 */
[----:B--2---:R-:W-:Y:S01]  /*79b0*/  IMAD.WIDE.U32 R6, R0, 0x40, R20 ;  /* 0x0000004000067825 */ /* 0x004fe200078e0014 */
[----:B------:R-:W-:Y:S01]  /*79c0*/  IADD3.X R29, PT, PT, RZ, R19, RZ, P0, !PT ;  /* 0x00000013ff1d7210 */ /* 0x000fe200007fe4ff */
[----:B------:R2:W1:Y:S01]  /*79d0*/  LDS.128 R20, [R5] ;  /* 0x0000000005147984 */ /* 0x0004620000000c00 */
[----:B------:R-:W-:-:S03]  /*79e0*/  ISETP.GE.AND P0, PT, R3, R118, PT ;  /* 0x000000760300720c */ /* 0x000fc60003f06270 */
[----:B------:R2:W1:Y:S01]  /*79f0*/  LDS.128 R16, [R5+0x1000] ;  /* 0x0010000005107984 */ /* 0x0004620000000c00 */
[----:B---3--:R-:W-:-:S04]  /*7a00*/  IMAD.WIDE.U32 R2, R13, UR4, R28 ;  /* 0x000000040d027c25 */ /* 0x008fc8000f8e001c */
[----:B------:R-:W-:Y:S02]  /*7a10*/  IMAD R25, R13, UR5, R3 ;  /* 0x000000050d197c24 */ /* 0x000fe4000f8e0203 */
[----:B------:R2:W3:Y:S01]  /*7a20*/  LDS.128 R12, [R5+0x2000] ;  /* 0x00200000050c7984 */ /* 0x0004e20000000c00 */
[----:B------:R-:W-:Y:S05]  /*7a30*/  @P1 BRA `(.L_x_241) ;  /* 0x0000000000301947 */ /* 0x000fea0003800000 */
[----:B------:R-:W5:Y:S01]  /*7a40*/  LDCU.64 UR6, c[0x0][0x408] ;  /* 0x00008100ff0677ac */ /* 0x000f620008000a00 */
[----:B------:R-:W-:Y:S01]  /*7a50*/  MOV R24, R2 ;  /* 0x0000000200187202 */ /* 0x000fe20000000f00 */
[----:B------:R-:W4:Y:S01]  /*7a60*/  LDCU.64 UR4, c[0x0][0x3f0] ;  /* 0x00007e00ff0477ac */ /* 0x000f220008000a00 */
[----:B-----5:R-:W-:-:S03]  /*7a70*/  IMAD R0, R7, UR6, RZ ;  /* 0x0000000607007c24 */ /* 0x020fc6000f8e02ff */
[----:B------:R-:W-:-:S04]  /*7a80*/  IMAD.WIDE.U32 R26, R6, UR6, R24 ;  /* 0x00000006061a7c25 */ /* 0x000fc8000f8e0018 */
[----:B------:R-:W-:Y:S01]  /*7a90*/  IMAD R0, R6, UR7, R0 ;  /* 0x0000000706007c24 */ /* 0x000fe2000f8e0200 */
[----:B----4-:R-:W-:-:S04]  /*7aa0*/  LEA R28, P1, R26, UR4, 0x1 ;  /* 0x000000041a1c7c11 */ /* 0x010fc8000f8208ff */
[----:B------:R-:W-:-:S04]  /*7ab0*/  IADD3 R0, PT, PT, R0, R27, RZ ;  /* 0x0000001b00007210 */ /* 0x000fc80007ffe0ff */
[----:B------:R-:W-:-:S05]  /*7ac0*/  LEA.HI.X R29, R26, UR5, R0, 0x1, P1 ;  /* 0x000000051a1d7c11 */ /* 0x000fca00088f0c00 */
[----:B-1----:R1:W-:Y:S04]  /*7ad0*/  STG.E.128 desc[UR12][R28.64], R20 ;  /* 0x000000141c007986 */ /* 0x0023e8000c101d0c */
[----:B------:R1:W-:Y:S04]  /*7ae0*/  STG.E.128 desc[UR12][R28.64+0x40], R16 ;  /* 0x000040101c007986 */ /* 0x0003e8000c101d0c */
[----:B---3--:R1:W-:Y:S02]  /*7af0*/  STG.E.128 desc[UR12][R28.64+0x80], R12 ;  /* 0x0000800c1c007986 */ /* 0x0083e4000c101d0c */
.L_x_241:
[----:B------:R-:W-:Y:S05]  /*7b00*/  BSYNC.RECONVERGENT B0 ;  /* 0x0000000000007941 */ /* 0x000fea0003800200 */
.L_x_240:
[----:B-1-3--:R1:W3:Y:S04]  /*7b10*/  LDS.128 R12, [R5+0x1800] ;  /* 0x00180000050c7984 */ /* 0x00a2e80000000c00 */
[----:B------:R1:W1:Y:S01]  /*7b20*/  LDS.128 R16, [R5+0x2800] ;  /* 0x0028000005107984 */ /* 0x0002620000000c00 */
[----:B------:R-:W-:Y:S05]  /*7b30*/  @P0 EXIT ;  /* 0x000000000000094d */ /* 0x000fea0003800000 */
[----:B------:R-:W5:Y:S01]  /*7b40*/  LDCU.64 UR6, c[0x0][0x408] ;  /* 0x00008100ff0677ac */ /* 0x000f620008000a00 */
[----:B------:R-:W-:Y:S01]  /*7b50*/  IADD3 R0, P0, PT, R6, 0x20, RZ ;  /* 0x0000002006007810 */ /* 0x000fe20007f1e0ff */
[----:B------:R-:W-:Y:S01]  /*7b60*/  IMAD.MOV.U32 R4, RZ, RZ, R2 ;  /* 0x000000ffff047224 */ /* 0x000fe200078e0002 */
[----:B-12---:R-:W-:Y:S01]  /*7b70*/  MOV R5, R25 ;  /* 0x0000001900057202 */ /* 0x006fe20000000f00 */
        /* <DEDUP_REMOVED lines=8> */
[----:B----4-:R-:W-:Y:S04]  /*7c00*/  STG.E.128 desc[UR12][R2.64], R8 ;  /* 0x0000000802007986 */ /* 0x010fe8000c101d0c */
[----:B---3--:R-:W-:Y:S04]  /*7c10*/  STG.E.128 desc[UR12][R2.64+0x40], R12 ;  /* 0x0000400c02007986 */ /* 0x008fe8000c101d0c */
[----:B------:R-:W-:Y:S01]  /*7c20*/  STG.E.128 desc[UR12][R2.64+0x80], R16 ;  /* 0x0000801002007986 */ /* 0x000fe2000c101d0c */
[----:B------:R-:W-:Y:S05]  /*7c30*/  EXIT ;  /* 0x000000000000794d */ /* 0x000fea0003800000 */
.L_x_242:
        /* <DEDUP_REMOVED lines=12> */
.L_x_1264:


//--------------------- .text._ZN5flash16flash_fwd_kernelI23Flash_fwd_kernel_traitsILi96ELi64ELi64ELi4ELb0ELb0EN7cutlass10bfloat16_tE19Flash_kernel_traitsILi96ELi64ELi64ELi4ES3_EELb0ELb1ELb0ELb0ELb0ELb0ELb0ELb0EEEvNS_16Flash_fwd_paramsE --------------------------
	.section	.text._ZN5flash16flash_fwd_kernelI23Flash_fwd_kernel_traitsILi96ELi64ELi64ELi4ELb0ELb0EN7cutlass10bfloat16_tE19Flash_kernel_traitsILi96ELi64ELi64ELi4ES3_EELb0ELb1ELb0ELb0ELb0ELb0ELb0ELb0EEEvNS_16Flash_fwd_paramsE,"ax",@progbits
	.align	128
        .global         _ZN5flash16flash_fwd_kernelI23Flash_fwd_kernel_traitsILi96ELi64ELi64ELi4ELb0ELb0EN7cutlass10bfloat16_tE19Flash_kernel_traitsILi96ELi64ELi64ELi4ES3_EELb0ELb1ELb0ELb0ELb0ELb0ELb0ELb0EEEvNS_16Flash_fwd_paramsE
        .type           _ZN5flash16flash_fwd_kernelI23Flash_fwd_kernel_traitsILi96ELi64ELi64ELi4ELb0ELb0EN7cutlass10bfloat16_tE19Flash_kernel_traitsILi96ELi64ELi64ELi4ES3_EELb0ELb1ELb0ELb0ELb0ELb0ELb0ELb0EEEvNS_16Flash_fwd_paramsE,@function
        .size           _ZN5flash16flash_fwd_kernelI23Flash_fwd_kernel_traitsILi96ELi64ELi64ELi4ELb0ELb0EN7cutlass10bfloat16_tE19Flash_kernel_traitsILi96ELi64ELi64ELi4ES3_EELb0ELb1ELb0ELb0ELb0ELb0ELb0ELb0EEEvNS_16Flash_fwd_paramsE,(.L_x_1265 - _ZN5flash16flash_fwd_kernelI23Flash_fwd_kernel_traitsILi96ELi64ELi64ELi4ELb0ELb0EN7cutlass10bfloat16_tE19Flash_kernel_traitsILi96ELi64ELi64ELi4ES3_EELb0ELb1ELb0ELb0ELb0ELb0ELb0ELb0EEEvNS_16Flash_fwd_paramsE)
        .other          _ZN5flash16flash_fwd_kernelI23Flash_fwd_kernel_traitsILi96ELi64ELi64ELi4ELb0ELb0EN7cutlass10bfloat16_tE19Flash_kernel_traitsILi96ELi64ELi64ELi4ES3_EELb0ELb1ELb0ELb0ELb0ELb0ELb0ELb0EEEvNS_16Flash_fwd_paramsE,@"STO_CUDA_ENTRY STV_DEFAULT"
_ZN5flash16flash_fwd_kernelI23Flash_fwd_kernel_traitsILi96ELi64ELi64ELi4ELb0ELb0EN7cutlass10bfloat16_tE19Flash_kernel_traitsILi96ELi64ELi64ELi4ES3_EELb0ELb1ELb0ELb0ELb0ELb0ELb0ELb0EEEvNS_16Flash_fwd_paramsE:
.text._ZN5flash16flash_fwd_kernelI23Flash_fwd_kernel_traitsILi96ELi64ELi64ELi4ELb0ELb0EN7cutlass10bfloat16_tE19Flash_kernel_traitsILi96ELi64ELi64ELi4ES3_EELb0ELb1ELb0ELb0ELb0ELb0ELb0ELb0EEEvNS_16Flash_fwd_paramsE:
        /* <DEDUP_REMOVED lines=23> */
[C---:B------:R-:W-:Y:S01]  /*0170*/  @P2 IADD3 R2, P0, PT, R7.reuse, UR4, RZ ;  /* 0x0000000407022c10 */ /* 0x040fe2000ff1e0ff */
[----:B------:R-:W4:Y:S01]  /*0180*/  LDCU.U8 UR4, c[0x0][0x532] ;  /* 0x0000a640ff0477ac */ /* 0x000f220008000000 */
[----:B------:R-:W-:-:S02]  /*0190*/  @P3 IADD3 R14, P1, PT, R7, UR6, RZ ;  /* 0x00000006070e3c10 */ /* 0x000fc4000ff3e0ff */
[C---:B------:R-:W-:Y:S01]  /*01a0*/  @P2 IADD3.X R3, PT, PT, R0.reuse, UR5, RZ, P0, !PT ;  /* 0x0000000500032c10 */ /* 0x040fe200087fe4ff */
[----:B------:R-:W2:Y:S01]  /*01b0*/  S2R R17, SR_CTAID.X ;  /* 0x0000000000117919 */ /* 0x000ea20000002500 */
        /* <DEDUP_REMOVED lines=9> */
[----:B----4-:R-:W-:Y:S02]  /*0250*/  ISETP.NE.AND P1, PT, RZ, UR4, PT ;  /* 0x00000004ff007c0c */ /* 0x010fe4000bf25270 */
[----:B------:R-:W-:-:S04]  /*0260*/  ISETP.EQ.U32.AND P3, PT, R4, RZ, PT ;  /* 0x000000ff0400720c */ /* 0x000fc80003f62070 */
[----:B------:R-:W-:-:S05]  /*0270*/  ISETP.EQ.OR.EX P3, PT, R5, RZ, !P1, P3 ;  /* 0x000000ff0500720c */ /* 0x000fca0004f62730 */
[----:B------:R-:W4:Y:S08]  /*0280*/  @!P0 LDC R5, c[0x0][0x438] ;  /* 0x00010e00ff058b82 */ /* 0x000f300000000800 */
[----:B------:R-:W1:Y:S01]  /*0290*/  @!P2 LDC.64 R2, c[0x0][0x488] ;  /* 0x00012200ff02ab82 */ /* 0x000e620000000a00 */
[----:B---3--:R-:W-:-:S06]  /*02a0*/  IMAD.MOV.U32 R13, RZ, RZ, -0x1 ;  /* 0xffffffffff0d7424 */ /* 0x008fcc00078e00ff */
[----:B------:R3:W5:Y:S01]  /*02b0*/  @!P3 LDG.E R13, desc[UR14][R6.64] ;  /* 0x0000000e060db981 */ /* 0x000762000c1e1900 */
[----:B--2---:R-:W-:Y:S02]  /*02c0*/  @P4 IMAD.IADD R11, R8, 0x1, -R123 ;  /* 0x00000001080b4824 */ /* 0x004fe400078e0a7b */
[----:B------:R-:W-:-:S05]  /*02d0*/  IMAD.SHL.U32 R8, R17, 0x40, RZ ;  /* 0x0000004011087824 */ /* 0x000fca00078e00ff */
[----:B------:R-:W-:Y:S01]  /*02e0*/  ISETP.GT.AND P3, PT, R11, R8, PT ;  /* 0x000000080b00720c */ /* 0x000fe20003f64270 */
[----:B-1-34-:R-:W-:-:S12]  /*02f0*/  @!P0 BRA `(.L_x_243) ;  /* 0x00000000000c8947 */ /* 0x01afd80003800000 */
[----:B------:R-:W2:Y:S02]  /*0300*/  @P1 LDG.E R4, desc[UR14][R6.64+0x4] ;  /* 0x0000040e06041981 */ /* 0x000ea4000c1e1900 */
[----:B--2--5:R-:W-:-:S06]  /*0310*/  @P1 IADD3 R5, PT, PT, R4, -R13, RZ ;  /* 0x8000000d04051210 */ /* 0x024fcc0007ffe0ff */
[----:B------:R1:W5:Y:S02]  /*0320*/  @!P1 LDG.E R5, desc[UR14][R6.64] ;  /* 0x0000000e06059981 */ /* 0x000364000c1e1900 */
.L_x_243:
[----:B------:R-:W-:Y:S05]  /*0330*/  @!P3 EXIT ;  /* 0x000000000000b94d */ /* 0x000fea0003800000 */
[----:B------:R-:W2:Y:S01]  /*0340*/  LDC R4, c[0x0][0x508] ;  /* 0x00014200ff047b82 */ /* 0x000ea20000000800 */
[----:B------:R-:W-:Y:S01]  /*0350*/  @!P2 ISETP.NE.U32.AND P0, PT, R2, RZ, PT ;  /* 0x000000ff0200a20c */ /* 0x000fe20003f05070 */
[----:B-----5:R-:W-:Y:S01]  /*0360*/  @P2 IMAD.IADD R93, R93, 0x1, -R10 ;  /* 0x000000015d5d2824 */ /* 0x020fe200078e0a0a */
[----:B------:R-:W3:Y:S02]  /*0370*/  S2R R15, SR_CTAID.Z ;  /* 0x00000000000f7919 */ /* 0x000ee40000002700 */
[----:B------:R-:W-:Y:S01]  /*0380*/  @!P2 ISETP.NE.AND.EX P0, PT, R3, RZ, PT, P0 ;  /* 0x000000ff0300a20c */ /* 0x000fe20003f05300 */
[----:B------:R-:W4:Y:S03]  /*0390*/  S2R R91, SR_TID.X ;  /* 0x00000000005b7919 */ /* 0x000f260000002100 */
[----:B------:R-:W-:-:S04]  /*03a0*/  @!P2 SEL R0, R0, RZ, P0 ;  /* 0x000000ff0000a207 */ /* 0x000fc80000000000 */
[----:B------:R-:W-:Y:S01]  /*03b0*/  @!P2 IADD3 R93, PT, PT, R0, R5, -R10 ;  /* 0x00000005005da210 */ /* 0x000fe20007ffe80a */
[----:B------:R-:W-:-:S04]  /*03c0*/  VIADD R0, R17, 0x1 ;  /* 0x0000000111007836 */ /* 0x000fc80000000000 */
[----:B------:R-:W-:Y:S02]  /*03d0*/  VIADD R5, R93, 0x3f ;  /* 0x0000003f5d057836 */ /* 0x000fe40000000000 */
[----:B------:R-:W-:-:S03]  /*03e0*/  IMAD R3, R0, 0x40, -R11 ;  /* 0x0000004000037824 */ /* 0x000fc600078e0a0b */
        /* <DEDUP_REMOVED lines=10> */
[----:B------:R-:W2:Y:S01]  /*0490*/  LDC.U8 R0, c[0x0][0x549] ;  /* 0x00015240ff007b82 */ /* 0x000ea20000000000 */
[----:B------:R-:W-:Y:S02]  /*04a0*/  ISETP.NE.AND P2, PT, R123, -0x1, PT ;  /* 0xffffffff7b00780c */ /* 0x000fe40003f45270 */
[----:B------:R-:W-:Y:S02]  /*04b0*/  SHF.R.U32.HI R20, RZ, 0x2, R91 ;  /* 0x00000002ff147819 */ /* 0x000fe4000001165b */
[----:B------:R-:W-:-:S03]  /*04c0*/  SHF.L.U32 R91, R91, 0x3, RZ ;  /* 0x000000035b5b7819 */ /* 0x000fc600000006ff */
[----:B------:R-:W3:Y:S08]  /*04d0*/  LDC.U8 R10, c[0x0][0x548] ;  /* 0x00015200ff0a7b82 */ /* 0x000ef00000000000 */
[----:B-1----:R-:W1:Y:S01]  /*04e0*/  @!P2 LDC.64 R6, c[0x0][0x400] ;  /* 0x00010000ff06ab82 */ /* 0x002e620000000a00 */
[----:B--2---:R-:W-:-:S07]  /*04f0*/  ISETP.NE.AND P1, PT, R0, RZ, PT ;  /* 0x000000ff0000720c */ /* 0x004fce0003f25270 */
[----:B------:R-:W2:Y:S08]  /*0500*/  @P2 LDC.64 R4, c[0x0][0x408] ;  /* 0x00010200ff042b82 */ /* 0x000eb00000000a00 */
[----:B------:R-:W4:Y:S01]  /*0510*/  LDC R0, c[0x0][0x434] ;  /* 0x00010d00ff007b82 */ /* 0x000f220000000800 */
[----:B------:R-:W-:Y:S01]  /*0520*/  @P1 MOV R14, 0x1 ;  /* 0x00000001000e1802 */ /* 0x000fe20000000f00 */
[----:B-1----:R-:W-:-:S06]  /*0530*/  @!P2 IMAD.WIDE.U32 R12, R9, R6, RZ ;  /* 0x00000006090ca225 */ /* 0x002fcc00078e00ff */
[----:B------:R-:W1:Y:S01]  /*0540*/  @P1 LDC.64 R2, c[0x0][0x430] ;  /* 0x00010c00ff021b82 */ /* 0x000e620000000a00 */
[----:B------:R-:W-:-:S07]  /*0550*/  @!P2 MOV R6, R12 ;  /* 0x0000000c0006a202 */ /* 0x000fce0000000f00 */
[----:B------:R-:W3:Y:S01]  /*0560*/  @P1 LDC R23, c[0x0][0x430] ;  /* 0x00010c00ff171b82 */ /* 0x000ee20000000800 */
[----:B--2---:R-:W-:-:S04]  /*0570*/  @P2 IMAD.WIDE.U32 R24, R123, R4, RZ ;  /* 0x000000047b182225 */ /* 0x004fc800078e00ff */
[----:B-1----:R-:W-:Y:S01]  /*0580*/  @P1 IMAD R2, R2, R3, RZ ;  /* 0x0000000302021224 */ /* 0x002fe200078e02ff */
[----:B----4-:R-:W-:Y:S06]  /*0590*/  @P1 BRA `(.L_x_245) ;  /* 0x0000000000281947 */ /* 0x010fec0003800000 */
[----:B---3--:R-:W-:Y:S01]  /*05a0*/  ISETP.NE.AND P0, PT, R10, RZ, PT ;  /* 0x000000ff0a00720c */ /* 0x008fe20003f05270 */
[----:B------:R-:W1:-:S12]  /*05b0*/  LDC R4, c[0x0][0x3e0] ;  /* 0x0000f800ff047b82 */ /* 0x000e580000000800 */
[----:B------:R-:W2:Y:S01]  /*05c0*/  @P0 LDC R2, c[0x0][0x454] ;  /* 0x00011500ff020b82 */ /* 0x000ea20000000800 */
[----:B------:R-:W-:Y:S02]  /*05d0*/  @P0 MOV R23, 0x1 ;  /* 0x0000000100170802 */ /* 0x000fe40000000f00 */
[----:B------:R-:W-:-:S05]  /*05e0*/  @!P0 MOV R23, 0x1 ;  /* 0x0000000100178802 */ /* 0x000fca0000000f00 */
[----:B------:R-:W1:Y:S08]  /*05f0*/  @P0 LDC R19, c[0x0][0x454] ;  /* 0x00011500ff130b82 */ /* 0x000e700000000800 */
[----:B------:R-:W3:Y:S08]  /*0600*/  @!P0 LDC R3, c[0x0][0x434] ;  /* 0x00010d00ff038b82 */ /* 0x000ef00000000800 */
[----:B------:R-:W4:Y:S01]  /*0610*/  @!P0 LDC R2, c[0x0][0x434] ;  /* 0x00010d00ff028b82 */ /* 0x000f220000000800 */
[----:B-1----:R-:W-:-:S02]  /*0620*/  @P0 IMAD R14, R19, R4, RZ ;  /* 0x00000004130e0224 */ /* 0x002fc400078e02ff */
[----:B--23--:R-:W-:-:S07]  /*0630*/  @!P0 IMAD R14, R3, R4, RZ ;  /* 0x00000004030e8224 */ /* 0x00cfce00078e02ff */
.L_x_245:
[----:B------:R-:W1:Y:S01]  /*0640*/  LDCU.64 UR4, c[0x0][0x410] ;  /* 0x00008200ff0477ac */ /* 0x000e620008000a00 */
[----:B------:R-:W-:Y:S01]  /*0650*/  LOP3.LUT R91, R91, 0x18, RZ, 0xc0, !PT ;  /* 0x000000185b5b7812 */ /* 0x000fe200078ec0ff */
[----:B------:R-:W-:Y:S01]  /*0660*/  IMAD.IADD R11, R11, 0x1, -R8 ;  /* 0x000000010b0b7824 */ /* 0x000fe200078e0a08 */
[----:B------:R-:W-:Y:S01]  /*0670*/  @P2 MOV R6, R24 ;  /* 0x0000001800062202 */ /* 0x000fe20000000f00 */
[----:B------:R-:W-:Y:S01]  /*0680*/  @!P2 IMAD R7, R9, R7, R13 ;  /* 0x000000070907a224 */ /* 0x000fe200078e020d */
[----:B---3--:R-:W-:Y:S01]  /*0690*/  ISETP.NE.AND P1, PT, R10, RZ, !P1 ;  /* 0x000000ff0a00720c */ /* 0x008fe20004f25270 */
[----:B------:R-:W-:Y:S01]  /*06a0*/  @P2 IMAD R7, R123, R5, R25 ;  /* 0x000000057b072224 */ /* 0x000fe200078e0219 */
[----:B------:R-:W-:Y:S01]  /*06b0*/  IADD3 R6, P0, PT, R91, R6, RZ ;  /* 0x000000065b067210 */ /* 0x000fe20007f1e0ff */
[----:B------:R-:W-:Y:S01]  /*06c0*/  IMAD R0, R9, R0, RZ ;  /* 0x0000000009007224 */ /* 0x000fe200078e02ff */
[C---:B------:R-:W-:Y:S01]  /*06d0*/  ISETP.GE.AND P2, PT, R20.reuse, R11, PT ;  /* 0x0000000b1400720c */ /* 0x040fe20003f46270 */
[----:B----4-:R-:W-:Y:S01]  /*06e0*/  IMAD R2, R15, R2, RZ ;  /* 0x000000020f027224 */ /* 0x010fe200078e02ff */
[----:B------:R-:W-:Y:S01]  /*06f0*/  ISETP.NE.AND P3, PT, R123, -0x1, PT ;  /* 0xffffffff7b00780c */ /* 0x000fe20003f65270 */
[----:B------:R-:W-:Y:S01]  /*0700*/  IMAD.X R7, RZ, RZ, R7, P0 ;  /* 0x000000ffff077224 */ /* 0x000fe200000e0607 */
[----:B------:R-:W-:Y:S01]  /*0710*/  IADD3 R4, PT, PT, R20, 0x20, RZ ;  /* 0x0000002014047810 */ /* 0x000fe20007ffe0ff */
[----:B------:R-:W-:Y:S01]  /*0720*/  IMAD.MOV.U32 R21, RZ, RZ, RZ ;  /* 0x000000ffff157224 */ /* 0x000fe200078e00ff */
[----:B------:R-:W-:Y:S01]  /*0730*/  SEL R123, R0, R123, !P3 ;  /* 0x0000007b007b7207 */ /* 0x000fe20005800000 */
[----:B------:R-:W-:Y:S01]  /*0740*/  BSSY.RECONVERGENT B0, `(.L_x_246) ;  /* 0x000001c000007945 */ /* 0x000fe20003800200 */
[----:B------:R-:W-:Y:S01]  /*0750*/  ISETP.GE.AND P0, PT, R4, R11, PT ;  /* 0x0000000b0400720c */ /* 0x000fe20003f06270 */
[----:B-1----:R-:W-:Y:S01]  /*0760*/  IMAD.WIDE.U32 R6, R15, UR4, R6 ;  /* 0x000000040f067c25 */ /* 0x002fe2000f8e0006 */
[----:B------:R-:W-:-:S02]  /*0770*/  ISETP.NE.AND P5, PT, R91, RZ, PT ;  /* 0x000000ff5b00720c */ /* 0x000fc40003fa5270 */
[----:B------:R-:W-:Y:S01]  /*0780*/  LOP3.LUT R0, R91, 0x20, RZ, 0xfc, !PT ;  /* 0x000000205b007812 */ /* 0x000fe200078efcff */
[----:B------:R-:W-:Y:S01]  /*0790*/  IMAD R15, R15, UR5, R7 ;  /* 0x000000050f0f7c24 */ /* 0x000fe2000f8e0207 */
[----:B------:R-:W-:Y:S01]  /*07a0*/  SEL R3, R123, RZ, P1 ;  /* 0x000000ff7b037207 */ /* 0x000fe20000800000 */
[----:B------:R-:W-:Y:S02]  /*07b0*/  @!P1 IMAD R2, R9, R14, R2 ;  /* 0x0000000e09029224 */ /* 0x000fe400078e0202 */
[----:B------:R-:W-:Y:S01]  /*07c0*/  IMAD R9, R8, R23, RZ ;  /* 0x0000001708097224 */ /* 0x000fe200078e02ff */
[----:B------:R-:W-:Y:S01]  /*07d0*/  LOP3.LUT R8, R91, 0x40, RZ, 0xfc, !PT ;  /* 0x000000405b087812 */ /* 0x000fe200078efcff */
[----:B------:R-:W-:Y:S01]  /*07e0*/  IMAD.WIDE.U32 R12, R17, 0x40, R20 ;  /* 0x00000040110c7825 */ /* 0x000fe200078e0014 */
[----:B------:R-:W-:Y:S06]  /*07f0*/  @P2 BRA `(.L_x_247) ;  /* 0x0000000000402947 */ /* 0x000fec0003800000 */
        /* <DEDUP_REMOVED lines=16> */
.L_x_247:
[----:B------:R-:W-:Y:S05]  /*0900*/  BSYNC.RECONVERGENT B0 ;  /* 0x0000000000007941 */ /* 0x000fea0003800200 */
.L_x_246:
[----:B------:R-:W-:Y:S01]  /*0910*/  SHF.R.S32.HI R123, RZ, 0x1f, R123 ;  /* 0x0000001fff7b7819 */ /* 0x000fe2000001147b */
[----:B------:R-:W-:Y:S01]  /*0920*/  BSSY.RECONVERGENT B0, `(.L_x_248) ;  /* 0x000001b000007945 */ /* 0x000fe20003800200 */
[-C--:B------:R-:W-:Y:S02]  /*0930*/  ISETP.GE.OR P6, PT, R20, R11.reuse, P5 ;  /* 0x0000000b1400720c */ /* 0x080fe40002fc6670 */
[----:B------:R-:W-:Y:S02]  /*0940*/  ISETP.GE.OR P5, PT, R4, R11, P5 ;  /* 0x0000000b0400720c */ /* 0x000fe40002fa6670 */
[----:B------:R-:W-:Y:S02]  /*0950*/  IADD3 R3, P4, P3, R9, R3, R2 ;  /* 0x0000000309037210 */ /* 0x000fe40007b9e002 */
[----:B------:R-:W-:Y:S02]  /*0960*/  SEL R123, R123, RZ, P1 ;  /* 0x000000ff7b7b7207 */ /* 0x000fe40000800000 */
[----:B------:R-:W-:-:S02]  /*0970*/  SHF.R.S32.HI R10, RZ, 0x1f, R9 ;  /* 0x0000001fff0a7819 */ /* 0x000fc40000011409 */
[----:B------:R-:W-:Y:S01]  /*0980*/  SHF.R.S32.HI R5, RZ, 0x1f, R2 ;  /* 0x0000001fff057819 */ /* 0x000fe20000011402 */
[----:B------:R-:W-:Y:S06]  /*0990*/  @P0 BRA `(.L_x_249) ;  /* 0x00000000004c0947 */ /* 0x000fec0003800000 */
[----:B------:R-:W2:Y:S01]  /*09a0*/  LDCU.64 UR6, c[0x0][0x408] ;  /* 0x00008100ff0677ac */ /* 0x000ea20008000a00 */
[----:B------:R-:W-:Y:S01]  /*09b0*/  IADD3 R2, P0, PT, R12, 0x20, RZ ;  /* 0x000000200c027810 */ /* 0x000fe20007f1e0ff */
[----:B------:R-:W-:Y:S01]  /*09c0*/  IMAD.MOV.U32 R12, RZ, RZ, R6 ;  /* 0x000000ffff0c7224 */ /* 0x000fe200078e0006 */
[----:B------:R-:W3:Y:S03]  /*09d0*/  LDCU.64 UR4, c[0x0][0x3f0] ;  /* 0x00007e00ff0477ac */ /* 0x000ee60008000a00 */
[----:B------:R-:W-:Y:S01]  /*09e0*/  IMAD.X R7, RZ, RZ, R13, P0 ;  /* 0x000000ffff077224 */ /* 0x000fe200000e060d */
[----:B------:R-:W-:Y:S01]  /*09f0*/  MOV R13, R15 ;  /* 0x0000000f000d7202 */ /* 0x000fe20000000f00 */
[----:B------:R-:W4:Y:S02]  /*0a00*/  LDCU UR8, c[0x0][0x440] ;  /* 0x00008800ff0877ac */ /* 0x000f240008000800 */
[----:B--2---:R-:W-:-:S02]  /*0a10*/  IMAD R7, R7, UR6, RZ ;  /* 0x0000000607077c24 */ /* 0x004fc4000f8e02ff */
[----:B------:R-:W-:-:S04]  /*0a20*/  IMAD.WIDE.U32 R12, R2, UR6, R12 ;  /* 0x00000006020c7c25 */ /* 0x000fc8000f8e000c */
[----:B------:R-:W-:Y:S01]  /*0a30*/  IMAD R7, R2, UR7, R7 ;  /* 0x0000000702077c24 */ /* 0x000fe2000f8e0207 */
[----:B---3--:R-:W-:Y:S02]  /*0a40*/  LEA R6, P0, R12, UR4, 0x1 ;  /* 0x000000040c067c11 */ /* 0x008fe4000f8008ff */
[----:B----4-:R-:W-:Y:S01]  /*0a50*/  ISETP.GE.AND P2, PT, R91, UR8, PT ;  /* 0x000000085b007c0c */ /* 0x010fe2000bf46270 */
[----:B------:R-:W-:Y:S01]  /*0a60*/  IMAD.IADD R7, R13, 0x1, R7 ;  /* 0x000000010d077824 */ /* 0x000fe200078e0207 */
[----:B------:R-:W-:-:S04]  /*0a70*/  ISETP.GE.AND P1, PT, R0, UR8, PT ;  /* 0x0000000800007c0c */ /* 0x000fc8000bf26270 */
[----:B------:R-:W-:Y:S02]  /*0a80*/  LEA.HI.X R7, R12, UR5, R7, 0x1, P0 ;  /* 0x000000050c077c11 */ /* 0x000fe400080f0c07 */
[----:B------:R-:W-:-:S05]  /*0a90*/  ISETP.GE.AND P0, PT, R8, UR8, PT ;  /* 0x0000000808007c0c */ /* 0x000fca000bf06270 */
[----:B------:R2:W-:Y:S04]  /*0aa0*/  @!P2 STG.E.128 desc[UR14][R6.64], RZ ;  /* 0x000000ff0600a986 */ /* 0x0005e8000c101d0e */
[----:B------:R2:W-:Y:S04]  /*0ab0*/  @!P1 STG.E.128 desc[UR14][R6.64+0x40], RZ ;  /* 0x000040ff06009986 */ /* 0x0005e8000c101d0e */
[----:B------:R2:W-:Y:S02]  /*0ac0*/  @!P0 STG.E.128 desc[UR14][R6.64+0x80], RZ ;  /* 0x000080ff06008986 */ /* 0x0005e4000c101d0e */
.L_x_249:
[----:B------:R-:W-:Y:S05]  /*0ad0*/  BSYNC.RECONVERGENT B0 ;  /* 0x0000000000007941 */ /* 0x000fea0003800200 */
.L_x_248:
[----:B------:R-:W-:Y:S01]  /*0ae0*/  BSSY.RECONVERGENT B0, `(.L_x_250) ;  /* 0x000000b000007945 */ /* 0x000fe20003800200 */
[----:B------:R-:W-:-:S03]  /*0af0*/  IADD3.X R5, PT, PT, R10, R123, R5, P4, P3 ;  /* 0x0000007b0a057210 */ /* 0x000fc600027e6405 */
[----:B------:R-:W-:Y:S05]  /*0b00*/  @P6 BRA `(.L_x_251) ;  /* 0x0000000000206947 */ /* 0x000fea0003800000 */
[----:B------:R-:W3:Y:S01]  /*0b10*/  LDCU.64 UR4, c[0x0][0x420] ;  /* 0x00008400ff0477ac */ /* 0x000ee20008000a00 */
[----:B------:R-:W-:Y:S02]  /*0b20*/  IMAD R0, R20, R23, RZ ;  /* 0x0000001714007224 */ /* 0x000fe400078e02ff */
[----:B------:R-:W-:-:S03]  /*0b30*/  IMAD.MOV.U32 R9, RZ, RZ, 0x7f800000 ;  /* 0x7f800000ff097424 */ /* 0x000fc600078e00ff */
[----:B--2---:R-:W-:-:S04]  /*0b40*/  IADD3 R7, P0, PT, R0, R3, RZ ;  /* 0x0000000300077210 */ /* 0x004fc80007f1e0ff */
[----:B------:R-:W-:Y:S02]  /*0b50*/  LEA.HI.X.SX32 R0, R0, R5, 0x1, P0 ;  /* 0x0000000500007211 */ /* 0x000fe400000f0eff */
[----:B---3--:R-:W-:-:S04]  /*0b60*/  LEA R6, P0, R7, UR4, 0x2 ;  /* 0x0000000407067c11 */ /* 0x008fc8000f8010ff */
[----:B------:R-:W-:-:S05]  /*0b70*/  LEA.HI.X R7, R7, UR5, R0, 0x2, P0 ;  /* 0x0000000507077c11 */ /* 0x000fca00080f1400 */
[----:B------:R3:W-:Y:S04]  /*0b80*/  STG.E desc[UR14][R6.64], R9 ;  /* 0x0000000906007986 */ /* 0x0007e8000c10190e */
.L_x_251:
[----:B------:R-:W-:Y:S05]  /*0b90*/  BSYNC.RECONVERGENT B0 ;  /* 0x0000000000007941 */ /* 0x000fea0003800200 */
.L_x_250:
[----:B------:R-:W-:Y:S05]  /*0ba0*/  @P5 EXIT ;  /* 0x000000000000594d */ /* 0x000fea0003800000 */
[----:B------:R-:W4:Y:S01]  /*0bb0*/  LDCU.64 UR4, c[0x0][0x420] ;  /* 0x00008400ff0477ac */ /* 0x000f220008000a00 */
[----:B------:R-:W-:-:S05]  /*0bc0*/  IMAD R4, R4, R23, RZ ;  /* 0x0000001704047224 */ /* 0x000fca00078e02ff */
[----:B------:R-:W-:-:S04]  /*0bd0*/  IADD3 R3, P0, PT, R4, R3, RZ ;  /* 0x0000000304037210 */ /* 0x000fc80007f1e0ff */
[----:B------:R-:W-:Y:S01]  /*0be0*/  LEA.HI.X.SX32 R4, R4, R5, 0x1, P0 ;  /* 0x0000000504047211 */ /* 0x000fe200000f0eff */
[----:B------:R-:W-:Y:S01]  /*0bf0*/  IMAD.MOV.U32 R5, RZ, RZ, 0x7f800000 ;  /* 0x7f800000ff057424 */ /* 0x000fe200078e00ff */
[----:B----4-:R-:W-:-:S04]  /*0c00*/  LEA R2, P0, R3, UR4, 0x2 ;  /* 0x0000000403027c11 */ /* 0x010fc8000f8010ff */
[----:B------:R-:W-:-:S05]  /*0c10*/  LEA.HI.X R3, R3, UR5, R4, 0x2, P0 ;  /* 0x0000000503037c11 */ /* 0x000fca00080f1404 */
[----:B------:R-:W-:Y:S01]  /*0c20*/  STG.E desc[UR14][R2.64], R5 ;  /* 0x0000000502007986 */ /* 0x000fe2000c10190e */
[----:B------:R-:W-:Y:S05]  /*0c30*/  EXIT ;  /* 0x000000000000794d */ /* 0x000fea0003800000 */
.L_x_244:
[----:B------:R-:W-:Y:S02]  /*0c40*/  ISETP.NE.AND P0, PT, R123, -0x1, PT ;  /* 0xffffffff7b00780c */ /* 0x000fe40003f05270 */
[----:B------:R-:W-:-:S11]  /*0c50*/  ISETP.NE.AND P2, PT, R13, -0x1, PT ;  /* 0xffffffff0d00780c */ /* 0x000fd60003f45270 */
[----:B-1----:R-:W1:Y:S08]  /*0c60*/  @!P0 LDC.64 R6, c[0x0][0x398] ;  /* 0x0000e600ff068b82 */ /* 0x002e700000000a00 */
[----:B------:R-:W2:Y:S01]  /*0c70*/  @P0 LDC.64 R2, c[0x0][0x3b0] ;  /* 0x0000ec00ff020b82 */ /* 0x000ea20000000a00 */
[----:B-1----:R-:W-:-:S04]  /*0c80*/  @!P0 IMAD.WIDE.U32 R20, R9, R6, RZ ;  /* 0x0000000609148225 */ /* 0x002fc800078e00ff */
[----:B------:R-:W-:Y:S01]  /*0c90*/  @!P0 IMAD R0, R9, R7, R21 ;  /* 0x0000000709008224 */ /* 0x000fe200078e0215 */
[----:B------:R-:W-:Y:S01]  /*0ca0*/  @!P0 MOV R6, R20 ;  /* 0x0000001400068202 */ /* 0x000fe20000000f00 */
[----:B--2---:R-:W-:-:S04]  /*0cb0*/  @P0 IMAD.WIDE.U32 R18, R123, R2, RZ ;  /* 0x000000027b120225 */ /* 0x004fc800078e00ff */
        /* <DEDUP_REMOVED lines=15> */
.L_x_252:
[----:B------:R-:W1:Y:S01]  /*0db0*/  LDC.64 R88, c[0x0][0x3b8] ;  /* 0x0000ee00ff587b82 */ /* 0x000e620000000a00 */
[----:B------:R-:W-:-:S05]  /*0dc0*/  IADD3 R18, PT, PT, R10, R13, RZ ;  /* 0x0000000d0a127210 */ /* 0x000fca0007ffe0ff */
[C---:B-1----:R-:W-:Y:S02]  /*0dd0*/  IMAD R5, R18.reuse, R89, RZ ;  /* 0x0000005912057224 */ /* 0x042fe400078e02ff */
[----:B------:R-:W-:-:S05]  /*0de0*/  IMAD.WIDE.U32 R18, R18, R88, RZ ;  /* 0x0000005812127225 */ /* 0x000fca00078e00ff */
[----:B------:R-:W-:Y:S02]  /*0df0*/  IADD3 R5, PT, PT, R19, R5, RZ ;  /* 0x0000000513057210 */ /* 0x000fe40007ffe0ff */
.L_x_253:
        /* <DEDUP_REMOVED lines=10> */
[----:B------:R-:W-:-:S04]  /*0ea0*/  IMAD.HI.U32 R14, R21, R3, R20 ;  /* 0x00000003150e7227 */ /* 0x000fc800078e0014 */
[----:B------:R-:W-:-:S04]  /*0eb0*/  IMAD.MOV.U32 R3, RZ, RZ, R2 ;  /* 0x000000ffff037224 */ /* 0x000fc800078e0002 */
[----:B------:R-:W-:-:S04]  /*0ec0*/  IMAD.HI.U32 R14, R14, R3, RZ ;  /* 0x000000030e0e7227 */ /* 0x000fc800078e00ff */
[----:B------:R-:W-:-:S04]  /*0ed0*/  IMAD.MOV R2, RZ, RZ, -R14 ;  /* 0x000000ffff027224 */ /* 0x000fc800078e0a0e */
[----:B------:R-:W-:-:S05]  /*0ee0*/  IMAD R2, R7, R2, R3 ;  /* 0x0000000207027224 */ /* 0x000fca00078e0203 */
[----:B------:R-:W-:-:S13]  /*0ef0*/  ISETP.GT.U32.AND P1, PT, R7, R2, PT ;  /* 0x000000020700720c */ /* 0x000fda0003f24070 */
[-C--:B------:R-:W-:Y:S01]  /*0f00*/  @!P1 IADD3 R2, PT, PT, R2, -R7.reuse, RZ ;  /* 0x8000000702029210 */ /* 0x080fe20007ffe0ff */
[----:B------:R-:W-:Y:S01]  /*0f10*/  @!P1 VIADD R14, R14, 0x1 ;  /* 0x000000010e0e9836 */ /* 0x000fe20000000000 */
[----:B------:R-:W-:Y:S02]  /*0f20*/  ISETP.NE.AND P1, PT, R12, RZ, PT ;  /* 0x000000ff0c00720c */ /* 0x000fe40003f25270 */
[----:B------:R-:W-:Y:S02]  /*0f30*/  ISETP.GE.U32.AND P3, PT, R2, R7, PT ;  /* 0x000000070200720c */ /* 0x000fe40003f66070 */
[----:B------:R-:W-:-:S04]  /*0f40*/  LOP3.LUT R2, R15, R12, RZ, 0x3c, !PT ;  /* 0x0000000c0f027212 */ /* 0x000fc800078e3cff */
[----:B------:R-:W-:-:S07]  /*0f50*/  ISETP.GE.AND P0, PT, R2, RZ, PT ;  /* 0x000000ff0200720c */ /* 0x000fce0003f06270 */
[----:B------:R-:W-:-:S05]  /*0f60*/  @P3 IADD3 R14, PT, PT, R14, 0x1, RZ ;  /* 0x000000010e0e3810 */ /* 0x000fca0007ffe0ff */
[----:B------:R-:W-:-:S05]  /*0f70*/  IMAD.MOV.U32 R2, RZ, RZ, R14 ;  /* 0x000000ffff027224 */ /* 0x000fca00078e000e */
        /* <DEDUP_REMOVED lines=15> */
.L_x_254:
[----:B------:R-:W1:Y:S01]  /*1070*/  LDC.64 R84, c[0x0][0x3c0] ;  /* 0x0000f000ff547b82 */ /* 0x000e620000000a00 */
[----:B------:R-:W-:-:S05]  /*1080*/  IADD3 R10, PT, PT, R10, R13, RZ ;  /* 0x0000000d0a0a7210 */ /* 0x000fca0007ffe0ff */
[C---:B-1----:R-:W-:Y:S02]  /*1090*/  IMAD R3, R10.reuse, R85, RZ ;  /* 0x000000550a037224 */ /* 0x042fe400078e02ff */
[----:B------:R-:W-:-:S05]  /*10a0*/  IMAD.WIDE.U32 R20, R10, R84, RZ ;  /* 0x000000540a147225 */ /* 0x000fca00078e00ff */
[----:B------:R-:W-:-:S07]  /*10b0*/  IADD3 R3, PT, PT, R21, R3, RZ ;  /* 0x0000000315037210 */ /* 0x000fce0007ffe0ff */
.L_x_255:
[----:B------:R-:W-:Y:S01]  /*10c0*/  IMAD.SHL.U32 R126, R91, 0x8, RZ ;  /* 0x000000085b7e7824 */ /* 0x000fe200078e00ff */
[----:B------:R-:W1:Y:S01]  /*10d0*/  LDCU.128 UR4, c[0x0][0x3d0] ;  /* 0x00007a00ff0477ac */ /* 0x000e620008000c00 */
[----:B------:R-:W2:Y:S01]  /*10e0*/  S2UR UR16, SR_CgaCtaId ;  /* 0x00000000001079c3 */ /* 0x000ea20000008800 */
[----:B------:R-:W-:Y:S01]  /*10f0*/  SHF.R.U32.HI R12, RZ, 0x2, R91 ;  /* 0x00000002ff0c7819 */ /* 0x000fe2000001165b */
[----:B------:R-:W-:Y:S01]  /*1100*/  IMAD.MOV.U32 R13, RZ, RZ, RZ ;  /* 0x000000ffff0d7224 */ /* 0x000fe200078e00ff */
[----:B------:R-:W-:Y:S01]  /*1110*/  LOP3.LUT R118, R126, 0x18, RZ, 0xc0, !PT ;  /* 0x000000187e767812 */ /* 0x000fe200078ec0ff */
[----:B------:R-:W3:Y:S01]  /*1120*/  LDCU.64 UR12, c[0x0][0x388] ;  /* 0x00007100ff0c77ac */ /* 0x000ee20008000a00 */
[----:B------:R-:W-:Y:S01]  /*1130*/  SHF.R.S32.HI R119, RZ, 0x1f, R2 ;  /* 0x0000001fff777819 */ /* 0x000fe20000011402 */
[----:B------:R-:W-:Y:S01]  /*1140*/  BSSY.RECONVERGENT B0, `(.L_x_256) ;  /* 0x0000046000007945 */ /* 0x000fe20003800200 */
[C---:B------:R-:W-:Y:S01]  /*1150*/  IADD3 R18, P1, PT, R118.reuse, R18, RZ ;  /* 0x0000001276127210 */ /* 0x040fe20007f3e0ff */
[----:B------:R-:W4:Y:S01]  /*1160*/  LDCU.64 UR10, c[0x0][0x390] ;  /* 0x00007200ff0a77ac */ /* 0x000f220008000a00 */
[----:B------:R-:W-:Y:S01]  /*1170*/  IADD3 R20, P0, PT, R118, R20, RZ ;  /* 0x0000001476147210 */ /* 0x000fe20007f1e0ff */
[----:B------:R-:W-:Y:S01]  /*1180*/  IMAD.WIDE.U32 R16, R17, 0x40, R12 ;  /* 0x0000004011107825 */ /* 0x000fe200078e000c */
[----:B------:R-:W-:Y:S01]  /*1190*/  IADD3.X R19, PT, PT, RZ, R5, RZ, P1, !PT ;  /* 0x00000005ff137210 */ /* 0x000fe20000ffe4ff */
[----:B------:R-:W5:Y:S01]  /*11a0*/  LDCU.64 UR8, c[0x0][0x3c8] ;  /* 0x00007900ff0877ac */ /* 0x000f620008000a00 */
[----:B------:R-:W-:Y:S01]  /*11b0*/  LOP3.LUT R124, R126, 0xd8, RZ, 0xc0, !PT ;  /* 0x000000d87e7c7812 */ /* 0x000fe200078ec0ff */
[----:B------:R-:W-:Y:S01]  /*11c0*/  IMAD.X R21, RZ, RZ, R3, P0 ;  /* 0x000000ffff157224 */ /* 0x000fe200000e0603 */
[----:B------:R-:W-:Y:S01]  /*11d0*/  IADD3 R115, PT, PT, -R8, R11, RZ ;  /* 0x0000000b08737210 */ /* 0x000fe20007ffe1ff */
[----:B------:R-:W-:Y:S01]  /*11e0*/  IMAD.WIDE.U32 R18, R12, R88, R18 ;  /* 0x000000580c127225 */ /* 0x000fe200078e0012 */
[----:B------:R-:W-:-:S02]  /*11f0*/  LOP3.LUT R3, R126, 0x1f20, RZ, 0xc0, !PT ;  /* 0x00001f207e037812 */ /* 0x000fc400078ec0ff */
[----:B------:R-:W-:Y:S01]  /*1200*/  LOP3.LUT R124, R124, 0x18, R91, 0x78, !PT ;  /* 0x000000187c7c7812 */ /* 0x000fe200078e785b */
[----:B------:R-:W-:Y:S01]  /*1210*/  IMAD.WIDE.U32 R20, R12, R84, R20 ;  /* 0x000000540c147225 */ /* 0x000fe200078e0014 */
[----:B------:R-:W-:Y:S02]  /*1220*/  IADD3 R6, P0, PT, R118, R6, RZ ;  /* 0x0000000676067210 */ /* 0x000fe40007f1e0ff */
[C---:B------:R-:W-:Y:S01]  /*1230*/  ISETP.GE.AND P2, PT, R12.reuse, R115, PT ;  /* 0x000000730c00720c */ /* 0x040fe20003f46270 */
[----:B-1----:R-:W-:Y:S01]  /*1240*/  IMAD R121, R119, UR4, RZ ;  /* 0x0000000477797c24 */ /* 0x002fe2000f8e02ff */
[----:B------:R-:W-:Y:S01]  /*1250*/  LOP3.LUT R124, R3, R124, RZ, 0xfc, !PT ;  /* 0x0000007c037c7212 */ /* 0x000fe200078efcff */
[----:B------:R-:W-:Y:S01]  /*1260*/  IMAD R19, R12, R89, R19 ;  /* 0x000000590c137224 */ /* 0x000fe200078e0213 */
[C---:B------:R-:W-:Y:S01]  /*1270*/  LOP3.LUT R131, R118.reuse, 0x20, RZ, 0xfc, !PT ;  /* 0x0000002076837812 */ /* 0x040fe200078efcff */
[----:B------:R-:W-:Y:S01]  /*1280*/  IMAD R119, R119, UR6, RZ ;  /* 0x0000000677777c24 */ /* 0x000fe2000f8e02ff */
[----:B------:R-:W-:Y:S01]  /*1290*/  LOP3.LUT R130, R118, 0x40, RZ, 0xfc, !PT ;  /* 0x0000004076827812 */ /* 0x000fe200078efcff */
[----:B------:R-:W-:-:S02]  /*12a0*/  IMAD R21, R12, R85, R21 ;  /* 0x000000550c157224 */ /* 0x000fc400078e0215 */
[C---:B------:R-:W-:Y:S01]  /*12b0*/  IMAD R121, R2.reuse, UR5, R121 ;  /* 0x0000000502797c24 */ /* 0x040fe2000f8e0279 */
[----:B------:R-:W-:Y:S01]  /*12c0*/  UMOV UR5, 0x400 ;  /* 0x0000040000057882 */ /* 0x000fe20000000000 */
[C---:B------:R-:W-:Y:S01]  /*12d0*/  IMAD R119, R2.reuse, UR7, R119 ;  /* 0x0000000702777c24 */ /* 0x040fe2000f8e0277 */
[----:B--2---:R-:W-:Y:S01]  /*12e0*/  ULEA UR5, UR16, UR5, 0x18 ;  /* 0x0000000510057291 */ /* 0x004fe2000f8ec0ff */
[----:B------:R-:W-:-:S04]  /*12f0*/  IMAD.WIDE.U32 R18, R2, UR4, R18 ;  /* 0x0000000402127c25 */ /* 0x000fc8000f8e0012 */
[----:B------:R-:W-:Y:S01]  /*1300*/  IMAD.WIDE.U32 R2, R2, UR6, R20 ;  /* 0x0000000602027c25 */ /* 0x000fe2000f8e0014 */
[----:B---3--:R-:W-:Y:S02]  /*1310*/  LEA R122, P1, R18, UR12, 0x1 ;  /* 0x0000000c127a7c11 */ /* 0x008fe4000f8208ff */
[----:B------:R-:W-:Y:S01]  /*1320*/  LEA R124, R124, UR5, 0x1 ;  /* 0x000000057c7c7c11 */ /* 0x000fe2000f8e08ff */
[----:B------:R-:W-:Y:S01]  /*1330*/  IMAD.X R7, RZ, RZ, R0, P0 ;  /* 0x000000ffff077224 */ /* 0x000fe200000e0600 */
[----:B------:R-:W-:Y:S01]  /*1340*/  IADD3 R119, PT, PT, R3, R119, RZ ;  /* 0x0000007703777210 */ /* 0x000fe20007ffe0ff */
[----:B------:R-:W-:Y:S01]  /*1350*/  IMAD.IADD R121, R19, 0x1, R121 ;  /* 0x0000000113797824 */ /* 0x000fe200078e0279 */
[----:B----4-:R-:W-:Y:S01]  /*1360*/  LEA R120, P0, R2, UR10, 0x1 ;  /* 0x0000000a02787c11 */ /* 0x010fe2000f8008ff */
[----:B-----5:R-:W-:-:S03]  /*1370*/  IMAD.WIDE.U32 R6, R15, UR8, R6 ;  /* 0x000000080f067c25 */ /* 0x020fc6000f8e0006 */
[----:B------:R-:W-:Y:S01]  /*1380*/  LEA.HI.X R121, R18, UR13, R121, 0x1, P1 ;  /* 0x0000000d12797c11 */ /* 0x000fe200088f0c79 */
[----:B------:R-:W-:Y:S01]  /*1390*/  IMAD R15, R15, UR9, R7 ;  /* 0x000000090f0f7c24 */ /* 0x000fe2000f8e0207 */
[----:B------:R-:W-:Y:S01]  /*13a0*/  LEA.HI.X R119, R2, UR11, R119, 0x1, P0 ;  /* 0x0000000b02777c11 */ /* 0x000fe200080f0c77 */
        /* <DEDUP_REMOVED lines=30> */
.L_x_258:
[----:B------:R2:W-:Y:S02]  /*1590*/  STS.128 [R124+0x2000], RZ ;  /* 0x002000ff7c007388 */ /* 0x0005e40000000c00 */
.L_x_257:
[----:B------:R-:W-:Y:S05]  /*15a0*/  BSYNC.RECONVERGENT B0 ;  /* 0x0000000000007941 */ /* 0x000fea0003800200 */
.L_x_256:
[----:B-1-3--:R-:W-:Y:S01]  /*15b0*/  VIADD R2, R12, 0x20 ;  /* 0x000000200c027836 */ /* 0x00afe20000000000 */
[----:B------:R-:W-:Y:S01]  /*15c0*/  BSSY.RECONVERGENT B0, `(.L_x_259) ;  /* 0x0000025000007945 */ /* 0x000fe20003800200 */
[C---:B------:R-:W-:Y:S01]  /*15d0*/  SHF.L.U64.HI R101, R88.reuse, 0x6, R89 ;  /* 0x0000000658657819 */ /* 0x040fe20000010259 */
[----:B------:R-:W-:Y:S02]  /*15e0*/  IMAD.SHL.U32 R102, R88, 0x40, RZ ;  /* 0x0000004058667824 */ /* 0x000fe400078e00ff */
[----:B------:R-:W-:-:S13]  /*15f0*/  ISETP.GE.AND P0, PT, R2, R115, PT ;  /* 0x000000730200720c */ /* 0x000fda0003f06270 */
[----:B------:R-:W-:Y:S05]  /*1600*/  @P0 BRA `(.L_x_260) ;  /* 0x0000000000800947 */ /* 0x000fea0003800000 */
[----:B------:R-:W1:Y:S01]  /*1610*/  LDCU.64 UR8, c[0x0][0x3b0] ;  /* 0x00007600ff0877ac */ /* 0x000e620008000a00 */
[----:B------:R-:W-:Y:S01]  /*1620*/  IADD3 R3, P0, PT, R16, 0x20, RZ ;  /* 0x0000002010037810 */ /* 0x000fe20007f1e0ff */
[----:B------:R-:W-:Y:S01]  /*1630*/  IMAD.MOV.U32 R7, RZ, RZ, R15 ;  /* 0x000000ffff077224 */ /* 0x000fe200078e000f */
[----:B------:R-:W3:Y:S03]  /*1640*/  LDCU UR4, c[0x0][0x440] ;  /* 0x00008800ff0477ac */ /* 0x000ee60008000800 */
        /* <DEDUP_REMOVED lines=27> */
.L_x_261:
[----:B------:R4:W-:Y:S02]  /*1800*/  STS.128 [R124+0x2800], RZ ;  /* 0x002800ff7c007388 */ /* 0x0009e40000000c00 */
.L_x_260:
[----:B------:R-:W-:Y:S05]  /*1810*/  BSYNC.RECONVERGENT B0 ;  /* 0x0000000000007941 */ /* 0x000fea0003800200 */
.L_x_259:
[----:B------:R-:W-:Y:S01]  /*1820*/  IADD3 R0, PT, PT, R90, -0x1, RZ ;  /* 0xffffffff5a007810 */ /* 0x000fe20007ffe0ff */
[----:B------:R-:W-:Y:S04]  /*1830*/  BSSY.RECONVERGENT B0, `(.L_x_262) ;  /* 0x000001e000007945 */ /* 0x000fe80003800200 */
[----:B------:R-:W-:Y:S02]  /*1840*/  IMAD R3, R0, -0x40, R93 ;  /* 0xffffffc000037824 */ /* 0x000fe400078e025d */
[-C--:B------:R-:W-:Y:S02]  /*1850*/  IMAD R5, R101, R0.reuse, RZ ;  /* 0x0000000065057224 */ /* 0x080fe400078e02ff */
[----:B-1-3--:R-:W-:Y:S01]  /*1860*/  IMAD.WIDE.U32 R14, R102, R0, RZ ;  /* 0x00000000660e7225 */ /* 0x00afe200078e00ff */
[----:B------:R-:W-:-:S04]  /*1870*/  ISETP.GE.AND P3, PT, R12, R3, PT ;  /* 0x000000030c00720c */ /* 0x000fc80003f66270 */
[----:B------:R-:W-:-:S09]  /*1880*/  IADD3 R6, PT, PT, R15, R5, RZ ;  /* 0x000000050f067210 */ /* 0x000fd20007ffe0ff */
[----:B------:R-:W-:Y:S05]  /*1890*/  @P3 BRA `(.L_x_263) ;  /* 0x00000000005c3947 */ /* 0x000fea0003800000 */
[----:B------:R-:W1:Y:S01]  /*18a0*/  LDCU UR4, c[0x0][0x440] ;  /* 0x00008800ff0477ac */ /* 0x000e620008000800 */
        /* <DEDUP_REMOVED lines=21> */
.L_x_264:
[----:B------:R3:W-:Y:S02]  /*1a00*/  STS.128 [R124+0x5000], RZ ;  /* 0x005000ff7c007388 */ /* 0x0007e40000000c00 */
.L_x_263:
[----:B------:R-:W-:Y:S05]  /*1a10*/  BSYNC.RECONVERGENT B0 ;  /* 0x0000000000007941 */ /* 0x000fea0003800200 */
.L_x_262:
[----:B------:R-:W-:Y:S01]  /*1a20*/  ISETP.GE.AND P0, PT, R2, R3, PT ;  /* 0x000000030200720c */ /* 0x000fe20003f06270 */
[----:B------:R-:W-:Y:S01]  /*1a30*/  BSSY.RECONVERGENT B0, `(.L_x_265) ;  /* 0x000001e000007945 */ /* 0x000fe20003800200 */
[----:B------:R-:W-:Y:S01]  /*1a40*/  SHF.R.U32.HI R92, RZ, 0x1, R91 ;  /* 0x00000001ff5c7819 */ /* 0x000fe2000001165b */
[C---:B------:R-:W-:Y:S01]  /*1a50*/  IMAD.SHL.U32 R9, R84.reuse, 0x40, RZ ;  /* 0x0000004054097824 */ /* 0x040fe200078e00ff */
[----:B------:R-:W-:-:S09]  /*1a60*/  SHF.L.U64.HI R7, R84, 0x6, R85 ;  /* 0x0000000654077819 */ /* 0x000fd20000010255 */
[----:B------:R-:W-:Y:S05]  /*1a70*/  @P0 BRA `(.L_x_266) ;  /* 0x0000000000640947 */ /* 0x000fea0003800000 */
[----:B------:R-:W5:Y:S01]  /*1a80*/  LDCU UR4, c[0x0][0x440] ;  /* 0x00008800ff0477ac */ /* 0x000f620008000800 */
[----:B------:R-:W-:-:S04]  /*1a90*/  LEA R5, P0, R88, R14, 0x5 ;  /* 0x0000000e58057211 */ /* 0x000fc800078028ff */
[----:B------:R-:W-:Y:S02]  /*1aa0*/  LEA.HI.X R6, R88, R6, R89, 0x5, P0 ;  /* 0x0000000658067211 */ /* 0x000fe400000f2c59 */
        /* <DEDUP_REMOVED lines=21> */
.L_x_267:
[----:B------:R1:W-:Y:S02]  /*1c00*/  STS.128 [R124+0x5800], RZ ;  /* 0x005800ff7c007388 */ /* 0x0003e40000000c00 */
.L_x_266:
[----:B------:R-:W-:Y:S05]  /*1c10*/  BSYNC.RECONVERGENT B0 ;  /* 0x0000000000007941 */ /* 0x000fea0003800200 */
.L_x_265:
[----:B------:R-:W0:Y:S01]  /*1c20*/  LDGDEPBAR ;  /* 0x00000000000079af */ /* 0x000e220000000000 */
[----:B------:R-:W-:Y:S01]  /*1c30*/  LOP3.LUT R5, R92, 0x1f0, RZ, 0xc0, !PT ;  /* 0x000001f05c057812 */ /* 0x000fe200078ec0ff */
[-C--:B------:R-:W-:Y:S01]  /*1c40*/  IMAD R7, R7, R0.reuse, RZ ;  /* 0x0000000007077224 */ /* 0x080fe200078e02ff */
[----:B------:R-:W-:Y:S01]  /*1c50*/  LOP3.LUT R12, R12, 0x7, RZ, 0xc0, !PT ;  /* 0x000000070c0c7812 */ /* 0x000fe200078ec0ff */
[----:B------:R-:W-:Y:S01]  /*1c60*/  BSSY.RECONVERGENT B0, `(.L_x_268) ;  /* 0x0000024000007945 */ /* 0x000fe20003800200 */
[----:B------:R-:W-:Y:S01]  /*1c70*/  IADD3 R5, PT, PT, R5, 0x1, R8 ;  /* 0x0000000105057810 */ /* 0x000fe20007ffe008 */
[----:B------:R-:W-:-:S03]  /*1c80*/  IMAD.WIDE.U32 R8, R9, R0, RZ ;  /* 0x0000000009087225 */ /* 0x000fc600078e00ff */
[----:B------:R-:W-:Y:S01]  /*1c90*/  IADD3 R0, PT, PT, -R11, R5, R12 ;  /* 0x000000050b007210 */ /* 0x000fe20007ffe10c */
[----:B------:R-:W-:-:S03]  /*1ca0*/  IMAD.IADD R7, R9, 0x1, R7 ;  /* 0x0000000109077824 */ /* 0x000fc600078e0207 */
[----:B------:R-:W-:Y:S01]  /*1cb0*/  IADD3 R0, PT, PT, R0, R4, R93 ;  /* 0x0000000400007210 */ /* 0x000fe20007ffe05d */
[----:B------:R-:W-:-:S04]  /*1cc0*/  DEPBAR.LE SB0, 0x0 ;  /* 0x000080000000791a */ /* 0x000fc80000000000 */
[----:B------:R-:W-:Y:S06]  /*1cd0*/  BAR.SYNC.DEFER_BLOCKING 0x0 ;  /* 0x0000000000007b1d */ /* 0x000fec0000010000 */
[----:B------:R-:W-:Y:S05]  /*1ce0*/  @P3 BRA `(.L_x_269) ;  /* 0x0000000000603947 */ /* 0x000fea0003800000 */
[----:B------:R-:W5:Y:S01]  /*1cf0*/  LDCU UR4, c[0x0][0x440] ;  /* 0x00008800ff0477ac */ /* 0x000f620008000800 */
        /* <DEDUP_REMOVED lines=21> */
.L_x_270:
[----:B------:R1:W-:Y:S01]  /*1e50*/  STS.128 [R124+0x8000], RZ ;  /* 0x008000ff7c007388 */ /* 0x0003e20000000c00 */
[----:B------:R-:W-:Y:S05]  /*1e60*/  BRA `(.L_x_271) ;  /* 0x00000000000c7947 */ /* 0x000fea0003800000 */
.L_x_269:
[----:B------:R1:W-:Y:S04]  /*1e70*/  STS.128 [R124+0x6000], RZ ;  /* 0x006000ff7c007388 */ /* 0x0003e80000000c00 */
[----:B------:R1:W-:Y:S04]  /*1e80*/  STS.128 [R124+0x7000], RZ ;  /* 0x007000ff7c007388 */ /* 0x0003e80000000c00 */
[----:B------:R1:W-:Y:S02]  /*1e90*/  STS.128 [R124+0x8000], RZ ;  /* 0x008000ff7c007388 */ /* 0x0003e40000000c00 */
.L_x_271:
[----:B------:R-:W-:Y:S05]  /*1ea0*/  BSYNC.RECONVERGENT B0 ;  /* 0x0000000000007941 */ /* 0x000fea0003800200 */
.L_x_268:
[----:B------:R-:W-:Y:S01]  /*1eb0*/  ISETP.GE.AND P0, PT, R2, R3, PT ;  /* 0x000000030200720c */ /* 0x000fe20003f06270 */
[----:B------:R-:W-:-:S12]  /*1ec0*/  BSSY.RECONVERGENT B0, `(.L_x_272) ;  /* 0x000001e000007945 */ /* 0x000fd80003800200 */
[----:B------:R1:W-:Y:S04]  /*1ed0*/  @P0 STS.128 [R124+0x6800], RZ ;  /* 0x006800ff7c000388 */ /* 0x0003e80000000c00 */
[----:B------:R1:W-:Y:S04]  /*1ee0*/  @P0 STS.128 [R124+0x7800], RZ ;  /* 0x007800ff7c000388 */ /* 0x0003e80000000c00 */
[----:B------:R1:W-:Y:S01]  /*1ef0*/  @P0 STS.128 [R124+0x8800], RZ ;  /* 0x008800ff7c000388 */ /* 0x0003e20000000c00 */
        /* <DEDUP_REMOVED lines=25> */
.L_x_274:
[----:B------:R1:W-:Y:S02]  /*2090*/  STS.128 [R124+0x8800], RZ ;  /* 0x008800ff7c007388 */ /* 0x0003e40000000c00 */
.L_x_273:
[----:B------:R-:W-:Y:S05]  /*20a0*/  BSYNC.RECONVERGENT B0 ;  /* 0x0000000000007941 */ /* 0x000fea0003800200 */
.L_x_272:
[C---:B------:R-:W-:Y:S01]  /*20b0*/  IMAD.SHL.U32 R113, R91.reuse, 0x4, RZ ;  /* 0x000000045b717824 */ /* 0x040fe200078e00ff */
[C---:B------:R-:W-:Y:S01]  /*20c0*/  LOP3.LUT P6, RZ, R91.reuse, 0x4, RZ, 0xc0, !PT ;  /* 0x000000045bff7812 */ /* 0x040fe200078cc0ff */
[C---:B-1----:R-:W-:Y:S01]  /*20d0*/  IMAD.SHL.U32 R3, R91.reuse, 0x20, RZ ;  /* 0x000000205b037824 */ /* 0x042fe200078e00ff */
[----:B------:R-:W0:Y:S01]  /*20e0*/  LDGDEPBAR ;  /* 0x00000000000079af */ /* 0x000e220000000000 */
[----:B------:R-:W-:Y:S01]  /*20f0*/  IMAD.SHL.U32 R114, R91, 0x10, RZ ;  /* 0x000000105b727824 */ /* 0x000fe200078e00ff */
[----:B------:R-:W-:Y:S01]  /*2100*/  LOP3.LUT R4, R113, 0x18, RZ, 0xc0, !PT ;  /* 0x0000001871047812 */ /* 0x000fe200078ec0ff */
[----:B------:R-:W-:Y:S01]  /*2110*/  IMAD.MOV.U32 R87, RZ, RZ, 0x20 ;  /* 0x00000020ff577424 */ /* 0x000fe200078e00ff */
[----:B------:R-:W-:Y:S02]  /*2120*/  ISETP.NE.AND P5, PT, R90, 0x1, PT ;  /* 0x000000015a00780c */ /* 0x000fe40003fa5270 */
[----:B------:R-:W-:Y:S02]  /*2130*/  LOP3.LUT R5, R4, 0xc0, R3, 0xf8, !PT ;  /* 0x000000c004057812 */ /* 0x000fe400078ef803 */
[----:B------:R-:W-:-:S02]  /*2140*/  LOP3.LUT R86, R114, 0x100, RZ, 0xc0, !PT ;  /* 0x0000010072567812 */ /* 0x000fc400078ec0ff */
[----:B------:R-:W-:Y:S02]  /*2150*/  LOP3.LUT R2, R114, 0x3e00, RZ, 0xc0, !PT ;  /* 0x00003e0072027812 */ /* 0x000fe400078ec0ff */
[C---:B------:R-:W-:Y:S02]  /*2160*/  LOP3.LUT R92, R5.reuse, 0x8, R92, 0x78, !PT ;  /* 0x00000008055c7812 */ /* 0x040fe400078e785c */
[--C-:B------:R-:W-:Y:S02]  /*2170*/  LOP3.LUT R86, R86, 0x20, R3.reuse, 0xf8, !PT ;  /* 0x0000002056567812 */ /* 0x100fe400078ef803 */
[----:B------:R-:W-:Y:S02]  /*2180*/  LOP3.LUT R7, R2, 0x120, R3, 0xf8, !PT ;  /* 0x0000012002077812 */ /* 0x000fe400078ef803 */
[----:B------:R-:W-:Y:S02]  /*2190*/  LOP3.LUT R5, R5, 0x8, R91, 0x78, !PT ;  /* 0x0000000805057812 */ /* 0x000fe400078e785b */
[----:B------:R-:W-:-:S02]  /*21a0*/  LOP3.LUT R112, R7, R92, RZ, 0xfc, !PT ;  /* 0x0000005c07707212 */ /* 0x000fc400078efcff */
[----:B------:R-:W-:Y:S02]  /*21b0*/  LOP3.LUT R86, R86, R5, RZ, 0xfc, !PT ;  /* 0x0000000556567212 */ /* 0x000fe400078efcff */
[----:B------:R-:W-:Y:S02]  /*21c0*/  LEA R112, R112, UR5, 0x1 ;  /* 0x0000000570707c11 */ /* 0x000fe4000f8e08ff */
[----:B------:R-:W-:Y:S02]  /*21d0*/  LEA R96, R86, UR5, 0x1 ;  /* 0x0000000556607c11 */ /* 0x000fe4000f8e08ff */
[----:B------:R-:W-:Y:S01]  /*21e0*/  SEL R87, R87, 0xffffffe0, !P6 ;  /* 0xffffffe057577807 */ /* 0x000fe20007000000 */
[----:B------:R-:W-:Y:S01]  /*21f0*/  LDSM.16.M88.4 R72, [R112] ;  /* 0x000000007048783b */ /* 0x000fe20000000200 */
[C---:B------:R-:W-:Y:S02]  /*2200*/  VIMNMX R104, PT, PT, R0.reuse, R93, PT ;  /* 0x0000005d00687248 */ /* 0x040fe40003fe0100 */
[----:B------:R-:W-:Y:S01]  /*2210*/  VIADDMNMX R103, R0, 0x8, R93, PT ;  /* 0x0000000800677846 */ /* 0x000fe2000380015d */
[----:B------:R-:W1:Y:S01]  /*2220*/  LDSM.16.M88.4 R44, [R96+0x3000] ;  /* 0x00300000602c783b */ /* 0x000e620000000200 */
[----:B------:R-:W-:-:S02]  /*2230*/  IMAD.IADD R94, R112, 0x1, R87 ;  /* 0x00000001705e7824 */ /* 0x000fc400078e0257 */
[----:B------:R-:W-:Y:S01]  /*2240*/  IMAD.IADD R2, R96, 0x1, R87 ;  /* 0x0000000160027824 */ /* 0x000fe200078e0257 */
[----:B------:R-:W5:Y:S04]  /*2250*/  LDSM.16.M88.4 R36, [R96+0x3400] ;  /* 0x003400006024783b */ /* 0x000f680000000200 */
[----:B------:R-:W2:Y:S04]  /*2260*/  LDSM.16.M88.4 R28, [R96+0x3800] ;  /* 0x00380000601c783b */ /* 0x000ea80000000200 */
[----:B------:R-:W4:Y:S04]  /*2270*/  LDSM.16.M88.4 R20, [R96+0x3c00] ;  /* 0x003c00006014783b */ /* 0x000f280000000200 */
[----:B------:R-:W-:Y:S04]  /*2280*/  LDSM.16.M88.4 R4, [R94] ;  /* 0x000000005e04783b */ /* 0x000fe80000000200 */
[----:B------:R-:W4:Y:S04]  /*2290*/  LDSM.16.M88.4 R68, [R2+0x3000] ;  /* 0x003000000244783b */ /* 0x000f280000000200 */
[----:B------:R-:W4:Y:S04]  /*22a0*/  LDSM.16.M88.4 R64, [R2+0x3400] ;  /* 0x003400000240783b */ /* 0x000f280000000200 */
[----:B------:R-:W4:Y:S04]  /*22b0*/  LDSM.16.M88.4 R12, [R2+0x3800] ;  /* 0x00380000020c783b */ /* 0x000f280000000200 */
[----:B------:R-:W4:Y:S04]  /*22c0*/  LDSM.16.M88.4 R8, [R2+0x3c00] ;  /* 0x003c00000208783b */ /* 0x000f280000000200 */
[----:B---3--:R-:W-:Y:S01]  /*22d0*/  LDSM.16.M88.4 R16, [R112+0x1000] ;  /* 0x001000007010783b */ /* 0x008fe20000000200 */
[C---:B-1----:R-:W-:Y:S03]  /*22e0*/  HMMA.16816.F32.BF16 R48, R72.reuse, R44, RZ ;  /* 0x0000002c4830723c */ /* 0x042fe600000418ff */
[----:B------:R-:W1:Y:S04]  /*22f0*/  LDSM.16.M88.4 R60, [R96+0x4000] ;  /* 0x00400000603c783b */ /* 0x000e680000000200 */
[----:B------:R-:W3:Y:S01]  /*2300*/  LDSM.16.M88.4 R56, [R96+0x4400] ;  /* 0x004400006038783b */ /* 0x000ee20000000200 */
[C---:B-----5:R-:W-:Y:S03]  /*2310*/  HMMA.16816.F32.BF16 R40, R72.reuse, R36, RZ ;  /* 0x000000244828723c */ /* 0x060fe600000418ff */
[----:B------:R-:W5:Y:S04]  /*2320*/  LDSM.16.M88.4 R52, [R96+0x4800] ;  /* 0x004800006034783b */ /* 0x000f680000000200 */
[----:B------:R-:W-:Y:S01]  /*2330*/  LDSM.16.M88.4 R76, [R94+0x1000] ;  /* 0x001000005e4c783b */ /* 0x000fe20000000200 */
[C---:B--2---:R-:W-:Y:S03]  /*2340*/  HMMA.16816.F32.BF16 R32, R72.reuse, R28, RZ ;  /* 0x0000001c4820723c */ /* 0x044fe600000418ff */
[----:B------:R-:W-:Y:S05]  /*2350*/  LDSM.16.M88.4 R80, [R2+0x4c00] ;  /* 0x004c00000250783b */ /* 0x000fea0000000200 */
[C---:B------:R-:W-:Y:S08]  /*2360*/  HMMA.16816.F32.BF16 R44, R72.reuse, R46, RZ ;  /* 0x0000002e482c723c */ /* 0x040ff000000418ff */
[C---:B------:R-:W-:Y:S08]  /*2370*/  HMMA.16816.F32.BF16 R36, R72.reuse, R38, RZ ;  /* 0x000000264824723c */ /* 0x040ff000000418ff */
[C---:B------:R-:W-:Y:S08]  /*2380*/  HMMA.16816.F32.BF16 R28, R72.reuse, R30, RZ ;  /* 0x0000001e481c723c */ /* 0x040ff000000418ff */
[C---:B----4-:R-:W-:Y:S08]  /*2390*/  HMMA.16816.F32.BF16 R24, R72.reuse, R20, RZ ;  /* 0x000000144818723c */ /* 0x050ff000000418ff */
[----:B------:R-:W-:Y:S01]  /*23a0*/  HMMA.16816.F32.BF16 R72, R72, R22, RZ ;  /* 0x000000164848723c */ /* 0x000fe200000418ff */
[----:B------:R-:W2:Y:S07]  /*23b0*/  LDSM.16.M88.4 R20, [R96+0x4c00] ;  /* 0x004c00006014783b */ /* 0x000eae0000000200 */
[C---:B------:R-:W-:Y:S08]  /*23c0*/  HMMA.16816.F32.BF16 R48, R4.reuse, R68, R48 ;  /* 0x000000440430723c */ /* 0x040ff00000041830 */
        /* <DEDUP_REMOVED lines=10> */
[----:B------:R-:W4:Y:S04]  /*2470*/  LDSM.16.M88.4 R8, [R2+0x4400] ;  /* 0x004400000208783b */ /* 0x000f280000000200 */
[----:B------:R-:W4:Y:S03]  /*2480*/  LDSM.16.M88.4 R4, [R2+0x4800] ;  /* 0x004800000204783b */ /* 0x000f260000000200 */
[C---:B-1----:R-:W-:Y:S08]  /*2490*/  HMMA.16816.F32.BF16 R48, R16.reuse, R60, R48 ;  /* 0x0000003c1030723c */ /* 0x042ff00000041830 */
[C---:B------:R-:W-:Y:S01]  /*24a0*/  HMMA.16816.F32.BF16 R44, R16.reuse, R62, R44 ;  /* 0x0000003e102c723c */ /* 0x040fe2000004182c */
[----:B------:R-:W1:Y:S07]  /*24b0*/  LDSM.16.M88.4 R60, [R96+0x5400] ;  /* 0x00540000603c783b */ /* 0x000e6e0000000200 */
[C---:B---3--:R-:W-:Y:S08]  /*24c0*/  HMMA.16816.F32.BF16 R40, R16.reuse, R56, R40 ;  /* 0x000000381028723c */ /* 0x048ff00000041828 */
[C---:B------:R-:W-:Y:S01]  /*24d0*/  HMMA.16816.F32.BF16 R36, R16.reuse, R58, R36 ;  /* 0x0000003a1024723c */ /* 0x040fe20000041824 */
[----:B------:R-:W3:Y:S07]  /*24e0*/  LDSM.16.M88.4 R56, [R96+0x5800] ;  /* 0x005800006038783b */ /* 0x000eee0000000200 */
[C---:B-----5:R-:W-:Y:S08]  /*24f0*/  HMMA.16816.F32.BF16 R32, R16.reuse, R52, R32 ;  /* 0x000000341020723c */ /* 0x060ff00000041820 */
[C---:B------:R-:W-:Y:S01]  /*2500*/  HMMA.16816.F32.BF16 R28, R16.reuse, R54, R28 ;  /* 0x00000036101c723c */ /* 0x040fe2000004181c */
[----:B------:R-:W5:Y:S07]  /*2510*/  LDSM.16.M88.4 R52, [R96+0x5c00] ;  /* 0x005c00006034783b */ /* 0x000f6e0000000200 */
[C---:B--2---:R-:W-:Y:S08]  /*2520*/  HMMA.16816.F32.BF16 R24, R16.reuse, R20, R24 ;  /* 0x000000141018723c */ /* 0x044ff00000041818 */
[----:B------:R-:W-:Y:S01]  /*2530*/  HMMA.16816.F32.BF16 R72, R16, R22, R72 ;  /* 0x000000161048723c */ /* 0x000fe20000041848 */
[----:B------:R-:W-:Y:S04]  /*2540*/  LDSM.16.M88.4 R20, [R94+0x2000] ;  /* 0x002000005e14783b */ /* 0x000fe80000000200 */
[----:B------:R-:W2:Y:S03]  /*2550*/  LDSM.16.M88.4 R16, [R2+0x5000] ;  /* 0x005000000210783b */ /* 0x000ea60000000200 */
[C---:B----4-:R-:W-:Y:S08]  /*2560*/  HMMA.16816.F32.BF16 R48, R76.reuse, R12, R48 ;  /* 0x0000000c4c30723c */ /* 0x050ff00000041830 */
[C---:B------:R-:W-:Y:S01]  /*2570*/  HMMA.16816.F32.BF16 R44, R76.reuse, R14, R44 ;  /* 0x0000000e4c2c723c */ /* 0x040fe2000004182c */
[----:B------:R-:W4:Y:S07]  /*2580*/  LDSM.16.M88.4 R12, [R2+0x5400] ;  /* 0x00540000020c783b */ /* 0x000f2e0000000200 */
[C---:B------:R-:W-:Y:S08]  /*2590*/  HMMA.16816.F32.BF16 R40, R76.reuse, R8, R40 ;  /* 0x000000084c28723c */ /* 0x040ff00000041828 */
[C---:B------:R-:W-:Y:S01]  /*25a0*/  HMMA.16816.F32.BF16 R36, R76.reuse, R10, R36 ;  /* 0x0000000a4c24723c */ /* 0x040fe20000041824 */
[----:B------:R-:W4:Y:S07]  /*25b0*/  LDSM.16.M88.4 R8, [R2+0x5800] ;  /* 0x005800000208783b */ /* 0x000f2e0000000200 */
[C---:B------:R-:W-:Y:S08]  /*25c0*/  HMMA.16816.F32.BF16 R32, R76.reuse, R4, R32 ;  /* 0x000000044c20723c */ /* 0x040ff00000041820 */
[----:B------:R-:W-:Y:S01]  /*25d0*/  HMMA.16816.F32.BF16 R28, R76, R6, R28 ;  /* 0x000000064c1c723c */ /* 0x000fe2000004181c */
[----:B------:R-:W4:Y:S01]  /*25e0*/  LDSM.16.M88.4 R4, [R2+0x5c00] ;  /* 0x005c00000204783b */ /* 0x000f220000000200 */
[----:B------:R-:W-:-:S06]  /*25f0*/  DEPBAR.LE SB0, 0x0 ;  /* 0x000080000000791a */ /* 0x000fcc0000000000 */
[C---:B------:R-:W-:Y:S08]  /*2600*/  HMMA.16816.F32.BF16 R24, R76.reuse, R80, R24 ;  /* 0x000000504c18723c */ /* 0x040ff00000041818 */
[----:B------:R-:W-:Y:S08]  /*2610*/  HMMA.16816.F32.BF16 R72, R76, R82, R72 ;  /* 0x000000524c48723c */ /* 0x000ff00000041848 */
[C---:B------:R-:W-:Y:S08]  /*2620*/  HMMA.16816.F32.BF16 R48, R68.reuse, R64, R48 ;  /* 0x000000404430723c */ /* 0x040ff00000041830 */
[C---:B------:R-:W-:Y:S08]  /*2630*/  HMMA.16816.F32.BF16 R44, R68.reuse, R66, R44 ;  /* 0x00000042442c723c */ /* 0x040ff0000004182c */
[C---:B-1----:R-:W-:Y:S08]  /*2640*/  HMMA.16816.F32.BF16 R40, R68.reuse, R60, R40 ;  /* 0x0000003c4428723c */ /* 0x042ff00000041828 */
[C---:B------:R-:W-:Y:S08]  /*2650*/  HMMA.16816.F32.BF16 R36, R68.reuse, R62, R36 ;  /* 0x0000003e4424723c */ /* 0x040ff00000041824 */
[C---:B---3--:R-:W-:Y:S08]  /*2660*/  HMMA.16816.F32.BF16 R32, R68.reuse, R56, R32 ;  /* 0x000000384420723c */ /* 0x048ff00000041820 */
[C---:B------:R-:W-:Y:S08]  /*2670*/  HMMA.16816.F32.BF16 R28, R68.reuse, R58, R28 ;  /* 0x0000003a441c723c */ /* 0x040ff0000004181c */
[C---:B-----5:R-:W-:Y:S08]  /*2680*/  HMMA.16816.F32.BF16 R24, R68.reuse, R52, R24 ;  /* 0x000000344418723c */ /* 0x060ff00000041818 */
[----:B------:R-:W-:Y:S08]  /*2690*/  HMMA.16816.F32.BF16 R72, R68, R54, R72 ;  /* 0x000000364448723c */ /* 0x000ff00000041848 */
        /* <DEDUP_REMOVED lines=8> */
[----:B------:R-:W-:Y:S06]  /*2720*/  BAR.SYNC.DEFER_BLOCKING 0x0 ;  /* 0x0000000000007b1d */ /* 0x000fec0000010000 */
[----:B------:R-:W-:-:S13]  /*2730*/  @!P5 BRA `(.L_x_275) ;  /* 0x0000000000c8d947 */ /* 0x000fda0003800000 */
[----:B------:R-:W1:Y:S01]  /*2740*/  LDCU UR4, c[0x0][0x440] ;  /* 0x00008800ff0477ac */ /* 0x000e620008000800 */
[----:B------:R-:W-:Y:S01]  /*2750*/  VIADD R5, R90, 0xfffffffe ;  /* 0xfffffffe5a057836 */ /* 0x000fe20000000000 */
[----:B------:R-:W-:Y:S03]  /*2760*/  BSSY.RECONVERGENT B0, `(.L_x_276) ;  /* 0x000002e000007945 */ /* 0x000fe60003800200 */
[----:B------:R-:W-:-:S04]  /*2770*/  IMAD.WIDE.U32 R8, R5, R88, RZ ;  /* 0x0000005805087225 */ /* 0x000fc800078e00ff */
[----:B------:R-:W-:Y:S01]  /*2780*/  IMAD R2, R5, R89, R9 ;  /* 0x0000005905027224 */ /* 0x000fe200078e0209 */
[C---:B------:R-:W-:Y:S01]  /*2790*/  LEA R6, P0, R8.reuse, R122, 0x7 ;  /* 0x0000007a08067211 */ /* 0x040fe200078038ff */
[----:B------:R-:W-:-:S03]  /*27a0*/  IMAD.SHL.U32 R5, R8, 0x40, RZ ;  /* 0x0000004008057824 */ /* 0x000fc600078e00ff */
[--C-:B------:R-:W-:Y:S02]  /*27b0*/  LEA.HI.X R7, R8, R121, R2.reuse, 0x7, P0 ;  /* 0x0000007908077211 */ /* 0x100fe400000f3c02 */
[----:B------:R-:W-:Y:S02]  /*27c0*/  LEA R4, P3, R88, R5, 0x5 ;  /* 0x0000000558047211 */ /* 0x000fe400078628ff */
[----:B-1----:R-:W-:Y:S02]  /*27d0*/  ISETP.GE.AND P2, PT, R118, UR4, PT ;  /* 0x0000000476007c0c */ /* 0x002fe4000bf46270 */
[----:B------:R-:W-:Y:S02]  /*27e0*/  ISETP.GE.AND P1, PT, R131, UR4, PT ;  /* 0x0000000483007c0c */ /* 0x000fe4000bf26270 */
[----:B------:R-:W-:Y:S02]  /*27f0*/  ISETP.GE.AND P0, PT, R130, UR4, PT ;  /* 0x0000000482007c0c */ /* 0x000fe4000bf06270 */
[----:B------:R-:W-:-:S04]  /*2800*/  SHF.L.U64.HI R0, R8, 0x6, R2 ;  /* 0x0000000608007819 */ /* 0x000fc80000010202 */
[----:B------:R-:W-:Y:S02]  /*2810*/  LEA.HI.X R0, R88, R0, R89, 0x5, P3 ;  /* 0x0000000058007211 */ /* 0x000fe400018f2c59 */
[C---:B------:R-:W-:Y:S01]  /*2820*/  LEA R8, P3, R4.reuse, R122, 0x1 ;  /* 0x0000007a04087211 */ /* 0x040fe200078608ff */
[----:B------:R-:W-:Y:S01]  /*2830*/  @!PT LDS RZ, [RZ] ;  /* 0x00000000fffff984 */ /* 0x000fe20000000800 */
[----:B------:R-:W-:Y:S01]  /*2840*/  @!PT LDS RZ, [RZ] ;  /* 0x00000000fffff984 */ /* 0x000fe20000000800 */
[----:B------:R-:W-:Y:S01]  /*2850*/  @!PT LDS RZ, [RZ] ;  /* 0x00000000fffff984 */ /* 0x000fe20000000800 */
[----:B------:R1:W-:Y:S03]  /*2860*/  @!P2 LDGSTS.E.BYPASS.LTC128B.128 [R124+0x3000], desc[UR14][R6.64] ;  /* 0x03000000067cafae */ /* 0x0003e6000b981a0e */
[----:B------:R-:W-:Y:S01]  /*2870*/  LEA.HI.X R9, R4, R121, R0, 0x1, P3 ;  /* 0x0000007904097211 */ /* 0x000fe200018f0c00 */
        /* <DEDUP_REMOVED lines=27> */
.L_x_277:
[----:B------:R3:W-:Y:S02]  /*2a30*/  STS.128 [R124+0x5800], RZ ;  /* 0x005800ff7c007388 */ /* 0x0007e40000000c00 */
.L_x_278:
[----:B------:R-:W-:Y:S05]  /*2a40*/  BSYNC.RECONVERGENT B0 ;  /* 0x0000000000007941 */ /* 0x000fea0003800200 */
.L_x_276:
[----:B------:R-:W0:Y:S02]  /*2a50*/  LDGDEPBAR ;  /* 0x00000000000079af */ /* 0x000e240000000000 */
.L_x_275:
[----:B------:R-:W-:Y:S01]  /*2a60*/  IMAD.SHL.U32 R5, R91, 0x2, RZ ;  /* 0x000000025b057824 */ /* 0x000fe200078e00ff */
[----:B------:R-:W4:Y:S01]  /*2a70*/  LDCU UR4, c[0x0][0x45c] ;  /* 0x00008b80ff0477ac */ /* 0x000f220008000800 */
[----:B------:R-:W-:-:S03]  /*2a80*/  LOP3.LUT R100, R92, 0x120, R3, 0xf8, !PT ;  /* 0x000001205c647812 */ /* 0x000fc600078ef803 */
[----:B------:R-:W-:Y:S02]  /*2a90*/  LOP3.LUT R5, R5, 0x6, RZ, 0xc0, !PT ;  /* 0x0000000605057812 */ /* 0x000fe400078ec0ff */
[----:B------:R-:W-:-:S03]  /*2aa0*/  LEA R100, R100, UR5, 0x1 ;  /* 0x0000000564647c11 */ /* 0x000fc6000f8e08ff */
[----:B------:R-:W-:Y:S02]  /*2ab0*/  IMAD R0, R90, 0x40, R5 ;  /* 0x000000405a007824 */ /* 0x000fe400078e0205 */
[----:B------:R-:W-:Y:S02]  /*2ac0*/  LDSM.16.MT88.4 R56, [R100+0x7000] ;  /* 0x007000006438783b */ /* 0x000fe40000004200 */
[C---:B------:R-:W-:Y:S02]  /*2ad0*/  VIADD R20, R0.reuse, 0xffffffc0 ;  /* 0xffffffc000147836 */ /* 0x040fe40000000000 */
[C---:B------:R-:W-:Y:S02]  /*2ae0*/  VIADD R18, R0.reuse, 0xffffffc1 ;  /* 0xffffffc100127836 */ /* 0x040fe40000000000 */
[----:B------:R-:W-:Y:S01]  /*2af0*/  VIADD R16, R0, 0xffffffc8 ;  /* 0xffffffc800107836 */ /* 0x000fe20000000000 */
[-C--:B------:R-:W-:Y:S01]  /*2b00*/  ISETP.GE.AND P3, PT, R20, R104.reuse, PT ;  /* 0x000000681400720c */ /* 0x080fe20003f66270 */
[----:B------:R-:W-:Y:S01]  /*2b10*/  VIADD R15, R0, 0xffffffc9 ;  /* 0xffffffc9000f7836 */ /* 0x000fe20000000000 */
[-C--:B------:R-:W-:Y:S01]  /*2b20*/  ISETP.GE.AND P2, PT, R18, R104.reuse, PT ;  /* 0x000000681200720c */ /* 0x080fe20003f46270 */
[----:B------:R-:W-:Y:S01]  /*2b30*/  VIADD R14, R0, 0xffffffd0 ;  /* 0xffffffd0000e7836 */ /* 0x000fe20000000000 */
[-C--:B------:R-:W-:Y:S01]  /*2b40*/  ISETP.GE.AND P1, PT, R16, R104.reuse, PT ;  /* 0x000000681000720c */ /* 0x080fe20003f26270 */
[C---:B------:R-:W-:Y:S01]  /*2b50*/  VIADD R12, R0.reuse, 0xffffffd1 ;  /* 0xffffffd1000c7836 */ /* 0x040fe20000000000 */
[-C--:B------:R-:W-:Y:S01]  /*2b60*/  ISETP.GE.AND P0, PT, R15, R104.reuse, PT ;  /* 0x000000680f00720c */ /* 0x080fe20003f06270 */
[----:B------:R-:W-:Y:S01]  /*2b70*/  VIADD R11, R0, 0xffffffd8 ;  /* 0xffffffd8000b7836 */ /* 0x000fe20000000000 */
[-C--:B------:R-:W-:Y:S01]  /*2b80*/  ISETP.GE.AND P4, PT, R14, R104.reuse, PT ;  /* 0x000000680e00720c */ /* 0x080fe20003f86270 */
[----:B------:R-:W-:Y:S01]  /*2b90*/  VIADD R10, R0, 0xffffffd9 ;  /* 0xffffffd9000a7836 */ /* 0x000fe20000000000 */
[----:B------:R-:W-:Y:S01]  /*2ba0*/  FSEL R21, R48, -INF , !P3 ;  /* 0xff80000030157808 */ /* 0x000fe20005800000 */
[C---:B-12---:R-:W-:Y:S01]  /*2bb0*/  VIADD R9, R0.reuse, 0xffffffe0 ;  /* 0xffffffe000097836 */ /* 0x046fe20000000000 */
[----:B------:R-:W-:Y:S01]  /*2bc0*/  FSEL R49, R49, -INF , !P2 ;  /* 0xff80000031317808 */ /* 0x000fe20005000000 */
[----:B------:R-:W-:Y:S01]  /*2bd0*/  VIADD R8, R0, 0xffffffe1 ;  /* 0xffffffe100087836 */ /* 0x000fe20000000000 */
[----:B------:R-:W-:Y:S01]  /*2be0*/  FSEL R19, R44, -INF , !P1 ;  /* 0xff8000002c137808 */ /* 0x000fe20004800000 */
[----:B------:R-:W-:Y:S01]  /*2bf0*/  VIADD R7, R0, 0xffffffe8 ;  /* 0xffffffe800077836 */ /* 0x000fe20000000000 */
[-C--:B------:R-:W-:Y:S01]  /*2c00*/  ISETP.GE.AND P3, PT, R12, R104.reuse, PT ;  /* 0x000000680c00720c */ /* 0x080fe20003f66270 */
[C---:B------:R-:W-:Y:S01]  /*2c10*/  VIADD R5, R0.reuse, 0xffffffe9 ;  /* 0xffffffe900057836 */ /* 0x040fe20000000000 */
[-C--:B------:R-:W-:Y:S01]  /*2c20*/  ISETP.GE.AND P2, PT, R11, R104.reuse, PT ;  /* 0x000000680b00720c */ /* 0x080fe20003f46270 */
[C---:B------:R-:W-:Y:S01]  /*2c30*/  VIADD R6, R0.reuse, 0xfffffff0 ;  /* 0xfffffff000067836 */ /* 0x040fe20000000000 */
[----:B------:R-:W-:Y:S01]  /*2c40*/  FSEL R45, R45, -INF , !P0 ;  /* 0xff8000002d2d7808 */ /* 0x000fe20004000000 */
[----:B------:R-:W-:Y:S01]  /*2c50*/  VIADD R4, R0, 0xfffffff1 ;  /* 0xfffffff100047836 */ /* 0x000fe20000000000 */
[----:B------:R-:W-:Y:S01]  /*2c60*/  FSEL R17, R40, -INF , !P4 ;  /* 0xff80000028117808 */ /* 0x000fe20006000000 */
[C---:B------:R-:W-:Y:S01]  /*2c70*/  VIADD R2, R0.reuse, 0xfffffff8 ;  /* 0xfffffff800027836 */ /* 0x040fe20000000000 */
[----:B------:R-:W-:Y:S01]  /*2c80*/  FMNMX3.FTZ R22, R21, R49, R19, !PT ;  /* 0x0000003115167276 */ /* 0x000fe20007810013 */
[----:B------:R-:W-:Y:S01]  /*2c90*/  VIADD R0, R0, 0xfffffff9 ;  /* 0xfffffff900007836 */ /* 0x000fe20000000000 */
[----:B------:R-:W-:-:S02]  /*2ca0*/  ISETP.GE.AND P1, PT, R10, R104, PT ;  /* 0x000000680a00720c */ /* 0x000fc40003f26270 */
[-C--:B------:R-:W-:Y:S02]  /*2cb0*/  ISETP.GE.AND P0, PT, R9, R104.reuse, PT ;  /* 0x000000680900720c */ /* 0x080fe40003f06270 */
[----:B------:R-:W-:Y:S02]  /*2cc0*/  FSEL R41, R41, -INF , !P3 ;  /* 0xff80000029297808 */ /* 0x000fe40005800000 */
[----:B------:R-:W-:Y:S02]  /*2cd0*/  FSEL R13, R36, -INF , !P2 ;  /* 0xff800000240d7808 */ /* 0x000fe40005000000 */
[----:B------:R-:W-:Y:S02]  /*2ce0*/  FMNMX3.FTZ R22, R22, R45, R17, !PT ;  /* 0x0000002d16167276 */ /* 0x000fe40007810011 */
[-C--:B------:R-:W-:Y:S02]  /*2cf0*/  ISETP.GE.AND P4, PT, R8, R104.reuse, PT ;  /* 0x000000680800720c */ /* 0x080fe40003f86270 */
[----:B------:R-:W-:-:S02]  /*2d00*/  ISETP.GE.AND P3, PT, R7, R104, PT ;  /* 0x000000680700720c */ /* 0x000fc40003f66270 */
[----:B------:R-:W-:Y:S02]  /*2d10*/  FSEL R37, R37, -INF , !P1 ;  /* 0xff80000025257808 */ /* 0x000fe40004800000 */
[----:B------:R-:W-:Y:S01]  /*2d20*/  FSEL R129, R32, -INF , !P0 ;  /* 0xff80000020817808 */ /* 0x000fe20004000000 */
[----:B------:R-:W-:Y:S01]  /*2d30*/  IMAD.IADD R32, R87, 0x1, R100 ;  /* 0x0000000157207824 */ /* 0x000fe200078e0264 */
[----:B------:R-:W-:Y:S02]  /*2d40*/  FMNMX3.FTZ R22, R22, R41, R13, !PT ;  /* 0x0000002916167276 */ /* 0x000fe4000781000d */
[-C--:B------:R-:W-:Y:S02]  /*2d50*/  ISETP.GE.AND P2, PT, R5, R104.reuse, PT ;  /* 0x000000680500720c */ /* 0x080fe40003f46270 */
[----:B------:R-:W-:Y:S01]  /*2d60*/  ISETP.GE.AND P1, PT, R6, R104, PT ;  /* 0x000000680600720c */ /* 0x000fe20003f26270 */
[----:B------:R-:W-:Y:S01]  /*2d70*/  LDSM.16.MT88.4 R64, [R32+0x7000] ;  /* 0x007000002040783b */ /* 0x000fe20000004200 */
[----:B------:R-:W-:-:S02]  /*2d80*/  FSEL R125, R33, -INF , !P4 ;  /* 0xff800000217d7808 */ /* 0x000fc40006000000 */
        /* <DEDUP_REMOVED lines=8> */
[----:B------:R-:W-:Y:S02]  /*2e10*/  FSEL R94, R25, -INF , !P0 ;  /* 0xff800000195e7808 */ /* 0x000fe40004000000 */
[----:B------:R-:W-:Y:S02]  /*2e20*/  FSEL R93, R72, -INF , !P3 ;  /* 0xff800000485d7808 */ /* 0x000fe40005800000 */
[----:B------:R-:W-:Y:S02]  /*2e30*/  FMNMX3.FTZ R22, R22, R117, R95, !PT ;  /* 0x0000007516167276 */ /* 0x000fe4000781005f */
[----:B------:R-:W-:-:S02]  /*2e40*/  FSEL R33, R73, -INF , !P1 ;  /* 0xff80000049217808 */ /* 0x000fc40004800000 */
[----:B------:R-:W-:Y:S02]  /*2e50*/  FMNMX3.FTZ R22, R22, R94, R93, !PT ;  /* 0x0000005e16167276 */ /* 0x000fe4000781005d */
[-C--:B------:R-:W-:Y:S02]  /*2e60*/  ISETP.GE.AND P0, PT, R20, R103.reuse, PT ;  /* 0x000000671400720c */ /* 0x080fe40003f06270 */
[----:B------:R-:W-:Y:S02]  /*2e70*/  FMNMX.FTZ R20, R33, R22, !PT ;  /* 0x0000001621147209 */ /* 0x000fe40007810000 */
[-C--:B------:R-:W-:Y:S02]  /*2e80*/  ISETP.GE.AND P4, PT, R18, R103.reuse, PT ;  /* 0x000000671200720c */ /* 0x080fe40003f86270 */
[-C--:B------:R-:W-:Y:S01]  /*2e90*/  ISETP.GE.AND P3, PT, R16, R103.reuse, PT ;  /* 0x000000671000720c */ /* 0x080fe20003f66270 */
[----:B------:R-:W1:Y:S01]  /*2ea0*/  SHFL.BFLY PT, R23, R20, 0x2, 0x1f ;  /* 0x0c401f0014177f89 */ /* 0x000e6200000e0000 */
[----:B------:R-:W-:-:S02]  /*2eb0*/  ISETP.GE.AND P1, PT, R14, R103, PT ;  /* 0x000000670e00720c */ /* 0x000fc40003f26270 */
[-C--:B------:R-:W-:Y:S02]  /*2ec0*/  ISETP.GE.AND P2, PT, R15, R103.reuse, PT ;  /* 0x000000670f00720c */ /* 0x080fe40003f46270 */
[----:B------:R-:W-:Y:S02]  /*2ed0*/  FSEL R25, R50, -INF , !P0 ;  /* 0xff80000032197808 */ /* 0x000fe40004000000 */
[----:B------:R-:W-:Y:S02]  /*2ee0*/  FSEL R51, R51, -INF , !P4 ;  /* 0xff80000033337808 */ /* 0x000fe40006000000 */
[----:B------:R-:W-:Y:S02]  /*2ef0*/  FSEL R15, R46, -INF , !P3 ;  /* 0xff8000002e0f7808 */ /* 0x000fe40005800000 */
[-C--:B------:R-:W-:Y:S02]  /*2f00*/  ISETP.GE.AND P4, PT, R11, R103.reuse, PT ;  /* 0x000000670b00720c */ /* 0x080fe40003f86270 */
[----:B------:R-:W-:-:S02]  /*2f10*/  ISETP.GE.AND P0, PT, R12, R103, PT ;  /* 0x000000670c00720c */ /* 0x000fc40003f06270 */
[----:B------:R-:W-:Y:S02]  /*2f20*/  FSEL R11, R42, -INF , !P1 ;  /* 0xff8000002a0b7808 */ /* 0x000fe40004800000 */
[----:B------:R-:W-:Y:S02]  /*2f30*/  ISETP.GE.AND P1, PT, R8, R103, PT ;  /* 0x000000670800720c */ /* 0x000fe40003f26270 */
[----:B------:R-:W-:Y:S02]  /*2f40*/  FSEL R47, R47, -INF , !P2 ;  /* 0xff8000002f2f7808 */ /* 0x000fe40005000000 */
[----:B------:R-:W-:Y:S02]  /*2f50*/  FMNMX3.FTZ R8, R25, R51, R15, !PT ;  /* 0x0000003319087276 */ /* 0x000fe4000781000f */
[----:B------:R-:W-:Y:S02]  /*2f60*/  ISETP.GE.AND P2, PT, R9, R103, PT ;  /* 0x000000670900720c */ /* 0x000fe40003f46270 */
[----:B------:R-:W-:-:S02]  /*2f70*/  FSEL R9, R43, -INF , !P0 ;  /* 0xff8000002b097808 */ /* 0x000fc40004000000 */
[-C--:B------:R-:W-:Y:S02]  /*2f80*/  ISETP.GE.AND P0, PT, R7, R103.reuse, PT ;  /* 0x000000670700720c */ /* 0x080fe40003f06270 */
[----:B------:R-:W-:Y:S02]  /*2f90*/  ISETP.GE.AND P3, PT, R10, R103, PT ;  /* 0x000000670a00720c */ /* 0x000fe40003f66270 */
[----:B------:R-:W-:Y:S02]  /*2fa0*/  FSEL R7, R38, -INF , !P4 ;  /* 0xff80000026077808 */ /* 0x000fe40006000000 */
[----:B------:R-:W-:Y:S02]  /*2fb0*/  FMNMX3.FTZ R8, R8, R47, R11, !PT ;  /* 0x0000002f08087276 */ /* 0x000fe4000781000b */
[----:B------:R-:W-:Y:S02]  /*2fc0*/  ISETP.GE.AND P4, PT, R5, R103, PT ;  /* 0x000000670500720c */ /* 0x000fe40003f86270 */
[----:B------:R-:W-:-:S02]  /*2fd0*/  FSEL R5, R39, -INF , !P3 ;  /* 0xff80000027057808 */ /* 0x000fc40005800000 */
[----:B------:R-:W-:Y:S02]  /*2fe0*/  FSEL R139, R34, -INF , !P2 ;  /* 0xff800000228b7808 */ /* 0x000fe40005000000 */
[----:B------:R-:W-:Y:S02]  /*2ff0*/  FMNMX3.FTZ R8, R8, R9, R7, !PT ;  /* 0x0000000908087276 */ /* 0x000fe40007810007 */
[----:B------:R-:W-:Y:S02]  /*3000*/  ISETP.GE.AND P3, PT, R6, R103, PT ;  /* 0x000000670600720c */ /* 0x000fe40003f66270 */
[----:B------:R-:W-:Y:S02]  /*3010*/  FSEL R137, R35, -INF , !P1 ;  /* 0xff80000023897808 */ /* 0x000fe40004800000 */
[----:B------:R-:W-:Y:S02]  /*3020*/  FSEL R135, R30, -INF , !P0 ;  /* 0xff8000001e877808 */ /* 0x000fe40004000000 */
[----:B------:R-:W-:-:S02]  /*3030*/  FMNMX3.FTZ R8, R8, R5, R139, !PT ;  /* 0x0000000508087276 */ /* 0x000fc4000781008b */
[-C--:B------:R-:W-:Y:S02]  /*3040*/  ISETP.GE.AND P0, PT, R0, R103.reuse, PT ;  /* 0x000000670000720c */ /* 0x080fe40003f06270 */
[-C--:B------:R-:W-:Y:S02]  /*3050*/  ISETP.GE.AND P2, PT, R4, R103.reuse, PT ;  /* 0x000000670400720c */ /* 0x080fe40003f46270 */
[----:B------:R-:W-:Y:S02]  /*3060*/  ISETP.GE.AND P1, PT, R2, R103, PT ;  /* 0x000000670200720c */ /* 0x000fe40003f26270 */
[----:B------:R-:W-:Y:S02]  /*3070*/  FSEL R133, R31, -INF , !P4 ;  /* 0xff8000001f857808 */ /* 0x000fe40006000000 */
[----:B------:R-:W-:Y:S02]  /*3080*/  FSEL R111, R26, -INF , !P3 ;  /* 0xff8000001a6f7808 */ /* 0x000fe40005800000 */
[----:B------:R-:W-:-:S02]  /*3090*/  FMNMX3.FTZ R0, R8, R137, R135, !PT ;  /* 0x0000008908007276 */ /* 0x000fc40007810087 */
[----:B-1----:R-:W-:Y:S02]  /*30a0*/  FMNMX.FTZ R23, R20, R23, !PT ;  /* 0x0000001714177209 */ /* 0x002fe40007810000 */
[----:B------:R-:W-:Y:S02]  /*30b0*/  FSEL R109, R27, -INF , !P2 ;  /* 0xff8000001b6d7808 */ /* 0x000fe40005000000 */
[----:B------:R-:W-:Y:S01]  /*30c0*/  FSEL R99, R74, -INF , !P1 ;  /* 0xff8000004a637808 */ /* 0x000fe20004800000 */
[----:B------:R-:W1:Y:S01]  /*30d0*/  SHFL.BFLY PT, R2, R23, 0x1, 0x1f ;  /* 0x0c201f0017027f89 */ /* 0x000e6200000e0000 */
[----:B------:R-:W-:Y:S02]  /*30e0*/  FMNMX3.FTZ R0, R0, R133, R111, !PT ;  /* 0x0000008500007276 */ /* 0x000fe4000781006f */
[----:B------:R-:W-:Y:S02]  /*30f0*/  FSEL R98, R75, -INF , !P0 ;  /* 0xff8000004b627808 */ /* 0x000fe40004000000 */
[----:B------:R-:W-:Y:S01]  /*3100*/  FMNMX3.FTZ R27, R0, R109, R99, !PT ;  /* 0x0000006d001b7276 */ /* 0x000fe20007810063 */
[----:B------:R-:W-:Y:S03]  /*3110*/  LDSM.16.MT88.4 R72, [R100+0x8000] ;  /* 0x008000006448783b */ /* 0x000fe60000004200 */
[----:B------:R-:W-:-:S05]  /*3120*/  FMNMX.FTZ R27, R98, R27, !PT ;  /* 0x0000001b621b7209 */ /* 0x000fca0007810000 */
[----:B------:R-:W2:Y:S01]  /*3130*/  SHFL.BFLY PT, R4, R27, 0x2, 0x1f ;  /* 0x0c401f001b047f89 */ /* 0x000ea200000e0000 */
[----:B-1----:R-:W-:-:S04]  /*3140*/  FMNMX.FTZ R2, R23, R2, !PT ;  /* 0x0000000217027209 */ /* 0x002fc80007810000 */
[C---:B------:R-:W-:Y:S01]  /*3150*/  FSETP.NEU.FTZ.AND P0, PT, R2.reuse, -INF , PT ;  /* 0xff8000000200780b */ /* 0x040fe20003f1d000 */
[----:B----4-:R-:W-:-:S05]  /*3160*/  FMUL.FTZ R110, R2, UR4 ;  /* 0x00000004026e7c20 */ /* 0x010fca0008410000 */
[----:B------:R-:W-:Y:S02]  /*3170*/  FSEL R110, R110, RZ, P0 ;  /* 0x000000ff6e6e7208 */ /* 0x000fe40000000000 */
[----:B--2---:R-:W-:-:S03]  /*3180*/  FMNMX.FTZ R4, R27, R4, !PT ;  /* 0x000000041b047209 */ /* 0x004fc60007810000 */
[--C-:B------:R-:W-:Y:S01]  /*3190*/  FFMA.FTZ R97, R21, UR4, -R110.reuse ;  /* 0x0000000415617c23 */ /* 0x100fe2000801086e */
[--C-:B------:R-:W-:Y:S01]  /*31a0*/  FFMA.FTZ R96, R49, UR4, -R110.reuse ;  /* 0x0000000431607c23 */ /* 0x100fe2000801086e */
[--C-:B------:R-:W-:Y:S01]  /*31b0*/  FFMA.FTZ R35, R19, UR4, -R110.reuse ;  /* 0x0000000413237c23 */ /* 0x100fe2000801086e */
[--C-:B------:R-:W-:Y:S01]  /*31c0*/  FFMA.FTZ R34, R45, UR4, -R110.reuse ;  /* 0x000000042d227c23 */ /* 0x100fe2000801086e */
[----:B------:R-:W1:Y:S01]  /*31d0*/  SHFL.BFLY PT, R21, R4, 0x1, 0x1f ;  /* 0x0c201f0004157f89 */ /* 0x000e6200000e0000 */
        /* <DEDUP_REMOVED lines=9> */
[----:B------:R-:W2:Y:S01]  /*3270*/  MUFU.EX2 R96, R96 ;  /* 0x0000006000607308 */ /* 0x000ea20000000800 */
[----:B------:R-:W-:Y:S01]  /*3280*/  LDSM.16.MT88.4 R16, [R32+0x7400] ;  /* 0x007400002010783b */ /* 0x000fe20000004200 */
[--C-:B------:R-:W-:Y:S01]  /*3290*/  FFMA.FTZ R94, R94, UR4, -R110.reuse ;  /* 0x000000045e5e7c23 */ /* 0x100fe2000801086e */
[----:B------:R-:W-:-:S05]  /*32a0*/  FFMA.FTZ R93, R93, UR4, -R110 ;  /* 0x000000045d5d7c23 */ /* 0x000fca000801086e */
[----:B------:R-:W-:Y:S01]  /*32b0*/  MUFU.EX2 R35, R35 ;  /* 0x0000002300237308 */ /* 0x000fe20000000800 */
[----:B-1----:R-:W-:-:S07]  /*32c0*/  FMNMX.FTZ R0, R4, R21, !PT ;  /* 0x0000001504007209 */ /* 0x002fce0007810000 */
[----:B------:R-:W1:Y:S01]  /*32d0*/  MUFU.EX2 R34, R34 ;  /* 0x0000002200227308 */ /* 0x000e620000000800 */
[----:B--2---:R-:W-:Y:S01]  /*32e0*/  F2FP.BF16.F32.PACK_AB R80, R96, R97 ;  /* 0x000000616050723e */ /* 0x004fe200000010ff */
[----:B------:R-:W-:Y:S01]  /*32f0*/  FADD.FTZ R96, R97, R96 ;  /* 0x0000006061607221 */ /* 0x000fe20000010000 */
[C---:B------:R-:W-:Y:S01]  /*3300*/  FMUL.FTZ R108, R0.reuse, UR4 ;  /* 0x00000004006c7c20 */ /* 0x040fe20008410000 */
[----:B------:R-:W-:-:S04]  /*3310*/  FSETP.NEU.FTZ.AND P0, PT, R0, -INF , PT ;  /* 0xff8000000000780b */ /* 0x000fc80003f1d000 */
[----:B------:R-:W-:Y:S01]  /*3320*/  FSEL R108, R108, RZ, P0 ;  /* 0x000000ff6c6c7208 */ /* 0x000fe20000000000 */
[----:B------:R-:W-:Y:S04]  /*3330*/  MUFU.EX2 R31, R31 ;  /* 0x0000001f001f7308 */ /* 0x000fe80000000800 */
[--C-:B------:R-:W-:Y:S01]  /*3340*/  FFMA.FTZ R107, R25, UR4, -R108.reuse ;  /* 0x00000004196b7c23 */ /* 0x100fe2000801086c */
[--C-:B------:R-:W-:Y:S01]  /*3350*/  FFMA.FTZ R106, R51, UR4, -R108.reuse ;  /* 0x00000004336a7c23 */ /* 0x100fe2000801086c */
[--C-:B------:R-:W-:Y:S01]  /*3360*/  FFMA.FTZ R105, R15, UR4, -R108.reuse ;  /* 0x000000040f697c23 */ /* 0x100fe2000801086c */
[--C-:B------:R-:W-:Y:S01]  /*3370*/  FFMA.FTZ R92, R47, UR4, -R108.reuse ;  /* 0x000000042f5c7c23 */ /* 0x100fe2000801086c */
[----:B------:R-:W2:Y:S01]  /*3380*/  LDSM.16.MT88.4 R48, [R32+0x6000] ;  /* 0x006000002030783b */ /* 0x000ea20000004200 */
[--C-:B------:R-:W-:Y:S01]  /*3390*/  FFMA.FTZ R29, R11, UR4, -R108.reuse ;  /* 0x000000040b1d7c23 */ /* 0x100fe2000801086c */
[----:B------:R-:W-:Y:S01]  /*33a0*/  MUFU.EX2 R107, R107 ;  /* 0x0000006b006b7308 */ /* 0x000fe20000000800 */
[--C-:B------:R-:W-:Y:S01]  /*33b0*/  FFMA.FTZ R28, R9, UR4, -R108.reuse ;  /* 0x00000004091c7c23 */ /* 0x100fe2000801086c */
[--C-:B------:R-:W-:Y:S01]  /*33c0*/  FFMA.FTZ R21, R7, UR4, -R108.reuse ;  /* 0x0000000407157c23 */ /* 0x100fe2000801086c */
[----:B------:R-:W4:Y:S01]  /*33d0*/  LDSM.16.MT88.4 R8, [R100+0x7400] ;  /* 0x007400006408783b */ /* 0x000f220000004200 */
[--C-:B------:R-:W-:Y:S01]  /*33e0*/  FFMA.FTZ R20, R5, UR4, -R108.reuse ;  /* 0x0000000405147c23 */ /* 0x100fe2000801086c */
[----:B-1----:R-:W-:Y:S01]  /*33f0*/  F2FP.BF16.F32.PACK_AB R82, R34, R35 ;  /* 0x000000232252723e */ /* 0x002fe200000010ff */
[--C-:B------:R-:W-:Y:S01]  /*3400*/  FFMA.FTZ R116, R137, UR4, -R108.reuse ;  /* 0x0000000489747c23 */ /* 0x100fe2000801086c */
[----:B------:R-:W1:Y:S01]  /*3410*/  LDSM.16.MT88.4 R12, [R32+0x6400] ;  /* 0x00640000200c783b */ /* 0x000e620000004200 */
[----:B------:R-:W5:Y:S01]  /*3420*/  MUFU.EX2 R106, R106 ;  /* 0x0000006a006a7308 */ /* 0x000f620000000800 */
[--C-:B------:R-:W-:Y:S01]  /*3430*/  FFMA.FTZ R132, R109, UR4, -R108.reuse ;  /* 0x000000046d847c23 */ /* 0x100fe2000801086c */
[--C-:B------:R-:W-:Y:S01]  /*3440*/  FFMA.FTZ R99, R99, UR4, -R108.reuse ;  /* 0x0000000463637c23 */ /* 0x100fe2000801086c */
[----:B------:R-:W-:Y:S01]  /*3450*/  LDSM.16.MT88.4 R24, [R100+0x6400] ;  /* 0x006400006418783b */ /* 0x000fe20000004200 */
[----:B------:R-:W-:Y:S01]  /*3460*/  FFMA.FTZ R98, R98, UR4, -R108 ;  /* 0x0000000462627c23 */ /* 0x000fe2000801086c */
[----:B------:R-:W-:-:S03]  /*3470*/  FADD.FTZ R35, R35, R96 ;  /* 0x0000006023237221 */ /* 0x000fc60000010000 */
[----:B------:R-:W-:Y:S01]  /*3480*/  MUFU.EX2 R105, R105 ;  /* 0x0000006900697308 */ /* 0x000fe20000000800 */
[----:B------:R-:W-:-:S07]  /*3490*/  FADD.FTZ R34, R34, R35 ;  /* 0x0000002322227221 */ /* 0x000fce0000010000 */
[----:B------:R-:W3:Y:S01]  /*34a0*/  MUFU.EX2 R92, R92 ;  /* 0x0000005c005c7308 */ /* 0x000ee20000000800 */
[----:B-----5:R-:W-:Y:S01]  /*34b0*/  F2FP.BF16.F32.PACK_AB R81, R106, R107 ;  /* 0x0000006b6a51723e */ /* 0x020fe200000010ff */
[----:B------:R-:W-:-:S06]  /*34c0*/  FADD.FTZ R106, R107, R106 ;  /* 0x0000006a6b6a7221 */ /* 0x000fcc0000010000 */
[----:B------:R-:W5:Y:S08]  /*34d0*/  MUFU.EX2 R30, R30 ;  /* 0x0000001e001e7308 */ /* 0x000f700000000800 */
[----:B------:R-:W-:Y:S01]  /*34e0*/  MUFU.EX2 R23, R23 ;  /* 0x0000001700177308 */ /* 0x000fe20000000800 */
[----:B---3--:R-:W-:Y:S01]  /*34f0*/  F2FP.BF16.F32.PACK_AB R83, R92, R105 ;  /* 0x000000695c53723e */ /* 0x008fe200000010ff */
[----:B------:R-:W-:-:S04]  /*3500*/  FADD.FTZ R105, R105, R106 ;  /* 0x0000006a69697221 */ /* 0x000fc80000010000 */
[----:B------:R-:W-:Y:S02]  /*3510*/  FADD.FTZ R92, R92, R105 ;  /* 0x000000695c5c7221 */ /* 0x000fe40000010000 */
[----:B------:R-:W3:Y:S01]  /*3520*/  MUFU.EX2 R22, R22 ;  /* 0x0000001600167308 */ /* 0x000ee20000000800 */
[----:B------:R-:W-:Y:S01]  /*3530*/  HMMA.16816.F32.BF16 R52, R80, R56, RZ ;  /* 0x000000385034723c */ /* 0x000fe200000418ff */
[----:B-----5:R-:W-:Y:S01]  /*3540*/  F2FP.BF16.F32.PACK_AB R4, R30, R31 ;  /* 0x0000001f1e04723e */ /* 0x020fe200000010ff */
[----:B------:R-:W-:-:S04]  /*3550*/  FADD.FTZ R31, R31, R34 ;  /* 0x000000221f1f7221 */ /* 0x000fc80000010000 */
[----:B------:R-:W-:Y:S01]  /*3560*/  FADD.FTZ R30, R30, R31 ;  /* 0x0000001f1e1e7221 */ /* 0x000fe20000010000 */
[----:B------:R-:W-:Y:S01]  /*3570*/  MUFU.EX2 R29, R29 ;  /* 0x0000001d001d7308 */ /* 0x000fe20000000800 */
[C---:B------:R-:W-:Y:S07]  /*3580*/  HMMA.16816.F32.BF16 R56, R80.reuse, R58, RZ ;  /* 0x0000003a5038723c */ /* 0x040fee00000418ff */
[----:B------:R-:W5:Y:S01]  /*3590*/  MUFU.EX2 R28, R28 ;  /* 0x0000001c001c7308 */ /* 0x000f620000000800 */
[----:B---3--:R-:W-:Y:S01]  /*35a0*/  F2FP.BF16.F32.PACK_AB R6, R22, R23 ;  /* 0x000000171606723e */ /* 0x008fe200000010ff */
[C---:B--2---:R-:W-:Y:S06]  /*35b0*/  HMMA.16816.F32.BF16 R44, R80.reuse, R48, RZ ;  /* 0x00000030502c723c */ /* 0x044fec00000418ff */
[----:B------:R-:W-:Y:S02]  /*35c0*/  MUFU.EX2 R21, R21 ;  /* 0x0000001500157308 */ /* 0x000fe40000000800 */
[C---:B------:R-:W-:Y:S06]  /*35d0*/  HMMA.16816.F32.BF16 R48, R80.reuse, R50, RZ ;  /* 0x000000325030723c */ /* 0x040fec00000418ff */
[----:B------:R-:W2:Y:S01]  /*35e0*/  MUFU.EX2 R20, R20 ;  /* 0x0000001400147308 */ /* 0x000ea20000000800 */
[----:B-----5:R-:W-:Y:S01]  /*35f0*/  F2FP.BF16.F32.PACK_AB R5, R28, R29 ;  /* 0x0000001d1c05723e */ /* 0x020fe200000010ff */
[----:B------:R-:W-:Y:S01]  /*3600*/  HMMA.16816.F32.BF16 R68, R80, R72, RZ ;  /* 0x000000485044723c */ /* 0x000fe200000418ff */
[----:B------:R-:W-:-:S04]  /*3610*/  FADD.FTZ R29, R29, R92 ;  /* 0x0000005c1d1d7221 */ /* 0x000fc80000010000 */
[----:B------:R-:W-:Y:S01]  /*3620*/  FADD.FTZ R28, R28, R29 ;  /* 0x0000001d1c1c7221 */ /* 0x000fe20000010000 */
[----:B------:R-:W-:Y:S02]  /*3630*/  MUFU.EX2 R128, R128 ;  /* 0x0000008000807308 */ /* 0x000fe40000000800 */
[C---:B------:R-:W-:Y:S06]  /*3640*/  HMMA.16816.F32.BF16 R72, R80.reuse, R74, RZ ;  /* 0x0000004a5048723c */ /* 0x040fec00000418ff */
[----:B------:R-:W3:Y:S01]  /*3650*/  MUFU.EX2 R125, R125 ;  /* 0x0000007d007d7308 */ /* 0x000ee20000000800 */
[----:B--2---:R-:W-:Y:S01]  /*3660*/  F2FP.BF16.F32.PACK_AB R7, R20, R21 ;  /* 0x000000151407723e */ /* 0x004fe200000010ff */
[----:B------:R-:W-:Y:S01]  /*3670*/  HMMA.16816.F32.BF16 R36, R80, R40, RZ ;  /* 0x000000285024723c */ /* 0x000fe200000418ff */
[----:B------:R-:W-:-:S04]  /*3680*/  FADD.FTZ R21, R21, R28 ;  /* 0x0000001c15157221 */ /* 0x000fc80000010000 */
[----:B------:R-:W-:Y:S01]  /*3690*/  FADD.FTZ R20, R20, R21 ;  /* 0x0000001514147221 */ /* 0x000fe20000010000 */
[----:B------:R-:W-:Y:S02]  /*36a0*/  MUFU.EX2 R116, R116 ;  /* 0x0000007400747308 */ /* 0x000fe40000000800 */
[C---:B----4-:R-:W-:Y:S06]  /*36b0*/  HMMA.16816.F32.BF16 R52, R4.reuse, R8, R52 ;  /* 0x000000080434723c */ /* 0x050fec0000041834 */
[----:B------:R-:W-:Y:S02]  /*36c0*/  MUFU.EX2 R95, R95 ;  /* 0x0000005f005f7308 */ /* 0x000fe40000000800 */
[C---:B------:R-:W-:Y:S01]  /*36d0*/  HMMA.16816.F32.BF16 R56, R4.reuse, R10, R56 ;  /* 0x0000000a0438723c */ /* 0x040fe20000041838 */
[----:B------:R-:W2:Y:S05]  /*36e0*/  LDSM.16.MT88.4 R8, [R100+0x8400] ;  /* 0x008400006408783b */ /* 0x000eaa0000004200 */
[----:B------:R-:W-:Y:S02]  /*36f0*/  MUFU.EX2 R94, R94 ;  /* 0x0000005e005e7308 */ /* 0x000fe40000000800 */
[C---:B-1----:R-:W-:Y:S06]  /*3700*/  HMMA.16816.F32.BF16 R44, R4.reuse, R12, R44 ;  /* 0x0000000c042c723c */ /* 0x042fec000004182c */
[----:B------:R-:W-:Y:S02]  /*3710*/  MUFU.EX2 R93, R93 ;  /* 0x0000005d005d7308 */ /* 0x000fe40000000800 */
[----:B------:R-:W-:Y:S01]  /*3720*/  HMMA.16816.F32.BF16 R48, R4, R14, R48 ;  /* 0x0000000e0430723c */ /* 0x000fe20000041830 */
[----:B------:R-:W1:Y:S05]  /*3730*/  LDSM.16.MT88.4 R12, [R32+0x8000] ;  /* 0x00800000200c783b */ /* 0x000e6a0000004200 */
[----:B------:R-:W-:Y:S02]  /*3740*/  MUFU.EX2 R132, R132 ;  /* 0x0000008400847308 */ /* 0x000fe40000000800 */
[C---:B------:R-:W-:Y:S06]  /*3750*/  HMMA.16816.F32.BF16 R60, R80.reuse, R64, RZ ;  /* 0x00000040503c723c */ /* 0x040fec00000418ff */
[----:B------:R-:W-:Y:S02]  /*3760*/  MUFU.EX2 R99, R99 ;  /* 0x0000006300637308 */ /* 0x000fe40000000800 */
[C---:B------:R-:W-:Y:S06]  /*3770*/  HMMA.16816.F32.BF16 R40, R80.reuse, R42, RZ ;  /* 0x0000002a5028723c */ /* 0x040fec00000418ff */
[----:B------:R-:W-:Y:S02]  /*3780*/  MUFU.EX2 R98, R98 ;  /* 0x0000006200627308 */ /* 0x000fe40000000800 */
[----:B------:R-:W-:Y:S08]  /*3790*/  HMMA.16816.F32.BF16 R64, R80, R66, RZ ;  /* 0x000000425040723c */ /* 0x000ff000000418ff */
[C---:B--2---:R-:W-:Y:S08]  /*37a0*/  HMMA.16816.F32.BF16 R68, R4.reuse, R8, R68 ;  /* 0x000000080444723c */ /* 0x044ff00000041844 */
[----:B------:R-:W-:Y:S01]  /*37b0*/  HMMA.16816.F32.BF16 R72, R4, R10, R72 ;  /* 0x0000000a0448723c */ /* 0x000fe20000041848 */
[----:B------:R-:W2:Y:S07]  /*37c0*/  LDSM.16.MT88.4 R8, [R32+0x8400] ;  /* 0x008400002008783b */ /* 0x000eae0000004200 */
[C---:B-1----:R-:W-:Y:S08]  /*37d0*/  HMMA.16816.F32.BF16 R76, R80.reuse, R12, RZ ;  /* 0x0000000c504c723c */ /* 0x042ff000000418ff */
[----:B------:R-:W-:Y:S01]  /*37e0*/  HMMA.16816.F32.BF16 R80, R80, R14, RZ ;  /* 0x0000000e5050723c */ /* 0x000fe200000418ff */
[----:B------:R-:W-:Y:S07]  /*37f0*/  LDSM.16.MT88.4 R12, [R32+0x6c00] ;  /* 0x006c0000200c783b */ /* 0x000fee0000004200 */
[C---:B------:R-:W-:Y:S01]  /*3800*/  HMMA.16816.F32.BF16 R40, R4.reuse, R26, R40 ;  /* 0x0000001a0428723c */ /* 0x040fe20000041828 */
[--C-:B------:R-:W-:Y:S01]  /*3810*/  FFMA.FTZ R26, R117, UR4, -R110.reuse ;  /* 0x00000004751a7c23 */ /* 0x100fe2000801086e */
[----:B------:R-:W-:Y:S01]  /*3820*/  FFMA.FTZ R27, R127, UR4, -R110 ;  /* 0x000000047f1b7c23 */ /* 0x000fe2000801086e */
[----:B------:R-:W-:Y:S01]  /*3830*/  FFMA.FTZ R117, R139, UR4, -R108 ;  /* 0x000000048b757c23 */ /* 0x000fe2000801086c */
[----:B------:R-:W-:Y:S01]  /*3840*/  FFMA.FTZ R110, R33, UR4, -R110 ;  /* 0x00000004216e7c23 */ /* 0x000fe2000801086e */
[--C-:B------:R-:W-:Y:S01]  /*3850*/  FFMA.FTZ R33, R111, UR4, -R108.reuse ;  /* 0x000000046f217c23 */ /* 0x100fe2000801086c */
[----:B------:R-:W-:Y:S01]  /*3860*/  IMAD.MOV.U32 R127, RZ, RZ, -0x1 ;  /* 0xffffffffff7f7424 */ /* 0x000fe200078e00ff */
[----:B------:R-:W-:Y:S01]  /*3870*/  MUFU.EX2 R26, R26 ;  /* 0x0000001a001a7308 */ /* 0x000fe20000000800 */
[----:B------:R-:W-:Y:S01]  /*3880*/  HMMA.16816.F32.BF16 R36, R4, R24, R36 ;  /* 0x000000180424723c */ /* 0x000fe20000041824 */
[--C-:B------:R-:W-:Y:S01]  /*3890*/  FFMA.FTZ R25, R135, UR4, -R108.reuse ;  /* 0x0000000487197c23 */ /* 0x100fe2000801086c */
[----:B------:R-:W-:-:S05]  /*38a0*/  FFMA.FTZ R24, R133, UR4, -R108 ;  /* 0x0000000485187c23 */ /* 0x000fca000801086c */
[----:B------:R-:W-:Y:S01]  /*38b0*/  MUFU.EX2 R27, R27 ;  /* 0x0000001b001b7308 */ /* 0x000fe20000000800 */
[C---:B------:R-:W-:Y:S07]  /*38c0*/  HMMA.16816.F32.BF16 R60, R4.reuse, R16, R60 ;  /* 0x00000010043c723c */ /* 0x040fee000004183c */
[----:B------:R-:W1:Y:S01]  /*38d0*/  MUFU.EX2 R117, R117 ;  /* 0x0000007500757308 */ /* 0x000e620000000800 */
[C---:B--2---:R-:W-:Y:S07]  /*38e0*/  HMMA.16816.F32.BF16 R76, R4.reuse, R8, R76 ;  /* 0x00000008044c723c */ /* 0x044fee000004184c */
[----:B------:R-:W-:Y:S01]  /*38f0*/  MUFU.EX2 R25, R25 ;  /* 0x0000001900197308 */ /* 0x000fe20000000800 */
[C---:B------:R-:W-:Y:S01]  /*3900*/  HMMA.16816.F32.BF16 R80, R4.reuse, R10, R80 ;  /* 0x0000000a0450723c */ /* 0x040fe20000041850 */
[----:B------:R-:W2:Y:S06]  /*3910*/  LDSM.16.MT88.4 R8, [R100+0x6800] ;  /* 0x006800006408783b */ /* 0x000eac0000004200 */
[----:B------:R-:W4:Y:S01]  /*3920*/  MUFU.EX2 R24, R24 ;  /* 0x0000001800187308 */ /* 0x000f220000000800 */
[----:B------:R-:W-:Y:S01]  /*3930*/  HMMA.16816.F32.BF16 R64, R4, R18, R64 ;  /* 0x000000120440723c */ /* 0x000fe20000041840 */
[----:B---3--:R-:W-:Y:S01]  /*3940*/  F2FP.BF16.F32.PACK_AB R4, R125, R128 ;  /* 0x000000807d04723e */ /* 0x008fe200000010ff */
[----:B------:R-:W-:Y:S01]  /*3950*/  LDSM.16.MT88.4 R16, [R100+0x6c00] ;  /* 0x006c00006410783b */ /* 0x000fe20000004200 */
[----:B-1----:R-:W-:Y:S01]  /*3960*/  F2FP.BF16.F32.PACK_AB R5, R116, R117 ;  /* 0x000000757405723e */ /* 0x002fe200000010ff */
[----:B------:R-:W-:Y:S01]  /*3970*/  FADD.FTZ R117, R117, R20 ;  /* 0x0000001475757221 */ /* 0x000fe20000010000 */
[----:B------:R-:W-:-:S02]  /*3980*/  F2FP.BF16.F32.PACK_AB R6, R26, R27 ;  /* 0x0000001b1a06723e */ /* 0x000fc400000010ff */
[----:B------:R-:W-:Y:S01]  /*3990*/  MUFU.EX2 R110, R110 ;  /* 0x0000006e006e7308 */ /* 0x000fe20000000800 */
[----:B------:R-:W-:-:S07]  /*39a0*/  FADD.FTZ R116, R116, R117 ;  /* 0x0000007574747221 */ /* 0x000fce0000010000 */
[----:B------:R-:W1:Y:S01]  /*39b0*/  MUFU.EX2 R33, R33 ;  /* 0x0000002100217308 */ /* 0x000e620000000800 */
[----:B----4-:R-:W-:Y:S01]  /*39c0*/  F2FP.BF16.F32.PACK_AB R7, R24, R25 ;  /* 0x000000191807723e */ /* 0x010fe200000010ff */
[----:B------:R-:W-:-:S04]  /*39d0*/  FADD.FTZ R25, R25, R116 ;  /* 0x0000007419197221 */ /* 0x000fc80000010000 */
[----:B------:R-:W-:Y:S02]  /*39e0*/  FADD.FTZ R24, R24, R25 ;  /* 0x0000001918187221 */ /* 0x000fe40000010000 */
[C---:B--2---:R-:W-:Y:S08]  /*39f0*/  HMMA.16816.F32.BF16 R36, R4.reuse, R8, R36 ;  /* 0x000000080424723c */ /* 0x044ff00000041824 */
[C---:B------:R-:W-:Y:S01]  /*3a00*/  HMMA.16816.F32.BF16 R40, R4.reuse, R10, R40 ;  /* 0x0000000a0428723c */ /* 0x040fe20000041828 */
[----:B------:R-:W2:Y:S07]  /*3a10*/  LDSM.16.MT88.4 R8, [R32+0x6800] ;  /* 0x006800002008783b */ /* 0x000eae0000004200 */
        /* <DEDUP_REMOVED lines=13> */
[----:B------:R-:W-:Y:S01]  /*3af0*/  HMMA.16816.F32.BF16 R80, R4, R10, R80 ;  /* 0x0000000a0450723c */ /* 0x000fe20000041850 */
[----:B------:R-:W-:Y:S01]  /*3b00*/  F2FP.BF16.F32.PACK_AB R4, R94, R95 ;  /* 0x0000005f5e04723e */ /* 0x000fe200000010ff */
[----:B------:R-:W2:Y:S01]  /*3b10*/  LDSM.16.MT88.4 R8, [R100+0x7c00] ;  /* 0x007c00006408783b */ /* 0x000ea20000004200 */
[----:B-1----:R-:W-:Y:S01]  /*3b20*/  F2FP.BF16.F32.PACK_AB R5, R132, R33 ;  /* 0x000000218405723e */ /* 0x002fe200000010ff */
[----:B------:R-:W-:Y:S01]  /*3b30*/  FADD.FTZ R33, R33, R24 ;  /* 0x0000001821217221 */ /* 0x000fe20000010000 */
[----:B------:R-:W-:-:S02]  /*3b40*/  F2FP.BF16.F32.PACK_AB R6, R110, R93 ;  /* 0x0000005d6e06723e */ /* 0x000fc400000010ff */
[----:B------:R-:W-:Y:S01]  /*3b50*/  F2FP.BF16.F32.PACK_AB R7, R98, R99 ;  /* 0x000000636207723e */ /* 0x000fe200000010ff */
[----:B------:R-:W-:-:S04]  /*3b60*/  FADD.FTZ R132, R132, R33 ;  /* 0x0000002184847221 */ /* 0x000fc80000010000 */
[----:B------:R-:W-:Y:S02]  /*3b70*/  FADD.FTZ R99, R99, R132 ;  /* 0x0000008463637221 */ /* 0x000fe40000010000 */
[----:B------:R-:W-:Y:S02]  /*3b80*/  HMMA.16816.F32.BF16 R44, R4, R12, R44 ;  /* 0x0000000c042c723c */ /* 0x000fe4000004182c */
[----:B------:R-:W-:-:S06]  /*3b90*/  FADD.FTZ R132, R98, R99 ;  /* 0x0000006362847221 */ /* 0x000fcc0000010000 */
[C---:B------:R-:W-:Y:S01]  /*3ba0*/  HMMA.16816.F32.BF16 R48, R4.reuse, R14, R48 ;  /* 0x0000000e0430723c */ /* 0x040fe20000041830 */
[----:B------:R-:W1:Y:S07]  /*3bb0*/  LDSM.16.MT88.4 R12, [R100+0x8c00] ;  /* 0x008c0000640c783b */ /* 0x000e6e0000004200 */
[C---:B------:R-:W-:Y:S08]  /*3bc0*/  HMMA.16816.F32.BF16 R36, R4.reuse, R16, R36 ;  /* 0x000000100424723c */ /* 0x040ff00000041824 */
[C---:B------:R-:W-:Y:S01]  /*3bd0*/  HMMA.16816.F32.BF16 R40, R4.reuse, R18, R40 ;  /* 0x000000120428723c */ /* 0x040fe20000041828 */
[----:B------:R-:W3:Y:S07]  /*3be0*/  LDSM.16.MT88.4 R16, [R32+0x7c00] ;  /* 0x007c00002010783b */ /* 0x000eee0000004200 */
[C---:B--2---:R-:W-:Y:S08]  /*3bf0*/  HMMA.16816.F32.BF16 R52, R4.reuse, R8, R52 ;  /* 0x000000080434723c */ /* 0x044ff00000041834 */
[C---:B------:R-:W-:Y:S01]  /*3c00*/  HMMA.16816.F32.BF16 R56, R4.reuse, R10, R56 ;  /* 0x0000000a0438723c */ /* 0x040fe20000041838 */
[----:B------:R-:W2:Y:S07]  /*3c10*/  LDSM.16.MT88.4 R8, [R32+0x8c00] ;  /* 0x008c00002008783b */ /* 0x000eae0000004200 */
[----:B-1----:R-:W-:Y:S01]  /*3c20*/  HMMA.16816.F32.BF16 R68, R4, R12, R68 ;  /* 0x0000000c0444723c */ /* 0x002fe20000041844 */
[----:B------:R-:W-:-:S04]  /*3c30*/  FADD.FTZ R13, R23, R30 ;  /* 0x0000001e170d7221 */ /* 0x000fc80000010000 */
[----:B------:R-:W-:-:S03]  /*3c40*/  FADD.FTZ R13, R22, R13 ;  /* 0x0000000d160d7221 */ /* 0x000fc60000010000 */
[----:B------:R-:W-:Y:S01]  /*3c50*/  HMMA.16816.F32.BF16 R72, R4, R14, R72 ;  /* 0x0000000e0448723c */ /* 0x000fe20000041848 */
[----:B------:R-:W-:-:S04]  /*3c60*/  FADD.FTZ R12, R128, R13 ;  /* 0x0000000d800c7221 */ /* 0x000fc80000010000 */
[----:B------:R-:W-:-:S03]  /*3c70*/  FADD.FTZ R12, R125, R12 ;  /* 0x0000000c7d0c7221 */ /* 0x000fc60000010000 */
[----:B---3--:R-:W-:Y:S01]  /*3c80*/  HMMA.16816.F32.BF16 R60, R4, R16, R60 ;  /* 0x00000010043c723c */ /* 0x008fe2000004183c */
[----:B------:R-:W-:-:S04]  /*3c90*/  FADD.FTZ R27, R27, R12 ;  /* 0x0000000c1b1b7221 */ /* 0x000fc80000010000 */
[----:B------:R-:W-:-:S03]  /*3ca0*/  FADD.FTZ R26, R26, R27 ;  /* 0x0000001b1a1a7221 */ /* 0x000fc60000010000 */
[----:B------:R-:W-:Y:S01]  /*3cb0*/  HMMA.16816.F32.BF16 R64, R4, R18, R64 ;  /* 0x000000120440723c */ /* 0x000fe20000041840 */
[----:B------:R-:W-:-:S04]  /*3cc0*/  FADD.FTZ R95, R95, R26 ;  /* 0x0000001a5f5f7221 */ /* 0x000fc80000010000 */
[----:B------:R-:W-:-:S03]  /*3cd0*/  FADD.FTZ R94, R94, R95 ;  /* 0x0000005f5e5e7221 */ /* 0x000fc60000010000 */
[----:B--2---:R-:W-:Y:S01]  /*3ce0*/  HMMA.16816.F32.BF16 R76, R4, R8, R76 ;  /* 0x00000008044c723c */ /* 0x004fe2000004184c */
[----:B------:R-:W-:-:S04]  /*3cf0*/  FADD.FTZ R93, R93, R94 ;  /* 0x0000005e5d5d7221 */ /* 0x000fc80000010000 */
[----:B------:R-:W-:-:S03]  /*3d00*/  FADD.FTZ R133, R110, R93 ;  /* 0x0000005d6e857221 */ /* 0x000fc60000010000 */
[----:B------:R-:W-:Y:S01]  /*3d10*/  HMMA.16816.F32.BF16 R80, R4, R10, R80 ;  /* 0x0000000a0450723c */ /* 0x000fe20000041850 */
[----:B------:R-:W-:-:S04]  /*3d20*/  NOP ;  /* 0x0000000000007918 */ /* 0x000fc80000000000 */
[----:B------:R-:W-:-:S15]  /*3d30*/  @!P5 BRA `(.L_x_279) ;  /* 0x0000002000c4d947 */ /* 0x000fde0003800000 */
[----:B------:R-:W1:Y:S01]  /*3d40*/  LDCU UR4, c[0x0][0x440] ;  /* 0x00008800ff0477ac */ /* 0x000e620008000800 */
[----:B------:R-:W-:-:S04]  /*3d50*/  DEPBAR.LE SB0, 0x0 ;  /* 0x000080000000791a */ /* 0x000fc80000000000 */
[----:B------:R-:W-:Y:S01]  /*3d60*/  VIADD R5, R90, 0xfffffffe ;  /* 0xfffffffe5a057836 */ /* 0x000fe20000000000 */
[----:B------:R-:W2:Y:S01]  /*3d70*/  S2UR UR5, SR_CgaCtaId ;  /* 0x00000000000579c3 */ /* 0x000ea20000008800 */
[----:B------:R-:W-:Y:S01]  /*3d80*/  UMOV UR6, 0x400 ;  /* 0x0000040000067882 */ /* 0x000fe20000000000 */
[----:B------:R-:W-:Y:S02]  /*3d90*/  IMAD.IADD R106, R112, 0x1, R87 ;  /* 0x00000001706a7824 */ /* 0x000fe400078e0257 */
[----:B------:R-:W-:-:S04]  /*3da0*/  IMAD.WIDE.U32 R10, R5, R84, RZ ;  /* 0x00000054050a7225 */ /* 0x000fc800078e00ff */
[----:B------:R-:W-:Y:S01]  /*3db0*/  IMAD R6, R5, R85, R11 ;  /* 0x0000005505067224 */ /* 0x000fe200078e020b */
[----:B------:R-:W-:Y:S01]  /*3dc0*/  BAR.SYNC.DEFER_BLOCKING 0x0 ;  /* 0x0000000000007b1d */ /* 0x000fe20000010000 */
[C---:B------:R-:W-:Y:S01]  /*3dd0*/  LEA R8, P1, R10.reuse, R120, 0x7 ;  /* 0x000000780a087211 */ /* 0x040fe200078238ff */
[----:B------:R-:W-:Y:S01]  /*3de0*/  IMAD.SHL.U32 R5, R10, 0x40, RZ ;  /* 0x000000400a057824 */ /* 0x000fe200078e00ff */
[----:B-1----:R-:W-:Y:S02]  /*3df0*/  ISETP.GE.AND P3, PT, R118, UR4, PT ;  /* 0x0000000476007c0c */ /* 0x002fe4000bf66270 */
[----:B------:R-:W-:Y:S02]  /*3e00*/  ISETP.GE.AND P2, PT, R131, UR4, PT ;  /* 0x0000000483007c0c */ /* 0x000fe4000bf46270 */
[----:B------:R-:W-:Y:S02]  /*3e10*/  LEA.HI.X R9, R10, R119, R6, 0x7, P1 ;  /* 0x000000770a097211 */ /* 0x000fe400008f3c06 */
[----:B------:R-:W-:-:S02]  /*3e20*/  ISETP.GE.AND P1, PT, R130, UR4, PT ;  /* 0x0000000482007c0c */ /* 0x000fc4000bf26270 */
[----:B------:R-:W-:Y:S02]  /*3e30*/  LEA R5, P0, R84, R5, 0x5 ;  /* 0x0000000554057211 */ /* 0x000fe400078028ff */
[----:B------:R-:W-:Y:S01]  /*3e40*/  SHF.L.U64.HI R4, R10, 0x6, R6 ;  /* 0x000000060a047819 */ /* 0x000fe20000010206 */
[----:B--2---:R-:W-:-:S03]  /*3e50*/  ULEA UR5, UR5, UR6, 0x18 ;  /* 0x0000000605057291 */ /* 0x004fc6000f8ec0ff */
[----:B------:R-:W-:Y:S02]  /*3e60*/  LEA.HI.X R4, R84, R4, R85, 0x5, P0 ;  /* 0x0000000454047211 */ /* 0x000fe400000f2c55 */
[C---:B------:R-:W-:Y:S02]  /*3e70*/  LEA R24, P0, R5.reuse, R120, 0x1 ;  /* 0x0000007805187211 */ /* 0x040fe400078008ff */
[----:B------:R-:W-:Y:S02]  /*3e80*/  LEA R108, R86, UR5, 0x1 ;  /* 0x00000005566c7c11 */ /* 0x000fe4000f8e08ff */
[----:B------:R-:W-:Y:S01]  /*3e90*/  LEA.HI.X R25, R5, R119, R4, 0x1, P0 ;  /* 0x0000007705197211 */ /* 0x000fe200000f0c04 */
[----:B------:R-:W-:Y:S01]  /*3ea0*/  @!PT LDS RZ, [RZ] ;  /* 0x00000000fffff984 */ /* 0x000fe20000000800 */
[----:B------:R-:W-:Y:S01]  /*3eb0*/  @!PT LDS RZ, [RZ] ;  /* 0x00000000fffff984 */ /* 0x000fe20000000800 */
[----:B------:R-:W-:Y:S01]  /*3ec0*/  @!PT LDS RZ, [RZ] ;  /* 0x00000000fffff984 */ /* 0x000fe20000000800 */
[----:B------:R-:W-:Y:S01]  /*3ed0*/  @!P3 LDGSTS.E.BYPASS.LTC128B.128 [R124+0x6000], desc[UR14][R8.64] ;  /* 0x06000000087cbfae */ /* 0x000fe2000b981a0e */
[----:B------:R-:W-:Y:S01]  /*3ee0*/  ISETP.GE.U32.AND P0, PT, R90, 0x3, PT ;  /* 0x000000035a00780c */ /* 0x000fe20003f06070 */
[----:B------:R-:W-:Y:S02]  /*3ef0*/  IMAD.IADD R105, R108, 0x1, R87 ;  /* 0x000000016c697824 */ /* 0x000fe400078e0257 */
        /* <DEDUP_REMOVED lines=28> */
[----:B------:R-:W2:Y:S04]  /*40c0*/  LDSM.16.M88.4 R20, [R108+0x3400] ;  /* 0x003400006c14783b */ /* 0x000ea80000000200 */
[----:B------:R-:W-:Y:S04]  /*40d0*/  LDSM.16.M88.4 R84, [R106] ;  /* 0x000000006a54783b */ /* 0x000fe80000000200 */
[----:B------:R-:W4:Y:S04]  /*40e0*/  LDSM.16.M88.4 R16, [R105+0x3000] ;  /* 0x003000006910783b */ /* 0x000f280000000200 */
[----:B------:R-:W5:Y:S04]  /*40f0*/  LDSM.16.M88.4 R12, [R108+0x3800] ;  /* 0x003800006c0c783b */ /* 0x000f680000000200 */
[----:B-1----:R-:W1:Y:S04]  /*4100*/  LDSM.16.M88.4 R8, [R105+0x3400] ;  /* 0x003400006908783b */ /* 0x002e680000000200 */
[----:B------:R-:W1:Y:S04]  /*4110*/  LDSM.16.M88.4 R92, [R108+0x3c00] ;  /* 0x003c00006c5c783b */ /* 0x000e680000000200 */
[----:B------:R-:W1:Y:S04]  /*4120*/  LDSM.16.M88.4 R96, [R105+0x3800] ;  /* 0x003800006960783b */ /* 0x000e680000000200 */
[----:B------:R-:W0:Y:S01]  /*4130*/  LDGDEPBAR ;  /* 0x00000000000079af */ /* 0x000e220000000000 */
[C---:B---3--:R-:W-:Y:S08]  /*4140*/  HMMA.16816.F32.BF16 R32, R4.reuse, R28, RZ ;  /* 0x0000001c0420723c */ /* 0x048ff000000418ff */
[C---:B------:R-:W-:Y:S08]  /*4150*/  HMMA.16816.F32.BF16 R28, R4.reuse, R30, RZ ;  /* 0x0000001e041c723c */ /* 0x040ff000000418ff */
[C---:B--2---:R-:W-:Y:S08]  /*4160*/  HMMA.16816.F32.BF16 R24, R4.reuse, R20, RZ ;  /* 0x000000140418723c */ /* 0x044ff000000418ff */
[----:B------:R-:W-:Y:S08]  /*4170*/  HMMA.16816.F32.BF16 R20, R4, R22, RZ ;  /* 0x000000160414723c */ /* 0x000ff000000418ff */
[C---:B----4-:R-:W-:Y:S08]  /*4180*/  HMMA.16816.F32.BF16 R32, R84.reuse, R16, R32 ;  /* 0x000000105420723c */ /* 0x050ff00000041820 */
[----:B------:R-:W-:Y:S08]  /*4190*/  HMMA.16816.F32.BF16 R28, R84, R18, R28 ;  /* 0x00000012541c723c */ /* 0x000ff0000004181c */
[----:B-----5:R-:W-:Y:S08]  /*41a0*/  HMMA.16816.F32.BF16 R16, R4, R12, RZ ;  /* 0x0000000c0410723c */ /* 0x020ff000000418ff */
[C---:B-1----:R-:W-:Y:S08]  /*41b0*/  HMMA.16816.F32.BF16 R24, R84.reuse, R8, R24 ;  /* 0x000000085418723c */ /* 0x042ff00000041818 */
[----:B------:R-:W-:Y:S08]  /*41c0*/  HMMA.16816.F32.BF16 R20, R84, R10, R20 ;  /* 0x0000000a5414723c */ /* 0x000ff00000041814 */
[C---:B------:R-:W-:Y:S08]  /*41d0*/  HMMA.16816.F32.BF16 R12, R4.reuse, R14, RZ ;  /* 0x0000000e040c723c */ /* 0x040ff000000418ff */
[C---:B------:R-:W-:Y:S08]  /*41e0*/  HMMA.16816.F32.BF16 R8, R4.reuse, R92, RZ ;  /* 0x0000005c0408723c */ /* 0x040ff000000418ff */
[----:B------:R-:W-:Y:S01]  /*41f0*/  HMMA.16816.F32.BF16 R4, R4, R94, RZ ;  /* 0x0000005e0404723c */ /* 0x000fe200000418ff */
[----:B------:R-:W1:Y:S07]  /*4200*/  LDSM.16.M88.4 R92, [R105+0x3c00] ;  /* 0x003c0000695c783b */ /* 0x000e6e0000000200 */
[C---:B------:R-:W-:Y:S08]  /*4210*/  HMMA.16816.F32.BF16 R16, R84.reuse, R96, R16 ;  /* 0x000000605410723c */ /* 0x040ff00000041810 */
[C---:B------:R-:W-:Y:S01]  /*4220*/  HMMA.16816.F32.BF16 R12, R84.reuse, R98, R12 ;  /* 0x00000062540c723c */ /* 0x040fe2000004180c */
[----:B------:R-:W-:Y:S07]  /*4230*/  LDSM.16.M88.4 R96, [R108+0x4000] ;  /* 0x004000006c60783b */ /* 0x000fee0000000200 */
[C---:B-1----:R-:W-:Y:S08]  /*4240*/  HMMA.16816.F32.BF16 R8, R84.reuse, R92, R8 ;  /* 0x0000005c5408723c */ /* 0x042ff00000041808 */
[----:B------:R-:W-:Y:S01]  /*4250*/  HMMA.16816.F32.BF16 R4, R84, R94, R4 ;  /* 0x0000005e5404723c */ /* 0x000fe20000041804 */
[----:B------:R-:W1:Y:S04]  /*4260*/  LDSM.16.M88.4 R84, [R112+0x1000] ;  /* 0x001000007054783b */ /* 0x000e680000000200 */
[----:B------:R-:W2:Y:S03]  /*4270*/  LDSM.16.M88.4 R92, [R108+0x4400] ;  /* 0x004400006c5c783b */ /* 0x000ea60000000200 */
[C---:B-1----:R-:W-:Y:S08]  /*4280*/  HMMA.16816.F32.BF16 R32, R84.reuse, R96, R32 ;  /* 0x000000605420723c */ /* 0x042ff00000041820 */
[C---:B------:R-:W-:Y:S01]  /*4290*/  HMMA.16816.F32.BF16 R28, R84.reuse, R98, R28 ;  /* 0x00000062541c723c */ /* 0x040fe2000004181c */
[----:B------:R-:W1:Y:S07]  /*42a0*/  LDSM.16.M88.4 R96, [R108+0x4800] ;  /* 0x004800006c60783b */ /* 0x000e6e0000000200 */
[C---:B--2---:R-:W-:Y:S08]  /*42b0*/  HMMA.16816.F32.BF16 R24, R84.reuse, R92, R24 ;  /* 0x0000005c5418723c */ /* 0x044ff00000041818 */
[C---:B------:R-:W-:Y:S01]  /*42c0*/  HMMA.16816.F32.BF16 R20, R84.reuse, R94, R20 ;  /* 0x0000005e5414723c */ /* 0x040fe20000041814 */
[----:B------:R-:W2:Y:S07]  /*42d0*/  LDSM.16.M88.4 R92, [R108+0x4c00] ;  /* 0x004c00006c5c783b */ /* 0x000eae0000000200 */
[C---:B-1----:R-:W-:Y:S08]  /*42e0*/  HMMA.16816.F32.BF16 R16, R84.reuse, R96, R16 ;  /* 0x000000605410723c */ /* 0x042ff00000041810 */
[C---:B------:R-:W-:Y:S01]  /*42f0*/  HMMA.16816.F32.BF16 R12, R84.reuse, R98, R12 ;  /* 0x00000062540c723c */ /* 0x040fe2000004180c */
[----:B------:R-:W-:Y:S07]  /*4300*/  LDSM.16.M88.4 R96, [R105+0x4000] ;  /* 0x004000006960783b */ /* 0x000fee0000000200 */
[C---:B--2---:R-:W-:Y:S08]  /*4310*/  HMMA.16816.F32.BF16 R8, R84.reuse, R92, R8 ;  /* 0x0000005c5408723c */ /* 0x044ff00000041808 */
        /* <DEDUP_REMOVED lines=33> */
[----:B------:R-:W-:Y:S01]  /*4530*/  HMMA.16816.F32.BF16 R28, R96, R94, R28 ;  /* 0x0000005e601c723c */ /* 0x000fe2000004181c */
[----:B------:R-:W2:Y:S01]  /*4540*/  LDSM.16.M88.4 R92, [R105+0x5800] ;  /* 0x00580000695c783b */ /* 0x000ea20000000200 */
[----:B------:R-:W-:-:S06]  /*4550*/  DEPBAR.LE SB0, 0x0 ;  /* 0x000080000000791a */ /* 0x000fcc0000000000 */
[----:B-1----:R-:W-:Y:S01]  /*4560*/  HMMA.16816.F32.BF16 R8, R96, R84, R8 ;  /* 0x000000546008723c */ /* 0x002fe20000041808 */
[----:B------:R-:W-:-:S05]  /*4570*/  IMAD.SHL.U32 R85, R91, 0x2, RZ ;  /* 0x000000025b557824 */ /* 0x000fca00078e00ff */
[----:B------:R-:W-:Y:S02]  /*4580*/  LOP3.LUT R85, R85, 0x6, RZ, 0xc0, !PT ;  /* 0x0000000655557812 */ /* 0x000fe400078ec0ff */
[----:B------:R-:W-:Y:S03]  /*4590*/  HMMA.16816.F32.BF16 R4, R96, R86, R4 ;  /* 0x000000566004723c */ /* 0x000fe60000041804 */
[----:B------:R-:W-:-:S04]  /*45a0*/  IMAD R85, R90, 0x40, R85 ;  /* 0x000000405a557824 */ /* 0x000fc800078e0255 */
[C---:B------:R-:W-:Y:S01]  /*45b0*/  VIADD R84, R85.reuse, 0xffffff80 ;  /* 0xffffff8055547836 */ /* 0x040fe20000000000 */
[C---:B--2---:R-:W-:Y:S01]  /*45c0*/  HMMA.16816.F32.BF16 R16, R96.reuse, R92, R16 ;  /* 0x0000005c6010723c */ /* 0x044fe20000041810 */
[----:B------:R-:W-:Y:S01]  /*45d0*/  VIADD R93, R85, 0xffffff81 ;  /* 0xffffff81555d7836 */ /* 0x000fe20000000000 */
[----:B------:R-:W-:Y:S02]  /*45e0*/  BAR.SYNC.DEFER_BLOCKING 0x0 ;  /* 0x0000000000007b1d */ /* 0x000fe40000010000 */
[C---:B------:R-:W-:Y:S02]  /*45f0*/  ISETP.GE.AND P5, PT, R84.reuse, R104, PT ;  /* 0x000000685400720c */ /* 0x040fe40003fa6270 */
[----:B------:R-:W-:Y:S02]  /*4600*/  ISETP.GE.AND P4, PT, R84, R103, PT ;  /* 0x000000675400720c */ /* 0x000fe40003f86270 */
[----:B------:R-:W-:Y:S01]  /*4610*/  HMMA.16816.F32.BF16 R12, R96, R94, R12 ;  /* 0x0000005e600c723c */ /* 0x000fe2000004180c */
[----:B------:R-:W-:-:S04]  /*4620*/  NOP ;  /* 0x0000000000007918 */ /* 0x000fc80000000000 */
[----:B------:R-:W-:-:S15]  /*4630*/  @!P0 BRA `(.L_x_280) ;  /* 0x0000000000fc8947 */ /* 0x000fde0003800000 */
[----:B------:R-:W-:Y:S01]  /*4640*/  VIADD R92, R90, 0xfffffffd ;  /* 0xfffffffd5a5c7836 */ /* 0x000fe20000000000 */
[C-C-:B------:R-:W-:Y:S01]  /*4650*/  @!P3 SHF.L.U64.HI R99, R88.reuse, 0x5, R89.reuse ;  /* 0x000000055863b819 */ /* 0x140fe20000010259 */
[C---:B------:R-:W-:Y:S01]  /*4660*/  @!P3 IMAD.SHL.U32 R98, R88.reuse, 0x20, RZ ;  /* 0x000000205862b824 */ /* 0x040fe200078e00ff */
[----:B------:R-:W-:Y:S01]  /*4670*/  @!P2 SHF.L.U64.HI R109, R88, 0x5, R89 ;  /* 0x00000005586da819 */ /* 0x000fe20000010259 */
[----:B------:R-:W-:-:S04]  /*4680*/  IMAD.WIDE.U32 R94, R92, R88, RZ ;  /* 0x000000585c5e7225 */ /* 0x000fc800078e00ff */
[----:B------:R-:W-:Y:S02]  /*4690*/  IMAD R87, R92, R89, R95 ;  /* 0x000000595c577224 */ /* 0x000fe400078e025f */
[----:B------:R-:W-:Y:S02]  /*46a0*/  IMAD.SHL.U32 R84, R94, 0x40, RZ ;  /* 0x000000405e547824 */ /* 0x000fe400078e00ff */
[----:B------:R-:W-:Y:S01]  /*46b0*/  @!P3 IMAD.WIDE.U32 R98, R92, R102, R98 ;  /* 0x000000665c62b225 */ /* 0x000fe200078e0062 */
[----:B------:R-:W-:Y:S02]  /*46c0*/  SHF.L.U64.HI R86, R94, 0x6, R87 ;  /* 0x000000065e567819 */ /* 0x000fe40000010257 */
[----:B------:R-:W-:Y:S01]  /*46d0*/  @!P3 LEA R106, P0, R84, R122, 0x1 ;  /* 0x0000007a546ab211 */ /* 0x000fe200078008ff */
[----:B------:R-:W-:Y:S02]  /*46e0*/  @!P3 IMAD R87, R101, R92, RZ ;  /* 0x0000005c6557b224 */ /* 0x000fe400078e02ff */
[----:B------:R-:W-:Y:S01]  /*46f0*/  @!P2 IMAD.SHL.U32 R108, R88, 0x20, RZ ;  /* 0x00000020586ca824 */ /* 0x000fe200078e00ff */
[C---:B------:R-:W-:Y:S01]  /*4700*/  @!P3 LEA.HI.X R107, R84.reuse, R121, R86, 0x1, P0 ;  /* 0x00000079546bb211 */ /* 0x040fe200000f0c56 */
[----:B------:R-:W-:Y:S01]  /*4710*/  @!P3 IMAD.IADD R87, R99, 0x1, R87 ;  /* 0x000000016357b824 */ /* 0x000fe200078e0257 */
[----:B------:R-:W-:-:S02]  /*4720*/  @!P2 LEA R96, P0, R84, R122, 0x1 ;  /* 0x0000007a5460a211 */ /* 0x000fc400078008ff */
[----:B------:R-:W-:Y:S01]  /*4730*/  @!P1 SHF.L.U64.HI R99, R88, 0x5, R89 ;  /* 0x0000000558639819 */ /* 0x000fe20000010259 */
[----:B------:R-:W-:Y:S01]  /*4740*/  @!PT LDS RZ, [RZ] ;  /* 0x00000000fffff984 */ /* 0x000fe20000000800 */
[----:B------:R-:W-:Y:S01]  /*4750*/  @!PT LDS RZ, [RZ] ;  /* 0x00000000fffff984 */ /* 0x000fe20000000800 */
[----:B------:R-:W-:Y:S01]  /*4760*/  @!PT LDS RZ, [RZ] ;  /* 0x00000000fffff984 */ /* 0x000fe20000000800 */
[----:B------:R1:W-:Y:S01]  /*4770*/  @!P3 LDGSTS.E.BYPASS.LTC128B.128 [R124+0x3000], desc[UR14][R106.64] ;  /* 0x030000006a7cbfae */ /* 0x0003e2000b981a0e */
[CCC-:B------:R-:W-:Y:S02]  /*4780*/  @!P2 LEA.HI.X R97, R84.reuse, R121.reuse, R86.reuse, 0x1, P0 ;  /* 0x000000795461a211 */ /* 0x1c0fe400000f0c56 */
[C---:B------:R-:W-:Y:S01]  /*4790*/  @!P1 LEA R94, P0, R84.reuse, R122, 0x1 ;  /* 0x0000007a545e9211 */ /* 0x040fe200078008ff */
[----:B------:R1:W-:Y:S03]  /*47a0*/  @P3 STS.128 [R124+0x3000], RZ ;  /* 0x003000ff7c003388 */ /* 0x0003e60000000c00 */
[-C--:B------:R-:W-:Y:S01]  /*47b0*/  @!P1 LEA.HI.X R95, R84, R121.reuse, R86, 0x1, P0 ;  /* 0x00000079545f9211 */ /* 0x080fe200000f0c56 */
[----:B------:R-:W-:Y:S01]  /*47c0*/  @!P2 IMAD R84, R101, R92, RZ ;  /* 0x0000005c6554a224 */ /* 0x000fe200078e02ff */
[C---:B------:R-:W-:Y:S01]  /*47d0*/  @!P3 LEA R86, P0, R98.reuse, R122, 0x1 ;  /* 0x0000007a6256b211 */ /* 0x040fe200078008ff */
[----:B------:R-:W-:Y:S01]  /*47e0*/  @!PT LDS RZ, [RZ] ;  /* 0x00000000fffff984 */ /* 0x000fe20000000800 */
[----:B------:R-:W-:Y:S01]  /*47f0*/  @!PT LDS RZ, [RZ] ;  /* 0x00000000fffff984 */ /* 0x000fe20000000800 */
[----:B------:R-:W-:Y:S01]  /*4800*/  @!PT LDS RZ, [RZ] ;  /* 0x00000000fffff984 */ /* 0x000fe20000000800 */
[----:B------:R1:W-:Y:S03]  /*4810*/  @!P2 LDGSTS.E.BYPASS.LTC128B.128 [R124+0x4000], desc[UR14][R96.64+0x40] ;  /* 0x04000040607cafae */ /* 0x0003e6000b981a0e */
[----:B------:R-:W-:Y:S01]  /*4820*/  @!P3 LEA.HI.X R87, R98, R121, R87, 0x1, P0 ;  /* 0x000000796257b211 */ /* 0x000fe200000f0c57 */
[----:B------:R-:W-:Y:S01]  /*4830*/  @!P1 IMAD.SHL.U32 R98, R88, 0x20, RZ ;  /* 0x0000002058629824 */ /* 0x000fe200078e00ff */
[----:B------:R1:W-:Y:S01]  /*4840*/  @P2 STS.128 [R124+0x4000], RZ ;  /* 0x004000ff7c002388 */ /* 0x0003e20000000c00 */
[----:B------:R-:W-:-:S03]  /*4850*/  @!P2 IMAD.WIDE.U32 R88, R92, R102, R108 ;  /* 0x000000665c58a225 */ /* 0x000fc600078e006c */
[----:B------:R-:W-:Y:S01]  /*4860*/  @!PT LDS RZ, [RZ] ;  /* 0x00000000fffff984 */ /* 0x000fe20000000800 */
[----:B------:R-:W-:Y:S01]  /*4870*/  @!PT LDS RZ, [RZ] ;  /* 0x00000000fffff984 */ /* 0x000fe20000000800 */
[----:B------:R-:W-:Y:S01]  /*4880*/  @!PT LDS RZ, [RZ] ;  /* 0x00000000fffff984 */ /* 0x000fe20000000800 */
[----:B------:R1:W-:Y:S01]  /*4890*/  @!P1 LDGSTS.E.BYPASS.LTC128B.128 [R124+0x5000], desc[UR14][R94.64+0x80] ;  /* 0x050000805e7c9fae */ /* 0x0003e2000b981a0e */
[----:B------:R-:W-:Y:S01]  /*48a0*/  @!P1 IMAD.WIDE.U32 R98, R92, R102, R98 ;  /* 0x000000665c629225 */ /* 0x000fe200078e0062 */
[C---:B------:R-:W-:Y:S02]  /*48b0*/  @!P2 LEA R108, P0, R88.reuse, R122, 0x1 ;  /* 0x0000007a586ca211 */ /* 0x040fe400078008ff */
[----:B------:R1:W-:Y:S01]  /*48c0*/  @P1 STS.128 [R124+0x5000], RZ ;  /* 0x005000ff7c001388 */ /* 0x0003e20000000c00 */
[----:B------:R-:W-:Y:S02]  /*48d0*/  @!P2 IMAD.IADD R84, R89, 0x1, R84 ;  /* 0x000000015954a824 */ /* 0x000fe400078e0254 */
[----:B------:R-:W-:Y:S01]  /*48e0*/  @!P1 IMAD R92, R101, R92, RZ ;  /* 0x0000005c655c9224 */ /* 0x000fe200078e02ff */
[----:B------:R-:W-:Y:S01]  /*48f0*/  @!PT LDS RZ, [RZ] ;  /* 0x00000000fffff984 */ /* 0x000fe20000000800 */
[----:B------:R-:W-:Y:S01]  /*4900*/  @!PT LDS RZ, [RZ] ;  /* 0x00000000fffff984 */ /* 0x000fe20000000800 */
[----:B------:R-:W-:Y:S01]  /*4910*/  @!PT LDS RZ, [RZ] ;  /* 0x00000000fffff984 */ /* 0x000fe20000000800 */
[----:B------:R1:W-:Y:S02]  /*4920*/  @!P3 LDGSTS.E.BYPASS.LTC128B.128 [R124+0x3800], desc[UR14][R86.64] ;  /* 0x03800000567cbfae */ /* 0x0003e4000b981a0e */
[-C--:B------:R-:W-:Y:S01]  /*4930*/  @!P2 LEA.HI.X R109, R88, R121.reuse, R84, 0x1, P0 ;  /* 0x00000079586da211 */ /* 0x080fe200000f0c54 */
[----:B------:R-:W-:Y:S01]  /*4940*/  @!P1 IMAD.IADD R92, R99, 0x1, R92 ;  /* 0x00000001635c9824 */ /* 0x000fe200078e025c */
[C---:B------:R-:W-:Y:S01]  /*4950*/  @!P1 LEA R88, P0, R98.reuse, R122, 0x1 ;  /* 0x0000007a62589211 */ /* 0x040fe200078008ff */
[----:B------:R1:W-:Y:S03]  /*4960*/  @P3 STS.128 [R124+0x3800], RZ ;  /* 0x003800ff7c003388 */ /* 0x0003e60000000c00 */
[----:B------:R-:W-:Y:S01]  /*4970*/  @!P1 LEA.HI.X R89, R98, R121, R92, 0x1, P0 ;  /* 0x0000007962599211 */ /* 0x000fe200000f0c5c */
        /* <DEDUP_REMOVED lines=10> */
[----:B------:R-:W0:Y:S02]  /*4a20*/  LDGDEPBAR ;  /* 0x00000000000079af */ /* 0x000e240000000000 */
.L_x_280:
[C---:B------:R-:W-:Y:S01]  /*4a30*/  IADD3 R84, PT, PT, R85.reuse, -0x78, RZ ;  /* 0xffffff8855547810 */ /* 0x040fe20007ffe0ff */
[----:B------:R-:W2:Y:S01]  /*4a40*/  LDCU UR4, c[0x0][0x45c] ;  /* 0x00008b80ff0477ac */ /* 0x000ea20008000800 */
[----:B-1----:R-:W-:Y:S02]  /*4a50*/  IADD3 R86, PT, PT, R85, -0x77, RZ ;  /* 0xffffff8955567810 */ /* 0x002fe40007ffe0ff */
[-C--:B------:R-:W-:Y:S02]  /*4a60*/  ISETP.GE.AND P3, PT, R93, R104.reuse, PT ;  /* 0x000000685d00720c */ /* 0x080fe40003f66270 */
[C---:B------:R-:W-:Y:S02]  /*4a70*/  ISETP.GE.AND P2, PT, R84.reuse, R104, PT ;  /* 0x000000685400720c */ /* 0x040fe40003f46270 */
[----:B------:R-:W-:Y:S02]  /*4a80*/  ISETP.GE.AND P0, PT, R84, R103, PT ;  /* 0x000000675400720c */ /* 0x000fe40003f06270 */
[----:B------:R-:W-:-:S02]  /*4a90*/  FSEL R84, R32, -INF , !P5 ;  /* 0xff80000020547808 */ /* 0x000fc40006800000 */
[----:B------:R-:W-:Y:S02]  /*4aa0*/  FSEL R34, R34, -INF , !P4 ;  /* 0xff80000022227808 */ /* 0x000fe40006000000 */
[C---:B------:R-:W-:Y:S02]  /*4ab0*/  ISETP.GE.AND P5, PT, R86.reuse, R104, PT ;  /* 0x000000685600720c */ /* 0x040fe40003fa6270 */
[-C--:B------:R-:W-:Y:S02]  /*4ac0*/  ISETP.GE.AND P4, PT, R86, R103.reuse, PT ;  /* 0x000000675600720c */ /* 0x080fe40003f86270 */
[----:B------:R-:W-:Y:S02]  /*4ad0*/  ISETP.GE.AND P1, PT, R93, R103, PT ;  /* 0x000000675d00720c */ /* 0x000fe40003f26270 */
[----:B------:R-:W-:Y:S02]  /*4ae0*/  IADD3 R87, PT, PT, R85, -0x70, RZ ;  /* 0xffffff9055577810 */ /* 0x000fe40007ffe0ff */
[----:B------:R-:W-:-:S02]  /*4af0*/  FSEL R86, R33, -INF , !P3 ;  /* 0xff80000021567808 */ /* 0x000fc40005800000 */
[----:B------:R-:W-:Y:S02]  /*4b00*/  IADD3 R33, PT, PT, R85, -0x6f, RZ ;  /* 0xffffff9155217810 */ /* 0x000fe40007ffe0ff */
[----:B------:R-:W-:Y:S01]  /*4b10*/  FSEL R96, R29, -INF , !P5 ;  /* 0xff8000001d607808 */ /* 0x000fe20006800000 */
[----:B------:R-:W-:Y:S01]  /*4b20*/  VIADD R29, R85, 0xffffff99 ;  /* 0xffffff99551d7836 */ /* 0x000fe20000000000 */
[----:B------:R-:W-:Y:S02]  /*4b30*/  FSEL R32, R35, -INF , !P1 ;  /* 0xff80000023207808 */ /* 0x000fe40004800000 */
[----:B------:R-:W-:Y:S02]  /*4b40*/  ISETP.GE.AND P3, PT, R87, R104, PT ;  /* 0x000000685700720c */ /* 0x000fe40003f66270 */
[----:B------:R-:W-:Y:S02]  /*4b50*/  FSEL R88, R28, -INF , !P2 ;  /* 0xff8000001c587808 */ /* 0x000fe40005000000 */
[----:B------:R-:W-:-:S02]  /*4b60*/  FSEL R30, R30, -INF , !P0 ;  /* 0xff8000001e1e7808 */ /* 0x000fc40004000000 */
[-C--:B------:R-:W-:Y:S02]  /*4b70*/  ISETP.GE.AND P1, PT, R87, R103.reuse, PT ;  /* 0x000000675700720c */ /* 0x080fe40003f26270 */
[CC--:B------:R-:W-:Y:S02]  /*4b80*/  ISETP.GE.AND P2, PT, R33.reuse, R104.reuse, PT ;  /* 0x000000682100720c */ /* 0x0c0fe40003f46270 */
[----:B------:R-:W-:Y:S02]  /*4b90*/  ISETP.GE.AND P0, PT, R33, R103, PT ;  /* 0x000000672100720c */ /* 0x000fe40003f06270 */
[----:B------:R-:W-:Y:S02]  /*4ba0*/  IADD3 R33, PT, PT, R85, -0x68, RZ ;  /* 0xffffff9855217810 */ /* 0x000fe40007ffe0ff */
[----:B------:R-:W-:Y:S02]  /*4bb0*/  FSEL R116, R24, -INF , !P3 ;  /* 0xff80000018747808 */ /* 0x000fe40005800000 */
[----:B------:R-:W-:-:S02]  /*4bc0*/  ISETP.GE.AND P3, PT, R29, R104, PT ;  /* 0x000000681d00720c */ /* 0x000fc40003f66270 */
[----:B------:R-:W-:Y:S02]  /*4bd0*/  FSEL R140, R26, -INF , !P1 ;  /* 0xff8000001a8c7808 */ /* 0x000fe40004800000 */
[----:B------:R-:W-:Y:S02]  /*4be0*/  ISETP.GE.AND P5, PT, R33, R104, PT ;  /* 0x000000682100720c */ /* 0x000fe40003fa6270 */
[C---:B------:R-:W-:Y:S02]  /*4bf0*/  IADD3 R26, PT, PT, R85.reuse, -0x60, RZ ;  /* 0xffffffa0551a7810 */ /* 0x040fe40007ffe0ff */
[----:B------:R-:W-:Y:S02]  /*4c00*/  IADD3 R24, PT, PT, R85, -0x5f, RZ ;  /* 0xffffffa155187810 */ /* 0x000fe40007ffe0ff */
[----:B------:R-:W-:Y:S02]  /*4c10*/  FSEL R28, R31, -INF , !P4 ;  /* 0xff8000001f1c7808 */ /* 0x000fe40006000000 */
[----:B------:R-:W-:-:S02]  /*4c20*/  FSEL R158, R25, -INF , !P2 ;  /* 0xff800000199e7808 */ /* 0x000fc40005000000 */
[----:B------:R-:W-:Y:S02]  /*4c30*/  FSEL R128, R21, -INF , !P3 ;  /* 0xff80000015807808 */ /* 0x000fe40005800000 */
[----:B------:R-:W-:Y:S02]  /*4c40*/  ISETP.GE.AND P4, PT, R33, R103, PT ;  /* 0x000000672100720c */ /* 0x000fe40003f86270 */
[----:B------:R-:W-:Y:S02]  /*4c50*/  ISETP.GE.AND P2, PT, R26, R104, PT ;  /* 0x000000681a00720c */ /* 0x000fe40003f46270 */
[----:B------:R-:W-:Y:S02]  /*4c60*/  FSEL R160, R20, -INF , !P5 ;  /* 0xff80000014a07808 */ /* 0x000fe40006800000 */
[----:B------:R-:W-:Y:S02]  /*4c70*/  FMNMX3.FTZ R21, R2, R84, R86, !PT ;  /* 0x0000005402157276 */ /* 0x000fe40007810056 */
[----:B------:R-:W-:-:S02]  /*4c80*/  ISETP.GE.AND P5, PT, R24, R104, PT ;  /* 0x000000681800720c */ /* 0x000fc40003fa6270 */
[----:B------:R-:W-:Y:S02]  /*4c90*/  IADD3 R20, PT, PT, R85, -0x57, RZ ;  /* 0xffffffa955147810 */ /* 0x000fe40007ffe0ff */
[----:B------:R-:W-:Y:S02]  /*4ca0*/  FSEL R154, R22, -INF , !P4 ;  /* 0xff800000169a7808 */ /* 0x000fe40006000000 */
[----:B------:R-:W-:Y:S02]  /*4cb0*/  FSEL R142, R16, -INF , !P2 ;  /* 0xff800000108e7808 */ /* 0x000fe40005000000 */
[----:B------:R-:W-:Y:S02]  /*4cc0*/  FMNMX3.FTZ R21, R21, R88, R96, !PT ;  /* 0x0000005815157276 */ /* 0x000fe40007810060 */
[----:B------:R-:W-:Y:S02]  /*4cd0*/  IADD3 R22, PT, PT, R85, -0x58, RZ ;  /* 0xffffffa855167810 */ /* 0x000fe40007ffe0ff */
[----:B------:R-:W-:-:S02]  /*4ce0*/  ISETP.GE.AND P2, PT, R20, R104, PT ;  /* 0x000000681400720c */ /* 0x000fc40003f46270 */
[----:B------:R-:W-:Y:S02]  /*4cf0*/  FSEL R144, R17, -INF , !P5 ;  /* 0xff80000011907808 */ /* 0x000fe40006800000 */
[C---:B------:R-:W-:Y:S02]  /*4d00*/  IADD3 R17, PT, PT, R85.reuse, -0x4f, RZ ;  /* 0xffffffb155117810 */ /* 0x040fe40007ffe0ff */
[----:B------:R-:W-:Y:S01]  /*4d10*/  ISETP.GE.AND P5, PT, R20, R103, PT ;  /* 0x000000671400720c */ /* 0x000fe20003fa6270 */
[----:B------:R-:W-:Y:S01]  /*4d20*/  VIADD R20, R85, 0xffffffb0 ;  /* 0xffffffb055147836 */ /* 0x000fe20000000000 */
[----:B------:R-:W-:Y:S02]  /*4d30*/  FMNMX3.FTZ R21, R21, R116, R158, !PT ;  /* 0x0000007415157276 */ /* 0x000fe4000781009e */
[----:B------:R-:W-:Y:S02]  /*4d40*/  ISETP.GE.AND P3, PT, R22, R104, PT ;  /* 0x000000681600720c */ /* 0x000fe40003f66270 */
[----:B------:R-:W-:-:S02]  /*4d50*/  FSEL R148, R13, -INF , !P2 ;  /* 0xff8000000d947808 */ /* 0x000fc40005000000 */
[----:B------:R-:W-:Y:S02]  /*4d60*/  IADD3 R16, PT, PT, R85, -0x48, RZ ;  /* 0xffffffb855107810 */ /* 0x000fe40007ffe0ff */
[----:B------:R-:W-:Y:S02]  /*4d70*/  ISETP.GE.AND P2, PT, R17, R104, PT ;  /* 0x000000681100720c */ /* 0x000fe40003f46270 */
[----:B------:R-:W-:Y:S02]  /*4d80*/  IADD3 R85, PT, PT, R85, -0x47, RZ ;  /* 0xffffffb955557810 */ /* 0x000fe40007ffe0ff */
[----:B------:R-:W-:Y:S02]  /*4d90*/  FMNMX3.FTZ R13, R21, R160, R128, !PT ;  /* 0x000000a0150d7276 */ /* 0x000fe40007810080 */
[----:B------:R-:W-:Y:S02]  /*4da0*/  FSEL R146, R12, -INF , !P3 ;  /* 0xff8000000c927808 */ /* 0x000fe40005800000 */
[----:B------:R-:W-:-:S02]  /*4db0*/  ISETP.GE.AND P3, PT, R20, R104, PT ;  /* 0x000000681400720c */ /* 0x000fc40003f66270 */
[----:B------:R-:W-:Y:S02]  /*4dc0*/  FSEL R108, R9, -INF , !P2 ;  /* 0xff800000096c7808 */ /* 0x000fe40005000000 */
[----:B------:R-:W-:Y:S02]  /*4dd0*/  ISETP.GE.AND P2, PT, R85, R104, PT ;  /* 0x000000685500720c */ /* 0x000fe40003f46270 */
[----:B------:R-:W-:Y:S02]  /*4de0*/  FMNMX3.FTZ R13, R13, R142, R144, !PT ;  /* 0x0000008e0d0d7276 */ /* 0x000fe40007810090 */
[----:B------:R-:W-:Y:S02]  /*4df0*/  FMNMX3.FTZ R9, R0, R34, R32, !PT ;  /* 0x0000002200097276 */ /* 0x000fe40007810020 */
[----:B------:R-:W-:Y:S02]  /*4e00*/  FSEL R101, R8, -INF , !P3 ;  /* 0xff80000008657808 */ /* 0x000fe40005800000 */
[----:B------:R-:W-:-:S02]  /*4e10*/  ISETP.GE.AND P3, PT, R16, R104, PT ;  /* 0x000000681000720c */ /* 0x000fc40003f66270 */
[----:B------:R-:W-:Y:S02]  /*4e20*/  FSEL R97, R5, -INF , !P2 ;  /* 0xff80000005617808 */ /* 0x000fe40005000000 */
[----:B------:R-:W-:Y:S02]  /*4e30*/  ISETP.GE.AND P1, PT, R29, R103, PT ;  /* 0x000000671d00720c */ /* 0x000fe40003f26270 */
[----:B------:R-:W-:Y:S02]  /*4e40*/  FSEL R138, R27, -INF , !P0 ;  /* 0xff8000001b8a7808 */ /* 0x000fe40004000000 */
[----:B------:R-:W-:Y:S02]  /*4e50*/  FMNMX3.FTZ R8, R13, R146, R148, !PT ;  /* 0x000000920d087276 */ /* 0x000fe40007810094 */
[----:B------:R-:W-:Y:S02]  /*4e60*/  FMNMX3.FTZ R5, R9, R30, R28, !PT ;  /* 0x0000001e09057276 */ /* 0x000fe4000781001c */
[----:B------:R-:W-:-:S02]  /*4e70*/  FSEL R110, R4, -INF , !P3 ;  /* 0xff800000046e7808 */ /* 0x000fc40005800000 */
[-C--:B------:R-:W-:Y:S02]  /*4e80*/  ISETP.GE.AND P0, PT, R26, R103.reuse, PT ;  /* 0x000000671a00720c */ /* 0x080fe40003f06270 */
[----:B------:R-:W-:Y:S02]  /*4e90*/  ISETP.GE.AND P4, PT, R24, R103, PT ;  /* 0x000000671800720c */ /* 0x000fe40003f86270 */
[----:B------:R-:W-:Y:S02]  /*4ea0*/  FSEL R156, R23, -INF , !P1 ;  /* 0xff800000179c7808 */ /* 0x000fe40004800000 */
[----:B------:R-:W-:Y:S02]  /*4eb0*/  FMNMX3.FTZ R4, R8, R101, R108, !PT ;  /* 0x0000006508047276 */ /* 0x000fe4000781006c */
[----:B------:R-:W-:Y:S02]  /*4ec0*/  FMNMX3.FTZ R5, R5, R140, R138, !PT ;  /* 0x0000008c05057276 */ /* 0x000fe4000781008a */
[----:B------:R-:W-:-:S02]  /*4ed0*/  ISETP.GE.AND P1, PT, R22, R103, PT ;  /* 0x000000671600720c */ /* 0x000fc40003f26270 */
[----:B------:R-:W-:Y:S02]  /*4ee0*/  FMNMX3.FTZ R4, R4, R110, R97, !PT ;  /* 0x0000006e04047276 */ /* 0x000fe40007810061 */
[----:B------:R-:W-:Y:S02]  /*4ef0*/  FSEL R150, R18, -INF , !P0 ;  /* 0xff80000012967808 */ /* 0x000fe40004000000 */
[----:B------:R-:W-:Y:S02]  /*4f00*/  FSEL R152, R19, -INF , !P4 ;  /* 0xff80000013987808 */ /* 0x000fe40006000000 */
[----:B------:R-:W-:Y:S02]  /*4f10*/  FMNMX3.FTZ R9, R5, R154, R156, !PT ;  /* 0x0000009a05097276 */ /* 0x000fe4000781009c */
[-C--:B------:R-:W-:Y:S01]  /*4f20*/  ISETP.GE.AND P3, PT, R20, R103.reuse, PT ;  /* 0x000000671400720c */ /* 0x080fe20003f66270 */
[----:B------:R-:W1:Y:S01]  /*4f30*/  SHFL.BFLY PT, R5, R4, 0x2, 0x1f ;  /* 0x0c401f0004057f89 */ /* 0x000e6200000e0000 */
[----:B------:R-:W-:-:S02]  /*4f40*/  ISETP.GE.AND P2, PT, R17, R103, PT ;  /* 0x000000671100720c */ /* 0x000fc40003f46270 */
[----:B------:R-:W-:Y:S02]  /*4f50*/  FSEL R134, R14, -INF , !P1 ;  /* 0xff8000000e867808 */ /* 0x000fe40004800000 */
[----:B------:R-:W-:Y:S02]  /*4f60*/  FSEL R136, R15, -INF , !P5 ;  /* 0xff8000000f887808 */ /* 0x000fe40006800000 */
[----:B------:R-:W-:Y:S01]  /*4f70*/  FMNMX3.FTZ R9, R9, R150, R152, !PT ;  /* 0x0000009609097276 */ /* 0x000fe20007810098 */
[----:B------:R-:W-:Y:S01]  /*4f80*/  LDSM.16.MT88.4 R12, [R100+0x6000] ;  /* 0x00600000640c783b */ /* 0x000fe20000004200 */
[-C--:B------:R-:W-:Y:S02]  /*4f90*/  ISETP.GE.AND P1, PT, R85, R103.reuse, PT ;  /* 0x000000675500720c */ /* 0x080fe40003f26270 */
[----:B------:R-:W-:Y:S02]  /*4fa0*/  ISETP.GE.AND P0, PT, R16, R103, PT ;  /* 0x000000671000720c */ /* 0x000fe40003f06270 */
[----:B------:R-:W-:-:S02]  /*4fb0*/  FSEL R102, R10, -INF , !P3 ;  /* 0xff8000000a667808 */ /* 0x000fc40005800000 */
[----:B------:R-:W-:Y:S02]  /*4fc0*/  FSEL R104, R11, -INF , !P2 ;  /* 0xff8000000b687808 */ /* 0x000fe40005000000 */
[----:B------:R-:W-:Y:S02]  /*4fd0*/  FMNMX3.FTZ R9, R9, R134, R136, !PT ;  /* 0x0000008609097276 */ /* 0x000fe40007810088 */
[----:B------:R-:W-:Y:S02]  /*4fe0*/  FSEL R98, R7, -INF , !P1 ;  /* 0xff80000007627808 */ /* 0x000fe40004800000 */
[----:B------:R-:W-:Y:S02]  /*4ff0*/  FSEL R106, R6, -INF , !P0 ;  /* 0xff800000066a7808 */ /* 0x000fe40004000000 */
[----:B------:R-:W-:Y:S02]  /*5000*/  FMNMX3.FTZ R7, R9, R102, R104, !PT ;  /* 0x0000006609077276 */ /* 0x000fe40007810068 */
[----:B-1----:R-:W-:-:S02]  /*5010*/  FMNMX.FTZ R8, R4, R5, !PT ;  /* 0x0000000504087209 */ /* 0x002fc40007810000 */
[----:B------:R-:W-:-:S03]  /*5020*/  FMNMX3.FTZ R7, R7, R106, R98, !PT ;  /* 0x0000006a07077276 */ /* 0x000fc60007810062 */
[----:B------:R-:W1:Y:S04]  /*5030*/  SHFL.BFLY PT, R85, R8, 0x1, 0x1f ;  /* 0x0c201f0008557f89 */ /* 0x000e6800000e0000 */
[----:B------:R-:W3:Y:S01]  /*5040*/  SHFL.BFLY PT, R6, R7, 0x2, 0x1f ;  /* 0x0c401f0007067f89 */ /* 0x000ee200000e0000 */
[----:B-1----:R-:W-:Y:S02]  /*5050*/  FMNMX.FTZ R85, R8, R85, !PT ;  /* 0x0000005508557209 */ /* 0x002fe40007810000 */
[----:B---3--:R-:W-:-:S03]  /*5060*/  FMNMX.FTZ R5, R7, R6, !PT ;  /* 0x0000000607057209 */ /* 0x008fc60007810000 */
[C---:B--2---:R-:W-:Y:S01]  /*5070*/  FMUL.FTZ R103, R85.reuse, UR4 ;  /* 0x0000000455677c20 */ /* 0x044fe20008410000 */
        /* <DEDUP_REMOVED lines=12> */
[--C-:B------:R-:W-:Y:S01]  /*5140*/  FFMA.FTZ R125, R144, UR4, -R103.reuse ;  /* 0x00000004907d7c23 */ /* 0x100fe20008010867 */
[--C-:B------:R-:W-:Y:S01]  /*5150*/  FFMA.FTZ R117, R148, UR4, -R103.reuse ;  /* 0x0000000494757c23 */ /* 0x100fe20008010867 */
[----:B------:R-:W-:-:S03]  /*5160*/  FFMA.FTZ R97, R97, UR4, -R103 ;  /* 0x0000000461617c23 */ /* 0x000fc60008010867 */
[----:B------:R-:W2:Y:S01]  /*5170*/  MUFU.EX2 R92, R92 ;  /* 0x0000005c005c7308 */ /* 0x000ea20000000800 */
[----:B-1----:R-:W-:Y:S02]  /*5180*/  FMNMX.FTZ R84, R5, R4, !PT ;  /* 0x0000000405547209 */ /* 0x002fe40007810000 */
[----:B------:R-:W-:Y:S02]  /*5190*/  FSEL R5, R85, RZ, P1 ;  /* 0x000000ff55057208 */ /* 0x000fe40000800000 */
[C---:B------:R-:W-:Y:S01]  /*51a0*/  FSETP.NEU.FTZ.AND P0, PT, R84.reuse, -INF , PT ;  /* 0xff8000005400780b */ /* 0x040fe20003f1d000 */
[----:B------:R-:W-:Y:S01]  /*51b0*/  FMUL.FTZ R99, R84, UR4 ;  /* 0x0000000454637c20 */ /* 0x000fe20008410000 */
[----:B------:R-:W-:Y:S01]  /*51c0*/  IADD3 R4, PT, PT, R100, 0x6000, RZ ;  /* 0x0000600064047810 */ /* 0x000fe20007ffe0ff */
[----:B------:R-:W-:Y:S01]  /*51d0*/  FADD.FTZ R96, R2, -R5 ;  /* 0x8000000502607221 */ /* 0x000fe20000010000 */
[----:B------:R-:W-:Y:S01]  /*51e0*/  FSEL R5, R84, RZ, P0 ;  /* 0x000000ff54057208 */ /* 0x000fe20000000000 */
[----:B------:R-:W-:Y:S01]  /*51f0*/  MUFU.EX2 R88, R88 ;  /* 0x0000005800587308 */ /* 0x000fe20000000800 */
[----:B------:R-:W-:Y:S01]  /*5200*/  FSEL R99, R99, RZ, P0 ;  /* 0x000000ff63637208 */ /* 0x000fe20000000000 */
[----:B------:R-:W-:-:S02]  /*5210*/  FMUL.FTZ R96, R96, UR4 ;  /* 0x0000000460607c20 */ /* 0x000fc40008410000 */
[----:B------:R-:W-:Y:S02]  /*5220*/  FADD.FTZ R0, R0, -R5 ;  /* 0x8000000500007221 */ /* 0x000fe40000010000 */
[--C-:B------:R-:W-:Y:S01]  /*5230*/  FFMA.FTZ R30, R30, UR4, -R99.reuse ;  /* 0x000000041e1e7c23 */ /* 0x100fe20008010863 */
[--C-:B------:R-:W-:Y:S01]  /*5240*/  FFMA.FTZ R89, R28, UR4, -R99.reuse ;  /* 0x000000041c597c23 */ /* 0x100fe20008010863 */
[----:B------:R-:W-:Y:S01]  /*5250*/  FMUL.FTZ R95, R0, UR4 ;  /* 0x00000004005f7c20 */ /* 0x000fe20008410000 */
[----:B------:R-:W1:Y:S01]  /*5260*/  MUFU.EX2 R96, R96 ;  /* 0x0000006000607308 */ /* 0x000e620000000800 */
[----:B------:R-:W-:Y:S01]  /*5270*/  VIADD R0, R100, 0x6020 ;  /* 0x0000602064007836 */ /* 0x000fe20000000000 */
[----:B------:R-:W-:Y:S01]  /*5280*/  @P6 IADD3 R0, PT, PT, R4, -0x20, RZ ;  /* 0xffffffe004006810 */ /* 0x000fe20007ffe0ff */
[--C-:B------:R-:W-:Y:S01]  /*5290*/  FFMA.FTZ R93, R34, UR4, -R99.reuse ;  /* 0x00000004225d7c23 */ /* 0x100fe20008010863 */
[--C-:B------:R-:W-:Y:S01]  /*52a0*/  FFMA.FTZ R86, R32, UR4, -R99.reuse ;  /* 0x0000000420567c23 */ /* 0x100fe20008010863 */
[--C-:B------:R-:W-:Y:S01]  /*52b0*/  FFMA.FTZ R109, R140, UR4, -R99.reuse ;  /* 0x000000048c6d7c23 */ /* 0x100fe20008010863 */
[--C-:B------:R-:W-:Y:S01]  /*52c0*/  FFMA.FTZ R140, R138, UR4, -R99.reuse ;  /* 0x000000048a8c7c23 */ /* 0x100fe20008010863 */
[----:B------:R-:W3:Y:S01]  /*52d0*/  LDSM.16.MT88.4 R20, [R0] ;  /* 0x000000000014783b */ /* 0x000ee20000004200 */
[----:B------:R-:W4:Y:S01]  /*52e0*/  MUFU.EX2 R95, R95 ;  /* 0x0000005f005f7308 */ /* 0x000f220000000800 */
[--C-:B------:R-:W-:Y:S01]  /*52f0*/  FFMA.FTZ R138, R154, UR4, -R99.reuse ;  /* 0x000000049a8a7c23 */ /* 0x100fe20008010863 */
[----:B------:R-:W-:Y:S01]  /*5300*/  FFMA.FTZ R111, R156, UR4, -R99 ;  /* 0x000000049c6f7c23 */ /* 0x000fe20008010863 */
[----:B--2---:R-:W-:Y:S01]  /*5310*/  F2FP.BF16.F32.PACK_AB R4, R92, R94 ;  /* 0x0000005e5c04723e */ /* 0x004fe200000010ff */
[--C-:B------:R-:W-:Y:S01]  /*5320*/  FFMA.FTZ R154, R142, UR4, -R103.reuse ;  /* 0x000000048e9a7c23 */ /* 0x100fe20008010867 */
[----:B------:R-:W-:Y:S01]  /*5330*/  FFMA.FTZ R142, R146, UR4, -R103 ;  /* 0x00000004928e7c23 */ /* 0x000fe20008010867 */
[--C-:B------:R-:W-:Y:S01]  /*5340*/  FFMA.FTZ R127, R150, UR4, -R99.reuse ;  /* 0x00000004967f7c23 */ /* 0x100fe20008010863 */
[--C-:B------:R-:W-:Y:S01]  /*5350*/  FFMA.FTZ R144, R152, UR4, -R99.reuse ;  /* 0x0000000498907c23 */ /* 0x100fe20008010863 */
[----:B------:R2:W-:Y:S01]  /*5360*/  MUFU.EX2 R2, R30 ;  /* 0x0000001e00027308 */ /* 0x0005e20000000800 */
[-C--:B-1----:R-:W-:Y:S01]  /*5370*/  FMUL.FTZ R8, R36, R96.reuse ;  /* 0x0000006024087220 */ /* 0x082fe20000410000 */
[-C--:B------:R-:W-:Y:S01]  /*5380*/  FMUL.FTZ R9, R37, R96.reuse ;  /* 0x0000006025097220 */ /* 0x080fe20000410000 */
[-C--:B------:R-:W-:Y:S01]  /*5390*/  FMUL.FTZ R16, R44, R96.reuse ;  /* 0x000000602c107220 */ /* 0x080fe20000410000 */
[-C--:B------:R-:W-:Y:S01]  /*53a0*/  FMUL.FTZ R17, R45, R96.reuse ;  /* 0x000000602d117220 */ /* 0x080fe20000410000 */
[-C--:B------:R-:W-:Y:S01]  /*53b0*/  FMUL.FTZ R24, R52, R96.reuse ;  /* 0x0000006034187220 */ /* 0x080fe20000410000 */
[-C--:B------:R-:W-:Y:S01]  /*53c0*/  FMUL.FTZ R25, R53, R96.reuse ;  /* 0x0000006035197220 */ /* 0x080fe20000410000 */
[-C--:B------:R-:W-:Y:S01]  /*53d0*/  FMUL.FTZ R32, R60, R96.reuse ;  /* 0x000000603c207220 */ /* 0x080fe20000410000 */
[----:B------:R-:W1:Y:S01]  /*53e0*/  MUFU.EX2 R87, R87 ;  /* 0x0000005700577308 */ /* 0x000e620000000800 */
[-C--:B----4-:R-:W-:Y:S01]  /*53f0*/  FMUL.FTZ R10, R38, R95.reuse ;  /* 0x0000005f260a7220 */ /* 0x090fe20000410000 */
[-C--:B------:R-:W-:Y:S01]  /*5400*/  FMUL.FTZ R11, R39, R95.reuse ;  /* 0x0000005f270b7220 */ /* 0x080fe20000410000 */
[-C--:B------:R-:W-:Y:S01]  /*5410*/  FMUL.FTZ R18, R46, R95.reuse ;  /* 0x0000005f2e127220 */ /* 0x080fe20000410000 */
[-C--:B------:R-:W-:Y:S01]  /*5420*/  FMUL.FTZ R19, R47, R95.reuse ;  /* 0x0000005f2f137220 */ /* 0x080fe20000410000 */
[-C--:B------:R-:W-:Y:S01]  /*5430*/  FMUL.FTZ R26, R54, R95.reuse ;  /* 0x0000005f361a7220 */ /* 0x080fe20000410000 */
[-C--:B------:R-:W-:Y:S01]  /*5440*/  FMUL.FTZ R27, R55, R95.reuse ;  /* 0x0000005f371b7220 */ /* 0x080fe20000410000 */
[----:B------:R-:W-:Y:S01]  /*5450*/  LDSM.16.MT88.4 R36, [R0+0x1000] ;  /* 0x001000000024783b */ /* 0x000fe20000004200 */
[----:B------:R-:W-:Y:S01]  /*5460*/  MUFU.EX2 R93, R93 ;  /* 0x0000005d005d7308 */ /* 0x000fe20000000800 */
[-C--:B------:R-:W-:Y:S01]  /*5470*/  FMUL.FTZ R33, R61, R96.reuse ;  /* 0x000000603d217220 */ /* 0x080fe20000410000 */
[-C--:B------:R-:W-:Y:S01]  /*5480*/  FMUL.FTZ R34, R62, R95.reuse ;  /* 0x0000005f3e227220 */ /* 0x080fe20000410000 */
[----:B--2---:R-:W2:Y:S01]  /*5490*/  LDSM.16.MT88.4 R28, [R100+0x7000] ;  /* 0x00700000641c783b */ /* 0x004ea20000004200 */
[-C--:B------:R-:W-:Y:S01]  /*54a0*/  FMUL.FTZ R35, R63, R95.reuse ;  /* 0x0000005f3f237220 */ /* 0x080fe20000410000 */
[-C--:B------:R-:W-:Y:S01]  /*54b0*/  FMUL.FTZ R40, R40, R96.reuse ;  /* 0x0000006028287220 */ /* 0x080fe20000410000 */
[----:B------:R-:W-:Y:S01]  /*54c0*/  FMUL.FTZ R41, R41, R96 ;  /* 0x0000006029297220 */ /* 0x000fe20000410000 */
[----:B------:R-:W4:Y:S01]  /*54d0*/  LDSM.16.MT88.4 R44, [R100+0x8000] ;  /* 0x00800000642c783b */ /* 0x000f220000004200 */
[----:B------:R-:W5:Y:S01]  /*54e0*/  MUFU.EX2 R86, R86 ;  /* 0x0000005600567308 */ /* 0x000f620000000800 */
[----:B-1----:R-:W-:Y:S01]  /*54f0*/  F2FP.BF16.F32.PACK_AB R6, R87, R88 ;  /* 0x000000585706723e */ /* 0x002fe200000010ff */
[-C--:B------:R-:W-:Y:S01]  /*5500*/  FMUL.FTZ R42, R42, R95.reuse ;  /* 0x0000005f2a2a7220 */ /* 0x080fe20000410000 */
[----:B------:R-:W1:Y:S01]  /*5510*/  LDSM.16.MT88.4 R52, [R0+0x2000] ;  /* 0x002000000034783b */ /* 0x000e620000004200 */
[-C--:B------:R-:W-:Y:S01]  /*5520*/  FMUL.FTZ R43, R43, R95.reuse ;  /* 0x0000005f2b2b7220 */ /* 0x080fe20000410000 */
[-C--:B------:R-:W-:Y:S01]  /*5530*/  FMUL.FTZ R48, R48, R96.reuse ;  /* 0x0000006030307220 */ /* 0x080fe20000410000 */
[-C--:B------:R-:W-:Y:S01]  /*5540*/  FMUL.FTZ R49, R49, R96.reuse ;  /* 0x0000006031317220 */ /* 0x080fe20000410000 */
[----:B------:R-:W1:Y:S01]  /*5550*/  LDSM.16.MT88.4 R60, [R100+0x6400] ;  /* 0x00640000643c783b */ /* 0x000e620000004200 */
[----:B------:R-:W3:Y:S01]  /*5560*/  MUFU.EX2 R89, R89 ;  /* 0x0000005900597308 */ /* 0x000ee20000000800 */
[-C--:B------:R-:W-:Y:S01]  /*5570*/  FMUL.FTZ R50, R50, R95.reuse ;  /* 0x0000005f32327220 */ /* 0x080fe20000410000 */
[-C--:B------:R-:W-:Y:S01]  /*5580*/  FMUL.FTZ R51, R51, R95.reuse ;  /* 0x0000005f33337220 */ /* 0x080fe20000410000 */
[-C--:B------:R-:W-:Y:S01]  /*5590*/  FMUL.FTZ R56, R56, R96.reuse ;  /* 0x0000006038387220 */ /* 0x080fe20000410000 */
[-C--:B------:R-:W-:Y:S01]  /*55a0*/  FMUL.FTZ R57, R57, R96.reuse ;  /* 0x0000006039397220 */ /* 0x080fe20000410000 */
[-C--:B------:R-:W-:Y:S01]  /*55b0*/  FMUL.FTZ R58, R58, R95.reuse ;  /* 0x0000005f3a3a7220 */ /* 0x080fe20000410000 */
[----:B------:R-:W-:Y:S01]  /*55c0*/  FMUL.FTZ R59, R59, R95 ;  /* 0x0000005f3b3b7220 */ /* 0x000fe20000410000 */
[-C--:B------:R-:W-:Y:S01]  /*55d0*/  FMUL.FTZ R64, R64, R96.reuse ;  /* 0x0000006040407220 */ /* 0x080fe20000410000 */
[----:B------:R-:W-:Y:S01]  /*55e0*/  MUFU.EX2 R116, R116 ;  /* 0x0000007400747308 */ /* 0x000fe20000000800 */
[----:B-----5:R-:W-:Y:S01]  /*55f0*/  F2FP.BF16.F32.PACK_AB R5, R86, R93 ;  /* 0x0000005d5605723e */ /* 0x020fe200000010ff */
[-C--:B------:R-:W-:Y:S01]  /*5600*/  FMUL.FTZ R65, R65, R96.reuse ;  /* 0x0000006041417220 */ /* 0x080fe20000410000 */
[-C--:B------:R-:W-:Y:S01]  /*5610*/  FMUL.FTZ R66, R66, R95.reuse ;  /* 0x0000005f42427220 */ /* 0x080fe20000410000 */
[-C--:B------:R-:W-:Y:S01]  /*5620*/  FMUL.FTZ R67, R67, R95.reuse ;  /* 0x0000005f43437220 */ /* 0x080fe20000410000 */
[-C--:B------:R-:W-:Y:S01]  /*5630*/  FMUL.FTZ R72, R72, R96.reuse ;  /* 0x0000006048487220 */ /* 0x080fe20000410000 */
[----:B------:R-:W-:Y:S01]  /*5640*/  FMUL.FTZ R73, R73, R96 ;  /* 0x0000006049497220 */ /* 0x000fe20000410000 */
[-C--:B------:R-:W-:Y:S01]  /*5650*/  FMUL.FTZ R74, R74, R95.reuse ;  /* 0x0000005f4a4a7220 */ /* 0x080fe20000410000 */
[----:B------:R-:W5:Y:S01]  /*5660*/  MUFU.EX2 R107, R107 ;  /* 0x0000006b006b7308 */ /* 0x000f620000000800 */
[----:B---3--:R-:W-:Y:S01]  /*5670*/  F2FP.BF16.F32.PACK_AB R7, R89, R2 ;  /* 0x000000025907723e */ /* 0x008fe200000010ff */
[-C--:B------:R-:W-:Y:S01]  /*5680*/  FMUL.FTZ R75, R75, R95.reuse ;  /* 0x0000005f4b4b7220 */ /* 0x080fe20000410000 */
[-C--:B------:R-:W-:Y:S01]  /*5690*/  FMUL.FTZ R80, R80, R96.reuse ;  /* 0x0000006050507220 */ /* 0x080fe20000410000 */
[-C--:B------:R-:W-:Y:S01]  /*56a0*/  FMUL.FTZ R81, R81, R96.reuse ;  /* 0x0000006051517220 */ /* 0x080fe20000410000 */
[-C--:B------:R-:W-:Y:S01]  /*56b0*/  FMUL.FTZ R82, R82, R95.reuse ;  /* 0x0000005f52527220 */ /* 0x080fe20000410000 */
[-C--:B------:R-:W-:Y:S01]  /*56c0*/  FMUL.FTZ R83, R83, R95.reuse ;  /* 0x0000005f53537220 */ /* 0x080fe20000410000 */
[--C-:B------:R-:W-:Y:S01]  /*56d0*/  FFMA.FTZ R134, R134, UR4, -R99.reuse ;  /* 0x0000000486867c23 */ /* 0x100fe20008010863 */
[----:B------:R-:W-:Y:S01]  /*56e0*/  MUFU.EX2 R105, R105 ;  /* 0x0000006900697308 */ /* 0x000fe20000000800 */
[C---:B------:R-:W-:Y:S01]  /*56f0*/  HMMA.16816.F32.BF16 R8, R4.reuse, R12, R8 ;  /* 0x0000000c0408723c */ /* 0x040fe20000041808 */
[----:B------:R-:W-:Y:S01]  /*5700*/  FFMA.FTZ R129, R136, UR4, -R99 ;  /* 0x0000000488817c23 */ /* 0x000fe20008010863 */
[--C-:B------:R-:W-:Y:S01]  /*5710*/  FFMA.FTZ R136, R101, UR4, -R103.reuse ;  /* 0x0000000465887c23 */ /* 0x100fe20008010867 */
[--C-:B------:R-:W-:Y:S01]  /*5720*/  FFMA.FTZ R101, R108, UR4, -R103.reuse ;  /* 0x000000046c657c23 */ /* 0x100fe20008010867 */
[----:B------:R-:W-:Y:S01]  /*5730*/  FFMA.FTZ R108, R110, UR4, -R103 ;  /* 0x000000046e6c7c23 */ /* 0x000fe20008010867 */
[--C-:B------:R-:W-:Y:S01]  /*5740*/  FFMA.FTZ R110, R102, UR4, -R99.reuse ;  /* 0x00000004666e7c23 */ /* 0x100fe20008010863 */
[--C-:B------:R-:W-:Y:S01]  /*5750*/  FFMA.FTZ R103, R104, UR4, -R99.reuse ;  /* 0x0000000468677c23 */ /* 0x100fe20008010863 */
[----:B------:R-:W-:Y:S01]  /*5760*/  MUFU.EX2 R128, R128 ;  /* 0x0000008000807308 */ /* 0x000fe20000000800 */
[C---:B------:R-:W-:Y:S01]  /*5770*/  HMMA.16816.F32.BF16 R12, R4.reuse, R14, R40 ;  /* 0x0000000e040c723c */ /* 0x040fe20000041828 */
[-C--:B------:R-:W-:Y:S01]  /*5780*/  FMUL.FTZ R40, R68, R96.reuse ;  /* 0x0000006044287220 */ /* 0x080fe20000410000 */
[-C--:B------:R-:W-:Y:S01]  /*5790*/  FMUL.FTZ R41, R69, R96.reuse ;  /* 0x0000006045297220 */ /* 0x080fe20000410000 */
[-C--:B------:R-:W-:Y:S01]  /*57a0*/  FMUL.FTZ R42, R70, R95.reuse ;  /* 0x0000005f462a7220 */ /* 0x080fe20000410000 */
[-C--:B------:R-:W-:Y:S01]  /*57b0*/  FMUL.FTZ R43, R71, R95.reuse ;  /* 0x0000005f472b7220 */ /* 0x080fe20000410000 */
[--C-:B------:R-:W-:Y:S01]  /*57c0*/  FFMA.FTZ R102, R106, UR4, -R99.reuse ;  /* 0x000000046a667c23 */ /* 0x100fe20008010863 */
[----:B------:R-:W-:Y:S01]  /*57d0*/  FFMA.FTZ R99, R98, UR4, -R99 ;  /* 0x0000000462637c23 */ /* 0x000fe20008010863 */
[----:B------:R-:W-:Y:S01]  /*57e0*/  MUFU.EX2 R109, R109 ;  /* 0x0000006d006d7308 */ /* 0x000fe20000000800 */
[----:B------:R-:W-:Y:S01]  /*57f0*/  HMMA.16816.F32.BF16 R16, R4, R20, R16 ;  /* 0x000000140410723c */ /* 0x000fe20000041810 */
[----:B------:R-:W-:Y:S01]  /*5800*/  FFMA.FTZ R133, R133, R96, R94 ;  /* 0x0000006085857223 */ /* 0x000fe2000001005e */
[----:B------:R-:W-:-:S03]  /*5810*/  FFMA.FTZ R93, R132, R95, R93 ;  /* 0x0000005f845d7223 */ /* 0x000fc6000001005d */
[----:B------:R-:W-:Y:S01]  /*5820*/  FADD.FTZ R133, R92, R133 ;  /* 0x000000855c857221 */ /* 0x000fe20000010000 */
[----:B------:R-:W-:Y:S01]  /*5830*/  FADD.FTZ R93, R86, R93 ;  /* 0x0000005d565d7221 */ /* 0x000fe20000010000 */
[----:B------:R-:W3:Y:S01]  /*5840*/  MUFU.EX2 R140, R140 ;  /* 0x0000008c008c7308 */ /* 0x000ee20000000800 */
[C---:B------:R-:W-:Y:S01]  /*5850*/  HMMA.16816.F32.BF16 R20, R4.reuse, R22, R48 ;  /* 0x000000160414723c */ /* 0x040fe20000041830 */
[-C--:B------:R-:W-:Y:S01]  /*5860*/  FMUL.FTZ R48, R76, R96.reuse ;  /* 0x000000604c307220 */ /* 0x080fe20000410000 */
[----:B------:R-:W-:Y:S01]  /*5870*/  FMUL.FTZ R49, R77, R96 ;  /* 0x000000604d317220 */ /* 0x000fe20000410000 */
[-C--:B------:R-:W-:Y:S01]  /*5880*/  FMUL.FTZ R50, R78, R95.reuse ;  /* 0x0000005f4e327220 */ /* 0x080fe20000410000 */
[----:B------:R-:W-:Y:S01]  /*5890*/  FMUL.FTZ R51, R79, R95 ;  /* 0x0000005f4f337220 */ /* 0x000fe20000410000 */
[----:B------:R-:W-:Y:S01]  /*58a0*/  FADD.FTZ R88, R88, R133 ;  /* 0x0000008558587221 */ /* 0x000fe20000010000 */
[----:B------:R-:W-:Y:S01]  /*58b0*/  FADD.FTZ R2, R2, R93 ;  /* 0x0000005d02027221 */ /* 0x000fe20000010000 */
[----:B------:R-:W-:Y:S01]  /*58c0*/  MUFU.EX2 R138, R138 ;  /* 0x0000008a008a7308 */ /* 0x000fe20000000800 */
[----:B--2---:R-:W-:Y:S01]  /*58d0*/  HMMA.16816.F32.BF16 R24, R4, R28, R24 ;  /* 0x0000001c0418723c */ /* 0x004fe20000041818 */
[----:B------:R-:W-:Y:S01]  /*58e0*/  FADD.FTZ R87, R87, R88 ;  /* 0x0000005857577221 */ /* 0x000fe20000010000 */
[----:B------:R-:W-:-:S05]  /*58f0*/  FADD.FTZ R2, R89, R2 ;  /* 0x0000000259027221 */ /* 0x000fca0000010000 */
[----:B------:R-:W2:Y:S01]  /*5900*/  MUFU.EX2 R111, R111 ;  /* 0x0000006f006f7308 */ /* 0x000ea20000000800 */
[C---:B------:R-:W-:Y:S01]  /*5910*/  HMMA.16816.F32.BF16 R28, R4.reuse, R30, R56 ;  /* 0x0000001e041c723c */ /* 0x040fe20000041838 */
[----:B------:R-:W2:Y:S06]  /*5920*/  LDSM.16.MT88.4 R56, [R0+0x400] ;  /* 0x000400000038783b */ /* 0x000eac0000004200 */
[----:B------:R-:W-:Y:S01]  /*5930*/  MUFU.EX2 R154, R154 ;  /* 0x0000009a009a7308 */ /* 0x000fe20000000800 */
[C---:B------:R-:W-:Y:S07]  /*5940*/  HMMA.16816.F32.BF16 R32, R4.reuse, R36, R32 ;  /* 0x000000240420723c */ /* 0x040fee0000041820 */
[----:B------:R-:W-:Y:S01]  /*5950*/  MUFU.EX2 R125, R125 ;  /* 0x0000007d007d7308 */ /* 0x000fe20000000800 */
[C---:B----4-:R-:W-:Y:S07]  /*5960*/  HMMA.16816.F32.BF16 R40, R4.reuse, R44, R40 ;  /* 0x0000002c0428723c */ /* 0x050fee0000041828 */
[----:B------:R-:W-:Y:S01]  /*5970*/  MUFU.EX2 R142, R142 ;  /* 0x0000008e008e7308 */ /* 0x000fe20000000800 */
[C---:B------:R-:W-:Y:S01]  /*5980*/  HMMA.16816.F32.BF16 R36, R4.reuse, R38, R64 ;  /* 0x000000260424723c */ /* 0x040fe20000041840 */
[----:B------:R-:W-:Y:S06]  /*5990*/  LDSM.16.MT88.4 R64, [R100+0x6800] ;  /* 0x006800006440783b */ /* 0x000fec0000004200 */
[----:B------:R-:W-:Y:S01]  /*59a0*/  MUFU.EX2 R117, R117 ;  /* 0x0000007500757308 */ /* 0x000fe20000000800 */
[C---:B------:R-:W-:Y:S01]  /*59b0*/  HMMA.16816.F32.BF16 R44, R4.reuse, R46, R72 ;  /* 0x0000002e042c723c */ /* 0x040fe20000041848 */
[----:B------:R-:W-:Y:S06]  /*59c0*/  LDSM.16.MT88.4 R72, [R100+0x8c00] ;  /* 0x008c00006448783b */ /* 0x000fec0000004200 */
[----:B------:R-:W-:Y:S01]  /*59d0*/  MUFU.EX2 R127, R127 ;  /* 0x0000007f007f7308 */ /* 0x000fe20000000800 */
[C---:B-1----:R-:W-:Y:S01]  /*59e0*/  HMMA.16816.F32.BF16 R48, R4.reuse, R52, R48 ;  /* 0x000000340430723c */ /* 0x042fe20000041830 */
[----:B-----5:R-:W-:Y:S01]  /*59f0*/  F2FP.BF16.F32.PACK_AB R52, R107, R116 ;  /* 0x000000746b34723e */ /* 0x020fe200000010ff */
[----:B------:R-:W-:Y:S01]  /*5a00*/  FADD.FTZ R116, R116, R87 ;  /* 0x0000005774747221 */ /* 0x000fe20000010000 */
[----:B---3--:R-:W-:Y:S01]  /*5a10*/  F2FP.BF16.F32.PACK_AB R53, R140, R109 ;  /* 0x0000006d8c35723e */ /* 0x008fe200000010ff */
[----:B------:R-:W-:Y:S01]  /*5a20*/  FADD.FTZ R109, R109, R2 ;  /* 0x000000026d6d7221 */ /* 0x000fe20000010000 */
[----:B------:R-:W-:Y:S01]  /*5a30*/  MOV R2, R85 ;  /* 0x0000005500027202 */ /* 0x000fe20000000f00 */
[----:B------:R-:W-:Y:S01]  /*5a40*/  FADD.FTZ R116, R107, R116 ;  /* 0x000000746b747221 */ /* 0x000fe20000010000 */
[----:B------:R-:W-:Y:S01]  /*5a50*/  MUFU.EX2 R144, R144 ;  /* 0x0000009000907308 */ /* 0x000fe20000000800 */
[----:B------:R-:W-:Y:S01]  /*5a60*/  HMMA.16816.F32.BF16 R4, R4, R54, R80 ;  /* 0x000000360404723c */ /* 0x000fe20000041850 */
[----:B------:R-:W-:Y:S01]  /*5a70*/  F2FP.BF16.F32.PACK_AB R54, R128, R105 ;  /* 0x000000698036723e */ /* 0x000fe200000010ff */
[----:B------:R-:W-:Y:S01]  /*5a80*/  FADD.FTZ R109, R140, R109 ;  /* 0x0000006d8c6d7221 */ /* 0x000fe20000010000 */
[----:B--2---:R-:W-:Y:S01]  /*5a90*/  F2FP.BF16.F32.PACK_AB R55, R111, R138 ;  /* 0x0000008a6f37723e */ /* 0x004fe200000010ff */
[----:B------:R-:W-:-:S02]  /*5aa0*/  FADD.FTZ R105, R105, R116 ;  /* 0x0000007469697221 */ /* 0x000fc40000010000 */
[----:B------:R-:W-:Y:S01]  /*5ab0*/  FADD.FTZ R138, R138, R109 ;  /* 0x0000006d8a8a7221 */ /* 0x000fe20000010000 */
[----:B------:R-:W-:Y:S01]  /*5ac0*/  MUFU.EX2 R134, R134 ;  /* 0x0000008600867308 */ /* 0x000fe20000000800 */
[----:B------:R-:W-:Y:S02]  /*5ad0*/  FADD.FTZ R105, R128, R105 ;  /* 0x0000006980697221 */ /* 0x000fe40000010000 */
[----:B------:R-:W-:Y:S01]  /*5ae0*/  HMMA.16816.F32.BF16 R8, R52, R60, R8 ;  /* 0x0000003c3408723c */ /* 0x000fe20000041808 */
[----:B------:R-:W-:-:S04]  /*5af0*/  FADD.FTZ R138, R111, R138 ;  /* 0x0000008a6f8a7221 */ /* 0x000fc80000010000 */
[----:B------:R-:W-:Y:S03]  /*5b00*/  MUFU.EX2 R129, R129 ;  /* 0x0000008100817308 */ /* 0x000fe60000000800 */
[C---:B------:R-:W-:Y:S01]  /*5b10*/  HMMA.16816.F32.BF16 R12, R52.reuse, R62, R12 ;  /* 0x0000003e340c723c */ /* 0x040fe2000004180c */
[----:B------:R-:W1:Y:S04]  /*5b20*/  LDSM.16.MT88.4 R60, [R100+0x7400] ;  /* 0x00740000643c783b */ /* 0x000e680000004200 */
[----:B------:R-:W-:Y:S03]  /*5b30*/  MUFU.EX2 R136, R136 ;  /* 0x0000008800887308 */ /* 0x000fe60000000800 */
[C---:B------:R-:W-:Y:S05]  /*5b40*/  HMMA.16816.F32.BF16 R16, R52.reuse, R56, R16 ;  /* 0x000000383410723c */ /* 0x040fea0000041810 */
[----:B------:R-:W2:Y:S03]  /*5b50*/  MUFU.EX2 R101, R101 ;  /* 0x0000006500657308 */ /* 0x000ea60000000800 */
[----:B------:R-:W-:Y:S01]  /*5b60*/  HMMA.16816.F32.BF16 R20, R52, R58, R20 ;  /* 0x0000003a3414723c */ /* 0x000fe20000041814 */
[----:B------:R-:W3:Y:S04]  /*5b70*/  LDSM.16.MT88.4 R56, [R0+0x1400] ;  /* 0x001400000038783b */ /* 0x000ee80000004200 */
[----:B------:R-:W-:Y:S08]  /*5b80*/  MUFU.EX2 R108, R108 ;  /* 0x0000006c006c7308 */ /* 0x000ff00000000800 */
[----:B------:R-:W4:Y:S01]  /*5b90*/  MUFU.EX2 R97, R97 ;  /* 0x0000006100617308 */ /* 0x000f220000000800 */
[----:B--2---:R-:W-:-:S07]  /*5ba0*/  F2FP.BF16.F32.PACK_AB R80, R101, R136 ;  /* 0x000000886550723e */ /* 0x004fce00000010ff */
[----:B------:R-:W-:Y:S01]  /*5bb0*/  MUFU.EX2 R110, R110 ;  /* 0x0000006e006e7308 */ /* 0x000fe20000000800 */
[C---:B-1----:R-:W-:Y:S07]  /*5bc0*/  HMMA.16816.F32.BF16 R24, R52.reuse, R60, R24 ;  /* 0x0000003c3418723c */ /* 0x042fee0000041818 */
[----:B------:R-:W1:Y:S01]  /*5bd0*/  MUFU.EX2 R103, R103 ;  /* 0x0000006700677308 */ /* 0x000e620000000800 */
[----:B----4-:R-:W-:Y:S01]  /*5be0*/  F2FP.BF16.F32.PACK_AB R82, R97, R108 ;  /* 0x0000006c6152723e */ /* 0x010fe200000010ff */
[C---:B------:R-:W-:Y:S01]  /*5bf0*/  HMMA.16816.F32.BF16 R28, R52.reuse, R62, R28 ;  /* 0x0000003e341c723c */ /* 0x040fe2000004181c */
[----:B------:R-:W2:Y:S05]  /*5c00*/  LDSM.16.MT88.4 R60, [R100+0x8400] ;  /* 0x00840000643c783b */ /* 0x000eaa0000004200 */
[----:B------:R-:W-:Y:S02]  /*5c10*/  MUFU.EX2 R102, R102 ;  /* 0x0000006600667308 */ /* 0x000fe40000000800 */
[C---:B---3--:R-:W-:Y:S06]  /*5c20*/  HMMA.16816.F32.BF16 R32, R52.reuse, R56, R32 ;  /* 0x000000383420723c */ /* 0x048fec0000041820 */
[----:B------:R-:W3:Y:S01]  /*5c30*/  MUFU.EX2 R99, R99 ;  /* 0x0000006300637308 */ /* 0x000ee20000000800 */
[----:B-1----:R-:W-:Y:S01]  /*5c40*/  F2FP.BF16.F32.PACK_AB R81, R103, R110 ;  /* 0x0000006e6751723e */ /* 0x002fe200000010ff */
[----:B------:R-:W-:Y:S01]  /*5c50*/  HMMA.16816.F32.BF16 R36, R52, R58, R36 ;  /* 0x0000003a3424723c */ /* 0x000fe20000041824 */
[----:B------:R-:W1:Y:S01]  /*5c60*/  LDSM.16.MT88.4 R56, [R0+0x2400] ;  /* 0x002400000038783b */ /* 0x000e620000004200 */
[----:B---3--:R-:W-:-:S06]  /*5c70*/  F2FP.BF16.F32.PACK_AB R83, R99, R102 ;  /* 0x000000666353723e */ /* 0x008fcc00000010ff */
[C---:B--2---:R-:W-:Y:S08]  /*5c80*/  HMMA.16816.F32.BF16 R40, R52.reuse, R60, R40 ;  /* 0x0000003c3428723c */ /* 0x044ff00000041828 */
[C---:B------:R-:W-:Y:S01]  /*5c90*/  HMMA.16816.F32.BF16 R44, R52.reuse, R62, R44 ;  /* 0x0000003e342c723c */ /* 0x040fe2000004182c */
[----:B------:R-:W2:Y:S07]  /*5ca0*/  LDSM.16.MT88.4 R60, [R0+0x800] ;  /* 0x00080000003c783b */ /* 0x000eae0000004200 */
        /* <DEDUP_REMOVED lines=14> */
[----:B------:R-:W-:Y:S01]  /*5d90*/  FADD.FTZ R117, R117, R142 ;  /* 0x0000008e75757221 */ /* 0x000fe20000010000 */
[----:B------:R-:W-:Y:S02]  /*5da0*/  IADD3 R127, PT, PT, R90, -0x3, RZ ;  /* 0xfffffffd5a7f7810 */ /* 0x000fe40007ffe0ff */
[----:B------:R-:W-:Y:S01]  /*5db0*/  FADD.FTZ R129, R129, R134 ;  /* 0x0000008681817221 */ /* 0x000fe20000010000 */
[----:B------:R-:W-:-:S02]  /*5dc0*/  FADD.FTZ R136, R136, R117 ;  /* 0x0000007588887221 */ /* 0x000fc40000010000 */
[----:B------:R-:W-:Y:S01]  /*5dd0*/  HMMA.16816.F32.BF16 R12, R52, R66, R12 ;  /* 0x00000042340c723c */ /* 0x000fe2000004180c */
[----:B------:R-:W3:Y:S01]  /*5de0*/  LDSM.16.MT88.4 R64, [R0+0x1800] ;  /* 0x001800000040783b */ /* 0x000ee20000004200 */
[----:B------:R-:W-:Y:S01]  /*5df0*/  FADD.FTZ R110, R110, R129 ;  /* 0x000000816e6e7221 */ /* 0x000fe20000010000 */
[----:B------:R-:W-:-:S03]  /*5e00*/  FADD.FTZ R101, R101, R136 ;  /* 0x0000008865657221 */ /* 0x000fc60000010000 */
[----:B------:R-:W-:Y:S01]  /*5e10*/  FADD.FTZ R103, R103, R110 ;  /* 0x0000006e67677221 */ /* 0x000fe20000010000 */
[----:B------:R-:W-:Y:S01]  /*5e20*/  FADD.FTZ R108, R108, R101 ;  /* 0x000000656c6c7221 */ /* 0x000fe20000010000 */
[----:B--2---:R-:W-:Y:S02]  /*5e30*/  HMMA.16816.F32.BF16 R16, R52, R60, R16 ;  /* 0x0000003c3410723c */ /* 0x004fe40000041810 */
[----:B------:R-:W-:Y:S01]  /*5e40*/  FADD.FTZ R102, R102, R103 ;  /* 0x0000006766667221 */ /* 0x000fe20000010000 */
[----:B------:R-:W-:-:S03]  /*5e50*/  FADD.FTZ R133, R97, R108 ;  /* 0x0000006c61857221 */ /* 0x000fc60000010000 */
[----:B------:R-:W-:Y:S02]  /*5e60*/  FADD.FTZ R132, R99, R102 ;  /* 0x0000006663847221 */ /* 0x000fe40000010000 */
[C---:B------:R-:W-:Y:S01]  /*5e70*/  HMMA.16816.F32.BF16 R20, R52.reuse, R62, R20 ;  /* 0x0000003e3414723c */ /* 0x040fe20000041814 */
[----:B------:R-:W2:Y:S07]  /*5e80*/  LDSM.16.MT88.4 R60, [R100+0x8800] ;  /* 0x00880000643c783b */ /* 0x000eae0000004200 */
[C---:B-1----:R-:W-:Y:S08]  /*5e90*/  HMMA.16816.F32.BF16 R24, R52.reuse, R56, R24 ;  /* 0x000000383418723c */ /* 0x042ff00000041818 */
[C---:B------:R-:W-:Y:S01]  /*5ea0*/  HMMA.16816.F32.BF16 R28, R52.reuse, R58, R28 ;  /* 0x0000003a341c723c */ /* 0x040fe2000004181c */
[----:B------:R-:W-:Y:S07]  /*5eb0*/  LDSM.16.MT88.4 R56, [R100+0x7c00] ;  /* 0x007c00006438783b */ /* 0x000fee0000004200 */
[C---:B---3--:R-:W-:Y:S08]  /*5ec0*/  HMMA.16816.F32.BF16 R32, R52.reuse, R64, R32 ;  /* 0x000000403420723c */ /* 0x048ff00000041820 */
[C---:B------:R-:W-:Y:S01]  /*5ed0*/  HMMA.16816.F32.BF16 R64, R52.reuse, R66, R36 ;  /* 0x000000423440723c */ /* 0x040fe20000041824 */
[----:B------:R-:W1:Y:S07]  /*5ee0*/  LDSM.16.MT88.4 R36, [R0+0x2800] ;  /* 0x002800000024783b */ /* 0x000e6e0000004200 */
[C---:B--2---:R-:W-:Y:S01]  /*5ef0*/  HMMA.16816.F32.BF16 R68, R52.reuse, R60, R40 ;  /* 0x0000003c3444723c */ /* 0x044fe20000041828 */
[----:B------:R-:W2:Y:S07]  /*5f00*/  LDSM.16.MT88.4 R40, [R100+0x6c00] ;  /* 0x006c00006428783b */ /* 0x000eae0000004200 */
[----:B------:R-:W-:-:S12]  /*5f10*/  HMMA.16816.F32.BF16 R44, R52, R62, R44 ;  /* 0x0000003e342c723c */ /* 0x000fd8000004182c */
[C---:B------:R-:W-:Y:S08]  /*5f20*/  HMMA.16816.F32.BF16 R68, R80.reuse, R72, R68 ;  /* 0x000000485044723c */ /* 0x040ff00000041844 */
[----:B------:R-:W-:Y:S08]  /*5f30*/  HMMA.16816.F32.BF16 R72, R80, R74, R44 ;  /* 0x0000004a5048723c */ /* 0x000ff0000004182c */
[C---:B-1----:R-:W-:Y:S01]  /*5f40*/  HMMA.16816.F32.BF16 R76, R52.reuse, R36, R48 ;  /* 0x00000024344c723c */ /* 0x042fe20000041830 */
[----:B------:R-:W1:Y:S07]  /*5f50*/  LDSM.16.MT88.4 R48, [R0+0xc00] ;  /* 0x000c00000030783b */ /* 0x000e6e0000004200 */
[----:B------:R-:W-:Y:S08]  /*5f60*/  HMMA.16816.F32.BF16 R4, R52, R38, R4 ;  /* 0x000000263404723c */ /* 0x000ff00000041804 */
[C---:B--2---:R-:W-:Y:S01]  /*5f70*/  HMMA.16816.F32.BF16 R36, R80.reuse, R40, R8 ;  /* 0x000000285024723c */ /* 0x044fe20000041808 */
[----:B------:R-:W2:Y:S07]  /*5f80*/  LDSM.16.MT88.4 R8, [R0+0x2c00] ;  /* 0x002c00000008783b */ /* 0x000eae0000004200 */
[C---:B------:R-:W-:Y:S01]  /*5f90*/  HMMA.16816.F32.BF16 R40, R80.reuse, R42, R12 ;  /* 0x0000002a5028723c */ /* 0x040fe2000004180c */
[----:B------:R3:W4:Y:S07]  /*5fa0*/  LDSM.16.MT88.4 R12, [R0+0x1c00] ;  /* 0x001c0000000c783b */ /* 0x00072e0000004200 */
[C---:B------:R-:W-:Y:S08]  /*5fb0*/  HMMA.16816.F32.BF16 R52, R80.reuse, R56, R24 ;  /* 0x000000385034723c */ /* 0x040ff00000041818 */
[C---:B------:R-:W-:Y:S08]  /*5fc0*/  HMMA.16816.F32.BF16 R56, R80.reuse, R58, R28 ;  /* 0x0000003a5038723c */ /* 0x040ff0000004181c */
[----:B-1----:R-:W-:Y:S01]  /*5fd0*/  HMMA.16816.F32.BF16 R44, R80, R48, R16 ;  /* 0x00000030502c723c */ /* 0x002fe20000041810 */
[----:B---3--:R-:W-:-:S07]  /*5fe0*/  MOV R0, R84 ;  /* 0x0000005400007202 */ /* 0x008fce0000000f00 */
[C---:B------:R-:W-:Y:S08]  /*5ff0*/  HMMA.16816.F32.BF16 R48, R80.reuse, R50, R20 ;  /* 0x000000325030723c */ /* 0x040ff00000041814 */
[C---:B--2---:R-:W-:Y:S08]  /*6000*/  HMMA.16816.F32.BF16 R76, R80.reuse, R8, R76 ;  /* 0x00000008504c723c */ /* 0x044ff0000004184c */
[C---:B----4-:R-:W-:Y:S08]  /*6010*/  HMMA.16816.F32.BF16 R60, R80.reuse, R12, R32 ;  /* 0x0000000c503c723c */ /* 0x050ff00000041820 */
[C---:B------:R-:W-:Y:S08]  /*6020*/  HMMA.16816.F32.BF16 R64, R80.reuse, R14, R64 ;  /* 0x0000000e5040723c */ /* 0x040ff00000041840 */
[----:B------:R-:W-:-:S15]  /*6030*/  HMMA.16816.F32.BF16 R80, R80, R10, R4 ;  /* 0x0000000a5050723c */ /* 0x000fde0000041804 */
[----:B------:R-:W-:-:S05]  /*6040*/  NOP ;  /* 0x0000000000007918 */ /* 0x000fca0000000000 */
.L_x_279:
[----:B------:R-:W-:-:S13]  /*6050*/  ISETP.GE.AND P0, PT, R127, RZ, PT ;  /* 0x000000ff7f00720c */ /* 0x000fda0003f06270 */
[----:B------:R-:W-:Y:S05]  /*6060*/  @!P0 BRA `(.L_x_281) ;  /* 0x0000001c00c88947 */ /* 0x000fea0003800000 */
[----:B------:R-:W-:Y:S01]  /*6070*/  LOP3.LUT R4, R3, 0xc0, RZ, 0xc0, !PT ;  /* 0x000000c003047812 */ /* 0x000fe200078ec0ff */
[----:B------:R-:W1:Y:S01]  /*6080*/  S2UR UR6, SR_CgaCtaId ;  /* 0x00000000000679c3 */ /* 0x000e620000008800 */
[----:B------:R-:W2:Y:S01]  /*6090*/  S2R R125, SR_TID.X ;  /* 0x00000000007d7919 */ /* 0x000ea20000002100 */
[----:B------:R-:W3:Y:S01]  /*60a0*/  LDCU UR9, c[0x0][0x440] ;  /* 0x00008800ff0977ac */ /* 0x000ee20008000800 */
[----:B------:R-:W-:Y:S01]  /*60b0*/  LOP3.LUT R113, R4, 0x18, R113, 0xf8, !PT ;  /* 0x0000001804717812 */ /* 0x000fe200078ef871 */
[----:B------:R-:W-:Y:S01]  /*60c0*/  IMAD.MOV.U32 R85, RZ, RZ, R2 ;  /* 0x000000ffff557224 */ /* 0x000fe200078e0002 */
[----:B------:R-:W-:Y:S01]  /*60d0*/  SHF.R.U32.HI R4, RZ, 0x1, R91 ;  /* 0x00000001ff047819 */ /* 0x000fe2000001165b */
[----:B------:R-:W-:Y:S01]  /*60e0*/  IMAD.MOV.U32 R88, RZ, RZ, 0x20 ;  /* 0x00000020ff587424 */ /* 0x000fe200078e00ff */
[----:B------:R-:W-:Y:S01]  /*60f0*/  UMOV UR7, 0x400 ;  /* 0x0000040000077882 */ /* 0x000fe20000000000 */
[----:B------:R-:W4:Y:S01]  /*6100*/  LDC.64 R116, c[0x0][0x3c0] ;  /* 0x0000f000ff747b82 */ /* 0x000f220000000a00 */
[----:B------:R-:W-:Y:S01]  /*6110*/  LOP3.LUT R4, R113, 0x8, R4, 0x78, !PT ;  /* 0x0000000871047812 */ /* 0x000fe200078e7804 */
[----:B------:R-:W2:Y:S03]  /*6120*/  LDCU UR8, c[0x0][0x440] ;  /* 0x00008800ff0877ac */ /* 0x000ea60008000800 */
[----:B------:R-:W-:Y:S01]  /*6130*/  LOP3.LUT R90, R4, 0x120, R3, 0xf8, !PT ;  /* 0x00000120045a7812 */ /* 0x000fe200078ef803 */
[----:B------:R-:W-:Y:S01]  /*6140*/  IMAD.MOV.U32 R3, RZ, RZ, R0 ;  /* 0x000000ffff037224 */ /* 0x000fe200078e0000 */
[----:B------:R-:W2:Y:S02]  /*6150*/  LDCU UR4, c[0x0][0x45c] ;  /* 0x00008b80ff0477ac */ /* 0x000ea40008000800 */
[----:B------:R-:W-:-:S02]  /*6160*/  LEA R90, R90, UR5, 0x1 ;  /* 0x000000055a5a7c11 */ /* 0x000fc4000f8e08ff */
[----:B---3--:R-:W-:-:S03]  /*6170*/  ISETP.GE.AND P5, PT, R118, UR9, PT ;  /* 0x0000000976007c0c */ /* 0x008fc6000bfa6270 */
[C---:B------:R-:W-:Y:S02]  /*6180*/  VIADD R129, R90.reuse, 0x6000 ;  /* 0x000060005a817836 */ /* 0x040fe40000000000 */
[----:B------:R-:W-:Y:S01]  /*6190*/  VIADD R128, R90, 0x6020 ;  /* 0x000060205a807836 */ /* 0x000fe20000000000 */
[----:B-1----:R-:W-:Y:S01]  /*61a0*/  ULEA UR6, UR6, UR7, 0x18 ;  /* 0x0000000706067291 */ /* 0x002fe2000f8ec0ff */
[----:B------:R-:W-:Y:S11]  /*61b0*/  BRA `(.L_x_282) ;  /* 0x0000000000d87947 */ /* 0x000ff60003800000 */
.L_x_284:
[----:B------:R-:W1:Y:S01]  /*61c0*/  LDC.64 R86, c[0x0][0x3b8] ;  /* 0x0000ee00ff567b82 */ /* 0x000e620000000a00 */
[----:B------:R-:W-:Y:S01]  /*61d0*/  VIADD R95, R127, 0xffffffff ;  /* 0xffffffff7f5f7836 */ /* 0x000fe20000000000 */
[----:B------:R-:W-:Y:S02]  /*61e0*/  ISETP.GE.AND P5, PT, R118, UR8, PT ;  /* 0x0000000876007c0c */ /* 0x000fe4000bfa6270 */
[----:B------:R-:W-:Y:S01]  /*61f0*/  LOP3.LUT R2, R126, 0xd8, RZ, 0xc0, !PT ;  /* 0x000000d87e027812 */ /* 0x000fe200078ec0ff */
[C---:B-1----:R-:W-:Y:S04]  /*6200*/  IMAD.WIDE.U32 R92, R95.reuse, R86, RZ ;  /* 0x000000565f5c7225 */ /* 0x042fe800078e00ff */
[----:B------:R-:W-:Y:S01]  /*6210*/  IMAD R0, R95, R87, R93 ;  /* 0x000000575f007224 */ /* 0x000fe200078e025d */
[----:B------:R-:W-:Y:S01]  /*6220*/  LOP3.LUT R95, R2, 0x18, R91, 0x78, !PT ;  /* 0x00000018025f7812 */ /* 0x000fe200078e785b */
[C---:B------:R-:W-:Y:S03]  /*6230*/  IMAD.SHL.U32 R93, R92.reuse, 0x40, RZ ;  /* 0x000000405c5d7824 */ /* 0x040fe600078e00ff */
[----:B------:R-:W-:Y:S02]  /*6240*/  SHF.L.U64.HI R0, R92, 0x6, R0 ;  /* 0x000000065c007819 */ /* 0x000fe40000010200 */
[C---:B------:R-:W-:Y:S02]  /*6250*/  LEA R84, P1, R86.reuse, R93, 0x5 ;  /* 0x0000005d56547211 */ /* 0x040fe400078228ff */
[----:B------:R-:W-:Y:S02]  /*6260*/  @!P5 LEA R2, P6, R93, R122, 0x1 ;  /* 0x0000007a5d02d211 */ /* 0x000fe400078c08ff */
[----:B------:R-:W-:Y:S02]  /*6270*/  LOP3.LUT R124, R95, 0x1f20, R126, 0xf8, !PT ;  /* 0x00001f205f7c7812 */ /* 0x000fe400078ef87e */
[----:B------:R-:W-:Y:S01]  /*6280*/  LEA.HI.X R92, R86, R0, R87, 0x5, P1 ;  /* 0x00000000565c7211 */ /* 0x000fe200008f2c57 */
[----:B------:R-:W-:Y:S01]  /*6290*/  @!P5 IMAD.MOV.U32 R86, RZ, RZ, R2 ;  /* 0x000000ffff56d224 */ /* 0x000fe200078e0002 */
[CCC-:B------:R-:W-:Y:S02]  /*62a0*/  @!P5 LEA.HI.X R87, R93.reuse, R121.reuse, R0.reuse, 0x1, P6 ;  /* 0x000000795d57d211 */ /* 0x1c0fe400030f0c00 */
[----:B------:R-:W-:Y:S02]  /*62b0*/  LEA R124, R124, UR5, 0x1 ;  /* 0x000000057c7c7c11 */ /* 0x000fe4000f8e08ff */
[CC--:B------:R-:W-:Y:S02]  /*62c0*/  @!P4 LEA R96, P2, R93.reuse, R122.reuse, 0x1 ;  /* 0x0000007a5d60c211 */ /* 0x0c0fe400078408ff */
[CC--:B------:R-:W-:Y:S01]  /*62d0*/  @!P3 LEA R94, P1, R93.reuse, R122.reuse, 0x1 ;  /* 0x0000007a5d5eb211 */ /* 0x0c0fe200078208ff */
        /* <DEDUP_REMOVED lines=36> */
.L_x_282:
[----:B------:R-:W-:Y:S04]  /*6520*/  DEPBAR.LE SB0, 0x0 ;  /* 0x000080000000791a */ /* 0x000fe80000000000 */
[----:B------:R-:W-:Y:S01]  /*6530*/  BAR.SYNC.DEFER_BLOCKING 0x0 ;  /* 0x0000000000007b1d */ /* 0x000fe20000010000 */
[----:B--2---:R-:W-:Y:S01]  /*6540*/  IMAD.MOV.U32 R91, RZ, RZ, R125 ;  /* 0x000000ffff5b7224 */ /* 0x004fe200078e007d */
[C---:B------:R-:W-:Y:S01]  /*6550*/  ISETP.NE.AND P1, PT, R127.reuse, RZ, PT ;  /* 0x000000ff7f00720c */ /* 0x040fe20003f25270 */
[----:B----4-:R-:W-:Y:S04]  /*6560*/  IMAD.WIDE.U32 R136, R127, R116, RZ ;  /* 0x000000747f887225 */ /* 0x010fe800078e00ff */
[----:B------:R-:W-:Y:S01]  /*6570*/  IMAD.SHL.U32 R126, R91, 0x8, RZ ;  /* 0x000000085b7e7824 */ /* 0x000fe200078e00ff */
[C---:B------:R-:W-:Y:S01]  /*6580*/  LEA R134, P0, R136.reuse, R120, 0x7 ;  /* 0x0000007888867211 */ /* 0x040fe200078038ff */
[----:B------:R-:W-:Y:S02]  /*6590*/  IMAD R86, R127, R117, R137 ;  /* 0x000000757f567224 */ /* 0x000fe400078e0289 */
[----:B------:R-:W-:Y:S01]  /*65a0*/  IMAD.SHL.U32 R131, R136, 0x40, RZ ;  /* 0x0000004088837824 */ /* 0x000fe200078e00ff */
[----:B------:R-:W-:Y:S01]  /*65b0*/  LOP3.LUT R118, R126, 0x18, RZ, 0xc0, !PT ;  /* 0x000000187e767812 */ /* 0x000fe200078ec0ff */
[C---:B------:R-:W-:Y:S01]  /*65c0*/  IMAD.SHL.U32 R113, R91.reuse, 0x4, RZ ;  /* 0x000000045b717824 */ /* 0x040fe200078e00ff */
[C-C-:B------:R-:W-:Y:S01]  /*65d0*/  LEA.HI.X R135, R136.reuse, R119, R86.reuse, 0x7, P0 ;  /* 0x0000007788877211 */ /* 0x140fe200000f3c56 */
[C---:B------:R-:W-:Y:S01]  /*65e0*/  IMAD.SHL.U32 R2, R91.reuse, 0x20, RZ ;  /* 0x000000205b027824 */ /* 0x040fe200078e00ff */
[----:B------:R-:W-:Y:S01]  /*65f0*/  SHF.L.U64.HI R130, R136, 0x6, R86 ;  /* 0x0000000688827819 */ /* 0x000fe20000010256 */
[----:B------:R-:W-:Y:S01]  /*6600*/  IMAD.SHL.U32 R114, R91, 0x10, RZ ;  /* 0x000000105b727824 */ /* 0x000fe200078e00ff */
[----:B------:R-:W-:Y:S02]  /*6610*/  LEA R86, P0, R116, R131, 0x5 ;  /* 0x0000008374567211 */ /* 0x000fe400078028ff */
[----:B------:R-:W-:Y:S02]  /*6620*/  LOP3.LUT R131, R118, 0x20, RZ, 0xfc, !PT ;  /* 0x0000002076837812 */ /* 0x000fe400078efcff */
[----:B------:R-:W-:Y:S02]  /*6630*/  LEA.HI.X R130, R116, R130, R117, 0x5, P0 ;  /* 0x0000008274827211 */ /* 0x000fe400000f2c75 */
[C---:B------:R-:W-:Y:S01]  /*6640*/  LEA R136, P0, R86.reuse, R120, 0x1 ;  /* 0x0000007856887211 */ /* 0x040fe200078008ff */
[----:B------:R-:W-:Y:S01]  /*6650*/  @!PT LDS RZ, [RZ] ;  /* 0x00000000fffff984 */ /* 0x000fe20000000800 */
[----:B------:R-:W-:Y:S01]  /*6660*/  @!PT LDS RZ, [RZ] ;  /* 0x00000000fffff984 */ /* 0x000fe20000000800 */
[----:B------:R-:W-:Y:S01]  /*6670*/  @!PT LDS RZ, [RZ] ;  /* 0x00000000fffff984 */ /* 0x000fe20000000800 */
[----:B------:R-:W-:Y:S01]  /*6680*/  @!P5 LDGSTS.E.BYPASS.LTC128B.128 [R124+0x6000], desc[UR14][R134.64] ;  /* 0x06000000867cdfae */ /* 0x000fe2000b981a0e */
[----:B------:R-:W-:Y:S01]  /*6690*/  ISETP.GE.AND P4, PT, R131, UR8, PT ;  /* 0x0000000883007c0c */ /* 0x000fe2000bf86270 */
[----:B------:R-:W-:Y:S01]  /*66a0*/  UMOV UR5, UR6 ;  /* 0x0000000600057c82 */ /* 0x000fe20008000000 */
[----:B------:R-:W-:Y:S01]  /*66b0*/  LEA.HI.X R137, R86, R119, R130, 0x1, P0 ;  /* 0x0000007756897211 */ /* 0x000fe200000f0c82 */
[----:B------:R-:W-:Y:S01]  /*66c0*/  @P5 STS.128 [R124+0x6000], RZ ;  /* 0x006000ff7c005388 */ /* 0x000fe20000000c00 */
[----:B------:R-:W-:Y:S02]  /*66d0*/  LOP3.LUT R130, R118, 0x40, RZ, 0xfc, !PT ;  /* 0x0000004076827812 */ /* 0x000fe400078efcff */
[----:B------:R-:W-:Y:S02]  /*66e0*/  LOP3.LUT R93, R113, 0x18, RZ, 0xc0, !PT ;  /* 0x00000018715d7812 */ /* 0x000fe400078ec0ff */
[----:B------:R-:W-:Y:S02]  /*66f0*/  ISETP.GE.AND P3, PT, R130, UR8, PT ;  /* 0x0000000882007c0c */ /* 0x000fe4000bf66270 */
[--C-:B------:R-:W-:Y:S02]  /*6700*/  LOP3.LUT R0, R93, 0xc0, R2.reuse, 0xf8, !PT ;  /* 0x000000c05d007812 */ /* 0x100fe400078ef802 */
[----:B------:R-:W-:Y:S01]  /*6710*/  LOP3.LUT R87, R114, 0x100, RZ, 0xc0, !PT ;  /* 0x0000010072577812 */ /* 0x000fe200078ec0ff */
[----:B------:R-:W-:Y:S01]  /*6720*/  @!PT LDS RZ, [RZ] ;  /* 0x00000000fffff984 */ /* 0x000fe20000000800 */
[----:B------:R-:W-:Y:S01]  /*6730*/  @!PT LDS RZ, [RZ] ;  /* 0x00000000fffff984 */ /* 0x000fe20000000800 */
[----:B------:R-:W-:Y:S01]  /*6740*/  @!PT LDS RZ, [RZ] ;  /* 0x00000000fffff984 */ /* 0x000fe20000000800 */
[----:B------:R-:W-:Y:S01]  /*6750*/  @!P4 LDGSTS.E.BYPASS.LTC128B.128 [R124+0x7000], desc[UR14][R134.64+0x40] ;  /* 0x07000040867ccfae */ /* 0x000fe2000b981a0e */
[----:B------:R-:W-:Y:S02]  /*6760*/  LOP3.LUT R0, R0, 0x8, R91, 0x78, !PT ;  /* 0x0000000800007812 */ /* 0x000fe400078e785b */
[----:B------:R-:W-:Y:S01]  /*6770*/  LOP3.LUT R87, R87, 0x20, R2, 0xf8, !PT ;  /* 0x0000002057577812 */ /* 0x000fe200078ef802 */
[----:B------:R-:W-:Y:S01]  /*6780*/  @P4 STS.128 [R124+0x7000], RZ ;  /* 0x007000ff7c004388 */ /* 0x000fe20000000c00 */
[----:B------:R-:W-:Y:S02]  /*6790*/  LOP3.LUT P0, RZ, R91, 0x4, RZ, 0xc0, !PT ;  /* 0x000000045bff7812 */ /* 0x000fe4000780c0ff */
[----:B------:R-:W-:Y:S01]  /*67a0*/  LOP3.LUT R0, R87, R0, RZ, 0xfc, !PT ;  /* 0x0000000057007212 */ /* 0x000fe200078efcff */
[----:B------:R-:W-:Y:S01]  /*67b0*/  @!PT LDS RZ, [RZ] ;  /* 0x00000000fffff984 */ /* 0x000fe20000000800 */
[----:B------:R-:W-:Y:S01]  /*67c0*/  @!PT LDS RZ, [RZ] ;  /* 0x00000000fffff984 */ /* 0x000fe20000000800 */
[----:B------:R-:W-:Y:S01]  /*67d0*/  @!PT LDS RZ, [RZ] ;  /* 0x00000000fffff984 */ /* 0x000fe20000000800 */
[----:B------:R1:W-:Y:S01]  /*67e0*/  @!P3 LDGSTS.E.BYPASS.LTC128B.128 [R124+0x8000], desc[UR14][R134.64+0x80] ;  /* 0x08000080867cbfae */ /* 0x0003e2000b981a0e */
[----:B------:R-:W-:Y:S02]  /*67f0*/  SEL R87, R88, 0xffffffe0, !P0 ;  /* 0xffffffe058577807 */ /* 0x000fe40004000000 */
[----:B------:R-:W-:Y:S01]  /*6800*/  LEA R84, R0, UR5, 0x1 ;  /* 0x0000000500547c11 */ /* 0x000fe2000f8e08ff */
[----:B------:R-:W-:Y:S02]  /*6810*/  @P3 STS.128 [R124+0x8000], RZ ;  /* 0x008000ff7c003388 */ /* 0x000fe40000000c00 */
[--C-:B------:R-:W-:Y:S02]  /*6820*/  IMAD.IADD R2, R112, 0x1, R87.reuse ;  /* 0x0000000170027824 */ /* 0x100fe400078e0257 */
[----:B------:R-:W-:Y:S01]  /*6830*/  @!PT LDS RZ, [RZ] ;  /* 0x00000000fffff984 */ /* 0x000fe20000000800 */
[----:B------:R-:W-:Y:S01]  /*6840*/  @!PT LDS RZ, [RZ] ;  /* 0x00000000fffff984 */ /* 0x000fe20000000800 */
[----:B------:R-:W-:Y:S01]  /*6850*/  @!PT LDS RZ, [RZ] ;  /* 0x00000000fffff984 */ /* 0x000fe20000000800 */
[----:B------:R2:W-:Y:S01]  /*6860*/  @!P5 LDGSTS.E.BYPASS.LTC128B.128 [R124+0x6800], desc[UR14][R136.64] ;  /* 0x06800000887cdfae */ /* 0x0005e2000b981a0e */
[----:B------:R-:W-:Y:S03]  /*6870*/  IMAD.IADD R0, R84, 0x1, R87 ;  /* 0x0000000154007824 */ /* 0x000fe600078e0257 */
        /* <DEDUP_REMOVED lines=15> */
[----:B------:R-:W0:Y:S04]  /*6970*/  LDGDEPBAR ;  /* 0x00000000000079af */ /* 0x000e280000000000 */
[----:B------:R-:W1:Y:S01]  /*6980*/  LDSM.16.M88.4 R108, [R84+0x3c00] ;  /* 0x003c0000546c783b */ /* 0x000e620000000200 */
[C---:B---3--:R-:W-:Y:S08]  /*6990*/  HMMA.16816.F32.BF16 R4, R92.reuse, R96, RZ ;  /* 0x000000605c04723c */ /* 0x048ff000000418ff */
[C---:B------:R-:W-:Y:S01]  /*69a0*/  HMMA.16816.F32.BF16 R8, R92.reuse, R98, RZ ;  /* 0x000000625c08723c */ /* 0x040fe200000418ff */
[----:B------:R-:W-:Y:S07]  /*69b0*/  LDSM.16.M88.4 R96, [R2] ;  /* 0x000000000260783b */ /* 0x000fee0000000200 */
[C---:B----4-:R-:W-:Y:S08]  /*69c0*/  HMMA.16816.F32.BF16 R12, R92.reuse, R100, RZ ;  /* 0x000000645c0c723c */ /* 0x050ff000000418ff */
[C---:B------:R-:W-:Y:S01]  /*69d0*/  HMMA.16816.F32.BF16 R16, R92.reuse, R102, RZ ;  /* 0x000000665c10723c */ /* 0x040fe200000418ff */
[----:B------:R-:W3:Y:S07]  /*69e0*/  LDSM.16.M88.4 R100, [R0+0x3000] ;  /* 0x003000000064783b */ /* 0x000eee0000000200 */
[C---:B-----5:R-:W-:Y:S08]  /*69f0*/  HMMA.16816.F32.BF16 R20, R92.reuse, R104, RZ ;  /* 0x000000685c14723c */ /* 0x060ff000000418ff */
[C---:B------:R-:W-:Y:S01]  /*6a00*/  HMMA.16816.F32.BF16 R24, R92.reuse, R106, RZ ;  /* 0x0000006a5c18723c */ /* 0x040fe200000418ff */
[----:B------:R-:W-:Y:S07]  /*6a10*/  LDSM.16.M88.4 R104, [R0+0x5c00] ;  /* 0x005c00000068783b */ /* 0x000fee0000000200 */
[C---:B-1----:R-:W-:Y:S08]  /*6a20*/  HMMA.16816.F32.BF16 R28, R92.reuse, R108, RZ ;  /* 0x0000006c5c1c723c */ /* 0x042ff000000418ff */
[----:B------:R-:W-:Y:S01]  /*6a30*/  HMMA.16816.F32.BF16 R32, R92, R110, RZ ;  /* 0x0000006e5c20723c */ /* 0x000fe200000418ff */
[----:B------:R-:W1:Y:S07]  /*6a40*/  LDSM.16.M88.4 R92, [R0+0x3400] ;  /* 0x00340000005c783b */ /* 0x000e6e0000000200 */
[C---:B---3--:R-:W-:Y:S08]  /*6a50*/  HMMA.16816.F32.BF16 R4, R96.reuse, R100, R4 ;  /* 0x000000646004723c */ /* 0x048ff00000041804 */
[C---:B------:R-:W-:Y:S01]  /*6a60*/  HMMA.16816.F32.BF16 R8, R96.reuse, R102, R8 ;  /* 0x000000666008723c */ /* 0x040fe20000041808 */
[----:B------:R-:W3:Y:S07]  /*6a70*/  LDSM.16.M88.4 R100, [R0+0x3800] ;  /* 0x003800000064783b */ /* 0x000eee0000000200 */
[C---:B-1----:R-:W-:Y:S08]  /*6a80*/  HMMA.16816.F32.BF16 R12, R96.reuse, R92, R12 ;  /* 0x0000005c600c723c */ /* 0x042ff0000004180c */
[C---:B------:R-:W-:Y:S01]  /*6a90*/  HMMA.16816.F32.BF16 R16, R96.reuse, R94, R16 ;  /* 0x0000005e6010723c */ /* 0x040fe20000041810 */
[----:B------:R-:W1:Y:S07]  /*6aa0*/  LDSM.16.M88.4 R92, [R0+0x3c00] ;  /* 0x003c0000005c783b */ /* 0x000e6e0000000200 */
[C---:B---3--:R-:W-:Y:S08]  /*6ab0*/  HMMA.16816.F32.BF16 R20, R96.reuse, R100, R20 ;  /* 0x000000646014723c */ /* 0x048ff00000041814 */
[C---:B------:R-:W-:Y:S01]  /*6ac0*/  HMMA.16816.F32.BF16 R24, R96.reuse, R102, R24 ;  /* 0x000000666018723c */ /* 0x040fe20000041818 */
[----:B------:R-:W-:Y:S07]  /*6ad0*/  LDSM.16.M88.4 R100, [R112+0x1000] ;  /* 0x001000007064783b */ /* 0x000fee0000000200 */
[C---:B-1----:R-:W-:Y:S08]  /*6ae0*/  HMMA.16816.F32.BF16 R28, R96.reuse, R92, R28 ;  /* 0x0000005c601c723c */ /* 0x042ff0000004181c */
[----:B------:R-:W-:Y:S01]  /*6af0*/  HMMA.16816.F32.BF16 R32, R96, R94, R32 ;  /* 0x0000005e6020723c */ /* 0x000fe20000041820 */
[----:B------:R-:W1:Y:S04]  /*6b00*/  LDSM.16.M88.4 R92, [R84+0x4000] ;  /* 0x00400000545c783b */ /* 0x000e680000000200 */
[----:B------:R-:W3:Y:S03]  /*6b10*/  LDSM.16.M88.4 R96, [R84+0x4400] ;  /* 0x004400005460783b */ /* 0x000ee60000000200 */
[C---:B-1----:R-:W-:Y:S08]  /*6b20*/  HMMA.16816.F32.BF16 R4, R100.reuse, R92, R4 ;  /* 0x0000005c6404723c */ /* 0x042ff00000041804 */
[C---:B------:R-:W-:Y:S01]  /*6b30*/  HMMA.16816.F32.BF16 R8, R100.reuse, R94, R8 ;  /* 0x0000005e6408723c */ /* 0x040fe20000041808 */
[----:B------:R-:W1:Y:S07]  /*6b40*/  LDSM.16.M88.4 R92, [R84+0x4800] ;  /* 0x00480000545c783b */ /* 0x000e6e0000000200 */
[C---:B---3--:R-:W-:Y:S08]  /*6b50*/  HMMA.16816.F32.BF16 R12, R100.reuse, R96, R12 ;  /* 0x00000060640c723c */ /* 0x048ff0000004180c */
[C---:B------:R-:W-:Y:S01]  /*6b60*/  HMMA.16816.F32.BF16 R16, R100.reuse, R98, R16 ;  /* 0x000000626410723c */ /* 0x040fe20000041810 */
[----:B------:R-:W3:Y:S07]  /*6b70*/  LDSM.16.M88.4 R96, [R84+0x4c00] ;  /* 0x004c00005460783b */ /* 0x000eee0000000200 */
[C---:B-1----:R-:W-:Y:S08]  /*6b80*/  HMMA.16816.F32.BF16 R20, R100.reuse, R92, R20 ;  /* 0x0000005c6414723c */ /* 0x042ff00000041814 */
[C---:B------:R-:W-:Y:S01]  /*6b90*/  HMMA.16816.F32.BF16 R24, R100.reuse, R94, R24 ;  /* 0x0000005e6418723c */ /* 0x040fe20000041818 */
[----:B------:R-:W-:Y:S07]  /*6ba0*/  LDSM.16.M88.4 R92, [R2+0x1000] ;  /* 0x00100000025c783b */ /* 0x000fee0000000200 */
[C---:B---3--:R-:W-:Y:S08]  /*6bb0*/  HMMA.16816.F32.BF16 R28, R100.reuse, R96, R28 ;  /* 0x00000060641c723c */ /* 0x048ff0000004181c */
        /* <DEDUP_REMOVED lines=31> */
[----:B------:R-:W1:Y:S01]  /*6db0*/  LDSM.16.M88.4 R96, [R0+0x5800] ;  /* 0x005800000060783b */ /* 0x000e620000000200 */
[----:B------:R-:W-:Y:S04]  /*6dc0*/  DEPBAR.LE SB0, 0x0 ;  /* 0x000080000000791a */ /* 0x000fe80000000000 */
[----:B------:R-:W-:Y:S02]  /*6dd0*/  BAR.SYNC.DEFER_BLOCKING 0x0 ;  /* 0x0000000000007b1d */ /* 0x000fe40000010000 */
[C---:B---3--:R-:W-:Y:S05]  /*6de0*/  HMMA.16816.F32.BF16 R12, R92.reuse, R100, R12 ;  /* 0x000000645c0c723c */ /* 0x048fea000004180c */
[----:B------:R-:W-:Y:S02]  /*6df0*/  FMNMX3.FTZ R86, R85, R4, R5, !PT ;  /* 0x0000000455567276 */ /* 0x000fe40007810005 */
[----:B------:R-:W-:Y:S01]  /*6e00*/  FMNMX3.FTZ R134, R3, R6, R7, !PT ;  /* 0x0000000603867276 */ /* 0x000fe20007810007 */
[C---:B------:R-:W-:Y:S03]  /*6e10*/  HMMA.16816.F32.BF16 R16, R92.reuse, R102, R16 ;  /* 0x000000665c10723c */ /* 0x040fe60000041810 */
[----:B------:R-:W-:Y:S02]  /*6e20*/  FMNMX3.FTZ R135, R86, R8, R9, !PT ;  /* 0x0000000856877276 */ /* 0x000fe40007810009 */
[----:B------:R-:W-:Y:S06]  /*6e30*/  FMNMX3.FTZ R86, R134, R10, R11, !PT ;  /* 0x0000000a86567276 */ /* 0x000fec000781000b */
[----:B------:R-:W-:Y:S02]  /*6e40*/  FMNMX3.FTZ R134, R135, R12, R13, !PT ;  /* 0x0000000c87867276 */ /* 0x000fe4000781000d */
[----:B------:R-:W-:Y:S06]  /*6e50*/  FMNMX3.FTZ R86, R86, R14, R15, !PT ;  /* 0x0000000e56567276 */ /* 0x000fec000781000f */
[----:B------:R-:W-:Y:S02]  /*6e60*/  FMNMX3.FTZ R134, R134, R16, R17, !PT ;  /* 0x0000001086867276 */ /* 0x000fe40007810011 */
[----:B------:R-:W-:Y:S01]  /*6e70*/  FMNMX3.FTZ R86, R86, R18, R19, !PT ;  /* 0x0000001256567276 */ /* 0x000fe20007810013 */
[C---:B-1----:R-:W-:Y:S08]  /*6e80*/  HMMA.16816.F32.BF16 R20, R92.reuse, R96, R20 ;  /* 0x000000605c14723c */ /* 0x042ff00000041814 */
[C---:B------:R-:W-:Y:S08]  /*6e90*/  HMMA.16816.F32.BF16 R24, R92.reuse, R98, R24 ;  /* 0x000000625c18723c */ /* 0x040ff00000041818 */
[C---:B------:R-:W-:Y:S03]  /*6ea0*/  HMMA.16816.F32.BF16 R28, R92.reuse, R104, R28 ;  /* 0x000000685c1c723c */ /* 0x040fe6000004181c */
        /* <DEDUP_REMOVED lines=8> */
[----:B--2---:R-:W-:Y:S06]  /*6f30*/  @P1 BRA `(.L_x_284) ;  /* 0xfffffff000a01947 */ /* 0x004fec000383ffff */
.L_x_283:
[----:B-1----:R-:W1:Y:S01]  /*6f40*/  SHFL.BFLY PT, R95, R134, 0x2, 0x1f ;  /* 0x0c401f00865f7f89 */ /* 0x002e6200000e0000 */
[----:B------:R-:W-:Y:S07]  /*6f50*/  FMNMX3.FTZ R89, R89, R34, R35, !PT ;  /* 0x0000002259597276 */ /* 0x000fee0007810023 */
[----:B------:R-:W-:Y:S08]  /*6f60*/  LDSM.16.MT88.4 R96, [R90+0x6000] ;  /* 0x006000005a60783b */ /* 0x000ff00000004200 */
[----:B------:R-:W2:Y:S01]  /*6f70*/  SHFL.BFLY PT, R2, R89, 0x2, 0x1f ;  /* 0x0c401f0059027f89 */ /* 0x000ea200000e0000 */
[----:B-1----:R-:W-:Y:S07]  /*6f80*/  FMNMX.FTZ R93, R134, R95, !PT ;  /* 0x0000005f865d7209 */ /* 0x002fee0007810000 */
[----:B------:R-:W1:Y:S01]  /*6f90*/  SHFL.BFLY PT, R92, R93, 0x1, 0x1f ;  /* 0x0c201f005d5c7f89 */ /* 0x000e6200000e0000 */
[----:B--2---:R-:W-:Y:S07]  /*6fa0*/  FMNMX.FTZ R87, R89, R2, !PT ;  /* 0x0000000259577209 */ /* 0x004fee0007810000 */
[----:B------:R-:W2:Y:S01]  /*6fb0*/  SHFL.BFLY PT, R86, R87, 0x1, 0x1f ;  /* 0x0c201f0057567f89 */ /* 0x000ea200000e0000 */
[----:B-1----:R-:W-:Y:S04]  /*6fc0*/  FMNMX.FTZ R2, R93, R92, !PT ;  /* 0x0000005c5d027209 */ /* 0x002fe80007810000 */
[C---:B------:R-:W-:Y:S01]  /*6fd0*/  FSETP.NEU.FTZ.AND P1, PT, R2.reuse, -INF , PT ;  /* 0xff8000000200780b */ /* 0x040fe20003f3d000 */
[C---:B------:R-:W-:Y:S01]  /*6fe0*/  FMUL.FTZ R111, R2.reuse, UR4 ;  /* 0x00000004026f7c20 */ /* 0x040fe20008410000 */
[----:B------:R-:W-:Y:S04]  /*6ff0*/  FADD.FTZ R84, -R2, R85 ;  /* 0x0000005502547221 */ /* 0x000fe80000010100 */
[----:B------:R-:W-:Y:S01]  /*7000*/  FSEL R111, R111, RZ, P1 ;  /* 0x000000ff6f6f7208 */ /* 0x000fe20000800000 */
[----:B------:R-:W-:Y:S01]  /*7010*/  FMUL.FTZ R85, R84, UR4 ;  /* 0x0000000454557c20 */ /* 0x000fe20008410000 */
[----:B--2---:R-:W-:Y:S03]  /*7020*/  FMNMX.FTZ R0, R87, R86, !PT ;  /* 0x0000005657007209 */ /* 0x004fe60007810000 */
[----:B------:R-:W-:Y:S01]  /*7030*/  FFMA.FTZ R135, R4, UR4, -R111 ;  /* 0x0000000404877c23 */ /* 0x000fe2000801086f */
[C---:B------:R-:W-:Y:S01]  /*7040*/  FSETP.NEU.FTZ.AND P1, PT, R0.reuse, -INF , PT ;  /* 0xff8000000000780b */ /* 0x040fe20003f3d000 */
[C---:B------:R-:W-:Y:S01]  /*7050*/  FMUL.FTZ R102, R0.reuse, UR4 ;  /* 0x0000000400667c20 */ /* 0x040fe20008410000 */
[----:B------:R-:W-:Y:S01]  /*7060*/  FADD.FTZ R3, -R0, R3 ;  /* 0x0000000300037221 */ /* 0x000fe20000010100 */
[--C-:B------:R-:W-:Y:S01]  /*7070*/  FFMA.FTZ R103, R5, UR4, -R111.reuse ;  /* 0x0000000405677c23 */ /* 0x100fe2000801086f */
[--C-:B------:R-:W-:Y:S01]  /*7080*/  FFMA.FTZ R107, R8, UR4, -R111.reuse ;  /* 0x00000004086b7c23 */ /* 0x100fe2000801086f */
[--C-:B------:R-:W-:Y:S01]  /*7090*/  FFMA.FTZ R100, R9, UR4, -R111.reuse ;  /* 0x0000000409647c23 */ /* 0x100fe2000801086f */
[----:B------:R-:W-:Y:S01]  /*70a0*/  FSEL R102, R102, RZ, P1 ;  /* 0x000000ff66667208 */ /* 0x000fe20000800000 */
[----:B------:R-:W-:Y:S01]  /*70b0*/  FMUL.FTZ R86, R3, UR4 ;  /* 0x0000000403567c20 */ /* 0x000fe20008410000 */
[----:B------:R-:W1:Y:S01]  /*70c0*/  MUFU.EX2 R84, R85 ;  /* 0x0000005500547308 */ /* 0x000e620000000800 */
[----:B------:R-:W-:Y:S01]  /*70d0*/  MOV R9, R128 ;  /* 0x0000008000097202 */ /* 0x000fe20000000f00 */
[--C-:B------:R-:W-:Y:S01]  /*70e0*/  FFMA.FTZ R106, R13, UR4, -R111.reuse ;  /* 0x000000040d6a7c23 */ /* 0x100fe2000801086f */
[--C-:B------:R-:W-:Y:S01]  /*70f0*/  FFMA.FTZ R101, R10, UR4, -R102.reuse ;  /* 0x000000040a657c23 */ /* 0x100fe20008010866 */
[--C-:B------:R-:W-:Y:S01]  /*7100*/  FFMA.FTZ R104, R6, UR4, -R102.reuse ;  /* 0x0000000406687c23 */ /* 0x100fe20008010866 */
[--C-:B------:R-:W-:Y:S01]  /*7110*/  FFMA.FTZ R105, R7, UR4, -R102.reuse ;  /* 0x0000000407697c23 */ /* 0x100fe20008010866 */
[--C-:B------:R-:W-:Y:S01]  /*7120*/  FFMA.FTZ R10, R11, UR4, -R102.reuse ;  /* 0x000000040b0a7c23 */ /* 0x100fe20008010866 */
[----:B------:R-:W-:Y:S03]  /*7130*/  @P0 IADD3 R9, PT, PT, R129, -0x20, RZ ;  /* 0xffffffe081090810 */ /* 0x000fe60007ffe0ff */
[----:B------:R-:W2:Y:S01]  /*7140*/  MUFU.EX2 R3, R86 ;  /* 0x0000005600037308 */ /* 0x000ea20000000800 */
[--C-:B------:R-:W-:Y:S01]  /*7150*/  FFMA.FTZ R11, R12, UR4, -R111.reuse ;  /* 0x000000040c0b7c23 */ /* 0x100fe2000801086f */
[--C-:B------:R-:W-:Y:S01]  /*7160*/  FFMA.FTZ R108, R14, UR4, -R102.reuse ;  /* 0x000000040e6c7c23 */ /* 0x100fe20008010866 */
[--C-:B------:R-:W-:Y:S01]  /*7170*/  FFMA.FTZ R109, R15, UR4, -R102.reuse ;  /* 0x000000040f6d7c23 */ /* 0x100fe20008010866 */
[--C-:B------:R-:W-:Y:S01]  /*7180*/  FFMA.FTZ R110, R16, UR4, -R111.reuse ;  /* 0x00000004106e7c23 */ /* 0x100fe2000801086f */
[--C-:B------:R-:W-:Y:S01]  /*7190*/  FFMA.FTZ R137, R17, UR4, -R111.reuse ;  /* 0x0000000411897c23 */ /* 0x100fe2000801086f */
[--C-:B------:R-:W-:Y:S01]  /*71a0*/  FFMA.FTZ R139, R18, UR4, -R102.reuse ;  /* 0x00000004128b7c23 */ /* 0x100fe20008010866 */
[--C-:B------:R-:W-:Y:S03]  /*71b0*/  FFMA.FTZ R134, R19, UR4, -R102.reuse ;  /* 0x0000000413867c23 */ /* 0x100fe60008010866 */
[----:B------:R-:W-:Y:S01]  /*71c0*/  MUFU.EX2 R135, R135 ;  /* 0x0000008700877308 */ /* 0x000fe20000000800 */
[C---:B-1----:R-:W-:Y:S01]  /*71d0*/  FMUL.FTZ R36, R84.reuse, R36 ;  /* 0x0000002454247220 */ /* 0x042fe20000410000 */
[C---:B------:R-:W-:Y:S01]  /*71e0*/  FMUL.FTZ R37, R84.reuse, R37 ;  /* 0x0000002554257220 */ /* 0x040fe20000410000 */
[C---:B------:R-:W-:Y:S01]  /*71f0*/  FMUL.FTZ R40, R84.reuse, R40 ;  /* 0x0000002854287220 */ /* 0x040fe20000410000 */
[C---:B------:R-:W-:Y:S01]  /*7200*/  FMUL.FTZ R41, R84.reuse, R41 ;  /* 0x0000002954297220 */ /* 0x040fe20000410000 */
[C---:B------:R-:W-:Y:S01]  /*7210*/  FMUL.FTZ R44, R84.reuse, R44 ;  /* 0x0000002c542c7220 */ /* 0x040fe20000410000 */
[C---:B------:R-:W-:Y:S01]  /*7220*/  FMUL.FTZ R45, R84.reuse, R45 ;  /* 0x0000002d542d7220 */ /* 0x040fe20000410000 */
[C---:B------:R-:W-:Y:S03]  /*7230*/  FMUL.FTZ R48, R84.reuse, R48 ;  /* 0x0000003054307220 */ /* 0x040fe60000410000 */
[----:B------:R-:W1:Y:S01]  /*7240*/  MUFU.EX2 R103, R103 ;  /* 0x0000006700677308 */ /* 0x000e620000000800 */
[C---:B--2---:R-:W-:Y:S01]  /*7250*/  FMUL.FTZ R38, R3.reuse, R38 ;  /* 0x0000002603267220 */ /* 0x044fe20000410000 */
[C---:B------:R-:W-:Y:S01]  /*7260*/  FMUL.FTZ R39, R3.reuse, R39 ;  /* 0x0000002703277220 */ /* 0x040fe20000410000 */
[C---:B------:R-:W-:Y:S01]  /*7270*/  FMUL.FTZ R42, R3.reuse, R42 ;  /* 0x0000002a032a7220 */ /* 0x040fe20000410000 */
[C---:B------:R-:W-:Y:S01]  /*7280*/  FMUL.FTZ R43, R3.reuse, R43 ;  /* 0x0000002b032b7220 */ /* 0x040fe20000410000 */
[C---:B------:R-:W-:Y:S01]  /*7290*/  FMUL.FTZ R46, R3.reuse, R46 ;  /* 0x0000002e032e7220 */ /* 0x040fe20000410000 */
[C---:B------:R-:W-:Y:S01]  /*72a0*/  FMUL.FTZ R47, R3.reuse, R47 ;  /* 0x0000002f032f7220 */ /* 0x040fe20000410000 */
[C---:B------:R-:W-:Y:S03]  /*72b0*/  FMUL.FTZ R49, R84.reuse, R49 ;  /* 0x0000003154317220 */ /* 0x040fe60000410000 */
[----:B------:R-:W-:Y:S01]  /*72c0*/  MUFU.EX2 R104, R104 ;  /* 0x0000006800687308 */ /* 0x000fe20000000800 */
[C---:B------:R-:W-:Y:S01]  /*72d0*/  FMUL.FTZ R50, R3.reuse, R50 ;  /* 0x0000003203327220 */ /* 0x040fe20000410000 */
[C---:B------:R-:W-:Y:S01]  /*72e0*/  FMUL.FTZ R51, R3.reuse, R51 ;  /* 0x0000003303337220 */ /* 0x040fe20000410000 */
[C---:B------:R-:W-:Y:S01]  /*72f0*/  FMUL.FTZ R52, R84.reuse, R52 ;  /* 0x0000003454347220 */ /* 0x040fe20000410000 */
[C---:B------:R-:W-:Y:S01]  /*7300*/  FMUL.FTZ R53, R84.reuse, R53 ;  /* 0x0000003554357220 */ /* 0x040fe20000410000 */
[C---:B------:R-:W-:Y:S01]  /*7310*/  FMUL.FTZ R54, R3.reuse, R54 ;  /* 0x0000003603367220 */ /* 0x040fe20000410000 */
[----:B------:R-:W-:Y:S01]  /*7320*/  FMUL.FTZ R55, R3, R55 ;  /* 0x0000003703377220 */ /* 0x000fe20000410000 */
[C---:B------:R-:W-:Y:S03]  /*7330*/  FMUL.FTZ R56, R84.reuse, R56 ;  /* 0x0000003854387220 */ /* 0x040fe60000410000 */
[----:B------:R-:W2:Y:S01]  /*7340*/  MUFU.EX2 R105, R105 ;  /* 0x0000006900697308 */ /* 0x000ea20000000800 */
[----:B-1----:R-:W-:Y:S01]  /*7350*/  F2FP.BF16.F32.PACK_AB R92, R103, R135 ;  /* 0x00000087675c723e */ /* 0x002fe200000010ff */
        /* <DEDUP_REMOVED lines=11> */
[----:B------:R-:W-:Y:S01]  /*7410*/  FMUL.FTZ R67, R3, R67 ;  /* 0x0000004303437220 */ /* 0x000fe20000410000 */
[C---:B------:R-:W-:Y:S01]  /*7420*/  FMUL.FTZ R68, R84.reuse, R68 ;  /* 0x0000004454447220 */ /* 0x040fe20000410000 */
[C---:B------:R-:W-:Y:S03]  /*7430*/  FMUL.FTZ R69, R84.reuse, R69 ;  /* 0x0000004554457220 */ /* 0x040fe60000410000 */
[----:B------:R-:W1:Y:S01]  /*7440*/  MUFU.EX2 R100, R100 ;  /* 0x0000006400647308 */ /* 0x000e620000000800 */
[----:B--2---:R-:W-:Y:S01]  /*7450*/  F2FP.BF16.F32.PACK_AB R93, R105, R104 ;  /* 0x00000068695d723e */ /* 0x004fe200000010ff */
        /* <DEDUP_REMOVED lines=12> */
[----:B------:R-:W-:Y:S01]  /*7520*/  LDSM.16.MT88.4 R80, [R90+0x6400] ;  /* 0x006400005a50783b */ /* 0x000fe20000004200 */
[----:B------:R-:W-:Y:S03]  /*7530*/  FMUL.FTZ R77, R84, R77 ;  /* 0x0000004d544d7220 */ /* 0x000fe60000410000 */
[----:B------:R-:W2:Y:S01]  /*7540*/  MUFU.EX2 R10, R10 ;  /* 0x0000000a000a7308 */ /* 0x000ea20000000800 */
[----:B-1----:R-:W-:Y:S01]  /*7550*/  F2FP.BF16.F32.PACK_AB R94, R100, R107 ;  /* 0x0000006b645e723e */ /* 0x002fe200000010ff */
[C---:B------:R-:W-:Y:S01]  /*7560*/  FMUL.FTZ R78, R3.reuse, R78 ;  /* 0x0000004e034e7220 */ /* 0x040fe20000410000 */
[----:B------:R-:W-:Y:S01]  /*7570*/  FMUL.FTZ R79, R3, R79 ;  /* 0x0000004f034f7220 */ /* 0x000fe20000410000 */
[--C-:B------:R-:W-:Y:S01]  /*7580*/  FFMA.FTZ R138, R20, UR4, -R111.reuse ;  /* 0x00000004148a7c23 */ /* 0x100fe2000801086f */
[--C-:B------:R-:W-:Y:S01]  /*7590*/  FFMA.FTZ R141, R21, UR4, -R111.reuse ;  /* 0x00000004158d7c23 */ /* 0x100fe2000801086f */
[--C-:B------:R-:W-:Y:S01]  /*75a0*/  FFMA.FTZ R143, R22, UR4, -R102.reuse ;  /* 0x00000004168f7c23 */ /* 0x100fe20008010866 */
[--C-:B------:R-:W-:Y:S03]  /*75b0*/  FFMA.FTZ R136, R23, UR4, -R102.reuse ;  /* 0x0000000417887c23 */ /* 0x100fe60008010866 */
[----:B------:R-:W-:Y:S01]  /*75c0*/  MUFU.EX2 R11, R11 ;  /* 0x0000000b000b7308 */ /* 0x000fe20000000800 */
[----:B------:R-:W-:Y:S01]  /*75d0*/  LDSM.16.MT88.4 R20, [R90+0x6800] ;  /* 0x006800005a14783b */ /* 0x000fe20000004200 */
[--C-:B------:R-:W-:Y:S01]  /*75e0*/  FFMA.FTZ R140, R24, UR4, -R111.reuse ;  /* 0x00000004188c7c23 */ /* 0x100fe2000801086f */
[--C-:B------:R-:W-:Y:S01]  /*75f0*/  FFMA.FTZ R145, R25, UR4, -R111.reuse ;  /* 0x0000000419917c23 */ /* 0x100fe2000801086f */
[--C-:B------:R-:W-:Y:S01]  /*7600*/  FFMA.FTZ R147, R26, UR4, -R102.reuse ;  /* 0x000000041a937c23 */ /* 0x100fe20008010866 */
[--C-:B------:R-:W-:Y:S01]  /*7610*/  FFMA.FTZ R142, R27, UR4, -R102.reuse ;  /* 0x000000041b8e7c23 */ /* 0x100fe20008010866 */
[----:B------:R-:W-:Y:S01]  /*7620*/  FFMA.FTZ R29, R29, UR4, -R111 ;  /* 0x000000041d1d7c23 */ /* 0x000fe2000801086f */
[--C-:B------:R-:W-:Y:S03]  /*7630*/  FFMA.FTZ R146, R30, UR4, -R102.reuse ;  /* 0x000000041e927c23 */ /* 0x100fe60008010866 */
[----:B------:R-:W1:Y:S01]  /*7640*/  MUFU.EX2 R106, R106 ;  /* 0x0000006a006a7308 */ /* 0x000e620000000800 */
[----:B--2---:R-:W-:Y:S01]  /*7650*/  F2FP.BF16.F32.PACK_AB R95, R10, R101 ;  /* 0x000000650a5f723e */ /* 0x004fe200000010ff */
[----:B------:R-:W-:Y:S01]  /*7660*/  LDSM.16.MT88.4 R24, [R9+0x800] ;  /* 0x000800000918783b */ /* 0x000fe20000004200 */
[----:B------:R-:W-:Y:S01]  /*7670*/  FFMA.FTZ R135, R84, R133, R135 ;  /* 0x0000008554877223 */ /* 0x000fe20000010087 */
[--C-:B------:R-:W-:Y:S01]  /*7680*/  FFMA.FTZ R144, R28, UR4, -R111.reuse ;  /* 0x000000041c907c23 */ /* 0x100fe2000801086f */
[--C-:B------:R-:W-:Y:S01]  /*7690*/  FFMA.FTZ R148, R32, UR4, -R111.reuse ;  /* 0x0000000420947c23 */ /* 0x100fe2000801086f */
[----:B------:R-:W-:Y:S01]  /*76a0*/  FFMA.FTZ R111, R33, UR4, -R111 ;  /* 0x00000004216f7c23 */ /* 0x000fe2000801086f */
[----:B------:R-:W-:Y:S01]  /*76b0*/  FFMA.FTZ R33, R31, UR4, -R102 ;  /* 0x000000041f217c23 */ /* 0x000fe20008010866 */
[C---:B------:R-:W-:Y:S02]  /*76c0*/  HMMA.16816.F32.BF16 R36, R92.reuse, R96, R36 ;  /* 0x000000605c24723c */ /* 0x040fe40000041824 */
[----:B------:R2:W-:Y:S03]  /*76d0*/  MUFU.EX2 R133, R29 ;  /* 0x0000001d00857308 */ /* 0x0005e60000000800 */
[----:B------:R-:W-:Y:S01]  /*76e0*/  FADD.FTZ R28, R103, R135 ;  /* 0x00000087671c7221 */ /* 0x000fe20000010000 */
[----:B------:R-:W-:Y:S01]  /*76f0*/  FFMA.FTZ R104, R3, R132, R104 ;  /* 0x0000008403687223 */ /* 0x000fe20000010068 */
[----:B------:R-:W-:Y:S01]  /*7700*/  ISETP.NE.AND P0, PT, R127, RZ, PT ;  /* 0x000000ff7f00720c */ /* 0x000fe20003f05270 */
[C---:B------:R-:W-:Y:S01]  /*7710*/  HMMA.16816.F32.BF16 R40, R92.reuse, R98, R40 ;  /* 0x000000625c28723c */ /* 0x040fe20000041828 */
[----:B------:R-:W3:Y:S03]  /*7720*/  LDSM.16.MT88.4 R96, [R9] ;  /* 0x000000000960783b */ /* 0x000ee60000004200 */
[----:B------:R-:W-:Y:S01]  /*7730*/  MUFU.EX2 R138, R138 ;  /* 0x0000008a008a7308 */ /* 0x000fe20000000800 */
[----:B------:R-:W-:Y:S01]  /*7740*/  FADD.FTZ R107, R107, R28 ;  /* 0x0000001c6b6b7221 */ /* 0x000fe20000010000 */
[----:B-1----:R-:W-:Y:S01]  /*7750*/  F2FP.BF16.F32.PACK_AB R16, R106, R11 ;  /* 0x0000000b6a10723e */ /* 0x002fe200000010ff */
[----:B------:R-:W-:Y:S01]  /*7760*/  FADD.FTZ R104, R105, R104 ;  /* 0x0000006869687221 */ /* 0x000fe20000010000 */
[----:B------:R-:W-:Y:S01]  /*7770*/  IADD3 R127, PT, PT, R127, -0x1, RZ ;  /* 0xffffffff7f7f7810 */ /* 0x000fe20007ffe0ff */
[----:B------:R-:W-:Y:S01]  /*7780*/  FADD.FTZ R100, R100, R107 ;  /* 0x0000006b64647221 */ /* 0x000fe20000010000 */
[----:B------:R-:W-:Y:S01]  /*7790*/  MOV R3, R0 ;  /* 0x0000000000037202 */ /* 0x000fe20000000f00 */
[----:B------:R-:W-:Y:S01]  /*77a0*/  FADD.FTZ R101, R101, R104 ;  /* 0x0000006865657221 */ /* 0x000fe20000010000 */
[----:B--2---:R-:W-:Y:S02]  /*77b0*/  LDSM.16.MT88.4 R28, [R9+0xc00] ;  /* 0x000c0000091c783b */ /* 0x004fe40000004200 */
[----:B------:R-:W-:Y:S01]  /*77c0*/  MUFU.EX2 R141, R141 ;  /* 0x0000008d008d7308 */ /* 0x000fe20000000800 */
[----:B------:R-:W-:Y:S01]  /*77d0*/  FADD.FTZ R11, R11, R100 ;  /* 0x000000640b0b7221 */ /* 0x000fe20000010000 */
[----:B------:R-:W-:Y:S01]  /*77e0*/  FADD.FTZ R101, R10, R101 ;  /* 0x000000650a657221 */ /* 0x000fe20000010000 */
[----:B------:R-:W-:Y:S02]  /*77f0*/  MOV R85, R2 ;  /* 0x0000000200557202 */ /* 0x000fe40000000f00 */
[----:B------:R-:W-:Y:S05]  /*7800*/  FADD.FTZ R11, R106, R11 ;  /* 0x0000000b6a0b7221 */ /* 0x000fea0000010000 */
[----:B------:R-:W-:Y:S10]  /*7810*/  MUFU.EX2 R143, R143 ;  /* 0x0000008f008f7308 */ /* 0x000ff40000000800 */
[----:B------:R-:W-:Y:S10]  /*7820*/  MUFU.EX2 R136, R136 ;  /* 0x0000008800887308 */ /* 0x000ff40000000800 */
[----:B------:R-:W-:Y:S01]  /*7830*/  MUFU.EX2 R140, R140 ;  /* 0x0000008c008c7308 */ /* 0x000fe20000000800 */
[C---:B---3--:R-:W-:Y:S09]  /*7840*/  HMMA.16816.F32.BF16 R44, R92.reuse, R96, R44 ;  /* 0x000000605c2c723c */ /* 0x048ff2000004182c */
[----:B------:R-:W-:Y:S01]  /*7850*/  MUFU.EX2 R145, R145 ;  /* 0x0000009100917308 */ /* 0x000fe20000000800 */
[C---:B------:R-:W-:Y:S01]  /*7860*/  HMMA.16816.F32.BF16 R48, R92.reuse, R98, R48 ;  /* 0x000000625c30723c */ /* 0x040fe20000041830 */
[----:B------:R-:W1:Y:S08]  /*7870*/  LDSM.16.MT88.4 R96, [R90+0x7000] ;  /* 0x007000005a60783b */ /* 0x000e700000004200 */
[----:B------:R-:W-:Y:S10]  /*7880*/  MUFU.EX2 R147, R147 ;  /* 0x0000009300937308 */ /* 0x000ff40000000800 */
[----:B------:R-:W-:Y:S10]  /*7890*/  MUFU.EX2 R142, R142 ;  /* 0x0000008e008e7308 */ /* 0x000ff40000000800 */
[----:B------:R-:W-:Y:S10]  /*78a0*/  MUFU.EX2 R108, R108 ;  /* 0x0000006c006c7308 */ /* 0x000ff40000000800 */
[----:B------:R-:W2:Y:S10]  /*78b0*/  MUFU.EX2 R109, R109 ;  /* 0x0000006d006d7308 */ /* 0x000eb40000000800 */
[----:B------:R-:W-:Y:S01]  /*78c0*/  MUFU.EX2 R110, R110 ;  /* 0x0000006e006e7308 */ /* 0x000fe20000000800 */
[C---:B-1----:R-:W-:Y:S09]  /*78d0*/  HMMA.16816.F32.BF16 R52, R92.reuse, R96, R52 ;  /* 0x000000605c34723c */ /* 0x042ff20000041834 */
[----:B------:R-:W1:Y:S01]  /*78e0*/  MUFU.EX2 R137, R137 ;  /* 0x0000008900897308 */ /* 0x000e620000000800 */
[C---:B--2---:R-:W-:Y:S01]  /*78f0*/  F2FP.BF16.F32.PACK_AB R17, R109.reuse, R108 ;  /* 0x0000006c6d11723e */ /* 0x044fe200000010ff */
[----:B------:R-:W-:Y:S01]  /*7900*/  FADD.FTZ R108, R108, R101 ;  /* 0x000000656c6c7221 */ /* 0x000fe20000010000 */
[C---:B------:R-:W-:Y:S01]  /*7910*/  HMMA.16816.F32.BF16 R56, R92.reuse, R98, R56 ;  /* 0x000000625c38723c */ /* 0x040fe20000041838 */
[----:B------:R-:W2:Y:S06]  /*7920*/  LDSM.16.MT88.4 R96, [R9+0x1000] ;  /* 0x001000000960783b */ /* 0x000eac0000004200 */
[----:B------:R-:W-:Y:S01]  /*7930*/  MUFU.EX2 R139, R139 ;  /* 0x0000008b008b7308 */ /* 0x000fe20000000800 */
[----:B------:R-:W-:Y:S01]  /*7940*/  FADD.FTZ R108, R109, R108 ;  /* 0x0000006c6d6c7221 */ /* 0x000fe20000010000 */
[C---:B-1----:R-:W-:Y:S08]  /*7950*/  F2FP.BF16.F32.PACK_AB R18, R137.reuse, R110 ;  /* 0x0000006e8912723e */ /* 0x042ff000000010ff */
[----:B------:R-:W1:Y:S01]  /*7960*/  MUFU.EX2 R134, R134 ;  /* 0x0000008600867308 */ /* 0x000e620000000800 */
[----:B------:R-:W-:Y:S04]  /*7970*/  FADD.FTZ R110, R110, R11 ;  /* 0x0000000b6e6e7221 */ /* 0x000fe80000010000 */
[----:B------:R-:W-:Y:S05]  /*7980*/  FADD.FTZ R137, R137, R110 ;  /* 0x0000006e89897221 */ /* 0x000fea0000010000 */
[----:B------:R-:W-:Y:S10]  /*7990*/  MUFU.EX2 R144, R144 ;  /* 0x0000009000907308 */ /* 0x000ff40000000800 */
[----:B------:R-:W-:Y:S01]  /*79a0*/  MUFU.EX2 R146, R146 ;  /* 0x0000009200927308 */ /* 0x000fe20000000800 */
[C---:B-1----:R-:W-:Y:S01]  /*79b0*/  F2FP.BF16.F32.PACK_AB R19, R134.reuse, R139 ;  /* 0x0000008b8613723e */ /* 0x042fe200000010ff */
[----:B------:R-:W-:Y:S04]  /*79c0*/  FADD.FTZ R139, R139, R108 ;  /* 0x0000006c8b8b7221 */ /* 0x000fe80000010000 */
[----:B------:R-:W-:Y:S04]  /*79d0*/  FADD.FTZ R134, R134, R139 ;  /* 0x0000008b86867221 */ /* 0x000fe80000010000 */
[----:B------:R-:W1:Y:S01]  /*79e0*/  MUFU.EX2 R33, R33 ;  /* 0x0000002100217308 */ /* 0x000e620000000800 */
[C---:B--2---:R-:W-:Y:S09]  /*79f0*/  HMMA.16816.F32.BF16 R60, R92.reuse, R96, R60 ;  /* 0x000000605c3c723c */ /* 0x044ff2000004183c */
[----:B------:R-:W-:Y:S01]  /*7a00*/  MUFU.EX2 R148, R148 ;  /* 0x0000009400947308 */ /* 0x000fe20000000800 */
[C---:B------:R-:W-:Y:S01]  /*7a10*/  HMMA.16816.F32.BF16 R64, R92.reuse, R98, R64 ;  /* 0x000000625c40723c */ /* 0x040fe20000041840 */
[----:B------:R-:W2:Y:S08]  /*7a20*/  LDSM.16.MT88.4 R96, [R90+0x8000] ;  /* 0x008000005a60783b */ /* 0x000eb00000004200 */
[----:B------:R-:W3:Y:S01]  /*7a30*/  MUFU.EX2 R111, R111 ;  /* 0x0000006f006f7308 */ /* 0x000ee20000000800 */
[C---:B--2---:R-:W-:Y:S08]  /*7a40*/  HMMA.16816.F32.BF16 R68, R92.reuse, R96, R68 ;  /* 0x000000605c44723c */ /* 0x044ff00000041844 */
[C---:B------:R-:W-:Y:S01]  /*7a50*/  HMMA.16816.F32.BF16 R72, R92.reuse, R98, R72 ;  /* 0x000000625c48723c */ /* 0x040fe20000041848 */
[----:B------:R-:W2:Y:S07]  /*7a60*/  LDSM.16.MT88.4 R96, [R9+0x2000] ;  /* 0x002000000960783b */ /* 0x000eae0000004200 */
[C---:B--2---:R-:W-:Y:S08]  /*7a70*/  HMMA.16816.F32.BF16 R76, R92.reuse, R96, R76 ;  /* 0x000000605c4c723c */ /* 0x044ff0000004184c */
[----:B------:R-:W-:Y:S01]  /*7a80*/  HMMA.16816.F32.BF16 R12, R92, R98, R12 ;  /* 0x000000625c0c723c */ /* 0x000fe2000004180c */
[----:B------:R-:W-:Y:S07]  /*7a90*/  LDSM.16.MT88.4 R92, [R90+0x7c00] ;  /* 0x007c00005a5c783b */ /* 0x000fee0000004200 */
[C---:B------:R-:W-:Y:S08]  /*7aa0*/  HMMA.16816.F32.BF16 R36, R16.reuse, R80, R36 ;  /* 0x000000501024723c */ /* 0x040ff00000041824 */
        /* <DEDUP_REMOVED lines=14> */
[C---:B--2---:R-:W-:Y:S03]  /*7b90*/  HMMA.16816.F32.BF16 R76, R16.reuse, R80, R76 ;  /* 0x00000050104c723c */ /* 0x044fe6000004184c */
[----:B-1----:R-:W-:Y:S01]  /*7ba0*/  F2FP.BF16.F32.PACK_AB R81, R33, R146 ;  /* 0x000000922151723e */ /* 0x002fe200000010ff */
[--C-:B------:R-:W-:Y:S01]  /*7bb0*/  FFMA.FTZ R80, R34, UR4, -R102.reuse ;  /* 0x0000000422507c23 */ /* 0x100fe20008010866 */
[----:B------:R-:W-:Y:S03]  /*7bc0*/  FFMA.FTZ R102, R35, UR4, -R102 ;  /* 0x0000000423667c23 */ /* 0x000fe60008010866 */
[----:B------:R-:W-:Y:S01]  /*7bd0*/  HMMA.16816.F32.BF16 R12, R16, R82, R12 ;  /* 0x00000052100c723c */ /* 0x000fe2000004180c */
[----:B------:R1:W-:Y:S02]  /*7be0*/  MUFU.EX2 R103, R80 ;  /* 0x0000005000677308 */ /* 0x0003e40000000800 */
[----:B------:R-:W-:Y:S01]  /*7bf0*/  F2FP.BF16.F32.PACK_AB R16, R141, R138 ;  /* 0x0000008a8d10723e */ /* 0x000fe200000010ff */
[----:B------:R-:W-:Y:S01]  /*7c00*/  FADD.FTZ R138, R138, R137 ;  /* 0x000000898a8a7221 */ /* 0x000fe20000010000 */
[----:B------:R-:W-:Y:S01]  /*7c10*/  F2FP.BF16.F32.PACK_AB R17, R136, R143 ;  /* 0x0000008f8811723e */ /* 0x000fe200000010ff */
[----:B------:R-:W-:Y:S01]  /*7c20*/  FADD.FTZ R143, R143, R134 ;  /* 0x000000868f8f7221 */ /* 0x000fe20000010000 */
[----:B------:R-:W-:Y:S01]  /*7c30*/  F2FP.BF16.F32.PACK_AB R18, R145, R140 ;  /* 0x0000008c9112723e */ /* 0x000fe200000010ff */
[----:B------:R-:W-:Y:S01]  /*7c40*/  FADD.FTZ R141, R141, R138 ;  /* 0x0000008a8d8d7221 */ /* 0x000fe20000010000 */
[----:B------:R-:W-:Y:S02]  /*7c50*/  F2FP.BF16.F32.PACK_AB R19, R142, R147 ;  /* 0x000000938e13723e */ /* 0x000fe400000010ff */
[----:B------:R-:W2:Y:S01]  /*7c60*/  MUFU.EX2 R102, R102 ;  /* 0x0000006600667308 */ /* 0x000ea20000000800 */
[----:B---3--:R-:W-:Y:S01]  /*7c70*/  F2FP.BF16.F32.PACK_AB R82, R111, R148 ;  /* 0x000000946f52723e */ /* 0x008fe200000010ff */
[----:B------:R-:W-:Y:S01]  /*7c80*/  FADD.FTZ R136, R136, R143 ;  /* 0x0000008f88887221 */ /* 0x000fe20000010000 */
[----:B------:R-:W-:Y:S02]  /*7c90*/  FADD.FTZ R140, R140, R141 ;  /* 0x0000008d8c8c7221 */ /* 0x000fe40000010000 */
[C---:B------:R-:W-:Y:S03]  /*7ca0*/  HMMA.16816.F32.BF16 R36, R16.reuse, R20, R36 ;  /* 0x000000141024723c */ /* 0x040fe60000041824 */
[----:B-1----:R-:W-:Y:S01]  /*7cb0*/  F2FP.BF16.F32.PACK_AB R80, R133, R144 ;  /* 0x000000908550723e */ /* 0x002fe200000010ff */
[----:B------:R-:W-:Y:S01]  /*7cc0*/  FADD.FTZ R147, R147, R136 ;  /* 0x0000008893937221 */ /* 0x000fe20000010000 */
[----:B------:R-:W-:Y:S03]  /*7cd0*/  FADD.FTZ R145, R145, R140 ;  /* 0x0000008c91917221 */ /* 0x000fe60000010000 */
[C---:B------:R-:W-:Y:S01]  /*7ce0*/  HMMA.16816.F32.BF16 R40, R16.reuse, R22, R40 ;  /* 0x000000161028723c */ /* 0x040fe20000041828 */
[----:B------:R-:W1:Y:S02]  /*7cf0*/  LDSM.16.MT88.4 R20, [R90+0x7800] ;  /* 0x007800005a14783b */ /* 0x000e640000004200 */
[----:B--2---:R-:W-:Y:S01]  /*7d00*/  F2FP.BF16.F32.PACK_AB R83, R102, R103 ;  /* 0x000000676653723e */ /* 0x004fe200000010ff */
[----:B------:R-:W-:Y:S01]  /*7d10*/  FADD.FTZ R147, R142, R147 ;  /* 0x000000938e937221 */ /* 0x000fe20000010000 */
[----:B------:R-:W-:Y:S03]  /*7d20*/  FADD.FTZ R144, R144, R145 ;  /* 0x0000009190907221 */ /* 0x000fe60000010000 */
[C---:B------:R-:W-:Y:S03]  /*7d30*/  HMMA.16816.F32.BF16 R44, R16.reuse, R24, R44 ;  /* 0x00000018102c723c */ /* 0x040fe6000004182c */
[----:B------:R-:W-:Y:S01]  /*7d40*/  FADD.FTZ R146, R146, R147 ;  /* 0x0000009392927221 */ /* 0x000fe20000010000 */
[----:B------:R-:W-:Y:S03]  /*7d50*/  FADD.FTZ R133, R133, R144 ;  /* 0x0000009085857221 */ /* 0x000fe60000010000 */
[----:B------:R-:W-:Y:S01]  /*7d60*/  FADD.FTZ R146, R33, R146 ;  /* 0x0000009221927221 */ /* 0x000fe20000010000 */
[C---:B------:R-:W-:Y:S01]  /*7d70*/  HMMA.16816.F32.BF16 R48, R16.reuse, R26, R48 ;  /* 0x0000001a1030723c */ /* 0x040fe20000041830 */
[----:B------:R-:W2:Y:S02]  /*7d80*/  LDSM.16.MT88.4 R24, [R9+0x1800] ;  /* 0x001800000918783b */ /* 0x000ea40000004200 */
[----:B------:R-:W-:Y:S01]  /*7d90*/  FADD.FTZ R148, R148, R133 ;  /* 0x0000008594947221 */ /* 0x000fe20000010000 */
[----:B------:R-:W-:Y:S03]  /*7da0*/  FADD.FTZ R103, R103, R146 ;  /* 0x0000009267677221 */ /* 0x000fe60000010000 */
[----:B------:R-:W-:Y:S01]  /*7db0*/  FADD.FTZ R133, R111, R148 ;  /* 0x000000946f857221 */ /* 0x000fe20000010000 */
[----:B------:R-:W-:Y:S01]  /*7dc0*/  FADD.FTZ R132, R102, R103 ;  /* 0x0000006766847221 */ /* 0x000fe20000010000 */
        /* <DEDUP_REMOVED lines=11> */
[----:B------:R-:W2:Y:S08]  /*7e80*/  LDSM.16.MT88.4 R16, [R9+0x1c00] ;  /* 0x001c00000910783b */ /* 0x000eb00000004200 */
[----:B------:R-:W-:Y:S01]  /*7e90*/  LDSM.16.MT88.4 R24, [R9+0x2c00] ;  /* 0x002c00000918783b */ /* 0x000fe20000004200 */
[C---:B-1----:R-:W-:Y:S08]  /*7ea0*/  HMMA.16816.F32.BF16 R36, R80.reuse, R20, R36 ;  /* 0x000000145024723c */ /* 0x042ff00000041824 */
[C---:B------:R-:W-:Y:S01]  /*7eb0*/  HMMA.16816.F32.BF16 R40, R80.reuse, R22, R40 ;  /* 0x000000165028723c */ /* 0x040fe20000041828 */
[----:B------:R-:W1:Y:S07]  /*7ec0*/  LDSM.16.MT88.4 R20, [R90+0x8c00] ;  /* 0x008c00005a14783b */ /* 0x000e6e0000004200 */
[C---:B------:R-:W-:Y:S08]  /*7ed0*/  HMMA.16816.F32.BF16 R44, R80.reuse, R28, R44 ;  /* 0x0000001c502c723c */ /* 0x040ff0000004182c */
[C---:B------:R-:W-:Y:S08]  /*7ee0*/  HMMA.16816.F32.BF16 R48, R80.reuse, R30, R48 ;  /* 0x0000001e5030723c */ /* 0x040ff00000041830 */
[C---:B------:R-:W-:Y:S08]  /*7ef0*/  HMMA.16816.F32.BF16 R52, R80.reuse, R92, R52 ;  /* 0x0000005c5034723c */ /* 0x040ff00000041834 */
[C---:B------:R-:W-:Y:S08]  /*7f00*/  HMMA.16816.F32.BF16 R56, R80.reuse, R94, R56 ;  /* 0x0000005e5038723c */ /* 0x040ff00000041838 */
[C---:B--2---:R-:W-:Y:S08]  /*7f10*/  HMMA.16816.F32.BF16 R60, R80.reuse, R16, R60 ;  /* 0x00000010503c723c */ /* 0x044ff0000004183c */
[C---:B------:R-:W-:Y:S08]  /*7f20*/  HMMA.16816.F32.BF16 R64, R80.reuse, R18, R64 ;  /* 0x000000125040723c */ /* 0x040ff00000041840 */
[C---:B-1----:R-:W-:Y:S08]  /*7f30*/  HMMA.16816.F32.BF16 R68, R80.reuse, R20, R68 ;  /* 0x000000145044723c */ /* 0x042ff00000041844 */
[C---:B------:R-:W-:Y:S08]  /*7f40*/  HMMA.16816.F32.BF16 R72, R80.reuse, R22, R72 ;  /* 0x000000165048723c */ /* 0x040ff00000041848 */
[C---:B------:R-:W-:Y:S08]  /*7f50*/  HMMA.16816.F32.BF16 R76, R80.reuse, R24, R76 ;  /* 0x00000018504c723c */ /* 0x040ff0000004184c */
[----:B------:R-:W-:Y:S01]  /*7f60*/  HMMA.16816.F32.BF16 R80, R80, R26, R12 ;  /* 0x0000001a5050723c */ /* 0x000fe2000004180c */
[----:B------:R-:W-:Y:S08]  /*7f70*/  @!UPT UIADD3 URZ, UPT, UPT, URZ, URZ, URZ ;  /* 0x000000fffffff290 */ /* 0x000ff0000fffe0ff */
[----:B------:R-:W-:Y:S11]  /*7f80*/  @P0 BRA `(.L_x_282) ;  /* 0xffffffe400640947 */ /* 0x000ff6000383ffff */
.L_x_281:
[----:B------:R-:W1:Y:S01]  /*7f90*/  SHFL.BFLY PT, R10, R133, 0x2, 0x1f ;  /* 0x0c401f00850a7f89 */ /* 0x000e6200000e0000 */
[----:B------:R-:W-:Y:S01]  /*7fa0*/  SHF.L.U32 R3, R91, 0x1, RZ ;  /* 0x000000015b037819 */ /* 0x000fe200000006ff */
[----:B------:R-:W2:Y:S01]  /*7fb0*/  LDC R12, c[0x0][0x434] ;  /* 0x00010d00ff0c7b82 */ /* 0x000ea20000000800 */
[----:B------:R-:W-:Y:S01]  /*7fc0*/  LOP3.LUT R6, R126, 0xc0, RZ, 0xc0, !PT ;  /* 0x000000c07e067812 */ /* 0x000fe200078ec0ff */
[----:B------:R-:W3:Y:S01]  /*7fd0*/  SHFL.BFLY PT, R9, R132, 0x2, 0x1f ;  /* 0x0c401f0084097f89 */ /* 0x000ee200000e0000 */
[----:B------:R-:W-:Y:S02]  /*7fe0*/  LOP3.LUT R3, R3, 0x6, RZ, 0xc0, !PT ;  /* 0x0000000603037812 */ /* 0x000fe400078ec0ff */
[----:B------:R-:W-:Y:S01]  /*7ff0*/  LOP3.LUT R6, R6, 0x18, R91, 0xf8, !PT ;  /* 0x0000001806067812 */ /* 0x000fe200078ef85b */
[----:B------:R-:W4:Y:S01]  /*8000*/  S2R R19, SR_CTAID.Z ;  /* 0x0000000000137919 */ /* 0x000f220000002700 */
[----:B------:R-:W-:Y:S01]  /*8010*/  LOP3.LUT R3, R3, 0x3e00, R114, 0xf8, !PT ;  /* 0x00003e0003037812 */ /* 0x000fe200078ef872 */
[----:B------:R-:W2:Y:S01]  /*8020*/  LDC R18, c[0x0][0x434] ;  /* 0x00010d00ff127b82 */ /* 0x000ea20000000800 */
[----:B------:R-:W-:-:S02]  /*8030*/  ISETP.NE.AND P0, PT, R123, -0x1, PT ;  /* 0xffffffff7b00780c */ /* 0x000fc40003f05270 */
[--C-:B------:R-:W-:Y:S02]  /*8040*/  LOP3.LUT R3, R3, 0x20, R126.reuse, 0xf8, !PT ;  /* 0x0000002003037812 */ /* 0x100fe400078ef87e */
[----:B------:R-:W-:Y:S02]  /*8050*/  LOP3.LUT R23, R91, 0x18, RZ, 0xc0, !PT ;  /* 0x000000185b177812 */ /* 0x000fe400078ec0ff */
[----:B------:R-:W-:Y:S01]  /*8060*/  LOP3.LUT R3, R3, R6, RZ, 0xfc, !PT ;  /* 0x0000000603037212 */ /* 0x000fe200078efcff */
[----:B------:R-:W2:Y:S01]  /*8070*/  LDC.U8 R22, c[0x0][0x548] ;  /* 0x00015200ff167b82 */ /* 0x000ea20000000000 */
[--C-:B------:R-:W-:Y:S02]  /*8080*/  LOP3.LUT R23, R23, 0xd8, R126.reuse, 0x78, !PT ;  /* 0x000000d817177812 */ /* 0x100fe400078e787e */
[----:B------:R-:W-:Y:S02]  /*8090*/  LEA R3, R3, UR5, 0x1 ;  /* 0x0000000503037c11 */ /* 0x000fe4000f8e08ff */
[----:B------:R-:W-:Y:S01]  /*80a0*/  LOP3.LUT R126, R23, 0x1f20, R126, 0xf8, !PT ;  /* 0x00001f20177e7812 */ /* 0x000fe200078ef87e */
[----:B-1----:R-:W-:-:S02]  /*80b0*/  FADD.FTZ R10, R10, R133 ;  /* 0x000000850a0a7221 */ /* 0x002fc40000010000 */
[----:B------:R-:W1:Y:S01]  /*80c0*/  LDC.U8 R6, c[0x0][0x549] ;  /* 0x00015240ff067b82 */ /* 0x000e620000000000 */
[----:B---3--:R-:W-:Y:S02]  /*80d0*/  FADD.FTZ R9, R9, R132 ;  /* 0x0000008409097221 */ /* 0x008fe40000010000 */
[----:B------:R-:W3:Y:S04]  /*80e0*/  SHFL.BFLY PT, R5, R10, 0x1, 0x1f ;  /* 0x0c201f000a057f89 */ /* 0x000ee800000e0000 */
[----:B------:R-:W5:Y:S01]  /*80f0*/  SHFL.BFLY PT, R4, R9, 0x1, 0x1f ;  /* 0x0c201f0009047f89 */ /* 0x000f6200000e0000 */
[----:B------:R-:W2:Y:S08]  /*8100*/  @!P0 LDC.64 R16, c[0x0][0x400] ;  /* 0x00010000ff108b82 */ /* 0x000eb00000000a00 */
[----:B------:R-:W2:Y:S01]  /*8110*/  @P0 LDC.64 R14, c[0x0][0x408] ;  /* 0x00010200ff0e0b82 */ /* 0x000ea20000000a00 */
[----:B-1----:R-:W-:-:S02]  /*8120*/  ISETP.NE.AND P1, PT, R6, RZ, PT ;  /* 0x000000ff0600720c */ /* 0x002fc40003f25270 */
[----:B------:R-:W1:Y:S01]  /*8130*/  S2R R6, SR_CTAID.X ;  /* 0x0000000000067919 */ /* 0x000e620000002500 */
[----:B---3--:R-:W-:Y:S01]  /*8140*/  FADD.FTZ R5, R10, R5 ;  /* 0x000000050a057221 */ /* 0x008fe20000010000 */
[----:B------:R-:W-:Y:S01]  /*8150*/  LOP3.LUT R10, R113, 0x40, RZ, 0xc0, !PT ;  /* 0x00000040710a7812 */ /* 0x000fe200078ec0ff */
[----:B-----5:R-:W-:Y:S02]  /*8160*/  FADD.FTZ R4, R9, R4 ;  /* 0x0000000409047221 */ /* 0x020fe40000010000 */
[----:B------:R-:W3:Y:S01]  /*8170*/  MUFU.RCP R8, R5 ;  /* 0x0000000500087308 */ /* 0x000ee20000001000 */
[----:B------:R-:W-:Y:S02]  /*8180*/  FSETP.NE.FTZ.AND P4, PT, R5, RZ, PT ;  /* 0x000000ff0500720b */ /* 0x000fe40003f95000 */
[----:B------:R-:W-:Y:S02]  /*8190*/  IADD3 R11, PT, PT, R3, -R10, RZ ;  /* 0x8000000a030b7210 */ /* 0x000fe40007ffe0ff */
[----:B------:R-:W-:Y:S01]  /*81a0*/  FSETP.NE.FTZ.AND P3, PT, R4, RZ, PT ;  /* 0x000000ff0400720b */ /* 0x000fe20003f75000 */
[----:B------:R-:W2:Y:S01]  /*81b0*/  @P1 LDC R21, c[0x0][0x430] ;  /* 0x00010c00ff151b82 */ /* 0x000ea20000000800 */
[----:B------:R-:W-:Y:S01]  /*81c0*/  @P1 MOV R20, 0x1 ;  /* 0x0000000100141802 */ /* 0x000fe20000000f00 */
[----:B------:R-:W5:Y:S08]  /*81d0*/  MUFU.RCP R7, R4 ;  /* 0x0000000400077308 */ /* 0x000f700000001000 */
[----:B------:R-:W1:Y:S01]  /*81e0*/  @P4 MUFU.LG2 R5, R5 ;  /* 0x0000000500054308 */ /* 0x000e620000000c00 */
[----:B---3--:R-:W-:-:S05]  /*81f0*/  FSEL R8, R8, 1, P4 ;  /* 0x3f80000008087808 */ /* 0x008fca0002000000 */
[C---:B------:R-:W-:Y:S01]  /*8200*/  FMUL.FTZ R36, R8.reuse, R36 ;  /* 0x0000002408247220 */ /* 0x040fe20000410000 */
[C---:B------:R-:W-:Y:S01]  /*8210*/  FMUL.FTZ R37, R8.reuse, R37 ;  /* 0x0000002508257220 */ /* 0x040fe20000410000 */
        /* <DEDUP_REMOVED lines=25> */
[----:B------:R-:W-:Y:S01]  /*83b0*/  LOP3.LUT R8, R113, 0x20, RZ, 0xc0, !PT ;  /* 0x0000002071087812 */ /* 0x000fe200078ec0ff */
        /* <DEDUP_REMOVED lines=52> */
[----:B------:R-:W-:-:S02]  /*8700*/  F2FP.BF16.F32.PACK_AB R78, R79, R78 ;  /* 0x0000004e4f4e723e */ /* 0x000fc400000010ff */
[----:B------:R-:W-:Y:S01]  /*8710*/  F2FP.BF16.F32.PACK_AB R80, R81, R80 ;  /* 0x000000505150723e */ /* 0x000fe200000010ff */
[----:B------:R-:W-:Y:S01]  /*8720*/  STS [R13+0x30], R48 ;  /* 0x000030300d007388 */ /* 0x000fe20000000800 */
[----:B------:R-:W-:-:S03]  /*8730*/  F2FP.BF16.F32.PACK_AB R7, R7, R82 ;  /* 0x000000520707723e */ /* 0x000fc600000010ff */
        /* <DEDUP_REMOVED lines=12> */
[----:B------:R-:W-:Y:S04]  /*8800*/  STS [R9+0x2210], R74 ;  /* 0x0022104a09007388 */ /* 0x000fe80000000800 */
[----:B------:R-:W-:Y:S04]  /*8810*/  STS [R11+0x2020], R76 ;  /* 0x0020204c0b007388 */ /* 0x000fe80000000800 */
[----:B------:R-:W-:Y:S04]  /*8820*/  STS [R11+0x2220], R78 ;  /* 0x0022204e0b007388 */ /* 0x000fe80000000800 */
[----:B------:R-:W-:Y:S04]  /*8830*/  STS [R13+0x2030], R80 ;  /* 0x002030500d007388 */ /* 0x000fe80000000800 */
[----:B------:R3:W-:Y:S01]  /*8840*/  STS [R13+0x2230], R7 ;  /* 0x002230070d007388 */ /* 0x0007e20000000800 */
[----:B--2---:R-:W2:Y:S01]  /*8850*/  S2R R3, SR_CTAID.Y ;  /* 0x0000000000037919 */ /* 0x004ea20000002600 */
[----:B---3--:R-:W3:Y:S01]  /*8860*/  @P1 LDC R13, c[0x0][0x430] ;  /* 0x00010c00ff0d1b82 */ /* 0x008ee20000000800 */
[----:B------:R-:W-:Y:S01]  /*8870*/  LEA R7, R126, UR5, 0x1 ;  /* 0x000000057e077c11 */ /* 0x000fe2000f8e08ff */
[----:B-1--4-:R-:W-:Y:S06]  /*8880*/  @P1 BRA `(.L_x_285) ;  /* 0x0000000000201947 */ /* 0x012fec0003800000 */
[----:B------:R-:W-:Y:S01]  /*8890*/  ISETP.NE.AND P2, PT, R22, RZ, PT ;  /* 0x000000ff1600720c */ /* 0x000fe20003f45270 */
[----:B------:R-:W1:-:S12]  /*88a0*/  LDC R9, c[0x0][0x3e0] ;  /* 0x0000f800ff097b82 */ /* 0x000e580000000800 */
[----:B------:R-:W1:Y:S01]  /*88b0*/  @P2 LDC R20, c[0x0][0x454] ;  /* 0x00011500ff142b82 */ /* 0x000e620000000800 */
[----:B---3--:R-:W-:Y:S02]  /*88c0*/  @P2 MOV R13, 0x1 ;  /* 0x00000001000d2802 */ /* 0x008fe40000000f00 */
[----:B------:R-:W-:-:S05]  /*88d0*/  @!P2 MOV R13, 0x1 ;  /* 0x00000001000da802 */ /* 0x000fca0000000f00 */
[----:B------:R-:W4:Y:S01]  /*88e0*/  @P2 LDC R18, c[0x0][0x454] ;  /* 0x00011500ff122b82 */ /* 0x000f220000000800 */
[-C--:B-1----:R-:W-:Y:S02]  /*88f0*/  @P2 IMAD R20, R20, R9.reuse, RZ ;  /* 0x0000000914142224 */ /* 0x082fe400078e02ff */
[----:B------:R-:W-:-:S07]  /*8900*/  @!P2 IMAD R20, R12, R9, RZ ;  /* 0x000000090c14a224 */ /* 0x000fce00078e02ff */
.L_x_285:
[----:B------:R-:W-:Y:S01]  /*8910*/  BAR.SYNC.DEFER_BLOCKING 0x0 ;  /* 0x0000000000007b1d */ /* 0x000fe20000010000 */
[----:B------:R-:W-:Y:S01]  /*8920*/  ISETP.NE.AND P2, PT, R123, -0x1, PT ;  /* 0xffffffff7b00780c */ /* 0x000fe20003f45270 */
[----:B--2---:R-:W-:Y:S01]  /*8930*/  @!P0 IMAD.WIDE.U32 R26, R3, R16, RZ ;  /* 0x00000010031a8225 */ /* 0x004fe200078e00ff */
[----:B------:R-:W-:-:S03]  /*8940*/  ISETP.NE.AND P1, PT, R22, RZ, !P1 ;  /* 0x000000ff1600720c */ /* 0x000fc60004f25270 */
[----:B------:R-:W-:Y:S01]  /*8950*/  @P4 FMUL.FTZ R5, R5, 0.69314718246459960938 ;  /* 0x3f31721805054820 */ /* 0x000fe20000410000 */
[----:B------:R-:W-:Y:S01]  /*8960*/  LOP3.LUT P5, RZ, R91, 0x3, RZ, 0xc0, !PT ;  /* 0x000000035bff7812 */ /* 0x000fe200078ac0ff */
[----:B------:R-:W1:Y:S01]  /*8970*/  @P4 LDC R23, c[0x0][0x458] ;  /* 0x00011600ff174b82 */ /* 0x000e620000000800 */
[----:B------:R-:W2:Y:S01]  /*8980*/  @P3 MUFU.LG2 R4, R4 ;  /* 0x0000000400043308 */ /* 0x000ea20000000c00 */
[----:B------:R-:W-:Y:S01]  /*8990*/  @P0 IMAD.WIDE.U32 R24, R123, R14, RZ ;  /* 0x0000000e7b180225 */ /* 0x000fe200078e00ff */
[----:B------:R-:W-:Y:S01]  /*89a0*/  BSSY.RECONVERGENT B0, `(.L_x_286) ;  /* 0x000002c000007945 */ /* 0x000fe20003800200 */
[----:B------:R-:W-:Y:S02]  /*89b0*/  MOV R14, 0x7f800000 ;  /* 0x7f800000000e7802 */ /* 0x000fe40000000f00 */
[----:B------:R-:W-:Y:S02]  /*89c0*/  @!P0 IMAD R17, R3, R17, R27 ;  /* 0x0000001103118224 */ /* 0x000fe400078e021b */
[----:B------:R-:W5:Y:S01]  /*89d0*/  @P3 LDC R21, c[0x0][0x458] ;  /* 0x00011600ff153b82 */ /* 0x000f620000000800 */
[----:B------:R-:W-:-:S02]  /*89e0*/  @P0 IMAD R17, R123, R15, R25 ;  /* 0x0000000f7b110224 */ /* 0x000fc400078e0219 */
[----:B----4-:R-:W-:Y:S02]  /*89f0*/  IMAD R18, R19, R18, RZ ;  /* 0x0000001213127224 */ /* 0x010fe400078e02ff */
[C---:B------:R-:W-:Y:S01]  /*8a00*/  @!P2 IMAD R123, R3.reuse, R12, RZ ;  /* 0x0000000c037ba224 */ /* 0x040fe200078e02ff */
[----:B------:R-:W-:Y:S01]  /*8a10*/  MOV R12, 0x7f800000 ;  /* 0x7f800000000c7802 */ /* 0x000fe20000000f00 */
[----:B---3--:R-:W-:Y:S02]  /*8a20*/  IMAD R27, R6, R13, RZ ;  /* 0x0000000d061b7224 */ /* 0x008fe400078e02ff */
[----:B------:R-:W-:Y:S01]  /*8a30*/  @!P1 IMAD R18, R3, R20, R18 ;  /* 0x0000001403129224 */ /* 0x000fe200078e0212 */
[----:B------:R3:W4:Y:S01]  /*8a40*/  LDS.128 R8, [R7+0x800] ;  /* 0x0008000007087984 */ /* 0x0007220000000c00 */
[----:B------:R-:W-:Y:S01]  /*8a50*/  SHF.R.S32.HI R3, RZ, 0x1f, R123 ;  /* 0x0000001fff037819 */ /* 0x000fe2000001147b */
[----:B--2---:R-:W-:Y:S01]  /*8a60*/  @P3 FMUL.FTZ R29, R4, 0.69314718246459960938 ;  /* 0x3f317218041d3820 */ /* 0x004fe20000410000 */
[----:B------:R-:W-:-:S02]  /*8a70*/  SEL R15, R123, RZ, P1 ;  /* 0x000000ff7b0f7207 */ /* 0x000fc40000800000 */
[----:B------:R-:W-:Y:S01]  /*8a80*/  SHF.L.U32 R27, R27, 0x6, RZ ;  /* 0x000000061b1b7819 */ /* 0x000fe200000006ff */
[----:B-1----:R-:W-:Y:S01]  /*8a90*/  @P4 FFMA.FTZ R14, R2, R23, R5 ;  /* 0x00000017020e4223 */ /* 0x002fe20000010005 */
[----:B------:R-:W-:Y:S02]  /*8aa0*/  SEL R3, R3, RZ, P1 ;  /* 0x000000ff03037207 */ /* 0x000fe40000800000 */
[--C-:B------:R-:W-:Y:S02]  /*8ab0*/  IADD3 R15, P2, P1, R27, R15, R18.reuse ;  /* 0x0000000f1b0f7210 */ /* 0x100fe4000795e012 */
[----:B------:R-:W-:Y:S02]  /*8ac0*/  SHF.R.S32.HI R18, RZ, 0x1f, R18 ;  /* 0x0000001fff127819 */ /* 0x000fe40000011412 */
[----:B------:R-:W-:Y:S01]  /*8ad0*/  SHF.R.S32.HI R27, RZ, 0x1f, R27 ;  /* 0x0000001fff1b7819 */ /* 0x000fe2000001141b */
[----:B-----5:R-:W-:Y:S01]  /*8ae0*/  @P3 FFMA.FTZ R12, R0, R21, R29 ;  /* 0x00000015000c3223 */ /* 0x020fe2000001001d */
[----:B------:R-:W-:-:S02]  /*8af0*/  SHF.R.U32.HI R20, RZ, 0x2, R91 ;  /* 0x00000002ff147819 */ /* 0x000fc4000001165b */
[----:B------:R-:W-:Y:S01]  /*8b00*/  IADD3.X R18, PT, PT, R27, R3, R18, P2, P1 ;  /* 0x000000031b127210 */ /* 0x000fe200017e2412 */
[----:B---34-:R-:W-:Y:S06]  /*8b10*/  @P5 BRA `(.L_x_287) ;  /* 0x0000000000505947 */ /* 0x018fec0003800000 */
[----:B------:R-:W-:-:S04]  /*8b20*/  SHF.R.U32.HI R91, RZ, 0x1, R91 ;  /* 0x00000001ff5b7819 */ /* 0x000fc8000001165b */
[----:B------:R-:W-:-:S04]  /*8b30*/  LOP3.LUT R91, R91, 0x30, RZ, 0xc0, !PT ;  /* 0x000000305b5b7812 */ /* 0x000fc800078ec0ff */
[----:B------:R-:W-:-:S04]  /*8b40*/  LOP3.LUT R0, R91, 0x7, R20, 0xf8, !PT ;  /* 0x000000075b007812 */ /* 0x000fc800078ef814 */
[C---:B------:R-:W-:Y:S01]  /*8b50*/  ISETP.GE.AND P4, PT, R0.reuse, R115, PT ;  /* 0x000000730000720c */ /* 0x040fe20003f86270 */
[----:B------:R-:W-:-:S05]  /*8b60*/  VIADD R16, R0, 0x8 ;  /* 0x0000000800107836 */ /* 0x000fca0000000000 */
[----:B------:R-:W-:-:S07]  /*8b70*/  ISETP.GE.AND P3, PT, R16, R115, PT ;  /* 0x000000731000720c */ /* 0x000fce0003f66270 */
[----:B------:R-:W1:Y:S01]  /*8b80*/  @!P4 LDC.64 R4, c[0x0][0x420] ;  /* 0x00010800ff04cb82 */ /* 0x000e620000000a00 */
[----:B------:R-:W-:-:S05]  /*8b90*/  @!P4 IMAD R0, R0, R13, RZ ;  /* 0x0000000d0000c224 */ /* 0x000fca00078e02ff */
[----:B------:R-:W-:Y:S01]  /*8ba0*/  @!P3 IMAD R16, R16, R13, RZ ;  /* 0x0000000d1010b224 */ /* 0x000fe200078e02ff */
[-C--:B------:R-:W-:Y:S01]  /*8bb0*/  @!P4 IADD3 R13, P2, PT, R0, R15.reuse, RZ ;  /* 0x0000000f000dc210 */ /* 0x080fe20007f5e0ff */
[----:B------:R-:W2:Y:S03]  /*8bc0*/  @!P3 LDC.64 R2, c[0x0][0x420] ;  /* 0x00010800ff02bb82 */ /* 0x000ea60000000a00 */
[----:B------:R-:W-:Y:S02]  /*8bd0*/  @!P3 IADD3 R15, P1, PT, R16, R15, RZ ;  /* 0x0000000f100fb210 */ /* 0x000fe40007f3e0ff */
[-C--:B------:R-:W-:Y:S02]  /*8be0*/  @!P4 LEA.HI.X.SX32 R0, R0, R18.reuse, 0x1, P2 ;  /* 0x000000120000c211 */ /* 0x080fe400010f0eff */
[----:B------:R-:W-:Y:S02]  /*8bf0*/  @!P3 LEA.HI.X.SX32 R16, R16, R18, 0x1, P1 ;  /* 0x000000121010b211 */ /* 0x000fe400008f0eff */
[----:B-1----:R-:W-:-:S04]  /*8c00*/  @!P4 LEA R4, P2, R13, R4, 0x2 ;  /* 0x000000040d04c211 */ /* 0x002fc800078410ff */
[----:B------:R-:W-:Y:S02]  /*8c10*/  @!P4 LEA.HI.X R5, R13, R5, R0, 0x2, P2 ;  /* 0x000000050d05c211 */ /* 0x000fe400010f1400 */
[----:B--2---:R-:W-:-:S03]  /*8c20*/  @!P3 LEA R2, P1, R15, R2, 0x2 ;  /* 0x000000020f02b211 */ /* 0x004fc600078210ff */
[----:B------:R1:W-:Y:S01]  /*8c30*/  @!P4 STG.E desc[UR14][R4.64], R14 ;  /* 0x0000000e0400c986 */ /* 0x0003e2000c10190e */
[----:B------:R-:W-:-:S05]  /*8c40*/  @!P3 LEA.HI.X R3, R15, R3, R16, 0x2, P1 ;  /* 0x000000030f03b211 */ /* 0x000fca00008f1410 */
[----:B------:R1:W-:Y:S04]  /*8c50*/  @!P3 STG.E desc[UR14][R2.64], R12 ;  /* 0x0000000c0200b986 */ /* 0x0003e8000c10190e */
.L_x_287:
[----:B------:R-:W-:Y:S05]  /*8c60*/  BSYNC.RECONVERGENT B0 ;  /* 0x0000000000007941 */ /* 0x000fea0003800200 */
.L_x_286:
[----:B------:R-:W2:Y:S01]  /*8c70*/  LDCU.64 UR4, c[0x0][0x410] ;  /* 0x00008200ff0477ac */ /* 0x000ea20008000a00 */
[----:B------:R-:W-:Y:S01]  /*8c80*/  @P0 IMAD.MOV.U32 R26, RZ, RZ, R24 ;  /* 0x000000ffff1a0224 */ /* 0x000fe200078e0018 */
[----:B------:R-:W-:Y:S01]  /*8c90*/  MOV R21, RZ ;  /* 0x000000ff00157202 */ /* 0x000fe20000000f00 */
[C---:B------:R-:W-:Y:S01]  /*8ca0*/  VIADD R0, R20.reuse, 0x20 ;  /* 0x0000002014007836 */ /* 0x040fe20000000000 */
[----:B------:R-:W-:Y:S01]  /*8cb0*/  ISETP.GE.AND P1, PT, R20, R115, PT ;  /* 0x000000731400720c */ /* 0x000fe20003f26270 */
[----:B-1----:R1:W3:Y:S01]  /*8cc0*/  LDS.128 R12, [R7+0x2000] ;  /* 0x00200000070c7984 */ /* 0x0022e20000000c00 */
[----:B------:R-:W-:Y:S01]  /*8cd0*/  IADD3 R2, P0, PT, R118, R26, RZ ;  /* 0x0000001a76027210 */ /* 0x000fe20007f1e0ff */
[----:B------:R-:W-:Y:S01]  /*8ce0*/  IMAD.WIDE.U32 R4, R6, 0x40, R20 ;  /* 0x0000004006047825 */ /* 0x000fe200078e0014 */
[----:B------:R-:W-:Y:S01]  /*8cf0*/  BSSY.RECONVERGENT B0, `(.L_x_288) ;  /* 0x0000018000007945 */ /* 0x000fe20003800200 */
[----:B------:R1:W4:Y:S01]  /*8d00*/  LDS.128 R20, [R7] ;  /* 0x0000000007147984 */ /* 0x0003220000000c00 */
[----:B------:R-:W-:-:S02]  /*8d10*/  IADD3.X R3, PT, PT, RZ, R17, RZ, P0, !PT ;  /* 0x00000011ff037210 */ /* 0x000fc400007fe4ff */
[----:B------:R-:W-:Y:S01]  /*8d20*/  ISETP.GE.AND P0, PT, R0, R115, PT ;  /* 0x000000730000720c */ /* 0x000fe20003f06270 */
[----:B--2---:R-:W-:-:S04]  /*8d30*/  IMAD.WIDE.U32 R2, R19, UR4, R2 ;  /* 0x0000000413027c25 */ /* 0x004fc8000f8e0002 */
[----:B------:R-:W-:Y:S02]  /*8d40*/  IMAD R25, R19, UR5, R3 ;  /* 0x0000000513197c24 */ /* 0x000fe4000f8e0203 */
[----:B------:R1:W2:Y:S01]  /*8d50*/  LDS.128 R16, [R7+0x1000] ;  /* 0x0010000007107984 */ /* 0x0002a20000000c00 */
[----:B------:R-:W-:Y:S05]  /*8d60*/  @P1 BRA `(.L_x_289) ;  /* 0x0000000000401947 */ /* 0x000fea0003800000 */
        /* <DEDUP_REMOVED lines=13> */
[----:B----4-:R1:W-:Y:S04]  /*8e40*/  @!P3 STG.E.128 desc[UR14][R28.64], R20 ;  /* 0x000000141c00b986 */ /* 0x0103e8000c101d0e */
[----:B--2---:R1:W-:Y:S04]  /*8e50*/  @!P2 STG.E.128 desc[UR14][R28.64+0x40], R16 ;  /* 0x000040101c00a986 */ /* 0x0043e8000c101d0e */
[----:B------:R1:W-:Y:S02]  /*8e60*/  @!P1 STG.E.128 desc[UR14][R28.64+0x80], R12 ;  /* 0x0000800c1c009986 */ /* 0x0003e4000c101d0e */
.L_x_289:
[----:B------:R-:W-:Y:S05]  /*8e70*/  BSYNC.RECONVERGENT B0 ;  /* 0x0000000000007941 */ /* 0x000fea0003800200 */
.L_x_288:
[----:B-1-3--:R1:W3:Y:S01]  /*8e80*/  LDS.128 R12, [R7+0x1800] ;  /* 0x00180000070c7984 */ /* 0x00a2e20000000c00 */
[----:B------:R-:W-:Y:S05]  /*8e90*/  @P0 EXIT ;  /* 0x000000000000094d */ /* 0x000fea0003800000 */
[----:B------:R-:W5:Y:S01]  /*8ea0*/  LDCU.64 UR6, c[0x0][0x408] ;  /* 0x00008100ff0677ac */ /* 0x000f620008000a00 */
[----:B--2---:R2:W1:Y:S01]  /*8eb0*/  LDS.128 R16, [R7+0x2800] ;  /* 0x0028000007107984 */ /* 0x0044620000000c00 */
[----:B------:R-:W-:Y:S01]  /*8ec0*/  IADD3 R0, P0, PT, R4, 0x20, RZ ;  /* 0x0000002004007810 */ /* 0x000fe20007f1e0ff */
[----:B------:R-:W-:Y:S01]  /*8ed0*/  IMAD.MOV.U32 R4, RZ, RZ, R2 ;  /* 0x000000ffff047224 */ /* 0x000fe200078e0002 */
[----:B------:R-:W4:Y:S03]  /*8ee0*/  LDCU UR8, c[0x0][0x440] ;  /* 0x00008800ff0877ac */ /* 0x000f260008000800 */
[----:B------:R-:W-:Y:S01]  /*8ef0*/  IMAD.X R3, RZ, RZ, R5, P0 ;  /* 0x000000ffff037224 */ /* 0x000fe200000e0605 */
[----:B------:R-:W2:Y:S01]  /*8f00*/  LDCU.64 UR4, c[0x0][0x3f0] ;  /* 0x00007e00ff0477ac */ /* 0x000ea20008000a00 */
[----:B------:R-:W-:Y:S02]  /*8f10*/  MOV R5, R25 ;  /* 0x0000001900057202 */ /* 0x000fe40000000f00 */
[----:B-----5:R-:W-:-:S02]  /*8f20*/  IMAD R3, R3, UR6, RZ ;  /* 0x0000000603037c24 */ /* 0x020fc4000f8e02ff */
[----:B------:R-:W-:Y:S01]  /*8f30*/  IMAD.WIDE.U32 R4, R0, UR6, R4 ;  /* 0x0000000600047c25 */ /* 0x000fe2000f8e0004 */
[----:B----4-:R-:W-:-:S03]  /*8f40*/  ISETP.GE.AND P2, PT, R118, UR8, PT ;  /* 0x0000000876007c0c */ /* 0x010fc6000bf46270 */
[----:B------:R-:W-:Y:S01]  /*8f50*/  IMAD R3, R0, UR7, R3 ;  /* 0x0000000700037c24 */ /* 0x000fe2000f8e0203 */
[----:B------:R-:W-:Y:S02]  /*8f60*/  ISETP.GE.AND P1, PT, R131, UR8, PT ;  /* 0x0000000883007c0c */ /* 0x000fe4000bf26270 */
[----:B------:R-:W-:Y:S01]  /*8f70*/  ISETP.GE.AND P0, PT, R130, UR8, PT ;  /* 0x0000000882007c0c */ /* 0x000fe2000bf06270 */
[----:B------:R-:W-:Y:S01]  /*8f80*/  IMAD.IADD R3, R3, 0x1, R5 ;  /* 0x0000000103037824 */ /* 0x000fe200078e0205 */
[----:B--2---:R-:W-:-:S04]  /*8f90*/  LEA R2, P3, R4, UR4, 0x1 ;  /* 0x0000000404027c11 */ /* 0x004fc8000f8608ff */
[----:B------:R-:W-:-:S05]  /*8fa0*/  LEA.HI.X R3, R4, UR5, R3, 0x1, P3 ;  /* 0x0000000504037c11 */ /* 0x000fca00098f0c03 */
[----:B------:R2:W-:Y:S04]  /*8fb0*/  @!P2 STG.E.128 desc[UR14][R2.64], R8 ;  /* 0x000000080200a986 */ /* 0x0005e8000c101d0e */
[----:B---3--:R2:W-:Y:S01]  /*8fc0*/  @!P1 STG.E.128 desc[UR14][R2.64+0x40], R12 ;  /* 0x0000400c02009986 */ /* 0x0085e2000c101d0e */
[----:B-1----:R-:W-:Y:S05]  /*8fd0*/  @P0 EXIT ;  /* 0x000000000000094d */ /* 0x002fea0003800000 */
[----:B------:R-:W-:Y:S01]  /*8fe0*/  STG.E.128 desc[UR14][R2.64+0x80], R16 ;  /* 0x0000801002007986 */ /* 0x000fe2000c101d0e */
[----:B------:R-:W-:Y:S05]  /*8ff0*/  EXIT ;  /* 0x000000000000794d */ /* 0x000fea0003800000 */
.L_x_290:
        /* <DEDUP_REMOVED lines=16> */
.L_x_1265:


//--------------------- .text._ZN5flash16flash_fwd_kernelI23Flash_fwd_kernel_traitsILi96ELi64ELi64ELi4ELb0ELb0EN7cutlass10bfloat16_tE19Flash_kernel_traitsILi96ELi64ELi64ELi4ES3_EELb0ELb1ELb0ELb1ELb0ELb0ELb0ELb0EEEvNS_16Flash_fwd_paramsE --------------------------
	.section	.text._ZN5flash16flash_fwd_kernelI23Flash_fwd_kernel_traitsILi96ELi64ELi64ELi4ELb0ELb0EN7cutlass10bfloat16_tE19Flash_kernel_traitsILi96ELi64ELi64ELi4ES3_EELb0ELb1ELb0ELb1ELb0ELb0ELb0ELb0EEEvNS_16Flash_fwd_paramsE,"ax",@progbits
	.align	128
        .global         _ZN5flash16flash_fwd_kernelI23Flash_fwd_kernel_traitsILi96ELi64ELi64ELi4ELb0ELb0EN7cutlass10bfloat16_tE19Flash_kernel_traitsILi96ELi64ELi64ELi4ES3_EELb0ELb1ELb0ELb1ELb0ELb0ELb0ELb0EEEvNS_16Flash_fwd_paramsE
        .type           _ZN5flash16flash_fwd_kernelI23Flash_fwd_kernel_traitsILi96ELi64ELi64ELi4ELb0ELb0EN7cutlass10bfloat16_tE19Flash_kernel_traitsILi96ELi64ELi64ELi4ES3_EELb0ELb1ELb0ELb1ELb0ELb0ELb0ELb0EEEvNS_16Flash_fwd_paramsE,@function
        .size           _ZN5flash16flash_fwd_kernelI23Flash_fwd_kernel_traitsILi96ELi64ELi64ELi4ELb0ELb0EN7cutlass10bfloat16_tE19Flash_kernel_traitsILi96ELi64ELi64ELi4ES3_EELb0ELb1ELb0ELb1ELb0ELb0ELb0ELb0EEEvNS_16Flash_fwd_paramsE,(.L_x_1266 - _ZN5flash16flash_fwd_kernelI23Flash_fwd_kernel_traitsILi96ELi64ELi64ELi4ELb0ELb0EN7cutlass10bfloat16_tE19Flash_kernel_traitsILi96ELi64ELi64ELi4ES3_EELb0ELb1ELb0ELb1ELb0ELb0ELb0ELb0EEEvNS_16Flash_fwd_paramsE)
        .other          _ZN5flash16flash_fwd_kernelI23Flash_fwd_kernel_traitsILi96ELi64ELi64ELi4ELb0ELb0EN7cutlass10bfloat16_tE19Flash_kernel_traitsILi96ELi64ELi64ELi4ES3_EELb0ELb1ELb0ELb1ELb0ELb0ELb0ELb0EEEvNS_16Flash_fwd_paramsE,@"STO_CUDA_ENTRY STV_DEFAULT"
_ZN5flash16flash_fwd_kernelI23Flash_fwd_kernel_traitsILi96ELi64ELi64ELi4ELb0ELb0EN7cutlass10bfloat16_tE19Flash_kernel_traitsILi96ELi64ELi64ELi4ES3_EELb0ELb1ELb0ELb1ELb0ELb0ELb0ELb0EEEvNS_16Flash_fwd_paramsE:
.text._ZN5flash16flash_fwd_kernelI23Flash_fwd_kernel_traitsILi96ELi64ELi64ELi4ELb0ELb0EN7cutlass10bfloat16_tE19Flash_kernel_traitsILi96ELi64ELi64ELi4ES3_EELb0ELb1ELb0ELb1ELb0ELb0ELb0ELb0EEEvNS_16Flash_fwd_paramsE:
[----:B------:R-:W-:Y:S08]  /*0000*/  LDC R1, c[0x0][0x37c] ;  /* 0x0000df00ff017b82 */ /* 0x000ff00000000800 */
[----:B------:R-:W1:Y:S01]  /*0010*/  LDC.64 R2, c[0x0][0x460] ;  /* 0x00011800ff027b82 */ /* 0x000e620000000a00 */
[----:B------:R-:W2:Y:S01]  /*0020*/  S2R R0, SR_CTAID.Y ;  /* 0x0000000000007919 */ /* 0x000ea20000002600 */
[----:B------:R-:W3:Y:S01]  /*0030*/  LDCU.64 UR4, c[0x0][0x478] ;  /* 0x00008f00ff0477ac */ /* 0x000ee20008000a00 */
[----:B------:R-:W-:Y:S01]  /*0040*/  IMAD.MOV.U32 R125, RZ, RZ, -0x1 ;  /* 0xffffffffff7d7424 */ /* 0x000fe200078e00ff */
[----:B------:R-:W4:Y:S04]  /*0050*/  LDCU.64 UR14, c[0x0][0x358] ;  /* 0x00006b00ff0e77ac */ /* 0x000f280008000a00 */
[----:B------:R-:W2:Y:S01]  /*0060*/  LDC.64 R4, c[0x0][0x460] ;  /* 0x00011800ff047b82 */ /* 0x000ea20000000a00 */
[----:B------:R-:W4:Y:S01]  /*0070*/  LDCU.64 UR6, c[0x0][0x470] ;  /* 0x00008e00ff0677ac */ /* 0x000f220008000a00 */
[----:B---3--:R-:W-:-:S02]  /*0080*/  ISETP.NE.U32.AND P2, PT, RZ, UR4, PT ;  /* 0x00000004ff007c0c */ /* 0x008fc4000bf45070 */
[C---:B-1----:R-:W-:Y:S02]  /*0090*/  ISETP.NE.U32.AND P0, PT, R2.reuse, RZ, PT ;  /* 0x000000ff0200720c */ /* 0x042fe40003f05070 */
[----:B------:R-:W-:Y:S02]  /*00a0*/  ISETP.NE.U32.AND P4, PT, R2, RZ, PT ;  /* 0x000000ff0200720c */ /* 0x000fe40003f85070 */
[C---:B------:R-:W-:Y:S02]  /*00b0*/  ISETP.NE.AND.EX P0, PT, R3.reuse, RZ, PT, P0 ;  /* 0x000000ff0300720c */ /* 0x040fe40003f05300 */
[----:B------:R-:W-:Y:S02]  /*00c0*/  ISETP.NE.AND.EX P4, PT, R3, RZ, PT, P4 ;  /* 0x000000ff0300720c */ /* 0x000fe40003f85340 */
[----:B------:R-:W-:Y:S01]  /*00d0*/  ISETP.NE.AND.EX P2, PT, RZ, UR5, PT, P2 ;  /* 0x00000005ff007c0c */ /* 0x000fe2000bf45320 */
[----:B--2---:R-:W-:-:S04]  /*00e0*/  IMAD.WIDE.U32 R12, R0, 0x4, R4 ;  /* 0x00000004000c7825 */ /* 0x004fc800078e0004 */
[----:B------:R-:W-:Y:S01]  /*00f0*/  IMAD.SHL.U32 R17, R0, 0x4, RZ ;  /* 0x0000000400117824 */ /* 0x000fe200078e00ff */
[----:B------:R-:W-:Y:S01]  /*0100*/  SHF.R.U32.HI R2, RZ, 0x1e, R0 ;  /* 0x0000001eff027819 */ /* 0x000fe20000011600 */
[----:B------:R-:W1:Y:S01]  /*0110*/  LDC.64 R4, c[0x0][0x468] ;  /* 0x00011a00ff047b82 */ /* 0x000e620000000a00 */
[----:B----4-:R-:W-:Y:S01]  /*0120*/  ISETP.NE.U32.AND P3, PT, RZ, UR6, PT ;  /* 0x00000006ff007c0c */ /* 0x010fe2000bf65070 */
[----:B------:R-:W2:Y:S03]  /*0130*/  @P0 LDG.E R125, desc[UR14][R12.64] ;  /* 0x0000000e0c7d0981 */ /* 0x000ea6000c1e1900 */
[----:B------:R-:W-:Y:S01]  /*0140*/  ISETP.NE.AND.EX P3, PT, RZ, UR7, PT, P3 ;  /* 0x00000007ff007c0c */ /* 0x000fe2000bf65330 */
[----:B------:R3:W2:Y:S01]  /*0150*/  @P4 LDG.E R8, desc[UR14][R12.64+0x4] ;  /* 0x0000040e0c084981 */ /* 0x0006a2000c1e1900 */
[----:B------:R-:W-:-:S04]  /*0160*/  @P2 IADD3 R14, P0, PT, R17, UR4, RZ ;  /* 0x00000004110e2c10 */ /* 0x000fc8000ff1e0ff */
[----:B------:R-:W-:-:S05]  /*0170*/  @P2 IADD3.X R15, PT, PT, R2, UR5, RZ, P0, !PT ;  /* 0x00000005020f2c10 */ /* 0x000fca00087fe4ff */
[----:B------:R-:W5:Y:S02]  /*0180*/  @P2 LDG.E R14, desc[UR14][R14.64] ;  /* 0x0000000e0e0e2981 */ /* 0x000f64000c1e1900 */
[C---:B------:R-:W-:Y:S02]  /*0190*/  @P3 IADD3 R6, P1, PT, R17.reuse, UR6, RZ ;  /* 0x0000000611063c10 */ /* 0x040fe4000ff3e0ff */
[----:B-1----:R-:W-:Y:S01]  /*01a0*/  IADD3 R16, P0, PT, R17, R4, RZ ;  /* 0x0000000411107210 */ /* 0x002fe20007f1e0ff */
[----:B------:R-:W1:Y:S01]  /*01b0*/  S2R R21, SR_CTAID.X ;  /* 0x0000000000157919 */ /* 0x000e620000002500 */
[----:B------:R-:W4:Y:S03]  /*01c0*/  LDCU.U8 UR4, c[0x0][0x532] ;  /* 0x0000a640ff0477ac */ /* 0x000f260008000000 */
[----:B------:R-:W-:Y:S01]  /*01d0*/  IMAD.X R17, R2, 0x1, R5, P0 ;  /* 0x0000000102117824 */ /* 0x000fe200000e0605 */
[----:B------:R-:W-:-:S04]  /*01e0*/  ISETP.NE.U32.AND P0, PT, R4, RZ, PT ;  /* 0x000000ff0400720c */ /* 0x000fc80003f05070 */
[----:B------:R-:W-:Y:S01]  /*01f0*/  ISETP.NE.AND.EX P0, PT, R5, RZ, PT, P0 ;  /* 0x000000ff0500720c */ /* 0x000fe20003f05300 */
[----:B------:R-:W2:Y:S01]  /*0200*/  @!P4 LDC R10, c[0x0][0x434] ;  /* 0x00010d00ff0acb82 */ /* 0x000ea20000000800 */
[----:B------:R-:W-:Y:S01]  /*0210*/  IMAD.MOV.U32 R11, RZ, RZ, RZ ;  /* 0x000000ffff0b7224 */ /* 0x000fe200078e00ff */
[----:B------:R-:W-:-:S05]  /*0220*/  @P3 IADD3.X R7, PT, PT, R2, UR7, RZ, P1, !PT ;  /* 0x0000000702073c10 */ /* 0x000fca0008ffe4ff */
[----:B------:R1:W5:Y:S01]  /*0230*/  @P3 LDG.E R11, desc[UR14][R6.64] ;  /* 0x0000000e060b3981 */ /* 0x000362000c1e1900 */
[----:B------:R-:W-:Y:S01]  /*0240*/  ISETP.EQ.U32.AND P3, PT, R4, RZ, PT ;  /* 0x000000ff0400720c */ /* 0x000fe20003f62070 */
[----:B------:R-:W2:Y:S01]  /*0250*/  @!P2 LDC.64 R2, c[0x0][0x488] ;  /* 0x00012200ff02ab82 */ /* 0x000ea20000000a00 */
[----:B----4-:R-:W-:-:S07]  /*0260*/  ISETP.NE.AND P1, PT, RZ, UR4, PT ;  /* 0x00000004ff007c0c */ /* 0x010fce000bf25270 */
[----:B------:R-:W4:Y:S01]  /*0270*/  @!P0 LDC R4, c[0x0][0x438] ;  /* 0x00010e00ff048b82 */ /* 0x000f220000000800 */
[----:B------:R-:W-:Y:S01]  /*0280*/  ISETP.EQ.OR.EX P3, PT, R5, RZ, !P1, P3 ;  /* 0x000000ff0500720c */ /* 0x000fe20004f62730 */
[----:B---3--:R-:W-:Y:S02]  /*0290*/  IMAD.MOV.U32 R12, RZ, RZ, -0x1 ;  /* 0xffffffffff0c7424 */ /* 0x008fe400078e00ff */
[----:B-1----:R-:W-:-:S10]  /*02a0*/  IMAD.SHL.U32 R9, R21, 0x40, RZ ;  /* 0x0000004015097824 */ /* 0x002fd400078e00ff */
[----:B------:R1:W5:Y:S01]  /*02b0*/  @!P3 LDG.E R12, desc[UR14][R16.64] ;  /* 0x0000000e100cb981 */ /* 0x000362000c1e1900 */
[----:B------:R-:W3:Y:S01]  /*02c0*/  @!P2 LDC R6, c[0x0][0x43c] ;  /* 0x00010f00ff06ab82 */ /* 0x000ee20000000800 */
[----:B--2---:R-:W-:-:S05]  /*02d0*/  @P4 IMAD.IADD R10, R8, 0x1, -R125 ;  /* 0x00000001080a4824 */ /* 0x004fca00078e0a7d */
[----:B------:R-:W-:Y:S01]  /*02e0*/  ISETP.GT.AND P3, PT, R10, R9, PT ;  /* 0x000000090a00720c */ /* 0x000fe20003f64270 */
[----:B-1-34-:R-:W-:-:S12]  /*02f0*/  @!P0 BRA `(.L_x_291) ;  /* 0x00000000000c8947 */ /* 0x01afd80003800000 */
[----:B------:R-:W2:Y:S02]  /*0300*/  @P1 LDG.E R5, desc[UR14][R16.64+0x4] ;  /* 0x0000040e10051981 */ /* 0x000ea4000c1e1900 */
[----:B--2--5:R-:W-:-:S06]  /*0310*/  @P1 IADD3 R4, PT, PT, R5, -R12, RZ ;  /* 0x8000000c05041210 */ /* 0x024fcc0007ffe0ff */
[----:B------:R1:W5:Y:S02]  /*0320*/  @!P1 LDG.E R4, desc[UR14][R16.64] ;  /* 0x0000000e10049981 */ /* 0x000364000c1e1900 */
.L_x_291:
[----:B------:R-:W-:Y:S05]  /*0330*/  @!P3 EXIT ;  /* 0x000000000000b94d */ /* 0x000fea0003800000 */
[----:B------:R-:W2:Y:S01]  /*0340*/  LDC R8, c[0x0][0x508] ;  /* 0x00014200ff087b82 */ /* 0x000ea20000000800 */
[----:B------:R-:W-:Y:S01]  /*0350*/  @!P2 ISETP.NE.U32.AND P0, PT, R2, RZ, PT ;  /* 0x000000ff0200a20c */ /* 0x000fe20003f05070 */
[----:B------:R-:W-:Y:S01]  /*0360*/  VIADD R5, R21, 0x1 ;  /* 0x0000000115057836 */ /* 0x000fe20000000000 */
[----:B------:R-:W3:Y:S02]  /*0370*/  S2R R114, SR_TID.X ;  /* 0x0000000000727919 */ /* 0x000ee40000002100 */
[----:B------:R-:W-:Y:S01]  /*0380*/  @!P2 ISETP.NE.AND.EX P0, PT, R3, RZ, PT, P0 ;  /* 0x000000ff0300a20c */ /* 0x000fe20003f05300 */
[--C-:B-----5:R-:W-:Y:S02]  /*0390*/  @P2 IMAD.IADD R3, R14, 0x1, -R11.reuse ;  /* 0x000000010e032824 */ /* 0x120fe400078e0a0b */
[----:B------:R-:W-:Y:S01]  /*03a0*/  IMAD R5, R5, 0x40, -R10 ;  /* 0x0000004005057824 */ /* 0x000fe200078e0a0a */
[----:B------:R-:W-:Y:S01]  /*03b0*/  @!P2 SEL R6, R6, RZ, P0 ;  /* 0x000000ff0606a207 */ /* 0x000fe20000000000 */
[----:B------:R-:W4:Y:S03]  /*03c0*/  S2R R14, SR_CTAID.Z ;  /* 0x00000000000e7919 */ /* 0x000f260000002700 */
        /* <DEDUP_REMOVED lines=16> */
[----:B------:R-:W3:Y:S08]  /*04d0*/  LDC R11, c[0x0][0x434] ;  /* 0x00010d00ff0b7b82 */ /* 0x000ef00000000800 */
[----:B------:R-:W1:Y:S01]  /*04e0*/  @!P2 LDC.64 R6, c[0x0][0x400] ;  /* 0x00010000ff06ab82 */ /* 0x000e620000000a00 */
[----:B--2---:R-:W-:-:S07]  /*04f0*/  ISETP.NE.AND P1, PT, R2, RZ, PT ;  /* 0x000000ff0200720c */ /* 0x004fce0003f25270 */
[----:B------:R-:W2:Y:S08]  /*0500*/  @P2 LDC.64 R4, c[0x0][0x408] ;  /* 0x00010200ff042b82 */ /* 0x000eb00000000a00 */
[----:B------:R-:W4:Y:S01]  /*0510*/  LDC.U8 R8, c[0x0][0x548] ;  /* 0x00015200ff087b82 */ /* 0x000f220000000000 */
        /* <DEDUP_REMOVED lines=18> */
.L_x_293:
[----:B------:R-:W1:Y:S01]  /*0640*/  LDCU.64 UR4, c[0x0][0x410] ;  /* 0x00008200ff0477ac */ /* 0x000e620008000a00 */
[----:B------:R-:W-:Y:S01]  /*0650*/  @!P2 IMAD R7, R0, R7, R17 ;  /* 0x000000070007a224 */ /* 0x000fe200078e0211 */
[----:B------:R-:W-:Y:S01]  /*0660*/  LOP3.LUT R13, R114, 0x18, RZ, 0xc0, !PT ;  /* 0x00000018720d7812 */ /* 0x000fe200078ec0ff */
[----:B------:R-:W-:Y:S01]  /*0670*/  @P2 IMAD R7, R125, R5, R25 ;  /* 0x000000057d072224 */ /* 0x000fe200078e0219 */
[----:B------:R-:W-:Y:S01]  /*0680*/  @P2 MOV R6, R24 ;  /* 0x0000001800062202 */ /* 0x000fe20000000f00 */
[----:B------:R-:W-:Y:S01]  /*0690*/  IMAD.IADD R5, R10, 0x1, -R9 ;  /* 0x000000010a057824 */ /* 0x000fe200078e0a09 */
[----:B------:R-:W-:Y:S01]  /*06a0*/  ISETP.NE.AND P1, PT, R8, RZ, !P1 ;  /* 0x000000ff0800720c */ /* 0x000fe20004f25270 */
[----:B---3--:R-:W-:Y:S01]  /*06b0*/  IMAD R4, R0, R11, RZ ;  /* 0x0000000b00047224 */ /* 0x008fe200078e02ff */
[----:B------:R-:W-:Y:S01]  /*06c0*/  IADD3 R6, P0, PT, R13, R6, RZ ;  /* 0x000000060d067210 */ /* 0x000fe20007f1e0ff */
[----:B----4-:R-:W-:Y:S01]  /*06d0*/  IMAD R3, R14, R3, RZ ;  /* 0x000000030e037224 */ /* 0x010fe200078e02ff */
[C---:B------:R-:W-:Y:S01]  /*06e0*/  ISETP.GE.AND P2, PT, R18.reuse, R5, PT ;  /* 0x000000051200720c */ /* 0x040fe20003f46270 */
[----:B------:R-:W-:Y:S01]  /*06f0*/  IMAD.MOV.U32 R19, RZ, RZ, RZ ;  /* 0x000000ffff137224 */ /* 0x000fe200078e00ff */
[----:B------:R-:W-:Y:S01]  /*0700*/  ISETP.NE.AND P3, PT, R125, -0x1, PT ;  /* 0xffffffff7d00780c */ /* 0x000fe20003f65270 */
[----:B------:R-:W-:Y:S01]  /*0710*/  IMAD.X R7, RZ, RZ, R7, P0 ;  /* 0x000000ffff077224 */ /* 0x000fe200000e0607 */
[----:B------:R-:W-:Y:S01]  /*0720*/  IADD3 R2, PT, PT, R18, 0x20, RZ ;  /* 0x0000002012027810 */ /* 0x000fe20007ffe0ff */
[----:B------:R-:W-:Y:S01]  /*0730*/  BSSY.RECONVERGENT B0, `(.L_x_294) ;  /* 0x000001d000007945 */ /* 0x000fe20003800200 */
[----:B------:R-:W-:Y:S01]  /*0740*/  SEL R4, R4, R125, !P3 ;  /* 0x0000007d04047207 */ /* 0x000fe20005800000 */
[----:B------:R-:W-:Y:S01]  /*0750*/  IMAD.WIDE.U32 R16, R21, 0x40, R18 ;  /* 0x0000004015107825 */ /* 0x000fe200078e0012 */
[----:B------:R-:W-:-:S02]  /*0760*/  ISETP.GE.AND P0, PT, R2, R5, PT ;  /* 0x000000050200720c */ /* 0x000fc40003f06270 */
[C---:B------:R-:W-:Y:S01]  /*0770*/  ISETP.NE.AND P5, PT, R13.reuse, RZ, PT ;  /* 0x000000ff0d00720c */ /* 0x040fe20003fa5270 */
[C---:B-1----:R-:W-:Y:S01]  /*0780*/  IMAD.WIDE.U32 R6, R14.reuse, UR4, R6 ;  /* 0x000000040e067c25 */ /* 0x042fe2000f8e0006 */
[C---:B------:R-:W-:Y:S02]  /*0790*/  LOP3.LUT R8, R13.reuse, 0x20, RZ, 0xfc, !PT ;  /* 0x000000200d087812 */ /* 0x040fe400078efcff */
[----:B------:R-:W-:Y:S01]  /*07a0*/  LOP3.LUT R10, R13, 0x40, RZ, 0xfc, !PT ;  /* 0x000000400d0a7812 */ /* 0x000fe200078efcff */
[----:B------:R-:W-:Y:S02]  /*07b0*/  IMAD R15, R14, UR5, R7 ;  /* 0x000000050e0f7c24 */ /* 0x000fe4000f8e0207 */
[----:B------:R-:W-:Y:S01]  /*07c0*/  @!P1 IMAD R3, R0, R23, R3 ;  /* 0x0000001700039224 */ /* 0x000fe200078e0203 */
[----:B------:R-:W-:Y:S01]  /*07d0*/  SEL R0, R4, RZ, P1 ;  /* 0x000000ff04007207 */ /* 0x000fe20000800000 */
[----:B------:R-:W-:Y:S01]  /*07e0*/  IMAD R11, R9, R12, RZ ;  /* 0x0000000c090b7224 */ /* 0x000fe200078e02ff */
        /* <DEDUP_REMOVED lines=17> */
.L_x_295:
[----:B------:R-:W-:Y:S05]  /*0900*/  BSYNC.RECONVERGENT B0 ;  /* 0x0000000000007941 */ /* 0x000fea0003800200 */
.L_x_294:
        /* <DEDUP_REMOVED lines=14> */
[----:B------:R-:W4:Y:S03]  /*09f0*/  LDCU UR8, c[0x0][0x440] ;  /* 0x00008800ff0877ac */ /* 0x000f260008000800 */
        /* <DEDUP_REMOVED lines=12> */
.L_x_297:
[----:B------:R-:W-:Y:S05]  /*0ac0*/  BSYNC.RECONVERGENT B0 ;  /* 0x0000000000007941 */ /* 0x000fea0003800200 */
.L_x_296:
        /* <DEDUP_REMOVED lines=11> */
.L_x_299:
[----:B------:R-:W-:Y:S05]  /*0b80*/  BSYNC.RECONVERGENT B0 ;  /* 0x0000000000007941 */ /* 0x000fea0003800200 */
.L_x_298:
[----:B------:R-:W-:Y:S05]  /*0b90*/  @P5 EXIT ;  /* 0x000000000000594d */ /* 0x000fea0003800000 */
[----:B------:R-:W4:Y:S01]  /*0ba0*/  LDCU.64 UR4, c[0x0][0x420] ;  /* 0x00008400ff0477ac */ /* 0x000f220008000a00 */
[----:B---3--:R-:W-:Y:S02]  /*0bb0*/  IMAD R3, R2, R12, RZ ;  /* 0x0000000c02037224 */ /* 0x008fe400078e02ff */
[----:B------:R-:W-:-:S03]  /*0bc0*/  IMAD.MOV.U32 R5, RZ, RZ, 0x7f800000 ;  /* 0x7f800000ff057424 */ /* 0x000fc600078e00ff */
[----:B------:R-:W-:-:S04]  /*0bd0*/  IADD3 R0, P0, PT, R3, R0, RZ ;  /* 0x0000000003007210 */ /* 0x000fc80007f1e0ff */
[----:B------:R-:W-:Y:S02]  /*0be0*/  LEA.HI.X.SX32 R3, R3, R4, 0x1, P0 ;  /* 0x0000000403037211 */ /* 0x000fe400000f0eff */
[----:B----4-:R-:W-:-:S04]  /*0bf0*/  LEA R2, P0, R0, UR4, 0x2 ;  /* 0x0000000400027c11 */ /* 0x010fc8000f8010ff */
[----:B------:R-:W-:-:S05]  /*0c00*/  LEA.HI.X R3, R0, UR5, R3, 0x2, P0 ;  /* 0x0000000500037c11 */ /* 0x000fca00080f1403 */
[----:B------:R-:W-:Y:S01]  /*0c10*/  STG.E desc[UR14][R2.64], R5 ;  /* 0x0000000502007986 */ /* 0x000fe2000c10190e */
[----:B------:R-:W-:Y:S05]  /*0c20*/  EXIT ;  /* 0x000000000000794d */ /* 0x000fea0003800000 */
.L_x_292:
[----:B------:R-:W-:Y:S02]  /*0c30*/  ISETP.NE.AND P0, PT, R125, -0x1, PT ;  /* 0xffffffff7d00780c */ /* 0x000fe40003f05270 */
[----:B------:R-:W-:-:S11]  /*0c40*/  ISETP.NE.AND P2, PT, R12, -0x1, PT ;  /* 0xffffffff0c00780c */ /* 0x000fd60003f45270 */
[----:B------:R-:W1:Y:S08]  /*0c50*/  @!P0 LDC.64 R6, c[0x0][0x398] ;  /* 0x0000e600ff068b82 */ /* 0x000e700000000a00 */
[----:B------:R-:W2:Y:S01]  /*0c60*/  @P0 LDC.64 R4, c[0x0][0x3b0] ;  /* 0x0000ec00ff040b82 */ /* 0x000ea20000000a00 */
[----:B-1----:R-:W-:-:S04]  /*0c70*/  @!P0 IMAD.WIDE.U32 R16, R0, R6, RZ ;  /* 0x0000000600108225 */ /* 0x002fc800078e00ff */
[----:B------:R-:W-:Y:S02]  /*0c80*/  @!P0 IMAD R2, R0, R7, R17 ;  /* 0x0000000700028224 */ /* 0x000fe400078e0211 */
        /* <DEDUP_REMOVED lines=16> */
.L_x_300:
[----:B------:R-:W1:Y:S01]  /*0d90*/  LDC.64 R100, c[0x0][0x3b8] ;  /* 0x0000ee00ff647b82 */ /* 0x000e620000000a00 */
[----:B------:R-:W-:-:S05]  /*0da0*/  IADD3 R22, PT, PT, R11, R12, RZ ;  /* 0x0000000c0b167210 */ /* 0x000fca0007ffe0ff */
[C---:B-1----:R-:W-:Y:S02]  /*0db0*/  IMAD R6, R22.reuse, R101, RZ ;  /* 0x0000006516067224 */ /* 0x042fe400078e02ff */
[----:B------:R-:W-:-:S05]  /*0dc0*/  IMAD.WIDE.U32 R22, R22, R100, RZ ;  /* 0x0000006416167225 */ /* 0x000fca00078e00ff */
[----:B------:R-:W-:Y:S02]  /*0dd0*/  IADD3 R6, PT, PT, R23, R6, RZ ;  /* 0x0000000617067210 */ /* 0x000fe40007ffe0ff */
.L_x_301:
[----:B------:R-:W1:Y:S01]  /*0de0*/  LDC R5, c[0x0][0x3e8] ;  /* 0x0000fa00ff057b82 */ /* 0x000e620000000800 */
[----:B------:R-:W-:Y:S02]  /*0df0*/  MOV R18, RZ ;  /* 0x000000ff00127202 */ /* 0x000fe40000000f00 */
[----:B-1----:R-:W-:-:S04]  /*0e00*/  IABS R13, R5 ;  /* 0x00000005000d7213 */ /* 0x002fc80000000000 */
[----:B------:R-:W1:Y:S08]  /*0e10*/  I2F.RP R20, R13 ;  /* 0x0000000d00147306 */ /* 0x000e700000209400 */
[----:B-1----:R-:W1:Y:S02]  /*0e20*/  MUFU.RCP R19, R20 ;  /* 0x0000001400137308 */ /* 0x002e640000001000 */
[----:B-1----:R-:W-:-:S06]  /*0e30*/  VIADD R19, R19, 0xffffffe ;  /* 0x0ffffffe13137836 */ /* 0x002fcc0000000000 */
[----:B------:R-:W1:Y:S02]  /*0e40*/  F2I.FTZ.U32.TRUNC.NTZ R19, R19 ;  /* 0x0000001300137305 */ /* 0x000e64000021f000 */
[----:B-1----:R-:W-:-:S04]  /*0e50*/  IMAD.MOV R4, RZ, RZ, -R19 ;  /* 0x000000ffff047224 */ /* 0x002fc800078e0a13 */
        /* <DEDUP_REMOVED lines=31> */
.L_x_302:
[----:B------:R-:W1:Y:S01]  /*1050*/  LDC.64 R84, c[0x0][0x3c0] ;  /* 0x0000f000ff547b82 */ /* 0x000e620000000a00 */
[----:B------:R-:W-:-:S05]  /*1060*/  IADD3 R11, PT, PT, R11, R12, RZ ;  /* 0x0000000c0b0b7210 */ /* 0x000fca0007ffe0ff */
[C---:B-1----:R-:W-:Y:S02]  /*1070*/  IMAD R5, R11.reuse, R85, RZ ;  /* 0x000000550b057224 */ /* 0x042fe400078e02ff */
[----:B------:R-:W-:-:S05]  /*1080*/  IMAD.WIDE.U32 R18, R11, R84, RZ ;  /* 0x000000540b127225 */ /* 0x000fca00078e00ff */
[----:B------:R-:W-:-:S07]  /*1090*/  IADD3 R5, PT, PT, R19, R5, RZ ;  /* 0x0000000513057210 */ /* 0x000fce0007ffe0ff */
.L_x_303:
        /* <DEDUP_REMOVED lines=13> */
[----:B------:R-:W-:Y:S01]  /*1170*/  LOP3.LUT R7, R129, 0xd8, RZ, 0xc0, !PT ;  /* 0x000000d881077812 */ /* 0x000fe200078ec0ff */
[----:B------:R-:W5:Y:S01]  /*1180*/  LDCU.64 UR8, c[0x0][0x3c8] ;  /* 0x00007900ff0877ac */ /* 0x000f620008000a00 */
[----:B------:R-:W-:Y:S01]  /*1190*/  IADD3.X R19, PT, PT, RZ, R5, RZ, P0, !PT ;  /* 0x00000005ff137210 */ /* 0x000fe200007fe4ff */
[----:B------:R-:W-:Y:S01]  /*11a0*/  IMAD.X R23, RZ, RZ, R6, P1 ;  /* 0x000000ffff177224 */ /* 0x000fe200008e0606 */
[----:B------:R-:W-:-:S02]  /*11b0*/  IADD3 R120, PT, PT, -R9, R10, RZ ;  /* 0x0000000a09787210 */ /* 0x000fc40007ffe1ff */
[----:B------:R-:W-:Y:S01]  /*11c0*/  LOP3.LUT R126, R7, 0x18, R114, 0x78, !PT ;  /* 0x00000018077e7812 */ /* 0x000fe200078e7872 */
[----:B------:R-:W-:Y:S01]  /*11d0*/  IMAD.WIDE.U32 R22, R12, R100, R22 ;  /* 0x000000640c167225 */ /* 0x000fe200078e0016 */
[----:B------:R-:W-:Y:S02]  /*11e0*/  LOP3.LUT R5, R129, 0x1f20, RZ, 0xc0, !PT ;  /* 0x00001f2081057812 */ /* 0x000fe400078ec0ff */
[----:B------:R-:W-:Y:S01]  /*11f0*/  IADD3 R16, P0, PT, R128, R16, RZ ;  /* 0x0000001080107210 */ /* 0x000fe20007f1e0ff */
[C---:B------:R-:W-:Y:S01]  /*1200*/  IMAD.WIDE.U32 R18, R12.reuse, R84, R18 ;  /* 0x000000540c127225 */ /* 0x040fe200078e0012 */
[----:B------:R-:W-:Y:S02]  /*1210*/  ISETP.GE.AND P2, PT, R12, R120, PT ;  /* 0x000000780c00720c */ /* 0x000fe40003f46270 */
[----:B------:R-:W-:Y:S01]  /*1220*/  LOP3.LUT R126, R5, R126, RZ, 0xfc, !PT ;  /* 0x0000007e057e7212 */ /* 0x000fe200078efcff */
[----:B-1----:R-:W-:Y:S01]  /*1230*/  IMAD R123, R121, UR4, RZ ;  /* 0x00000004797b7c24 */ /* 0x002fe2000f8e02ff */
[----:B------:R-:W-:Y:S01]  /*1240*/  LOP3.LUT R135, R128, 0x20, RZ, 0xfc, !PT ;  /* 0x0000002080877812 */ /* 0x000fe200078efcff */
[----:B------:R-:W-:Y:S01]  /*1250*/  IMAD R7, R12, R101, R23 ;  /* 0x000000650c077224 */ /* 0x000fe200078e0217 */
[----:B------:R-:W-:Y:S01]  /*1260*/  LOP3.LUT R134, R128, 0x40, RZ, 0xfc, !PT ;  /* 0x0000004080867812 */ /* 0x000fe200078efcff */
[----:B------:R-:W-:-:S02]  /*1270*/  IMAD.MOV.U32 R6, RZ, RZ, R22 ;  /* 0x000000ffff067224 */ /* 0x000fc400078e0016 */
[----:B------:R-:W-:Y:S02]  /*1280*/  IMAD R121, R121, UR6, RZ ;  /* 0x0000000679797c24 */ /* 0x000fe4000f8e02ff */
[----:B------:R-:W-:Y:S02]  /*1290*/  IMAD R19, R12, R85, R19 ;  /* 0x000000550c137224 */ /* 0x000fe400078e0213 */
        /* <DEDUP_REMOVED lines=46> */
.L_x_306:
[----:B------:R2:W-:Y:S02]  /*1580*/  STS.128 [R126+0x2000], RZ ;  /* 0x002000ff7e007388 */ /* 0x0005e40000000c00 */
.L_x_305:
[----:B------:R-:W-:Y:S05]  /*1590*/  BSYNC.RECONVERGENT B0 ;  /* 0x0000000000007941 */ /* 0x000fea0003800200 */
.L_x_304:
[----:B------:R-:W-:Y:S01]  /*15a0*/  VIADD R7, R12, 0x20 ;  /* 0x000000200c077836 */ /* 0x000fe20000000000 */
[----:B------:R-:W-:Y:S01]  /*15b0*/  BSSY.RECONVERGENT B0, `(.L_x_307) ;  /* 0x0000025000007945 */ /* 0x000fe20003800200 */
[C---:B-1-3--:R-:W-:Y:S01]  /*15c0*/  SHF.L.U64.HI R5, R100.reuse, 0x6, R101 ;  /* 0x0000000664057819 */ /* 0x04afe20000010265 */
        /* <DEDUP_REMOVED lines=34> */
.L_x_309:
[----:B------:R4:W-:Y:S02]  /*17f0*/  STS.128 [R126+0x2800], RZ ;  /* 0x002800ff7e007388 */ /* 0x0009e40000000c00 */
.L_x_308:
[----:B------:R-:W-:Y:S05]  /*1800*/  BSYNC.RECONVERGENT B0 ;  /* 0x0000000000007941 */ /* 0x000fea0003800200 */
.L_x_307:
        /* <DEDUP_REMOVED lines=30> */
.L_x_312:
[----:B------:R3:W-:Y:S02]  /*19f0*/  STS.128 [R126+0x5000], RZ ;  /* 0x005000ff7e007388 */ /* 0x0007e40000000c00 */
.L_x_311:
[----:B------:R-:W-:Y:S05]  /*1a00*/  BSYNC.RECONVERGENT B0 ;  /* 0x0000000000007941 */ /* 0x000fea0003800200 */
.L_x_310:
[----:B------:R-:W-:Y:S01]  /*1a10*/  ISETP.GE.AND P0, PT, R7, R6, PT ;  /* 0x000000060700720c */ /* 0x000fe20003f06270 */
[----:B------:R-:W-:-:S12]  /*1a20*/  BSSY.RECONVERGENT B0, `(.L_x_313) ;  /* 0x000001b000007945 */ /* 0x000fd80003800200 */
        /* <DEDUP_REMOVED lines=25> */
.L_x_315:
[----:B------:R1:W-:Y:S02]  /*1bc0*/  STS.128 [R126+0x5800], RZ ;  /* 0x005800ff7e007388 */ /* 0x0003e40000000c00 */
.L_x_314:
[----:B------:R-:W-:Y:S05]  /*1bd0*/  BSYNC.RECONVERGENT B0 ;  /* 0x0000000000007941 */ /* 0x000fea0003800200 */
.L_x_313:
[----:B------:R-:W5:Y:S01]  /*1be0*/  LDCU.64 UR6, c[0x0][0x538] ;  /* 0x0000a700ff0677ac */ /* 0x000f620008000a00 */
[----:B------:R-:W0:Y:S01]  /*1bf0*/  LDGDEPBAR ;  /* 0x00000000000079af */ /* 0x000e220000000000 */
[----:B-----5:R-:W-:-:S04]  /*1c00*/  ISETP.NE.U32.AND P1, PT, RZ, UR6, PT ;  /* 0x00000006ff007c0c */ /* 0x020fc8000bf25070 */
[----:B------:R-:W-:Y:S02]  /*1c10*/  ISETP.NE.AND.EX P1, PT, RZ, UR7, PT, P1 ;  /* 0x00000007ff007c0c */ /* 0x000fe4000bf25310 */
[----:B------:R-:W-:Y:S01]  /*1c20*/  SHF.R.U32.HI R81, RZ, 0x1, R114 ;  /* 0x00000001ff517819 */ /* 0x000fe20000011672 */
[----:B------:R-:W-:Y:S01]  /*1c30*/  IMAD.SHL.U32 R13, R84, 0x40, RZ ;  /* 0x00000040540d7824 */ /* 0x000fe200078e00ff */
[----:B------:R-:W-:Y:S01]  /*1c40*/  LOP3.LUT R12, R12, 0x7, RZ, 0xc0, !PT ;  /* 0x000000070c0c7812 */ /* 0x000fe200078ec0ff */
[----:B------:R-:W-:-:S08]  /*1c50*/  DEPBAR.LE SB0, 0x0 ;  /* 0x000080000000791a */ /* 0x000fd00000000000 */
[----:B------:R-:W5:Y:S01]  /*1c60*/  @P1 LDC.64 R4, c[0x0][0x540] ;  /* 0x00015000ff041b82 */ /* 0x000f620000000a00 */
[----:B------:R-:W-:Y:S02]  /*1c70*/  @P1 IMAD.MOV.U32 R15, RZ, RZ, RZ ;  /* 0x000000ffff0f1224 */ /* 0x000fe400078e00ff */
[----:B-----5:R-:W-:-:S05]  /*1c80*/  @P1 IMAD.WIDE.U32 R14, R0, R4, R14 ;  /* 0x00000004000e1225 */ /* 0x020fca00078e000e */
[----:B------:R-:W5:Y:S01]  /*1c90*/  @P1 LDC R4, c[0x0][0x458] ;  /* 0x00011600ff041b82 */ /* 0x000f620000000800 */
[----:B------:R-:W-:Y:S01]  /*1ca0*/  @P1 IMAD R5, R0, R5, R15 ;  /* 0x0000000500051224 */ /* 0x000fe200078e020f */
[----:B-1----:R-:W-:-:S04]  /*1cb0*/  @P1 LEA R16, P0, R14, UR6, 0x2 ;  /* 0x000000060e101c11 */ /* 0x002fc8000f8010ff */
[----:B------:R-:W-:-:S05]  /*1cc0*/  @P1 LEA.HI.X R17, R14, UR7, R5, 0x2, P0 ;  /* 0x000000070e111c11 */ /* 0x000fca00080f1405 */
[----:B------:R-:W2:Y:S01]  /*1cd0*/  @P1 LDG.E R5, desc[UR14][R16.64] ;  /* 0x0000000e10051981 */ /* 0x000ea2000c1e1900 */
[----:B------:R-:W-:Y:S01]  /*1ce0*/  LOP3.LUT R0, R81, 0x1f0, RZ, 0xc0, !PT ;  /* 0x000001f051007812 */ /* 0x000fe200078ec0ff */
[----:B------:R-:W-:Y:S01]  /*1cf0*/  BSSY.RECONVERGENT B0, `(.L_x_316) ;  /* 0x0000028000007945 */ /* 0x000fe20003800200 */
[----:B------:R-:W-:Y:S02]  /*1d00*/  SHF.L.U64.HI R11, R84, 0x6, R85 ;  /* 0x00000006540b7819 */ /* 0x000fe40000010255 */
[----:B------:R-:W-:Y:S01]  /*1d10*/  IADD3 R9, PT, PT, R0, 0x1, R9 ;  /* 0x0000000100097810 */ /* 0x000fe20007ffe009 */
[----:B------:R-:W-:Y:S02]  /*1d20*/  IMAD.MOV.U32 R0, RZ, RZ, RZ ;  /* 0x000000ffff007224 */ /* 0x000fe400078e00ff */
[-C--:B------:R-:W-:Y:S01]  /*1d30*/  IMAD R11, R11, R2.reuse, RZ ;  /* 0x000000020b0b7224 */ /* 0x080fe200078e02ff */
[----:B------:R-:W-:Y:S01]  /*1d40*/  IADD3 R9, PT, PT, -R10, R9, R12 ;  /* 0x000000090a097210 */ /* 0x000fe20007ffe10c */
[----:B------:R-:W-:Y:S01]  /*1d50*/  IMAD.WIDE.U32 R12, R13, R2, RZ ;  /* 0x000000020d0c7225 */ /* 0x000fe200078e00ff */
[----:B-----5:R-:W2:Y:S02]  /*1d60*/  @P1 MUFU.RCP R4, R4 ;  /* 0x0000000400041308 */ /* 0x020ea40000001000 */
[----:B------:R-:W-:Y:S01]  /*1d70*/  IADD3 R2, PT, PT, R9, R8, R3 ;  /* 0x0000000809027210 */ /* 0x000fe20007ffe003 */
[----:B------:R-:W-:Y:S01]  /*1d80*/  IMAD.IADD R11, R13, 0x1, R11 ;  /* 0x000000010d0b7824 */ /* 0x000fe200078e020b */
[----:B------:R-:W-:Y:S01]  /*1d90*/  BAR.SYNC.DEFER_BLOCKING 0x0 ;  /* 0x0000000000007b1d */ /* 0x000fe20000010000 */
[----:B--2---:R-:W-:-:S05]  /*1da0*/  @P1 FMUL.FTZ R0, R5, R4 ;  /* 0x0000000405001220 */ /* 0x004fca0000410000 */
        /* <DEDUP_REMOVED lines=23> */
.L_x_318:
[----:B------:R2:W-:Y:S01]  /*1f20*/  STS.128 [R126+0x8000], RZ ;  /* 0x008000ff7e007388 */ /* 0x0005e20000000c00 */
[----:B------:R-:W-:Y:S05]  /*1f30*/  BRA `(.L_x_319) ;  /* 0x00000000000c7947 */ /* 0x000fea0003800000 */
.L_x_317:
[----:B------:R1:W-:Y:S04]  /*1f40*/  STS.128 [R126+0x6000], RZ ;  /* 0x006000ff7e007388 */ /* 0x0003e80000000c00 */
[----:B------:R1:W-:Y:S04]  /*1f50*/  STS.128 [R126+0x7000], RZ ;  /* 0x007000ff7e007388 */ /* 0x0003e80000000c00 */
[----:B------:R1:W-:Y:S02]  /*1f60*/  STS.128 [R126+0x8000], RZ ;  /* 0x008000ff7e007388 */ /* 0x0003e40000000c00 */
.L_x_319:
[----:B------:R-:W-:Y:S05]  /*1f70*/  BSYNC.RECONVERGENT B0 ;  /* 0x0000000000007941 */ /* 0x000fea0003800200 */
.L_x_316:
        /* <DEDUP_REMOVED lines=9> */
[----:B-12---:R-:W-:-:S04]  /*2010*/  LEA R4, P2, R12, R122, 0x1 ;  /* 0x0000007a0c047211 */ /* 0x006fc800078408ff */
        /* <DEDUP_REMOVED lines=20> */
.L_x_322:
[----:B------:R2:W-:Y:S02]  /*2160*/  STS.128 [R126+0x8800], RZ ;  /* 0x008800ff7e007388 */ /* 0x0005e40000000c00 */
.L_x_321:
[----:B------:R-:W-:Y:S05]  /*2170*/  BSYNC.RECONVERGENT B0 ;  /* 0x0000000000007941 */ /* 0x000fea0003800200 */
.L_x_320:
[C---:B------:R-:W-:Y:S01]  /*2180*/  IMAD.SHL.U32 R116, R114.reuse, 0x4, RZ ;  /* 0x0000000472747824 */ /* 0x040fe200078e00ff */
[C---:B------:R-:W-:Y:S01]  /*2190*/  LOP3.LUT P6, RZ, R114.reuse, 0x4, RZ, 0xc0, !PT ;  /* 0x0000000472ff7812 */ /* 0x040fe200078cc0ff */
[----:B------:R-:W-:Y:S01]  /*21a0*/  IMAD.SHL.U32 R102, R114, 0x20, RZ ;  /* 0x0000002072667824 */ /* 0x000fe200078e00ff */
[----:B------:R-:W-:Y:S01]  /*21b0*/  VIMNMX R106, PT, PT, R2, R3, PT ;  /* 0x00000003026a7248 */ /* 0x000fe20003fe0100 */
[----:B------:R-:W-:Y:S01]  /*21c0*/  IMAD.SHL.U32 R117, R114, 0x10, RZ ;  /* 0x0000001072757824 */ /* 0x000fe200078e00ff */
[----:B------:R-:W-:Y:S01]  /*21d0*/  LOP3.LUT R7, R116, 0x18, RZ, 0xc0, !PT ;  /* 0x0000001874077812 */ /* 0x000fe200078ec0ff */
[----:B------:R-:W-:Y:S01]  /*21e0*/  IMAD.MOV.U32 R86, RZ, RZ, 0x20 ;  /* 0x00000020ff567424 */ /* 0x000fe200078e00ff */
[----:B------:R-:W-:Y:S01]  /*21f0*/  VIADDMNMX R105, R2, 0x8, R3, PT ;  /* 0x0000000802697846 */ /* 0x000fe20003800103 */
[----:B------:R-:W0:Y:S01]  /*2200*/  LDGDEPBAR ;  /* 0x00000000000079af */ /* 0x000e220000000000 */
[----:B-12---:R-:W-:Y:S02]  /*2210*/  LOP3.LUT R4, R7, 0xc0, R102, 0xf8, !PT ;  /* 0x000000c007047812 */ /* 0x006fe400078ef866 */
        /* <DEDUP_REMOVED lines=11> */
[----:B------:R-:W-:Y:S04]  /*22d0*/  LDSM.16.M88.4 R24, [R115] ;  /* 0x000000007318783b */ /* 0x000fe80000000200 */
[----:B------:R-:W1:Y:S01]  /*22e0*/  LDSM.16.M88.4 R48, [R83+0x3000] ;  /* 0x003000005330783b */ /* 0x000e620000000200 */
[----:B------:R-:W-:-:S02]  /*22f0*/  IMAD.IADD R82, R115, 0x1, R86 ;  /* 0x0000000173527824 */ /* 0x000fc400078e0256 */
[----:B------:R-:W-:Y:S01]  /*2300*/  IMAD.IADD R80, R83, 0x1, R86 ;  /* 0x0000000153507824 */ /* 0x000fe200078e0256 */
[----:B------:R-:W2:Y:S04]  /*2310*/  LDSM.16.M88.4 R40, [R83+0x3400] ;  /* 0x003400005328783b */ /* 0x000ea80000000200 */
[----:B------:R-:W5:Y:S04]  /*2320*/  LDSM.16.M88.4 R32, [R83+0x3800] ;  /* 0x003800005320783b */ /* 0x000f680000000200 */
[----:B------:R-:W-:Y:S04]  /*2330*/  LDSM.16.M88.4 R68, [R82] ;  /* 0x000000005244783b */ /* 0x000fe80000000200 */
[----:B---3--:R-:W3:Y:S04]  /*2340*/  LDSM.16.M88.4 R16, [R80+0x3000] ;  /* 0x003000005010783b */ /* 0x008ee80000000200 */
[----:B------:R-:W4:Y:S04]  /*2350*/  LDSM.16.M88.4 R56, [R83+0x3c00] ;  /* 0x003c00005338783b */ /* 0x000f280000000200 */
[----:B------:R-:W4:Y:S04]  /*2360*/  LDSM.16.M88.4 R8, [R80+0x3400] ;  /* 0x003400005008783b */ /* 0x000f280000000200 */
[----:B------:R-:W4:Y:S04]  /*2370*/  LDSM.16.M88.4 R12, [R80+0x3800] ;  /* 0x00380000500c783b */ /* 0x000f280000000200 */
[----:B------:R-:W-:Y:S04]  /*2380*/  LDSM.16.M88.4 R20, [R115+0x1000] ;  /* 0x001000007314783b */ /* 0x000fe80000000200 */
[----:B------:R-:W4:Y:S01]  /*2390*/  LDSM.16.M88.4 R4, [R83+0x4000] ;  /* 0x004000005304783b */ /* 0x000f220000000200 */
[C---:B-1----:R-:W-:Y:S03]  /*23a0*/  HMMA.16816.F32.BF16 R52, R24.reuse, R48, RZ ;  /* 0x000000301834723c */ /* 0x042fe600000418ff */
[----:B------:R-:W1:Y:S04]  /*23b0*/  LDSM.16.M88.4 R72, [R80+0x3c00] ;  /* 0x003c00005048783b */ /* 0x000e680000000200 */
[----:B------:R-:W1:Y:S01]  /*23c0*/  LDSM.16.M88.4 R64, [R83+0x4400] ;  /* 0x004400005340783b */ /* 0x000e620000000200 */
[C---:B------:R-:W-:Y:S03]  /*23d0*/  HMMA.16816.F32.BF16 R48, R24.reuse, R50, RZ ;  /* 0x000000321830723c */ /* 0x040fe600000418ff */
[----:B------:R-:W1:Y:S04]  /*23e0*/  LDSM.16.M88.4 R60, [R83+0x4800] ;  /* 0x00480000533c783b */ /* 0x000e680000000200 */
[----:B------:R-:W-:Y:S01]  /*23f0*/  LDSM.16.M88.4 R76, [R80+0x4c00] ;  /* 0x004c0000504c783b */ /* 0x000fe20000000200 */
[C---:B--2---:R-:W-:Y:S08]  /*2400*/  HMMA.16816.F32.BF16 R44, R24.reuse, R40, RZ ;  /* 0x00000028182c723c */ /* 0x044ff000000418ff */
[C---:B-----5:R-:W-:Y:S08]  /*2410*/  HMMA.16816.F32.BF16 R36, R24.reuse, R32, RZ ;  /* 0x000000201824723c */ /* 0x060ff000000418ff */
[C---:B------:R-:W-:Y:S08]  /*2420*/  HMMA.16816.F32.BF16 R40, R24.reuse, R42, RZ ;  /* 0x0000002a1828723c */ /* 0x040ff000000418ff */
[----:B------:R-:W-:Y:S08]  /*2430*/  HMMA.16816.F32.BF16 R32, R24, R34, RZ ;  /* 0x000000221820723c */ /* 0x000ff000000418ff */
[C---:B---3--:R-:W-:Y:S08]  /*2440*/  HMMA.16816.F32.BF16 R52, R68.reuse, R16, R52 ;  /* 0x000000104434723c */ /* 0x048ff00000041834 */
[----:B------:R-:W-:Y:S01]  /*2450*/  HMMA.16816.F32.BF16 R48, R68, R18, R48 ;  /* 0x000000124430723c */ /* 0x000fe20000041830 */
[----:B------:R-:W-:Y:S07]  /*2460*/  LDSM.16.M88.4 R16, [R80+0x4000] ;  /* 0x004000005010783b */ /* 0x000fee0000000200 */
[C---:B----4-:R-:W-:Y:S08]  /*2470*/  HMMA.16816.F32.BF16 R28, R24.reuse, R56, RZ ;  /* 0x00000038181c723c */ /* 0x050ff000000418ff */
[----:B------:R-:W-:Y:S01]  /*2480*/  HMMA.16816.F32.BF16 R24, R24, R58, RZ ;  /* 0x0000003a1818723c */ /* 0x000fe200000418ff */
[----:B------:R-:W2:Y:S07]  /*2490*/  LDSM.16.M88.4 R56, [R83+0x4c00] ;  /* 0x004c00005338783b */ /* 0x000eae0000000200 */
[C---:B------:R-:W-:Y:S08]  /*24a0*/  HMMA.16816.F32.BF16 R44, R68.reuse, R8, R44 ;  /* 0x00000008442c723c */ /* 0x040ff0000004182c */
[C---:B------:R-:W-:Y:S01]  /*24b0*/  HMMA.16816.F32.BF16 R40, R68.reuse, R10, R40 ;  /* 0x0000000a4428723c */ /* 0x040fe20000041828 */
[----:B------:R-:W-:Y:S07]  /*24c0*/  LDSM.16.M88.4 R8, [R82+0x1000] ;  /* 0x001000005208783b */ /* 0x000fee0000000200 */
[C---:B------:R-:W-:Y:S08]  /*24d0*/  HMMA.16816.F32.BF16 R36, R68.reuse, R12, R36 ;  /* 0x0000000c4424723c */ /* 0x040ff00000041824 */
[----:B------:R-:W-:Y:S01]  /*24e0*/  HMMA.16816.F32.BF16 R32, R68, R14, R32 ;  /* 0x0000000e4420723c */ /* 0x000fe20000041820 */
[----:B------:R-:W3:Y:S07]  /*24f0*/  LDSM.16.M88.4 R12, [R80+0x4400] ;  /* 0x00440000500c783b */ /* 0x000eee0000000200 */
[C---:B------:R-:W-:Y:S08]  /*2500*/  HMMA.16816.F32.BF16 R52, R20.reuse, R4, R52 ;  /* 0x000000041434723c */ /* 0x040ff00000041834 */
[----:B------:R-:W-:Y:S01]  /*2510*/  HMMA.16816.F32.BF16 R48, R20, R6, R48 ;  /* 0x000000061430723c */ /* 0x000fe20000041830 */
[----:B------:R-:W4:Y:S07]  /*2520*/  LDSM.16.M88.4 R4, [R80+0x4800] ;  /* 0x004800005004783b */ /* 0x000f2e0000000200 */
[C---:B-1----:R-:W-:Y:S08]  /*2530*/  HMMA.16816.F32.BF16 R28, R68.reuse, R72, R28 ;  /* 0x00000048441c723c */ /* 0x042ff0000004181c */
[----:B------:R-:W-:Y:S01]  /*2540*/  HMMA.16816.F32.BF16 R24, R68, R74, R24 ;  /* 0x0000004a4418723c */ /* 0x000fe20000041818 */
[----:B------:R-:W-:Y:S04]  /*2550*/  LDSM.16.M88.4 R72, [R115+0x2000] ;  /* 0x002000007348783b */ /* 0x000fe80000000200 */
[----:B------:R-:W-:Y:S03]  /*2560*/  LDSM.16.M88.4 R68, [R83+0x5000] ;  /* 0x005000005344783b */ /* 0x000fe60000000200 */
[C---:B------:R-:W-:Y:S08]  /*2570*/  HMMA.16816.F32.BF16 R44, R20.reuse, R64, R44 ;  /* 0x00000040142c723c */ /* 0x040ff0000004182c */
[C---:B------:R-:W-:Y:S01]  /*2580*/  HMMA.16816.F32.BF16 R40, R20.reuse, R66, R40 ;  /* 0x000000421428723c */ /* 0x040fe20000041828 */
[----:B------:R-:W-:Y:S07]  /*2590*/  LDSM.16.M88.4 R64, [R83+0x5400] ;  /* 0x005400005340783b */ /* 0x000fee0000000200 */
[C---:B------:R-:W-:Y:S08]  /*25a0*/  HMMA.16816.F32.BF16 R36, R20.reuse, R60, R36 ;  /* 0x0000003c1424723c */ /* 0x040ff00000041824 */
[C---:B------:R-:W-:Y:S01]  /*25b0*/  HMMA.16816.F32.BF16 R32, R20.reuse, R62, R32 ;  /* 0x0000003e1420723c */ /* 0x040fe20000041820 */
[----:B------:R-:W1:Y:S07]  /*25c0*/  LDSM.16.M88.4 R60, [R83+0x5800] ;  /* 0x00580000533c783b */ /* 0x000e6e0000000200 */
[C---:B--2---:R-:W-:Y:S08]  /*25d0*/  HMMA.16816.F32.BF16 R28, R20.reuse, R56, R28 ;  /* 0x00000038141c723c */ /* 0x044ff0000004181c */
[----:B------:R-:W-:Y:S01]  /*25e0*/  HMMA.16816.F32.BF16 R24, R20, R58, R24 ;  /* 0x0000003a1418723c */ /* 0x000fe20000041818 */
[----:B------:R-:W2:Y:S04]  /*25f0*/  LDSM.16.M88.4 R56, [R83+0x5c00] ;  /* 0x005c00005338783b */ /* 0x000ea80000000200 */
[----:B------:R-:W-:Y:S03]  /*2600*/  LDSM.16.M88.4 R20, [R80+0x5000] ;  /* 0x005000005014783b */ /* 0x000fe60000000200 */
[C---:B---3--:R-:W-:Y:S08]  /*2610*/  HMMA.16816.F32.BF16 R44, R8.reuse, R12, R44 ;  /* 0x0000000c082c723c */ /* 0x048ff0000004182c */
[C---:B------:R-:W-:Y:S01]  /*2620*/  HMMA.16816.F32.BF16 R40, R8.reuse, R14, R40 ;  /* 0x0000000e0828723c */ /* 0x040fe20000041828 */
[----:B------:R-:W-:Y:S07]  /*2630*/  LDSM.16.M88.4 R12, [R80+0x5800] ;  /* 0x00580000500c783b */ /* 0x000fee0000000200 */
[C---:B----4-:R-:W-:Y:S08]  /*2640*/  HMMA.16816.F32.BF16 R36, R8.reuse, R4, R36 ;  /* 0x000000040824723c */ /* 0x050ff00000041824 */
[C---:B------:R-:W-:Y:S01]  /*2650*/  HMMA.16816.F32.BF16 R32, R8.reuse, R6, R32 ;  /* 0x000000060820723c */ /* 0x040fe20000041820 */
[----:B------:R-:W3:Y:S07]  /*2660*/  LDSM.16.M88.4 R4, [R82+0x2000] ;  /* 0x002000005204783b */ /* 0x000eee0000000200 */
[C---:B------:R-:W-:Y:S08]  /*2670*/  HMMA.16816.F32.BF16 R52, R8.reuse, R16, R52 ;  /* 0x000000100834723c */ /* 0x040ff00000041834 */
[C---:B------:R-:W-:Y:S01]  /*2680*/  HMMA.16816.F32.BF16 R48, R8.reuse, R18, R48 ;  /* 0x000000120830723c */ /* 0x040fe20000041830 */
[----:B------:R-:W-:Y:S07]  /*2690*/  LDSM.16.M88.4 R16, [R80+0x5400] ;  /* 0x005400005010783b */ /* 0x000fee0000000200 */
[C---:B------:R-:W-:Y:S08]  /*26a0*/  HMMA.16816.F32.BF16 R28, R8.reuse, R76, R28 ;  /* 0x0000004c081c723c */ /* 0x040ff0000004181c */
[----:B------:R-:W-:Y:S01]  /*26b0*/  HMMA.16816.F32.BF16 R24, R8, R78, R24 ;  /* 0x0000004e0818723c */ /* 0x000fe20000041818 */
[----:B------:R-:W4:Y:S01]  /*26c0*/  LDSM.16.M88.4 R8, [R80+0x5c00] ;  /* 0x005c00005008783b */ /* 0x000f220000000200 */
[----:B------:R-:W-:-:S06]  /*26d0*/  DEPBAR.LE SB0, 0x0 ;  /* 0x000080000000791a */ /* 0x000fcc0000000000 */
[C---:B-1----:R-:W-:Y:S08]  /*26e0*/  HMMA.16816.F32.BF16 R36, R72.reuse, R60, R36 ;  /* 0x0000003c4824723c */ /* 0x042ff00000041824 */
[C---:B------:R-:W-:Y:S08]  /*26f0*/  HMMA.16816.F32.BF16 R52, R72.reuse, R68, R52 ;  /* 0x000000444834723c */ /* 0x040ff00000041834 */
[C---:B--2---:R-:W-:Y:S08]  /*2700*/  HMMA.16816.F32.BF16 R24, R72.reuse, R58, R24 ;  /* 0x0000003a4818723c */ /* 0x044ff00000041818 */
[C---:B------:R-:W-:Y:S08]  /*2710*/  HMMA.16816.F32.BF16 R44, R72.reuse, R64, R44 ;  /* 0x00000040482c723c */ /* 0x040ff0000004182c */
[----:B------:R-:W-:Y:S08]  /*2720*/  HMMA.16816.F32.BF16 R48, R72, R70, R48 ;  /* 0x000000464830723c */ /* 0x000ff00000041830 */
[----:B---3--:R-:W-:Y:S01]  /*2730*/  HMMA.16816.F32.BF16 R36, R4, R12, R36 ;  /* 0x0000000c0424723c */ /* 0x008fe20000041824 */
[----:B------:R-:W-:-:S05]  /*2740*/  IMAD.SHL.U32 R12, R114, 0x2, RZ ;  /* 0x00000002720c7824 */ /* 0x000fca00078e00ff */
[----:B------:R-:W-:Y:S02]  /*2750*/  LOP3.LUT R12, R12, 0x6, RZ, 0xc0, !PT ;  /* 0x000000060c0c7812 */ /* 0x000fe400078ec0ff */
[C---:B------:R-:W-:Y:S08]  /*2760*/  HMMA.16816.F32.BF16 R32, R72.reuse, R62, R32 ;  /* 0x0000003e4820723c */ /* 0x040ff00000041820 */
[C---:B------:R-:W-:Y:S08]  /*2770*/  HMMA.16816.F32.BF16 R40, R72.reuse, R66, R40 ;  /* 0x000000424828723c */ /* 0x040ff00000041828 */
[----:B------:R-:W-:Y:S08]  /*2780*/  HMMA.16816.F32.BF16 R28, R72, R56, R28 ;  /* 0x00000038481c723c */ /* 0x000ff0000004181c */
[----:B----4-:R-:W-:Y:S01]  /*2790*/  HMMA.16816.F32.BF16 R24, R4, R10, R24 ;  /* 0x0000000a0418723c */ /* 0x010fe20000041818 */
[----:B------:R-:W-:-:S04]  /*27a0*/  IMAD R11, R103, 0x40, R12 ;  /* 0x00000040670b7824 */ /* 0x000fc800078e020c */
[C---:B------:R-:W-:Y:S02]  /*27b0*/  VIADD R10, R11.reuse, 0xffffffc0 ;  /* 0xffffffc00b0a7836 */ /* 0x040fe40000000000 */
[C---:B------:R-:W-:Y:S01]  /*27c0*/  VIADD R2, R11.reuse, 0xffffffc1 ;  /* 0xffffffc10b027836 */ /* 0x040fe20000000000 */
[C---:B------:R-:W-:Y:S02]  /*27d0*/  HMMA.16816.F32.BF16 R52, R4.reuse, R20, R52 ;  /* 0x000000140434723c */ /* 0x040fe40000041834 */
[----:B------:R-:W-:Y:S02]  /*27e0*/  I2FP.F32.U32 R3, R10 ;  /* 0x0000000a00037245 */ /* 0x000fe40000201000 */
[CC--:B------:R-:W-:Y:S02]  /*27f0*/  ISETP.GE.AND P4, PT, R10.reuse, R106.reuse, PT ;  /* 0x0000006a0a00720c */ /* 0x0c0fe40003f86270 */
[----:B------:R-:W-:Y:S01]  /*2800*/  ISETP.GE.AND P1, PT, R10, R105, PT ;  /* 0x000000690a00720c */ /* 0x000fe20003f26270 */
[C---:B------:R-:W-:Y:S01]  /*2810*/  VIADD R10, R11.reuse, 0xffffffc9 ;  /* 0xffffffc90b0a7836 */ /* 0x040fe20000000000 */
[----:B------:R-:W-:Y:S01]  /*2820*/  HMMA.16816.F32.BF16 R44, R4, R16, R44 ;  /* 0x00000010042c723c */ /* 0x000fe2000004182c */
[----:B------:R-:W-:Y:S01]  /*2830*/  VIADD R17, R11, 0xfffffff8 ;  /* 0xfffffff80b117836 */ /* 0x000fe20000000000 */
[----:B------:R-:W-:-:S02]  /*2840*/  ISETP.GE.AND P5, PT, R2, R106, PT ;  /* 0x0000006a0200720c */ /* 0x000fc40003fa6270 */
[-C--:B------:R-:W-:Y:S01]  /*2850*/  ISETP.GE.AND P2, PT, R2, R105.reuse, PT ;  /* 0x000000690200720c */ /* 0x080fe20003f46270 */
[----:B------:R-:W-:Y:S01]  /*2860*/  BAR.SYNC.DEFER_BLOCKING 0x0 ;  /* 0x0000000000007b1d */ /* 0x000fe20000010000 */
[C---:B------:R-:W-:Y:S02]  /*2870*/  ISETP.GE.AND P0, PT, R17.reuse, R106, PT ;  /* 0x0000006a1100720c */ /* 0x040fe40003f06270 */
[----:B------:R-:W-:Y:S01]  /*2880*/  HMMA.16816.F32.BF16 R48, R4, R22, R48 ;  /* 0x000000160430723c */ /* 0x000fe20000041830 */
[----:B------:R-:W-:Y:S01]  /*2890*/  ISETP.GE.AND P3, PT, R17, R105, PT ;  /* 0x000000691100720c */ /* 0x000fe20003f66270 */
[----:B------:R-:W-:Y:S01]  /*28a0*/  VIADD R22, R11, 0xffffffe9 ;  /* 0xffffffe90b167836 */ /* 0x000fe20000000000 */
[----:B------:R-:W-:Y:S01]  /*28b0*/  I2FP.F32.U32 R17, R17 ;  /* 0x0000001100117245 */ /* 0x000fe20000201000 */
[----:B------:R-:W-:-:S04]  /*28c0*/  FFMA.FTZ R20, R3, R0, R54 ;  /* 0x0000000003147223 */ /* 0x000fc80000010036 */
[C---:B------:R-:W-:Y:S01]  /*28d0*/  HMMA.16816.F32.BF16 R12, R4.reuse, R14, R32 ;  /* 0x0000000e040c723c */ /* 0x040fe20000041820 */
[CC--:B------:R-:W-:Y:S01]  /*28e0*/  FFMA.FTZ R35, R17.reuse, R0.reuse, R24 ;  /* 0x0000000011237223 */ /* 0x0c0fe20000010018 */
[----:B------:R-:W-:Y:S01]  /*28f0*/  FFMA.FTZ R26, R17, R0, R26 ;  /* 0x00000000111a7223 */ /* 0x000fe2000001001a */
[----:B------:R-:W-:Y:S01]  /*2900*/  I2FP.F32.U32 R24, R2 ;  /* 0x0000000200187245 */ /* 0x000fe20000201000 */
[C---:B------:R-:W-:Y:S01]  /*2910*/  VIADD R17, R11.reuse, 0xffffffd0 ;  /* 0xffffffd00b117836 */ /* 0x040fe20000000000 */
[----:B------:R-:W-:Y:S01]  /*2920*/  FSEL R20, R20, -INF , !P1 ;  /* 0xff80000014147808 */ /* 0x000fe20004800000 */
[----:B------:R-:W-:Y:S01]  /*2930*/  VIADD R2, R11, 0xffffffe1 ;  /* 0xffffffe10b027836 */ /* 0x000fe20000000000 */
[----:B------:R-:W-:Y:S01]  /*2940*/  FSEL R35, R35, -INF , !P0 ;  /* 0xff80000023237808 */ /* 0x000fe20004000000 */
[----:B------:R-:W-:Y:S01]  /*2950*/  HMMA.16816.F32.BF16 R40, R4, R18, R40 ;  /* 0x000000120428723c */ /* 0x000fe20000041828 */
[----:B------:R-:W-:Y:S01]  /*2960*/  FSEL R34, R26, -INF , !P3 ;  /* 0xff8000001a227808 */ /* 0x000fe20005800000 */
[----:B------:R-:W-:Y:S01]  /*2970*/  FFMA.FTZ R19, R24, R0, R53 ;  /* 0x0000000018137223 */ /* 0x000fe20000010035 */
[----:B------:R-:W-:Y:S01]  /*2980*/  ISETP.GE.AND P0, PT, R10, R106, PT ;  /* 0x0000006a0a00720c */ /* 0x000fe20003f06270 */
[----:B------:R-:W-:Y:S01]  /*2990*/  FFMA.FTZ R24, R24, R0, R55 ;  /* 0x0000000018187223 */ /* 0x000fe20000010037 */
[----:B------:R-:W-:-:S02]  /*29a0*/  ISETP.GE.AND P3, PT, R10, R105, PT ;  /* 0x000000690a00720c */ /* 0x000fc40003f66270 */
[----:B------:R-:W-:Y:S01]  /*29b0*/  I2FP.F32.U32 R10, R10 ;  /* 0x0000000a000a7245 */ /* 0x000fe20000201000 */
[----:B------:R-:W-:Y:S01]  /*29c0*/  HMMA.16816.F32.BF16 R28, R4, R8, R28 ;  /* 0x00000008041c723c */ /* 0x000fe2000004181c */
[-C--:B------:R-:W-:Y:S01]  /*29d0*/  FFMA.FTZ R5, R3, R0.reuse, R52 ;  /* 0x0000000003057223 */ /* 0x080fe20000010034 */
[----:B------:R-:W-:Y:S01]  /*29e0*/  VIADD R3, R11, 0xffffffc8 ;  /* 0xffffffc80b037836 */ /* 0x000fe20000000000 */
[----:B------:R-:W-:Y:S01]  /*29f0*/  FSEL R19, R19, -INF , !P5 ;  /* 0xff80000013137808 */ /* 0x000fe20006800000 */
[CC--:B------:R-:W-:Y:S01]  /*2a00*/  FFMA.FTZ R7, R10.reuse, R0.reuse, R49 ;  /* 0x000000000a077223 */ /* 0x0c0fe20000010031 */
[----:B------:R-:W-:Y:S01]  /*2a10*/  FFMA.FTZ R10, R10, R0, R51 ;  /* 0x000000000a0a7223 */ /* 0x000fe20000010033 */
[----:B------:R-:W-:Y:S01]  /*2a20*/  FSEL R5, R5, -INF , !P4 ;  /* 0xff80000005057808 */ /* 0x000fe20006000000 */
[----:B------:R-:W-:Y:S01]  /*2a30*/  VIADD R8, R11, 0xffffffd1 ;  /* 0xffffffd10b087836 */ /* 0x000fe20000000000 */
[----:B------:R-:W-:Y:S01]  /*2a40*/  ISETP.GE.AND P4, PT, R3, R106, PT ;  /* 0x0000006a0300720c */ /* 0x000fe20003f86270 */
[----:B------:R-:W-:Y:S01]  /*2a50*/  VIADD R4, R11, 0xffffffd9 ;  /* 0xffffffd90b047836 */ /* 0x000fe20000000000 */
[----:B------:R-:W-:-:S02]  /*2a60*/  ISETP.GE.AND P1, PT, R3, R105, PT ;  /* 0x000000690300720c */ /* 0x000fc40003f26270 */
[----:B------:R-:W-:Y:S02]  /*2a70*/  I2FP.F32.U32 R3, R3 ;  /* 0x0000000300037245 */ /* 0x000fe40000201000 */
[----:B------:R-:W-:Y:S02]  /*2a80*/  FSEL R24, R24, -INF , !P2 ;  /* 0xff80000018187808 */ /* 0x000fe40005000000 */
[----:B------:R-:W-:Y:S01]  /*2a90*/  ISETP.GE.AND P5, PT, R17, R106, PT ;  /* 0x0000006a1100720c */ /* 0x000fe20003fa6270 */
[CC--:B------:R-:W-:Y:S01]  /*2aa0*/  FFMA.FTZ R9, R3.reuse, R0.reuse, R48 ;  /* 0x0000000003097223 */ /* 0x0c0fe20000010030 */
[----:B------:R-:W-:Y:S01]  /*2ab0*/  FFMA.FTZ R18, R3, R0, R50 ;  /* 0x0000000003127223 */ /* 0x000fe20000010032 */
[----:B------:R-:W-:Y:S01]  /*2ac0*/  VIADD R3, R11, 0xffffffd8 ;  /* 0xffffffd80b037836 */ /* 0x000fe20000000000 */
[----:B------:R-:W-:Y:S02]  /*2ad0*/  ISETP.GE.AND P2, PT, R17, R105, PT ;  /* 0x000000691100720c */ /* 0x000fe40003f46270 */
[----:B------:R-:W-:-:S02]  /*2ae0*/  FSEL R7, R7, -INF , !P0 ;  /* 0xff80000007077808 */ /* 0x000fc40004000000 */
[----:B------:R-:W-:Y:S02]  /*2af0*/  FSEL R10, R10, -INF , !P3 ;  /* 0xff8000000a0a7808 */ /* 0x000fe40005800000 */
[----:B------:R-:W-:Y:S02]  /*2b00*/  I2FP.F32.U32 R17, R17 ;  /* 0x0000001100117245 */ /* 0x000fe40000201000 */
[C---:B------:R-:W-:Y:S02]  /*2b10*/  ISETP.GE.AND P0, PT, R3.reuse, R106, PT ;  /* 0x0000006a0300720c */ /* 0x040fe40003f06270 */
[----:B------:R-:W-:Y:S01]  /*2b20*/  ISETP.GE.AND P3, PT, R3, R105, PT ;  /* 0x000000690300720c */ /* 0x000fe20003f66270 */
[-C--:B------:R-:W-:Y:S01]  /*2b30*/  FFMA.FTZ R23, R17, R0.reuse, R44 ;  /* 0x0000000011177223 */ /* 0x080fe2000001002c */
[----:B------:R-:W-:Y:S01]  /*2b40*/  FSEL R9, R9, -INF , !P4 ;  /* 0xff80000009097808 */ /* 0x000fe20006000000 */
[----:B------:R-:W-:Y:S01]  /*2b50*/  FFMA.FTZ R16, R17, R0, R46 ;  /* 0x0000000011107223 */ /* 0x000fe2000001002e */
[----:B------:R-:W-:-:S02]  /*2b60*/  FSEL R18, R18, -INF , !P1 ;  /* 0xff80000012127808 */ /* 0x000fc40004800000 */
[----:B------:R-:W-:Y:S02]  /*2b70*/  I2FP.F32.U32 R3, R3 ;  /* 0x0000000300037245 */ /* 0x000fe40000201000 */
[C---:B------:R-:W-:Y:S02]  /*2b80*/  ISETP.GE.AND P4, PT, R8.reuse, R106, PT ;  /* 0x0000006a0800720c */ /* 0x040fe40003f86270 */
[----:B------:R-:W-:Y:S01]  /*2b90*/  ISETP.GE.AND P1, PT, R8, R105, PT ;  /* 0x000000690800720c */ /* 0x000fe20003f26270 */
[C---:B------:R-:W-:Y:S01]  /*2ba0*/  FFMA.FTZ R17, R3.reuse, R0, R40 ;  /* 0x0000000003117223 */ /* 0x040fe20000010028 */
[----:B------:R-:W-:Y:S01]  /*2bb0*/  I2FP.F32.U32 R8, R8 ;  /* 0x0000000800087245 */ /* 0x000fe20000201000 */
[-C--:B------:R-:W-:Y:S01]  /*2bc0*/  FFMA.FTZ R6, R3, R0.reuse, R42 ;  /* 0x0000000003067223 */ /* 0x080fe2000001002a */
[----:B------:R-:W-:Y:S01]  /*2bd0*/  VIADD R3, R11, 0xffffffe0 ;  /* 0xffffffe00b037836 */ /* 0x000fe20000000000 */
[----:B------:R-:W-:Y:S02]  /*2be0*/  FSEL R23, R23, -INF , !P5 ;  /* 0xff80000017177808 */ /* 0x000fe40006800000 */
[CC--:B------:R-:W-:Y:S01]  /*2bf0*/  FFMA.FTZ R21, R8.reuse, R0.reuse, R45 ;  /* 0x0000000008157223 */ /* 0x0c0fe2000001002d */
[----:B------:R-:W-:Y:S01]  /*2c00*/  FFMA.FTZ R8, R8, R0, R47 ;  /* 0x0000000008087223 */ /* 0x000fe2000001002f */
[----:B------:R-:W-:-:S02]  /*2c10*/  FSEL R17, R17, -INF , !P0 ;  /* 0xff80000011117808 */ /* 0x000fc40004000000 */
[----:B------:R-:W-:Y:S02]  /*2c20*/  FSEL R6, R6, -INF , !P3 ;  /* 0xff80000006067808 */ /* 0x000fe40005800000 */
[C---:B------:R-:W-:Y:S02]  /*2c30*/  ISETP.GE.AND P0, PT, R2.reuse, R106, PT ;  /* 0x0000006a0200720c */ /* 0x040fe40003f06270 */
[----:B------:R-:W-:Y:S02]  /*2c40*/  ISETP.GE.AND P3, PT, R2, R105, PT ;  /* 0x000000690200720c */ /* 0x000fe40003f66270 */
[----:B------:R-:W-:Y:S02]  /*2c50*/  FSEL R16, R16, -INF , !P2 ;  /* 0xff80000010107808 */ /* 0x000fe40005000000 */
[----:B------:R-:W-:Y:S02]  /*2c60*/  I2FP.F32.U32 R2, R2 ;  /* 0x0000000200027245 */ /* 0x000fe40000201000 */
[----:B------:R-:W-:-:S02]  /*2c70*/  ISETP.GE.AND P5, PT, R4, R106, PT ;  /* 0x0000006a0400720c */ /* 0x000fc40003fa6270 */
[-C--:B------:R-:W-:Y:S01]  /*2c80*/  ISETP.GE.AND P2, PT, R4, R105.reuse, PT ;  /* 0x000000690400720c */ /* 0x080fe20003f46270 */
[CC--:B------:R-:W-:Y:S01]  /*2c90*/  FFMA.FTZ R37, R2.reuse, R0.reuse, R37 ;  /* 0x0000000002257223 */ /* 0x0c0fe20000010025 */
[----:B------:R-:W-:Y:S01]  /*2ca0*/  FSEL R21, R21, -INF , !P4 ;  /* 0xff80000015157808 */ /* 0x000fe20006000000 */
[----:B------:R-:W-:Y:S01]  /*2cb0*/  FFMA.FTZ R39, R2, R0, R39 ;  /* 0x0000000002277223 */ /* 0x000fe20000010027 */
[----:B------:R-:W-:Y:S01]  /*2cc0*/  FSEL R8, R8, -INF , !P1 ;  /* 0xff80000008087808 */ /* 0x000fe20004800000 */
[----:B------:R-:W-:Y:S01]  /*2cd0*/  VIADD R2, R11, 0xfffffff0 ;  /* 0xfffffff00b027836 */ /* 0x000fe20000000000 */
[----:B------:R-:W-:Y:S02]  /*2ce0*/  I2FP.F32.U32 R4, R4 ;  /* 0x0000000400047245 */ /* 0x000fe40000201000 */
[C---:B------:R-:W-:Y:S02]  /*2cf0*/  ISETP.GE.AND P4, PT, R3.reuse, R106, PT ;  /* 0x0000006a0300720c */ /* 0x040fe40003f86270 */
[----:B------:R-:W-:Y:S01]  /*2d00*/  ISETP.GE.AND P1, PT, R3, R105, PT ;  /* 0x000000690300720c */ /* 0x000fe20003f26270 */
[CC--:B------:R-:W-:Y:S01]  /*2d10*/  FFMA.FTZ R33, R4.reuse, R0.reuse, R41 ;  /* 0x0000000004217223 */ /* 0x0c0fe20000010029 */
[----:B------:R-:W-:Y:S01]  /*2d20*/  I2FP.F32.U32 R3, R3 ;  /* 0x0000000300037245 */ /* 0x000fe20000201000 */
[----:B------:R-:W-:Y:S01]  /*2d30*/  FFMA.FTZ R4, R4, R0, R43 ;  /* 0x0000000004047223 */ /* 0x000fe2000001002b */
[----:B------:R-:W-:-:S02]  /*2d40*/  FSEL R109, R37, -INF , !P0 ;  /* 0xff800000256d7808 */ /* 0x000fc40004000000 */
[----:B------:R-:W-:Y:S01]  /*2d50*/  I2FP.F32.U32 R37, R2 ;  /* 0x0000000200257245 */ /* 0x000fe20000201000 */
[CC--:B------:R-:W-:Y:S01]  /*2d60*/  FFMA.FTZ R36, R3.reuse, R0.reuse, R36 ;  /* 0x0000000003247223 */ /* 0x0c0fe20000010024 */
[-C--:B------:R-:W-:Y:S01]  /*2d70*/  FFMA.FTZ R38, R3, R0.reuse, R38 ;  /* 0x0000000003267223 */ /* 0x080fe20000010026 */
[----:B------:R-:W-:Y:S01]  /*2d80*/  VIADD R3, R11, 0xffffffe8 ;  /* 0xffffffe80b037836 */ /* 0x000fe20000000000 */
[----:B------:R-:W-:Y:S01]  /*2d90*/  FSEL R33, R33, -INF , !P5 ;  /* 0xff80000021217808 */ /* 0x000fe20006800000 */
[CC--:B------:R-:W-:Y:S01]  /*2da0*/  FFMA.FTZ R28, R37.reuse, R0.reuse, R28 ;  /* 0x00000000251c7223 */ /* 0x0c0fe2000001001c */
[----:B------:R-:W-:Y:S01]  /*2db0*/  FSEL R4, R4, -INF , !P2 ;  /* 0xff80000004047808 */ /* 0x000fe20005000000 */
[----:B------:R-:W-:Y:S01]  /*2dc0*/  FFMA.FTZ R30, R37, R0, R30 ;  /* 0x00000000251e7223 */ /* 0x000fe2000001001e */
[C---:B------:R-:W-:Y:S02]  /*2dd0*/  ISETP.GE.AND P5, PT, R3.reuse, R106, PT ;  /* 0x0000006a0300720c */ /* 0x040fe40003fa6270 */
[----:B------:R-:W-:-:S02]  /*2de0*/  ISETP.GE.AND P2, PT, R3, R105, PT ;  /* 0x000000690300720c */ /* 0x000fc40003f46270 */
[----:B------:R-:W-:Y:S02]  /*2df0*/  I2FP.F32.U32 R3, R3 ;  /* 0x0000000300037245 */ /* 0x000fe40000201000 */
[----:B------:R-:W-:Y:S02]  /*2e00*/  ISETP.GE.AND P0, PT, R2, R106, PT ;  /* 0x0000006a0200720c */ /* 0x000fe40003f06270 */
[----:B------:R-:W-:Y:S01]  /*2e10*/  FSEL R132, R39, -INF , !P3 ;  /* 0xff80000027847808 */ /* 0x000fe20005800000 */
[CC--:B------:R-:W-:Y:S01]  /*2e20*/  FFMA.FTZ R12, R3.reuse, R0.reuse, R12 ;  /* 0x00000000030c7223 */ /* 0x0c0fe2000001000c */
[----:B------:R-:W-:Y:S01]  /*2e30*/  FSEL R111, R36, -INF , !P4 ;  /* 0xff800000246f7808 */ /* 0x000fe20006000000 */
[----:B------:R-:W-:Y:S01]  /*2e40*/  FFMA.FTZ R14, R3, R0, R14 ;  /* 0x00000000030e7223 */ /* 0x000fe2000001000e */
[----:B------:R-:W-:Y:S02]  /*2e50*/  FSEL R112, R38, -INF , !P1 ;  /* 0xff80000026707808 */ /* 0x000fe40004800000 */
[-C--:B------:R-:W-:Y:S01]  /*2e60*/  ISETP.GE.AND P3, PT, R2, R105.reuse, PT ;  /* 0x000000690200720c */ /* 0x080fe20003f66270 */
[C---:B------:R-:W-:Y:S01]  /*2e70*/  VIADD R2, R11.reuse, 0xfffffff1 ;  /* 0xfffffff10b027836 */ /* 0x040fe20000000000 */
[C---:B------:R-:W-:Y:S01]  /*2e80*/  ISETP.GE.AND P4, PT, R22.reuse, R106, PT ;  /* 0x0000006a1600720c */ /* 0x040fe20003f86270 */
[----:B------:R-:W-:Y:S01]  /*2e90*/  VIADD R11, R11, 0xfffffff9 ;  /* 0xfffffff90b0b7836 */ /* 0x000fe20000000000 */
[----:B------:R-:W-:-:S02]  /*2ea0*/  ISETP.GE.AND P1, PT, R22, R105, PT ;  /* 0x000000691600720c */ /* 0x000fc40003f26270 */
[----:B------:R-:W-:Y:S02]  /*2eb0*/  FSEL R107, R28, -INF , !P0 ;  /* 0xff8000001c6b7808 */ /* 0x000fe40004000000 */
[----:B------:R-:W-:Y:S02]  /*2ec0*/  I2FP.F32.U32 R22, R22 ;  /* 0x0000001600167245 */ /* 0x000fe40000201000 */
[----:B------:R-:W-:Y:S02]  /*2ed0*/  ISETP.NE.AND P0, PT, R103, 0x1, PT ;  /* 0x000000016700780c */ /* 0x000fe40003f05270 */
[----:B------:R-:W-:Y:S01]  /*2ee0*/  FSEL R119, R12, -INF , !P5 ;  /* 0xff8000000c777808 */ /* 0x000fe20006800000 */
[-C--:B------:R-:W-:Y:S01]  /*2ef0*/  FFMA.FTZ R13, R22, R0.reuse, R13 ;  /* 0x00000000160d7223 */ /* 0x080fe2000001000d */
[----:B------:R-:W-:Y:S01]  /*2f00*/  FSEL R136, R14, -INF , !P2 ;  /* 0xff8000000e887808 */ /* 0x000fe20005000000 */
[----:B------:R-:W-:Y:S01]  /*2f10*/  FFMA.FTZ R15, R22, R0, R15 ;  /* 0x00000000160f7223 */ /* 0x000fe2000001000f */
[----:B------:R-:W-:-:S02]  /*2f20*/  ISETP.GE.AND P5, PT, R2, R106, PT ;  /* 0x0000006a0200720c */ /* 0x000fc40003fa6270 */
[----:B------:R-:W-:Y:S02]  /*2f30*/  ISETP.GE.AND P2, PT, R2, R105, PT ;  /* 0x000000690200720c */ /* 0x000fe40003f46270 */
[----:B------:R-:W-:Y:S02]  /*2f40*/  I2FP.F32.U32 R2, R2 ;  /* 0x0000000200027245 */ /* 0x000fe40000201000 */
[----:B------:R-:W-:Y:S02]  /*2f50*/  I2FP.F32.U32 R12, R11 ;  /* 0x0000000b000c7245 */ /* 0x000fe40000201000 */
[----:B------:R-:W-:Y:S01]  /*2f60*/  FSEL R113, R13, -INF , !P4 ;  /* 0xff8000000d717808 */ /* 0x000fe20006000000 */
[CC--:B------:R-:W-:Y:S01]  /*2f70*/  FFMA.FTZ R29, R2.reuse, R0.reuse, R29 ;  /* 0x00000000021d7223 */ /* 0x0c0fe2000001001d */
[----:B------:R-:W-:Y:S01]  /*2f80*/  FSEL R130, R15, -INF , !P1 ;  /* 0xff8000000f827808 */ /* 0x000fe20004800000 */
[-C--:B------:R-:W-:Y:S01]  /*2f90*/  FFMA.FTZ R31, R2, R0.reuse, R31 ;  /* 0x00000000021f7223 */ /* 0x080fe2000001001f */
[CC--:B------:R-:W-:Y:S01]  /*2fa0*/  FFMA.FTZ R25, R12.reuse, R0.reuse, R25 ;  /* 0x000000000c197223 */ /* 0x0c0fe20000010019 */
[----:B------:R-:W-:Y:S01]  /*2fb0*/  FFMA.FTZ R27, R12, R0, R27 ;  /* 0x000000000c1b7223 */ /* 0x000fe2000001001b */
[----:B------:R-:W-:-:S02]  /*2fc0*/  ISETP.GE.AND P4, PT, R11, R106, PT ;  /* 0x0000006a0b00720c */ /* 0x000fc40003f86270 */
[----:B------:R-:W-:Y:S02]  /*2fd0*/  ISETP.GE.AND P1, PT, R11, R105, PT ;  /* 0x000000690b00720c */ /* 0x000fe40003f26270 */
[----:B------:R-:W-:Y:S02]  /*2fe0*/  FSEL R98, R30, -INF , !P3 ;  /* 0xff8000001e627808 */ /* 0x000fe40005800000 */
[----:B------:R-:W-:Y:S02]  /*2ff0*/  FSEL R108, R29, -INF , !P5 ;  /* 0xff8000001d6c7808 */ /* 0x000fe40006800000 */
[----:B------:R-:W-:Y:S02]  /*3000*/  FSEL R96, R31, -INF , !P2 ;  /* 0xff8000001f607808 */ /* 0x000fe40005000000 */
[----:B------:R-:W-:Y:S02]  /*3010*/  FSEL R99, R25, -INF , !P4 ;  /* 0xff80000019637808 */ /* 0x000fe40006000000 */
[----:B------:R-:W-:Y:S01]  /*3020*/  FSEL R88, R27, -INF , !P1 ;  /* 0xff8000001b587808 */ /* 0x000fe20004800000 */
[----:B------:R-:W-:Y:S06]  /*3030*/  @!P0 BRA `(.L_x_323) ;  /* 0x0000000000c88947 */ /* 0x000fec0003800000 */
        /* <DEDUP_REMOVED lines=47> */
.L_x_325:
[----:B------:R3:W-:Y:S02]  /*3330*/  STS.128 [R126+0x5800], RZ ;  /* 0x005800ff7e007388 */ /* 0x0007e40000000c00 */
.L_x_326:
[----:B------:R-:W-:Y:S05]  /*3340*/  BSYNC.RECONVERGENT B0 ;  /* 0x0000000000007941 */ /* 0x000fea0003800200 */
.L_x_324:
[----:B------:R-:W0:Y:S02]  /*3350*/  LDGDEPBAR ;  /* 0x00000000000079af */ /* 0x000e240000000000 */
.L_x_323:
[----:B------:R-:W-:Y:S01]  /*3360*/  FMNMX3.FTZ R2, R5, R19, R9, !PT ;  /* 0x0000001305027276 */ /* 0x000fe20007810009 */
[----:B------:R-:W4:Y:S01]  /*3370*/  LDCU UR4, c[0x0][0x45c] ;  /* 0x00008b80ff0477ac */ /* 0x000f220008000800 */
        /* <DEDUP_REMOVED lines=13> */
[----:B-12---:R-:W-:Y:S02]  /*3450*/  FMNMX.FTZ R13, R99, R2, !PT ;  /* 0x00000002630d7209 */ /* 0x006fe40007810000 */
[----:B------:R-:W-:Y:S02]  /*3460*/  FMNMX.FTZ R12, R88, R11, !PT ;  /* 0x0000000b580c7209 */ /* 0x000fe40007810000 */
[----:B------:R-:W-:Y:S01]  /*3470*/  LOP3.LUT R104, R81, 0x120, R102, 0xf8, !PT ;  /* 0x0000012051687812 */ /* 0x000fe200078ef866 */
[----:B------:R-:W1:Y:S03]  /*3480*/  SHFL.BFLY PT, R2, R13, 0x2, 0x1f ;  /* 0x0c401f000d027f89 */ /* 0x000e6600000e0000 */
[----:B------:R-:W-:Y:S01]  /*3490*/  LEA R104, R104, UR5, 0x1 ;  /* 0x0000000568687c11 */ /* 0x000fe2000f8e08ff */
[----:B------:R-:W2:Y:S04]  /*34a0*/  SHFL.BFLY PT, R11, R12, 0x2, 0x1f ;  /* 0x0c401f000c0b7f89 */ /* 0x000ea800000e0000 */
[----:B------:R-:W-:Y:S04]  /*34b0*/  LDSM.16.MT88.4 R48, [R104+0x7000] ;  /* 0x007000006830783b */ /* 0x000fe80000004200 */
[----:B------:R-:W-:Y:S04]  /*34c0*/  LDSM.16.MT88.4 R64, [R104+0x8000] ;  /* 0x008000006840783b */ /* 0x000fe80000004200 */
[----:B------:R-:W-:Y:S01]  /*34d0*/  LDSM.16.MT88.4 R76, [R104+0x6000] ;  /* 0x00600000684c783b */ /* 0x000fe20000004200 */
[----:B-1----:R-:W-:-:S02]  /*34e0*/  FMNMX.FTZ R2, R13, R2, !PT ;  /* 0x000000020d027209 */ /* 0x002fc40007810000 */
[----:B--2---:R-:W-:-:S03]  /*34f0*/  FMNMX.FTZ R11, R12, R11, !PT ;  /* 0x0000000b0c0b7209 */ /* 0x004fc60007810000 */
[----:B------:R-:W1:Y:S02]  /*3500*/  SHFL.BFLY PT, R3, R2, 0x1, 0x1f ;  /* 0x0c201f0002037f89 */ /* 0x000e6400000e0000 */
[----:B-1----:R-:W-:Y:S02]  /*3510*/  FMNMX.FTZ R3, R2, R3, !PT ;  /* 0x0000000302037209 */ /* 0x002fe40007810000 */
[----:B------:R-:W1:Y:S02]  /*3520*/  SHFL.BFLY PT, R2, R11, 0x1, 0x1f ;  /* 0x0c201f000b027f89 */ /* 0x000e6400000e0000 */
[C---:B------:R-:W-:Y:S01]  /*3530*/  FSETP.NEU.FTZ.AND P1, PT, R3.reuse, -INF , PT ;  /* 0xff8000000300780b */ /* 0x040fe20003f3d000 */
[----:B----4-:R-:W-:-:S05]  /*3540*/  FMUL.FTZ R110, R3, UR4 ;  /* 0x00000004036e7c20 */ /* 0x010fca0008410000 */
[----:B------:R-:W-:-:S05]  /*3550*/  FSEL R110, R110, RZ, P1 ;  /* 0x000000ff6e6e7208 */ /* 0x000fca0000800000 */
[--C-:B------:R-:W-:Y:S01]  /*3560*/  FFMA.FTZ R93, R5, UR4, -R110.reuse ;  /* 0x00000004055d7c23 */ /* 0x100fe2000801086e */
[--C-:B------:R-:W-:Y:S01]  /*3570*/  FFMA.FTZ R92, R19, UR4, -R110.reuse ;  /* 0x00000004135c7c23 */ /* 0x100fe2000801086e */
[--C-:B------:R-:W-:Y:S01]  /*3580*/  FFMA.FTZ R91, R9, UR4, -R110.reuse ;  /* 0x00000004095b7c23 */ /* 0x100fe2000801086e */
[--C-:B------:R-:W-:Y:S01]  /*3590*/  FFMA.FTZ R90, R7, UR4, -R110.reuse ;  /* 0x00000004075a7c23 */ /* 0x100fe2000801086e */
[--C-:B------:R-:W-:Y:S01]  /*35a0*/  FFMA.FTZ R22, R33, UR4, -R110.reuse ;  /* 0x0000000421167c23 */ /* 0x100fe2000801086e */
[----:B------:R-:W-:Y:S01]  /*35b0*/  IADD3 R33, PT, PT, R86, R104, RZ ;  /* 0x0000006856217210 */ /* 0x000fe20007ffe0ff */
[----:B------:R-:W-:Y:S01]  /*35c0*/  MUFU.EX2 R93, R93 ;  /* 0x0000005d005d7308 */ /* 0x000fe20000000800 */
[--C-:B------:R-:W-:Y:S01]  /*35d0*/  FFMA.FTZ R31, R23, UR4, -R110.reuse ;  /* 0x00000004171f7c23 */ /* 0x100fe2000801086e */
[--C-:B------:R-:W-:Y:S01]  /*35e0*/  FFMA.FTZ R30, R21, UR4, -R110.reuse ;  /* 0x00000004151e7c23 */ /* 0x100fe2000801086e */
[--C-:B------:R-:W-:Y:S01]  /*35f0*/  FFMA.FTZ R23, R17, UR4, -R110.reuse ;  /* 0x0000000411177c23 */ /* 0x100fe2000801086e */
[----:B------:R-:W2:Y:S01]  /*3600*/  LDSM.16.MT88.4 R40, [R33+0x6000] ;  /* 0x006000002128783b */ /* 0x000ea20000004200 */
[----:B-1----:R-:W-:Y:S01]  /*3610*/  FMNMX.FTZ R2, R11, R2, !PT ;  /* 0x000000020b027209 */ /* 0x002fe20007810000 */
[--C-:B------:R-:W-:Y:S01]  /*3620*/  FFMA.FTZ R118, R111, UR4, -R110.reuse ;  /* 0x000000046f767c23 */ /* 0x100fe2000801086e */
[--C-:B------:R-:W-:Y:S01]  /*3630*/  FFMA.FTZ R111, R109, UR4, -R110.reuse ;  /* 0x000000046d6f7c23 */ /* 0x100fe2000801086e */
[----:B------:R-:W1:Y:S01]  /*3640*/  MUFU.EX2 R92, R92 ;  /* 0x0000005c005c7308 */ /* 0x000e620000000800 */
[C---:B------:R-:W-:Y:S01]  /*3650*/  FSETP.NEU.FTZ.AND P1, PT, R2.reuse, -INF , PT ;  /* 0xff8000000200780b */ /* 0x040fe20003f3d000 */
[----:B------:R-:W-:Y:S01]  /*3660*/  FMUL.FTZ R89, R2, UR4 ;  /* 0x0000000402597c20 */ /* 0x000fe20008410000 */
[----:B------:R-:W-:Y:S01]  /*3670*/  LDSM.16.MT88.4 R12, [R33+0x6400] ;  /* 0x00640000210c783b */ /* 0x000fe20000004200 */
[--C-:B------:R-:W-:Y:S01]  /*3680*/  FFMA.FTZ R107, R107, UR4, -R110.reuse ;  /* 0x000000046b6b7c23 */ /* 0x100fe2000801086e */
[--C-:B------:R-:W-:Y:S01]  /*3690*/  FFMA.FTZ R108, R108, UR4, -R110.reuse ;  /* 0x000000046c6c7c23 */ /* 0x100fe2000801086e */
[----:B------:R-:W-:Y:S01]  /*36a0*/  FFMA.FTZ R35, R35, UR4, -R110 ;  /* 0x0000000423237c23 */ /* 0x000fe2000801086e */
[----:B------:R-:W-:Y:S01]  /*36b0*/  FSEL R89, R89, RZ, P1 ;  /* 0x000000ff59597208 */ /* 0x000fe20000800000 */
[----:B------:R-:W-:Y:S01]  /*36c0*/  MUFU.EX2 R91, R91 ;  /* 0x0000005b005b7308 */ /* 0x000fe20000000800 */
[----:B------:R-:W4:Y:S03]  /*36d0*/  LDSM.16.MT88.4 R56, [R33+0x7000] ;  /* 0x007000002138783b */ /* 0x000f260000004200 */
[--C-:B------:R-:W-:Y:S01]  /*36e0*/  FFMA.FTZ R97, R20, UR4, -R89.reuse ;  /* 0x0000000414617c23 */ /* 0x100fe20008010859 */
[--C-:B------:R-:W-:Y:S01]  /*36f0*/  FFMA.FTZ R94, R24, UR4, -R89.reuse ;  /* 0x00000004185e7c23 */ /* 0x100fe20008010859 */
[--C-:B------:R-:W-:Y:S01]  /*3700*/  FFMA.FTZ R95, R18, UR4, -R89.reuse ;  /* 0x00000004125f7c23 */ /* 0x100fe20008010859 */
[--C-:B------:R-:W-:Y:S01]  /*3710*/  FFMA.FTZ R32, R10, UR4, -R89.reuse ;  /* 0x000000040a207c23 */ /* 0x100fe20008010859 */
[----:B------:R-:W5:Y:S01]  /*3720*/  MUFU.EX2 R90, R90 ;  /* 0x0000005a005a7308 */ /* 0x000f620000000800 */
[--C-:B------:R-:W-:Y:S01]  /*3730*/  FFMA.FTZ R28, R8, UR4, -R89.reuse ;  /* 0x00000004081c7c23 */ /* 0x100fe20008010859 */
[--C-:B------:R-:W-:Y:S01]  /*3740*/  FFMA.FTZ R29, R16, UR4, -R89.reuse ;  /* 0x00000004101d7c23 */ /* 0x100fe20008010859 */
[----:B------:R-:W3:Y:S01]  /*3750*/  LDSM.16.MT88.4 R8, [R104+0x7400] ;  /* 0x007400006808783b */ /* 0x000ee20000004200 */
[--C-:B------:R-:W-:Y:S01]  /*3760*/  FFMA.FTZ R21, R6, UR4, -R89.reuse ;  /* 0x0000000406157c23 */ /* 0x100fe20008010859 */
[--C-:B------:R-:W-:Y:S01]  /*3770*/  FFMA.FTZ R20, R4, UR4, -R89.reuse ;  /* 0x0000000404147c23 */ /* 0x100fe20008010859 */
[----:B-1----:R-:W-:Y:S01]  /*3780*/  F2FP.BF16.F32.PACK_AB R72, R92, R93 ;  /* 0x0000005d5c48723e */ /* 0x002fe200000010ff */
[----:B------:R-:W1:Y:S01]  /*3790*/  LDSM.16.MT88.4 R24, [R104+0x6400] ;  /* 0x006400006818783b */ /* 0x000e620000004200 */
[----:B------:R-:W-:Y:S01]  /*37a0*/  MUFU.EX2 R97, R97 ;  /* 0x0000006100617308 */ /* 0x000fe20000000800 */
[--C-:B------:R-:W-:Y:S01]  /*37b0*/  FFMA.FTZ R112, R112, UR4, -R89.reuse ;  /* 0x0000000470707c23 */ /* 0x100fe20008010859 */
[--C-:B------:R-:W-:Y:S01]  /*37c0*/  FFMA.FTZ R109, R132, UR4, -R89.reuse ;  /* 0x00000004846d7c23 */ /* 0x100fe20008010859 */
[----:B------:R-:W-:Y:S01]  /*37d0*/  LDSM.16.MT88.4 R16, [R33+0x7400] ;  /* 0x007400002110783b */ /* 0x000fe20000004200 */
[--C-:B------:R-:W-:Y:S01]  /*37e0*/  FFMA.FTZ R98, R98, UR4, -R89.reuse ;  /* 0x0000000462627c23 */ /* 0x100fe20008010859 */
[--C-:B------:R-:W-:Y:S01]  /*37f0*/  FFMA.FTZ R34, R34, UR4, -R89.reuse ;  /* 0x0000000422227c23 */ /* 0x100fe20008010859 */
[----:B------:R-:W-:Y:S01]  /*3800*/  FFMA.FTZ R137, R88, UR4, -R89 ;  /* 0x0000000458897c23 */ /* 0x000fe20008010859 */
[----:B------:R-:W-:Y:S01]  /*3810*/  FADD.FTZ R92, R93, R92 ;  /* 0x0000005c5d5c7221 */ /* 0x000fe20000010000 */
[----:B------:R-:W2:Y:S01]  /*3820*/  MUFU.EX2 R94, R94 ;  /* 0x0000005e005e7308 */ /* 0x000ea20000000800 */
[----:B-----5:R-:W-:-:S02]  /*3830*/  F2FP.BF16.F32.PACK_AB R74, R90, R91 ;  /* 0x0000005b5a4a723e */ /* 0x020fc400000010ff */
[----:B------:R-:W-:-:S04]  /*3840*/  FADD.FTZ R91, R91, R92 ;  /* 0x0000005c5b5b7221 */ /* 0x000fc80000010000 */
[----:B------:R-:W-:Y:S01]  /*3850*/  FADD.FTZ R90, R90, R91 ;  /* 0x0000005b5a5a7221 */ /* 0x000fe20000010000 */
[----:B------:R-:W-:Y:S08]  /*3860*/  MUFU.EX2 R95, R95 ;  /* 0x0000005f005f7308 */ /* 0x000ff00000000800 */
[----:B------:R-:W5:Y:S01]  /*3870*/  MUFU.EX2 R32, R32 ;  /* 0x0000002000207308 */ /* 0x000f620000000800 */
[----:B--2---:R-:W-:Y:S01]  /*3880*/  F2FP.BF16.F32.PACK_AB R73, R94, R97 ;  /* 0x000000615e49723e */ /* 0x004fe200000010ff */
[----:B------:R-:W-:-:S06]  /*3890*/  FADD.FTZ R94, R97, R94 ;  /* 0x0000005e615e7221 */ /* 0x000fcc0000010000 */
[----:B------:R-:W-:Y:S08]  /*38a0*/  MUFU.EX2 R31, R31 ;  /* 0x0000001f001f7308 */ /* 0x000ff00000000800 */
[----:B------:R-:W2:Y:S01]  /*38b0*/  MUFU.EX2 R30, R30 ;  /* 0x0000001e001e7308 */ /* 0x000ea20000000800 */
[----:B-----5:R-:W-:Y:S01]  /*38c0*/  F2FP.BF16.F32.PACK_AB R75, R32, R95 ;  /* 0x0000005f204b723e */ /* 0x020fe200000010ff */
[----:B------:R-:W-:-:S04]  /*38d0*/  FADD.FTZ R95, R95, R94 ;  /* 0x0000005e5f5f7221 */ /* 0x000fc80000010000 */
[----:B------:R-:W-:Y:S02]  /*38e0*/  FADD.FTZ R32, R32, R95 ;  /* 0x0000005f20207221 */ /* 0x000fe40000010000 */
[----:B------:R-:W-:Y:S01]  /*38f0*/  MUFU.EX2 R23, R23 ;  /* 0x0000001700177308 */ /* 0x000fe20000000800 */
[C---:B------:R-:W-:Y:S07]  /*3900*/  HMMA.16816.F32.BF16 R44, R72.reuse, R48, RZ ;  /* 0x00000030482c723c */ /* 0x040fee00000418ff */
[----:B------:R-:W5:Y:S01]  /*3910*/  MUFU.EX2 R22, R22 ;  /* 0x0000001600167308 */ /* 0x000f620000000800 */
[----:B------:R-:W-:Y:S01]  /*3920*/  HMMA.16816.F32.BF16 R48, R72, R50, RZ ;  /* 0x000000324830723c */ /* 0x000fe200000418ff */
[----:B--2---:R-:W-:Y:S01]  /*3930*/  F2FP.BF16.F32.PACK_AB R4, R30, R31 ;  /* 0x0000001f1e04723e */ /* 0x004fe200000010ff */
[----:B------:R-:W-:-:S04]  /*3940*/  FADD.FTZ R31, R31, R90 ;  /* 0x0000005a1f1f7221 */ /* 0x000fc80000010000 */
[----:B------:R-:W-:Y:S01]  /*3950*/  FADD.FTZ R30, R30, R31 ;  /* 0x0000001f1e1e7221 */ /* 0x000fe20000010000 */
[----:B------:R-:W-:Y:S01]  /*3960*/  MUFU.EX2 R29, R29 ;  /* 0x0000001d001d7308 */ /* 0x000fe20000000800 */
[C---:B------:R-:W-:Y:S07]  /*3970*/  HMMA.16816.F32.BF16 R36, R72.reuse, R40, RZ ;  /* 0x000000284824723c */ /* 0x040fee00000418ff */
[----:B------:R-:W2:Y:S01]  /*3980*/  MUFU.EX2 R28, R28 ;  /* 0x0000001c001c7308 */ /* 0x000ea20000000800 */
[----:B-----5:R-:W-:Y:S01]  /*3990*/  F2FP.BF16.F32.PACK_AB R6, R22, R23 ;  /* 0x000000171606723e */ /* 0x020fe200000010ff */
[C---:B------:R-:W-:Y:S06]  /*39a0*/  HMMA.16816.F32.BF16 R40, R72.reuse, R42, RZ ;  /* 0x0000002a4828723c */ /* 0x040fec00000418ff */
[----:B------:R-:W-:Y:S02]  /*39b0*/  MUFU.EX2 R21, R21 ;  /* 0x0000001500157308 */ /* 0x000fe40000000800 */
[C---:B------:R-:W-:Y:S06]  /*39c0*/  HMMA.16816.F32.BF16 R60, R72.reuse, R64, RZ ;  /* 0x00000040483c723c */ /* 0x040fec00000418ff */
[----:B------:R-:W5:Y:S01]  /*39d0*/  MUFU.EX2 R20, R20 ;  /* 0x0000001400147308 */ /* 0x000f620000000800 */
[----:B--2---:R-:W-:Y:S01]  /*39e0*/  F2FP.BF16.F32.PACK_AB R5, R28, R29 ;  /* 0x0000001d1c05723e */ /* 0x004fe200000010ff */
[----:B------:R-:W-:Y:S01]  /*39f0*/  HMMA.16816.F32.BF16 R64, R72, R66, RZ ;  /* 0x000000424840723c */ /* 0x000fe200000418ff */
[----:B------:R-:W-:-:S04]  /*3a00*/  FADD.FTZ R29, R29, R32 ;  /* 0x000000201d1d7221 */ /* 0x000fc80000010000 */
[----:B------:R-:W-:Y:S01]  /*3a10*/  FADD.FTZ R28, R28, R29 ;  /* 0x0000001d1c1c7221 */ /* 0x000fe20000010000 */
[----:B------:R-:W-:Y:S02]  /*3a20*/  MUFU.EX2 R118, R118 ;  /* 0x0000007600767308 */ /* 0x000fe40000000800 */
[C---:B------:R-:W-:Y:S06]  /*3a30*/  HMMA.16816.F32.BF16 R80, R72.reuse, R76, RZ ;  /* 0x0000004c4850723c */ /* 0x040fec00000418ff */
[----:B------:R-:W2:Y:S01]  /*3a40*/  MUFU.EX2 R111, R111 ;  /* 0x0000006f006f7308 */ /* 0x000ea20000000800 */
[----:B-----5:R-:W-:Y:S01]  /*3a50*/  F2FP.BF16.F32.PACK_AB R7, R20, R21 ;  /* 0x000000151407723e */ /* 0x020fe200000010ff */
[----:B----4-:R-:W-:Y:S06]  /*3a60*/  HMMA.16816.F32.BF16 R52, R72, R56, RZ ;  /* 0x000000384834723c */ /* 0x010fec00000418ff */
[----:B------:R-:W-:Y:S02]  /*3a70*/  MUFU.EX2 R112, R112 ;  /* 0x0000007000707308 */ /* 0x000fe40000000800 */
[C---:B---3--:R-:W-:Y:S06]  /*3a80*/  HMMA.16816.F32.BF16 R44, R4.reuse, R8, R44 ;  /* 0x00000008042c723c */ /* 0x048fec000004182c */
[----:B------:R-:W3:Y:S02]  /*3a90*/  MUFU.EX2 R109, R109 ;  /* 0x0000006d006d7308 */ /* 0x000ee40000000800 */
[C---:B------:R-:W-:Y:S01]  /*3aa0*/  HMMA.16816.F32.BF16 R48, R4.reuse, R10, R48 ;  /* 0x0000000a0430723c */ /* 0x040fe20000041830 */
[----:B------:R-:W4:Y:S05]  /*3ab0*/  LDSM.16.MT88.4 R8, [R104+0x8400] ;  /* 0x008400006808783b */ /* 0x000f2a0000004200 */
[----:B------:R-:W-:Y:S02]  /*3ac0*/  MUFU.EX2 R107, R107 ;  /* 0x0000006b006b7308 */ /* 0x000fe40000000800 */
[C---:B------:R-:W-:Y:S06]  /*3ad0*/  HMMA.16816.F32.BF16 R36, R4.reuse, R12, R36 ;  /* 0x0000000c0424723c */ /* 0x040fec0000041824 */
[----:B------:R-:W-:Y:S02]  /*3ae0*/  MUFU.EX2 R108, R108 ;  /* 0x0000006c006c7308 */ /* 0x000fe40000000800 */
[----:B------:R-:W-:Y:S01]  /*3af0*/  HMMA.16816.F32.BF16 R40, R4, R14, R40 ;  /* 0x0000000e0428723c */ /* 0x000fe20000041828 */
[----:B------:R-:W5:Y:S05]  /*3b00*/  LDSM.16.MT88.4 R12, [R33+0x8000] ;  /* 0x00800000210c783b */ /* 0x000f6a0000004200 */
[----:B------:R-:W-:Y:S02]  /*3b10*/  MUFU.EX2 R35, R35 ;  /* 0x0000002300237308 */ /* 0x000fe40000000800 */
[C---:B------:R-:W-:Y:S06]  /*3b20*/  HMMA.16816.F32.BF16 R76, R72.reuse, R78, RZ ;  /* 0x0000004e484c723c */ /* 0x040fec00000418ff */
[----:B------:R-:W-:Y:S02]  /*3b30*/  MUFU.EX2 R98, R98 ;  /* 0x0000006200627308 */ /* 0x000fe40000000800 */
[----:B------:R-:W-:Y:S06]  /*3b40*/  HMMA.16816.F32.BF16 R56, R72, R58, RZ ;  /* 0x0000003a4838723c */ /* 0x000fec00000418ff */
[----:B------:R-:W-:Y:S02]  /*3b50*/  MUFU.EX2 R34, R34 ;  /* 0x0000002200227308 */ /* 0x000fe40000000800 */
[C---:B-1----:R-:W-:Y:S01]  /*3b60*/  HMMA.16816.F32.BF16 R80, R4.reuse, R24, R80 ;  /* 0x000000180450723c */ /* 0x042fe20000041850 */
[--C-:B------:R-:W-:Y:S01]  /*3b70*/  FFMA.FTZ R25, R136, UR4, -R89.reuse ;  /* 0x0000000488197c23 */ /* 0x100fe20008010859 */
[--C-:B------:R-:W-:Y:S01]  /*3b80*/  FFMA.FTZ R24, R130, UR4, -R89.reuse ;  /* 0x0000000482187c23 */ /* 0x100fe20008010859 */
[--C-:B------:R-:W-:Y:S01]  /*3b90*/  FFMA.FTZ R136, R99, UR4, -R110.reuse ;  /* 0x0000000463887c23 */ /* 0x100fe2000801086e */
[----:B------:R-:W-:Y:S01]  /*3ba0*/  FFMA.FTZ R99, R96, UR4, -R89 ;  /* 0x0000000460637c23 */ /* 0x000fe20008010859 */
[----:B------:R-:W-:Y:S01]  /*3bb0*/  MOV R130, 0xffffffff ;  /* 0xffffffff00827802 */ /* 0x000fe20000000f00 */
[----:B------:R-:W-:Y:S02]  /*3bc0*/  MUFU.EX2 R137, R137 ;  /* 0x0000008900897308 */ /* 0x000fe40000000800 */
[C---:B----4-:R-:W-:Y:S06]  /*3bd0*/  HMMA.16816.F32.BF16 R60, R4.reuse, R8, R60 ;  /* 0x00000008043c723c */ /* 0x050fec000004183c */
[----:B------:R-:W-:Y:S02]  /*3be0*/  MUFU.EX2 R25, R25 ;  /* 0x0000001900197308 */ /* 0x000fe40000000800 */
[----:B------:R-:W-:Y:S01]  /*3bf0*/  HMMA.16816.F32.BF16 R64, R4, R10, R64 ;  /* 0x0000000a0440723c */ /* 0x000fe20000041840 */
[----:B------:R-:W1:Y:S05]  /*3c00*/  LDSM.16.MT88.4 R8, [R33+0x8400] ;  /* 0x008400002108783b */ /* 0x000e6a0000004200 */
[----:B------:R-:W-:Y:S02]  /*3c10*/  MUFU.EX2 R24, R24 ;  /* 0x0000001800187308 */ /* 0x000fe40000000800 */
[C---:B-----5:R-:W-:Y:S06]  /*3c20*/  HMMA.16816.F32.BF16 R68, R72.reuse, R12, RZ ;  /* 0x0000000c4844723c */ /* 0x060fec00000418ff */
[----:B------:R-:W-:Y:S02]  /*3c30*/  MUFU.EX2 R136, R136 ;  /* 0x0000008800887308 */ /* 0x000fe40000000800 */
[----:B------:R-:W-:Y:S01]  /*3c40*/  HMMA.16816.F32.BF16 R72, R72, R14, RZ ;  /* 0x0000000e4848723c */ /* 0x000fe200000418ff */
[----:B------:R-:W-:Y:S05]  /*3c50*/  LDSM.16.MT88.4 R12, [R33+0x6c00] ;  /* 0x006c0000210c783b */ /* 0x000fea0000004200 */
[----:B------:R-:W-:Y:S02]  /*3c60*/  MUFU.EX2 R99, R99 ;  /* 0x0000006300637308 */ /* 0x000fe40000000800 */
[----:B------:R-:W-:Y:S01]  /*3c70*/  HMMA.16816.F32.BF16 R76, R4, R26, R76 ;  /* 0x0000001a044c723c */ /* 0x000fe2000004184c */
[--C-:B------:R-:W-:Y:S01]  /*3c80*/  FFMA.FTZ R27, R119, UR4, -R110.reuse ;  /* 0x00000004771b7c23 */ /* 0x100fe2000801086e */
[----:B------:R-:W-:-:S05]  /*3c90*/  FFMA.FTZ R26, R113, UR4, -R110 ;  /* 0x00000004711a7c23 */ /* 0x000fca000801086e */
[----:B------:R-:W-:Y:S01]  /*3ca0*/  MUFU.EX2 R27, R27 ;  /* 0x0000001b001b7308 */ /* 0x000fe20000000800 */
[C---:B------:R-:W-:Y:S07]  /*3cb0*/  HMMA.16816.F32.BF16 R52, R4.reuse, R16, R52 ;  /* 0x000000100434723c */ /* 0x040fee0000041834 */
[----:B------:R-:W4:Y:S01]  /*3cc0*/  MUFU.EX2 R26, R26 ;  /* 0x0000001a001a7308 */ /* 0x000f220000000800 */
[C---:B------:R-:W-:Y:S01]  /*3cd0*/  HMMA.16816.F32.BF16 R56, R4.reuse, R18, R56 ;  /* 0x000000120438723c */ /* 0x040fe20000041838 */
[----:B------:R-:W-:Y:S07]  /*3ce0*/  LDSM.16.MT88.4 R16, [R104+0x6c00] ;  /* 0x006c00006810783b */ /* 0x000fee0000004200 */
[C---:B-1----:R-:W-:Y:S08]  /*3cf0*/  HMMA.16816.F32.BF16 R68, R4.reuse, R8, R68 ;  /* 0x000000080444723c */ /* 0x042ff00000041844 */
[----:B------:R-:W-:Y:S01]  /*3d00*/  HMMA.16816.F32.BF16 R72, R4, R10, R72 ;  /* 0x0000000a0448723c */ /* 0x000fe20000041848 */
[----:B------:R-:W1:Y:S01]  /*3d10*/  LDSM.16.MT88.4 R8, [R104+0x6800] ;  /* 0x006800006808783b */ /* 0x000e620000004200 */
[----:B--2---:R-:W-:-:S02]  /*3d20*/  F2FP.BF16.F32.PACK_AB R4, R111, R118 ;  /* 0x000000766f04723e */ /* 0x004fc400000010ff */
[----:B---3--:R-:W-:Y:S02]  /*3d30*/  F2FP.BF16.F32.PACK_AB R5, R109, R112 ;  /* 0x000000706d05723e */ /* 0x008fe400000010ff */
[----:B----4-:R-:W-:Y:S02]  /*3d40*/  F2FP.BF16.F32.PACK_AB R6, R26, R27 ;  /* 0x0000001b1a06723e */ /* 0x010fe400000010ff */
[----:B------:R-:W-:-:S07]  /*3d50*/  F2FP.BF16.F32.PACK_AB R7, R24, R25 ;  /* 0x000000191807723e */ /* 0x000fce00000010ff */
[C---:B-1----:R-:W-:Y:S08]  /*3d60*/  HMMA.16816.F32.BF16 R80, R4.reuse, R8, R80 ;  /* 0x000000080450723c */ /* 0x042ff00000041850 */
[C---:B------:R-:W-:Y:S01]  /*3d70*/  HMMA.16816.F32.BF16 R76, R4.reuse, R10, R76 ;  /* 0x0000000a044c723c */ /* 0x040fe2000004184c */
[----:B------:R-:W1:Y:S07]  /*3d80*/  LDSM.16.MT88.4 R8, [R33+0x6800] ;  /* 0x006800002108783b */ /* 0x000e6e0000004200 */
        /* <DEDUP_REMOVED lines=13> */
[----:B------:R-:W-:Y:S01]  /*3e60*/  HMMA.16816.F32.BF16 R72, R4, R10, R72 ;  /* 0x0000000a0448723c */ /* 0x000fe20000041848 */
[----:B------:R-:W1:Y:S01]  /*3e70*/  LDSM.16.MT88.4 R8, [R104+0x7c00] ;  /* 0x007c00006808783b */ /* 0x000e620000004200 */
[----:B------:R-:W-:-:S02]  /*3e80*/  F2FP.BF16.F32.PACK_AB R4, R108, R107 ;  /* 0x0000006b6c04723e */ /* 0x000fc400000010ff */
[----:B------:R-:W-:Y:S02]  /*3e90*/  F2FP.BF16.F32.PACK_AB R5, R99, R98 ;  /* 0x000000626305723e */ /* 0x000fe400000010ff */
[----:B------:R-:W-:Y:S02]  /*3ea0*/  F2FP.BF16.F32.PACK_AB R6, R136, R35 ;  /* 0x000000238806723e */ /* 0x000fe400000010ff */
[----:B------:R-:W-:-:S07]  /*3eb0*/  F2FP.BF16.F32.PACK_AB R7, R137, R34 ;  /* 0x000000228907723e */ /* 0x000fce00000010ff */
[C---:B------:R-:W-:Y:S08]  /*3ec0*/  HMMA.16816.F32.BF16 R80, R4.reuse, R16, R80 ;  /* 0x000000100450723c */ /* 0x040ff00000041850 */
[C---:B------:R-:W-:Y:S01]  /*3ed0*/  HMMA.16816.F32.BF16 R76, R4.reuse, R18, R76 ;  /* 0x00000012044c723c */ /* 0x040fe2000004184c */
[----:B------:R-:W2:Y:S07]  /*3ee0*/  LDSM.16.MT88.4 R16, [R33+0x7c00] ;  /* 0x007c00002110783b */ /* 0x000eae0000004200 */
[C---:B------:R-:W-:Y:S08]  /*3ef0*/  HMMA.16816.F32.BF16 R36, R4.reuse, R12, R36 ;  /* 0x0000000c0424723c */ /* 0x040ff00000041824 */
[C---:B------:R-:W-:Y:S01]  /*3f00*/  HMMA.16816.F32.BF16 R40, R4.reuse, R14, R40 ;  /* 0x0000000e0428723c */ /* 0x040fe20000041828 */
[----:B------:R-:W3:Y:S07]  /*3f10*/  LDSM.16.MT88.4 R12, [R104+0x8c00] ;  /* 0x008c0000680c783b */ /* 0x000eee0000004200 */
[C---:B-1----:R-:W-:Y:S08]  /*3f20*/  HMMA.16816.F32.BF16 R44, R4.reuse, R8, R44 ;  /* 0x00000008042c723c */ /* 0x042ff0000004182c */
[C---:B------:R-:W-:Y:S01]  /*3f30*/  HMMA.16816.F32.BF16 R48, R4.reuse, R10, R48 ;  /* 0x0000000a0430723c */ /* 0x040fe20000041830 */
[----:B------:R-:W1:Y:S07]  /*3f40*/  LDSM.16.MT88.4 R8, [R33+0x8c00] ;  /* 0x008c00002108783b */ /* 0x000e6e0000004200 */
[----:B--2---:R-:W-:Y:S01]  /*3f50*/  HMMA.16816.F32.BF16 R52, R4, R16, R52 ;  /* 0x000000100434723c */ /* 0x004fe20000041834 */
[----:B------:R-:W-:-:S04]  /*3f60*/  FADD.FTZ R17, R21, R28 ;  /* 0x0000001c15117221 */ /* 0x000fc80000010000 */
[----:B------:R-:W-:-:S03]  /*3f70*/  FADD.FTZ R17, R20, R17 ;  /* 0x0000001114117221 */ /* 0x000fc60000010000 */
[C---:B------:R-:W-:Y:S08]  /*3f80*/  HMMA.16816.F32.BF16 R56, R4.reuse, R18, R56 ;  /* 0x000000120438723c */ /* 0x040ff00000041838 */
[----:B---3--:R-:W-:Y:S01]  /*3f90*/  HMMA.16816.F32.BF16 R60, R4, R12, R60 ;  /* 0x0000000c043c723c */ /* 0x008fe2000004183c */
[----:B------:R-:W-:-:S04]  /*3fa0*/  FADD.FTZ R13, R23, R30 ;  /* 0x0000001e170d7221 */ /* 0x000fc80000010000 */
[----:B------:R-:W-:-:S03]  /*3fb0*/  FADD.FTZ R13, R22, R13 ;  /* 0x0000000d160d7221 */ /* 0x000fc60000010000 */
[----:B------:R-:W-:Y:S01]  /*3fc0*/  HMMA.16816.F32.BF16 R64, R4, R14, R64 ;  /* 0x0000000e0440723c */ /* 0x000fe20000041840 */
[----:B------:R-:W-:Y:S01]  /*3fd0*/  FADD.FTZ R12, R118, R13 ;  /* 0x0000000d760c7221 */ /* 0x000fe20000010000 */
[----:B------:R-:W-:-:S03]  /*3fe0*/  FADD.FTZ R14, R112, R17 ;  /* 0x00000011700e7221 */ /* 0x000fc60000010000 */
[----:B------:R-:W-:Y:S01]  /*3ff0*/  FADD.FTZ R12, R111, R12 ;  /* 0x0000000c6f0c7221 */ /* 0x000fe20000010000 */
[----:B------:R-:W-:Y:S02]  /*4000*/  FADD.FTZ R14, R109, R14 ;  /* 0x0000000e6d0e7221 */ /* 0x000fe40000010000 */
[----:B-1----:R-:W-:Y:S01]  /*4010*/  HMMA.16816.F32.BF16 R68, R4, R8, R68 ;  /* 0x000000080444723c */ /* 0x002fe20000041844 */
        /* <DEDUP_REMOVED lines=13> */
[----:B------:R-:W-:Y:S06]  /*40f0*/  @!P0 BRA `(.L_x_327) ;  /* 0x0000002400608947 */ /* 0x000fec0003800000 */
        /* <DEDUP_REMOVED lines=19> */
[----:B------:R-:W-:Y:S02]  /*4230*/  LEA R24, P0, R5, R122, 0x1 ;  /* 0x0000007a05187211 */ /* 0x000fe400078008ff */
        /* <DEDUP_REMOVED lines=36> */
[----:B------:R-:W-:Y:S04]  /*4480*/  LDSM.16.M88.4 R84, [R108] ;  /* 0x000000006c54783b */ /* 0x000fe80000000200 */
[----:B------:R-:W-:Y:S04]  /*4490*/  LDSM.16.M88.4 R8, [R107+0x3000] ;  /* 0x003000006b08783b */ /* 0x000fe80000000200 */
[----:B-1----:R-:W-:Y:S04]  /*44a0*/  LDSM.16.M88.4 R4, [R109+0x3400] ;  /* 0x003400006d04783b */ /* 0x002fe80000000200 */
[----:B------:R-:W1:Y:S04]  /*44b0*/  LDSM.16.M88.4 R28, [R109+0x3800] ;  /* 0x003800006d1c783b */ /* 0x000e680000000200 */
[----:B--2---:R-:W2:Y:S04]  /*44c0*/  LDSM.16.M88.4 R24, [R107+0x3400] ;  /* 0x003400006b18783b */ /* 0x004ea80000000200 */
[----:B------:R-:W4:Y:S04]  /*44d0*/  LDSM.16.M88.4 R88, [R109+0x3c00] ;  /* 0x003c00006d58783b */ /* 0x000f280000000200 */
[----:B------:R-:W5:Y:S04]  /*44e0*/  LDSM.16.M88.4 R92, [R107+0x3800] ;  /* 0x003800006b5c783b */ /* 0x000f680000000200 */
[----:B------:R-:W-:Y:S04]  /*44f0*/  LDSM.16.M88.4 R96, [R107+0x5400] ;  /* 0x005400006b60783b */ /* 0x000fe80000000200 */
[----:B------:R-:W0:Y:S01]  /*4500*/  LDGDEPBAR ;  /* 0x00000000000079af */ /* 0x000e220000000000 */
[C---:B---3--:R-:W-:Y:S08]  /*4510*/  HMMA.16816.F32.BF16 R16, R20.reuse, R12, RZ ;  /* 0x0000000c1410723c */ /* 0x048ff000000418ff */
[C---:B------:R-:W-:Y:S08]  /*4520*/  HMMA.16816.F32.BF16 R12, R20.reuse, R14, RZ ;  /* 0x0000000e140c723c */ /* 0x040ff000000418ff */
[----:B-1----:R-:W-:Y:S08]  /*4530*/  HMMA.16816.F32.BF16 R32, R20, R28, RZ ;  /* 0x0000001c1420723c */ /* 0x002ff000000418ff */
[C---:B------:R-:W-:Y:S08]  /*4540*/  HMMA.16816.F32.BF16 R16, R84.reuse, R8, R16 ;  /* 0x000000085410723c */ /* 0x040ff00000041810 */
[----:B------:R-:W-:Y:S08]  /*4550*/  HMMA.16816.F32.BF16 R12, R84, R10, R12 ;  /* 0x0000000a540c723c */ /* 0x000ff0000004180c */
[C---:B------:R-:W-:Y:S08]  /*4560*/  HMMA.16816.F32.BF16 R8, R20.reuse, R4, RZ ;  /* 0x000000041408723c */ /* 0x040ff000000418ff */
[C---:B------:R-:W-:Y:S08]  /*4570*/  HMMA.16816.F32.BF16 R4, R20.reuse, R6, RZ ;  /* 0x000000061404723c */ /* 0x040ff000000418ff */
[----:B------:R-:W-:Y:S08]  /*4580*/  HMMA.16816.F32.BF16 R28, R20, R30, RZ ;  /* 0x0000001e141c723c */ /* 0x000ff000000418ff */
[C---:B--2---:R-:W-:Y:S08]  /*4590*/  HMMA.16816.F32.BF16 R8, R84.reuse, R24, R8 ;  /* 0x000000185408723c */ /* 0x044ff00000041808 */
[----:B------:R-:W-:Y:S08]  /*45a0*/  HMMA.16816.F32.BF16 R4, R84, R26, R4 ;  /* 0x0000001a5404723c */ /* 0x000ff00000041804 */
[C---:B----4-:R-:W-:Y:S08]  /*45b0*/  HMMA.16816.F32.BF16 R24, R20.reuse, R88, RZ ;  /* 0x000000581418723c */ /* 0x050ff000000418ff */
[----:B------:R-:W-:Y:S01]  /*45c0*/  HMMA.16816.F32.BF16 R20, R20, R90, RZ ;  /* 0x0000005a1414723c */ /* 0x000fe200000418ff */
[----:B------:R-:W1:Y:S07]  /*45d0*/  LDSM.16.M88.4 R88, [R107+0x3c00] ;  /* 0x003c00006b58783b */ /* 0x000e6e0000000200 */
[C---:B-----5:R-:W-:Y:S08]  /*45e0*/  HMMA.16816.F32.BF16 R32, R84.reuse, R92, R32 ;  /* 0x0000005c5420723c */ /* 0x060ff00000041820 */
        /* <DEDUP_REMOVED lines=47> */
[C---:B--2---:R-:W-:Y:S08]  /*48e0*/  HMMA.16816.F32.BF16 R16, R92.reuse, R84, R16 ;  /* 0x000000545c10723c */ /* 0x044ff00000041810 */
[----:B------:R-:W-:Y:S01]  /*48f0*/  HMMA.16816.F32.BF16 R12, R92, R86, R12 ;  /* 0x000000565c0c723c */ /* 0x000fe2000004180c */
[----:B------:R-:W1:Y:S01]  /*4900*/  LDSM.16.M88.4 R84, [R107+0x5c00] ;  /* 0x005c00006b54783b */ /* 0x000e620000000200 */
[----:B------:R-:W-:-:S06]  /*4910*/  DEPBAR.LE SB0, 0x0 ;  /* 0x000080000000791a */ /* 0x000fcc0000000000 */
[C---:B---3--:R-:W-:Y:S08]  /*4920*/  HMMA.16816.F32.BF16 R32, R92.reuse, R88, R32 ;  /* 0x000000585c20723c */ /* 0x048ff00000041820 */
[C---:B------:R-:W-:Y:S08]  /*4930*/  HMMA.16816.F32.BF16 R28, R92.reuse, R90, R28 ;  /* 0x0000005a5c1c723c */ /* 0x040ff0000004181c */
[----:B-1----:R-:W-:Y:S01]  /*4940*/  HMMA.16816.F32.BF16 R24, R92, R84, R24 ;  /* 0x000000545c18723c */ /* 0x002fe20000041818 */
[----:B------:R-:W-:-:S05]  /*4950*/  IMAD.SHL.U32 R84, R114, 0x2, RZ ;  /* 0x0000000272547824 */ /* 0x000fca00078e00ff */
[----:B------:R-:W-:Y:S02]  /*4960*/  LOP3.LUT R84, R84, 0x6, RZ, 0xc0, !PT ;  /* 0x0000000654547812 */ /* 0x000fe400078ec0ff */
[----:B------:R-:W-:Y:S03]  /*4970*/  HMMA.16816.F32.BF16 R20, R92, R86, R20 ;  /* 0x000000565c14723c */ /* 0x000fe60000041814 */
[----:B------:R-:W-:-:S04]  /*4980*/  IMAD R84, R103, 0x40, R84 ;  /* 0x0000004067547824 */ /* 0x000fc800078e0254 */
[C---:B------:R-:W-:Y:S02]  /*4990*/  VIADD R86, R84.reuse, 0xffffff80 ;  /* 0xffffff8054567836 */ /* 0x040fe40000000000 */
[----:B------:R-:W-:-:S03]  /*49a0*/  VIADD R89, R84, 0xffffffb8 ;  /* 0xffffffb854597836 */ /* 0x000fc60000000000 */
[----:B------:R-:W-:Y:S01]  /*49b0*/  I2FP.F32.U32 R85, R86 ;  /* 0x0000005600557245 */ /* 0x000fe20000201000 */
[----:B------:R-:W-:Y:S01]  /*49c0*/  BAR.SYNC.DEFER_BLOCKING 0x0 ;  /* 0x0000000000007b1d */ /* 0x000fe20000010000 */
[C---:B------:R-:W-:Y:S02]  /*49d0*/  ISETP.GE.AND P5, PT, R86.reuse, R106, PT ;  /* 0x0000006a5600720c */ /* 0x040fe40003fa6270 */
[----:B------:R-:W-:Y:S01]  /*49e0*/  ISETP.GE.AND P4, PT, R86, R105, PT ;  /* 0x000000695600720c */ /* 0x000fe20003f86270 */
[CC--:B------:R-:W-:Y:S01]  /*49f0*/  FFMA.FTZ R86, R85.reuse, R0.reuse, R16 ;  /* 0x0000000055567223 */ /* 0x0c0fe20000010010 */
[----:B------:R-:W-:Y:S01]  /*4a00*/  FFMA.FTZ R16, R85, R0, R18 ;  /* 0x0000000055107223 */ /* 0x000fe20000010012 */
[----:B------:R-:W-:Y:S10]  /*4a10*/  @!P0 BRA `(.L_x_328) ;  /* 0x0000000000d88947 */ /* 0x000ff40003800000 */
[----:B------:R-:W-:-:S04]  /*4a20*/  VIADD R85, R103, 0xfffffffd ;  /* 0xfffffffd67557836 */ /* 0x000fc80000000000 */
[----:B------:R-:W-:-:S04]  /*4a30*/  IMAD.WIDE.U32 R90, R85, R100, RZ ;  /* 0x00000064555a7225 */ /* 0x000fc800078e00ff */
[----:B------:R-:W-:Y:S02]  /*4a40*/  IMAD R88, R85, R101, R91 ;  /* 0x0000006555587224 */ /* 0x000fe400078e025b */
[----:B------:R-:W-:-:S03]  /*4a50*/  IMAD.SHL.U32 R87, R90, 0x40, RZ ;  /* 0x000000405a577824 */ /* 0x000fc600078e00ff */
[----:B------:R-:W-:Y:S02]  /*4a60*/  SHF.L.U64.HI R88, R90, 0x6, R88 ;  /* 0x000000065a587819 */ /* 0x000fe40000010258 */
[----:B------:R-:W-:-:S04]  /*4a70*/  @!P3 LEA R98, P0, R87, R124, 0x1 ;  /* 0x0000007c5762b211 */ /* 0x000fc800078008ff */
[C---:B------:R-:W-:Y:S02]  /*4a80*/  @!P3 LEA.HI.X R99, R87.reuse, R123, R88, 0x1, P0 ;  /* 0x0000007b5763b211 */ /* 0x040fe400000f0c58 */
[----:B------:R-:W-:-:S03]  /*4a90*/  @!P2 LEA R92, P0, R87, R124, 0x1 ;  /* 0x0000007c575ca211 */ /* 0x000fc600078008ff */
[----:B------:R-:W-:Y:S01]  /*4aa0*/  @!PT LDS RZ, [RZ] ;  /* 0x00000000fffff984 */ /* 0x000fe20000000800 */
[----:B------:R-:W-:Y:S01]  /*4ab0*/  @!PT LDS RZ, [RZ] ;  /* 0x00000000fffff984 */ /* 0x000fe20000000800 */
[----:B------:R-:W-:Y:S01]  /*4ac0*/  @!PT LDS RZ, [RZ] ;  /* 0x00000000fffff984 */ /* 0x000fe20000000800 */
[----:B------:R1:W-:Y:S01]  /*4ad0*/  @!P3 LDGSTS.E.BYPASS.LTC128B.128 [R126+0x3000], desc[UR14][R98.64] ;  /* 0x03000000627ebfae */ /* 0x0003e2000b981a0e */
[CCC-:B------:R-:W-:Y:S02]  /*4ae0*/  @!P2 LEA.HI.X R93, R87.reuse, R123.reuse, R88.reuse, 0x1, P0 ;  /* 0x0000007b575da211 */ /* 0x1c0fe400000f0c58 */
[C---:B------:R-:W-:Y:S01]  /*4af0*/  @!P1 LEA R90, P0, R87.reuse, R124, 0x1 ;  /* 0x0000007c575a9211 */ /* 0x040fe200078008ff */
[----:B------:R2:W-:Y:S03]  /*4b00*/  @P3 STS.128 [R126+0x3000], RZ ;  /* 0x003000ff7e003388 */ /* 0x0005e60000000c00 */
[----:B------:R-:W-:Y:S01]  /*4b10*/  @!P1 LEA.HI.X R91, R87, R123, R88, 0x1, P0 ;  /* 0x0000007b575b9211 */ /* 0x000fe200000f0c58 */
[----:B------:R-:W-:Y:S01]  /*4b20*/  @!PT LDS RZ, [RZ] ;  /* 0x00000000fffff984 */ /* 0x000fe20000000800 */
[----:B------:R-:W-:Y:S01]  /*4b30*/  @!PT LDS RZ, [RZ] ;  /* 0x00000000fffff984 */ /* 0x000fe20000000800 */
[----:B------:R-:W-:Y:S01]  /*4b40*/  @!PT LDS RZ, [RZ] ;  /* 0x00000000fffff984 */ /* 0x000fe20000000800 */
[----:B------:R2:W-:Y:S01]  /*4b50*/  @!P2 LDGSTS.E.BYPASS.LTC128B.128 [R126+0x4000], desc[UR14][R92.64+0x40] ;  /* 0x040000405c7eafae */ /* 0x0005e2000b981a0e */
[----:B------:R-:W-:-:S03]  /*4b60*/  @!P3 LEA R85, P0, R100, R87, 0x5 ;  /* 0x000000576455b211 */ /* 0x000fc600078028ff */
[----:B------:R2:W-:Y:S01]  /*4b70*/  @P2 STS.128 [R126+0x4000], RZ ;  /* 0x004000ff7e002388 */ /* 0x0005e20000000c00 */
[C---:B------:R-:W-:Y:S02]  /*4b80*/  @!P3 LEA.HI.X R18, R100.reuse, R88, R101, 0x5, P0 ;  /* 0x000000586412b211 */ /* 0x040fe400000f2c65 */
[C---:B------:R-:W-:Y:S01]  /*4b90*/  @!P3 LEA R94, P0, R85.reuse, R124, 0x1 ;  /* 0x0000007c555eb211 */ /* 0x040fe200078008ff */
[----:B------:R-:W-:Y:S01]  /*4ba0*/  @!PT LDS RZ, [RZ] ;  /* 0x00000000fffff984 */ /* 0x000fe20000000800 */
[----:B------:R-:W-:Y:S01]  /*4bb0*/  @!PT LDS RZ, [RZ] ;  /* 0x00000000fffff984 */ /* 0x000fe20000000800 */
[----:B------:R-:W-:Y:S01]  /*4bc0*/  @!PT LDS RZ, [RZ] ;  /* 0x00000000fffff984 */ /* 0x000fe20000000800 */
[----:B------:R2:W-:Y:S03]  /*4bd0*/  @!P1 LDGSTS.E.BYPASS.LTC128B.128 [R126+0x5000], desc[UR14][R90.64+0x80] ;  /* 0x050000805a7e9fae */ /* 0x0005e6000b981a0e */
[----:B------:R-:W-:Y:S01]  /*4be0*/  @!P3 LEA.HI.X R95, R85, R123, R18, 0x1, P0 ;  /* 0x0000007b555fb211 */ /* 0x000fe200000f0c12 */
[----:B------:R2:W-:Y:S01]  /*4bf0*/  @P1 STS.128 [R126+0x5000], RZ ;  /* 0x005000ff7e001388 */ /* 0x0005e20000000c00 */
[----:B------:R-:W-:-:S03]  /*4c00*/  @!P2 LEA R85, P0, R100, R87, 0x5 ;  /* 0x000000576455a211 */ /* 0x000fc600078028ff */
[----:B------:R-:W-:Y:S01]  /*4c10*/  @!PT LDS RZ, [RZ] ;  /* 0x00000000fffff984 */ /* 0x000fe20000000800 */
[----:B------:R-:W-:Y:S01]  /*4c20*/  @!PT LDS RZ, [RZ] ;  /* 0x00000000fffff984 */ /* 0x000fe20000000800 */
[----:B------:R-:W-:Y:S01]  /*4c30*/  @!PT LDS RZ, [RZ] ;  /* 0x00000000fffff984 */ /* 0x000fe20000000800 */
[----:B------:R2:W-:Y:S01]  /*4c40*/  @!P3 LDGSTS.E.BYPASS.LTC128B.128 [R126+0x3800], desc[UR14][R94.64] ;  /* 0x038000005e7ebfae */ /* 0x0005e2000b981a0e */
[C---:B------:R-:W-:Y:S02]  /*4c50*/  @!P2 LEA.HI.X R18, R100.reuse, R88, R101, 0x5, P0 ;  /* 0x000000586412a211 */ /* 0x040fe400000f2c65 */
[C---:B------:R-:W-:Y:S01]  /*4c60*/  @!P2 LEA R96, P0, R85.reuse, R124, 0x1 ;  /* 0x0000007c5560a211 */ /* 0x040fe200078008ff */
[----:B------:R2:W-:Y:S03]  /*4c70*/  @P3 STS.128 [R126+0x3800], RZ ;  /* 0x003800ff7e003388 */ /* 0x0005e60000000c00 */
[----:B------:R-:W-:Y:S02]  /*4c80*/  @!P2 LEA.HI.X R97, R85, R123, R18, 0x1, P0 ;  /* 0x0000007b5561a211 */ /* 0x000fe400000f0c12 */
[----:B------:R-:W-:-:S03]  /*4c90*/  @!P1 LEA R87, P0, R100, R87, 0x5 ;  /* 0x0000005764579211 */ /* 0x000fc600078028ff */
[----:B------:R-:W-:Y:S01]  /*4ca0*/  @!PT LDS RZ, [RZ] ;  /* 0x00000000fffff984 */ /* 0x000fe20000000800 */
[----:B------:R-:W-:Y:S01]  /*4cb0*/  @!PT LDS RZ, [RZ] ;  /* 0x00000000fffff984 */ /* 0x000fe20000000800 */
[----:B------:R-:W-:Y:S01]  /*4cc0*/  @!PT LDS RZ, [RZ] ;  /* 0x00000000fffff984 */ /* 0x000fe20000000800 */
[----:B------:R2:W-:Y:S01]  /*4cd0*/  @!P2 LDGSTS.E.BYPASS.LTC128B.128 [R126+0x4800], desc[UR14][R96.64+0x40] ;  /* 0x04800040607eafae */ /* 0x0005e2000b981a0e */
[----:B------:R-:W-:Y:S02]  /*4ce0*/  @!P1 LEA.HI.X R88, R100, R88, R101, 0x5, P0 ;  /* 0x0000005864589211 */ /* 0x000fe400000f2c65 */
[C---:B-1----:R-:W-:Y:S01]  /*4cf0*/  @!P1 LEA R98, P0, R87.reuse, R124, 0x1 ;  /* 0x0000007c57629211 */ /* 0x042fe200078008ff */
[----:B------:R2:W-:Y:S03]  /*4d00*/  @P2 STS.128 [R126+0x4800], RZ ;  /* 0x004800ff7e002388 */ /* 0x0005e60000000c00 */
[----:B------:R-:W-:-:S05]  /*4d10*/  @!P1 LEA.HI.X R99, R87, R123, R88, 0x1, P0 ;  /* 0x0000007b57639211 */ /* 0x000fca00000f0c58 */
[----:B------:R-:W-:Y:S01]  /*4d20*/  @!PT LDS RZ, [RZ] ;  /* 0x00000000fffff984 */ /* 0x000fe20000000800 */
[----:B------:R-:W-:Y:S01]  /*4d30*/  @!PT LDS RZ, [RZ] ;  /* 0x00000000fffff984 */ /* 0x000fe20000000800 */
[----:B------:R-:W-:Y:S01]  /*4d40*/  @!PT LDS RZ, [RZ] ;  /* 0x00000000fffff984 */ /* 0x000fe20000000800 */
[----:B------:R2:W-:Y:S04]  /*4d50*/  @!P1 LDGSTS.E.BYPASS.LTC128B.128 [R126+0x5800], desc[UR14][R98.64+0x80] ;  /* 0x05800080627e9fae */ /* 0x0005e8000b981a0e */
[----:B------:R2:W-:Y:S04]  /*4d60*/  @P1 STS.128 [R126+0x5800], RZ ;  /* 0x005800ff7e001388 */ /* 0x0005e80000000c00 */
[----:B------:R-:W0:Y:S02]  /*4d70*/  LDGDEPBAR ;  /* 0x00000000000079af */ /* 0x000e240000000000 */
.L_x_328:
[C---:B--2---:R-:W-:Y:S01]  /*4d80*/  IADD3 R90, PT, PT, R84.reuse, -0x7f, RZ ;  /* 0xffffff81545a7810 */ /* 0x044fe20007ffe0ff */
[----:B------:R-:W1:Y:S01]  /*4d90*/  LDCU UR4, c[0x0][0x45c] ;  /* 0x00008b80ff0477ac */ /* 0x000e620008000800 */
[----:B------:R-:W-:Y:S02]  /*4da0*/  IADD3 R88, PT, PT, R84, -0x78, RZ ;  /* 0xffffff8854587810 */ /* 0x000fe40007ffe0ff */
[C---:B------:R-:W-:Y:S02]  /*4db0*/  ISETP.GE.AND P3, PT, R90.reuse, R106, PT ;  /* 0x0000006a5a00720c */ /* 0x040fe40003f66270 */
[----:B------:R-:W-:Y:S02]  /*4dc0*/  ISETP.GE.AND P1, PT, R90, R105, PT ;  /* 0x000000695a00720c */ /* 0x000fe40003f26270 */
[----:B------:R-:W-:Y:S02]  /*4dd0*/  I2FP.F32.U32 R90, R90 ;  /* 0x0000005a005a7245 */ /* 0x000fe40000201000 */
[----:B------:R-:W-:-:S02]  /*4de0*/  I2FP.F32.U32 R85, R89 ;  /* 0x0000005900557245 */ /* 0x000fc40000201000 */
[----:B------:R-:W-:Y:S02]  /*4df0*/  FSEL R18, R86, -INF , !P5 ;  /* 0xff80000056127808 */ /* 0x000fe40006800000 */
[----:B------:R-:W-:Y:S01]  /*4e00*/  FSEL R16, R16, -INF , !P4 ;  /* 0xff80000010107808 */ /* 0x000fe20006000000 */
[C---:B------:R-:W-:Y:S01]  /*4e10*/  FFMA.FTZ R22, R85.reuse, R0, R22 ;  /* 0x0000000055167223 */ /* 0x040fe20000010016 */
[C---:B------:R-:W-:Y:S02]  /*4e20*/  ISETP.GE.AND P5, PT, R88.reuse, R106, PT ;  /* 0x0000006a5800720c */ /* 0x040fe40003fa6270 */
[----:B------:R-:W-:Y:S02]  /*4e30*/  I2FP.F32.U32 R87, R88 ;  /* 0x0000005800577245 */ /* 0x000fe40000201000 */
[----:B------:R-:W-:Y:S01]  /*4e40*/  ISETP.GE.AND P4, PT, R88, R105, PT ;  /* 0x000000695800720c */ /* 0x000fe20003f86270 */
[CC--:B------:R-:W-:Y:S01]  /*4e50*/  FFMA.FTZ R88, R90.reuse, R0.reuse, R17 ;  /* 0x000000005a587223 */ /* 0x0c0fe20000010011 */
[-C--:B------:R-:W-:Y:S01]  /*4e60*/  FFMA.FTZ R17, R90, R0.reuse, R19 ;  /* 0x000000005a117223 */ /* 0x080fe20000010013 */
[----:B------:R-:W-:Y:S01]  /*4e70*/  FFMA.FTZ R90, R85, R0, R20 ;  /* 0x00000000555a7223 */ /* 0x000fe20000010014 */
[----:B------:R-:W-:Y:S01]  /*4e80*/  ISETP.GE.AND P2, PT, R89, R106, PT ;  /* 0x0000006a5900720c */ /* 0x000fe20003f46270 */
[CC--:B------:R-:W-:Y:S01]  /*4e90*/  FFMA.FTZ R86, R87.reuse, R0.reuse, R12 ;  /* 0x0000000057567223 */ /* 0x0c0fe2000001000c */
[----:B------:R-:W-:Y:S01]  /*4ea0*/  IADD3 R94, PT, PT, R84, -0x77, RZ ;  /* 0xffffff89545e7810 */ /* 0x000fe20007ffe0ff */
[----:B------:R-:W-:Y:S01]  /*4eb0*/  FFMA.FTZ R12, R87, R0, R14 ;  /* 0x00000000570c7223 */ /* 0x000fe2000001000e */
[----:B------:R-:W-:-:S02]  /*4ec0*/  FSEL R90, R90, -INF , !P2 ;  /* 0xff8000005a5a7808 */ /* 0x000fc40005000000 */
[----:B------:R-:W-:Y:S02]  /*4ed0*/  FSEL R88, R88, -INF , !P3 ;  /* 0xff80000058587808 */ /* 0x000fe40005800000 */
[C---:B------:R-:W-:Y:S02]  /*4ee0*/  ISETP.GE.AND P2, PT, R94.reuse, R106, PT ;  /* 0x0000006a5e00720c */ /* 0x040fe40003f46270 */
[----:B------:R-:W-:Y:S02]  /*4ef0*/  ISETP.GE.AND P3, PT, R94, R105, PT ;  /* 0x000000695e00720c */ /* 0x000fe40003f66270 */
[----:B------:R-:W-:Y:S02]  /*4f00*/  I2FP.F32.U32 R94, R94 ;  /* 0x0000005e005e7245 */ /* 0x000fe40000201000 */
[----:B------:R-:W-:Y:S02]  /*4f10*/  IADD3 R20, PT, PT, R84, -0x70, RZ ;  /* 0xffffff9054147810 */ /* 0x000fe40007ffe0ff */
[----:B------:R-:W-:Y:S01]  /*4f20*/  FSEL R14, R17, -INF , !P1 ;  /* 0xff800000110e7808 */ /* 0x000fe20004800000 */
[----:B------:R-:W-:Y:S01]  /*4f30*/  FFMA.FTZ R13, R94, R0, R13 ;  /* 0x000000005e0d7223 */ /* 0x000fe2000001000d */
[----:B------:R-:W-:-:S02]  /*4f40*/  I2FP.F32.U32 R17, R20 ;  /* 0x0000001400117245 */ /* 0x000fc40000201000 */
[----:B------:R-:W-:Y:S02]  /*4f50*/  IADD3 R19, PT, PT, R84, -0x6f, RZ ;  /* 0xffffff9154137810 */ /* 0x000fe40007ffe0ff */
[----:B------:R-:W-:Y:S01]  /*4f60*/  FSEL R86, R86, -INF , !P5 ;  /* 0xff80000056567808 */ /* 0x000fe20006800000 */
[C---:B------:R-:W-:Y:S01]  /*4f70*/  FFMA.FTZ R10, R17.reuse, R0, R10 ;  /* 0x00000000110a7223 */ /* 0x040fe2000001000a */
[C---:B------:R-:W-:Y:S01]  /*4f80*/  ISETP.GE.AND P1, PT, R20.reuse, R106, PT ;  /* 0x0000006a1400720c */ /* 0x040fe20003f26270 */
[-C--:B------:R-:W-:Y:S01]  /*4f90*/  FFMA.FTZ R130, R17, R0.reuse, R8 ;  /* 0x0000000011827223 */ /* 0x080fe20000010008 */
[----:B------:R-:W-:Y:S02]  /*4fa0*/  ISETP.GE.AND P5, PT, R20, R105, PT ;  /* 0x000000691400720c */ /* 0x000fe40003fa6270 */
[----:B------:R-:W-:Y:S01]  /*4fb0*/  FSEL R20, R13, -INF , !P2 ;  /* 0xff8000000d147808 */ /* 0x000fe20005000000 */
[----:B------:R-:W-:Y:S01]  /*4fc0*/  FFMA.FTZ R13, R94, R0, R15 ;  /* 0x000000005e0d7223 */ /* 0x000fe2000001000f */
[----:B------:R-:W-:-:S02]  /*4fd0*/  I2FP.F32.U32 R92, R19 ;  /* 0x00000013005c7245 */ /* 0x000fc40000201000 */
[C---:B------:R-:W-:Y:S02]  /*4fe0*/  IADD3 R15, PT, PT, R84.reuse, -0x67, RZ ;  /* 0xffffff99540f7810 */ /* 0x040fe40007ffe0ff */
[----:B------:R-:W-:Y:S01]  /*4ff0*/  IADD3 R17, PT, PT, R84, -0x68, RZ ;  /* 0xffffff9854117810 */ /* 0x000fe20007ffe0ff */
[-C--:B------:R-:W-:Y:S01]  /*5000*/  FFMA.FTZ R112, R92, R0.reuse, R9 ;  /* 0x000000005c707223 */ /* 0x080fe20000010009 */
[----:B------:R-:W-:Y:S01]  /*5010*/  FSEL R110, R10, -INF , !P5 ;  /* 0xff8000000a6e7808 */ /* 0x000fe20006800000 */
[-C--:B------:R-:W-:Y:S01]  /*5020*/  FFMA.FTZ R11, R92, R0.reuse, R11 ;  /* 0x000000005c0b7223 */ /* 0x080fe2000001000b */
[----:B------:R-:W-:Y:S02]  /*5030*/  I2FP.F32.U32 R10, R15 ;  /* 0x0000000f000a7245 */ /* 0x000fe40000201000 */
[----:B------:R-:W-:Y:S02]  /*5040*/  FSEL R8, R13, -INF , !P3 ;  /* 0xff8000000d087808 */ /* 0x000fe40005800000 */
[----:B------:R-:W-:Y:S01]  /*5050*/  IADD3 R9, PT, PT, R84, -0x60, RZ ;  /* 0xffffffa054097810 */ /* 0x000fe20007ffe0ff */
[CC--:B------:R-:W-:Y:S01]  /*5060*/  FFMA.FTZ R118, R10.reuse, R0.reuse, R5 ;  /* 0x000000000a767223 */ /* 0x0c0fe20000010005 */
[----:B------:R-:W-:Y:S01]  /*5070*/  I2FP.F32.U32 R13, R17 ;  /* 0x00000011000d7245 */ /* 0x000fe20000201000 */
[----:B------:R-:W-:Y:S01]  /*5080*/  FFMA.FTZ R7, R10, R0, R7 ;  /* 0x000000000a077223 */ /* 0x000fe20000010007 */
[----:B------:R-:W-:-:S02]  /*5090*/  FSEL R12, R12, -INF , !P4 ;  /* 0xff8000000c0c7808 */ /* 0x000fc40006000000 */
[----:B------:R-:W-:Y:S01]  /*50a0*/  I2FP.F32.U32 R5, R9 ;  /* 0x0000000900057245 */ /* 0x000fe20000201000 */
[----:B------:R-:W-:Y:S01]  /*50b0*/  FFMA.FTZ R6, R13, R0, R6 ;  /* 0x000000000d067223 */ /* 0x000fe20000010006 */
[----:B------:R-:W-:Y:S01]  /*50c0*/  ISETP.GE.AND P4, PT, R19, R106, PT ;  /* 0x0000006a1300720c */ /* 0x000fe20003f86270 */
[-C--:B------:R-:W-:Y:S01]  /*50d0*/  FFMA.FTZ R158, R13, R0.reuse, R4 ;  /* 0x000000000d9e7223 */ /* 0x080fe20000010004 */
[-C--:B------:R-:W-:Y:S01]  /*50e0*/  ISETP.GE.AND P2, PT, R19, R105.reuse, PT ;  /* 0x000000691300720c */ /* 0x080fe20003f46270 */
[CC--:B------:R-:W-:Y:S01]  /*50f0*/  FFMA.FTZ R32, R5.reuse, R0.reuse, R32 ;  /* 0x0000000005207223 */ /* 0x0c0fe20000010020 */
[----:B------:R-:W-:Y:S01]  /*5100*/  FSEL R130, R130, -INF , !P1 ;  /* 0xff80000082827808 */ /* 0x000fe20004800000 */
[----:B------:R-:W-:Y:S01]  /*5110*/  FFMA.FTZ R34, R5, R0, R34 ;  /* 0x0000000005227223 */ /* 0x000fe20000010022 */
[----:B------:R-:W-:Y:S02]  /*5120*/  ISETP.GE.AND P1, PT, R17, R105, PT ;  /* 0x000000691100720c */ /* 0x000fe40003f26270 */
[----:B------:R-:W-:-:S02]  /*5130*/  ISETP.GE.AND P5, PT, R15, R106, PT ;  /* 0x0000006a0f00720c */ /* 0x000fc40003fa6270 */
[----:B------:R-:W-:Y:S02]  /*5140*/  IADD3 R4, PT, PT, R84, -0x5f, RZ ;  /* 0xffffffa154047810 */ /* 0x000fe40007ffe0ff */
[----:B------:R-:W-:Y:S02]  /*5150*/  FSEL R112, R112, -INF , !P4 ;  /* 0xff80000070707808 */ /* 0x000fe40006000000 */
[----:B------:R-:W-:Y:S02]  /*5160*/  FSEL R154, R11, -INF , !P2 ;  /* 0xff8000000b9a7808 */ /* 0x000fe40005000000 */
[----:B------:R-:W-:Y:S02]  /*5170*/  ISETP.GE.AND P4, PT, R15, R105, PT ;  /* 0x000000690f00720c */ /* 0x000fe40003f86270 */
[----:B------:R-:W-:Y:S02]  /*5180*/  ISETP.GE.AND P2, PT, R9, R106, PT ;  /* 0x0000006a0900720c */ /* 0x000fe40003f46270 */
[----:B------:R-:W-:-:S02]  /*5190*/  FSEL R156, R6, -INF , !P1 ;  /* 0xff800000069c7808 */ /* 0x000fc40004800000 */
[----:B------:R-:W-:Y:S02]  /*51a0*/  FSEL R118, R118, -INF , !P5 ;  /* 0xff80000076767808 */ /* 0x000fe40006800000 */
[C---:B------:R-:W-:Y:S02]  /*51b0*/  ISETP.GE.AND P1, PT, R4.reuse, R106, PT ;  /* 0x0000006a0400720c */ /* 0x040fe40003f26270 */
[----:B------:R-:W-:Y:S02]  /*51c0*/  ISETP.GE.AND P5, PT, R4, R105, PT ;  /* 0x000000690400720c */ /* 0x000fe40003fa6270 */
[----:B------:R-:W-:Y:S02]  /*51d0*/  IADD3 R5, PT, PT, R84, -0x58, RZ ;  /* 0xffffffa854057810 */ /* 0x000fe40007ffe0ff */
[----:B------:R-:W-:Y:S02]  /*51e0*/  I2FP.F32.U32 R4, R4 ;  /* 0x0000000400047245 */ /* 0x000fe40000201000 */
[----:B------:R-:W-:-:S02]  /*51f0*/  ISETP.GE.AND P3, PT, R17, R106, PT ;  /* 0x0000006a1100720c */ /* 0x000fc40003f66270 */
[----:B------:R-:W-:Y:S01]  /*5200*/  FSEL R152, R7, -INF , !P4 ;  /* 0xff80000007987808 */ /* 0x000fe20006000000 */
[-C--:B------:R-:W-:Y:S01]  /*5210*/  FFMA.FTZ R33, R4, R0.reuse, R33 ;  /* 0x0000000004217223 */ /* 0x080fe20000010021 */
[----:B------:R-:W-:Y:S01]  /*5220*/  FSEL R142, R32, -INF , !P2 ;  /* 0xff800000208e7808 */ /* 0x000fe20005000000 */
[----:B------:R-:W-:Y:S01]  /*5230*/  FFMA.FTZ R35, R4, R0, R35 ;  /* 0x0000000004237223 */ /* 0x000fe20000010023 */
[C---:B------:R-:W-:Y:S02]  /*5240*/  ISETP.GE.AND P4, PT, R5.reuse, R106, PT ;  /* 0x0000006a0500720c */ /* 0x040fe40003f86270 */
[----:B------:R-:W-:Y:S02]  /*5250*/  ISETP.GE.AND P2, PT, R5, R105, PT ;  /* 0x000000690500720c */ /* 0x000fe40003f46270 */
[----:B------:R-:W-:Y:S02]  /*5260*/  I2FP.F32.U32 R5, R5 ;  /* 0x0000000500057245 */ /* 0x000fe40000201000 */
[----:B------:R-:W-:-:S02]  /*5270*/  FSEL R158, R158, -INF , !P3 ;  /* 0xff8000009e9e7808 */ /* 0x000fc40005800000 */
[----:B------:R-:W-:Y:S01]  /*5280*/  ISETP.GE.AND P3, PT, R9, R105, PT ;  /* 0x000000690900720c */ /* 0x000fe20003f66270 */
[CC--:B------:R-:W-:Y:S01]  /*5290*/  FFMA.FTZ R28, R5.reuse, R0.reuse, R28 ;  /* 0x00000000051c7223 */ /* 0x0c0fe2000001001c */
[----:B------:R-:W-:Y:S01]  /*52a0*/  IADD3 R6, PT, PT, R84, -0x57, RZ ;  /* 0xffffffa954067810 */ /* 0x000fe20007ffe0ff */
[----:B------:R-:W-:Y:S01]  /*52b0*/  FFMA.FTZ R30, R5, R0, R30 ;  /* 0x00000000051e7223 */ /* 0x000fe2000001001e */
[----:B------:R-:W-:Y:S02]  /*52c0*/  FSEL R140, R34, -INF , !P3 ;  /* 0xff800000228c7808 */ /* 0x000fe40005800000 */
[----:B------:R-:W-:Y:S02]  /*52d0*/  FSEL R146, R33, -INF , !P1 ;  /* 0xff80000021927808 */ /* 0x000fe40004800000 */
[----:B------:R-:W-:Y:S02]  /*52e0*/  IADD3 R7, PT, PT, R84, -0x50, RZ ;  /* 0xffffffb054077810 */ /* 0x000fe40007ffe0ff */
[----:B------:R-:W-:-:S02]  /*52f0*/  ISETP.GE.AND P3, PT, R6, R106, PT ;  /* 0x0000006a0600720c */ /* 0x000fc40003f66270 */
[----:B------:R-:W-:Y:S02]  /*5300*/  ISETP.GE.AND P1, PT, R6, R105, PT ;  /* 0x000000690600720c */ /* 0x000fe40003f26270 */
[----:B------:R-:W-:Y:S02]  /*5310*/  FMNMX3.FTZ R9, R3, R18, R88, !PT ;  /* 0x0000001203097276 */ /* 0x000fe40007810058 */
[----:B------:R-:W-:Y:S02]  /*5320*/  I2FP.F32.U32 R6, R6 ;  /* 0x0000000600067245 */ /* 0x000fe40000201000 */
[----:B------:R-:W-:Y:S02]  /*5330*/  FMNMX3.FTZ R11, R2, R16, R14, !PT ;  /* 0x00000010020b7276 */ /* 0x000fe4000781000e */
[----:B------:R-:W-:Y:S01]  /*5340*/  IADD3 R4, PT, PT, R84, -0x4f, RZ ;  /* 0xffffffb154047810 */ /* 0x000fe20007ffe0ff */
[CC--:B------:R-:W-:Y:S01]  /*5350*/  FFMA.FTZ R29, R6.reuse, R0.reuse, R29 ;  /* 0x00000000061d7223 */ /* 0x0c0fe2000001001d */
[----:B------:R-:W-:Y:S01]  /*5360*/  FSEL R132, R35, -INF , !P5 ;  /* 0xff80000023847808 */ /* 0x000fe20006800000 */
[----:B------:R-:W-:Y:S01]  /*5370*/  FFMA.FTZ R31, R6, R0, R31 ;  /* 0x00000000061f7223 */ /* 0x000fe2000001001f */
[----:B------:R-:W-:-:S02]  /*5380*/  FSEL R144, R28, -INF , !P4 ;  /* 0xff8000001c907808 */ /* 0x000fc40006000000 */
[C---:B------:R-:W-:Y:S02]  /*5390*/  ISETP.GE.AND P5, PT, R7.reuse, R106, PT ;  /* 0x0000006a0700720c */ /* 0x040fe40003fa6270 */
[----:B------:R-:W-:Y:S02]  /*53a0*/  ISETP.GE.AND P4, PT, R7, R105, PT ;  /* 0x000000690700720c */ /* 0x000fe40003f86270 */
[----:B------:R-:W-:Y:S02]  /*53b0*/  FMNMX3.FTZ R9, R9, R86, R20, !PT ;  /* 0x0000005609097276 */ /* 0x000fe40007810014 */
[----:B------:R-:W-:Y:S02]  /*53c0*/  I2FP.F32.U32 R7, R7 ;  /* 0x0000000700077245 */ /* 0x000fe40000201000 */
[----:B------:R-:W-:Y:S02]  /*53d0*/  FMNMX3.FTZ R11, R11, R12, R8, !PT ;  /* 0x0000000c0b0b7276 */ /* 0x000fe40007810008 */
[----:B------:R-:W-:Y:S01]  /*53e0*/  IADD3 R84, PT, PT, R84, -0x47, RZ ;  /* 0xffffffb954547810 */ /* 0x000fe20007ffe0ff */
[C---:B------:R-:W-:Y:S01]  /*53f0*/  FFMA.FTZ R24, R7.reuse, R0, R24 ;  /* 0x0000000007187223 */ /* 0x040fe20000010018 */
[----:B------:R-:W-:Y:S01]  /*5400*/  I2FP.F32.U32 R28, R4 ;  /* 0x00000004001c7245 */ /* 0x000fe20000201000 */
[----:B------:R-:W-:Y:S01]  /*5410*/  FFMA.FTZ R26, R7, R0, R26 ;  /* 0x00000000071a7223 */ /* 0x000fe2000001001a */
[----:B------:R-:W-:-:S02]  /*5420*/  FMNMX3.FTZ R9, R9, R130, R112, !PT ;  /* 0x0000008209097276 */ /* 0x000fc40007810070 */
[----:B------:R-:W-:Y:S01]  /*5430*/  FMNMX3.FTZ R11, R11, R110, R154, !PT ;  /* 0x0000006e0b0b7276 */ /* 0x000fe2000781009a */
[C---:B------:R-:W-:Y:S01]  /*5440*/  FFMA.FTZ R25, R28.reuse, R0, R25 ;  /* 0x000000001c197223 */ /* 0x040fe20000010019 */
[----:B------:R-:W-:Y:S01]  /*5450*/  I2FP.F32.U32 R10, R84 ;  /* 0x00000054000a7245 */ /* 0x000fe20000201000 */
[----:B------:R-:W-:Y:S01]  /*5460*/  FFMA.FTZ R27, R28, R0, R27 ;  /* 0x000000001c1b7223 */ /* 0x000fe2000001001b */
[----:B------:R-:W-:Y:S02]  /*5470*/  FSEL R148, R29, -INF , !P3 ;  /* 0xff8000001d947808 */ /* 0x000fe40005800000 */
[----:B------:R-:W-:Y:S01]  /*5480*/  ISETP.GE.AND P3, PT, R4, R106, PT ;  /* 0x0000006a0400720c */ /* 0x000fe20003f66270 */
[C---:B------:R-:W-:Y:S01]  /*5490*/  FFMA.FTZ R21, R10.reuse, R0, R21 ;  /* 0x000000000a157223 */ /* 0x040fe20000010015 */
[----:B------:R-:W-:Y:S01]  /*54a0*/  FMNMX3.FTZ R9, R9, R158, R118, !PT ;  /* 0x0000009e09097276 */ /* 0x000fe20007810076 */
[----:B------:R-:W-:Y:S01]  /*54b0*/  FFMA.FTZ R23, R10, R0, R23 ;  /* 0x000000000a177223 */ /* 0x000fe20000010017 */
[----:B------:R-:W-:-:S02]  /*54c0*/  FMNMX3.FTZ R7, R11, R156, R152, !PT ;  /* 0x0000009c0b077276 */ /* 0x000fc40007810098 */
[----:B------:R-:W-:Y:S02]  /*54d0*/  FSEL R98, R24, -INF , !P5 ;  /* 0xff80000018627808 */ /* 0x000fe40006800000 */
[----:B------:R-:W-:Y:S02]  /*54e0*/  ISETP.GE.AND P5, PT, R84, R106, PT ;  /* 0x0000006a5400720c */ /* 0x000fe40003fa6270 */
[----:B------:R-:W-:Y:S02]  /*54f0*/  FMNMX3.FTZ R9, R9, R142, R146, !PT ;  /* 0x0000008e09097276 */ /* 0x000fe40007810092 */
[----:B------:R-:W-:Y:S02]  /*5500*/  FSEL R101, R25, -INF , !P3 ;  /* 0xff80000019657808 */ /* 0x000fe40005800000 */
[----:B------:R-:W-:Y:S02]  /*5510*/  ISETP.GE.AND P3, PT, R4, R105, PT ;  /* 0x000000690400720c */ /* 0x000fe40003f66270 */
[----:B------:R-:W-:-:S02]  /*5520*/  FSEL R150, R30, -INF , !P2 ;  /* 0xff8000001e967808 */ /* 0x000fc40005000000 */
[----:B------:R-:W-:Y:S02]  /*5530*/  FSEL R138, R31, -INF , !P1 ;  /* 0xff8000001f8a7808 */ /* 0x000fe40004800000 */
[----:B------:R-:W-:Y:S01]  /*5540*/  FMNMX3.FTZ R7, R7, R140, R132, !PT ;  /* 0x0000008c07077276 */ /* 0x000fe20007810084 */
[----:B------:R-:W-:Y:S01]  /*5550*/  LDSM.16.MT88.4 R28, [R104+0x7000] ;  /* 0x00700000681c783b */ /* 0x000fe20000004200 */
[----:B------:R-:W-:Y:S02]  /*5560*/  FMNMX3.FTZ R9, R9, R144, R148, !PT ;  /* 0x0000009009097276 */ /* 0x000fe40007810094 */
        /* <DEDUP_REMOVED lines=8> */
[----:B------:R-:W-:-:S02]  /*55f0*/  FSEL R96, R23, -INF , !P5 ;  /* 0xff80000017607808 */ /* 0x000fc40006800000 */
[----:B------:R-:W-:Y:S02]  /*5600*/  FMNMX3.FTZ R7, R7, R108, R106, !PT ;  /* 0x0000006c07077276 */ /* 0x000fe4000781006a */
[----:B------:R-:W-:Y:S02]  /*5610*/  FMNMX3.FTZ R4, R4, R90, R99, !PT ;  /* 0x0000005a04047276 */ /* 0x000fe40007810063 */
[----:B------:R-:W-:Y:S02]  /*5620*/  FMNMX3.FTZ R7, R7, R100, R96, !PT ;  /* 0x0000006407077276 */ /* 0x000fe40007810060 */
[----:B------:R-:W-:Y:S01]  /*5630*/  IADD3 R89, PT, PT, R104, 0x6020, RZ ;  /* 0x0000602068597810 */ /* 0x000fe20007ffe0ff */
[----:B------:R-:W2:Y:S04]  /*5640*/  SHFL.BFLY PT, R5, R4, 0x2, 0x1f ;  /* 0x0c401f0004057f89 */ /* 0x000ea800000e0000 */
[----:B------:R-:W3:Y:S01]  /*5650*/  SHFL.BFLY PT, R6, R7, 0x2, 0x1f ;  /* 0x0c401f0007067f89 */ /* 0x000ee200000e0000 */
[----:B--2---:R-:W-:-:S02]  /*5660*/  FMNMX.FTZ R4, R4, R5, !PT ;  /* 0x0000000504047209 */ /* 0x004fc40007810000 */
[----:B---3--:R-:W-:-:S03]  /*5670*/  FMNMX.FTZ R5, R7, R6, !PT ;  /* 0x0000000607057209 */ /* 0x008fc60007810000 */
[----:B------:R-:W2:Y:S04]  /*5680*/  SHFL.BFLY PT, R85, R4, 0x1, 0x1f ;  /* 0x0c201f0004557f89 */ /* 0x000ea800000e0000 */
[----:B------:R-:W3:Y:S01]  /*5690*/  SHFL.BFLY PT, R84, R5, 0x1, 0x1f ;  /* 0x0c201f0005547f89 */ /* 0x000ee200000e0000 */
[----:B--2---:R-:W-:Y:S02]  /*56a0*/  FMNMX.FTZ R85, R4, R85, !PT ;  /* 0x0000005504557209 */ /* 0x004fe40007810000 */
[----:B------:R-:W-:Y:S02]  /*56b0*/  IADD3 R4, PT, PT, R104, 0x6000, RZ ;  /* 0x0000600068047810 */ /* 0x000fe40007ffe0ff */
[----:B---3--:R-:W-:Y:S01]  /*56c0*/  FMNMX.FTZ R84, R5, R84, !PT ;  /* 0x0000005405547209 */ /* 0x008fe20007810000 */
[C---:B-1----:R-:W-:Y:S01]  /*56d0*/  FMUL.FTZ R105, R85.reuse, UR4 ;  /* 0x0000000455697c20 */ /* 0x042fe20008410000 */
[----:B------:R-:W-:-:S02]  /*56e0*/  FSETP.NEU.FTZ.AND P1, PT, R85, -INF , PT ;  /* 0xff8000005500780b */ /* 0x000fc40003f3d000 */
[C---:B------:R-:W-:Y:S01]  /*56f0*/  FSETP.NEU.FTZ.AND P0, PT, R84.reuse, -INF , PT ;  /* 0xff8000005400780b */ /* 0x040fe20003f1d000 */
[C---:B------:R-:W-:Y:S01]  /*5700*/  FMUL.FTZ R97, R84.reuse, UR4 ;  /* 0x0000000454617c20 */ /* 0x040fe20008410000 */
[----:B------:R-:W-:Y:S02]  /*5710*/  FSEL R94, R85, RZ, P1 ;  /* 0x000000ff555e7208 */ /* 0x000fe40000800000 */
[----:B------:R-:W-:Y:S02]  /*5720*/  FSEL R5, R84, RZ, P0 ;  /* 0x000000ff54057208 */ /* 0x000fe40000000000 */
[----:B------:R-:W-:Y:S01]  /*5730*/  FSEL R105, R105, RZ, P1 ;  /* 0x000000ff69697208 */ /* 0x000fe20000800000 */
[----:B------:R-:W-:Y:S01]  /*5740*/  FADD.FTZ R94, R3, -R94 ;  /* 0x8000005e035e7221 */ /* 0x000fe20000010000 */
[----:B------:R-:W-:Y:S01]  /*5750*/  FSEL R97, R97, RZ, P0 ;  /* 0x000000ff61617208 */ /* 0x000fe20000000000 */
[----:B------:R-:W-:Y:S01]  /*5760*/  FADD.FTZ R2, R2, -R5 ;  /* 0x8000000502027221 */ /* 0x000fe20000010000 */
[----:B------:R-:W-:Y:S01]  /*5770*/  @P6 IADD3 R89, PT, PT, R4, -0x20, RZ ;  /* 0xffffffe004596810 */ /* 0x000fe20007ffe0ff */
[----:B------:R-:W-:Y:S01]  /*5780*/  FMUL.FTZ R94, R94, UR4 ;  /* 0x000000045e5e7c20 */ /* 0x000fe20008410000 */
[----:B------:R-:W-:Y:S01]  /*5790*/  FFMA.FTZ R95, R18, UR4, -R105 ;  /* 0x00000004125f7c23 */ /* 0x000fe20008010869 */
[----:B------:R-:W-:Y:S01]  /*57a0*/  FMUL.FTZ R93, R2, UR4 ;  /* 0x00000004025d7c20 */ /* 0x000fe20008410000 */
[----:B------:R-:W-:Y:S01]  /*57b0*/  FFMA.FTZ R92, R16, UR4, -R97 ;  /* 0x00000004105c7c23 */ /* 0x000fe20008010861 */
[--C-:B------:R-:W-:Y:S01]  /*57c0*/  FFMA.FTZ R91, R88, UR4, -R105.reuse ;  /* 0x00000004585b7c23 */ /* 0x100fe20008010869 */
[--C-:B------:R-:W-:Y:S01]  /*57d0*/  FFMA.FTZ R87, R86, UR4, -R105.reuse ;  /* 0x0000000456577c23 */ /* 0x100fe20008010869 */
[----:B------:R-:W1:Y:S01]  /*57e0*/  MUFU.EX2 R94, R94 ;  /* 0x0000005e005e7308 */ /* 0x000e620000000800 */
[----:B------:R-:W-:Y:S01]  /*57f0*/  FFMA.FTZ R86, R20, UR4, -R105 ;  /* 0x0000000414567c23 */ /* 0x000fe20008010869 */
[--C-:B------:R-:W-:Y:S01]  /*5800*/  FFMA.FTZ R88, R14, UR4, -R97.reuse ;  /* 0x000000040e587c23 */ /* 0x100fe20008010861 */
[--C-:B------:R-:W-:Y:S01]  /*5810*/  FFMA.FTZ R2, R8, UR4, -R97.reuse ;  /* 0x0000000408027c23 */ /* 0x100fe20008010861 */
[----:B------:R-:W-:Y:S01]  /*5820*/  FFMA.FTZ R6, R12, UR4, -R97 ;  /* 0x000000040c067c23 */ /* 0x000fe20008010861 */
[----:B------:R-:W-:Y:S01]  /*5830*/  LDSM.16.MT88.4 R20, [R89] ;  /* 0x000000005914783b */ /* 0x000fe20000004200 */
[--C-:B------:R-:W-:Y:S01]  /*5840*/  FFMA.FTZ R109, R118, UR4, -R105.reuse ;  /* 0x00000004766d7c23 */ /* 0x100fe20008010869 */
[----:B------:R-:W-:Y:S01]  /*5850*/  FFMA.FTZ R113, R112, UR4, -R105 ;  /* 0x0000000470717c23 */ /* 0x000fe20008010869 */
[----:B------:R-:W2:Y:S01]  /*5860*/  MUFU.EX2 R93, R93 ;  /* 0x0000005d005d7308 */ /* 0x000ea20000000800 */
[----:B------:R-:W-:Y:S01]  /*5870*/  LDSM.16.MT88.4 R12, [R104+0x6000] ;  /* 0x00600000680c783b */ /* 0x000fe20000004200 */
[----:B------:R-:W-:Y:S01]  /*5880*/  FFMA.FTZ R118, R110, UR4, -R97 ;  /* 0x000000046e767c23 */ /* 0x000fe20008010861 */
[--C-:B------:R-:W-:Y:S01]  /*5890*/  FFMA.FTZ R130, R130, UR4, -R105.reuse ;  /* 0x0000000482827c23 */ /* 0x100fe20008010869 */
[----:B------:R-:W-:Y:S01]  /*58a0*/  FFMA.FTZ R112, R158, UR4, -R105 ;  /* 0x000000049e707c23 */ /* 0x000fe20008010869 */
[--C-:B------:R-:W-:Y:S01]  /*58b0*/  FFMA.FTZ R111, R154, UR4, -R97.reuse ;  /* 0x000000049a6f7c23 */ /* 0x100fe20008010861 */
[--C-:B------:R-:W-:Y:S01]  /*58c0*/  FFMA.FTZ R110, R156, UR4, -R97.reuse ;  /* 0x000000049c6e7c23 */ /* 0x100fe20008010861 */
[----:B------:R-:W-:Y:S01]  /*58d0*/  FFMA.FTZ R107, R152, UR4, -R97 ;  /* 0x00000004986b7c23 */ /* 0x000fe20008010861 */
        /* <DEDUP_REMOVED lines=9> */
[-C--:B--2---:R-:W-:Y:S01]  /*5970*/  FMUL.FTZ R18, R38, R93.reuse ;  /* 0x0000005d26127220 */ /* 0x084fe20000410000 */
[-C--:B------:R-:W-:Y:S01]  /*5980*/  FMUL.FTZ R19, R39, R93.reuse ;  /* 0x0000005d27137220 */ /* 0x080fe20000410000 */
[-C--:B------:R-:W-:Y:S01]  /*5990*/  FMUL.FTZ R26, R46, R93.reuse ;  /* 0x0000005d2e1a7220 */ /* 0x080fe20000410000 */
[----:B------:R-:W2:Y:S01]  /*59a0*/  LDSM.16.MT88.4 R36, [R89+0x1000] ;  /* 0x001000005924783b */ /* 0x000ea20000004200 */
[-C--:B------:R-:W-:Y:S01]  /*59b0*/  FMUL.FTZ R27, R47, R93.reuse ;  /* 0x0000005d2f1b7220 */ /* 0x080fe20000410000 */
[-C--:B------:R-:W-:Y:S01]  /*59c0*/  FMUL.FTZ R34, R54, R93.reuse ;  /* 0x0000005d36227220 */ /* 0x080fe20000410000 */
[-C--:B------:R-:W-:Y:S01]  /*59d0*/  FMUL.FTZ R35, R55, R93.reuse ;  /* 0x0000005d37237220 */ /* 0x080fe20000410000 */
[----:B------:R-:W-:Y:S01]  /*59e0*/  MUFU.EX2 R87, R87 ;  /* 0x0000005700577308 */ /* 0x000fe20000000800 */
[----:B------:R-:W3:Y:S01]  /*59f0*/  LDSM.16.MT88.4 R44, [R104+0x8000] ;  /* 0x00800000682c783b */ /* 0x000ee20000004200 */
[-C--:B------:R-:W-:Y:S01]  /*5a00*/  FMUL.FTZ R57, R57, R94.reuse ;  /* 0x0000005e39397220 */ /* 0x080fe20000410000 */
[-C--:B------:R-:W-:Y:S01]  /*5a10*/  FMUL.FTZ R58, R58, R93.reuse ;  /* 0x0000005d3a3a7220 */ /* 0x080fe20000410000 */
[----:B------:R-:W-:Y:S01]  /*5a20*/  FMUL.FTZ R59, R59, R93 ;  /* 0x0000005d3b3b7220 */ /* 0x000fe20000410000 */
[----:B------:R-:W4:Y:S01]  /*5a30*/  LDSM.16.MT88.4 R52, [R89+0x2000] ;  /* 0x002000005934783b */ /* 0x000f220000004200 */
[-C--:B------:R-:W-:Y:S01]  /*5a40*/  FMUL.FTZ R4, R80, R94.reuse ;  /* 0x0000005e50047220 */ /* 0x080fe20000410000 */
[-C--:B------:R-:W-:Y:S01]  /*5a50*/  FMUL.FTZ R5, R81, R94.reuse ;  /* 0x0000005e51057220 */ /* 0x080fe20000410000 */
[----:B------:R-:W5:Y:S01]  /*5a60*/  MUFU.EX2 R86, R86 ;  /* 0x0000005600567308 */ /* 0x000f620000000800 */
[----:B-1----:R-:W-:Y:S01]  /*5a70*/  F2FP.BF16.F32.PACK_AB R8, R91, R95 ;  /* 0x0000005f5b08723e */ /* 0x002fe200000010ff */
        /* <DEDUP_REMOVED lines=13> */
[----:B------:R-:W-:Y:S01]  /*5b50*/  FMUL.FTZ R51, R51, R93 ;  /* 0x0000005d33337220 */ /* 0x000fe20000410000 */
[----:B------:R-:W1:Y:S01]  /*5b60*/  MUFU.EX2 R88, R88 ;  /* 0x0000005800587308 */ /* 0x000e620000000800 */
[----:B-----5:R-:W-:Y:S01]  /*5b70*/  F2FP.BF16.F32.PACK_AB R10, R86, R87 ;  /* 0x00000057560a723e */ /* 0x020fe200000010ff */
[-C--:B------:R-:W-:Y:S01]  /*5b80*/  FMUL.FTZ R64, R64, R94.reuse ;  /* 0x0000005e40407220 */ /* 0x080fe20000410000 */
[-C--:B------:R-:W-:Y:S01]  /*5b90*/  FMUL.FTZ R65, R65, R94.reuse ;  /* 0x0000005e41417220 */ /* 0x080fe20000410000 */
[-C--:B------:R-:W-:Y:S01]  /*5ba0*/  FMUL.FTZ R66, R66, R93.reuse ;  /* 0x0000005d42427220 */ /* 0x080fe20000410000 */
[-C--:B------:R-:W-:Y:S01]  /*5bb0*/  FMUL.FTZ R67, R67, R93.reuse ;  /* 0x0000005d43437220 */ /* 0x080fe20000410000 */
[-C--:B------:R-:W-:Y:S01]  /*5bc0*/  FMUL.FTZ R72, R72, R94.reuse ;  /* 0x0000005e48487220 */ /* 0x080fe20000410000 */
[----:B------:R-:W-:Y:S01]  /*5bd0*/  FMUL.FTZ R73, R73, R94 ;  /* 0x0000005e49497220 */ /* 0x000fe20000410000 */
[----:B------:R5:W-:Y:S01]  /*5be0*/  MUFU.EX2 R3, R6 ;  /* 0x0000000600037308 */ /* 0x000be20000000800 */
[-C--:B------:R-:W-:Y:S01]  /*5bf0*/  FMUL.FTZ R74, R74, R93.reuse ;  /* 0x0000005d4a4a7220 */ /* 0x080fe20000410000 */
[-C--:B------:R-:W-:Y:S01]  /*5c00*/  FMUL.FTZ R75, R75, R93.reuse ;  /* 0x0000005d4b4b7220 */ /* 0x080fe20000410000 */
[----:B------:R-:W-:Y:S01]  /*5c10*/  FFMA.FTZ R152, R142, UR4, -R105 ;  /* 0x000000048e987c23 */ /* 0x000fe20008010869 */
[----:B------:R-:W-:Y:S01]  /*5c20*/  FFMA.FTZ R133, R132, UR4, -R97 ;  /* 0x0000000484857c23 */ /* 0x000fe20008010861 */
[--C-:B------:R-:W-:Y:S01]  /*5c30*/  FFMA.FTZ R127, R146, UR4, -R105.reuse ;  /* 0x00000004927f7c23 */ /* 0x100fe20008010869 */
[--C-:B------:R-:W-:Y:S01]  /*5c40*/  FFMA.FTZ R142, R144, UR4, -R105.reuse ;  /* 0x00000004908e7c23 */ /* 0x100fe20008010869 */
[----:B------:R-:W-:Y:S01]  /*5c50*/  FFMA.FTZ R119, R148, UR4, -R105 ;  /* 0x0000000494777c23 */ /* 0x000fe20008010869 */
[----:B------:R-:W2:Y:S01]  /*5c60*/  MUFU.EX2 R2, R2 ;  /* 0x0000000200027308 */ /* 0x000ea20000000800 */
[----:B-1----:R-:W-:Y:S01]  /*5c70*/  F2FP.BF16.F32.PACK_AB R9, R88, R92 ;  /* 0x0000005c5809723e */ /* 0x002fe200000010ff */
[--C-:B------:R-:W-:Y:S01]  /*5c80*/  FFMA.FTZ R140, R140, UR4, -R97.reuse ;  /* 0x000000048c8c7c23 */ /* 0x100fe20008010861 */
[--C-:B------:R-:W-:Y:S01]  /*5c90*/  FFMA.FTZ R132, R150, UR4, -R97.reuse ;  /* 0x0000000496847c23 */ /* 0x100fe20008010861 */
[----:B------:R-:W-:Y:S01]  /*5ca0*/  FFMA.FTZ R131, R138, UR4, -R97 ;  /* 0x000000048a837c23 */ /* 0x000fe20008010861 */
[--C-:B------:R-:W-:Y:S01]  /*5cb0*/  FFMA.FTZ R139, R98, UR4, -R105.reuse ;  /* 0x00000004628b7c23 */ /* 0x100fe20008010869 */
[----:B------:R-:W-:Y:S01]  /*5cc0*/  FFMA.FTZ R98, R101, UR4, -R105 ;  /* 0x0000000465627c23 */ /* 0x000fe20008010869 */
[--C-:B------:R-:W-:Y:S01]  /*5cd0*/  FFMA.FTZ R108, R108, UR4, -R97.reuse ;  /* 0x000000046c6c7c23 */ /* 0x100fe20008010861 */
[----:B------:R-:W-:Y:S01]  /*5ce0*/  MUFU.EX2 R130, R130 ;  /* 0x0000008200827308 */ /* 0x000fe20000000800 */
[----:B-----5:R-:W-:Y:S01]  /*5cf0*/  FMUL.FTZ R6, R82, R93 ;  /* 0x0000005d52067220 */ /* 0x020fe20000410000 */
[--C-:B------:R-:W-:Y:S01]  /*5d00*/  FFMA.FTZ R101, R106, UR4, -R97.reuse ;  /* 0x000000046a657c23 */ /* 0x100fe20008010861 */
[----:B------:R-:W-:Y:S01]  /*5d10*/  FFMA.FTZ R100, R100, UR4, -R97 ;  /* 0x0000000464647c23 */ /* 0x000fe20008010861 */
[--C-:B------:R-:W-:Y:S01]  /*5d20*/  FFMA.FTZ R90, R90, UR4, -R105.reuse ;  /* 0x000000045a5a7c23 */ /* 0x100fe20008010869 */
[----:B------:R-:W-:Y:S01]  /*5d30*/  FFMA.FTZ R99, R99, UR4, -R105 ;  /* 0x0000000463637c23 */ /* 0x000fe20008010869 */
[----:B------:R-:W-:-:S02]  /*5d40*/  FFMA.FTZ R97, R96, UR4, -R97 ;  /* 0x0000000460617c23 */ /* 0x000fc40008010861 */
[----:B------:R-:W1:Y:S01]  /*5d50*/  MUFU.EX2 R113, R113 ;  /* 0x0000007100717308 */ /* 0x000e620000000800 */
[----:B--2---:R-:W-:-:S07]  /*5d60*/  F2FP.BF16.F32.PACK_AB R11, R2, R3 ;  /* 0x00000003020b723e */ /* 0x004fce00000010ff */
[C---:B------:R-:W-:Y:S01]  /*5d70*/  HMMA.16816.F32.BF16 R32, R8.reuse, R36, R32 ;  /* 0x000000240820723c */ /* 0x040fe20000041820 */
[----:B------:R-:W-:Y:S07]  /*5d80*/  MUFU.EX2 R112, R112 ;  /* 0x0000007000707308 */ /* 0x000fee0000000800 */
[C---:B------:R-:W-:Y:S01]  /*5d90*/  HMMA.16816.F32.BF16 R36, R8.reuse, R38, R56 ;  /* 0x000000260824723c */ /* 0x040fe20000041838 */
[----:B------:R-:W2:Y:S01]  /*5da0*/  LDSM.16.MT88.4 R56, [R104+0x6400] ;  /* 0x006400006838783b */ /* 0x000ea20000004200 */
[----:B------:R-:W-:Y:S06]  /*5db0*/  MUFU.EX2 R109, R109 ;  /* 0x0000006d006d7308 */ /* 0x000fec0000000800 */
[C---:B------:R-:W-:Y:S02]  /*5dc0*/  HMMA.16816.F32.BF16 R4, R8.reuse, R12, R4 ;  /* 0x0000000c0804723c */ /* 0x040fe40000041804 */
[----:B------:R-:W-:Y:S06]  /*5dd0*/  MUFU.EX2 R118, R118 ;  /* 0x0000007600767308 */ /* 0x000fec0000000800 */
[C---:B------:R-:W-:Y:S01]  /*5de0*/  HMMA.16816.F32.BF16 R12, R8.reuse, R14, R76 ;  /* 0x0000000e080c723c */ /* 0x040fe2000004184c */
[----:B------:R-:W-:Y:S01]  /*5df0*/  LDSM.16.MT88.4 R76, [R104+0x6c00] ;  /* 0x006c0000684c783b */ /* 0x000fe20000004200 */
[----:B------:R-:W5:Y:S06]  /*5e00*/  MUFU.EX2 R111, R111 ;  /* 0x0000006f006f7308 */ /* 0x000f6c0000000800 */
[C---:B------:R-:W-:Y:S02]  /*5e10*/  HMMA.16816.F32.BF16 R16, R8.reuse, R20, R16 ;  /* 0x000000140810723c */ /* 0x040fe40000041810 */
[----:B------:R-:W-:Y:S06]  /*5e20*/  MUFU.EX2 R110, R110 ;  /* 0x0000006e006e7308 */ /* 0x000fec0000000800 */
[----:B------:R-:W-:Y:S01]  /*5e30*/  HMMA.16816.F32.BF16 R20, R8, R22, R40 ;  /* 0x000000160814723c */ /* 0x000fe20000041828 */
[-C--:B------:R-:W-:Y:S01]  /*5e40*/  FMUL.FTZ R40, R60, R94.reuse ;  /* 0x0000005e3c287220 */ /* 0x080fe20000410000 */
[----:B------:R-:W2:Y:S01]  /*5e50*/  MUFU.EX2 R107, R107 ;  /* 0x0000006b006b7308 */ /* 0x000ea20000000800 */
[----:B------:R-:W-:Y:S01]  /*5e60*/  FMUL.FTZ R41, R61, R94 ;  /* 0x0000005e3d297220 */ /* 0x000fe20000410000 */
[-C--:B------:R-:W-:Y:S01]  /*5e70*/  FMUL.FTZ R42, R62, R93.reuse ;  /* 0x0000005d3e2a7220 */ /* 0x080fe20000410000 */
[----:B------:R-:W-:-:S02]  /*5e80*/  FMUL.FTZ R43, R63, R93 ;  /* 0x0000005d3f2b7220 */ /* 0x000fc40000410000 */
[----:B------:R-:W2:Y:S01]  /*5e90*/  LDSM.16.MT88.4 R60, [R89+0x400] ;  /* 0x00040000593c783b */ /* 0x000ea20000004200 */
[C---:B------:R-:W-:Y:S02]  /*5ea0*/  HMMA.16816.F32.BF16 R24, R8.reuse, R28, R24 ;  /* 0x0000001c0818723c */ /* 0x040fe40000041818 */
[----:B------:R-:W-:Y:S06]  /*5eb0*/  MUFU.EX2 R152, R152 ;  /* 0x0000009800987308 */ /* 0x000fec0000000800 */
[----:B------:R-:W-:Y:S01]  /*5ec0*/  HMMA.16816.F32.BF16 R28, R8, R30, R48 ;  /* 0x0000001e081c723c */ /* 0x000fe20000041830 */
[-C--:B------:R-:W-:Y:S01]  /*5ed0*/  FMUL.FTZ R48, R68, R94.reuse ;  /* 0x0000005e44307220 */ /* 0x080fe20000410000 */
[----:B------:R-:W-:Y:S01]  /*5ee0*/  FMUL.FTZ R49, R69, R94 ;  /* 0x0000005e45317220 */ /* 0x000fe20000410000 */
[-C--:B------:R-:W-:Y:S01]  /*5ef0*/  FMUL.FTZ R50, R70, R93.reuse ;  /* 0x0000005d46327220 */ /* 0x080fe20000410000 */
[-C--:B------:R-:W-:Y:S01]  /*5f00*/  FMUL.FTZ R51, R71, R93.reuse ;  /* 0x0000005d47337220 */ /* 0x080fe20000410000 */
[----:B------:R-:W-:Y:S01]  /*5f10*/  MUFU.EX2 R127, R127 ;  /* 0x0000007f007f7308 */ /* 0x000fe20000000800 */
[----:B------:R-:W-:-:S02]  /*5f20*/  FFMA.FTZ R93, R137, R93, R92 ;  /* 0x0000005d895d7223 */ /* 0x000fc4000001005c */
[----:B---3--:R-:W-:Y:S02]  /*5f30*/  HMMA.16816.F32.BF16 R40, R8, R44, R40 ;  /* 0x0000002c0828723c */ /* 0x008fe40000041828 */
[----:B------:R-:W-:-:S03]  /*5f40*/  FADD.FTZ R88, R88, R93 ;  /* 0x0000005d58587221 */ /* 0x000fc60000010000 */
[----:B------:R-:W-:Y:S01]  /*5f50*/  MUFU.EX2 R142, R142 ;  /* 0x0000008e008e7308 */ /* 0x000fe20000000800 */
[----:B------:R-:W-:Y:S02]  /*5f60*/  FADD.FTZ R3, R3, R88 ;  /* 0x0000005803037221 */ /* 0x000fe40000010000 */
[C---:B------:R-:W-:Y:S01]  /*5f70*/  HMMA.16816.F32.BF16 R44, R8.reuse, R46, R64 ;  /* 0x0000002e082c723c */ /* 0x040fe20000041840 */
[----:B------:R-:W-:Y:S01]  /*5f80*/  LDSM.16.MT88.4 R64, [R104+0x8800] ;  /* 0x008800006840783b */ /* 0x000fe20000004200 */
[----:B------:R-:W-:Y:S01]  /*5f90*/  FADD.FTZ R3, R2, R3 ;  /* 0x0000000302037221 */ /* 0x000fe20000010000 */
[----:B------:R-:W-:Y:S02]  /*5fa0*/  MOV R2, R84 ;  /* 0x0000005400027202 */ /* 0x000fe40000000f00 */
[----:B------:R-:W-:Y:S03]  /*5fb0*/  MUFU.EX2 R119, R119 ;  /* 0x0000007700777308 */ /* 0x000fe60000000800 */
[----:B----4-:R-:W-:Y:S01]  /*5fc0*/  HMMA.16816.F32.BF16 R48, R8, R52, R48 ;  /* 0x000000340830723c */ /* 0x010fe20000041830 */
[----:B-1----:R-:W-:-:S02]  /*5fd0*/  F2FP.BF16.F32.PACK_AB R52, R113, R130 ;  /* 0x000000827134723e */ /* 0x002fc400000010ff */
[----:B-----5:R-:W-:Y:S01]  /*5fe0*/  F2FP.BF16.F32.PACK_AB R53, R111, R118 ;  /* 0x000000766f35723e */ /* 0x020fe200000010ff */
[----:B------:R-:W-:Y:S01]  /*5ff0*/  FADD.FTZ R118, R118, R3 ;  /* 0x0000000376767221 */ /* 0x000fe20000010000 */
[----:B------:R-:W-:Y:S01]  /*6000*/  MUFU.EX2 R140, R140 ;  /* 0x0000008c008c7308 */ /* 0x000fe20000000800 */
[----:B------:R-:W-:Y:S02]  /*6010*/  MOV R3, R85 ;  /* 0x0000005500037202 */ /* 0x000fe40000000f00 */
[----:B------:R-:W-:Y:S01]  /*6020*/  HMMA.16816.F32.BF16 R8, R8, R54, R72 ;  /* 0x000000360808723c */ /* 0x000fe20000041848 */
[----:B------:R-:W-:Y:S01]  /*6030*/  F2FP.BF16.F32.PACK_AB R54, R109, R112 ;  /* 0x000000706d36723e */ /* 0x000fe200000010ff */
[----:B------:R-:W-:Y:S01]  /*6040*/  FADD.FTZ R111, R111, R118 ;  /* 0x000000766f6f7221 */ /* 0x000fe20000010000 */
[----:B--2---:R-:W-:Y:S02]  /*6050*/  F2FP.BF16.F32.PACK_AB R55, R107, R110 ;  /* 0x0000006e6b37723e */ /* 0x004fe400000010ff */
[----:B------:R-:W-:Y:S01]  /*6060*/  MUFU.EX2 R133, R133 ;  /* 0x0000008500857308 */ /* 0x000fe20000000800 */
[----:B------:R-:W-:-:S04]  /*6070*/  FADD.FTZ R110, R110, R111 ;  /* 0x0000006f6e6e7221 */ /* 0x000fc80000010000 */
[C---:B------:R-:W-:Y:S01]  /*6080*/  HMMA.16816.F32.BF16 R4, R52.reuse, R56, R4 ;  /* 0x000000383404723c */ /* 0x040fe20000041804 */
[----:B------:R-:W-:Y:S02]  /*6090*/  FADD.FTZ R107, R107, R110 ;  /* 0x0000006e6b6b7221 */ /* 0x000fe40000010000 */
[----:B------:R-:W-:Y:S05]  /*60a0*/  MUFU.EX2 R132, R132 ;  /* 0x0000008400847308 */ /* 0x000fea0000000800 */
[C---:B------:R-:W-:Y:S01]  /*60b0*/  HMMA.16816.F32.BF16 R12, R52.reuse, R58, R12 ;  /* 0x0000003a340c723c */ /* 0x040fe2000004180c */
[----:B------:R-:W1:Y:S02]  /*60c0*/  LDSM.16.MT88.4 R56, [R104+0x7400] ;  /* 0x007400006838783b */ /* 0x000e640000004200 */
[----:B------:R-:W-:Y:S05]  /*60d0*/  MUFU.EX2 R131, R131 ;  /* 0x0000008300837308 */ /* 0x000fea0000000800 */
[C---:B------:R-:W-:Y:S03]  /*60e0*/  HMMA.16816.F32.BF16 R16, R52.reuse, R60, R16 ;  /* 0x0000003c3410723c */ /* 0x040fe60000041810 */
[----:B------:R-:W-:Y:S05]  /*60f0*/  MUFU.EX2 R139, R139 ;  /* 0x0000008b008b7308 */ /* 0x000fea0000000800 */
[C---:B------:R-:W-:Y:S01]  /*6100*/  HMMA.16816.F32.BF16 R20, R52.reuse, R62, R20 ;  /* 0x0000003e3414723c */ /* 0x040fe20000041814 */
[----:B------:R-:W2:Y:S02]  /*6110*/  LDSM.16.MT88.4 R60, [R89+0x1400] ;  /* 0x00140000593c783b */ /* 0x000ea40000004200 */
[----:B------:R-:W3:Y:S08]  /*6120*/  MUFU.EX2 R98, R98 ;  /* 0x0000006200627308 */ /* 0x000ef00000000800 */
[----:B------:R-:W-:Y:S08]  /*6130*/  MUFU.EX2 R90, R90 ;  /* 0x0000005a005a7308 */ /* 0x000ff00000000800 */
[----:B------:R-:W4:Y:S01]  /*6140*/  MUFU.EX2 R99, R99 ;  /* 0x0000006300637308 */ /* 0x000f220000000800 */
[----:B---3--:R-:W-:Y:S01]  /*6150*/  F2FP.BF16.F32.PACK_AB R72, R98, R139 ;  /* 0x0000008b6248723e */ /* 0x008fe200000010ff */
[C---:B-1----:R-:W-:Y:S06]  /*6160*/  HMMA.16816.F32.BF16 R24, R52.reuse, R56, R24 ;  /* 0x000000383418723c */ /* 0x042fec0000041818 */
[----:B------:R-:W-:Y:S02]  /*6170*/  MUFU.EX2 R108, R108 ;  /* 0x0000006c006c7308 */ /* 0x000fe40000000800 */
[C---:B------:R-:W-:Y:S01]  /*6180*/  HMMA.16816.F32.BF16 R28, R52.reuse, R58, R28 ;  /* 0x0000003a341c723c */ /* 0x040fe2000004181c */
[----:B------:R-:W1:Y:S05]  /*6190*/  LDSM.16.MT88.4 R56, [R104+0x8400] ;  /* 0x008400006838783b */ /* 0x000e6a0000004200 */
[----:B------:R-:W3:Y:S01]  /*61a0*/  MUFU.EX2 R101, R101 ;  /* 0x0000006500657308 */ /* 0x000ee20000000800 */
[----:B----4-:R-:W-:Y:S01]  /*61b0*/  F2FP.BF16.F32.PACK_AB R74, R99, R90 ;  /* 0x0000005a634a723e */ /* 0x010fe200000010ff */
[C---:B--2---:R-:W-:Y:S06]  /*61c0*/  HMMA.16816.F32.BF16 R32, R52.reuse, R60, R32 ;  /* 0x0000003c3420723c */ /* 0x044fec0000041820 */
[----:B------:R-:W-:Y:S02]  /*61d0*/  MUFU.EX2 R100, R100 ;  /* 0x0000006400647308 */ /* 0x000fe40000000800 */
[----:B------:R-:W-:Y:S01]  /*61e0*/  HMMA.16816.F32.BF16 R36, R52, R62, R36 ;  /* 0x0000003e3424723c */ /* 0x000fe20000041824 */
[----:B------:R-:W2:Y:S05]  /*61f0*/  LDSM.16.MT88.4 R60, [R89+0x2400] ;  /* 0x00240000593c783b */ /* 0x000eaa0000004200 */
[----:B------:R-:W4:Y:S01]  /*6200*/  MUFU.EX2 R97, R97 ;  /* 0x0000006100617308 */ /* 0x000f220000000800 */
[----:B---3--:R-:W-:-:S02]  /*6210*/  F2FP.BF16.F32.PACK_AB R73, R101, R108 ;  /* 0x0000006c6549723e */ /* 0x008fc400000010ff */
[----:B----4-:R-:W-:Y:S01]  /*6220*/  F2FP.BF16.F32.PACK_AB R75, R97, R100 ;  /* 0x00000064614b723e */ /* 0x010fe200000010ff */
[C---:B-1----:R-:W-:Y:S08]  /*6230*/  HMMA.16816.F32.BF16 R40, R52.reuse, R56, R40 ;  /* 0x000000383428723c */ /* 0x042ff00000041828 */
[C---:B------:R-:W-:Y:S01]  /*6240*/  HMMA.16816.F32.BF16 R44, R52.reuse, R58, R44 ;  /* 0x0000003a342c723c */ /* 0x040fe2000004182c */
[----:B------:R-:W1:Y:S07]  /*6250*/  LDSM.16.MT88.4 R56, [R104+0x6800] ;  /* 0x006800006838783b */ /* 0x000e6e0000004200 */
[C---:B--2---:R-:W-:Y:S08]  /*6260*/  HMMA.16816.F32.BF16 R48, R52.reuse, R60, R48 ;  /* 0x0000003c3430723c */ /* 0x044ff00000041830 */
[----:B------:R-:W-:Y:S01]  /*6270*/  HMMA.16816.F32.BF16 R8, R52, R62, R8 ;  /* 0x0000003e3408723c */ /* 0x000fe20000041808 */
[----:B------:R-:W-:Y:S01]  /*6280*/  F2FP.BF16.F32.PACK_AB R52, R127, R152 ;  /* 0x000000987f34723e */ /* 0x000fe200000010ff */
[----:B------:R-:W2:Y:S01]  /*6290*/  LDSM.16.MT88.4 R60, [R89+0x800] ;  /* 0x00080000593c783b */ /* 0x000ea20000004200 */
[----:B------:R-:W-:Y:S01]  /*62a0*/  F2FP.BF16.F32.PACK_AB R53, R133, R140 ;  /* 0x0000008c8535723e */ /* 0x000fe200000010ff */
[----:B------:R-:W-:Y:S01]  /*62b0*/  FADD.FTZ R140, R140, R107 ;  /* 0x0000006b8c8c7221 */ /* 0x000fe20000010000 */
[----:B------:R-:W-:-:S02]  /*62c0*/  F2FP.BF16.F32.PACK_AB R54, R119, R142 ;  /* 0x0000008e7736723e */ /* 0x000fc400000010ff */
[----:B------:R-:W-:Y:S01]  /*62d0*/  F2FP.BF16.F32.PACK_AB R55, R131, R132 ;  /* 0x000000848337723e */ /* 0x000fe200000010ff */
[----:B------:R-:W-:-:S04]  /*62e0*/  FADD.FTZ R133, R133, R140 ;  /* 0x0000008c85857221 */ /* 0x000fc80000010000 */
[----:B------:R-:W-:Y:S02]  /*62f0*/  FADD.FTZ R132, R132, R133 ;  /* 0x0000008584847221 */ /* 0x000fe40000010000 */
[----:B------:R-:W-:Y:S02]  /*6300*/  HMMA.16816.F32.BF16 R40, R52, R64, R40 ;  /* 0x000000403428723c */ /* 0x000fe40000041828 */
[----:B------:R-:W-:-:S04]  /*6310*/  FADD.FTZ R131, R131, R132 ;  /* 0x0000008483837221 */ /* 0x000fc80000010000 */
[----:B------:R-:W-:Y:S02]  /*6320*/  FADD.FTZ R108, R108, R131 ;  /* 0x000000836c6c7221 */ /* 0x000fe40000010000 */
[----:B------:R-:W-:Y:S02]  /*6330*/  HMMA.16816.F32.BF16 R64, R52, R66, R44 ;  /* 0x000000423440723c */ /* 0x000fe4000004182c */
[----:B------:R-:W-:-:S04]  /*6340*/  FADD.FTZ R101, R101, R108 ;  /* 0x0000006c65657221 */ /* 0x000fc80000010000 */
[----:B------:R-:W-:Y:S02]  /*6350*/  FADD.FTZ R100, R100, R101 ;  /* 0x0000006564647221 */ /* 0x000fe40000010000 */
[----:B-1----:R-:W-:Y:S02]  /*6360*/  HMMA.16816.F32.BF16 R4, R52, R56, R4 ;  /* 0x000000383404723c */ /* 0x002fe40000041804 */
[----:B------:R-:W-:-:S06]  /*6370*/  FADD.FTZ R137, R97, R100 ;  /* 0x0000006461897221 */ /* 0x000fcc0000010000 */
[C---:B------:R-:W-:Y:S01]  /*6380*/  HMMA.16816.F32.BF16 R12, R52.reuse, R58, R12 ;  /* 0x0000003a340c723c */ /* 0x040fe2000004180c */
[----:B------:R-:W1:Y:S07]  /*6390*/  LDSM.16.MT88.4 R56, [R104+0x7800] ;  /* 0x007800006838783b */ /* 0x000e6e0000004200 */
[----:B--2---:R-:W-:Y:S08]  /*63a0*/  HMMA.16816.F32.BF16 R16, R52, R60, R16 ;  /* 0x0000003c3410723c */ /* 0x004ff00000041810 */
[----:B------:R-:W-:Y:S01]  /*63b0*/  HMMA.16816.F32.BF16 R80, R72, R76, R4 ;  /* 0x0000004c4850723c */ /* 0x000fe20000041804 */
[----:B------:R-:W2:Y:S07]  /*63c0*/  LDSM.16.MT88.4 R4, [R104+0x8c00] ;  /* 0x008c00006804783b */ /* 0x000eae0000004200 */
[----:B------:R-:W-:Y:S08]  /*63d0*/  HMMA.16816.F32.BF16 R20, R52, R62, R20 ;  /* 0x0000003e3414723c */ /* 0x000ff00000041814 */
[----:B------:R-:W-:Y:S01]  /*63e0*/  HMMA.16816.F32.BF16 R76, R72, R78, R12 ;  /* 0x0000004e484c723c */ /* 0x000fe2000004180c */
[----:B------:R-:W-:Y:S07]  /*63f0*/  LDSM.16.MT88.4 R12, [R89+0x1c00] ;  /* 0x001c0000590c783b */ /* 0x000fee0000004200 */
[C---:B-1----:R-:W-:Y:S08]  /*6400*/  HMMA.16816.F32.BF16 R24, R52.reuse, R56, R24 ;  /* 0x000000383418723c */ /* 0x042ff00000041818 */
[----:B------:R-:W-:Y:S01]  /*6410*/  HMMA.16816.F32.BF16 R28, R52, R58, R28 ;  /* 0x0000003a341c723c */ /* 0x000fe2000004181c */
[----:B------:R-:W1:Y:S07]  /*6420*/  LDSM.16.MT88.4 R56, [R89+0x1800] ;  /* 0x001800005938783b */ /* 0x000e6e0000004200 */
[C---:B--2---:R-:W-:Y:S08]  /*6430*/  HMMA.16816.F32.BF16 R60, R72.reuse, R4, R40 ;  /* 0x00000004483c723c */ /* 0x044ff00000041828 */
[----:B------:R-:W-:Y:S01]  /*6440*/  HMMA.16816.F32.BF16 R64, R72, R6, R64 ;  /* 0x000000064840723c */ /* 0x000fe20000041840 */
[----:B------:R-:W-:Y:S07]  /*6450*/  LDSM.16.MT88.4 R4, [R89+0x2c00] ;  /* 0x002c00005904783b */ /* 0x000fee0000004200 */
[C---:B-1----:R-:W-:Y:S08]  /*6460*/  HMMA.16816.F32.BF16 R32, R52.reuse, R56, R32 ;  /* 0x000000383420723c */ /* 0x042ff00000041820 */
[----:B------:R-:W-:Y:S01]  /*6470*/  HMMA.16816.F32.BF16 R56, R52, R58, R36 ;  /* 0x0000003a3438723c */ /* 0x000fe20000041824 */
[----:B------:R-:W1:-:S15]  /*6480*/  LDSM.16.MT88.4 R36, [R89+0x2800] ;  /* 0x002800005924783b */ /* 0x000e5e0000004200 */
[----:B------:R-:W-:-:S04]  /*6490*/  NOP ;  /* 0x0000000000007918 */ /* 0x000fc80000000000 */
[----:B------:R-:W-:Y:S08]  /*64a0*/  HMMA.16816.F32.BF16 R56, R72, R14, R56 ;  /* 0x0000000e4838723c */ /* 0x000ff00000041838 */
[----:B-1----:R-:W-:Y:S01]  /*64b0*/  HMMA.16816.F32.BF16 R68, R52, R36, R48 ;  /* 0x000000243444723c */ /* 0x002fe20000041830 */
[----:B------:R-:W-:Y:S01]  /*64c0*/  FFMA.FTZ R36, R136, R94, R95 ;  /* 0x0000005e88247223 */ /* 0x000fe2000001005f */
[----:B------:R-:W1:Y:S03]  /*64d0*/  LDSM.16.MT88.4 R48, [R104+0x7c00] ;  /* 0x007c00006830783b */ /* 0x000e660000004200 */
[----:B------:R-:W-:-:S03]  /*64e0*/  FADD.FTZ R36, R91, R36 ;  /* 0x000000245b247221 */ /* 0x000fc60000010000 */
[----:B------:R-:W-:Y:S01]  /*64f0*/  HMMA.16816.F32.BF16 R8, R52, R38, R8 ;  /* 0x000000263408723c */ /* 0x000fe20000041808 */
[----:B------:R-:W2:Y:S01]  /*6500*/  LDSM.16.MT88.4 R52, [R89+0xc00] ;  /* 0x000c00005934783b */ /* 0x000ea20000004200 */
[----:B------:R-:W-:-:S04]  /*6510*/  FADD.FTZ R87, R87, R36 ;  /* 0x0000002457577221 */ /* 0x000fc80000010000 */
[----:B------:R-:W-:-:S04]  /*6520*/  FADD.FTZ R87, R86, R87 ;  /* 0x0000005756577221 */ /* 0x000fc80000010000 */
[----:B------:R-:W-:Y:S02]  /*6530*/  FADD.FTZ R130, R130, R87 ;  /* 0x0000005782827221 */ /* 0x000fe40000010000 */
[----:B------:R-:W-:Y:S02]  /*6540*/  HMMA.16816.F32.BF16 R68, R72, R4, R68 ;  /* 0x000000044844723c */ /* 0x000fe40000041844 */
[----:B------:R-:W-:Y:S01]  /*6550*/  FADD.FTZ R113, R113, R130 ;  /* 0x0000008271717221 */ /* 0x000fe20000010000 */
[----:B------:R-:W-:-:S03]  /*6560*/  IADD3 R130, PT, PT, R103, -0x3, RZ ;  /* 0xfffffffd67827810 */ /* 0x000fc60007ffe0ff */
[----:B------:R-:W-:-:S04]  /*6570*/  FADD.FTZ R112, R112, R113 ;  /* 0x0000007170707221 */ /* 0x000fc80000010000 */
[----:B------:R-:W-:-:S04]  /*6580*/  FADD.FTZ R109, R109, R112 ;  /* 0x000000706d6d7221 */ /* 0x000fc80000010000 */
[----:B------:R-:W-:-:S04]  /*6590*/  FADD.FTZ R152, R152, R109 ;  /* 0x0000006d98987221 */ /* 0x000fc80000010000 */
[----:B------:R-:W-:Y:S01]  /*65a0*/  FADD.FTZ R127, R127, R152 ;  /* 0x000000987f7f7221 */ /* 0x000fe20000010000 */
[----:B-1----:R-:W-:Y:S03]  /*65b0*/  HMMA.16816.F32.BF16 R44, R72, R48, R24 ;  /* 0x00000030482c723c */ /* 0x002fe60000041818 */
[----:B------:R-:W-:-:S04]  /*65c0*/  FADD.FTZ R142, R142, R127 ;  /* 0x0000007f8e8e7221 */ /* 0x000fc80000010000 */
[----:B------:R-:W-:Y:S01]  /*65d0*/  FADD.FTZ R142, R119, R142 ;  /* 0x0000008e778e7221 */ /* 0x000fe20000010000 */
[----:B--2---:R-:W-:Y:S03]  /*65e0*/  HMMA.16816.F32.BF16 R36, R72, R52, R16 ;  /* 0x000000344824723c */ /* 0x004fe60000041810 */
[----:B------:R-:W-:-:S04]  /*65f0*/  FADD.FTZ R139, R139, R142 ;  /* 0x0000008e8b8b7221 */ /* 0x000fc80000010000 */
[----:B------:R-:W-:Y:S01]  /*6600*/  FADD.FTZ R139, R98, R139 ;  /* 0x0000008b628b7221 */ /* 0x000fe20000010000 */
[----:B------:R-:W-:Y:S03]  /*6610*/  HMMA.16816.F32.BF16 R40, R72, R54, R20 ;  /* 0x000000364828723c */ /* 0x000fe60000041814 */
[----:B------:R-:W-:-:S04]  /*6620*/  FADD.FTZ R90, R90, R139 ;  /* 0x0000008b5a5a7221 */ /* 0x000fc80000010000 */
[----:B------:R-:W-:Y:S01]  /*6630*/  FADD.FTZ R136, R99, R90 ;  /* 0x0000005a63887221 */ /* 0x000fe20000010000 */
[C---:B------:R-:W-:Y:S08]  /*6640*/  HMMA.16816.F32.BF16 R48, R72.reuse, R50, R28 ;  /* 0x000000324830723c */ /* 0x040ff0000004181c */
[C---:B------:R-:W-:Y:S08]  /*6650*/  HMMA.16816.F32.BF16 R52, R72.reuse, R12, R32 ;  /* 0x0000000c4834723c */ /* 0x040ff00000041820 */
[----:B------:R-:W-:-:S15]  /*6660*/  HMMA.16816.F32.BF16 R72, R72, R6, R8 ;  /* 0x000000064848723c */ /* 0x000fde0000041808 */
[----:B------:R-:W-:-:S05]  /*6670*/  NOP ;  /* 0x0000000000007918 */ /* 0x000fca0000000000 */
.L_x_327:
[----:B------:R-:W-:-:S13]  /*6680*/  ISETP.GE.AND P0, PT, R130, RZ, PT ;  /* 0x000000ff8200720c */ /* 0x000fda0003f06270 */
[----:B------:R-:W-:Y:S05]  /*6690*/  @!P0 BRA `(.L_x_329) ;  /* 0x0000002000d08947 */ /* 0x000fea0003800000 */
[----:B------:R-:W1:Y:S01]  /*66a0*/  S2UR UR6, SR_CgaCtaId ;  /* 0x00000000000679c3 */ /* 0x000e620000008800 */
[----:B------:R-:W-:Y:S01]  /*66b0*/  LOP3.LUT R5, R102, 0xc0, RZ, 0xc0, !PT ;  /* 0x000000c066057812 */ /* 0x000fe200078ec0ff */
[----:B------:R-:W2:Y:S01]  /*66c0*/  S2R R127, SR_TID.X ;  /* 0x00000000007f7919 */ /* 0x000ea20000002100 */
[----:B------:R-:W-:Y:S01]  /*66d0*/  SHF.R.U32.HI R4, RZ, 0x1, R114 ;  /* 0x00000001ff047819 */ /* 0x000fe20000011672 */
[----:B------:R-:W3:Y:S01]  /*66e0*/  LDCU UR4, c[0x0][0x440] ;  /* 0x00008800ff0477ac */ /* 0x000ee20008000800 */
[----:B------:R-:W-:Y:S01]  /*66f0*/  LOP3.LUT R5, R5, 0x18, R116, 0xf8, !PT ;  /* 0x0000001805057812 */ /* 0x000fe200078ef874 */
[----:B------:R-:W-:Y:S02]  /*6700*/  IMAD.SHL.U32 R133, R114, 0x2, RZ ;  /* 0x0000000272857824 */ /* 0x000fe400078e00ff */
[----:B------:R-:W4:Y:S01]  /*6710*/  LDC.64 R118, c[0x0][0x3c0] ;  /* 0x0000f000ff767b82 */ /* 0x000f220000000a00 */
[----:B------:R-:W-:Y:S01]  /*6720*/  LOP3.LUT R5, R5, 0x8, R4, 0x78, !PT ;  /* 0x0000000805057812 */ /* 0x000fe200078e7804 */
[----:B------:R-:W-:Y:S01]  /*6730*/  IMAD.MOV.U32 R85, RZ, RZ, R2 ;  /* 0x000000ffff557224 */ /* 0x000fe200078e0002 */
[----:B------:R-:W-:Y:S01]  /*6740*/  LOP3.LUT R133, R133, 0x6, RZ, 0xc0, !PT ;  /* 0x0000000685857812 */ /* 0x000fe200078ec0ff */
[----:B------:R-:W-:Y:S01]  /*6750*/  IMAD.MOV.U32 R84, RZ, RZ, R3 ;  /* 0x000000ffff547224 */ /* 0x000fe200078e0003 */
[----:B------:R-:W-:Y:S01]  /*6760*/  LOP3.LUT R113, R5, 0x120, R102, 0xf8, !PT ;  /* 0x0000012005717812 */ /* 0x000fe200078ef866 */
[----:B------:R-:W-:Y:S01]  /*6770*/  IMAD.MOV.U32 R112, RZ, RZ, 0x20 ;  /* 0x00000020ff707424 */ /* 0x000fe200078e00ff */
[----:B------:R-:W-:Y:S01]  /*6780*/  UMOV UR7, 0x400 ;  /* 0x0000040000077882 */ /* 0x000fe20000000000 */
[----:B------:R-:W2:Y:S01]  /*6790*/  LDCU UR8, c[0x0][0x440] ;  /* 0x00008800ff0877ac */ /* 0x000ea20008000800 */
[----:B------:R-:W-:-:S05]  /*67a0*/  LEA R113, R113, UR5, 0x1 ;  /* 0x0000000571717c11 */ /* 0x000fca000f8e08ff */
[C---:B------:R-:W-:Y:S01]  /*67b0*/  VIADD R132, R113.reuse, 0x6000 ;  /* 0x0000600071847836 */ /* 0x040fe20000000000 */
[----:B---3--:R-:W-:Y:S01]  /*67c0*/  ISETP.GE.AND P5, PT, R128, UR4, PT ;  /* 0x0000000480007c0c */ /* 0x008fe2000bfa6270 */
[----:B------:R-:W-:Y:S01]  /*67d0*/  VIADD R131, R113, 0x6020 ;  /* 0x0000602071837836 */ /* 0x000fe20000000000 */
[----:B------:R-:W3:Y:S01]  /*67e0*/  LDCU UR4, c[0x0][0x45c] ;  /* 0x00008b80ff0477ac */ /* 0x000ee20008000800 */
[----:B-1----:R-:W-:Y:S01]  /*67f0*/  ULEA UR6, UR6, UR7, 0x18 ;  /* 0x0000000706067291 */ /* 0x002fe2000f8ec0ff */
[----:B------:R-:W-:Y:S11]  /*6800*/  BRA `(.L_x_330) ;  /* 0x0000000000d87947 */ /* 0x000ff60003800000 */
.L_x_332:
[----:B------:R-:W1:Y:S01]  /*6810*/  LDC.64 R2, c[0x0][0x3b8] ;  /* 0x0000ee00ff027b82 */ /* 0x000e620000000a00 */
[----:B------:R-:W-:Y:S01]  /*6820*/  VIADD R87, R130, 0xffffffff ;  /* 0xffffffff82577836 */ /* 0x000fe20000000000 */
[----:B------:R-:W-:Y:S02]  /*6830*/  ISETP.GE.AND P5, PT, R128, UR8, PT ;  /* 0x0000000880007c0c */ /* 0x000fe4000bfa6270 */
[----:B------:R-:W-:Y:S04]  /*6840*/  LOP3.LUT R91, R129, 0xd8, RZ, 0xc0, !PT ;  /* 0x000000d8815b7812 */ /* 0x000fe800078ec0ff */
[----:B------:R-:W-:Y:S04]  /*6850*/  LOP3.LUT R126, R91, 0x18, R114, 0x78, !PT ;  /* 0x000000185b7e7812 */ /* 0x000fe800078e7872 */
[----:B------:R-:W-:Y:S04]  /*6860*/  LOP3.LUT R126, R126, 0x1f20, R129, 0xf8, !PT ;  /* 0x00001f207e7e7812 */ /* 0x000fe800078ef881 */
[----:B------:R-:W-:Y:S01]  /*6870*/  LEA R126, R126, UR5, 0x1 ;  /* 0x000000057e7e7c11 */ /* 0x000fe2000f8e08ff */
[C---:B-1----:R-:W-:Y:S04]  /*6880*/  IMAD.WIDE.U32 R92, R87.reuse, R2, RZ ;  /* 0x00000002575c7225 */ /* 0x042fe800078e00ff */
[----:B------:R-:W-:Y:S02]  /*6890*/  IMAD R86, R87, R3, R93 ;  /* 0x0000000357567224 */ /* 0x000fe400078e025d */
        /* <DEDUP_REMOVED lines=45> */
.L_x_330:
[----:B------:R-:W-:Y:S04]  /*6b70*/  DEPBAR.LE SB0, 0x0 ;  /* 0x000080000000791a */ /* 0x000fe80000000000 */
[----:B------:R-:W-:Y:S01]  /*6b80*/  BAR.SYNC.DEFER_BLOCKING 0x0 ;  /* 0x0000000000007b1d */ /* 0x000fe20000010000 */
[C---:B----4-:R-:W-:Y:S01]  /*6b90*/  IMAD.WIDE.U32 R134, R130.reuse, R118, RZ ;  /* 0x0000007682867225 */ /* 0x050fe200078e00ff */
[----:B------:R-:W-:Y:S03]  /*6ba0*/  ISETP.NE.AND P1, PT, R130, RZ, PT ;  /* 0x000000ff8200720c */ /* 0x000fe60003f25270 */
[----:B--2---:R-:W-:Y:S01]  /*6bb0*/  IMAD.MOV.U32 R114, RZ, RZ, R127 ;  /* 0x000000ffff727224 */ /* 0x004fe200078e007f */
[----:B------:R-:W-:Y:S01]  /*6bc0*/  LEA R2, P0, R134, R122, 0x7 ;  /* 0x0000007a86027211 */ /* 0x000fe200078038ff */
[----:B------:R-:W-:Y:S02]  /*6bd0*/  IMAD R128, R130, R119, R135 ;  /* 0x0000007782807224 */ /* 0x000fe400078e0287 */
[----:B------:R-:W-:Y:S02]  /*6be0*/  IMAD.SHL.U32 R129, R114, 0x8, RZ ;  /* 0x0000000872817824 */ /* 0x000fe400078e00ff */
[C---:B------:R-:W-:Y:S01]  /*6bf0*/  IMAD.SHL.U32 R89, R134.reuse, 0x40, RZ ;  /* 0x0000004086597824 */ /* 0x040fe200078e00ff */
[--C-:B------:R-:W-:Y:S01]  /*6c00*/  LEA.HI.X R3, R134, R121, R128.reuse, 0x7, P0 ;  /* 0x0000007986037211 */ /* 0x100fe200000f3c80 */
[----:B------:R-:W-:Y:S01]  /*6c10*/  IMAD.SHL.U32 R116, R114, 0x4, RZ ;  /* 0x0000000472747824 */ /* 0x000fe200078e00ff */
[----:B------:R-:W-:Y:S01]  /*6c20*/  SHF.L.U64.HI R90, R134, 0x6, R128 ;  /* 0x00000006865a7819 */ /* 0x000fe20000010280 */
[C---:B------:R-:W-:Y:S01]  /*6c30*/  IMAD.SHL.U32 R117, R114.reuse, 0x10, RZ ;  /* 0x0000001072757824 */ /* 0x040fe200078e00ff */
[----:B------:R-:W-:Y:S01]  /*6c40*/  LOP3.LUT R128, R129, 0x18, RZ, 0xc0, !PT ;  /* 0x0000001881807812 */ /* 0x000fe200078ec0ff */
[----:B------:R-:W-:Y:S01]  /*6c50*/  IMAD.SHL.U32 R86, R114, 0x20, RZ ;  /* 0x0000002072567824 */ /* 0x000fe200078e00ff */
[----:B------:R-:W-:Y:S02]  /*6c60*/  LEA R89, P0, R118, R89, 0x5 ;  /* 0x0000005976597211 */ /* 0x000fe400078028ff */
[C---:B------:R-:W-:Y:S02]  /*6c70*/  LOP3.LUT R135, R128.reuse, 0x20, RZ, 0xfc, !PT ;  /* 0x0000002080877812 */ /* 0x040fe400078efcff */
[----:B------:R-:W-:Y:S02]  /*6c80*/  LOP3.LUT R134, R128, 0x40, RZ, 0xfc, !PT ;  /* 0x0000004080867812 */ /* 0x000fe400078efcff */
[----:B------:R-:W-:Y:S01]  /*6c90*/  ISETP.GE.AND P4, PT, R135, UR8, PT ;  /* 0x0000000887007c0c */ /* 0x000fe2000bf86270 */
[----:B------:R-:W-:Y:S01]  /*6ca0*/  @!PT LDS RZ, [RZ] ;  /* 0x00000000fffff984 */ /* 0x000fe20000000800 */
[----:B------:R-:W-:Y:S01]  /*6cb0*/  @!PT LDS RZ, [RZ] ;  /* 0x00000000fffff984 */ /* 0x000fe20000000800 */
[----:B------:R-:W-:Y:S01]  /*6cc0*/  @!PT LDS RZ, [RZ] ;  /* 0x00000000fffff984 */ /* 0x000fe20000000800 */
[----:B------:R-:W-:Y:S01]  /*6cd0*/  @!P5 LDGSTS.E.BYPASS.LTC128B.128 [R126+0x6000], desc[UR14][R2.64] ;  /* 0x06000000027edfae */ /* 0x000fe2000b981a0e */
[----:B------:R-:W-:Y:S01]  /*6ce0*/  ISETP.GE.AND P3, PT, R134, UR8, PT ;  /* 0x0000000886007c0c */ /* 0x000fe2000bf66270 */
[----:B------:R-:W-:Y:S01]  /*6cf0*/  UMOV UR5, UR6 ;  /* 0x0000000600057c82 */ /* 0x000fe20008000000 */
[----:B------:R-:W-:Y:S02]  /*6d00*/  LEA.HI.X R90, R118, R90, R119, 0x5, P0 ;  /* 0x0000005a765a7211 */ /* 0x000fe400000f2c77 */
[----:B------:R-:W-:Y:S01]  /*6d10*/  @P5 STS.128 [R126+0x6000], RZ ;  /* 0x006000ff7e005388 */ /* 0x000fe20000000c00 */
[C---:B------:R-:W-:Y:S02]  /*6d20*/  LEA R138, P0, R89.reuse, R122, 0x1 ;  /* 0x0000007a598a7211 */ /* 0x040fe400078008ff */
[----:B------:R-:W-:Y:S02]  /*6d30*/  LOP3.LUT R87, R116, 0x18, RZ, 0xc0, !PT ;  /* 0x0000001874577812 */ /* 0x000fe400078ec0ff */
[----:B------:R-:W-:Y:S02]  /*6d40*/  LEA.HI.X R139, R89, R121, R90, 0x1, P0 ;  /* 0x00000079598b7211 */ /* 0x000fe400000f0c5a */
[----:B------:R-:W-:Y:S01]  /*6d50*/  LOP3.LUT R91, R117, 0x100, RZ, 0xc0, !PT ;  /* 0x00000100755b7812 */ /* 0x000fe200078ec0ff */
[----:B------:R-:W-:Y:S01]  /*6d60*/  @!PT LDS RZ, [RZ] ;  /* 0x00000000fffff984 */ /* 0x000fe20000000800 */
[----:B------:R-:W-:Y:S01]  /*6d70*/  @!PT LDS RZ, [RZ] ;  /* 0x00000000fffff984 */ /* 0x000fe20000000800 */
[----:B------:R-:W-:Y:S01]  /*6d80*/  @!PT LDS RZ, [RZ] ;  /* 0x00000000fffff984 */ /* 0x000fe20000000800 */
[----:B------:R-:W-:Y:S01]  /*6d90*/  @!P4 LDGSTS.E.BYPASS.LTC128B.128 [R126+0x7000], desc[UR14][R2.64+0x40] ;  /* 0x07000040027ecfae */ /* 0x000fe2000b981a0e */
[--C-:B------:R-:W-:Y:S02]  /*6da0*/  LOP3.LUT R87, R87, 0xc0, R86.reuse, 0xf8, !PT ;  /* 0x000000c057577812 */ /* 0x100fe400078ef856 */
[----:B------:R-:W-:Y:S02]  /*6db0*/  LOP3.LUT R91, R91, 0x20, R86, 0xf8, !PT ;  /* 0x000000205b5b7812 */ /* 0x000fe400078ef856 */
[----:B------:R-:W-:Y:S01]  /*6dc0*/  @P4 STS.128 [R126+0x7000], RZ ;  /* 0x007000ff7e004388 */ /* 0x000fe20000000c00 */
[----:B------:R-:W-:Y:S02]  /*6dd0*/  LOP3.LUT R86, R87, 0x8, R114, 0x78, !PT ;  /* 0x0000000857567812 */ /* 0x000fe400078e7872 */
[----:B------:R-:W-:Y:S02]  /*6de0*/  LOP3.LUT P0, RZ, R114, 0x4, RZ, 0xc0, !PT ;  /* 0x0000000472ff7812 */ /* 0x000fe4000780c0ff */
[----:B------:R-:W-:Y:S01]  /*6df0*/  @!PT LDS RZ, [RZ] ;  /* 0x00000000fffff984 */ /* 0x000fe20000000800 */
[----:B------:R-:W-:Y:S01]  /*6e00*/  @!PT LDS RZ, [RZ] ;  /* 0x00000000fffff984 */ /* 0x000fe20000000800 */
[----:B------:R-:W-:Y:S01]  /*6e10*/  @!PT LDS RZ, [RZ] ;  /* 0x00000000fffff984 */ /* 0x000fe20000000800 */
[----:B------:R1:W-:Y:S01]  /*6e20*/  @!P3 LDGSTS.E.BYPASS.LTC128B.128 [R126+0x8000], desc[UR14][R2.64+0x80] ;  /* 0x08000080027ebfae */ /* 0x0003e2000b981a0e */
[----:B------:R-:W-:Y:S02]  /*6e30*/  LOP3.LUT R86, R91, R86, RZ, 0xfc, !PT ;  /* 0x000000565b567212 */ /* 0x000fe400078efcff */
[----:B------:R-:W-:Y:S02]  /*6e40*/  SEL R88, R112, 0xffffffe0, !P0 ;  /* 0xffffffe070587807 */ /* 0x000fe40004000000 */
[----:B------:R-:W-:Y:S01]  /*6e50*/  @P3 STS.128 [R126+0x8000], RZ ;  /* 0x008000ff7e003388 */ /* 0x000fe20000000c00 */
[----:B------:R-:W-:Y:S04]  /*6e60*/  LEA R87, R86, UR5, 0x1 ;  /* 0x0000000556577c11 */ /* 0x000fe8000f8e08ff */
[----:B------:R-:W-:Y:S01]  /*6e70*/  @!PT LDS RZ, [RZ] ;  /* 0x00000000fffff984 */ /* 0x000fe20000000800 */
[----:B------:R-:W-:Y:S01]  /*6e80*/  @!PT LDS RZ, [RZ] ;  /* 0x00000000fffff984 */ /* 0x000fe20000000800 */
[----:B------:R-:W-:Y:S01]  /*6e90*/  @!PT LDS RZ, [RZ] ;  /* 0x00000000fffff984 */ /* 0x000fe20000000800 */
[----:B------:R-:W-:Y:S01]  /*6ea0*/  @!P5 LDGSTS.E.BYPASS.LTC128B.128 [R126+0x6800], desc[UR14][R138.64] ;  /* 0x068000008a7edfae */ /* 0x000fe2000b981a0e */
[----:B------:R-:W-:Y:S04]  /*6eb0*/  IMAD.IADD R86, R87, 0x1, R88 ;  /* 0x0000000157567824 */ /* 0x000fe800078e0258 */
[----:B------:R-:W-:Y:S05]  /*6ec0*/  @P5 STS.128 [R126+0x6800], RZ ;  /* 0x006800ff7e005388 */ /* 0x000fea0000000c00 */
[----:B------:R-:W-:Y:S01]  /*6ed0*/  @!PT LDS RZ, [RZ] ;  /* 0x00000000fffff984 */ /* 0x000fe20000000800 */
[----:B------:R-:W-:Y:S01]  /*6ee0*/  @!PT LDS RZ, [RZ] ;  /* 0x00000000fffff984 */ /* 0x000fe20000000800 */
[----:B------:R-:W-:Y:S01]  /*6ef0*/  @!PT LDS RZ, [RZ] ;  /* 0x00000000fffff984 */ /* 0x000fe20000000800 */
[----:B------:R-:W-:Y:S05]  /*6f00*/  @!P4 LDGSTS.E.BYPASS.LTC128B.128 [R126+0x7800], desc[UR14][R138.64+0x40] ;  /* 0x078000408a7ecfae */ /* 0x000fea000b981a0e */
[----:B------:R-:W-:Y:S05]  /*6f10*/  @P4 STS.128 [R126+0x7800], RZ ;  /* 0x007800ff7e004388 */ /* 0x000fea0000000c00 */
[----:B------:R-:W-:Y:S01]  /*6f20*/  @!PT LDS RZ, [RZ] ;  /* 0x00000000fffff984 */ /* 0x000fe20000000800 */
[----:B------:R-:W-:Y:S01]  /*6f30*/  @!PT LDS RZ, [RZ] ;  /* 0x00000000fffff984 */ /* 0x000fe20000000800 */
[----:B------:R-:W-:Y:S01]  /*6f40*/  @!PT LDS RZ, [RZ] ;  /* 0x00000000fffff984 */ /* 0x000fe20000000800 */
[----:B------:R2:W-:Y:S01]  /*6f50*/  @!P3 LDGSTS.E.BYPASS.LTC128B.128 [R126+0x8800], desc[UR14][R138.64+0x80] ;  /* 0x088000808a7ebfae */ /* 0x0005e2000b981a0e */
[----:B-1----:R-:W-:Y:S04]  /*6f60*/  IMAD R2, R130, 0x40, R133 ;  /* 0x0000004082027824 */ /* 0x002fe800078e0285 */
[----:B------:R-:W-:Y:S01]  /*6f70*/  @P3 STS.128 [R126+0x8800], RZ ;  /* 0x008800ff7e003388 */ /* 0x000fe20000000c00 */
[C---:B------:R-:W-:Y:S04]  /*6f80*/  VIADD R3, R2.reuse, 0x1 ;  /* 0x0000000102037836 */ /* 0x040fe80000000000 */
[----:B------:R-:W-:Y:S01]  /*6f90*/  LDSM.16.M88.4 R92, [R115] ;  /* 0x00000000735c783b */ /* 0x000fe20000000200 */
[----:B------:R-:W-:Y:S02]  /*6fa0*/  I2FP.F32.U32 R141, R2 ;  /* 0x00000002008d7245 */ /* 0x000fe40000201000 */
[----:B------:R-:W-:Y:S02]  /*6fb0*/  I2FP.F32.U32 R140, R3 ;  /* 0x00000003008c7245 */ /* 0x000fe40000201000 */
[----:B------:R-:W1:Y:S01]  /*6fc0*/  LDSM.16.M88.4 R96, [R87+0x3000] ;  /* 0x003000005760783b */ /* 0x000e620000000200 */
[C---:B------:R-:W-:Y:S04]  /*6fd0*/  VIADD R3, R2.reuse, 0x10 ;  /* 0x0000001002037836 */ /* 0x040fe80000000000 */
[----:B------:R-:W4:Y:S01]  /*6fe0*/  LDSM.16.M88.4 R100, [R87+0x3400] ;  /* 0x003400005764783b */ /* 0x000f220000000200 */
[----:B------:R-:W-:Y:S04]  /*6ff0*/  I2FP.F32.U32 R3, R3 ;  /* 0x0000000300037245 */ /* 0x000fe80000201000 */
[----:B------:R-:W5:Y:S01]  /*7000*/  LDSM.16.M88.4 R104, [R87+0x3800] ;  /* 0x003800005768783b */ /* 0x000f620000000200 */
[C---:B--2---:R-:W-:Y:S04]  /*7010*/  IADD3 R138, PT, PT, R2.reuse, 0x9, RZ ;  /* 0x00000009028a7810 */ /* 0x044fe80007ffe0ff */
[----:B------:R-:W0:Y:S01]  /*7020*/  LDGDEPBAR ;  /* 0x00000000000079af */ /* 0x000e220000000000 */
[----:B------:R-:W-:Y:S01]  /*7030*/  VIADD R139, R2, 0x8 ;  /* 0x00000008028b7836 */ /* 0x000fe20000000000 */
[----:B------:R-:W-:Y:S03]  /*7040*/  I2FP.F32.U32 R138, R138 ;  /* 0x0000008a008a7245 */ /* 0x000fe60000201000 */
[----:B------:R-:W2:Y:S01]  /*7050*/  LDSM.16.M88.4 R108, [R87+0x3c00] ;  /* 0x003c0000576c783b */ /* 0x000ea20000000200 */
[----:B------:R-:W-:Y:S01]  /*7060*/  I2FP.F32.U32 R139, R139 ;  /* 0x0000008b008b7245 */ /* 0x000fe20000201000 */
[C---:B-1----:R-:W-:Y:S08]  /*7070*/  HMMA.16816.F32.BF16 R4, R92.reuse, R96, RZ ;  /* 0x000000605c04723c */ /* 0x042ff000000418ff */
[C---:B------:R-:W-:Y:S08]  /*7080*/  HMMA.16816.F32.BF16 R8, R92.reuse, R98, RZ ;  /* 0x000000625c08723c */ /* 0x040ff000000418ff */
[C---:B----4-:R-:W-:Y:S01]  /*7090*/  HMMA.16816.F32.BF16 R12, R92.reuse, R100, RZ ;  /* 0x000000645c0c723c */ /* 0x050fe200000418ff */
[----:B------:R-:W-:Y:S02]  /*70a0*/  IADD3 R100, PT, PT, R115, R88, RZ ;  /* 0x0000005873647210 */ /* 0x000fe40007ffe0ff */
[----:B------:R-:W-:Y:S05]  /*70b0*/  LDSM.16.M88.4 R88, [R87+0x5400] ;  /* 0x005400005758783b */ /* 0x000fea0000000200 */
[C---:B------:R-:W-:Y:S01]  /*70c0*/  HMMA.16816.F32.BF16 R16, R92.reuse, R102, RZ ;  /* 0x000000665c10723c */ /* 0x040fe200000418ff */
[----:B------:R-:W-:Y:S07]  /*70d0*/  LDSM.16.M88.4 R96, [R100] ;  /* 0x000000006460783b */ /* 0x000fee0000000200 */
[C---:B-----5:R-:W-:Y:S08]  /*70e0*/  HMMA.16816.F32.BF16 R20, R92.reuse, R104, RZ ;  /* 0x000000685c14723c */ /* 0x060ff000000418ff */
[C---:B------:R-:W-:Y:S08]  /*70f0*/  HMMA.16816.F32.BF16 R24, R92.reuse, R106, RZ ;  /* 0x0000006a5c18723c */ /* 0x040ff000000418ff */
[C---:B--2---:R-:W-:Y:S08]  /*7100*/  HMMA.16816.F32.BF16 R28, R92.reuse, R108, RZ ;  /* 0x0000006c5c1c723c */ /* 0x044ff000000418ff */
[----:B------:R-:W-:Y:S01]  /*7110*/  HMMA.16816.F32.BF16 R32, R92, R110, RZ ;  /* 0x0000006e5c20723c */ /* 0x000fe200000418ff */
[----:B------:R-:W1:Y:S07]  /*7120*/  LDSM.16.M88.4 R92, [R86+0x3000] ;  /* 0x00300000565c783b */ /* 0x000e6e0000000200 */
[C---:B-1----:R-:W-:Y:S08]  /*7130*/  HMMA.16816.F32.BF16 R4, R96.reuse, R92, R4 ;  /* 0x0000005c6004723c */ /* 0x042ff00000041804 */
[C---:B------:R-:W-:Y:S01]  /*7140*/  HMMA.16816.F32.BF16 R8, R96.reuse, R94, R8 ;  /* 0x0000005e6008723c */ /* 0x040fe20000041808 */
        /* <DEDUP_REMOVED lines=8> */
[----:B------:R-:W-:Y:S01]  /*71d0*/  HMMA.16816.F32.BF16 R32, R96, R94, R32 ;  /* 0x0000005e6020723c */ /* 0x000fe20000041820 */
[----:B------:R-:W-:Y:S05]  /*71e0*/  LDSM.16.M88.4 R92, [R115+0x1000] ;  /* 0x00100000735c783b */ /* 0x000fea0000000200 */
[----:B------:R-:W1:Y:S02]  /*71f0*/  LDSM.16.M88.4 R96, [R87+0x4000] ;  /* 0x004000005760783b */ /* 0x000e640000000200 */
        /* <DEDUP_REMOVED lines=28> */
[----:B------:R-:W-:Y:S07]  /*73c0*/  LDSM.16.M88.4 R96, [R87+0x5c00] ;  /* 0x005c00005760783b */ /* 0x000fee0000000200 */
[C---:B------:R-:W-:Y:S08]  /*73d0*/  HMMA.16816.F32.BF16 R12, R92.reuse, R88, R12 ;  /* 0x000000585c0c723c */ /* 0x040ff0000004180c */
[C---:B------:R-:W-:Y:S01]  /*73e0*/  HMMA.16816.F32.BF16 R16, R92.reuse, R90, R16 ;  /* 0x0000005a5c10723c */ /* 0x040fe20000041810 */
[----:B------:R-:W1:Y:S07]  /*73f0*/  LDSM.16.M88.4 R88, [R87+0x5800] ;  /* 0x005800005758783b */ /* 0x000e6e0000000200 */
[C---:B-1----:R-:W-:Y:S08]  /*7400*/  HMMA.16816.F32.BF16 R20, R92.reuse, R88, R20 ;  /* 0x000000585c14723c */ /* 0x042ff00000041814 */
[C---:B------:R-:W-:Y:S01]  /*7410*/  HMMA.16816.F32.BF16 R24, R92.reuse, R90, R24 ;  /* 0x0000005a5c18723c */ /* 0x040fe20000041818 */
[----:B------:R-:W-:Y:S07]  /*7420*/  LDSM.16.M88.4 R88, [R100+0x2000] ;  /* 0x002000006458783b */ /* 0x000fee0000000200 */
[C---:B------:R-:W-:Y:S08]  /*7430*/  HMMA.16816.F32.BF16 R28, R92.reuse, R96, R28 ;  /* 0x000000605c1c723c */ /* 0x040ff0000004181c */
[----:B------:R-:W-:Y:S01]  /*7440*/  HMMA.16816.F32.BF16 R32, R92, R98, R32 ;  /* 0x000000625c20723c */ /* 0x000fe20000041820 */
[----:B------:R-:W1:Y:S05]  /*7450*/  LDSM.16.M88.4 R92, [R86+0x5000] ;  /* 0x00500000565c783b */ /* 0x000e6a0000000200 */
[----:B------:R-:W2:Y:S02]  /*7460*/  LDSM.16.M88.4 R96, [R86+0x5400] ;  /* 0x005400005660783b */ /* 0x000ea40000000200 */
[C---:B-1----:R-:W-:Y:S08]  /*7470*/  HMMA.16816.F32.BF16 R4, R88.reuse, R92, R4 ;  /* 0x0000005c5804723c */ /* 0x042ff00000041804 */
[C---:B------:R-:W-:Y:S01]  /*7480*/  HMMA.16816.F32.BF16 R8, R88.reuse, R94, R8 ;  /* 0x0000005e5808723c */ /* 0x040fe20000041808 */
[----:B------:R-:W1:Y:S07]  /*7490*/  LDSM.16.M88.4 R92, [R86+0x5800] ;  /* 0x00580000565c783b */ /* 0x000e6e0000000200 */
[C---:B--2---:R-:W-:Y:S03]  /*74a0*/  HMMA.16816.F32.BF16 R12, R88.reuse, R96, R12 ;  /* 0x00000060580c723c */ /* 0x044fe6000004180c */
[CC--:B------:R-:W-:Y:S01]  /*74b0*/  FFMA.FTZ R5, R140.reuse, R0.reuse, R5 ;  /* 0x000000008c057223 */ /* 0x0c0fe20000010005 */
[-C--:B------:R-:W-:Y:S01]  /*74c0*/  FFMA.FTZ R7, R140, R0.reuse, R7 ;  /* 0x000000008c077223 */ /* 0x080fe20000010007 */
[----:B------:R-:W-:Y:S02]  /*74d0*/  VIADD R140, R2, 0x11 ;  /* 0x00000011028c7836 */ /* 0x000fe40000000000 */
[CC--:B------:R-:W-:Y:S01]  /*74e0*/  FFMA.FTZ R4, R141.reuse, R0.reuse, R4 ;  /* 0x000000008d047223 */ /* 0x0c0fe20000010004 */
[----:B------:R-:W-:Y:S01]  /*74f0*/  FFMA.FTZ R6, R141, R0, R6 ;  /* 0x000000008d067223 */ /* 0x000fe20000010006 */
[C---:B------:R-:W-:Y:S01]  /*7500*/  HMMA.16816.F32.BF16 R16, R88.reuse, R98, R16 ;  /* 0x000000625810723c */ /* 0x040fe20000041810 */
[----:B------:R-:W2:Y:S01]  /*7510*/  LDSM.16.M88.4 R96, [R86+0x5c00] ;  /* 0x005c00005660783b */ /* 0x000ea20000000200 */
[----:B------:R-:W-:Y:S04]  /*7520*/  DEPBAR.LE SB0, 0x0 ;  /* 0x000080000000791a */ /* 0x000fe80000000000 */
[----:B------:R-:W-:Y:S01]  /*7530*/  I2FP.F32.U32 R140, R140 ;  /* 0x0000008c008c7245 */ /* 0x000fe20000201000 */
[----:B------:R-:W-:Y:S01]  /*7540*/  BAR.SYNC.DEFER_BLOCKING 0x0 ;  /* 0x0000000000007b1d */ /* 0x000fe20000010000 */
[CC--:B------:R-:W-:Y:S01]  /*7550*/  FFMA.FTZ R9, R138.reuse, R0.reuse, R9 ;  /* 0x000000008a097223 */ /* 0x0c0fe20000010009 */
[-C--:B------:R-:W-:Y:S01]  /*7560*/  FFMA.FTZ R11, R138, R0.reuse, R11 ;  /* 0x000000008a0b7223 */ /* 0x080fe2000001000b */
[C---:B------:R-:W-:Y:S02]  /*7570*/  VIADD R138, R2.reuse, 0x19 ;  /* 0x00000019028a7836 */ /* 0x040fe40000000000 */
[CC--:B------:R-:W-:Y:S01]  /*7580*/  FFMA.FTZ R12, R3.reuse, R0.reuse, R12 ;  /* 0x00000000030c7223 */ /* 0x0c0fe2000001000c */
[-C--:B------:R-:W-:Y:S01]  /*7590*/  FFMA.FTZ R14, R3, R0.reuse, R14 ;  /* 0x00000000030e7223 */ /* 0x080fe2000001000e */
[C---:B------:R-:W-:Y:S01]  /*75a0*/  IADD3 R3, PT, PT, R2.reuse, 0x20, RZ ;  /* 0x0000002002037810 */ /* 0x040fe20007ffe0ff */
[C---:B------:R-:W-:Y:S01]  /*75b0*/  FFMA.FTZ R8, R139.reuse, R0, R8 ;  /* 0x000000008b087223 */ /* 0x040fe20000010008 */
[----:B------:R-:W-:Y:S01]  /*75c0*/  I2FP.F32.U32 R138, R138 ;  /* 0x0000008a008a7245 */ /* 0x000fe20000201000 */
[-C--:B------:R-:W-:Y:S01]  /*75d0*/  FFMA.FTZ R10, R139, R0.reuse, R10 ;  /* 0x000000008b0a7223 */ /* 0x080fe2000001000a */
[----:B------:R-:W-:Y:S01]  /*75e0*/  I2FP.F32.U32 R3, R3 ;  /* 0x0000000300037245 */ /* 0x000fe20000201000 */
[----:B------:R-:W-:Y:S02]  /*75f0*/  VIADD R139, R2, 0x18 ;  /* 0x00000018028b7836 */ /* 0x000fe40000000000 */
[-C--:B------:R-:W-:Y:S01]  /*7600*/  FFMA.FTZ R13, R140, R0.reuse, R13 ;  /* 0x000000008c0d7223 */ /* 0x080fe2000001000d */
[CC--:B------:R-:W-:Y:S01]  /*7610*/  FFMA.FTZ R17, R138.reuse, R0.reuse, R17 ;  /* 0x000000008a117223 */ /* 0x0c0fe20000010011 */
[-C--:B------:R-:W-:Y:S01]  /*7620*/  FFMA.FTZ R19, R138, R0.reuse, R19 ;  /* 0x000000008a137223 */ /* 0x080fe20000010013 */
[----:B------:R-:W-:Y:S01]  /*7630*/  VIADD R138, R2, 0x29 ;  /* 0x00000029028a7836 */ /* 0x000fe20000000000 */
[----:B------:R-:W-:Y:S01]  /*7640*/  I2FP.F32.U32 R139, R139 ;  /* 0x0000008b008b7245 */ /* 0x000fe20000201000 */
[----:B------:R-:W-:Y:S01]  /*7650*/  FFMA.FTZ R15, R140, R0, R15 ;  /* 0x000000008c0f7223 */ /* 0x000fe2000001000f */
[C---:B-1----:R-:W-:Y:S05]  /*7660*/  HMMA.16816.F32.BF16 R20, R88.reuse, R92, R20 ;  /* 0x0000005c5814723c */ /* 0x042fea0000041814 */
[----:B------:R-:W-:Y:S01]  /*7670*/  I2FP.F32.U32 R138, R138 ;  /* 0x0000008a008a7245 */ /* 0x000fe20000201000 */
[C---:B------:R-:W-:Y:S02]  /*7680*/  VIADD R140, R2.reuse, 0x21 ;  /* 0x00000021028c7836 */ /* 0x040fe40000000000 */
[C---:B------:R-:W-:Y:S01]  /*7690*/  FFMA.FTZ R16, R139.reuse, R0, R16 ;  /* 0x000000008b107223 */ /* 0x040fe20000010010 */
[C---:B------:R-:W-:Y:S03]  /*76a0*/  HMMA.16816.F32.BF16 R24, R88.reuse, R94, R24 ;  /* 0x0000005e5818723c */ /* 0x040fe60000041818 */
[----:B------:R-:W-:Y:S01]  /*76b0*/  I2FP.F32.U32 R140, R140 ;  /* 0x0000008c008c7245 */ /* 0x000fe20000201000 */
[-C--:B------:R-:W-:Y:S01]  /*76c0*/  FFMA.FTZ R18, R139, R0.reuse, R18 ;  /* 0x000000008b127223 */ /* 0x080fe20000010012 */
[C---:B------:R-:W-:Y:S03]  /*76d0*/  VIADD R139, R2.reuse, 0x28 ;  /* 0x00000028028b7836 */ /* 0x040fe60000000000 */
[C---:B--2---:R-:W-:Y:S03]  /*76e0*/  HMMA.16816.F32.BF16 R28, R88.reuse, R96, R28 ;  /* 0x00000060581c723c */ /* 0x044fe6000004181c */
[----:B------:R-:W-:Y:S01]  /*76f0*/  I2FP.F32.U32 R139, R139 ;  /* 0x0000008b008b7245 */ /* 0x000fe20000201000 */
[CC--:B------:R-:W-:Y:S01]  /*7700*/  FFMA.FTZ R20, R3.reuse, R0.reuse, R20 ;  /* 0x0000000003147223 */ /* 0x0c0fe20000010014 */
[-C--:B------:R-:W-:Y:S01]  /*7710*/  FFMA.FTZ R22, R3, R0.reuse, R22 ;  /* 0x0000000003167223 */ /* 0x080fe20000010016 */
[----:B------:R-:W-:Y:S02]  /*7720*/  VIADD R3, R2, 0x30 ;  /* 0x0000003002037836 */ /* 0x000fe40000000000 */
[----:B------:R-:W-:Y:S01]  /*7730*/  FFMA.FTZ R21, R140, R0, R21 ;  /* 0x000000008c157223 */ /* 0x000fe20000010015 */
[----:B------:R-:W-:Y:S03]  /*7740*/  HMMA.16816.F32.BF16 R32, R88, R98, R32 ;  /* 0x000000625820723c */ /* 0x000fe60000041820 */
[----:B------:R-:W-:Y:S01]  /*7750*/  FMNMX3.FTZ R90, R84, R4, R5, !PT ;  /* 0x00000004545a7276 */ /* 0x000fe20007810005 */
[C---:B------:R-:W-:Y:S01]  /*7760*/  FFMA.FTZ R25, R138.reuse, R0, R25 ;  /* 0x000000008a197223 */ /* 0x040fe20000010019 */
[----:B------:R-:W-:Y:S01]  /*7770*/  FMNMX3.FTZ R89, R85, R6, R7, !PT ;  /* 0x0000000655597276 */ /* 0x000fe20007810007 */
[----:B------:R-:W-:Y:S01]  /*7780*/  FFMA.FTZ R27, R138, R0, R27 ;  /* 0x000000008a1b7223 */ /* 0x000fe2000001001b */
[----:B------:R-:W-:Y:S01]  /*7790*/  FMNMX3.FTZ R90, R90, R8, R9, !PT ;  /* 0x000000085a5a7276 */ /* 0x000fe20007810009 */
[-C--:B------:R-:W-:Y:S01]  /*77a0*/  FFMA.FTZ R23, R140, R0.reuse, R23 ;  /* 0x000000008c177223 */ /* 0x080fe20000010017 */
[----:B------:R-:W-:Y:S01]  /*77b0*/  I2FP.F32.U32 R3, R3 ;  /* 0x0000000300037245 */ /* 0x000fe20000201000 */
[----:B------:R-:W-:Y:S01]  /*77c0*/  FFMA.FTZ R24, R139, R0, R24 ;  /* 0x000000008b187223 */ /* 0x000fe20000010018 */
[----:B------:R-:W-:Y:S01]  /*77d0*/  FMNMX3.FTZ R89, R89, R10, R11, !PT ;  /* 0x0000000a59597276 */ /* 0x000fe2000781000b */
[----:B------:R-:W-:Y:S01]  /*77e0*/  FFMA.FTZ R26, R139, R0, R26 ;  /* 0x000000008b1a7223 */ /* 0x000fe2000001001a */
[----:B------:R-:W-:Y:S01]  /*77f0*/  FMNMX3.FTZ R90, R90, R12, R13, !PT ;  /* 0x0000000c5a5a7276 */ /* 0x000fe2000781000d */
[CC--:B------:R-:W-:Y:S01]  /*7800*/  FFMA.FTZ R28, R3.reuse, R0.reuse, R28 ;  /* 0x00000000031c7223 */ /* 0x0c0fe2000001001c */
[C---:B------:R-:W-:Y:S01]  /*7810*/  IADD3 R138, PT, PT, R2.reuse, 0x31, RZ ;  /* 0x00000031028a7810 */ /* 0x040fe20007ffe0ff */
[----:B------:R-:W-:Y:S01]  /*7820*/  FFMA.FTZ R30, R3, R0, R30 ;  /* 0x00000000031e7223 */ /* 0x000fe2000001001e */
[----:B------:R-:W-:Y:S01]  /*7830*/  FMNMX3.FTZ R89, R89, R14, R15, !PT ;  /* 0x0000000e59597276 */ /* 0x000fe2000781000f */
[----:B------:R-:W-:Y:S01]  /*7840*/  VIADD R3, R2, 0x38 ;  /* 0x0000003802037836 */ /* 0x000fe20000000000 */
[----:B------:R-:W-:Y:S01]  /*7850*/  FMNMX3.FTZ R90, R90, R16, R17, !PT ;  /* 0x000000105a5a7276 */ /* 0x000fe20007810011 */
[----:B------:R-:W-:Y:S01]  /*7860*/  VIADD R2, R2, 0x39 ;  /* 0x0000003902027836 */ /* 0x000fe20000000000 */
[----:B------:R-:W-:Y:S02]  /*7870*/  I2FP.F32.U32 R138, R138 ;  /* 0x0000008a008a7245 */ /* 0x000fe40000201000 */
[----:B------:R-:W-:Y:S02]  /*7880*/  FMNMX3.FTZ R89, R89, R18, R19, !PT ;  /* 0x0000001259597276 */ /* 0x000fe40007810013 */
[----:B------:R-:W-:Y:S01]  /*7890*/  FMNMX3.FTZ R90, R90, R20, R21, !PT ;  /* 0x000000145a5a7276 */ /* 0x000fe20007810015 */
[CC--:B------:R-:W-:Y:S01]  /*78a0*/  FFMA.FTZ R29, R138.reuse, R0.reuse, R29 ;  /* 0x000000008a1d7223 */ /* 0x0c0fe2000001001d */
[----:B------:R-:W-:Y:S01]  /*78b0*/  I2FP.F32.U32 R3, R3 ;  /* 0x0000000300037245 */ /* 0x000fe20000201000 */
[----:B------:R-:W-:Y:S01]  /*78c0*/  FFMA.FTZ R31, R138, R0, R31 ;  /* 0x000000008a1f7223 */ /* 0x000fe2000001001f */
[----:B------:R-:W-:Y:S02]  /*78d0*/  I2FP.F32.U32 R2, R2 ;  /* 0x0000000200027245 */ /* 0x000fe40000201000 */
[----:B------:R-:W-:Y:S01]  /*78e0*/  FMNMX3.FTZ R89, R89, R22, R23, !PT ;  /* 0x0000001659597276 */ /* 0x000fe20007810017 */
[----:B------:R-:W-:Y:S01]  /*78f0*/  FFMA.FTZ R32, R3, R0, R32 ;  /* 0x0000000003207223 */ /* 0x000fe20000010020 */
[----:B------:R-:W-:Y:S01]  /*7900*/  FMNMX3.FTZ R90, R90, R24, R25, !PT ;  /* 0x000000185a5a7276 */ /* 0x000fe20007810019 */
[----:B------:R-:W-:Y:S01]  /*7910*/  FFMA.FTZ R33, R2, R0, R33 ;  /* 0x0000000002217223 */ /* 0x000fe20000010021 */
[----:B------:R-:W-:Y:S01]  /*7920*/  FMNMX3.FTZ R89, R89, R26, R27, !PT ;  /* 0x0000001a59597276 */ /* 0x000fe2000781001b */
[----:B------:R-:W-:Y:S01]  /*7930*/  FFMA.FTZ R34, R3, R0, R34 ;  /* 0x0000000003227223 */ /* 0x000fe20000010022 */
[----:B------:R-:W-:Y:S01]  /*7940*/  FMNMX3.FTZ R90, R90, R28, R29, !PT ;  /* 0x0000001c5a5a7276 */ /* 0x000fe2000781001d */
[----:B------:R-:W-:Y:S01]  /*7950*/  FFMA.FTZ R35, R2, R0, R35 ;  /* 0x0000000002237223 */ /* 0x000fe20000010023 */
[----:B------:R-:W-:Y:S02]  /*7960*/  FMNMX3.FTZ R89, R89, R30, R31, !PT ;  /* 0x0000001e59597276 */ /* 0x000fe4000781001f */
[----:B------:R-:W-:Y:S01]  /*7970*/  FMNMX3.FTZ R90, R90, R32, R33, !PT ;  /* 0x000000205a5a7276 */ /* 0x000fe20007810021 */
[----:B------:R-:W-:Y:S06]  /*7980*/  @P1 BRA `(.L_x_332) ;  /* 0xffffffec00a01947 */ /* 0x000fec000383ffff */
.L_x_331:
[----:B-1----:R-:W-:Y:S01]  /*7990*/  SHFL.BFLY PT, R3, R90, 0x2, 0x1f ;  /* 0x0c401f005a037f89 */ /* 0x002fe200000e0000 */
[----:B------:R-:W-:Y:S07]  /*79a0*/  FMNMX3.FTZ R89, R89, R34, R35, !PT ;  /* 0x0000002259597276 */ /* 0x000fee0007810023 */
[----:B------:R-:W1:Y:S02]  /*79b0*/  SHFL.BFLY PT, R2, R89, 0x2, 0x1f ;  /* 0x0c401f0059027f89 */ /* 0x000e6400000e0000 */
[----:B-1----:R-:W-:Y:S02]  /*79c0*/  FMNMX.FTZ R87, R89, R2, !PT ;  /* 0x0000000259577209 */ /* 0x002fe40007810000 */
[----:B------:R-:W-:Y:S04]  /*79d0*/  FMNMX.FTZ R88, R90, R3, !PT ;  /* 0x000000035a587209 */ /* 0x000fe80007810000 */
[----:B------:R-:W1:Y:S08]  /*79e0*/  SHFL.BFLY PT, R2, R87, 0x1, 0x1f ;  /* 0x0c201f0057027f89 */ /* 0x000e7000000e0000 */
[----:B------:R-:W2:Y:S01]  /*79f0*/  SHFL.BFLY PT, R3, R88, 0x1, 0x1f ;  /* 0x0c201f0058037f89 */ /* 0x000ea200000e0000 */
[----:B-1----:R-:W-:Y:S02]  /*7a00*/  FMNMX.FTZ R2, R87, R2, !PT ;  /* 0x0000000257027209 */ /* 0x002fe40007810000 */
[----:B--2---:R-:W-:Y:S03]  /*7a10*/  FMNMX.FTZ R3, R88, R3, !PT ;  /* 0x0000000358037209 */ /* 0x004fe60007810000 */
[----:B---3--:R-:W-:Y:S01]  /*7a20*/  FMUL.FTZ R95, R2, UR4 ;  /* 0x00000004025f7c20 */ /* 0x008fe20008410000 */
[C---:B------:R-:W-:Y:S01]  /*7a30*/  FSETP.NEU.FTZ.AND P1, PT, R3.reuse, -INF , PT ;  /* 0xff8000000300780b */ /* 0x040fe20003f3d000 */
[C---:B------:R-:W-:Y:S01]  /*7a40*/  FADD.FTZ R84, -R3.reuse, R84 ;  /* 0x0000005403547221 */ /* 0x040fe20000010100 */
[----:B------:R-:W-:Y:S03]  /*7a50*/  FMUL.FTZ R103, R3, UR4 ;  /* 0x0000000403677c20 */ /* 0x000fe60008410000 */
[----:B------:R-:W-:Y:S01]  /*7a60*/  FMUL.FTZ R86, R84, UR4 ;  /* 0x0000000454567c20 */ /* 0x000fe20008410000 */
[----:B------:R-:W-:Y:S01]  /*7a70*/  FADD.FTZ R84, -R2, R85 ;  /* 0x0000005502547221 */ /* 0x000fe20000010100 */
[----:B------:R-:W-:Y:S02]  /*7a80*/  FSEL R103, R103, RZ, P1 ;  /* 0x000000ff67677208 */ /* 0x000fe40000800000 */
[----:B------:R1:W2:Y:S01]  /*7a90*/  MUFU.EX2 R85, R86 ;  /* 0x0000005600557308 */ /* 0x0002a20000000800 */
[----:B------:R-:W-:Y:S01]  /*7aa0*/  FMUL.FTZ R88, R84, UR4 ;  /* 0x0000000454587c20 */ /* 0x000fe20008410000 */
[----:B------:R-:W-:Y:S01]  /*7ab0*/  FSETP.NEU.FTZ.AND P1, PT, R2, -INF , PT ;  /* 0xff8000000200780b */ /* 0x000fe20003f3d000 */
[--C-:B------:R-:W-:Y:S01]  /*7ac0*/  FFMA.FTZ R96, R8, UR4, -R103.reuse ;  /* 0x0000000408607c23 */ /* 0x100fe20008010867 */
[--C-:B------:R-:W-:Y:S01]  /*7ad0*/  FFMA.FTZ R93, R9, UR4, -R103.reuse ;  /* 0x00000004095d7c23 */ /* 0x100fe20008010867 */
[--C-:B------:R-:W-:Y:S01]  /*7ae0*/  FFMA.FTZ R102, R4, UR4, -R103.reuse ;  /* 0x0000000404667c23 */ /* 0x100fe20008010867 */
[----:B------:R-:W-:Y:S01]  /*7af0*/  FSEL R95, R95, RZ, P1 ;  /* 0x000000ff5f5f7208 */ /* 0x000fe20000800000 */
[--C-:B------:R-:W-:Y:S03]  /*7b00*/  FFMA.FTZ R97, R5, UR4, -R103.reuse ;  /* 0x0000000405617c23 */ /* 0x100fe60008010867 */
[----:B------:R3:W4:Y:S01]  /*7b10*/  MUFU.EX2 R84, R88 ;  /* 0x0000005800547308 */ /* 0x0007220000000800 */
[--C-:B------:R-:W-:Y:S01]  /*7b20*/  FFMA.FTZ R105, R12, UR4, -R103.reuse ;  /* 0x000000040c697c23 */ /* 0x100fe20008010867 */
[----:B------:R-:W-:Y:S01]  /*7b30*/  FFMA.FTZ R100, R17, UR4, -R103 ;  /* 0x0000000411647c23 */ /* 0x000fe20008010867 */
[--C-:B------:R-:W-:Y:S01]  /*7b40*/  FFMA.FTZ R92, R10, UR4, -R95.reuse ;  /* 0x000000040a5c7c23 */ /* 0x100fe2000801085f */
[--C-:B------:R-:W-:Y:S01]  /*7b50*/  FFMA.FTZ R87, R11, UR4, -R95.reuse ;  /* 0x000000040b577c23 */ /* 0x100fe2000801085f */
[--C-:B------:R-:W-:Y:S01]  /*7b60*/  FFMA.FTZ R101, R6, UR4, -R95.reuse ;  /* 0x0000000406657c23 */ /* 0x100fe2000801085f */
[--C-:B------:R-:W-:Y:S01]  /*7b70*/  FFMA.FTZ R94, R7, UR4, -R95.reuse ;  /* 0x00000004075e7c23 */ /* 0x100fe2000801085f */
[--C-:B------:R-:W-:Y:S03]  /*7b80*/  FFMA.FTZ R99, R18, UR4, -R95.reuse ;  /* 0x0000000412637c23 */ /* 0x100fe6000801085f */
[----:B------:R-:W-:Y:S01]  /*7b90*/  MUFU.EX2 R102, R102 ;  /* 0x0000006600667308 */ /* 0x000fe20000000800 */
[----:B-1----:R-:W-:Y:S01]  /*7ba0*/  MOV R86, R131 ;  /* 0x0000008300567202 */ /* 0x002fe20000000f00 */
[C---:B--2---:R-:W-:Y:S01]  /*7bb0*/  FMUL.FTZ R8, R85.reuse, R76 ;  /* 0x0000004c55087220 */ /* 0x044fe20000410000 */
[----:B------:R-:W-:Y:S01]  /*7bc0*/  @P0 IADD3 R86, PT, PT, R132, -0x20, RZ ;  /* 0xffffffe084560810 */ /* 0x000fe20007ffe0ff */
[C---:B------:R-:W-:Y:S01]  /*7bd0*/  FMUL.FTZ R9, R85.reuse, R77 ;  /* 0x0000004d55097220 */ /* 0x040fe20000410000 */
[C---:B------:R-:W-:Y:S01]  /*7be0*/  FMUL.FTZ R4, R85.reuse, R80 ;  /* 0x0000005055047220 */ /* 0x040fe20000410000 */
[C---:B------:R-:W-:Y:S01]  /*7bf0*/  FMUL.FTZ R5, R85.reuse, R81 ;  /* 0x0000005155057220 */ /* 0x040fe20000410000 */
[C---:B------:R-:W-:Y:S03]  /*7c00*/  FMUL.FTZ R36, R85.reuse, R36 ;  /* 0x0000002455247220 */ /* 0x040fe60000410000 */
[----:B------:R-:W1:Y:S01]  /*7c10*/  MUFU.EX2 R97, R97 ;  /* 0x0000006100617308 */ /* 0x000e620000000800 */
[----:B---3--:R-:W2:Y:S01]  /*7c20*/  LDSM.16.MT88.4 R88, [R113+0x6000] ;  /* 0x006000007158783b */ /* 0x008ea20000004200 */
[C---:B----4-:R-:W-:Y:S01]  /*7c30*/  FMUL.FTZ R10, R84.reuse, R78 ;  /* 0x0000004e540a7220 */ /* 0x050fe20000410000 */
[C---:B------:R-:W-:Y:S01]  /*7c40*/  FMUL.FTZ R11, R84.reuse, R79 ;  /* 0x0000004f540b7220 */ /* 0x040fe20000410000 */
[C---:B------:R-:W-:Y:S01]  /*7c50*/  FMUL.FTZ R6, R84.reuse, R82 ;  /* 0x0000005254067220 */ /* 0x040fe20000410000 */
[C---:B------:R-:W-:Y:S01]  /*7c60*/  FMUL.FTZ R7, R84.reuse, R83 ;  /* 0x0000005354077220 */ /* 0x040fe20000410000 */
[C---:B------:R-:W-:Y:S01]  /*7c70*/  FMUL.FTZ R37, R85.reuse, R37 ;  /* 0x0000002555257220 */ /* 0x040fe20000410000 */
[C---:B------:R-:W-:Y:S03]  /*7c80*/  FMUL.FTZ R38, R84.reuse, R38 ;  /* 0x0000002654267220 */ /* 0x040fe60000410000 */
[----:B------:R-:W-:Y:S01]  /*7c90*/  MUFU.EX2 R101, R101 ;  /* 0x0000006500657308 */ /* 0x000fe20000000800 */
[----:B------:R-:W3:Y:S01]  /*7ca0*/  LDSM.16.MT88.4 R76, [R86] ;  /* 0x00000000564c783b */ /* 0x000ee20000004200 */
[C---:B------:R-:W-:Y:S01]  /*7cb0*/  FMUL.FTZ R39, R84.reuse, R39 ;  /* 0x0000002754277220 */ /* 0x040fe20000410000 */
[C---:B------:R-:W-:Y:S01]  /*7cc0*/  FMUL.FTZ R40, R85.reuse, R40 ;  /* 0x0000002855287220 */ /* 0x040fe20000410000 */
[C---:B------:R-:W-:Y:S01]  /*7cd0*/  FMUL.FTZ R41, R85.reuse, R41 ;  /* 0x0000002955297220 */ /* 0x040fe20000410000 */
[C---:B------:R-:W-:Y:S01]  /*7ce0*/  FMUL.FTZ R42, R84.reuse, R42 ;  /* 0x0000002a542a7220 */ /* 0x040fe20000410000 */
[C---:B------:R-:W-:Y:S01]  /*7cf0*/  FMUL.FTZ R43, R84.reuse, R43 ;  /* 0x0000002b542b7220 */ /* 0x040fe20000410000 */
[----:B------:R-:W-:Y:S03]  /*7d00*/  FMUL.FTZ R44, R85, R44 ;  /* 0x0000002c552c7220 */ /* 0x000fe60000410000 */
[----:B------:R-:W4:Y:S01]  /*7d10*/  MUFU.EX2 R94, R94 ;  /* 0x0000005e005e7308 */ /* 0x000f220000000800 */
        /* <DEDUP_REMOVED lines=16> */
[----:B----4-:R-:W-:Y:S01]  /*7e20*/  F2FP.BF16.F32.PACK_AB R81, R94, R101 ;  /* 0x000000655e51723e */ /* 0x010fe200000010ff */
        /* <DEDUP_REMOVED lines=12> */
[----:B------:R-:W-:Y:S01]  /*7ef0*/  FFMA.FTZ R98, R19, UR4, -R95 ;  /* 0x0000000413627c23 */ /* 0x000fe2000801085f */
[----:B------:R-:W-:Y:S03]  /*7f00*/  FMUL.FTZ R68, R85, R68 ;  /* 0x0000004455447220 */ /* 0x000fe60000410000 */
[----:B------:R-:W4:Y:S01]  /*7f10*/  MUFU.EX2 R87, R87 ;  /* 0x0000005700577308 */ /* 0x000f220000000800 */
[----:B-1----:R-:W-:Y:S01]  /*7f20*/  F2FP.BF16.F32.PACK_AB R82, R93, R96 ;  /* 0x000000605d52723e */ /* 0x002fe200000010ff */
[----:B------:R-:W-:Y:S01]  /*7f30*/  FMUL.FTZ R69, R85, R69 ;  /* 0x0000004555457220 */ /* 0x000fe20000410000 */
[C---:B------:R-:W-:Y:S01]  /*7f40*/  FMUL.FTZ R70, R84.reuse, R70 ;  /* 0x0000004654467220 */ /* 0x040fe20000410000 */
[----:B------:R-:W-:Y:S01]  /*7f50*/  FMUL.FTZ R71, R84, R71 ;  /* 0x0000004754477220 */ /* 0x000fe20000410000 */
[--C-:B------:R-:W-:Y:S01]  /*7f60*/  FFMA.FTZ R106, R20, UR4, -R103.reuse ;  /* 0x00000004146a7c23 */ /* 0x100fe20008010867 */
[----:B------:R-:W-:Y:S01]  /*7f70*/  FFMA.FTZ R107, R21, UR4, -R103 ;  /* 0x00000004156b7c23 */ /* 0x000fe20008010867 */
[--C-:B------:R-:W-:Y:S03]  /*7f80*/  FFMA.FTZ R109, R22, UR4, -R95.reuse ;  /* 0x00000004166d7c23 */ /* 0x100fe6000801085f */
[----:B------:R-:W-:Y:S01]  /*7f90*/  MUFU.EX2 R105, R105 ;  /* 0x0000006900697308 */ /* 0x000fe20000000800 */
[----:B------:R-:W-:Y:S01]  /*7fa0*/  FFMA.FTZ R104, R23, UR4, -R95 ;  /* 0x0000000417687c23 */ /* 0x000fe2000801085f */
[--C-:B------:R-:W-:Y:S01]  /*7fb0*/  FFMA.FTZ R108, R24, UR4, -R103.reuse ;  /* 0x00000004186c7c23 */ /* 0x100fe20008010867 */
[----:B------:R-:W-:Y:S01]  /*7fc0*/  LDSM.16.MT88.4 R20, [R113+0x6800] ;  /* 0x006800007114783b */ /* 0x000fe20000004200 */
[----:B------:R-:W-:Y:S01]  /*7fd0*/  FFMA.FTZ R111, R25, UR4, -R103 ;  /* 0x00000004196f7c23 */ /* 0x000fe20008010867 */
[--C-:B------:R-:W-:Y:S01]  /*7fe0*/  FFMA.FTZ R139, R26, UR4, -R95.reuse ;  /* 0x000000041a8b7c23 */ /* 0x100fe2000801085f */
[----:B------:R-:W-:Y:S01]  /*7ff0*/  FFMA.FTZ R110, R27, UR4, -R95 ;  /* 0x000000041b6e7c23 */ /* 0x000fe2000801085f */
[--C-:B------:R-:W-:Y:S03]  /*8000*/  FFMA.FTZ R28, R28, UR4, -R103.reuse ;  /* 0x000000041c1c7c23 */ /* 0x100fe60008010867 */
[----:B------:R-:W-:Y:S01]  /*8010*/  MUFU.EX2 R100, R100 ;  /* 0x0000006400647308 */ /* 0x000fe20000000800 */
[----:B----4-:R-:W-:Y:S01]  /*8020*/  F2FP.BF16.F32.PACK_AB R83, R87, R92 ;  /* 0x0000005c5753723e */ /* 0x010fe200000010ff */
[----:B------:R-:W-:Y:S01]  /*8030*/  FFMA.FTZ R32, R32, UR4, -R103 ;  /* 0x0000000420207c23 */ /* 0x000fe20008010867 */
[----:B------:R-:W-:Y:S01]  /*8040*/  LDSM.16.MT88.4 R24, [R86+0x800] ;  /* 0x000800005618783b */ /* 0x000fe20000004200 */
[----:B------:R-:W-:Y:S01]  /*8050*/  FFMA.FTZ R102, R85, R136, R102 ;  /* 0x0000008855667223 */ /* 0x000fe20000010066 */
[----:B------:R-:W-:Y:S01]  /*8060*/  ISETP.NE.AND P0, PT, R130, RZ, PT ;  /* 0x000000ff8200720c */ /* 0x000fe20003f05270 */
[----:B------:R-:W-:Y:S01]  /*8070*/  FFMA.FTZ R101, R84, R137, R101 ;  /* 0x0000008954657223 */ /* 0x000fe20000010065 */
[----:B------:R-:W-:Y:S01]  /*8080*/  IADD3 R130, PT, PT, R130, -0x1, RZ ;  /* 0xffffffff82827810 */ /* 0x000fe20007ffe0ff */
[C---:B--2---:R-:W-:Y:S02]  /*8090*/  HMMA.16816.F32.BF16 R4, R80.reuse, R88, R4 ;  /* 0x000000585004723c */ /* 0x044fe40000041804 */
[----:B------:R-:W-:Y:S03]  /*80a0*/  MUFU.EX2 R106, R106 ;  /* 0x0000006a006a7308 */ /* 0x000fe60000000800 */
[----:B------:R-:W-:Y:S01]  /*80b0*/  FFMA.FTZ R88, R13, UR4, -R103 ;  /* 0x000000040d587c23 */ /* 0x000fe20008010867 */
[----:B------:R-:W-:Y:S01]  /*80c0*/  FMUL.FTZ R13, R85, R73 ;  /* 0x00000049550d7220 */ /* 0x000fe20000410000 */
[--C-:B------:R-:W-:Y:S01]  /*80d0*/  FFMA.FTZ R89, R14, UR4, -R95.reuse ;  /* 0x000000040e597c23 */ /* 0x100fe2000801085f */
[C---:B------:R-:W-:Y:S04]  /*80e0*/  HMMA.16816.F32.BF16 R8, R80.reuse, R90, R8 ;  /* 0x0000005a5008723c */ /* 0x040fe80000041808 */
[----:B------:R-:W-:Y:S01]  /*80f0*/  MUFU.EX2 R107, R107 ;  /* 0x0000006b006b7308 */ /* 0x000fe20000000800 */
[C---:B------:R-:W-:Y:S01]  /*8100*/  FMUL.FTZ R14, R84.reuse, R74 ;  /* 0x0000004a540e7220 */ /* 0x040fe20000410000 */
[----:B------:R-:W-:Y:S01]  /*8110*/  FFMA.FTZ R90, R15, UR4, -R95 ;  /* 0x000000040f5a7c23 */ /* 0x000fe2000801085f */
[----:B------:R-:W-:Y:S01]  /*8120*/  FMUL.FTZ R15, R84, R75 ;  /* 0x0000004b540f7220 */ /* 0x000fe20000410000 */
[----:B------:R-:W-:Y:S01]  /*8130*/  FFMA.FTZ R91, R16, UR4, -R103 ;  /* 0x00000004105b7c23 */ /* 0x000fe20008010867 */
[----:B------:R-:W-:Y:S01]  /*8140*/  LDSM.16.MT88.4 R72, [R113+0x6400] ;  /* 0x006400007148783b */ /* 0x000fe20000004200 */
[C---:B---3--:R-:W-:Y:S04]  /*8150*/  HMMA.16816.F32.BF16 R36, R80.reuse, R76, R36 ;  /* 0x0000004c5024723c */ /* 0x048fe80000041824 */
[----:B------:R-:W-:Y:S01]  /*8160*/  MUFU.EX2 R109, R109 ;  /* 0x0000006d006d7308 */ /* 0x000fe20000000800 */
[----:B------:R-:W-:Y:S01]  /*8170*/  FADD.FTZ R97, R97, R102 ;  /* 0x0000006661617221 */ /* 0x000fe20000010000 */
[----:B------:R-:W-:Y:S01]  /*8180*/  FADD.FTZ R101, R94, R101 ;  /* 0x000000655e657221 */ /* 0x000fe20000010000 */
[----:B------:R-:W-:Y:S02]  /*8190*/  MOV R85, R2 ;  /* 0x0000000200557202 */ /* 0x000fe40000000f00 */
[----:B------:R-:W-:Y:S01]  /*81a0*/  FADD.FTZ R96, R96, R97 ;  /* 0x0000006160607221 */ /* 0x000fe20000010000 */
[C---:B------:R-:W-:Y:S01]  /*81b0*/  HMMA.16816.F32.BF16 R40, R80.reuse, R78, R40 ;  /* 0x0000004e5028723c */ /* 0x040fe20000041828 */
[----:B------:R-:W1:Y:S03]  /*81c0*/  LDSM.16.MT88.4 R76, [R113+0x7000] ;  /* 0x00700000714c783b */ /* 0x000e660000004200 */
[----:B------:R-:W-:Y:S01]  /*81d0*/  MUFU.EX2 R104, R104 ;  /* 0x0000006800687308 */ /* 0x000fe20000000800 */
[----:B------:R-:W-:Y:S01]  /*81e0*/  FADD.FTZ R84, R92, R101 ;  /* 0x000000655c547221 */ /* 0x000fe20000010000 */
[----:B------:R-:W-:Y:S03]  /*81f0*/  FADD.FTZ R96, R93, R96 ;  /* 0x000000605d607221 */ /* 0x000fe60000010000 */
[----:B------:R-:W-:Y:S05]  /*8200*/  FADD.FTZ R84, R87, R84 ;  /* 0x0000005457547221 */ /* 0x000fea0000010000 */
[----:B------:R-:W-:Y:S10]  /*8210*/  MUFU.EX2 R108, R108 ;  /* 0x0000006c006c7308 */ /* 0x000ff40000000800 */
[----:B------:R-:W-:Y:S10]  /*8220*/  MUFU.EX2 R111, R111 ;  /* 0x0000006f006f7308 */ /* 0x000ff40000000800 */
[----:B------:R-:W-:Y:S10]  /*8230*/  MUFU.EX2 R139, R139 ;  /* 0x0000008b008b7308 */ /* 0x000ff40000000800 */
[----:B------:R-:W-:Y:S01]  /*8240*/  MUFU.EX2 R110, R110 ;  /* 0x0000006e006e7308 */ /* 0x000fe20000000800 */
[C---:B-1----:R-:W-:Y:S09]  /*8250*/  HMMA.16816.F32.BF16 R44, R80.reuse, R76, R44 ;  /* 0x0000004c502c723c */ /* 0x042ff2000004182c */
[----:B------:R-:W1:Y:S01]  /*8260*/  MUFU.EX2 R88, R88 ;  /* 0x0000005800587308 */ /* 0x000e620000000800 */
[C---:B------:R-:W-:Y:S01]  /*8270*/  HMMA.16816.F32.BF16 R48, R80.reuse, R78, R48 ;  /* 0x0000004e5030723c */ /* 0x040fe20000041830 */
[----:B------:R-:W2:Y:S08]  /*8280*/  LDSM.16.MT88.4 R76, [R86+0x1000] ;  /* 0x00100000564c783b */ /* 0x000eb00000004200 */
[----:B------:R-:W-:Y:S01]  /*8290*/  MUFU.EX2 R89, R89 ;  /* 0x0000005900597308 */ /* 0x000fe20000000800 */
[C---:B-1----:R-:W-:Y:S09]  /*82a0*/  F2FP.BF16.F32.PACK_AB R16, R88.reuse, R105 ;  /* 0x000000695810723e */ /* 0x042ff200000010ff */
[----:B------:R-:W1:Y:S01]  /*82b0*/  MUFU.EX2 R90, R90 ;  /* 0x0000005a005a7308 */ /* 0x000e620000000800 */
[----:B------:R-:W-:Y:S04]  /*82c0*/  FADD.FTZ R105, R105, R96 ;  /* 0x0000006069697221 */ /* 0x000fe80000010000 */
[----:B------:R-:W-:Y:S05]  /*82d0*/  FADD.FTZ R88, R88, R105 ;  /* 0x0000006958587221 */ /* 0x000fea0000010000 */
[----:B------:R-:W3:Y:S10]  /*82e0*/  MUFU.EX2 R91, R91 ;  /* 0x0000005b005b7308 */ /* 0x000ef40000000800 */
[----:B------:R-:W-:Y:S01]  /*82f0*/  MUFU.EX2 R99, R99 ;  /* 0x0000006300637308 */ /* 0x000fe20000000800 */
[C---:B-1----:R-:W-:Y:S01]  /*8300*/  F2FP.BF16.F32.PACK_AB R17, R90.reuse, R89 ;  /* 0x000000595a11723e */ /* 0x042fe200000010ff */
[----:B------:R-:W-:Y:S01]  /*8310*/  FADD.FTZ R89, R89, R84 ;  /* 0x0000005459597221 */ /* 0x000fe20000010000 */
[----:B------:R-:W-:Y:S03]  /*8320*/  MOV R84, R3 ;  /* 0x0000000300547202 */ /* 0x000fe60000000f00 */
[----:B------:R-:W-:Y:S04]  /*8330*/  FADD.FTZ R90, R90, R89 ;  /* 0x000000595a5a7221 */ /* 0x000fe80000010000 */
[----:B------:R-:W1:Y:S01]  /*8340*/  MUFU.EX2 R98, R98 ;  /* 0x0000006200627308 */ /* 0x000e620000000800 */
[----:B---3--:R-:W-:Y:S01]  /*8350*/  F2FP.BF16.F32.PACK_AB R18, R100, R91 ;  /* 0x0000005b6412723e */ /* 0x008fe200000010ff */
[C---:B--2---:R-:W-:Y:S08]  /*8360*/  HMMA.16816.F32.BF16 R52, R80.reuse, R76, R52 ;  /* 0x0000004c5034723c */ /* 0x044ff00000041834 */
[----:B------:R-:W-:Y:S01]  /*8370*/  MUFU.EX2 R28, R28 ;  /* 0x0000001c001c7308 */ /* 0x000fe20000000800 */
[C---:B------:R-:W-:Y:S01]  /*8380*/  HMMA.16816.F32.BF16 R56, R80.reuse, R78, R56 ;  /* 0x0000004e5038723c */ /* 0x040fe20000041838 */
[----:B------:R-:W2:Y:S08]  /*8390*/  LDSM.16.MT88.4 R76, [R113+0x8000] ;  /* 0x00800000714c783b */ /* 0x000eb00000004200 */
[----:B------:R-:W-:Y:S01]  /*83a0*/  MUFU.EX2 R32, R32 ;  /* 0x0000002000207308 */ /* 0x000fe20000000800 */
[C---:B-1----:R-:W-:Y:S01]  /*83b0*/  F2FP.BF16.F32.PACK_AB R19, R98.reuse, R99 ;  /* 0x000000636213723e */ /* 0x042fe200000010ff */
[----:B------:R-:W-:Y:S04]  /*83c0*/  FADD.FTZ R99, R99, R90 ;  /* 0x0000005a63637221 */ /* 0x000fe80000010000 */
[----:B------:R-:W-:Y:S01]  /*83d0*/  FADD.FTZ R98, R98, R99 ;  /* 0x0000006362627221 */ /* 0x000fe20000010000 */
[C---:B--2---:R-:W-:Y:S08]  /*83e0*/  HMMA.16816.F32.BF16 R60, R80.reuse, R76, R60 ;  /* 0x0000004c503c723c */ /* 0x044ff0000004183c */
[C---:B------:R-:W-:Y:S01]  /*83f0*/  HMMA.16816.F32.BF16 R64, R80.reuse, R78, R64 ;  /* 0x0000004e5040723c */ /* 0x040fe20000041840 */
[----:B------:R-:W1:Y:S07]  /*8400*/  LDSM.16.MT88.4 R76, [R86+0x2000] ;  /* 0x00200000564c783b */ /* 0x000e6e0000004200 */
[C---:B-1----:R-:W-:Y:S08]  /*8410*/  HMMA.16816.F32.BF16 R68, R80.reuse, R76, R68 ;  /* 0x0000004c5044723c */ /* 0x042ff00000041844 */
[----:B------:R-:W-:Y:S01]  /*8420*/  HMMA.16816.F32.BF16 R12, R80, R78, R12 ;  /* 0x0000004e500c723c */ /* 0x000fe2000004180c */
[----:B------:R-:W-:Y:S07]  /*8430*/  LDSM.16.MT88.4 R76, [R113+0x6c00] ;  /* 0x006c0000714c783b */ /* 0x000fee0000004200 */
[C---:B------:R-:W-:Y:S08]  /*8440*/  HMMA.16816.F32.BF16 R4, R16.reuse, R72, R4 ;  /* 0x000000481004723c */ /* 0x040ff00000041804 */
        /* <DEDUP_REMOVED lines=14> */
[C---:B-1----:R-:W-:Y:S03]  /*8530*/  HMMA.16816.F32.BF16 R68, R16.reuse, R72, R68 ;  /* 0x000000481044723c */ /* 0x042fe60000041844 */
[----:B------:R-:W-:Y:S01]  /*8540*/  FFMA.FTZ R72, R29, UR4, -R103 ;  /* 0x000000041d487c23 */ /* 0x000fe20008010867 */
[----:B------:R-:W-:Y:S01]  /*8550*/  FFMA.FTZ R73, R30, UR4, -R95 ;  /* 0x000000041e497c23 */ /* 0x000fe2000801085f */
[----:B------:R-:W-:Y:S01]  /*8560*/  FFMA.FTZ R103, R33, UR4, -R103 ;  /* 0x0000000421677c23 */ /* 0x000fe20008010867 */
[--C-:B------:R-:W-:Y:S01]  /*8570*/  FFMA.FTZ R30, R31, UR4, -R95.reuse ;  /* 0x000000041f1e7c23 */ /* 0x100fe2000801085f */
[----:B------:R-:W1:Y:S01]  /*8580*/  MUFU.EX2 R33, R72 ;  /* 0x0000004800217308 */ /* 0x000e620000000800 */
[----:B------:R-:W-:Y:S03]  /*8590*/  HMMA.16816.F32.BF16 R12, R16, R74, R12 ;  /* 0x0000004a100c723c */ /* 0x000fe6000004180c */
[----:B------:R-:W-:Y:S01]  /*85a0*/  F2FP.BF16.F32.PACK_AB R16, R107, R106 ;  /* 0x0000006a6b10723e */ /* 0x000fe200000010ff */
[--C-:B------:R-:W-:Y:S01]  /*85b0*/  FFMA.FTZ R29, R34, UR4, -R95.reuse ;  /* 0x00000004221d7c23 */ /* 0x100fe2000801085f */
[----:B------:R-:W-:Y:S01]  /*85c0*/  F2FP.BF16.F32.PACK_AB R17, R104, R109 ;  /* 0x0000006d6811723e */ /* 0x000fe200000010ff */
[----:B------:R-:W-:Y:S01]  /*85d0*/  FFMA.FTZ R95, R35, UR4, -R95 ;  /* 0x00000004235f7c23 */ /* 0x000fe2000801085f */
[----:B------:R-:W-:Y:S02]  /*85e0*/  F2FP.BF16.F32.PACK_AB R18, R111, R108 ;  /* 0x0000006c6f12723e */ /* 0x000fe400000010ff */
[----:B------:R-:W-:Y:S01]  /*85f0*/  MUFU.EX2 R31, R73 ;  /* 0x00000049001f7308 */ /* 0x000fe20000000800 */
[----:B------:R-:W-:Y:S01]  /*8600*/  F2FP.BF16.F32.PACK_AB R19, R110, R139 ;  /* 0x0000008b6e13723e */ /* 0x000fe200000010ff */
[----:B------:R-:W-:Y:S04]  /*8610*/  FADD.FTZ R109, R109, R98 ;  /* 0x000000626d6d7221 */ /* 0x000fe80000010000 */
[----:B------:R-:W-:Y:S02]  /*8620*/  FADD.FTZ R104, R104, R109 ;  /* 0x0000006d68687221 */ /* 0x000fe40000010000 */
[C---:B------:R-:W-:Y:S02]  /*8630*/  HMMA.16816.F32.BF16 R4, R16.reuse, R20, R4 ;  /* 0x000000141004723c */ /* 0x040fe40000041804 */
[----:B------:R-:W2:Y:S01]  /*8640*/  MUFU.EX2 R30, R30 ;  /* 0x0000001e001e7308 */ /* 0x000ea20000000800 */
[----:B-1----:R-:W-:Y:S01]  /*8650*/  F2FP.BF16.F32.PACK_AB R72, R33, R28 ;  /* 0x0000001c2148723e */ /* 0x002fe200000010ff */
[----:B------:R-:W-:Y:S04]  /*8660*/  FADD.FTZ R139, R139, R104 ;  /* 0x000000688b8b7221 */ /* 0x000fe80000010000 */
[C---:B------:R-:W-:Y:S01]  /*8670*/  HMMA.16816.F32.BF16 R8, R16.reuse, R22, R8 ;  /* 0x000000161008723c */ /* 0x040fe20000041808 */
[----:B------:R-:W1:Y:S03]  /*8680*/  LDSM.16.MT88.4 R20, [R113+0x7800] ;  /* 0x007800007114783b */ /* 0x000e660000004200 */
[----:B------:R-:W3:Y:S01]  /*8690*/  MUFU.EX2 R103, R103 ;  /* 0x0000006700677308 */ /* 0x000ee20000000800 */
[----:B------:R-:W-:Y:S03]  /*86a0*/  FADD.FTZ R110, R110, R139 ;  /* 0x0000008b6e6e7221 */ /* 0x000fe60000010000 */
[C---:B------:R-:W-:Y:S06]  /*86b0*/  HMMA.16816.F32.BF16 R36, R16.reuse, R24, R36 ;  /* 0x000000181024723c */ /* 0x040fec0000041824 */
[----:B------:R-:W-:Y:S01]  /*86c0*/  MUFU.EX2 R29, R29 ;  /* 0x0000001d001d7308 */ /* 0x000fe20000000800 */
[C---:B--2---:R-:W-:Y:S01]  /*86d0*/  F2FP.BF16.F32.PACK_AB R73, R30.reuse, R31 ;  /* 0x0000001f1e49723e */ /* 0x044fe200000010ff */
[----:B------:R-:W-:Y:S01]  /*86e0*/  FADD.FTZ R31, R31, R110 ;  /* 0x0000006e1f1f7221 */ /* 0x000fe20000010000 */
[C---:B------:R-:W-:Y:S01]  /*86f0*/  HMMA.16816.F32.BF16 R40, R16.reuse, R26, R40 ;  /* 0x0000001a1028723c */ /* 0x040fe20000041828 */
[----:B------:R-:W2:Y:S06]  /*8700*/  LDSM.16.MT88.4 R24, [R86+0x1800] ;  /* 0x001800005618783b */ /* 0x000eac0000004200 */
[----:B------:R-:W4:Y:S01]  /*8710*/  MUFU.EX2 R34, R95 ;  /* 0x0000005f00227308 */ /* 0x000f220000000800 */
[----:B---3--:R-:W-:Y:S01]  /*8720*/  F2FP.BF16.F32.PACK_AB R74, R103, R32 ;  /* 0x00000020674a723e */ /* 0x008fe200000010ff */
[----:B------:R-:W-:Y:S01]  /*8730*/  FADD.FTZ R30, R30, R31 ;  /* 0x0000001f1e1e7221 */ /* 0x000fe20000010000 */
[C---:B----4-:R-:W-:Y:S03]  /*8740*/  F2FP.BF16.F32.PACK_AB R75, R34.reuse, R29 ;  /* 0x0000001d224b723e */ /* 0x050fe600000010ff */
[----:B------:R-:W-:Y:S04]  /*8750*/  FADD.FTZ R29, R29, R30 ;  /* 0x0000001e1d1d7221 */ /* 0x000fe80000010000 */
        /* <DEDUP_REMOVED lines=17> */
[C---:B-1----:R-:W-:Y:S01]  /*8870*/  HMMA.16816.F32.BF16 R36, R72.reuse, R20, R36 ;  /* 0x000000144824723c */ /* 0x042fe20000041824 */
[----:B------:R-:W1:Y:S07]  /*8880*/  LDSM.16.MT88.4 R8, [R86+0x2c00] ;  /* 0x002c00005608783b */ /* 0x000e6e0000004200 */
[C---:B------:R-:W-:Y:S08]  /*8890*/  HMMA.16816.F32.BF16 R40, R72.reuse, R22, R40 ;  /* 0x000000164828723c */ /* 0x040ff00000041828 */
[C---:B--2---:R-:W-:Y:S03]  /*88a0*/  HMMA.16816.F32.BF16 R44, R72.reuse, R16, R44 ;  /* 0x00000010482c723c */ /* 0x044fe6000004182c */
[----:B------:R-:W-:Y:S04]  /*88b0*/  FADD.FTZ R17, R91, R88 ;  /* 0x000000585b117221 */ /* 0x000fe80000010000 */
[----:B------:R-:W-:Y:S01]  /*88c0*/  FADD.FTZ R17, R100, R17 ;  /* 0x0000001164117221 */ /* 0x000fe20000010000 */
[C---:B------:R-:W-:Y:S03]  /*88d0*/  HMMA.16816.F32.BF16 R48, R72.reuse, R18, R48 ;  /* 0x000000124830723c */ /* 0x040fe60000041830 */
        /* <DEDUP_REMOVED lines=11> */
[C---:B------:R-:W-:Y:S08]  /*8990*/  HMMA.16816.F32.BF16 R64, R72.reuse, R6, R64 ;  /* 0x000000064840723c */ /* 0x040ff00000041840 */
[C---:B-1----:R-:W-:Y:S08]  /*89a0*/  HMMA.16816.F32.BF16 R68, R72.reuse, R8, R68 ;  /* 0x000000084844723c */ /* 0x042ff00000041844 */
[----:B------:R-:W-:Y:S01]  /*89b0*/  HMMA.16816.F32.BF16 R72, R72, R10, R12 ;  /* 0x0000000a4848723c */ /* 0x000fe2000004180c */
[----:B------:R-:W-:Y:S08]  /*89c0*/  @!UPT UIADD3 URZ, UPT, UPT, URZ, URZ, URZ ;  /* 0x000000fffffff290 */ /* 0x000ff0000fffe0ff */
[----:B------:R-:W-:Y:S11]  /*89d0*/  @P0 BRA `(.L_x_330) ;  /* 0xffffffe000640947 */ /* 0x000ff6000383ffff */
.L_x_329:
[----:B------:R-:W1:Y:S01]  /*89e0*/  SHFL.BFLY PT, R0, R137, 0x2, 0x1f ;  /* 0x0c401f0089007f89 */ /* 0x000e6200000e0000 */
[----:B------:R-:W-:Y:S01]  /*89f0*/  LOP3.LUT R7, R129, 0xc0, RZ, 0xc0, !PT ;  /* 0x000000c081077812 */ /* 0x000fe200078ec0ff */
[----:B------:R-:W2:Y:S01]  /*8a00*/  LDC.U8 R20, c[0x0][0x548] ;  /* 0x00015200ff147b82 */ /* 0x000ea20000000000 */
[----:B------:R-:W-:Y:S01]  /*8a10*/  ISETP.NE.AND P0, PT, R125, -0x1, PT ;  /* 0xffffffff7d00780c */ /* 0x000fe20003f05270 */
[----:B------:R-:W3:Y:S01]  /*8a20*/  SHFL.BFLY PT, R5, R136, 0x2, 0x1f ;  /* 0x0c401f0088057f89 */ /* 0x000ee200000e0000 */
[----:B------:R-:W-:Y:S02]  /*8a30*/  LOP3.LUT R7, R7, 0x18, R114, 0xf8, !PT ;  /* 0x0000001807077812 */ /* 0x000fe400078ef872 */
[----:B------:R-:W-:Y:S01]  /*8a40*/  LOP3.LUT R12, R114, 0x18, RZ, 0xc0, !PT ;  /* 0x00000018720c7812 */ /* 0x000fe200078ec0ff */
[----:B------:R-:W4:Y:S03]  /*8a50*/  S2R R23, SR_CTAID.Y ;  /* 0x0000000000177919 */ /* 0x000f260000002600 */
[----:B------:R-:W-:Y:S01]  /*8a60*/  LOP3.LUT R12, R12, 0xd8, R129, 0x78, !PT ;  /* 0x000000d80c0c7812 */ /* 0x000fe200078e7881 */
[----:B------:R-:W2:Y:S04]  /*8a70*/  S2R R21, SR_CTAID.Z ;  /* 0x0000000000157919 */ /* 0x000ea80000002700 */
[----:B------:R-:W2:Y:S01]  /*8a80*/  @!P0 LDC.64 R14, c[0x0][0x400] ;  /* 0x00010000ff0e8b82 */ /* 0x000ea20000000a00 */
[----:B-1----:R-:W-:Y:S01]  /*8a90*/  FADD.FTZ R9, R0, R137 ;  /* 0x0000008900097221 */ /* 0x002fe20000010000 */
[----:B------:R-:W-:Y:S01]  /*8aa0*/  SHF.L.U32 R0, R114, 0x1, RZ ;  /* 0x0000000172007819 */ /* 0x000fe200000006ff */
[----:B---3--:R-:W-:-:S03]  /*8ab0*/  FADD.FTZ R10, R5, R136 ;  /* 0x00000088050a7221 */ /* 0x008fc60000010000 */
[----:B------:R-:W1:Y:S01]  /*8ac0*/  SHFL.BFLY PT, R4, R9, 0x1, 0x1f ;  /* 0x0c201f0009047f89 */ /* 0x000e6200000e0000 */
[----:B------:R-:W-:-:S03]  /*8ad0*/  LOP3.LUT R0, R0, 0x6, RZ, 0xc0, !PT ;  /* 0x0000000600007812 */ /* 0x000fc600078ec0ff */
[----:B------:R-:W3:Y:S01]  /*8ae0*/  SHFL.BFLY PT, R5, R10, 0x1, 0x1f ;  /* 0x0c201f000a057f89 */ /* 0x000ee200000e0000 */
[----:B------:R-:W-:-:S04]  /*8af0*/  LOP3.LUT R0, R0, 0x3e00, R117, 0xf8, !PT ;  /* 0x00003e0000007812 */ /* 0x000fc800078ef875 */
[----:B------:R-:W-:-:S04]  /*8b00*/  LOP3.LUT R0, R0, 0x20, R129, 0xf8, !PT ;  /* 0x0000002000007812 */ /* 0x000fc800078ef881 */
[----:B------:R-:W-:Y:S02]  /*8b10*/  LOP3.LUT R0, R0, R7, RZ, 0xfc, !PT ;  /* 0x0000000700007212 */ /* 0x000fe400078efcff */
[C---:B------:R-:W-:Y:S02]  /*8b20*/  LOP3.LUT R7, R116.reuse, 0x20, RZ, 0xc0, !PT ;  /* 0x0000002074077812 */ /* 0x040fe400078ec0ff */
[----:B------:R-:W-:Y:S01]  /*8b30*/  LOP3.LUT R116, R116, 0x40, RZ, 0xc0, !PT ;  /* 0x0000004074747812 */ /* 0x000fe200078ec0ff */
[----:B-1----:R-:W-:Y:S01]  /*8b40*/  FADD.FTZ R4, R9, R4 ;  /* 0x0000000409047221 */ /* 0x002fe20000010000 */
[----:B------:R-:W-:Y:S02]  /*8b50*/  LEA R9, R0, UR5, 0x1 ;  /* 0x0000000500097c11 */ /* 0x000fe4000f8e08ff */
[----:B------:R-:W1:Y:S01]  /*8b60*/  S2R R0, SR_CTAID.X ;  /* 0x0000000000007919 */ /* 0x000e620000002500 */
[----:B------:R-:W5:Y:S01]  /*8b70*/  MUFU.RCP R6, R4 ;  /* 0x0000000400067308 */ /* 0x000f620000001000 */
[----:B------:R-:W-:Y:S01]  /*8b80*/  FSETP.NE.FTZ.AND P3, PT, R4, RZ, PT ;  /* 0x000000ff0400720b */ /* 0x000fe20003f75000 */
[----:B---3--:R-:W-:Y:S01]  /*8b90*/  FADD.FTZ R5, R10, R5 ;  /* 0x000000050a057221 */ /* 0x008fe20000010000 */
[C---:B------:R-:W-:Y:S01]  /*8ba0*/  IADD3 R7, PT, PT, R9.reuse, -R7, RZ ;  /* 0x8000000709077210 */ /* 0x040fe20007ffe0ff */
[----:B------:R-:W3:Y:S01]  /*8bb0*/  LDC R10, c[0x0][0x434] ;  /* 0x00010d00ff0a7b82 */ /* 0x000ee20000000800 */
[----:B------:R-:W-:-:S02]  /*8bc0*/  IADD3 R11, PT, PT, R9, -R116, RZ ;  /* 0x80000074090b7210 */ /* 0x000fc40007ffe0ff */
[----:B------:R-:W-:Y:S01]  /*8bd0*/  FSETP.NE.FTZ.AND P4, PT, R5, RZ, PT ;  /* 0x000000ff0500720b */ /* 0x000fe20003f95000 */
[----:B------:R-:W4:Y:S01]  /*8be0*/  MUFU.RCP R8, R5 ;  /* 0x0000000500087308 */ /* 0x000f220000001000 */
[----:B------:R-:W-:Y:S02]  /*8bf0*/  IADD3 R13, PT, PT, R7, -R116, RZ ;  /* 0x80000074070d7210 */ /* 0x000fe40007ffe0ff */
[----:B-----5:R-:W-:-:S09]  /*8c00*/  FSEL R6, R6, 1, P3 ;  /* 0x3f80000006067808 */ /* 0x020fd20001800000 */
[----:B------:R-:W1:Y:S01]  /*8c10*/  @P4 MUFU.LG2 R5, R5 ;  /* 0x0000000500054308 */ /* 0x000e620000000c00 */
        /* <DEDUP_REMOVED lines=25> */
[----:B------:R-:W4:Y:S01]  /*8db0*/  LDC.U8 R6, c[0x0][0x549] ;  /* 0x00015240ff067b82 */ /* 0x000f220000000000 */
[----:B------:R-:W-:-:S02]  /*8dc0*/  F2FP.BF16.F32.PACK_AB R82, R83, R82 ;  /* 0x000000525352723e */ /* 0x000fc400000010ff */
        /* <DEDUP_REMOVED lines=13> */
[----:B------:R-:W-:Y:S01]  /*8ea0*/  F2FP.BF16.F32.PACK_AB R80, R81, R80 ;  /* 0x000000505150723e */ /* 0x000fe200000010ff */
[C---:B------:R-:W-:Y:S01]  /*8eb0*/  FMUL.FTZ R52, R8.reuse, R52 ;  /* 0x0000003408347220 */ /* 0x040fe20000410000 */
[C---:B------:R-:W-:Y:S01]  /*8ec0*/  FMUL.FTZ R53, R8.reuse, R53 ;  /* 0x0000003508357220 */ /* 0x040fe20000410000 */
[----:B------:R-:W-:Y:S01]  /*8ed0*/  F2FP.BF16.F32.PACK_AB R76, R77, R76 ;  /* 0x0000004c4d4c723e */ /* 0x000fe200000010ff */
[C---:B------:R-:W-:Y:S01]  /*8ee0*/  FMUL.FTZ R56, R8.reuse, R56 ;  /* 0x0000003808387220 */ /* 0x040fe20000410000 */
[C---:B------:R-:W-:Y:S01]  /*8ef0*/  FMUL.FTZ R57, R8.reuse, R57 ;  /* 0x0000003908397220 */ /* 0x040fe20000410000 */
[----:B------:R-:W-:Y:S01]  /*8f00*/  F2FP.BF16.F32.PACK_AB R36, R37, R36 ;  /* 0x000000242524723e */ /* 0x000fe200000010ff */
[----:B------:R-:W-:Y:S01]  /*8f10*/  FMUL.FTZ R60, R8, R60 ;  /* 0x0000003c083c7220 */ /* 0x000fe20000410000 */
[----:B----4-:R-:W-:Y:S01]  /*8f20*/  ISETP.NE.AND P1, PT, R6, RZ, PT ;  /* 0x000000ff0600720c */ /* 0x010fe20003f25270 */
        /* <DEDUP_REMOVED lines=10> */
[----:B------:R-:W-:Y:S01]  /*8fd0*/  STS [R9], R80 ;  /* 0x0000005009007388 */ /* 0x000fe20000000800 */
[----:B------:R-:W-:Y:S01]  /*8fe0*/  F2FP.BF16.F32.PACK_AB R48, R49, R48 ;  /* 0x000000303130723e */ /* 0x000fe200000010ff */
[C---:B------:R-:W-:Y:S01]  /*8ff0*/  FMUL.FTZ R72, R8.reuse, R72 ;  /* 0x0000004808487220 */ /* 0x040fe20000410000 */
[----:B------:R-:W-:Y:S01]  /*9000*/  F2FP.BF16.F32.PACK_AB R50, R51, R50 ;  /* 0x000000323332723e */ /* 0x000fe200000010ff */
[----:B------:R-:W-:Y:S01]  /*9010*/  STS [R9+0x200], R82 ;  /* 0x0002005209007388 */ /* 0x000fe20000000800 */
[----:B------:R-:W-:Y:S01]  /*9020*/  FMUL.FTZ R73, R8, R73 ;  /* 0x0000004908497220 */ /* 0x000fe20000410000 */
[----:B------:R-:W-:Y:S01]  /*9030*/  F2FP.BF16.F32.PACK_AB R52, R53, R52 ;  /* 0x000000343534723e */ /* 0x000fe200000010ff */
[----:B------:R-:W3:Y:S01]  /*9040*/  LDC R6, c[0x0][0x434] ;  /* 0x00010d00ff067b82 */ /* 0x000ee20000000800 */
[----:B------:R-:W-:Y:S01]  /*9050*/  F2FP.BF16.F32.PACK_AB R54, R55, R54 ;  /* 0x000000363736723e */ /* 0x000fe200000010ff */
[----:B------:R-:W-:Y:S01]  /*9060*/  STS [R7+0x10], R76 ;  /* 0x0000104c07007388 */ /* 0x000fe20000000800 */
[----:B------:R-:W-:-:S02]  /*9070*/  F2FP.BF16.F32.PACK_AB R56, R57, R56 ;  /* 0x000000383938723e */ /* 0x000fc400000010ff */
[----:B------:R-:W-:Y:S01]  /*9080*/  F2FP.BF16.F32.PACK_AB R58, R59, R58 ;  /* 0x0000003a3b3a723e */ /* 0x000fe200000010ff */
[----:B------:R-:W-:Y:S01]  /*9090*/  STS [R7+0x210], R78 ;  /* 0x0002104e07007388 */ /* 0x000fe20000000800 */
[----:B------:R-:W-:Y:S01]  /*90a0*/  F2FP.BF16.F32.PACK_AB R60, R61, R60 ;  /* 0x0000003c3d3c723e */ /* 0x000fe200000010ff */
[----:B------:R-:W3:Y:S01]  /*90b0*/  @P1 LDC R17, c[0x0][0x430] ;  /* 0x00010c00ff111b82 */ /* 0x000ee20000000800 */
        /* <DEDUP_REMOVED lines=8> */
[----:B------:R-:W-:Y:S02]  /*9140*/  F2FP.BF16.F32.PACK_AB R72, R73, R72 ;  /* 0x000000484948723e */ /* 0x000fe400000010ff */
[----:B------:R-:W-:Y:S01]  /*9150*/  F2FP.BF16.F32.PACK_AB R74, R75, R74 ;  /* 0x0000004a4b4a723e */ /* 0x000fe200000010ff */
[----:B------:R-:W-:Y:S04]  /*9160*/  STS [R13+0x230], R42 ;  /* 0x0002302a0d007388 */ /* 0x000fe80000000800 */
[----:B------:R-:W-:Y:S04]  /*9170*/  STS [R9+0x1000], R44 ;  /* 0x0010002c09007388 */ /* 0x000fe80000000800 */
        /* <DEDUP_REMOVED lines=13> */
[----:B------:R5:W-:Y:S04]  /*9250*/  STS [R11+0x2220], R70 ;  /* 0x002220460b007388 */ /* 0x000be80000000800 */
[----:B------:R1:W-:Y:S04]  /*9260*/  STS [R13+0x2030], R72 ;  /* 0x002030480d007388 */ /* 0x0003e80000000800 */
[----:B------:R1:W-:Y:S01]  /*9270*/  STS [R13+0x2230], R74 ;  /* 0x0022304a0d007388 */ /* 0x0003e20000000800 */
[----:B---3--:R-:W3:Y:S01]  /*9280*/  @P0 LDC.64 R8, c[0x0][0x408] ;  /* 0x00010200ff080b82 */ /* 0x008ee20000000a00 */
[----:B----4-:R-:W-:-:S02]  /*9290*/  LOP3.LUT R7, R12, 0x1f20, R129, 0xf8, !PT ;  /* 0x00001f200c077812 */ /* 0x010fc400078ef881 */
[----:B------:R-:W-:Y:S02]  /*92a0*/  @P1 MOV R12, 0x1 ;  /* 0x00000001000c1802 */ /* 0x000fe40000000f00 */
[----:B------:R-:W-:-:S03]  /*92b0*/  LEA R7, R7, UR5, 0x1 ;  /* 0x0000000507077c11 */ /* 0x000fc6000f8e08ff */
[----:B-----5:R-:W4:Y:S01]  /*92c0*/  @P1 LDC R11, c[0x0][0x430] ;  /* 0x00010c00ff0b1b82 */ /* 0x020f220000000800 */
[----:B--2---:R-:W-:Y:S05]  /*92d0*/  @P1 BRA `(.L_x_333) ;  /* 0x0000000000201947 */ /* 0x004fea0003800000 */
[----:B------:R-:W-:Y:S01]  /*92e0*/  ISETP.NE.AND P2, PT, R20, RZ, PT ;  /* 0x000000ff1400720c */ /* 0x000fe20003f45270 */
[----:B-1----:R-:W1:-:S12]  /*92f0*/  LDC R13, c[0x0][0x3e0] ;  /* 0x0000f800ff0d7b82 */ /* 0x002e580000000800 */
[----:B------:R-:W1:Y:S01]  /*9300*/  @P2 LDC R12, c[0x0][0x454] ;  /* 0x00011500ff0c2b82 */ /* 0x000e620000000800 */
[----:B----4-:R-:W-:Y:S02]  /*9310*/  @P2 MOV R11, 0x1 ;  /* 0x00000001000b2802 */ /* 0x010fe40000000f00 */
[----:B------:R-:W-:-:S05]  /*9320*/  @!P2 MOV R11, 0x1 ;  /* 0x00000001000ba802 */ /* 0x000fca0000000f00 */
[----:B------:R-:W2:Y:S01]  /*9330*/  @P2 LDC R10, c[0x0][0x454] ;  /* 0x00011500ff0a2b82 */ /* 0x000ea20000000800 */
[-C--:B-1----:R-:W-:Y:S02]  /*9340*/  @P2 IMAD R12, R12, R13.reuse, RZ ;  /* 0x0000000d0c0c2224 */ /* 0x082fe400078e02ff */
[----:B------:R-:W-:-:S07]  /*9350*/  @!P2 IMAD R12, R6, R13, RZ ;  /* 0x0000000d060ca224 */ /* 0x000fce00078e02ff */
.L_x_333:
[----:B------:R-:W-:Y:S01]  /*9360*/  BAR.SYNC.DEFER_BLOCKING 0x0 ;  /* 0x0000000000007b1d */ /* 0x000fe20000010000 */
[----:B------:R-:W-:Y:S01]  /*9370*/  ISETP.NE.AND P2, PT, R125, -0x1, PT ;  /* 0xffffffff7d00780c */ /* 0x000fe20003f45270 */
[----:B------:R-:W-:Y:S01]  /*9380*/  @!P0 IMAD.WIDE.U32 R26, R23, R14, RZ ;  /* 0x0000000e171a8225 */ /* 0x000fe200078e00ff */
[----:B------:R-:W-:Y:S02]  /*9390*/  ISETP.NE.AND P1, PT, R20, RZ, !P1 ;  /* 0x000000ff1400720c */ /* 0x000fe40004f25270 */
[----:B------:R-:W-:-:S03]  /*93a0*/  LOP3.LUT P5, RZ, R114, 0x3, RZ, 0xc0, !PT ;  /* 0x0000000372ff7812 */ /* 0x000fc600078ac0ff */
[----:B------:R-:W5:Y:S01]  /*93b0*/  @P4 LDC R14, c[0x0][0x458] ;  /* 0x00011600ff0e4b82 */ /* 0x000f620000000800 */
[----:B------:R-:W4:Y:S01]  /*93c0*/  @P3 MUFU.LG2 R4, R4 ;  /* 0x0000000400043308 */ /* 0x000f220000000c00 */
[----:B---3--:R-:W-:Y:S01]  /*93d0*/  @P0 IMAD.WIDE.U32 R24, R125, R8, RZ ;  /* 0x000000087d180225 */ /* 0x008fe200078e00ff */
[----:B------:R-:W-:Y:S01]  /*93e0*/  BSSY.RECONVERGENT B0, `(.L_x_334) ;  /* 0x000002d000007945 */ /* 0x000fe20003800200 */
[----:B------:R-:W-:Y:S02]  /*93f0*/  MOV R8, 0x7f800000 ;  /* 0x7f80000000087802 */ /* 0x000fe40000000f00 */
[----:B--2---:R-:W-:Y:S02]  /*9400*/  IMAD R10, R21, R10, RZ ;  /* 0x0000000a150a7224 */ /* 0x004fe400078e02ff */
[----:B-1----:R-:W1:Y:S01]  /*9410*/  @P3 LDC R13, c[0x0][0x458] ;  /* 0x00011600ff0d3b82 */ /* 0x002e620000000800 */
[----:B------:R-:W-:Y:S02]  /*9420*/  @!P0 IMAD R15, R23, R15, R27 ;  /* 0x0000000f170f8224 */ /* 0x000fe400078e021b */
[----:B------:R-:W-:-:S02]  /*9430*/  @P0 IMAD R15, R125, R9, R25 ;  /* 0x000000097d0f0224 */ /* 0x000fc400078e0219 */
[C---:B------:R-:W-:Y:S01]  /*9440*/  @!P2 IMAD R125, R23.reuse, R6, RZ ;  /* 0x00000006177da224 */ /* 0x040fe200078e02ff */
[----:B------:R-:W-:Y:S01]  /*9450*/  MOV R6, 0x7f800000 ;  /* 0x7f80000000067802 */ /* 0x000fe20000000f00 */
[----:B------:R-:W-:Y:S02]  /*9460*/  @!P1 IMAD R10, R23, R12, R10 ;  /* 0x0000000c170a9224 */ /* 0x000fe400078e020a */
[----:B------:R-:W-:Y:S01]  /*9470*/  @P4 FMUL.FTZ R12, R5, 0.69314718246459960938 ;  /* 0x3f317218050c4820 */ /* 0x000fe20000410000 */
[----:B----4-:R-:W-:Y:S01]  /*9480*/  IMAD R23, R0, R11, RZ ;  /* 0x0000000b00177224 */ /* 0x010fe200078e02ff */
[----:B------:R2:W3:Y:S01]  /*9490*/  LDS.128 R16, [R7+0x800] ;  /* 0x0008000007107984 */ /* 0x0004e20000000c00 */
[----:B------:R-:W-:Y:S01]  /*94a0*/  SHF.R.S32.HI R9, RZ, 0x1f, R125 ;  /* 0x0000001fff097819 */ /* 0x000fe2000001147d */
[----:B------:R-:W-:Y:S01]  /*94b0*/  @P3 FMUL.FTZ R5, R4, 0.69314718246459960938 ;  /* 0x3f31721804053820 */ /* 0x000fe20000410000 */
[----:B------:R-:W-:Y:S02]  /*94c0*/  SEL R125, R125, RZ, P1 ;  /* 0x000000ff7d7d7207 */ /* 0x000fe40000800000 */
[----:B------:R-:W-:Y:S01]  /*94d0*/  SHF.L.U32 R23, R23, 0x6, RZ ;  /* 0x0000000617177819 */ /* 0x000fe200000006ff */
[----:B-----5:R-:W-:Y:S01]  /*94e0*/  @P4 FFMA.FTZ R8, R3, R14, R12 ;  /* 0x0000000e03084223 */ /* 0x020fe2000001000c */
[----:B------:R-:W-:-:S02]  /*94f0*/  SEL R4, R9, RZ, P1 ;  /* 0x000000ff09047207 */ /* 0x000fc40000800000 */
[--C-:B------:R-:W-:Y:S02]  /*9500*/  IADD3 R9, P2, P1, R23, R125, R10.reuse ;  /* 0x0000007d17097210 */ /* 0x100fe4000795e00a */
[----:B------:R-:W-:Y:S02]  /*9510*/  SHF.R.S32.HI R27, RZ, 0x1f, R10 ;  /* 0x0000001fff1b7819 */ /* 0x000fe4000001140a */
[----:B------:R-:W-:Y:S01]  /*9520*/  SHF.R.S32.HI R23, RZ, 0x1f, R23 ;  /* 0x0000001fff177819 */ /* 0x000fe20000011417 */
[----:B-1----:R-:W-:Y:S01]  /*9530*/  @P3 FFMA.FTZ R6, R2, R13, R5 ;  /* 0x0000000d02063223 */ /* 0x002fe20000010005 */
[----:B------:R-:W-:Y:S02]  /*9540*/  SHF.R.U32.HI R14, RZ, 0x2, R114 ;  /* 0x00000002ff0e7819 */ /* 0x000fe40000011672 */
[----:B------:R-:W-:Y:S01]  /*9550*/  IADD3.X R23, PT, PT, R23, R4, R27, P2, P1 ;  /* 0x0000000417177210 */ /* 0x000fe200017e241b */
[----:B--23--:R-:W-:Y:S06]  /*9560*/  @P5 BRA `(.L_x_335) ;  /* 0x0000000000505947 */ /* 0x00cfec0003800000 */
        /* <DEDUP_REMOVED lines=20> */
.L_x_335:
[----:B------:R-:W-:Y:S05]  /*96b0*/  BSYNC.RECONVERGENT B0 ;  /* 0x0000000000007941 */ /* 0x000fea0003800200 */
.L_x_334:
[----:B------:R-:W2:Y:S01]  /*96c0*/  LDCU.64 UR4, c[0x0][0x410] ;  /* 0x00008200ff0477ac */ /* 0x000ea20008000a00 */
[----:B------:R-:W-:Y:S01]  /*96d0*/  @P0 IMAD.MOV.U32 R26, RZ, RZ, R24 ;  /* 0x000000ffff1a0224 */ /* 0x000fe200078e0018 */
[C---:B------:R-:W-:Y:S01]  /*96e0*/  ISETP.GE.AND P1, PT, R14.reuse, R120, PT ;  /* 0x000000780e00720c */ /* 0x040fe20003f26270 */
[----:B-1----:R-:W-:Y:S01]  /*96f0*/  VIADD R3, R14, 0x20 ;  /* 0x000000200e037836 */ /* 0x002fe20000000000 */
[----:B------:R1:W3:Y:S01]  /*9700*/  LDS.128 R8, [R7+0x2000] ;  /* 0x0020000007087984 */ /* 0x0002e20000000c00 */
[----:B------:R-:W-:Y:S01]  /*9710*/  BSSY.RECONVERGENT B0, `(.L_x_336) ;  /* 0x000001b000007945 */ /* 0x000fe20003800200 */
[----:B------:R-:W-:-:S04]  /*9720*/  IADD3 R26, P0, PT, R128, R26, RZ ;  /* 0x0000001a801a7210 */ /* 0x000fc80007f1e0ff */
[----:B------:R-:W-:Y:S02]  /*9730*/  IADD3.X R27, PT, PT, RZ, R15, RZ, P0, !PT ;  /* 0x0000000fff1b7210 */ /* 0x000fe400007fe4ff */
[----:B------:R-:W-:Y:S02]  /*9740*/  ISETP.GE.AND P0, PT, R3, R120, PT ;  /* 0x000000780300720c */ /* 0x000fe40003f06270 */
[----:B------:R-:W-:Y:S01]  /*9750*/  MOV R15, RZ ;  /* 0x000000ff000f7202 */ /* 0x000fe20000000f00 */
[----:B--2---:R-:W-:-:S04]  /*9760*/  IMAD.WIDE.U32 R2, R21, UR4, R26 ;  /* 0x0000000415027c25 */ /* 0x004fc8000f8e001a */
[----:B------:R-:W-:Y:S02]  /*9770*/  IMAD.WIDE.U32 R4, R0, 0x40, R14 ;  /* 0x0000004000047825 */ /* 0x000fe400078e000e */
[----:B------:R1:W2:Y:S02]  /*9780*/  LDS.128 R12, [R7+0x1000] ;  /* 0x00100000070c7984 */ /* 0x0002a40000000c00 */
[----:B------:R-:W-:Y:S02]  /*9790*/  IMAD R25, R21, UR5, R3 ;  /* 0x0000000515197c24 */ /* 0x000fe4000f8e0203 */
[----:B------:R1:W4:Y:S01]  /*97a0*/  LDS.128 R20, [R7] ;  /* 0x0000000007147984 */ /* 0x0003220000000c00 */
        /* <DEDUP_REMOVED lines=17> */
.L_x_337:
[----:B------:R-:W-:Y:S05]  /*98c0*/  BSYNC.RECONVERGENT B0 ;  /* 0x0000000000007941 */ /* 0x000fea0003800200 */
.L_x_336:
        /* <DEDUP_REMOVED lines=24> */
.L_x_338:
        /* <DEDUP_REMOVED lines=11> */
.L_x_1266:


//--------------------- .text._ZN5flash16flash_fwd_kernelI23Flash_fwd_kernel_traitsILi96ELi128ELi64ELi4ELb0ELb0EN7cutlass10bfloat16_tE19Flash_kernel_traitsILi96ELi128ELi64ELi4ES3_EELb1ELb1ELb0ELb0ELb0ELb0ELb0ELb0EEEvNS_16Flash_fwd_paramsE --------------------------
	.section	.text._ZN5flash16flash_fwd_kernelI23Flash_fwd_kernel_traitsILi96ELi128ELi64ELi4ELb0ELb0EN7cutlass10bfloat16_tE19Flash_kernel_traitsILi96ELi128ELi64ELi4ES3_EELb1ELb1ELb0ELb0ELb0ELb0ELb0ELb0EEEvNS_16Flash_fwd_paramsE,"ax",@progbits
	.align	128
        .global         _ZN5flash16flash_fwd_kernelI23Flash_fwd_kernel_traitsILi96ELi128ELi64ELi4ELb0ELb0EN7cutlass10bfloat16_tE19Flash_kernel_traitsILi96ELi128ELi64ELi4ES3_EELb1ELb1ELb0ELb0ELb0ELb0ELb0ELb0EEEvNS_16Flash_fwd_paramsE
        .type           _ZN5flash16flash_fwd_kernelI23Flash_fwd_kernel_traitsILi96ELi128ELi64ELi4ELb0ELb0EN7cutlass10bfloat16_tE19Flash_kernel_traitsILi96ELi128ELi64ELi4ES3_EELb1ELb1ELb0ELb0ELb0ELb0ELb0ELb0EEEvNS_16Flash_fwd_paramsE,@function
        .size           _ZN5flash16flash_fwd_kernelI23Flash_fwd_kernel_traitsILi96ELi128ELi64ELi4ELb0ELb0EN7cutlass10bfloat16_tE19Flash_kernel_traitsILi96ELi128ELi64ELi4ES3_EELb1ELb1ELb0ELb0ELb0ELb0ELb0ELb0EEEvNS_16Flash_fwd_paramsE,(.L_x_1267 - _ZN5flash16flash_fwd_kernelI23Flash_fwd_kernel_traitsILi96ELi128ELi64ELi4ELb0ELb0EN7cutlass10bfloat16_tE19Flash_kernel_traitsILi96ELi128ELi64ELi4ES3_EELb1ELb1ELb0ELb0ELb0ELb0ELb0ELb0EEEvNS_16Flash_fwd_paramsE)
        .other          _ZN5flash16flash_fwd_kernelI23Flash_fwd_kernel_traitsILi96ELi128ELi64ELi4ELb0ELb0EN7cutlass10bfloat16_tE19Flash_kernel_traitsILi96ELi128ELi64ELi4ES3_EELb1ELb1ELb0ELb0ELb0ELb0ELb0ELb0EEEvNS_16Flash_fwd_paramsE,@"STO_CUDA_ENTRY STV_DEFAULT"
_ZN5flash16flash_fwd_kernelI23Flash_fwd_kernel_traitsILi96ELi128ELi64ELi4ELb0ELb0EN7cutlass10bfloat16_tE19Flash_kernel_traitsILi96ELi128ELi64ELi4ES3_EELb1ELb1ELb0ELb0ELb0ELb0ELb0ELb0EEEvNS_16Flash_fwd_paramsE:
.text._ZN5flash16flash_fwd_kernelI23Flash_fwd_kernel_traitsILi96ELi128ELi64ELi4ELb0ELb0EN7cutlass10bfloat16_tE19Flash_kernel_traitsILi96ELi128ELi64ELi4ES3_EELb1ELb1ELb0ELb0ELb0ELb0ELb0ELb0EEEvNS_16Flash_fwd_paramsE:
[----:B------:R-:W1:Y:S01]  /*0000*/  LDC R1, c[0x0][0x37c] ;  /* 0x0000df00ff017b82 */ /* 0x000e620000000800 */
[----:B------:R-:W2:Y:S07]  /*0010*/  LDCU.U8 UR4, c[0x0][0x524] ;  /* 0x0000a480ff0477ac */ /* 0x000eae0008000000 */
[----:B------:R-:W3:Y:S01]  /*0020*/  LDC R6, c[0x0][0x518] ;  /* 0x00014600ff067b82 */ /* 0x000ee20000000800 */
[----:B-1----:R-:W-:Y:S01]  /*0030*/  VIADD R1, R1, 0xffffffd0 ;  /* 0xffffffd001017836 */ /* 0x002fe20000000000 */
[----:B------:R-:W1:Y:S06]  /*0040*/  LDCU.64 UR24, c[0x0][0x358] ;  /* 0x00006b00ff1877ac */ /* 0x000e6c0008000a00 */
[----:B------:R-:W1:Y:S01]  /*0050*/  LDC R3, c[0x0][0x51c] ;  /* 0x00014700ff037b82 */ /* 0x000e620000000800 */
[----:B------:R-:W4:Y:S01]  /*0060*/  S2R R218, SR_TID.X ;  /* 0x0000000000da7919 */ /* 0x000f220000002100 */
[----:B------:R-:W1:Y:S01]  /*0070*/  LDCU.64 UR10, c[0x0][0x460] ;  /* 0x00008c00ff0a77ac */ /* 0x000e620008000a00 */
[----:B------:R-:W1:Y:S01]  /*0080*/  LDCU.64 UR8, c[0x0][0x470] ;  /* 0x00008e00ff0877ac */ /* 0x000e620008000a00 */
[----:B--2---:R-:W-:Y:S01]  /*0090*/  ISETP.NE.AND P1, PT, RZ, UR4, PT ;  /* 0x00000004ff007c0c */ /* 0x004fe2000bf25270 */
[----:B------:R-:W2:Y:S03]  /*00a0*/  LDCU.64 UR4, c[0x0][0x510] ;  /* 0x0000a200ff0477ac */ /* 0x000ea60008000a00 */
[----:B------:R-:W-:Y:S01]  /*00b0*/  S2UR UR14, SR_CTAID.X ;  /* 0x00000000000e79c3 */ /* 0x000fe20000002500 */
[----:B------:R-:W4:Y:S07]  /*00c0*/  LDCU.64 UR16, c[0x0][0x460] ;  /* 0x00008c00ff1077ac */ /* 0x000f2e0008000a00 */
[----:B------:R-:W-:Y:S08]  /*00d0*/  S2UR UR22, SR_CTAID.Y ;  /* 0x00000000001679c3 */ /* 0x000ff00000002600 */
[----:B------:R-:W4:Y:S01]  /*00e0*/  S2UR UR21, SR_CTAID.Z ;  /* 0x00000000001579c3 */ /* 0x000f220000002700 */
[----:B---3--:R-:W-:Y:S01]  /*00f0*/  @P1 IMAD.MOV.U32 R2, RZ, RZ, R6 ;  /* 0x000000ffff021224 */ /* 0x008fe200078e0006 */
[----:B------:R-:W3:Y:S04]  /*0100*/  LDCU.U8 UR12, c[0x0][0x532] ;  /* 0x0000a640ff0c77ac */ /* 0x000ee80008000000 */
[----:B-1----:R-:W3:Y:S01]  /*0110*/  @P1 LDG.E.64 R4, desc[UR24][R2.64] ;  /* 0x0000001802041981 */ /* 0x002ee2000c1e1b00 */
[----:B--2---:R-:W-:Y:S01]  /*0120*/  IMAD.U32 R250, RZ, RZ, UR4 ;  /* 0x00000004fffa7e24 */ /* 0x004fe2000f8e00ff */
[----:B------:R-:W1:Y:S01]  /*0130*/  @P1 LDC R0, c[0x0][0x520] ;  /* 0x00014800ff001b82 */ /* 0x000e620000000800 */
[----:B------:R-:W-:Y:S01]  /*0140*/  IMAD.U32 R251, RZ, RZ, UR5 ;  /* 0x00000005fffb7e24 */ /* 0x000fe2000f8e00ff */
[----:B------:R-:W2:Y:S05]  /*0150*/  LDCU.64 UR6, c[0x0][0x468] ;  /* 0x00008d00ff0677ac */ /* 0x000eaa0008000a00 */
[----:B------:R-:W2:Y:S01]  /*0160*/  @P1 LDG.E.64 R250, desc[UR24][R250.64] ;  /* 0x00000018fafa1981 */ /* 0x000ea2000c1e1b00 */
[----:B------:R-:W-:Y:S01]  /*0170*/  UISETP.NE.U32.AND UP4, UPT, UR10, URZ, UPT ;  /* 0x000000ff0a00728c */ /* 0x000fe2000bf85070 */
[----:B------:R-:W-:Y:S01]  /*0180*/  ISETP.NE.U32.AND P4, PT, RZ, UR10, PT ;  /* 0x0000000aff007c0c */ /* 0x000fe2000bf85070 */
[----:B------:R-:W-:-:S02]  /*0190*/  UISETP.NE.U32.AND UP3, UPT, UR8, URZ, UPT ;  /* 0x000000ff0800728c */ /* 0x000fc4000bf65070 */
[----:B------:R-:W-:Y:S01]  /*01a0*/  UISETP.NE.AND.EX UP4, UPT, UR11, URZ, UPT, UP4 ;  /* 0x000000ff0b00728c */ /* 0x000fe2000bf85340 */
[----:B------:R-:W-:Y:S01]  /*01b0*/  ISETP.NE.AND.EX P4, PT, RZ, UR11, PT, P4 ;  /* 0x0000000bff007c0c */ /* 0x000fe2000bf85340 */
[----:B------:R-:W-:Y:S02]  /*01c0*/  UISETP.NE.AND.EX UP3, UPT, UR9, URZ, UPT, UP3 ;  /* 0x000000ff0900728c */ /* 0x000fe4000bf65330 */
[----:B----4-:R-:W-:Y:S02]  /*01d0*/  ULOP3.LUT UR4, UR21, UR14, UR22, 0xfe, !UPT ;  /* 0x0000000e15047292 */ /* 0x010fe4000f8efe16 */
[----:B------:R-:W-:Y:S01]  /*01e0*/  PLOP3.LUT P2, PT, PT, PT, UP4, 0x80, 0x8 ;  /* 0x000000000008781c */ /* 0x000fe20003f4f048 */
[----:B------:R-:W-:Y:S02]  /*01f0*/  UIMAD.WIDE.U32 UR16, UR22, 0x4, UR16 ;  /* 0x00000004161078a5 */ /* 0x000fe4000f8e0010 */
[----:B------:R-:W-:Y:S01]  /*0200*/  USHF.L.U32 UR11, UR22, 0x2, URZ ;  /* 0x00000002160b7899 */ /* 0x000fe200080006ff */
[----:B------:R-:W-:Y:S01]  /*0210*/  LOP3.LUT P3, RZ, R218, UR4, RZ, 0xfc, !PT ;  /* 0x00000004daff7c12 */ /* 0x000fe2000f86fcff */
[----:B---3--:R-:W-:-:S02]  /*0220*/  UISETP.NE.AND UP5, UPT, UR12, URZ, UPT ;  /* 0x000000ff0c00728c */ /* 0x008fc4000bfa5270 */
[----:B--2---:R-:W-:Y:S02]  /*0230*/  UISETP.EQ.U32.AND UP2, UPT, UR6, URZ, UPT ;  /* 0x000000ff0600728c */ /* 0x004fe4000bf42070 */
[----:B------:R-:W2:Y:S01]  /*0240*/  LDCU.64 UR4, c[0x0][0x478] ;  /* 0x00008f00ff0477ac */ /* 0x000ea20008000a00 */
[----:B------:R-:W-:-:S07]  /*0250*/  USHF.R.U32.HI UR10, URZ, 0x1e, UR22 ;  /* 0x0000001eff0a7899 */ /* 0x000fce0008011616 */
[----:B------:R-:W3:Y:S01]  /*0260*/  @!P3 LDC.64 R8, c[0x0][0x528] ;  /* 0x00014a00ff08bb82 */ /* 0x000ee20000000a00 */
[----:B------:R-:W-:Y:S02]  /*0270*/  @UP3 UIADD3 UR12, UP1, UPT, UR11, UR8, URZ ;  /* 0x000000080b0c3290 */ /* 0x000fe4000ff3e0ff */
[----:B------:R-:W-:Y:S02]  /*0280*/  UISETP.EQ.OR.EX UP2, UPT, UR7, URZ, !UP5, UP2 ;  /* 0x000000ff0700728c */ /* 0x000fe4000ef42720 */
[----:B------:R-:W-:Y:S02]  /*0290*/  @UP3 UIADD3.X UR13, UPT, UPT, UR10, UR9, URZ, UP1, !UPT ;  /* 0x000000090a0d3290 */ /* 0x000fe40008ffe4ff */
[----:B------:R-:W-:Y:S02]  /*02a0*/  UIADD3 UR8, UP1, UPT, UR11, UR6, URZ ;  /* 0x000000060b087290 */ /* 0x000fe4000ff3e0ff */
[----:B--2---:R-:W-:Y:S02]  /*02b0*/  UISETP.NE.U32.AND UP0, UPT, UR4, URZ, UPT ;  /* 0x000000ff0400728c */ /* 0x004fe4000bf05070 */
[----:B------:R-:W-:-:S02]  /*02c0*/  UIADD3.X UR9, UPT, UPT, UR10, UR7, URZ, UP1, !UPT ;  /* 0x000000070a097290 */ /* 0x000fc40008ffe4ff */
[----:B------:R-:W-:Y:S01]  /*02d0*/  UISETP.NE.AND.EX UP0, UPT, UR5, URZ, UPT, UP0 ;  /* 0x000000ff0500728c */ /* 0x000fe2000bf05300 */
[----:B------:R-:W-:Y:S02]  /*02e0*/  IMAD.U32 R12, RZ, RZ, UR12 ;  /* 0x0000000cff0c7e24 */ /* 0x000fe4000f8e00ff */
[----:B------:R-:W-:-:S08]  /*02f0*/  IMAD.U32 R13, RZ, RZ, UR13 ;  /* 0x0000000dff0d7e24 */ /* 0x000fd0000f8e00ff */
[----:B------:R-:W-:-:S04]  /*0300*/  @UP0 UIADD3 UR4, UP1, UPT, UR11, UR4, URZ ;  /* 0x000000040b040290 */ /* 0x000fc8000ff3e0ff */
[----:B------:R-:W-:Y:S01]  /*0310*/  @UP0 UIADD3.X UR5, UPT, UPT, UR10, UR5, URZ, UP1, !UPT ;  /* 0x000000050a050290 */ /* 0x000fe20008ffe4ff */
[----:B-1----:R-:W-:Y:S01]  /*0320*/  @P1 IADD3 R6, P0, PT, R4, R0, RZ ;  /* 0x0000000004061210 */ /* 0x002fe20007f1e0ff */
[----:B------:R-:W-:-:S03]  /*0330*/  IMAD.U32 R4, RZ, RZ, UR16 ;  /* 0x00000010ff047e24 */ /* 0x000fc6000f8e00ff */
[----:B------:R-:W-:Y:S01]  /*0340*/  @!P3 MOV R10, R6 ;  /* 0x00000006000ab202 */ /* 0x000fe20000000f00 */
[----:B------:R-:W-:Y:S02]  /*0350*/  @P1 IMAD.X R3, RZ, RZ, R5, P0 ;  /* 0x000000ffff031224 */ /* 0x000fe400000e0605 */
[----:B------:R-:W-:Y:S02]  /*0360*/  IMAD.U32 R5, RZ, RZ, UR17 ;  /* 0x00000011ff057e24 */ /* 0x000fe4000f8e00ff */
[----:B------:R-:W-:Y:S01]  /*0370*/  @!P3 IMAD.MOV.U32 R11, RZ, RZ, R3 ;  /* 0x000000ffff0bb224 */ /* 0x000fe200078e0003 */
[----:B---3--:R-:W-:Y:S04]  /*0380*/  @!P3 STG.E.64 desc[UR24][R8.64], R250 ;  /* 0x000000fa0800b986 */ /* 0x008fe8000c101b18 */
[----:B------:R1:W-:Y:S01]  /*0390*/  @!P3 STG.E.64 desc[UR24][R8.64+0x8], R10 ;  /* 0x0000080a0800b986 */ /* 0x0003e2000c101b18 */
[----:B------:R-:W-:-:S03]  /*03a0*/  PLOP3.LUT P3, PT, PT, PT, UP2, 0x80, 0x8 ;  /* 0x000000000008781c */ /* 0x000fc60003f6f028 */
[----:B------:R-:W2:Y:S04]  /*03b0*/  @P4 LDG.E R7, desc[UR24][R4.64] ;  /* 0x0000001804074981 */ /* 0x000ea8000c1e1900 */
[----:B------:R-:W3:Y:S01]  /*03c0*/  @P2 LDG.E R2, desc[UR24][R4.64+0x4] ;  /* 0x0000041804022981 */ /* 0x000ee2000c1e1900 */
[----:B------:R-:W-:Y:S02]  /*03d0*/  PLOP3.LUT P1, PT, PT, PT, UP3, 0x80, 0x8 ;  /* 0x000000000008781c */ /* 0x000fe40003f2f038 */
[----:B------:R-:W-:Y:S01]  /*03e0*/  PLOP3.LUT P0, PT, PT, PT, UP0, 0x80, 0x8 ;  /* 0x000000000008781c */ /* 0x000fe20003f0f008 */
[----:B-1----:R-:W-:Y:S01]  /*03f0*/  IMAD.U32 R8, RZ, RZ, UR8 ;  /* 0x00000008ff087e24 */ /* 0x002fe2000f8e00ff */
[----:B------:R-:W-:Y:S01]  /*0400*/  MOV R9, UR9 ;  /* 0x0000000900097c02 */ /* 0x000fe20008000f00 */
[----:B------:R-:W-:-:S02]  /*0410*/  IMAD.U32 R10, RZ, RZ, UR4 ;  /* 0x00000004ff0a7e24 */ /* 0x000fc4000f8e00ff */
[----:B------:R-:W-:-:S06]  /*0420*/  IMAD.U32 R11, RZ, RZ, UR5 ;  /* 0x00000005ff0b7e24 */ /* 0x000fcc000f8e00ff */
[----:B------:R-:W4:Y:S01]  /*0430*/  @P1 LDG.E R4, desc[UR24][R12.64] ;  /* 0x000000180c041981 */ /* 0x000f22000c1e1900 */
[----:B------:R-:W1:Y:S03]  /*0440*/  @!UP4 LDCU UR27, c[0x0][0x434] ;  /* 0x00008680ff1bc7ac */ /* 0x000e660008000800 */
[----:B------:R-:W4:Y:S01]  /*0450*/  @!P3 LDG.E R5, desc[UR24][R8.64] ;  /* 0x000000180805b981 */ /* 0x000f22000c1e1900 */
[----:B------:R-:W-:Y:S01]  /*0460*/  UMOV UR18, 0xffffffff ;  /* 0xffffffff00127882 */ /* 0x000fe20000000000 */
[----:B------:R-:W4:Y:S02]  /*0470*/  @!UP0 LDCU.64 UR4, c[0x0][0x488] ;  /* 0x00009100ff0487ac */ /* 0x000f240008000a00 */
[----:B------:R1:W5:Y:S01]  /*0480*/  @P0 LDG.E R0, desc[UR24][R10.64] ;  /* 0x000000180a000981 */ /* 0x000362000c1e1900 */
[----:B------:R-:W-:Y:S01]  /*0490*/  UISETP.NE.U32.AND UP1, UPT, UR6, URZ, UPT ;  /* 0x000000ff0600728c */ /* 0x000fe2000bf25070 */
[----:B------:R-:W-:Y:S01]  /*04a0*/  UMOV UR13, 0xffffffff ;  /* 0xffffffff000d7882 */ /* 0x000fe20000000000 */
[----:B------:R-:W-:-:S02]  /*04b0*/  USHF.L.U32 UR23, UR14, 0x7, URZ ;  /* 0x000000070e177899 */ /* 0x000fc400080006ff */
[----:B------:R-:W-:Y:S01]  /*04c0*/  UISETP.NE.AND.EX UP1, UPT, UR7, URZ, UPT, UP1 ;  /* 0x000000ff0700728c */ /* 0x000fe2000bf25310 */
[----:B------:R-:W-:Y:S01]  /*04d0*/  UMOV UR12, URZ ;  /* 0x000000ff000c7c82 */ /* 0x000fe20008000000 */
[----:B------:R-:W1:Y:S01]  /*04e0*/  @!UP0 LDCU UR6, c[0x0][0x43c] ;  /* 0x00008780ff0687ac */ /* 0x000e620008000800 */
[----:B--2---:R-:W-:Y:S02]  /*04f0*/  @P4 R2UR UR18, R7 ;  /* 0x00000000071242ca */ /* 0x004fe400000e0000 */
[----:B---3--:R-:W-:-:S13]  /*0500*/  @P2 R2UR UR8, R2 ;  /* 0x00000000020822ca */ /* 0x008fda00000e0000 */
[----:B-1----:R-:W-:-:S04]  /*0510*/  @UP4 UIADD3 UR27, UPT, UPT, UR8, -UR18, URZ ;  /* 0x80000012081b4290 */ /* 0x002fc8000fffe0ff */
[----:B------:R-:W-:Y:S01]  /*0520*/  UISETP.GT.AND UP2, UPT, UR27, UR23, UPT ;  /* 0x000000171b00728c */ /* 0x000fe2000bf44270 */
[----:B----4-:R-:W-:-:S05]  /*0530*/  @P1 R2UR UR12, R4 ;  /* 0x00000000040c12ca */ /* 0x010fca00000e0000 */
[----:B------:R-:W-:Y:S01]  /*0540*/  PLOP3.LUT P1, PT, PT, PT, UP2, 0x80, 0x8 ;  /* 0x000000000008781c */ /* 0x000fe20003f2f028 */
[----:B------:R-:W-:Y:S01]  /*0550*/  @!UP0 UISETP.NE.U32.AND UP2, UPT, UR4, URZ, UPT ;  /* 0x000000ff0400828c */ /* 0x000fe2000bf45070 */
[----:B------:R-:W-:Y:S01]  /*0560*/  @!P3 R2UR UR13, R5 ;  /* 0x00000000050db2ca */ /* 0x000fe200000e0000 */
[----:B------:R-:W1:Y:S01]  /*0570*/  @!UP1 LDCU UR4, c[0x0][0x438] ;  /* 0x00008700ff0497ac */ /* 0x000e620008000800 */
[----:B------:R-:W-:-:S13]  /*0580*/  BRA.U !UP1, `(.L_x_339) ;  /* 0x0000000109187547 */ /* 0x000fda000b800000 */
[----:B------:R-:W-:-:S13]  /*0590*/  PLOP3.LUT P2, PT, PT, PT, UP5, 0x80, 0x8 ;  /* 0x000000000008781c */ /* 0x000fda0003f4f058 */
[----:B------:R-:W1:Y:S04]  /*05a0*/  @P2 LDG.E R2, desc[UR24][R8.64+0x4] ;  /* 0x0000041808022981 */ /* 0x000e68000c1e1900 */
[----:B------:R-:W2:Y:S01]  /*05b0*/  @!P2 LDG.E R4, desc[UR24][R8.64] ;  /* 0x000000180804a981 */ /* 0x000ea2000c1e1900 */
[----:B-1----:R-:W-:-:S13]  /*05c0*/  @P2 R2UR UR4, R2 ;  /* 0x00000000020422ca */ /* 0x002fda00000e0000 */
[----:B------:R-:W-:-:S07]  /*05d0*/  @UP5 UIADD3 UR4, UPT, UPT, UR4, -UR13, URZ ;  /* 0x8000000d04045290 */ /* 0x000fce000fffe0ff */
[----:B--2---:R-:W-:Y:S02]  /*05e0*/  @!P2 R2UR UR4, R4 ;  /* 0x000000000404a2ca */ /* 0x004fe400000e0000 */
.L_x_339:
[----:B-----5:R-:W-:Y:S01]  /*05f0*/  @P0 R2UR UR26, R0 ;  /* 0x00000000001a02ca */ /* 0x020fe200000e0000 */
[----:B------:R-:W-:Y:S01]  /*0600*/  @!UP0 UISETP.NE.AND.EX UP2, UPT, UR5, URZ, UPT, UP2 ;  /* 0x000000ff0500828c */ /* 0x000fe2000bf45320 */
[----:B-1----:R-:W-:-:S13]  /*0610*/  @!P1 EXIT ;  /* 0x000000000000994d */ /* 0x002fda0003800000 */
[----:B------:R-:W1:Y:S01]  /*0620*/  LDCU UR20, c[0x0][0x508] ;  /* 0x0000a100ff1477ac */ /* 0x000e620008000800 */
[----:B------:R-:W-:Y:S02]  /*0630*/  @!UP0 USEL UR6, UR6, URZ, UP2 ;  /* 0x000000ff06068287 */ /* 0x000fe40009000000 */
[----:B------:R-:W-:Y:S02]  /*0640*/  @UP0 UIADD3 UR26, UPT, UPT, UR26, -UR12, URZ ;  /* 0x8000000c1a1a0290 */ /* 0x000fe4000fffe0ff */
[----:B------:R-:W-:Y:S02]  /*0650*/  @!UP0 UIADD3 UR26, UPT, UPT, UR6, UR4, -UR12 ;  /* 0x00000004061a8290 */ /* 0x000fe4000fffe80c */
[----:B------:R-:W-:Y:S02]  /*0660*/  UIADD3 UR5, UPT, UPT, UR14, 0x1, URZ ;  /* 0x000000010e057890 */ /* 0x000fe4000fffe0ff */
[----:B------:R-:W-:Y:S02]  /*0670*/  UIADD3 UR7, UPT, UPT, UR26, 0x3f, URZ ;  /* 0x0000003f1a077890 */ /* 0x000fe4000fffe0ff */
[----:B------:R-:W-:-:S02]  /*0680*/  ULEA UR5, UR5, -UR27, 0x7 ;  /* 0x8000001b05057291 */ /* 0x000fc4000f8e38ff */
[----:B------:R-:W-:Y:S02]  /*0690*/  USHF.R.S32.HI UR6, URZ, 0x1f, UR7 ;  /* 0x0000001fff067899 */ /* 0x000fe40008011407 */
[----:B-1----:R-:W-:Y:S02]  /*06a0*/  UIADD3 UR5, UPT, UPT, UR7, UR20, UR5 ;  /* 0x0000001407057290 */ /* 0x002fe4000fffe005 */
[----:B------:R-:W-:Y:S02]  /*06b0*/  ULEA.HI UR6, UR6, UR7, URZ, 0x6 ;  /* 0x0000000706067291 */ /* 0x000fe4000f8f30ff */
[----:B------:R-:W-:Y:S02]  /*06c0*/  USHF.R.S32.HI UR4, URZ, 0x1f, UR5 ;  /* 0x0000001fff047899 */ /* 0x000fe40008011405 */
[----:B------:R-:W-:Y:S02]  /*06d0*/  USHF.R.S32.HI UR6, URZ, 0x6, UR6 ;  /* 0x00000006ff067899 */ /* 0x000fe40008011406 */
[----:B------:R-:W-:-:S04]  /*06e0*/  ULEA.HI UR4, UR4, UR5, URZ, 0x6 ;  /* 0x0000000504047291 */ /* 0x000fc8000f8f30ff */
[----:B------:R-:W-:-:S04]  /*06f0*/  USHF.R.S32.HI UR4, URZ, 0x6, UR4 ;  /* 0x00000006ff047899 */ /* 0x000fc80008011404 */
[----:B------:R-:W-:-:S04]  /*0700*/  UISETP.LT.AND UP0, UPT, UR6, UR4, UPT ;  /* 0x000000040600728c */ /* 0x000fc8000bf01270 */
[----:B------:R-:W-:-:S04]  /*0710*/  USEL UR19, UR6, UR4, UP0 ;  /* 0x0000000406137287 */ /* 0x000fc80008000000 */
[----:B------:R-:W-:-:S09]  /*0720*/  UISETP.GT.AND UP0, UPT, UR19, URZ, UPT ;  /* 0x000000ff1300728c */ /* 0x000fd2000bf04270 */
[----:B------:R-:W-:Y:S05]  /*0730*/  BRA.U UP0, `(.L_x_340) ;  /* 0x0000000d00107547 */ /* 0x000fea000b800000 */
        /* <DEDUP_REMOVED lines=27> */
.L_x_341:
        /* <DEDUP_REMOVED lines=55> */
.L_x_343:
[----:B------:R-:W-:Y:S05]  /*0c60*/  BSYNC.RECONVERGENT B0 ;  /* 0x0000000000007941 */ /* 0x000fea0003800200 */
.L_x_342:
        /* <DEDUP_REMOVED lines=22> */
.L_x_345:
[----:B------:R-:W-:Y:S05]  /*0dd0*/  BSYNC.RECONVERGENT B0 ;  /* 0x0000000000007941 */ /* 0x000fea0003800200 */
.L_x_344:
        /* <DEDUP_REMOVED lines=22> */
.L_x_347:
[----:B------:R-:W-:Y:S05]  /*0f40*/  BSYNC.RECONVERGENT B0 ;  /* 0x0000000000007941 */ /* 0x000fea0003800200 */
.L_x_346:
        /* <DEDUP_REMOVED lines=23> */
.L_x_349:
[----:B------:R-:W-:Y:S05]  /*10c0*/  BSYNC.RECONVERGENT B0 ;  /* 0x0000000000007941 */ /* 0x000fea0003800200 */
.L_x_348:
        /* <DEDUP_REMOVED lines=10> */
.L_x_351:
[----:B------:R-:W-:Y:S05]  /*1170*/  BSYNC.RECONVERGENT B0 ;  /* 0x0000000000007941 */ /* 0x000fea0003800200 */
.L_x_350:
        /* <DEDUP_REMOVED lines=10> */
.L_x_353:
[----:B------:R-:W-:Y:S05]  /*1220*/  BSYNC.RECONVERGENT B0 ;  /* 0x0000000000007941 */ /* 0x000fea0003800200 */
.L_x_352:
        /* <DEDUP_REMOVED lines=10> */
.L_x_355:
[----:B------:R-:W-:Y:S05]  /*12d0*/  BSYNC.RECONVERGENT B0 ;  /* 0x0000000000007941 */ /* 0x000fea0003800200 */
.L_x_354:
        /* <DEDUP_REMOVED lines=10> */
.L_x_340:
        /* <DEDUP_REMOVED lines=21> */
.L_x_356:
[----:B------:R-:W1:Y:S01]  /*14d0*/  LDCU.64 UR10, c[0x0][0x3b8] ;  /* 0x00007700ff0a77ac */ /* 0x000e620008000a00 */
[----:B------:R-:W-:-:S04]  /*14e0*/  UIADD3 UR6, UPT, UPT, UR12, UR13, URZ ;  /* 0x0000000d0c067290 */ /* 0x000fc8000fffe0ff */
[----:B-1----:R-:W-:Y:S02]  /*14f0*/  UIMAD.WIDE.U32 UR14, UR6, UR10, URZ ;  /* 0x0000000a060e72a5 */ /* 0x002fe4000f8e00ff */
[----:B------:R-:W-:-:S04]  /*1500*/  UIMAD UR6, UR6, UR11, URZ ;  /* 0x0000000b060672a4 */ /* 0x000fc8000f8e02ff */
[----:B------:R-:W-:Y:S02]  /*1510*/  UIADD3 UR6, UPT, UPT, UR15, UR6, URZ ;  /* 0x000000060f067290 */ /* 0x000fe4000fffe0ff */
.L_x_357:
        /* <DEDUP_REMOVED lines=21> */
[----:B------:R-:W-:-:S04]  /*1670*/  LOP3.LUT R2, R0, UR21, RZ, 0x3c, !PT ;  /* 0x0000001500027c12 */ /* 0x000fc8000f8e3cff */
[----:B------:R-:W-:-:S07]  /*1680*/  ISETP.GE.AND P0, PT, R2, RZ, PT ;  /* 0x000000ff0200720c */ /* 0x000fce0003f06270 */
        /* <DEDUP_REMOVED lines=16> */
.L_x_358:
[----:B------:R-:W1:Y:S01]  /*1790*/  LDCU.64 UR8, c[0x0][0x3c0] ;  /* 0x00007800ff0877ac */ /* 0x000e620008000a00 */
[----:B------:R-:W-:-:S04]  /*17a0*/  UIADD3 UR12, UPT, UPT, UR12, UR13, URZ ;  /* 0x0000000d0c0c7290 */ /* 0x000fc8000fffe0ff */
[----:B-1----:R-:W-:Y:S02]  /*17b0*/  UIMAD.WIDE.U32 UR4, UR12, UR8, URZ ;  /* 0x000000080c0472a5 */ /* 0x002fe4000f8e00ff */
[----:B------:R-:W-:-:S04]  /*17c0*/  UIMAD UR12, UR12, UR9, URZ ;  /* 0x000000090c0c72a4 */ /* 0x000fc8000f8e02ff */
[----:B------:R-:W-:-:S12]  /*17d0*/  UIADD3 UR5, UPT, UPT, UR5, UR12, URZ ;  /* 0x0000000c05057290 */ /* 0x000fd8000fffe0ff */
.L_x_359:
        /* <DEDUP_REMOVED lines=11> */
[----:B------:R-:W-:Y:S01]  /*1890*/  IADD3 R18, P0, PT, R239, UR4, RZ ;  /* 0x00000004ef127c10 */ /* 0x000fe2000ff1e0ff */
[----:B------:R-:W-:Y:S01]  /*18a0*/  IMAD.MOV.U32 R11, RZ, RZ, RZ ;  /* 0x000000ffff0b7224 */ /* 0x000fe200078e00ff */
[----:B------:R-:W-:Y:S01]  /*18b0*/  LOP3.LUT R234, R5, 0x18, R218, 0x78, !PT ;  /* 0x0000001805ea7812 */ /* 0x000fe200078e78da */
[----:B------:R-:W-:Y:S01]  /*18c0*/  IMAD.X R21, RZ, RZ, UR6, P1 ;  /* 0x00000006ff157e24 */ /* 0x000fe200088e06ff */
[----:B------:R-:W5:Y:S01]  /*18d0*/  LDCU.64 UR16, c[0x0][0x388] ;  /* 0x00007100ff1077ac */ /* 0x000f620008000a00 */
[----:B------:R-:W-:Y:S01]  /*18e0*/  IMAD.X R19, RZ, RZ, UR5, P0 ;  /* 0x00000005ff137e24 */ /* 0x000fe200080e06ff */
[----:B------:R-:W-:Y:S01]  /*18f0*/  IADD3 R16, P0, PT, R239, UR30, RZ ;  /* 0x0000001eef107c10 */ /* 0x000fe2000ff1e0ff */
[----:B------:R-:W-:Y:S01]  /*1900*/  IMAD.WIDE.U32 R20, R10, UR10, R20 ;  /* 0x0000000a0a147c25 */ /* 0x000fe2000f8e0014 */
[----:B------:R-:W2:Y:S01]  /*1910*/  LDCU.128 UR4, c[0x0][0x3d0] ;  /* 0x00007a00ff0477ac */ /* 0x000ea20008000c00 */
[----:B------:R-:W-:Y:S01]  /*1920*/  LOP3.LUT R13, R240, 0x1f20, RZ, 0xc0, !PT ;  /* 0x00001f20f00d7812 */ /* 0x000fe200078ec0ff */
[----:B------:R-:W-:Y:S01]  /*1930*/  BSSY.RECONVERGENT B0, `(.L_x_360) ;  /* 0x0000042000007945 */ /* 0x000fe20003800200 */
[----:B------:R-:W-:Y:S01]  /*1940*/  IMAD.WIDE.U32 R18, R10, UR8, R18 ;  /* 0x000000080a127c25 */ /* 0x000fe2000f8e0012 */
[----:B------:R-:W-:-:S02]  /*1950*/  SHF.L.U32 R125, R218, 0x5, RZ ;  /* 0x00000005da7d7819 */ /* 0x000fc400000006ff */
[----:B---3--:R-:W-:Y:S01]  /*1960*/  MOV R12, UR12 ;  /* 0x0000000c000c7c02 */ /* 0x008fe20008000f00 */
[C---:B------:R-:W-:Y:S01]  /*1970*/  IMAD R21, R10.reuse, UR11, R21 ;  /* 0x0000000b0a157c24 */ /* 0x040fe2000f8e0215 */
[----:B------:R-:W-:Y:S01]  /*1980*/  LOP3.LUT R234, R13, R234, RZ, 0xfc, !PT ;  /* 0x000000ea0dea7212 */ /* 0x000fe200078efcff */
[----:B------:R-:W-:Y:S01]  /*1990*/  IMAD R19, R10, UR9, R19 ;  /* 0x000000090a137c24 */ /* 0x000fe2000f8e0213 */
[----:B------:R-:W-:Y:S01]  /*19a0*/  SHF.R.U32.HI R221, RZ, 0x1, R218 ;  /* 0x00000001ffdd7819 */ /* 0x000fe200000116da */
[----:B------:R-:W-:Y:S01]  /*19b0*/  IMAD.X R17, RZ, RZ, UR28, P0 ;  /* 0x0000001cff117e24 */ /* 0x000fe200080e06ff */
[C---:B------:R-:W-:Y:S01]  /*19c0*/  LOP3.LUT R238, R239.reuse, 0x20, RZ, 0xfc, !PT ;  /* 0x00000020efee7812 */ /* 0x040fe200078efcff */
[----:B------:R-:W-:Y:S01]  /*19d0*/  IMAD.SHL.U32 R228, R218, 0x10, RZ ;  /* 0x00000010dae47824 */ /* 0x000fe200078e00ff */
[----:B------:R-:W-:Y:S01]  /*19e0*/  LOP3.LUT R235, R239, 0x40, RZ, 0xfc, !PT ;  /* 0x00000040efeb7812 */ /* 0x000fe200078efcff */
[----:B------:R-:W-:-:S04]  /*19f0*/  IMAD.WIDE.U32 R12, R12, UR21, R16 ;  /* 0x000000150c0c7c25 */ /* 0x000fc8000f8e0010 */
[C---:B--2---:R-:W-:Y:S02]  /*1a00*/  IMAD R15, R7.reuse, UR4, RZ ;  /* 0x00000004070f7c24 */ /* 0x044fe4000f8e02ff */
[----:B------:R-:W-:Y:S02]  /*1a10*/  IMAD R7, R7, UR6, RZ ;  /* 0x0000000607077c24 */ /* 0x000fe4000f8e02ff */
[C---:B------:R-:W-:Y:S01]  /*1a20*/  IMAD R232, R4.reuse, UR5, R15 ;  /* 0x0000000504e87c24 */ /* 0x040fe2000f8e020f */
[----:B------:R-:W-:Y:S01]  /*1a30*/  UMOV UR5, 0x400 ;  /* 0x0000040000057882 */ /* 0x000fe20000000000 */
[C---:B------:R-:W-:Y:S01]  /*1a40*/  IMAD R7, R4.reuse, UR7, R7 ;  /* 0x0000000704077c24 */ /* 0x040fe2000f8e0207 */
[----:B------:R-:W-:Y:S01]  /*1a50*/  ULEA UR5, UR29, UR5, 0x18 ;  /* 0x000000051d057291 */ /* 0x000fe2000f8ec0ff */
[----:B------:R-:W-:-:S04]  /*1a60*/  IMAD.WIDE.U32 R14, R4, UR4, R20 ;  /* 0x00000004040e7c25 */ /* 0x000fc8000f8e0014 */
[----:B------:R-:W-:Y:S01]  /*1a70*/  IMAD.WIDE.U32 R4, R4, UR6, R18 ;  /* 0x0000000604047c25 */ /* 0x000fe2000f8e0012 */
[----:B-----5:R-:W-:Y:S02]  /*1a80*/  LEA R233, P1, R14, UR16, 0x1 ;  /* 0x000000100ee97c11 */ /* 0x020fe4000f8208ff */
[----:B------:R-:W-:Y:S01]  /*1a90*/  LEA R234, R234, UR5, 0x1 ;  /* 0x00000005eaea7c11 */ /* 0x000fe2000f8e08ff */
[----:B------:R-:W-:Y:S01]  /*1aa0*/  IMAD.IADD R232, R15, 0x1, R232 ;  /* 0x000000010fe87824 */ /* 0x000fe200078e02e8 */
[----:B----4-:R-:W-:Y:S01]  /*1ab0*/  LEA R231, P0, R4, UR14, 0x1 ;  /* 0x0000000e04e77c11 */ /* 0x010fe2000f8008ff */
[----:B------:R-:W-:Y:S01]  /*1ac0*/  UIADD3 UR14, UPT, UPT, -UR23, UR27, URZ ;  /* 0x0000001b170e7290 */ /* 0x000fe2000fffe1ff */
[----:B------:R-:W-:Y:S01]  /*1ad0*/  IADD3 R230, PT, PT, R5, R7, RZ ;  /* 0x0000000705e67210 */ /* 0x000fe20007ffe0ff */
[----:B------:R-:W-:Y:S01]  /*1ae0*/  IMAD.U32 R15, RZ, RZ, UR13 ;  /* 0x0000000dff0f7e24 */ /* 0x000fe2000f8e00ff */
[----:B------:R-:W-:Y:S01]  /*1af0*/  LEA.HI.X R232, R14, UR17, R232, 0x1, P1 ;  /* 0x000000110ee87c11 */ /* 0x000fe200088f0ce8 */
[----:B-1----:R-:W-:Y:S01]  /*1b00*/  IMAD.WIDE.U32 R8, R9, 0x80, R10 ;  /* 0x0000008009087825 */ /* 0x002fe200078e000a */
[----:B------:R-:W-:-:S02]  /*1b10*/  LEA.HI.X R230, R4, UR15, R230, 0x1, P0 ;  /* 0x0000000f04e67c11 */ /* 0x000fc400080f0ce6 */
[----:B------:R-:W-:Y:S01]  /*1b20*/  ISETP.GE.AND P0, PT, R10, UR14, PT ;  /* 0x0000000e0a007c0c */ /* 0x000fe2000bf06270 */
[----:B------:R-:W-:Y:S01]  /*1b30*/  IMAD R15, R15, UR21, R13 ;  /* 0x000000150f0f7c24 */ /* 0x000fe2000f8e020d */
[----:B------:R-:W-:-:S04]  /*1b40*/  LOP3.LUT R4, R220, 0x18, RZ, 0xc0, !PT ;  /* 0x00000018dc047812 */ /* 0x000fc800078ec0ff */
[----:B------:R-:W-:-:S07]  /*1b50*/  LOP3.LUT R4, R4, 0xc0, R125, 0xf8, !PT ;  /* 0x000000c004047812 */ /* 0x000fce00078ef87d */
        /* <DEDUP_REMOVED lines=30> */
.L_x_362:
[----:B------:R2:W-:Y:S02]  /*1d40*/  STS.128 [R234+0x4000], RZ ;  /* 0x004000ffea007388 */ /* 0x0005e40000000c00 */
.L_x_361:
[----:B------:R-:W-:Y:S05]  /*1d50*/  BSYNC.RECONVERGENT B0 ;  /* 0x0000000000007941 */ /* 0x000fea0003800200 */
.L_x_360:
[----:B------:R-:W-:Y:S01]  /*1d60*/  IADD3 R2, PT, PT, R10, 0x20, RZ ;  /* 0x000000200a027810 */ /* 0x000fe20007ffe0ff */
[----:B------:R-:W-:Y:S03]  /*1d70*/  BSSY.RECONVERGENT B0, `(.L_x_363) ;  /* 0x0000024000007945 */ /* 0x000fe60003800200 */
[----:B------:R-:W-:-:S13]  /*1d80*/  ISETP.GE.AND P0, PT, R2, UR14, PT ;  /* 0x0000000e02007c0c */ /* 0x000fda000bf06270 */
[----:B------:R-:W-:Y:S05]  /*1d90*/  @P0 BRA `(.L_x_364) ;  /* 0x0000000000840947 */ /* 0x000fea0003800000 */
[----:B------:R-:W4:Y:S01]  /*1da0*/  LDCU.64 UR12, c[0x0][0x3b0] ;  /* 0x00007600ff0c77ac */ /* 0x000f220008000a00 */
[----:B------:R-:W-:Y:S01]  /*1db0*/  IADD3 R5, P0, PT, R8, 0x20, RZ ;  /* 0x0000002008057810 */ /* 0x000fe20007f1e0ff */
[----:B------:R-:W-:Y:S01]  /*1dc0*/  IMAD.MOV.U32 R16, RZ, RZ, R12 ;  /* 0x000000ffff107224 */ /* 0x000fe200078e000c */
[----:B------:R-:W-:Y:S01]  /*1dd0*/  MOV R17, R15 ;  /* 0x0000000f00117202 */ /* 0x000fe20000000f00 */
[----:B------:R-:W5:Y:S02]  /*1de0*/  LDCU UR4, c[0x0][0x440] ;  /* 0x00008800ff0477ac */ /* 0x000f640008000800 */
[----:B------:R-:W-:Y:S01]  /*1df0*/  IMAD.X R0, RZ, RZ, R9, P0 ;  /* 0x000000ffff007224 */ /* 0x000fe200000e0609 */
[----:B------:R-:W1:Y:S03]  /*1e00*/  LDCU.64 UR6, c[0x0][0x380] ;  /* 0x00007000ff0677ac */ /* 0x000e660008000a00 */
[----:B----4-:R-:W-:-:S02]  /*1e10*/  IMAD R0, R0, UR12, RZ ;  /* 0x0000000c00007c24 */ /* 0x010fc4000f8e02ff */
[----:B------:R-:W-:Y:S01]  /*1e20*/  IMAD.WIDE.U32 R16, R5, UR12, R16 ;  /* 0x0000000c05107c25 */ /* 0x000fe2000f8e0010 */
[----:B-----5:R-:W-:-:S03]  /*1e30*/  ISETP.GE.AND P1, PT, R239, UR4, PT ;  /* 0x00000004ef007c0c */ /* 0x020fc6000bf26270 */
[----:B------:R-:W-:Y:S01]  /*1e40*/  IMAD R0, R5, UR13, R0 ;  /* 0x0000000d05007c24 */ /* 0x000fe2000f8e0200 */
[----:B------:R-:W-:Y:S02]  /*1e50*/  ISETP.GE.AND P0, PT, R238, UR4, PT ;  /* 0x00000004ee007c0c */ /* 0x000fe4000bf06270 */
[----:B-1-3--:R-:W-:Y:S01]  /*1e60*/  LEA R18, P2, R16, UR6, 0x1 ;  /* 0x0000000610127c11 */ /* 0x00afe2000f8408ff */
        /* <DEDUP_REMOVED lines=19> */
.L_x_365:
[----:B------:R3:W-:Y:S02]  /*1fa0*/  STS.128 [R234+0x4800], RZ ;  /* 0x004800ffea007388 */ /* 0x0007e40000000c00 */
.L_x_364:
[----:B------:R-:W-:Y:S05]  /*1fb0*/  BSYNC.RECONVERGENT B0 ;  /* 0x0000000000007941 */ /* 0x000fea0003800200 */
.L_x_363:
[----:B------:R-:W-:Y:S01]  /*1fc0*/  IADD3 R0, PT, PT, R10, 0x40, RZ ;  /* 0x000000400a007810 */ /* 0x000fe20007ffe0ff */
[----:B------:R-:W-:Y:S03]  /*1fd0*/  BSSY.RECONVERGENT B0, `(.L_x_366) ;  /* 0x0000024000007945 */ /* 0x000fe60003800200 */
[----:B------:R-:W-:-:S13]  /*1fe0*/  ISETP.GE.AND P0, PT, R0, UR14, PT ;  /* 0x0000000e00007c0c */ /* 0x000fda000bf06270 */
        /* <DEDUP_REMOVED lines=13> */
[----:B---34-:R-:W-:Y:S01]  /*20c0*/  LEA R18, P2, R16, UR6, 0x1 ;  /* 0x0000000610127c11 */ /* 0x018fe2000f8408ff */
        /* <DEDUP_REMOVED lines=19> */
.L_x_368:
[----:B------:R3:W-:Y:S02]  /*2200*/  STS.128 [R234+0x5000], RZ ;  /* 0x005000ffea007388 */ /* 0x0007e40000000c00 */
.L_x_367:
[----:B------:R-:W-:Y:S05]  /*2210*/  BSYNC.RECONVERGENT B0 ;  /* 0x0000000000007941 */ /* 0x000fea0003800200 */
.L_x_366:
        /* <DEDUP_REMOVED lines=14> */
[C---:B------:R-:W-:Y:S01]  /*2300*/  IMAD R5, R0.reuse, UR13, R5 ;  /* 0x0000000d00057c24 */ /* 0x040fe2000f8e0205 */
        /* <DEDUP_REMOVED lines=23> */
.L_x_371:
[----:B------:R2:W-:Y:S02]  /*2480*/  STS.128 [R234+0x5800], RZ ;  /* 0x005800ffea007388 */ /* 0x0005e40000000c00 */
.L_x_370:
[----:B------:R-:W-:Y:S05]  /*2490*/  BSYNC.RECONVERGENT B0 ;  /* 0x0000000000007941 */ /* 0x000fea0003800200 */
.L_x_369:
        /* <DEDUP_REMOVED lines=10> */
[----:B------:R-:W-:Y:S02]  /*2540*/  IMAD.U32 R5, RZ, RZ, UR12 ;  /* 0x0000000cff057e24 */ /* 0x000fe4000f8e00ff */
[----:B------:R-:W-:Y:S01]  /*2550*/  IMAD.U32 R9, RZ, RZ, UR33 ;  /* 0x00000021ff097e24 */ /* 0x000fe2000f8e00ff */
        /* <DEDUP_REMOVED lines=21> */
.L_x_374:
[----:B------:R2:W-:Y:S02]  /*26b0*/  STS.128 [R234+0x8000], RZ ;  /* 0x008000ffea007388 */ /* 0x0005e40000000c00 */
.L_x_373:
[----:B------:R-:W-:Y:S05]  /*26c0*/  BSYNC.RECONVERGENT B0 ;  /* 0x0000000000007941 */ /* 0x000fea0003800200 */
.L_x_372:
        /* <DEDUP_REMOVED lines=10> */
[----:B------:R-:W-:-:S04]  /*2770*/  IMAD.U32 R0, RZ, RZ, UR17 ;  /* 0x00000011ff007e24 */ /* 0x000fc8000f8e00ff */
        /* <DEDUP_REMOVED lines=22> */
.L_x_377:
[----:B------:R1:W-:Y:S02]  /*28e0*/  STS.128 [R234+0x8800], RZ ;  /* 0x008800ffea007388 */ /* 0x0003e40000000c00 */
.L_x_376:
[----:B------:R-:W-:Y:S05]  /*28f0*/  BSYNC.RECONVERGENT B0 ;  /* 0x0000000000007941 */ /* 0x000fea0003800200 */
.L_x_375:
[----:B------:R-:W5:Y:S01]  /*2900*/  LDCU UR6, c[0x0][0x3e0] ;  /* 0x00007c00ff0677ac */ /* 0x000f620008000800 */
[----:B------:R-:W0:Y:S01]  /*2910*/  LDGDEPBAR ;  /* 0x00000000000079af */ /* 0x000e220000000000 */
[----:B------:R-:W-:Y:S01]  /*2920*/  IMAD.U32 R0, RZ, RZ, UR23 ;  /* 0x00000017ff007e24 */ /* 0x000fe2000f8e00ff */
[----:B------:R-:W-:Y:S01]  /*2930*/  LOP3.LUT R5, R221, 0x1f0, RZ, 0xc0, !PT ;  /* 0x000001f0dd057812 */ /* 0x000fe200078ec0ff */
[----:B------:R-:W-:Y:S01]  /*2940*/  UIMAD.WIDE.U32 UR16, UR31, UR13, URZ ;  /* 0x0000000d1f1072a5 */ /* 0x000fe2000f8e00ff */
[----:B------:R-:W-:Y:S01]  /*2950*/  LOP3.LUT R11, R10, 0x7, RZ, 0xc0, !PT ;  /* 0x000000070a0b7812 */ /* 0x000fe200078ec0ff */
[----:B------:R-:W-:Y:S01]  /*2960*/  UIMAD UR30, UR30, UR13, URZ ;  /* 0x0000000d1e1e72a4 */ /* 0x000fe2000f8e02ff */
[----:B------:R-:W-:Y:S01]  /*2970*/  IADD3 R0, PT, PT, R5, 0x1, R0 ;  /* 0x0000000105007810 */ /* 0x000fe20007ffe000 */
[----:B------:R-:W-:Y:S01]  /*2980*/  BSSY.RECONVERGENT B0, `(.L_x_378) ;  /* 0x000002c000007945 */ /* 0x000fe20003800200 */
[----:B------:R-:W-:Y:S01]  /*2990*/  LOP3.LUT R5, R218, 0x1f, RZ, 0xc0, !PT ;  /* 0x0000001fda057812 */ /* 0x000fe200078ec0ff */
[----:B------:R-:W-:Y:S01]  /*29a0*/  UIADD3 UR30, UPT, UPT, UR17, UR30, URZ ;  /* 0x0000001e111e7290 */ /* 0x000fe2000fffe0ff */
[----:B------:R-:W-:Y:S01]  /*29b0*/  IADD3 R124, PT, PT, R0, -UR27, R11 ;  /* 0x8000001b007c7c10 */ /* 0x000fe2000fffe00b */
[----:B-----5:R-:W-:-:S04]  /*29c0*/  UIMAD UR6, UR22, UR6, UR21 ;  /* 0x00000006160672a4 */ /* 0x020fc8000f8e0215 */
[----:B------:R-:W-:Y:S01]  /*29d0*/  USHF.L.U32 UR6, UR6, 0x5, URZ ;  /* 0x0000000506067899 */ /* 0x000fe200080006ff */
[----:B------:R-:W-:-:S04]  /*29e0*/  DEPBAR.LE SB0, 0x0 ;  /* 0x000080000000791a */ /* 0x000fc80000000000 */
[----:B------:R-:W-:Y:S01]  /*29f0*/  BAR.SYNC.DEFER_BLOCKING 0x0 ;  /* 0x0000000000007b1d */ /* 0x000fe20000010000 */
[----:B------:R-:W-:Y:S01]  /*2a00*/  IADD3 R0, P1, P0, R6, UR6, R5 ;  /* 0x0000000606007c10 */ /* 0x000fe2000f83e005 */
[----:B------:R-:W-:Y:S01]  /*2a10*/  USHF.R.S32.HI UR6, URZ, 0x1f, UR6 ;  /* 0x0000001fff067899 */ /* 0x000fe20008011406 */
[----:B------:R-:W-:-:S05]  /*2a20*/  IMAD.U32 R5, RZ, RZ, UR26 ;  /* 0x0000001aff057e24 */ /* 0x000fca000f8e00ff */
[----:B------:R-:W-:Y:S02]  /*2a30*/  IADD3.X R3, PT, PT, R3, UR6, RZ, P1, P0 ;  /* 0x0000000603037c10 */ /* 0x000fe40008fe04ff */
[----:B------:R-:W-:Y:S01]  /*2a40*/  IADD3 R124, PT, PT, R124, UR20, R5 ;  /* 0x000000147c7c7c10 */ /* 0x000fe2000fffe005 */
[----:B------:R-:W-:Y:S06]  /*2a50*/  @P3 BRA `(.L_x_379) ;  /* 0x00000000006c3947 */ /* 0x000fec0003800000 */
[----:B------:R-:W5:Y:S01]  /*2a60*/  LDCU UR6, c[0x0][0x440] ;  /* 0x00008800ff0677ac */ /* 0x000f620008000800 */
[----:B------:R-:W-:Y:S02]  /*2a70*/  IMAD.U32 R6, RZ, RZ, UR16 ;  /* 0x00000010ff067e24 */ /* 0x000fe4000f8e00ff */
[----:B------:R-:W-:Y:S02]  /*2a80*/  IMAD.U32 R5, RZ, RZ, UR30 ;  /* 0x0000001eff057e24 */ /* 0x000fe4000f8e00ff */
[----:B------:R-:W-:Y:S01]  /*2a90*/  IMAD.U32 R7, RZ, RZ, UR17 ;  /* 0x00000011ff077e24 */ /* 0x000fe2000f8e00ff */
[----:B-1----:R-:W-:-:S04]  /*2aa0*/  LEA R8, P2, R6, R231, 0x1 ;  /* 0x000000e706087211 */ /* 0x002fc800078408ff */
        /* <DEDUP_REMOVED lines=20> */
.L_x_380:
[----:B------:R1:W-:Y:S01]  /*2bf0*/  STS.128 [R234+0xb000], RZ ;  /* 0x00b000ffea007388 */ /* 0x0003e20000000c00 */
[----:B------:R-:W-:Y:S05]  /*2c00*/  BRA `(.L_x_381) ;  /* 0x00000000000c7947 */ /* 0x000fea0003800000 */
.L_x_379:
[----:B------:R1:W-:Y:S04]  /*2c10*/  STS.128 [R234+0x9000], RZ ;  /* 0x009000ffea007388 */ /* 0x0003e80000000c00 */
[----:B------:R1:W-:Y:S04]  /*2c20*/  STS.128 [R234+0xa000], RZ ;  /* 0x00a000ffea007388 */ /* 0x0003e80000000c00 */
[----:B------:R1:W-:Y:S02]  /*2c30*/  STS.128 [R234+0xb000], RZ ;  /* 0x00b000ffea007388 */ /* 0x0003e40000000c00 */
.L_x_381:
[----:B------:R-:W-:Y:S05]  /*2c40*/  BSYNC.RECONVERGENT B0 ;  /* 0x0000000000007941 */ /* 0x000fea0003800200 */
.L_x_378:
[----:B------:R-:W-:Y:S01]  /*2c50*/  ISETP.GE.AND P0, PT, R2, UR7, PT ;  /* 0x0000000702007c0c */ /* 0x000fe2000bf06270 */
[----:B------:R-:W-:Y:S01]  /*2c60*/  BSSY.RECONVERGENT B0, `(.L_x_382) ;  /* 0x0000024000007945 */ /* 0x000fe20003800200 */
[----:B------:R-:W-:Y:S02]  /*2c70*/  LOP3.LUT R219, R228, 0x3e00, RZ, 0xc0, !PT ;  /* 0x00003e00e4db7812 */ /* 0x000fe400078ec0ff */
[----:B-1----:R-:W-:Y:S02]  /*2c80*/  LOP3.LUT R8, R125, 0x120, RZ, 0xc0, !PT ;  /* 0x000001207d087812 */ /* 0x002fe400078ec0ff */
[----:B------:R-:W-:Y:S02]  /*2c90*/  LOP3.LUT R2, R4, 0x8, R221, 0x78, !PT ;  /* 0x0000000804027812 */ /* 0x000fe400078e78dd */
[----:B------:R-:W-:-:S05]  /*2ca0*/  LOP3.LUT R7, R218, 0x8, RZ, 0xc0, !PT ;  /* 0x00000008da077812 */ /* 0x000fca00078ec0ff */
[----:B------:R1:W-:Y:S04]  /*2cb0*/  @P0 STS.128 [R234+0x9800], RZ ;  /* 0x009800ffea000388 */ /* 0x0003e80000000c00 */
[----:B------:R1:W-:Y:S04]  /*2cc0*/  @P0 STS.128 [R234+0xa800], RZ ;  /* 0x00a800ffea000388 */ /* 0x0003e80000000c00 */
[----:B------:R1:W-:Y:S01]  /*2cd0*/  @P0 STS.128 [R234+0xb800], RZ ;  /* 0x00b800ffea000388 */ /* 0x0003e20000000c00 */
[----:B------:R-:W-:Y:S05]  /*2ce0*/  @P0 BRA `(.L_x_383) ;  /* 0x00000000006c0947 */ /* 0x000fea0003800000 */
[----:B------:R-:W5:Y:S01]  /*2cf0*/  LDCU UR6, c[0x0][0x440] ;  /* 0x00008800ff0677ac */ /* 0x000f620008000800 */
[----:B------:R-:W-:-:S04]  /*2d00*/  ULEA UR12, UP0, UR8, UR16, 0x5 ;  /* 0x00000010080c7291 */ /* 0x000fc8000f8028ff */
[----:B------:R-:W-:Y:S02]  /*2d10*/  ULEA.HI.X UR7, UR8, UR30, UR9, 0x5, UP0 ;  /* 0x0000001e08077291 */ /* 0x000fe400080f2c09 */
        /* <DEDUP_REMOVED lines=23> */
.L_x_384:
[----:B------:R1:W-:Y:S02]  /*2e90*/  STS.128 [R234+0xb800], RZ ;  /* 0x00b800ffea007388 */ /* 0x0003e40000000c00 */
.L_x_383:
[----:B------:R-:W-:Y:S05]  /*2ea0*/  BSYNC.RECONVERGENT B0 ;  /* 0x0000000000007941 */ /* 0x000fea0003800200 */
.L_x_382:
        /* <DEDUP_REMOVED lines=20> */
[----:B---34-:R-:W3:Y:S04]  /*2ff0*/  LDSM.16.M88.4 R16, [R130+0x6c00] ;  /* 0x006c00008210783b */ /* 0x018ee80000000200 */
[----:B--2---:R-:W-:Y:S04]  /*3000*/  LDSM.16.M88.4 R12, [R126+0x1000] ;  /* 0x001000007e0c783b */ /* 0x004fe80000000200 */
[----:B-1----:R-:W1:Y:S04]  /*3010*/  LDSM.16.M88.4 R8, [R127+0x6000] ;  /* 0x006000007f08783b */ /* 0x002e680000000200 */
[----:B------:R-:W2:Y:S04]  /*3020*/  LDSM.16.M88.4 R4, [R127+0x6400] ;  /* 0x006400007f04783b */ /* 0x000ea80000000200 */
[----:B------:R-:W4:Y:S04]  /*3030*/  LDSM.16.M88.4 R24, [R127+0x6800] ;  /* 0x006800007f18783b */ /* 0x000f280000000200 */
        /* <DEDUP_REMOVED lines=14> */
[C---:B---3--:R-:W-:Y:S08]  /*3120*/  HMMA.16816.F32.BF16 R32, R28.reuse, R16, RZ ;  /* 0x000000101c20723c */ /* 0x048ff000000418ff */
[C---:B------:R-:W-:Y:S08]  /*3130*/  HMMA.16816.F32.BF16 R60, R28.reuse, R58, RZ ;  /* 0x0000003a1c3c723c */ /* 0x040ff000000418ff */
[----:B------:R-:W-:Y:S08]  /*3140*/  HMMA.16816.F32.BF16 R44, R28, R42, RZ ;  /* 0x0000002a1c2c723c */ /* 0x000ff000000418ff */
[----:B------:R-:W-:Y:S08]  /*3150*/  HMMA.16816.F32.BF16 R52, R112, R40, RZ ;  /* 0x000000287034723c */ /* 0x000ff000000418ff */
[----:B------:R-:W-:Y:S08]  /*3160*/  HMMA.16816.F32.BF16 R28, R28, R18, RZ ;  /* 0x000000121c1c723c */ /* 0x000ff000000418ff */
[C---:B------:R-:W-:Y:S08]  /*3170*/  HMMA.16816.F32.BF16 R68, R112.reuse, R56, RZ ;  /* 0x000000387044723c */ /* 0x040ff000000418ff */
[C---:B------:R-:W-:Y:S08]  /*3180*/  HMMA.16816.F32.BF16 R40, R112.reuse, R42, RZ ;  /* 0x0000002a7028723c */ /* 0x040ff000000418ff */
[C---:B------:R-:W-:Y:S08]  /*3190*/  HMMA.16816.F32.BF16 R72, R112.reuse, R74, RZ ;  /* 0x0000004a7048723c */ /* 0x040ff000000418ff */
[C---:B------:R-:W-:Y:S08]  /*31a0*/  HMMA.16816.F32.BF16 R56, R112.reuse, R58, RZ ;  /* 0x0000003a7038723c */ /* 0x040ff000000418ff */
[C---:B------:R-:W-:Y:S08]  /*31b0*/  HMMA.16816.F32.BF16 R36, R112.reuse, R16, RZ ;  /* 0x000000107024723c */ /* 0x040ff000000418ff */
[----:B------:R-:W-:Y:S01]  /*31c0*/  HMMA.16816.F32.BF16 R112, R112, R18, RZ ;  /* 0x000000127070723c */ /* 0x000fe200000418ff */
[----:B------:R-:W3:Y:S07]  /*31d0*/  LDSM.16.M88.4 R16, [R127+0x7000] ;  /* 0x007000007f10783b */ /* 0x000eee0000000200 */
[C---:B-1----:R-:W-:Y:S08]  /*31e0*/  HMMA.16816.F32.BF16 R80, R12.reuse, R8, R80 ;  /* 0x000000080c50723c */ /* 0x042ff00000041850 */
[C---:B--2---:R-:W-:Y:S08]  /*31f0*/  HMMA.16816.F32.BF16 R64, R12.reuse, R4, R64 ;  /* 0x000000040c40723c */ /* 0x044ff00000041840 */
[C---:B----4-:R-:W-:Y:S08]  /*3200*/  HMMA.16816.F32.BF16 R48, R12.reuse, R24, R48 ;  /* 0x000000180c30723c */ /* 0x050ff00000041830 */
[C---:B------:R-:W-:Y:S08]  /*3210*/  HMMA.16816.F32.BF16 R32, R12.reuse, R120, R32 ;  /* 0x000000780c20723c */ /* 0x040ff00000041820 */
[C---:B------:R-:W-:Y:S08]  /*3220*/  HMMA.16816.F32.BF16 R76, R12.reuse, R10, R76 ;  /* 0x0000000a0c4c723c */ /* 0x040ff0000004184c */
[C---:B------:R-:W-:Y:S08]  /*3230*/  HMMA.16816.F32.BF16 R60, R12.reuse, R6, R60 ;  /* 0x000000060c3c723c */ /* 0x040ff0000004183c */
[C---:B------:R-:W-:Y:S08]  /*3240*/  HMMA.16816.F32.BF16 R44, R12.reuse, R26, R44 ;  /* 0x0000001a0c2c723c */ /* 0x040ff0000004182c */
[----:B------:R-:W-:Y:S01]  /*3250*/  HMMA.16816.F32.BF16 R28, R12, R122, R28 ;  /* 0x0000007a0c1c723c */ /* 0x000fe2000004181c */
[----:B------:R-:W1:Y:S07]  /*3260*/  LDSM.16.M88.4 R12, [R127+0x7400] ;  /* 0x007400007f0c783b */ /* 0x000e6e0000000200 */
[C---:B------:R-:W-:Y:S08]  /*3270*/  HMMA.16816.F32.BF16 R52, R116.reuse, R24, R52 ;  /* 0x000000187434723c */ /* 0x040ff00000041834 */
[C---:B------:R-:W-:Y:S01]  /*3280*/  HMMA.16816.F32.BF16 R40, R116.reuse, R26, R40 ;  /* 0x0000001a7428723c */ /* 0x040fe20000041828 */
[----:B------:R-:W2:Y:S07]  /*3290*/  LDSM.16.M88.4 R24, [R126+0x2000] ;  /* 0x002000007e18783b */ /* 0x000eae0000000200 */
[C---:B------:R-:W-:Y:S08]  /*32a0*/  HMMA.16816.F32.BF16 R84, R116.reuse, R8, R84 ;  /* 0x000000087454723c */ /* 0x040ff00000041854 */
[C---:B------:R-:W-:Y:S08]  /*32b0*/  HMMA.16816.F32.BF16 R68, R116.reuse, R4, R68 ;  /* 0x000000047444723c */ /* 0x040ff00000041844 */
[C---:B------:R-:W-:Y:S01]  /*32c0*/  HMMA.16816.F32.BF16 R72, R116.reuse, R10, R72 ;  /* 0x0000000a7448723c */ /* 0x040fe20000041848 */
[----:B------:R-:W4:Y:S07]  /*32d0*/  LDSM.16.M88.4 R8, [R127+0x7800] ;  /* 0x007800007f08783b */ /* 0x000f2e0000000200 */
[C---:B------:R-:W-:Y:S01]  /*32e0*/  HMMA.16816.F32.BF16 R56, R116.reuse, R6, R56 ;  /* 0x000000067438723c */ /* 0x040fe20000041838 */
[----:B------:R-:W4:Y:S07]  /*32f0*/  LDSM.16.M88.4 R4, [R127+0x7c00] ;  /* 0x007c00007f04783b */ /* 0x000f2e0000000200 */
[C---:B------:R-:W-:Y:S08]  /*3300*/  HMMA.16816.F32.BF16 R36, R116.reuse, R120, R36 ;  /* 0x000000787424723c */ /* 0x040ff00000041824 */
[----:B------:R-:W-:Y:S08]  /*3310*/  HMMA.16816.F32.BF16 R112, R116, R122, R112 ;  /* 0x0000007a7470723c */ /* 0x000ff00000041870 */
[C---:B-----5:R-:W-:Y:S08]  /*3320*/  HMMA.16816.F32.BF16 R80, R104.reuse, R100, R80 ;  /* 0x000000646850723c */ /* 0x060ff00000041850 */
[C---:B------:R-:W-:Y:S08]  /*3330*/  HMMA.16816.F32.BF16 R64, R104.reuse, R96, R64 ;  /* 0x000000606840723c */ /* 0x040ff00000041840 */
[C---:B------:R-:W-:Y:S08]  /*3340*/  HMMA.16816.F32.BF16 R76, R104.reuse, R102, R76 ;  /* 0x00000066684c723c */ /* 0x040ff0000004184c */
[----:B------:R-:W-:Y:S08]  /*3350*/  HMMA.16816.F32.BF16 R60, R104, R98, R60 ;  /* 0x00000062683c723c */ /* 0x000ff0000004183c */
        /* <DEDUP_REMOVED lines=14> */
[----:B------:R-:W-:Y:S01]  /*3440*/  HMMA.16816.F32.BF16 R112, R108, R90, R112 ;  /* 0x0000005a6c70723c */ /* 0x000fe20000041870 */
[----:B------:R-:W-:Y:S07]  /*3450*/  LDSM.16.M88.4 R88, [R130+0x8400] ;  /* 0x008400008258783b */ /* 0x000fee0000000200 */
[C---:B---3--:R-:W-:Y:S08]  /*3460*/  HMMA.16816.F32.BF16 R80, R20.reuse, R16, R80 ;  /* 0x000000101450723c */ /* 0x048ff00000041850 */
[C---:B------:R-:W-:Y:S08]  /*3470*/  HMMA.16816.F32.BF16 R76, R20.reuse, R18, R76 ;  /* 0x00000012144c723c */ /* 0x040ff0000004184c */
[C---:B-1----:R-:W-:Y:S08]  /*3480*/  HMMA.16816.F32.BF16 R64, R20.reuse, R12, R64 ;  /* 0x0000000c1440723c */ /* 0x042ff00000041840 */
[----:B------:R-:W-:Y:S08]  /*3490*/  HMMA.16816.F32.BF16 R60, R20, R14, R60 ;  /* 0x0000000e143c723c */ /* 0x000ff0000004183c */
[C---:B--2---:R-:W-:Y:S08]  /*34a0*/  HMMA.16816.F32.BF16 R84, R24.reuse, R16, R84 ;  /* 0x000000101854723c */ /* 0x044ff00000041854 */
[C---:B------:R-:W-:Y:S01]  /*34b0*/  HMMA.16816.F32.BF16 R72, R24.reuse, R18, R72 ;  /* 0x000000121848723c */ /* 0x040fe20000041848 */
[----:B------:R-:W1:Y:S07]  /*34c0*/  LDSM.16.M88.4 R16, [R130+0x8000] ;  /* 0x008000008210783b */ /* 0x000e6e0000000200 */
[C---:B------:R-:W-:Y:S08]  /*34d0*/  HMMA.16816.F32.BF16 R68, R24.reuse, R12, R68 ;  /* 0x0000000c1844723c */ /* 0x040ff00000041844 */
[----:B------:R-:W-:Y:S01]  /*34e0*/  HMMA.16816.F32.BF16 R56, R24, R14, R56 ;  /* 0x0000000e1838723c */ /* 0x000fe20000041838 */
[----:B------:R-:W2:Y:S07]  /*34f0*/  LDSM.16.M88.4 R12, [R130+0x8800] ;  /* 0x00880000820c783b */ /* 0x000eae0000000200 */
[C---:B----4-:R-:W-:Y:S08]  /*3500*/  HMMA.16816.F32.BF16 R48, R20.reuse, R8, R48 ;  /* 0x000000081430723c */ /* 0x050ff00000041830 */
[C---:B------:R-:W-:Y:S08]  /*3510*/  HMMA.16816.F32.BF16 R44, R20.reuse, R10, R44 ;  /* 0x0000000a142c723c */ /* 0x040ff0000004182c */
[C---:B------:R-:W-:Y:S08]  /*3520*/  HMMA.16816.F32.BF16 R32, R20.reuse, R4, R32 ;  /* 0x000000041420723c */ /* 0x040ff00000041820 */
[----:B------:R-:W-:Y:S01]  /*3530*/  HMMA.16816.F32.BF16 R28, R20, R6, R28 ;  /* 0x00000006141c723c */ /* 0x000fe2000004181c */
[----:B------:R-:W3:Y:S07]  /*3540*/  LDSM.16.M88.4 R20, [R128+0x5000] ;  /* 0x005000008014783b */ /* 0x000eee0000000200 */
[C---:B------:R-:W-:Y:S08]  /*3550*/  HMMA.16816.F32.BF16 R52, R24.reuse, R8, R52 ;  /* 0x000000081834723c */ /* 0x040ff00000041834 */
[C---:B------:R-:W-:Y:S01]  /*3560*/  HMMA.16816.F32.BF16 R100, R24.reuse, R10, R40 ;  /* 0x0000000a1864723c */ /* 0x040fe20000041828 */
[----:B------:R-:W-:Y:S04]  /*3570*/  LDSM.16.M88.4 R8, [R127+0x8000] ;  /* 0x008000007f08783b */ /* 0x000fe80000000200 */
[----:B------:R-:W-:Y:S03]  /*3580*/  LDSM.16.M88.4 R40, [R126+0x5000] ;  /* 0x005000007e28783b */ /* 0x000fe60000000200 */
[C---:B------:R-:W-:Y:S01]  /*3590*/  HMMA.16816.F32.BF16 R108, R24.reuse, R4, R36 ;  /* 0x00000004186c723c */ /* 0x040fe20000041824 */
[----:B------:R-:W-:Y:S07]  /*35a0*/  LDSM.16.M88.4 R36, [R127+0x8800] ;  /* 0x008800007f24783b */ /* 0x000fee0000000200 */
[----:B------:R-:W-:Y:S01]  /*35b0*/  HMMA.16816.F32.BF16 R112, R24, R6, R112 ;  /* 0x000000061870723c */ /* 0x000fe20000041870 */
[----:B------:R-:W-:Y:S04]  /*35c0*/  LDSM.16.M88.4 R4, [R127+0x8c00] ;  /* 0x008c00007f04783b */ /* 0x000fe80000000200 */
[----:B------:R-:W4:Y:S01]  /*35d0*/  LDSM.16.M88.4 R24, [R126+0x4000] ;  /* 0x004000007e18783b */ /* 0x000f220000000200 */
[----:B------:R-:W-:-:S04]  /*35e0*/  DEPBAR.LE SB0, 0x0 ;  /* 0x000080000000791a */ /* 0x000fc80000000000 */
[C---:B-1----:R-:W-:Y:S08]  /*35f0*/  HMMA.16816.F32.BF16 R84, R96.reuse, R16, R84 ;  /* 0x000000106054723c */ /* 0x042ff00000041854 */
[C---:B------:R-:W-:Y:S08]  /*3600*/  HMMA.16816.F32.BF16 R72, R96.reuse, R18, R72 ;  /* 0x000000126048723c */ /* 0x040ff00000041848 */
[C---:B------:R-:W-:Y:S08]  /*3610*/  HMMA.16816.F32.BF16 R68, R96.reuse, R88, R68 ;  /* 0x000000586044723c */ /* 0x040ff00000041844 */
[C---:B------:R-:W-:Y:S08]  /*3620*/  HMMA.16816.F32.BF16 R56, R96.reuse, R90, R56 ;  /* 0x0000005a6038723c */ /* 0x040ff00000041838 */
[C---:B--2---:R-:W-:Y:S08]  /*3630*/  HMMA.16816.F32.BF16 R52, R96.reuse, R12, R52 ;  /* 0x0000000c6034723c */ /* 0x044ff00000041834 */
        /* <DEDUP_REMOVED lines=8> */
[-C--:B------:R-:W-:Y:S08]  /*36c0*/  HMMA.16816.F32.BF16 R28, R20, R94.reuse, R28 ;  /* 0x0000005e141c723c */ /* 0x080ff0000004181c */
[----:B------:R-:W-:Y:S08]  /*36d0*/  HMMA.16816.F32.BF16 R112, R96, R94, R112 ;  /* 0x0000005e6070723c */ /* 0x000ff00000041870 */
[----:B------:R-:W-:Y:S08]  /*36e0*/  HMMA.16816.F32.BF16 R32, R20, R92, R32 ;  /* 0x0000005c1420723c */ /* 0x000ff00000041820 */
[C---:B----4-:R-:W-:Y:S08]  /*36f0*/  HMMA.16816.F32.BF16 R84, R24.reuse, R8, R84 ;  /* 0x000000081854723c */ /* 0x050ff00000041854 */
        /* <DEDUP_REMOVED lines=12> */
[-C--:B------:R-:W-:Y:S08]  /*37c0*/  HMMA.16816.F32.BF16 R28, R40, R6.reuse, R28 ;  /* 0x00000006281c723c */ /* 0x080ff0000004181c */
[----:B------:R-:W-:Y:S08]  /*37d0*/  HMMA.16816.F32.BF16 R24, R24, R6, R112 ;  /* 0x000000061818723c */ /* 0x000ff00000041870 */
[----:B------:R-:W-:Y:S01]  /*37e0*/  HMMA.16816.F32.BF16 R32, R40, R4, R32 ;  /* 0x000000042820723c */ /* 0x000fe20000041820 */
[----:B------:R-:W-:-:S05]  /*37f0*/  IMAD.U32 R5, RZ, RZ, UR26 ;  /* 0x0000001aff057e24 */ /* 0x000fca000f8e00ff */
[C-C-:B------:R-:W-:Y:S02]  /*3800*/  VIADDMNMX R214, R124.reuse, 0x8, R5.reuse, PT ;  /* 0x000000087cd67846 */ /* 0x140fe40003800105 */
[C-C-:B------:R-:W-:Y:S02]  /*3810*/  VIADDMNMX R213, R124.reuse, 0x40, R5.reuse, PT ;  /* 0x000000407cd57846 */ /* 0x140fe40003800105 */
[----:B------:R-:W-:Y:S01]  /*3820*/  VIADDMNMX R212, R124, 0x48, R5, PT ;  /* 0x000000487cd47846 */ /* 0x000fe20003800105 */
[----:B------:R-:W-:Y:S06]  /*3830*/  BAR.SYNC.DEFER_BLOCKING 0x0 ;  /* 0x0000000000007b1d */ /* 0x000fec0000010000 */
[----:B------:R-:W-:Y:S05]  /*3840*/  BRA.U !UP1, `(.L_x_385) ;  /* 0x0000000109d87547 */ /* 0x000fea000b800000 */
        /* <DEDUP_REMOVED lines=51> */
.L_x_387:
[----:B------:R3:W-:Y:S02]  /*3b80*/  STS.128 [R234+0x8800], RZ ;  /* 0x008800ffea007388 */ /* 0x0007e40000000c00 */
.L_x_388:
[----:B------:R-:W-:Y:S05]  /*3b90*/  BSYNC.RECONVERGENT B0 ;  /* 0x0000000000007941 */ /* 0x000fea0003800200 */
.L_x_386:
[----:B------:R-:W0:Y:S02]  /*3ba0*/  LDGDEPBAR ;  /* 0x00000000000079af */ /* 0x000e240000000000 */
.L_x_385:
[----:B------:R-:W4:Y:S01]  /*3bb0*/  S2R R222, SR_CTAID.X ;  /* 0x0000000000de7919 */ /* 0x000f220000002500 */
[----:B------:R-:W-:Y:S01]  /*3bc0*/  IMAD.SHL.U32 R4, R218, 0x2, RZ ;  /* 0x00000002da047824 */ /* 0x000fe200078e00ff */
[----:B------:R-:W-:Y:S01]  /*3bd0*/  LOP3.LUT R229, R2, 0x120, R125, 0xf8, !PT ;  /* 0x0000012002e57812 */ /* 0x000fe200078ef87d */
[----:B------:R-:W-:Y:S01]  /*3be0*/  IMAD.U32 R224, RZ, RZ, UR13 ;  /* 0x0000000dffe07e24 */ /* 0x000fe2000f8e00ff */
[----:B------:R-:W-:Y:S01]  /*3bf0*/  USHF.L.U32 UR7, UR13, 0x1, URZ ;  /* 0x000000010d077899 */ /* 0x000fe200080006ff */
[----:B------:R-:W-:Y:S01]  /*3c00*/  IMAD.WIDE.U32 R248, R0, -0x2daee0ad, RZ ;  /* 0xd2511f5300f87825 */ /* 0x000fe200078e00ff */
[----:B------:R-:W-:Y:S01]  /*3c10*/  LOP3.LUT R5, R4, 0x6, RZ, 0xc0, !PT ;  /* 0x0000000604057812 */ /* 0x000fe200078ec0ff */
[----:B------:R-:W3:Y:S01]  /*3c20*/  LDCU UR6, c[0x0][0x45c] ;  /* 0x00008b80ff0677ac */ /* 0x000ee20008000800 */
[----:B------:R-:W-:Y:S01]  /*3c30*/  LEA R165, R229, UR5, 0x1 ;  /* 0x00000005e5a57c11 */ /* 0x000fe2000f8e08ff */
[----:B------:R-:W-:Y:S01]  /*3c40*/  VIADD R226, R250, 0x9e3779b9 ;  /* 0x9e3779b9fae27836 */ /* 0x000fe20000000000 */
[----:B------:R-:W-:Y:S01]  /*3c50*/  STL.64 [R1+0x18], R230 ;  /* 0x000018e601007387 */ /* 0x000fe20000100a00 */
[----:B------:R-:W-:Y:S01]  /*3c60*/  IMAD R224, R224, 0x40, R5 ;  /* 0x00000040e0e07824 */ /* 0x000fe200078e0205 */
[----:B------:R-:W-:Y:S01]  /*3c70*/  SHF.R.U32.HI R5, RZ, 0x5, R218 ;  /* 0x00000005ff057819 */ /* 0x000fe200000116da */
[----:B------:R-:W-:Y:S01]  /*3c80*/  VIADD R4, R165, 0x9000 ;  /* 0x00009000a5047836 */ /* 0x000fe20000000000 */
[----:B------:R-:W-:Y:S01]  /*3c90*/  LDSM.16.MT88.4 R148, [R165+0x9000] ;  /* 0x00900000a594783b */ /* 0x000fe20000004200 */
[----:B------:R-:W-:-:S02]  /*3ca0*/  VIADD R38, R224, 0x9 ;  /* 0x00000009e0267836 */ /* 0x000fc40000000000 */
[C---:B------:R-:W-:Y:S01]  /*3cb0*/  VIADD R2, R224.reuse, 0x8 ;  /* 0x00000008e0027836 */ /* 0x040fe20000000000 */
[----:B------:R-:W-:Y:S01]  /*3cc0*/  LDSM.16.MT88.4 R96, [R165+0xa000] ;  /* 0x00a00000a560783b */ /* 0x000fe20000004200 */
[----:B------:R-:W-:Y:S01]  /*3cd0*/  VIADD R21, R224, 0x11 ;  /* 0x00000011e0157836 */ /* 0x000fe20000000000 */
[-C--:B------:R-:W-:Y:S01]  /*3ce0*/  ISETP.GE.AND P0, PT, R38, R212.reuse, PT ;  /* 0x000000d42600720c */ /* 0x080fe20003f06270 */
[----:B------:R-:W-:Y:S01]  /*3cf0*/  VIADD R37, R224, 0x10 ;  /* 0x00000010e0257836 */ /* 0x000fe20000000000 */
[----:B------:R-:W-:Y:S01]  /*3d00*/  ISETP.GE.AND P1, PT, R2, R212, PT ;  /* 0x000000d40200720c */ /* 0x000fe20003f26270 */
[----:B-12---:R-:W-:Y:S01]  /*3d10*/  VIADD R9, R224, 0x18 ;  /* 0x00000018e0097836 */ /* 0x006fe20000000000 */
[----:B------:R-:W-:Y:S01]  /*3d20*/  ISETP.GE.AND P5, PT, R2, R213, PT ;  /* 0x000000d50200720c */ /* 0x000fe20003fa6270 */
[----:B------:R-:W-:Y:S01]  /*3d30*/  VIADD R20, R224, 0x21 ;  /* 0x00000021e0147836 */ /* 0x000fe20000000000 */
[----:B------:R-:W-:Y:S01]  /*3d40*/  ISETP.GE.AND P2, PT, R2, R215, PT ;  /* 0x000000d70200720c */ /* 0x000fe20003f46270 */
[----:B------:R-:W-:Y:S01]  /*3d50*/  VIADD R23, R224, 0x20 ;  /* 0x00000020e0177836 */ /* 0x000fe20000000000 */
[----:B------:R-:W-:Y:S01]  /*3d60*/  ISETP.GE.AND P4, PT, R2, R214, PT ;  /* 0x000000d60200720c */ /* 0x000fe20003f86270 */
[----:B------:R-:W-:Y:S01]  /*3d70*/  VIADD R2, R224, 0x19 ;  /* 0x00000019e0027836 */ /* 0x000fe20000000000 */
[-C--:B------:R-:W-:Y:S01]  /*3d80*/  ISETP.GE.AND P3, PT, R38, R213.reuse, PT ;  /* 0x000000d52600720c */ /* 0x080fe20003f66270 */
[----:B------:R-:W-:Y:S01]  /*3d90*/  VIADD R18, R224, 0x29 ;  /* 0x00000029e0127836 */ /* 0x000fe20000000000 */
[----:B------:R-:W-:Y:S01]  /*3da0*/  FSEL R79, R79, -INF , !P0 ;  /* 0xff8000004f4f7808 */ /* 0x000fe20004000000 */
[----:B----4-:R-:W-:Y:S01]  /*3db0*/  IMAD R222, R222, 0x8, R5 ;  /* 0x00000008dede7824 */ /* 0x010fe200078e0205 */
[-C--:B------:R-:W-:Y:S01]  /*3dc0*/  ISETP.GE.AND P0, PT, R21, R212.reuse, PT ;  /* 0x000000d41500720c */ /* 0x080fe20003f06270 */
[----:B------:R-:W-:Y:S01]  /*3dd0*/  VIADD R19, R224, 0x28 ;  /* 0x00000028e0137836 */ /* 0x000fe20000000000 */
[----:B------:R-:W-:Y:S01]  /*3de0*/  FSEL R5, R78, -INF , !P1 ;  /* 0xff8000004e057808 */ /* 0x000fe20004800000 */
[----:B------:R-:W-:Y:S01]  /*3df0*/  VIADD R65, R165, 0x9020 ;  /* 0x00009020a5417836 */ /* 0x000fe20000000000 */
[----:B------:R-:W-:Y:S01]  /*3e00*/  FSEL R76, R76, -INF , !P5 ;  /* 0xff8000004c4c7808 */ /* 0x000fe20006800000 */
[----:B------:R-:W-:Y:S01]  /*3e10*/  @P6 VIADD R65, R4, 0xffffffe0 ;  /* 0xffffffe004416836 */ /* 0x000fe20000000000 */
[-C--:B------:R-:W-:Y:S01]  /*3e20*/  ISETP.GE.AND P1, PT, R37, R212.reuse, PT ;  /* 0x000000d42500720c */ /* 0x080fe20003f26270 */
[C---:B------:R-:W-:Y:S01]  /*3e30*/  VIADD R4, R224.reuse, 0x1 ;  /* 0x00000001e0047836 */ /* 0x040fe20000000000 */
[----:B------:R-:W-:Y:S01]  /*3e40*/  FSEL R6, R77, -INF , !P3 ;  /* 0xff8000004d067808 */ /* 0x000fe20005800000 */
[C---:B------:R-:W-:Y:S01]  /*3e50*/  VIADD R22, R224.reuse, 0x30 ;  /* 0x00000030e0167836 */ /* 0x040fe20000000000 */
[-C--:B------:R-:W-:Y:S01]  /*3e60*/  ISETP.GE.AND P5, PT, R37, R213.reuse, PT ;  /* 0x000000d52500720c */ /* 0x080fe20003fa6270 */
[----:B------:R-:W-:Y:S01]  /*3e70*/  VIADD R7, R224, 0x31 ;  /* 0x00000031e0077836 */ /* 0x000fe20000000000 */
[----:B------:R-:W-:Y:S01]  /*3e80*/  ISETP.GE.AND P3, PT, R21, R213, PT ;  /* 0x000000d51500720c */ /* 0x000fe20003f66270 */
[----:B------:R-:W-:Y:S01]  /*3e90*/  VIADD R216, R222, 0x4 ;  /* 0x00000004ded87836 */ /* 0x000fe20000000000 */
[----:B------:R-:W-:Y:S01]  /*3ea0*/  FSEL R15, R15, -INF , !P0 ;  /* 0xff8000000f0f7808 */ /* 0x000fe20004000000 */
[----:B------:R-:W-:Y:S01]  /*3eb0*/  VIADD R210, R250, 0x3c6ef372 ;  /* 0x3c6ef372fad27836 */ /* 0x000fe20000000000 */
[-C--:B------:R-:W-:Y:S01]  /*3ec0*/  ISETP.GE.AND P0, PT, R2, R212.reuse, PT ;  /* 0x000000d40200720c */ /* 0x080fe20003f06270 */
[----:B------:R-:W-:Y:S01]  /*3ed0*/  IMAD.WIDE.U32 R216, R216, -0x326172a9, RZ ;  /* 0xcd9e8d57d8d87825 */ /* 0x000fe200078e00ff */
[----:B------:R-:W-:Y:S01]  /*3ee0*/  FSEL R11, R14, -INF , !P1 ;  /* 0xff8000000e0b7808 */ /* 0x000fe20004800000 */
[----:B------:R-:W-:Y:S01]  /*3ef0*/  LDSM.16.MT88.4 R112, [R65+0x1000] ;  /* 0x001000004170783b */ /* 0x000fe20000004200 */
[----:B------:R-:W-:Y:S01]  /*3f00*/  FSEL R16, R12, -INF , !P5 ;  /* 0xff8000000c107808 */ /* 0x000fe20006800000 */
[----:B------:R-:W-:Y:S01]  /*3f10*/  VIADD R14, R224, 0x39 ;  /* 0x00000039e00e7836 */ /* 0x000fe20000000000 */
[-C--:B------:R-:W-:Y:S01]  /*3f20*/  ISETP.GE.AND P1, PT, R9, R212.reuse, PT ;  /* 0x000000d40900720c */ /* 0x080fe20003f26270 */
[----:B------:R-:W-:Y:S01]  /*3f30*/  VIADD R211, R251, 0x76cf5d0a ;  /* 0x76cf5d0afbd37836 */ /* 0x000fe20000000000 */
[----:B------:R-:W-:Y:S01]  /*3f40*/  FSEL R12, R13, -INF , !P3 ;  /* 0xff8000000d0c7808 */ /* 0x000fe20005800000 */
[----:B------:R-:W-:Y:S01]  /*3f50*/  VIADD R208, R251, 0x32370b8f ;  /* 0x32370b8ffbd07836 */ /* 0x000fe20000000000 */
[----:B------:R-:W-:Y:S01]  /*3f60*/  FSEL R13, R63, -INF , !P0 ;  /* 0xff8000003f0d7808 */ /* 0x000fe20004000000 */
[----:B------:R-:W-:Y:S01]  /*3f70*/  VIADD R193, R250, 0xdaa66d2b ;  /* 0xdaa66d2bfac17836 */ /* 0x000fe20000000000 */
[-C--:B------:R-:W-:Y:S01]  /*3f80*/  ISETP.GE.AND P0, PT, R20, R212.reuse, PT ;  /* 0x000000d41400720c */ /* 0x080fe20003f06270 */
        /* <DEDUP_REMOVED lines=10> */
[----:B------:R-:W-:Y:S01]  /*4030*/  IMAD.WIDE.U32 R222, R222, -0x326172a9, RZ ;  /* 0xcd9e8d57dede7825 */ /* 0x000fe200078e00ff */
[----:B------:R-:W-:Y:S01]  /*4040*/  ISETP.GE.AND P1, PT, R19, R212, PT ;  /* 0x000000d41300720c */ /* 0x000fe20003f26270 */
[----:B------:R-:W-:Y:S01]  /*4050*/  LDSM.16.MT88.4 R120, [R165+0xb000] ;  /* 0x00b00000a578783b */ /* 0x000fe20000004200 */
[----:B------:R-:W-:Y:S01]  /*4060*/  FSEL R207, R47, -INF , !P0 ;  /* 0xff8000002fcf7808 */ /* 0x000fe20004000000 */
[----:B------:R-:W-:Y:S01]  /*4070*/  VIADD R197, R250, 0xb54cda56 ;  /* 0xb54cda56fac57836 */ /* 0x000fe20000000000 */
[----:B------:R-:W-:Y:S01]  /*4080*/  ISETP.GE.AND P0, PT, R224, R215, PT ;  /* 0x000000d7e000720c */ /* 0x000fe20003f06270 */
[----:B------:R-:W-:Y:S01]  /*4090*/  STL.64 [R1+0x10], R220 ;  /* 0x000010dc01007387 */ /* 0x000fe20000100a00 */
[----:B------:R-:W-:-:S02]  /*40a0*/  FSEL R199, R46, -INF , !P1 ;  /* 0xff8000002ec77808 */ /* 0x000fc40004800000 */
[-C--:B------:R-:W-:Y:S02]  /*40b0*/  ISETP.GE.AND P1, PT, R224, R213.reuse, PT ;  /* 0x000000d5e000720c */ /* 0x080fe40003f26270 */
[----:B------:R-:W-:Y:S02]  /*40c0*/  FSEL R132, R84, -INF , !P0 ;  /* 0xff80000054847808 */ /* 0x000fe40004000000 */
[-C--:B------:R-:W-:Y:S02]  /*40d0*/  ISETP.GE.AND P0, PT, R4, R213.reuse, PT ;  /* 0x000000d50400720c */ /* 0x080fe40003f06270 */
[----:B------:R-:W-:Y:S02]  /*40e0*/  FSEL R80, R80, -INF , !P1 ;  /* 0xff80000050507808 */ /* 0x000fe40004800000 */
[-C--:B------:R-:W-:Y:S02]  /*40f0*/  ISETP.GE.AND P5, PT, R9, R213.reuse, PT ;  /* 0x000000d50900720c */ /* 0x080fe40003fa6270 */
[----:B------:R-:W-:-:S02]  /*4100*/  ISETP.GE.AND P3, PT, R2, R213, PT ;  /* 0x000000d50200720c */ /* 0x000fc40003f66270 */
[-C--:B------:R-:W-:Y:S02]  /*4110*/  ISETP.GE.AND P1, PT, R22, R213.reuse, PT ;  /* 0x000000d51600720c */ /* 0x080fe40003f26270 */
[----:B------:R-:W-:Y:S02]  /*4120*/  FSEL R36, R81, -INF , !P0 ;  /* 0xff80000051247808 */ /* 0x000fe40004000000 */
[----:B------:R-:W-:Y:S02]  /*4130*/  FSEL R10, R60, -INF , !P5 ;  /* 0xff8000003c0a7808 */ /* 0x000fe40006800000 */
[----:B------:R-:W-:Y:S02]  /*4140*/  FSEL R8, R61, -INF , !P3 ;  /* 0xff8000003d087808 */ /* 0x000fe40005800000 */
        /* <DEDUP_REMOVED lines=8> */
[-C--:B------:R-:W-:Y:S02]  /*41d0*/  ISETP.GE.AND P5, PT, R19, R213.reuse, PT ;  /* 0x000000d51300720c */ /* 0x080fe40003fa6270 */
[----:B------:R-:W-:Y:S02]  /*41e0*/  ISETP.GE.AND P3, PT, R18, R213, PT ;  /* 0x000000d51200720c */ /* 0x000fe40003f66270 */
[----:B------:R-:W-:Y:S02]  /*41f0*/  FMNMX3.FTZ R33, R39, R6, R16, !PT ;  /* 0x0000000627217276 */ /* 0x000fe40007810010 */
[----:B------:R-:W-:Y:S02]  /*4200*/  FSEL R202, R44, -INF , !P5 ;  /* 0xff8000002cca7808 */ /* 0x000fe40006800000 */
[----:B------:R-:W-:Y:S02]  /*4210*/  FSEL R206, R45, -INF , !P3 ;  /* 0xff8000002dce7808 */ /* 0x000fe40005800000 */
[----:B------:R-:W-:-:S02]  /*4220*/  FMNMX3.FTZ R33, R33, R12, R10, !PT ;  /* 0x0000000c21217276 */ /* 0x000fc4000781000a */
[C---:B------:R-:W-:Y:S02]  /*4230*/  ISETP.GE.AND P3, PT, R4.reuse, R215, PT ;  /* 0x000000d70400720c */ /* 0x040fe40003f66270 */
[C---:B------:R-:W-:Y:S02]  /*4240*/  ISETP.GE.AND P5, PT, R4.reuse, R214, PT ;  /* 0x000000d60400720c */ /* 0x040fe40003fa6270 */
[----:B------:R-:W-:Y:S01]  /*4250*/  ISETP.GE.AND P1, PT, R4, R212, PT ;  /* 0x000000d40400720c */ /* 0x000fe20003f26270 */
[----:B------:R-:W-:Y:S01]  /*4260*/  VIADD R4, R224, 0x38 ;  /* 0x00000038e0047836 */ /* 0x000fe20000000000 */
[----:B------:R-:W-:Y:S02]  /*4270*/  FMNMX3.FTZ R33, R33, R8, R196, !PT ;  /* 0x0000000821217276 */ /* 0x000fe400078100c4 */
[----:B------:R-:W-:Y:S02]  /*4280*/  FSEL R84, R72, -INF , !P2 ;  /* 0xff80000048547808 */ /* 0x000fe40005000000 */
[----:B------:R-:W-:-:S02]  /*4290*/  ISETP.GE.AND P2, PT, R4, R213, PT ;  /* 0x000000d50400720c */ /* 0x000fc40003f46270 */
[----:B------:R-:W-:Y:S02]  /*42a0*/  FMNMX3.FTZ R33, R33, R200, R202, !PT ;  /* 0x000000c821217276 */ /* 0x000fe400078100ca */
[----:B------:R-:W-:Y:S02]  /*42b0*/  ISETP.GE.AND P0, PT, R22, R212, PT ;  /* 0x000000d41600720c */ /* 0x000fe40003f06270 */
[----:B------:R-:W-:Y:S02]  /*42c0*/  FSEL R83, R83, -INF , !P1 ;  /* 0xff80000053537808 */ /* 0x000fe40004800000 */
[----:B------:R-:W-:Y:S02]  /*42d0*/  ISETP.GE.AND P1, PT, R14, R213, PT ;  /* 0x000000d50e00720c */ /* 0x000fe40003f26270 */
[----:B------:R-:W-:Y:S02]  /*42e0*/  FSEL R187, R28, -INF , !P2 ;  /* 0xff8000001cbb7808 */ /* 0x000fe40005000000 */
[----:B------:R-:W-:-:S02]  /*42f0*/  FMNMX3.FTZ R28, R33, R206, R182, !PT ;  /* 0x000000ce211c7276 */ /* 0x000fc400078100b6 */
[----:B------:R-:W-:Y:S02]  /*4300*/  FSEL R181, R34, -INF , !P0 ;  /* 0xff80000022b57808 */ /* 0x000fe40004000000 */
[----:B------:R-:W-:Y:S02]  /*4310*/  ISETP.GE.AND P0, PT, R7, R212, PT ;  /* 0x000000d40700720c */ /* 0x000fe40003f06270 */
[----:B------:R-:W-:Y:S02]  /*4320*/  FSEL R186, R29, -INF , !P1 ;  /* 0xff8000001dba7808 */ /* 0x000fe40004800000 */
[----:B------:R-:W-:Y:S02]  /*4330*/  FMNMX3.FTZ R29, R28, R184, R187, !PT ;  /* 0x000000b81c1d7276 */ /* 0x000fe400078100bb */
[----:B------:R-:W-:Y:S02]  /*4340*/  FSEL R176, R35, -INF , !P0 ;  /* 0xff80000023b07808 */ /* 0x000fe40004000000 */
[----:B------:R-:W-:-:S02]  /*4350*/  ISETP.GE.AND P0, PT, R224, R212, PT ;  /* 0x000000d4e000720c */ /* 0x000fc40003f06270 */
[----:B------:R-:W-:Y:S02]  /*4360*/  FMNMX.FTZ R28, R186, R29, !PT ;  /* 0x0000001dba1c7209 */ /* 0x000fe40007810000 */
[----:B------:R-:W-:Y:S02]  /*4370*/  FSEL R33, R82, -INF , !P0 ;  /* 0xff80000052217808 */ /* 0x000fe40004000000 */
[----:B------:R-:W-:Y:S01]  /*4380*/  ISETP.GE.AND P1, PT, R37, R215, PT ;  /* 0x000000d72500720c */ /* 0x000fe20003f26270 */
[----:B------:R-:W1:Y:S01]  /*4390*/  SHFL.BFLY PT, R35, R28, 0x2, 0x1f ;  /* 0x0c401f001c237f89 */ /* 0x000e6200000e0000 */
[----:B------:R-:W-:Y:S02]  /*43a0*/  FMNMX3.FTZ R32, R33, R83, R5, !PT ;  /* 0x0000005321207276 */ /* 0x000fe40007810005 */
[----:B------:R-:W-:Y:S02]  /*43b0*/  ISETP.GE.AND P0, PT, R21, R215, PT ;  /* 0x000000d71500720c */ /* 0x000fe40003f06270 */
[----:B------:R-:W-:-:S02]  /*43c0*/  FMNMX3.FTZ R32, R32, R79, R11, !PT ;  /* 0x0000004f20207276 */ /* 0x000fc4000781000b */
[----:B------:R-:W-:Y:S02]  /*43d0*/  FSEL R180, R68, -INF , !P1 ;  /* 0xff80000044b47808 */ /* 0x000fe40004800000 */
[-C--:B------:R-:W-:Y:S02]  /*43e0*/  ISETP.GE.AND P1, PT, R9, R215.reuse, PT ;  /* 0x000000d70900720c */ /* 0x080fe40003f26270 */
[----:B------:R-:W-:Y:S02]  /*43f0*/  FSEL R178, R69, -INF , !P0 ;  /* 0xff80000045b27808 */ /* 0x000fe40004000000 */
[----:B------:R-:W-:Y:S02]  /*4400*/  ISETP.GE.AND P0, PT, R2, R215, PT ;  /* 0x000000d70200720c */ /* 0x000fe40003f06270 */
[----:B------:R-:W-:Y:S02]  /*4410*/  FMNMX3.FTZ R32, R32, R15, R17, !PT ;  /* 0x0000000f20207276 */ /* 0x000fe40007810011 */
[----:B------:R-:W-:-:S02]  /*4420*/  FSEL R174, R56, -INF , !P1 ;  /* 0xff80000038ae7808 */ /* 0x000fc40004800000 */
[----:B------:R-:W-:Y:S01]  /*4430*/  ISETP.GE.AND P1, PT, R23, R215, PT ;  /* 0x000000d71700720c */ /* 0x000fe20003f26270 */
[----:B------:R-:W2:Y:S01]  /*4440*/  LDC R56, c[0x0][0x4f8] ;  /* 0x00013e00ff387b82 */ /* 0x000ea20000000800 */
[----:B------:R-:W-:Y:S02]  /*4450*/  FSEL R170, R57, -INF , !P0 ;  /* 0xff80000039aa7808 */ /* 0x000fe40004000000 */
[----:B------:R-:W-:Y:S02]  /*4460*/  FMNMX3.FTZ R32, R32, R13, R205, !PT ;  /* 0x0000000d20207276 */ /* 0x000fe400078100cd */
[----:B------:R-:W-:Y:S02]  /*4470*/  ISETP.GE.AND P0, PT, R20, R215, PT ;  /* 0x000000d71400720c */ /* 0x000fe40003f06270 */
[----:B------:R-:W-:Y:S02]  /*4480*/  FSEL R192, R52, -INF , !P1 ;  /* 0xff80000034c07808 */ /* 0x000fe40004800000 */
[----:B------:R-:W-:-:S02]  /*4490*/  ISETP.GE.AND P1, PT, R4, R212, PT ;  /* 0x000000d40400720c */ /* 0x000fc40003f26270 */
[----:B------:R-:W-:Y:S02]  /*44a0*/  FMNMX3.FTZ R32, R32, R209, R199, !PT ;  /* 0x000000d120207276 */ /* 0x000fe400078100c7 */
[----:B------:R-:W-:Y:S02]  /*44b0*/  FSEL R190, R53, -INF , !P0 ;  /* 0xff80000035be7808 */ /* 0x000fe40004000000 */
[----:B------:R-:W-:Y:S02]  /*44c0*/  ISETP.GE.AND P0, PT, R14, R212, PT ;  /* 0x000000d40e00720c */ /* 0x000fe40003f06270 */
[----:B------:R-:W-:Y:S02]  /*44d0*/  FSEL R185, R30, -INF , !P1 ;  /* 0xff8000001eb97808 */ /* 0x000fe40004800000 */
[----:B------:R-:W-:Y:S02]  /*44e0*/  FMNMX3.FTZ R32, R32, R207, R181, !PT ;  /* 0x000000cf20207276 */ /* 0x000fe400078100b5 */
[----:B------:R-:W-:-:S02]  /*44f0*/  FSEL R183, R31, -INF , !P0 ;  /* 0xff8000001fb77808 */ /* 0x000fc40004000000 */
[----:B-1----:R-:W-:Y:S02]  /*4500*/  FMNMX.FTZ R28, R28, R35, !PT ;  /* 0x000000231c1c7209 */ /* 0x002fe40007810000 */
[-C--:B------:R-:W-:Y:S02]  /*4510*/  ISETP.GE.AND P0, PT, R22, R215.reuse, PT ;  /* 0x000000d71600720c */ /* 0x080fe40003f06270 */
[----:B------:R-:W-:Y:S01]  /*4520*/  FMNMX3.FTZ R32, R32, R176, R185, !PT ;  /* 0x000000b020207276 */ /* 0x000fe200078100b9 */
[----:B------:R-:W1:Y:S01]  /*4530*/  SHFL.BFLY PT, R31, R28, 0x1, 0x1f ;  /* 0x0c201f001c1f7f89 */ /* 0x000e6200000e0000 */
[----:B------:R-:W-:Y:S02]  /*4540*/  FSEL R167, R108, -INF , !P0 ;  /* 0xff8000006ca77808 */ /* 0x000fe40004000000 */
[----:B------:R-:W-:Y:S02]  /*4550*/  FMNMX.FTZ R29, R183, R32, !PT ;  /* 0x00000020b71d7209 */ /* 0x000fe40007810000 */
[----:B------:R-:W-:-:S02]  /*4560*/  ISETP.GE.AND P0, PT, R4, R215, PT ;  /* 0x000000d70400720c */ /* 0x000fc40003f06270 */
[----:B------:R-:W-:Y:S01]  /*4570*/  ISETP.GE.AND P1, PT, R19, R215, PT ;  /* 0x000000d71300720c */ /* 0x000fe20003f26270 */
[----:B------:R-:W4:Y:S01]  /*4580*/  SHFL.BFLY PT, R30, R29, 0x2, 0x1f ;  /* 0x0c401f001d1e7f89 */ /* 0x000f2200000e0000 */
[----:B------:R-:W-:Y:S02]  /*4590*/  FSEL R67, R24, -INF , !P0 ;  /* 0xff80000018437808 */ /* 0x000fe40004000000 */
[----:B------:R-:W-:Y:S02]  /*45a0*/  ISETP.GE.AND P0, PT, R224, R214, PT ;  /* 0x000000d6e000720c */ /* 0x000fe40003f06270 */
[----:B------:R-:W-:Y:S02]  /*45b0*/  LOP3.LUT R242, R250, R3, R217, 0x96, !PT ;  /* 0x00000003faf27212 */ /* 0x000fe400078e96d9 */
[----:B------:R-:W-:Y:S02]  /*45c0*/  FSEL R134, R85, -INF , !P3 ;  /* 0xff80000055867808 */ /* 0x000fe40005800000 */
[----:B------:R-:W-:Y:S01]  /*45d0*/  FSEL R198, R100, -INF , !P1 ;  /* 0xff80000064c67808 */ /* 0x000fe20004800000 */
[----:B------:R-:W-:Y:S01]  /*45e0*/  IMAD.WIDE.U32 R242, R242, -0x2daee0ad, RZ ;  /* 0xd2511f53f2f27825 */ /* 0x000fe200078e00ff */
[----:B------:R-:W-:-:S02]  /*45f0*/  ISETP.GE.AND P1, PT, R18, R215, PT ;  /* 0x000000d71200720c */ /* 0x000fc40003f26270 */
[----:B------:R-:W-:Y:S02]  /*4600*/  FSEL R85, R86, -INF , !P0 ;  /* 0xff80000056557808 */ /* 0x000fe40004000000 */
[----:B------:R-:W-:Y:S01]  /*4610*/  ISETP.GE.AND P0, PT, R9, R214, PT ;  /* 0x000000d60900720c */ /* 0x000fe20003f06270 */
[----:B------:R-:W-:Y:S01]  /*4620*/  VIADD R9, R251, 0xbb67ae85 ;  /* 0xbb67ae85fb097836 */ /* 0x000fe20000000000 */
[----:B------:R-:W-:Y:S02]  /*4630*/  FSEL R194, R101, -INF , !P1 ;  /* 0xff80000065c27808 */ /* 0x000fe40004800000 */
[----:B------:R-:W-:Y:S02]  /*4640*/  ISETP.GE.AND P1, PT, R7, R215, PT ;  /* 0x000000d70700720c */ /* 0x000fe40003f26270 */
[----:B------:R-:W-:Y:S01]  /*4650*/  LOP3.LUT R52, R251, UR7, R249, 0x96, !PT ;  /* 0x00000007fb347c12 */ /* 0x000fe2000f8e96f9 */
[----:B------:R-:W-:Y:S01]  /*4660*/  UIADD3 UR7, UPT, UPT, UR7, 0x1, URZ ;  /* 0x0000000107077890 */ /* 0x000fe2000fffe0ff */
[----:B------:R-:W-:-:S02]  /*4670*/  LOP3.LUT R236, R9, R248, R243, 0x96, !PT ;  /* 0x000000f809ec7212 */ /* 0x000fc400078e96f3 */
[----:B------:R-:W-:Y:S01]  /*4680*/  FSEL R166, R109, -INF , !P1 ;  /* 0xff8000006da67808 */ /* 0x000fe20004800000 */
[----:B------:R-:W-:Y:S01]  /*4690*/  IMAD.WIDE.U32 R52, R52, -0x326172a9, RZ ;  /* 0xcd9e8d5734347825 */ /* 0x000fe200078e00ff */
[----:B------:R-:W-:Y:S02]  /*46a0*/  ISETP.GE.AND P1, PT, R14, R215, PT ;  /* 0x000000d70e00720c */ /* 0x000fe40003f26270 */
[----:B------:R-:W-:Y:S01]  /*46b0*/  FSEL R87, R87, -INF , !P5 ;  /* 0xff80000057577808 */ /* 0x000fe20006800000 */
[----:B------:R-:W-:Y:S01]  /*46c0*/  IMAD.WIDE.U32 R236, R236, -0x326172a9, RZ ;  /* 0xcd9e8d57ecec7825 */ /* 0x000fe200078e00ff */
[----:B------:R-:W-:Y:S02]  /*46d0*/  ISETP.GE.AND P5, PT, R2, R214, PT ;  /* 0x000000d60200720c */ /* 0x000fe40003fa6270 */
[----:B------:R-:W-:Y:S02]  /*46e0*/  FSEL R66, R25, -INF , !P1 ;  /* 0xff80000019427808 */ /* 0x000fe40004800000 */
[----:B-1----:R-:W-:-:S02]  /*46f0*/  FMNMX.FTZ R2, R28, R31, !PT ;  /* 0x0000001f1c027209 */ /* 0x002fc40007810000 */
[-C--:B------:R-:W-:Y:S02]  /*4700*/  ISETP.GE.AND P2, PT, R38, R214.reuse, PT ;  /* 0x000000d62600720c */ /* 0x080fe40003f46270 */
[----:B------:R-:W-:Y:S01]  /*4710*/  ISETP.GE.AND P1, PT, R21, R214, PT ;  /* 0x000000d61500720c */ /* 0x000fe20003f26270 */
[----:B---3--:R-:W-:Y:S01]  /*4720*/  FMUL.FTZ R189, R2, UR6 ;  /* 0x0000000602bd7c20 */ /* 0x008fe20008410000 */
[----:B------:R-:W-:Y:S02]  /*4730*/  ISETP.GE.AND P3, PT, R38, R215, PT ;  /* 0x000000d72600720c */ /* 0x000fe40003f66270 */
[----:B------:R-:W-:Y:S02]  /*4740*/  LOP3.LUT R21, R226, R216, R53, 0x96, !PT ;  /* 0x000000d8e2157212 */ /* 0x000fe400078e9635 */
[----:B------:R-:W-:Y:S02]  /*4750*/  LOP3.LUT R24, R210, R52, R237, 0x96, !PT ;  /* 0x00000034d2187212 */ /* 0x000fe400078e96ed */
[----:B------:R-:W-:-:S02]  /*4760*/  FSEL R57, R74, -INF , !P4 ;  /* 0xff8000004a397808 */ /* 0x000fc40006000000 */
[----:B------:R-:W-:Y:S01]  /*4770*/  ISETP.GE.AND P4, PT, R23, R214, PT ;  /* 0x000000d61700720c */ /* 0x000fe20003f86270 */
[----:B------:R-:W-:Y:S01]  /*4780*/  IMAD.WIDE.U32 R24, R24, -0x2daee0ad, RZ ;  /* 0xd2511f5318187825 */ /* 0x000fe200078e00ff */
[----:B------:R-:W-:Y:S02]  /*4790*/  FSEL R69, R75, -INF , !P2 ;  /* 0xff8000004b457808 */ /* 0x000fe40005000000 */
[----:B------:R-:W-:Y:S02]  /*47a0*/  FSEL R60, R73, -INF , !P3 ;  /* 0xff800000493c7808 */ /* 0x000fe40005800000 */
[----:B----4-:R-:W-:Y:S01]  /*47b0*/  FMNMX.FTZ R23, R29, R30, !PT ;  /* 0x0000001e1d177209 */ /* 0x010fe20007810000 */
[----:B------:R-:W-:Y:S01]  /*47c0*/  IMAD.WIDE.U32 R28, R21, -0x2daee0ad, RZ ;  /* 0xd2511f53151c7825 */ /* 0x000fe200078e00ff */
[----:B------:R-:W-:Y:S02]  /*47d0*/  FSETP.NEU.FTZ.AND P2, PT, R2, -INF , PT ;  /* 0xff8000000200780b */ /* 0x000fe40003f5d000 */
[----:B------:R-:W-:Y:S01]  /*47e0*/  ISETP.GE.AND P3, PT, R37, R214, PT ;  /* 0x000000d62500720c */ /* 0x000fe20003f66270 */
[----:B------:R-:W1:Y:S01]  /*47f0*/  SHFL.BFLY PT, R0, R23, 0x1, 0x1f ;  /* 0x0c201f0017007f89 */ /* 0x000e6200000e0000 */
[----:B------:R-:W-:-:S02]  /*4800*/  FSEL R189, R189, RZ, P2 ;  /* 0x000000ffbdbd7208 */ /* 0x000fc40001000000 */
[----:B------:R-:W-:Y:S02]  /*4810*/  FSEL R252, R70, -INF , !P3 ;  /* 0xff80000046fc7808 */ /* 0x000fe40005800000 */
[-C--:B------:R-:W-:Y:S01]  /*4820*/  ISETP.GE.AND P2, PT, R19, R214.reuse, PT ;  /* 0x000000d61300720c */ /* 0x080fe20003f46270 */
[--C-:B------:R-:W-:Y:S01]  /*4830*/  FFMA.FTZ R43, R16, UR6, -R189.reuse ;  /* 0x00000006102b7c23 */ /* 0x100fe200080108bd */
[----:B------:R-:W-:Y:S01]  /*4840*/  ISETP.GE.AND P3, PT, R20, R214, PT ;  /* 0x000000d61400720c */ /* 0x000fe20003f66270 */
[----:B------:R-:W-:Y:S01]  /*4850*/  FFMA.FTZ R42, R12, UR6, -R189 ;  /* 0x000000060c2a7c23 */ /* 0x000fe200080108bd */
[----:B------:R-:W-:Y:S01]  /*4860*/  LOP3.LUT R19, R211, R242, R29, 0x96, !PT ;  /* 0x000000f2d3137212 */ /* 0x000fe200078e961d */
[----:B------:R-:W-:Y:S01]  /*4870*/  FFMA.FTZ R51, R80, UR6, -R189 ;  /* 0x0000000650337c23 */ /* 0x000fe200080108bd */
[----:B------:R-:W-:Y:S01]  /*4880*/  LOP3.LUT R20, R208, R28, R25, 0x96, !PT ;  /* 0x0000001cd0147212 */ /* 0x000fe200078e9619 */
[----:B------:R-:W-:Y:S01]  /*4890*/  MUFU.EX2 R43, R43 ;  /* 0x0000002b002b7308 */ /* 0x000fe20000000800 */
[----:B------:R-:W-:Y:S01]  /*48a0*/  FSEL R177, R71, -INF , !P1 ;  /* 0xff80000047b17808 */ /* 0x000fe20004800000 */
[----:B------:R-:W-:Y:S01]  /*48b0*/  IMAD.WIDE.U32 R28, R19, -0x326172a9, RZ ;  /* 0xcd9e8d57131c7825 */ /* 0x000fe200078e00ff */
[----:B------:R-:W-:-:S03]  /*48c0*/  ISETP.GE.AND P1, PT, R18, R214, PT ;  /* 0x000000d61200720c */ /* 0x000fc60003f26270 */
[----:B------:R-:W-:Y:S01]  /*48d0*/  FFMA.FTZ R50, R36, UR6, -R189 ;  /* 0x0000000624327c23 */ /* 0x000fe200080108bd */
[----:B------:R-:W-:Y:S01]  /*48e0*/  FSEL R195, R54, -INF , !P4 ;  /* 0xff80000036c37808 */ /* 0x000fe20006000000 */
[----:B------:R-:W-:Y:S01]  /*48f0*/  IMAD.WIDE.U32 R20, R20, -0x326172a9, RZ ;  /* 0xcd9e8d5714147825 */ /* 0x000fe200078e00ff */
[----:B------:R-:W-:Y:S01]  /*4900*/  LOP3.LUT R19, R193, R236, R29, 0x96, !PT ;  /* 0x000000ecc1137212 */ /* 0x000fe200078e961d */
[----:B------:R-:W3:Y:S01]  /*4910*/  MUFU.EX2 R42, R42 ;  /* 0x0000002a002a7308 */ /* 0x000ee20000000800 */
[----:B------:R-:W-:Y:S01]  /*4920*/  FMNMX3.FTZ R54, R85, R87, R57, !PT ;  /* 0x0000005755367276 */ /* 0x000fe20007810039 */
[----:B------:R-:W-:Y:S01]  /*4930*/  FFMA.FTZ R47, R76, UR6, -R189 ;  /* 0x000000064c2f7c23 */ /* 0x000fe200080108bd */
[----:B------:R-:W-:Y:S01]  /*4940*/  LOP3.LUT R18, R191, R28, R21, 0x96, !PT ;  /* 0x0000001cbf127212 */ /* 0x000fe200078e9615 */
[----:B------:R-:W-:Y:S01]  /*4950*/  IMAD.WIDE.U32 R28, R19, -0x2daee0ad, RZ ;  /* 0xd2511f53131c7825 */ /* 0x000fe200078e00ff */
[----:B-1----:R-:W-:-:S03]  /*4960*/  FMNMX.FTZ R0, R23, R0, !PT ;  /* 0x0000000017007209 */ /* 0x002fc60007810000 */
[----:B------:R-:W-:Y:S01]  /*4970*/  FFMA.FTZ R46, R6, UR6, -R189 ;  /* 0x00000006062e7c23 */ /* 0x000fe200080108bd */
[----:B------:R-:W-:Y:S01]  /*4980*/  FSEL R171, R58, -INF , !P0 ;  /* 0xff8000003aab7808 */ /* 0x000fe20004000000 */
[----:B------:R-:W-:Y:S01]  /*4990*/  IMAD.WIDE.U32 R18, R18, -0x2daee0ad, RZ ;  /* 0xd2511f5312127825 */ /* 0x000fe200078e00ff */
[----:B------:R-:W-:-:S03]  /*49a0*/  LOP3.LUT R23, R203, R24, R29, 0x96, !PT ;  /* 0x00000018cb177212 */ /* 0x000fc600078e961d */
[----:B------:R-:W-:Y:S01]  /*49b0*/  FMUL.FTZ R188, R0, UR6 ;  /* 0x0000000600bc7c20 */ /* 0x000fe20008410000 */
[----:B------:R-:W-:Y:S01]  /*49c0*/  FMNMX3.FTZ R54, R54, R69, R252, !PT ;  /* 0x0000004536367276 */ /* 0x000fe200078100fc */
[----:B------:R-:W-:Y:S01]  /*49d0*/  MUFU.EX2 R51, R51 ;  /* 0x0000003300337308 */ /* 0x000fe20000000800 */
[----:B------:R-:W-:Y:S01]  /*49e0*/  LOP3.LUT R19, R201, R28, R19, 0x96, !PT ;  /* 0x0000001cc9137212 */ /* 0x000fe200078e9613 */
[--C-:B------:R-:W-:Y:S01]  /*49f0*/  FFMA.FTZ R40, R10, UR6, -R189.reuse ;  /* 0x000000060a287c23 */ /* 0x100fe200080108bd */
[----:B------:R-:W-:Y:S01]  /*4a00*/  FSETP.NEU.FTZ.AND P0, PT, R0, -INF , PT ;  /* 0xff8000000000780b */ /* 0x000fe20003f1d000 */
[----:B------:R-:W-:Y:S01]  /*4a10*/  FFMA.FTZ R37, R8, UR6, -R189 ;  /* 0x0000000608257c23 */ /* 0x000fe200080108bd */
[----:B------:R-:W-:Y:S01]  /*4a20*/  FSEL R231, R59, -INF , !P5 ;  /* 0xff8000003be77808 */ /* 0x000fe20006800000 */
[----:B------:R-:W-:Y:S01]  /*4a30*/  IMAD.WIDE.U32 R24, R19, -0x326172a9, RZ ;  /* 0xcd9e8d5713187825 */ /* 0x000fe200078e00ff */
[----:B------:R-:W-:Y:S01]  /*4a40*/  FMNMX3.FTZ R19, R132, R134, R84, !PT ;  /* 0x0000008684137276 */ /* 0x000fe20007810054 */
[----:B------:R-:W1:Y:S01]  /*4a50*/  MUFU.EX2 R50, R50 ;  /* 0x0000003200327308 */ /* 0x000e620000000800 */
[----:B------:R-:W-:Y:S01]  /*4a60*/  FMNMX3.FTZ R54, R54, R177, R171, !PT ;  /* 0x000000b136367276 */ /* 0x000fe200078100ab */
[----:B------:R-:W-:Y:S01]  /*4a70*/  FFMA.FTZ R202, R202, UR6, -R189 ;  /* 0x00000006caca7c23 */ /* 0x000fe200080108bd */
[----:B------:R-:W-:-:S02]  /*4a80*/  FMNMX3.FTZ R19, R19, R60, R180, !PT ;  /* 0x0000003c13137276 */ /* 0x000fc400078100b4 */
[----:B------:R-:W-:Y:S02]  /*4a90*/  FSEL R188, R188, RZ, P0 ;  /* 0x000000ffbcbc7208 */ /* 0x000fe40000000000 */
[----:B------:R-:W-:Y:S01]  /*4aa0*/  FMNMX3.FTZ R19, R19, R178, R174, !PT ;  /* 0x000000b213137276 */ /* 0x000fe200078100ae */
[----:B------:R-:W-:Y:S01]  /*4ab0*/  MUFU.EX2 R47, R47 ;  /* 0x0000002f002f7308 */ /* 0x000fe20000000800 */
[----:B------:R-:W-:Y:S01]  /*4ac0*/  ISETP.GE.AND P0, PT, R22, R214, PT ;  /* 0x000000d61600720c */ /* 0x000fe20003f06270 */
[----:B------:R-:W-:Y:S01]  /*4ad0*/  IMAD.WIDE.U32 R22, R23, -0x326172a9, RZ ;  /* 0xcd9e8d5717167825 */ /* 0x000fe200078e00ff */
[----:B------:R-:W-:-:S03]  /*4ae0*/  FMNMX3.FTZ R19, R19, R170, R192, !PT ;  /* 0x000000aa13137276 */ /* 0x000fc600078100c0 */
[--C-:B------:R-:W-:Y:S01]  /*4af0*/  FFMA.FTZ R49, R33, UR6, -R188.reuse ;  /* 0x0000000621317c23 */ /* 0x100fe200080108bc */
[----:B------:R-:W-:Y:S01]  /*4b00*/  FSEL R204, R55, -INF , !P3 ;  /* 0xff80000037cc7808 */ /* 0x000fe20005800000 */
[----:B------:R-:W-:Y:S01]  /*4b10*/  FFMA.FTZ R45, R5, UR6, -R188 ;  /* 0x00000006052d7c23 */ /* 0x000fe200080108bc */
[----:B------:R-:W-:Y:S01]  /*4b20*/  FMNMX3.FTZ R19, R19, R190, R198, !PT ;  /* 0x000000be13137276 */ /* 0x000fe200078100c6 */
[--C-:B------:R-:W-:Y:S01]  /*4b30*/  FFMA.FTZ R44, R79, UR6, -R188.reuse ;  /* 0x000000064f2c7c23 */ /* 0x100fe200080108bc */
[----:B------:R-:W-:Y:S01]  /*4b40*/  FSEL R241, R102, -INF , !P2 ;  /* 0xff80000066f17808 */ /* 0x000fe20005000000 */
[--C-:B------:R-:W-:Y:S01]  /*4b50*/  FFMA.FTZ R36, R13, UR6, -R188.reuse ;  /* 0x000000060d247c23 */ /* 0x100fe200080108bc */
[----:B------:R-:W-:Y:S01]  /*4b60*/  FMNMX3.FTZ R19, R19, R194, R167, !PT ;  /* 0x000000c213137276 */ /* 0x000fe200078100a7 */
[----:B------:R-:W4:Y:S01]  /*4b70*/  MUFU.EX2 R46, R46 ;  /* 0x0000002e002e7308 */ /* 0x000f220000000800 */
[----:B------:R-:W-:Y:S01]  /*4b80*/  FMNMX3.FTZ R54, R54, R231, R195, !PT ;  /* 0x000000e736367276 */ /* 0x000fe200078100c3 */
[--C-:B------:R-:W-:Y:S01]  /*4b90*/  FFMA.FTZ R39, R17, UR6, -R188.reuse ;  /* 0x0000000611277c23 */ /* 0x100fe200080108bc */
[----:B------:R-:W-:Y:S01]  /*4ba0*/  FMNMX3.FTZ R19, R19, R166, R67, !PT ;  /* 0x000000a613137276 */ /* 0x000fe20007810043 */
[--C-:B------:R-:W-:Y:S01]  /*4bb0*/  FFMA.FTZ R48, R83, UR6, -R188.reuse ;  /* 0x0000000653307c23 */ /* 0x100fe200080108bc */
[-C--:B------:R-:W-:Y:S01]  /*4bc0*/  ISETP.GE.AND P5, PT, R7, R214.reuse, PT ;  /* 0x000000d60700720c */ /* 0x080fe20003fa6270 */
[--C-:B------:R-:W-:Y:S01]  /*4bd0*/  FFMA.FTZ R41, R11, UR6, -R188.reuse ;  /* 0x000000060b297c23 */ /* 0x100fe200080108bc */
[----:B------:R-:W-:Y:S01]  /*4be0*/  FMNMX.FTZ R164, R66, R19, !PT ;  /* 0x0000001342a47209 */ /* 0x000fe20007810000 */
[----:B------:R-:W-:Y:S01]  /*4bf0*/  MUFU.EX2 R45, R45 ;  /* 0x0000002d002d7308 */ /* 0x000fe20000000800 */
[----:B------:R-:W-:Y:S01]  /*4c00*/  ISETP.GE.AND P4, PT, R4, R214, PT ;  /* 0x000000d60400720c */ /* 0x000fe20003f86270 */
[--C-:B------:R-:W-:Y:S01]  /*4c10*/  FFMA.FTZ R38, R15, UR6, -R188.reuse ;  /* 0x000000060f267c23 */ /* 0x100fe200080108bc */
[----:B------:R-:W-:Y:S01]  /*4c20*/  FSEL R225, R103, -INF , !P1 ;  /* 0xff80000067e17808 */ /* 0x000fe20004800000 */
[----:B------:R-:W3:Y:S01]  /*4c30*/  SHFL.BFLY PT, R19, R164, 0x2, 0x1f ;  /* 0x0c401f00a4137f89 */ /* 0x000ee200000e0000 */
[----:B------:R-:W-:Y:S01]  /*4c40*/  FSEL R64, R110, -INF , !P0 ;  /* 0xff8000006e407808 */ /* 0x000fe20004000000 */
[--C-:B------:R-:W-:Y:S01]  /*4c50*/  FFMA.FTZ R205, R205, UR6, -R188.reuse ;  /* 0x00000006cdcd7c23 */ /* 0x100fe200080108bc */
[----:B------:R-:W-:Y:S01]  /*4c60*/  FMNMX3.FTZ R54, R54, R204, R241, !PT ;  /* 0x000000cc36367276 */ /* 0x000fe200078100f1 */
[----:B------:R-:W4:Y:S01]  /*4c70*/  MUFU.EX2 R44, R44 ;  /* 0x0000002c002c7308 */ /* 0x000f220000000800 */
[----:B------:R-:W-:Y:S01]  /*4c80*/  ISETP.GE.AND P3, PT, R14, R214, PT ;  /* 0x000000d60e00720c */ /* 0x000fe20003f66270 */
[----:B------:R-:W-:Y:S01]  /*4c90*/  LDSM.16.MT88.4 R80, [R65] ;  /* 0x000000004150783b */ /* 0x000fe20000004200 */
[----:B------:R-:W-:Y:S01]  /*4ca0*/  FSEL R63, R111, -INF , !P5 ;  /* 0xff8000006f3f7808 */ /* 0x000fe20006800000 */
[----:B------:R-:W-:Y:S01]  /*4cb0*/  FFMA.FTZ R199, R199, UR6, -R188 ;  /* 0x00000006c7c77c23 */ /* 0x000fe200080108bc */
[----:B------:R-:W-:-:S02]  /*4cc0*/  FSEL R62, R26, -INF , !P4 ;  /* 0xff8000001a3e7808 */ /* 0x000fc40006000000 */
[----:B------:R-:W-:Y:S01]  /*4cd0*/  FMNMX3.FTZ R54, R54, R225, R64, !PT ;  /* 0x000000e136367276 */ /* 0x000fe20007810040 */
[----:B------:R-:W-:Y:S01]  /*4ce0*/  MUFU.EX2 R39, R39 ;  /* 0x0000002700277308 */ /* 0x000fe20000000800 */
[----:B------:R-:W-:Y:S02]  /*4cf0*/  LOP3.LUT R20, R169, R20, R23, 0x96, !PT ;  /* 0x00000014a9147212 */ /* 0x000fe400078e9617 */
[----:B------:R-:W-:Y:S02]  /*4d00*/  FSEL R61, R27, -INF , !P3 ;  /* 0xff8000001b3d7808 */ /* 0x000fe40005800000 */
[----:B------:R-:W-:Y:S01]  /*4d10*/  FMNMX3.FTZ R54, R54, R63, R62, !PT ;  /* 0x0000003f36367276 */ /* 0x000fe2000781003e */
[----:B------:R-:W-:Y:S01]  /*4d20*/  IMAD.WIDE.U32 R20, R20, -0x2daee0ad, RZ ;  /* 0xd2511f5314147825 */ /* 0x000fe200078e00ff */
[----:B--2---:R-:W-:Y:S01]  /*4d30*/  LOP3.LUT R56, R56, 0xff, RZ, 0xc0, !PT ;  /* 0x000000ff38387812 */ /* 0x004fe200078ec0ff */
[----:B------:R-:W2:Y:S01]  /*4d40*/  MUFU.EX2 R36, R36 ;  /* 0x0000002400247308 */ /* 0x000ea20000000800 */
[----:B------:R-:W-:Y:S01]  /*4d50*/  FMNMX.FTZ R54, R61, R54, !PT ;  /* 0x000000363d367209 */ /* 0x000fe20007810000 */
[----:B------:R-:W-:Y:S01]  /*4d60*/  IMAD.MOV.U32 R14, RZ, RZ, R20 ;  /* 0x000000ffff0e7224 */ /* 0x000fe200078e0014 */
[----:B------:R-:W-:Y:S01]  /*4d70*/  LOP3.LUT R33, R168, R18, R21, 0x96, !PT ;  /* 0x00000012a8217212 */ /* 0x000fe200078e9615 */
[----:B------:R-:W-:Y:S01]  /*4d80*/  IMAD R56, R56, 0x10000, R56 ;  /* 0x0001000038387824 */ /* 0x000fe200078e0238 */
[----:B---3--:R-:W-:Y:S01]  /*4d90*/  FMNMX.FTZ R164, R164, R19, !PT ;  /* 0x00000013a4a47209 */ /* 0x008fe20007810000 */
[----:B------:R-:W3:Y:S01]  /*4da0*/  SHFL.BFLY PT, R55, R54, 0x2, 0x1f ;  /* 0x0c401f0036377f89 */ /* 0x000ee200000e0000 */
[C---:B------:R-:W-:Y:S01]  /*4db0*/  LOP3.LUT R12, R33.reuse, 0xffff, RZ, 0xc0, !PT ;  /* 0x0000ffff210c7812 */ /* 0x040fe200078ec0ff */
[----:B------:R-:W-:Y:S01]  /*4dc0*/  MUFU.EX2 R49, R49 ;  /* 0x0000003100317308 */ /* 0x000fe20000000800 */
[----:B------:R-:W-:Y:S01]  /*4dd0*/  LOP3.LUT R19, R33, 0xff, RZ, 0xc0, !PT ;  /* 0x000000ff21137812 */ /* 0x000fe200078ec0ff */
[----:B------:R-:W1:Y:S01]  /*4de0*/  SHFL.BFLY PT, R59, R164, 0x1, 0x1f ;  /* 0x0c201f00a43b7f89 */ /* 0x000e6200000e0000 */
[----:B------:R-:W-:-:S02]  /*4df0*/  SHF.R.U32.HI R12, RZ, 0x8, R12 ;  /* 0x00000008ff0c7819 */ /* 0x000fc4000001160c */
[----:B------:R-:W-:Y:S02]  /*4e00*/  LOP3.LUT R246, R250, R3, R223, 0x96, !PT ;  /* 0x00000003faf67212 */ /* 0x000fe400078e96df */
[----:B------:R-:W-:Y:S01]  /*4e10*/  PRMT R13, R19, 0x5410, R12 ;  /* 0x00005410130d7816 */ /* 0x000fe2000000000c */
[----:B------:R-:W2:Y:S01]  /*4e20*/  MUFU.EX2 R48, R48 ;  /* 0x0000003000307308 */ /* 0x000ea20000000800 */
[----:B------:R-:W-:Y:S01]  /*4e30*/  LOP3.LUT R129, R197, R22, R25, 0x96, !PT ;  /* 0x00000016c5817212 */ /* 0x000fe200078e9619 */
[----:B------:R-:W-:Y:S01]  /*4e40*/  IMAD.WIDE.U32 R246, R246, -0x2daee0ad, RZ ;  /* 0xd2511f53f6f67825 */ /* 0x000fe200078e00ff */
[----:B------:R-:W-:Y:S02]  /*4e50*/  F2FP.BF16.F32.PACK_AB R3, R42, R43 ;  /* 0x0000002b2a03723e */ /* 0x000fe400000010ff */
[----:B------:R-:W-:Y:S01]  /*4e60*/  HSET2.LE.AND R32, R13, R56, PT ;  /* 0x000000380d207233 */ /* 0x000fe20003803000 */
[----:B------:R-:W-:Y:S01]  /*4e70*/  IMAD.MOV.U32 R22, RZ, RZ, R24 ;  /* 0x000000ffff167224 */ /* 0x000fe200078e0018 */
[----:B------:R-:W-:Y:S01]  /*4e80*/  LOP3.LUT R244, R9, R248, R247, 0x96, !PT ;  /* 0x000000f809f47212 */ /* 0x000fe200078e96f7 */
[----:B------:R-:W-:Y:S01]  /*4e90*/  MUFU.EX2 R40, R40 ;  /* 0x0000002800287308 */ /* 0x000fe20000000800 */
[----:B------:R-:W-:-:S02]  /*4ea0*/  LOP3.LUT R7, R129, 0xffff, RZ, 0xc0, !PT ;  /* 0x0000ffff81077812 */ /* 0x000fc400078ec0ff */
[----:B------:R-:W-:Y:S01]  /*4eb0*/  PRMT R131, R24, 0x7773, RZ ;  /* 0x0000777318837816 */ /* 0x000fe200000000ff */
[----:B------:R-:W-:Y:S01]  /*4ec0*/  IMAD.WIDE.U32 R244, R244, -0x326172a9, RZ ;  /* 0xcd9e8d57f4f47825 */ /* 0x000fe200078e00ff */
[C---:B------:R-:W-:Y:S02]  /*4ed0*/  PRMT R30, R24.reuse, 0x7772, RZ ;  /* 0x00007772181e7816 */ /* 0x040fe400000000ff */
[----:B------:R-:W-:Y:S01]  /*4ee0*/  LOP3.LUT R32, R3, R32, RZ, 0xc0, !PT ;  /* 0x0000002003207212 */ /* 0x000fe200078ec0ff */
[----:B------:R-:W2:Y:S01]  /*4ef0*/  MUFU.EX2 R37, R37 ;  /* 0x0000002500257308 */ /* 0x000ea20000000800 */
[----:B------:R-:W-:Y:S02]  /*4f00*/  PRMT R6, R24, 0x7771, RZ ;  /* 0x0000777118067816 */ /* 0x000fe400000000ff */
[----:B------:R-:W-:Y:S02]  /*4f10*/  LOP3.LUT R28, R129, 0xff, RZ, 0xc0, !PT ;  /* 0x000000ff811c7812 */ /* 0x000fe400078ec0ff */
[----:B------:R-:W-:-:S02]  /*4f20*/  SHF.R.U32.HI R7, RZ, 0x8, R7 ;  /* 0x00000008ff077819 */ /* 0x000fc40000011607 */
[----:B------:R-:W-:Y:S01]  /*4f30*/  LOP3.LUT R5, R22, 0xff, RZ, 0xc0, !PT ;  /* 0x000000ff16057812 */ /* 0x000fe200078ec0ff */
[----:B------:R-:W-:Y:S01]  /*4f40*/  MUFU.EX2 R41, R41 ;  /* 0x0000002900297308 */ /* 0x000fe20000000800 */
[----:B------:R-:W-:Y:S02]  /*4f50*/  LOP3.LUT R3, R226, R222, R53, 0x96, !PT ;  /* 0x000000dee2037212 */ /* 0x000fe400078e9635 */
[----:B------:R-:W-:Y:S02]  /*4f60*/  PRMT R131, R30, 0x5410, R131 ;  /* 0x000054101e837816 */ /* 0x000fe40000000083 */
[----:B---3--:R-:W-:Y:S01]  /*4f70*/  FMNMX.FTZ R54, R54, R55, !PT ;  /* 0x0000003736367209 */ /* 0x008fe20007810000 */
[----:B------:R-:W-:Y:S01]  /*4f80*/  IMAD.WIDE.U32 R100, R3, -0x2daee0ad, RZ ;  /* 0xd2511f5303647825 */ /* 0x000fe200078e00ff */
[----:B------:R-:W-:Y:S01]  /*4f90*/  PRMT R7, R28, 0x5410, R7 ;  /* 0x000054101c077816 */ /* 0x000fe20000000007 */
[----:B------:R-:W3:Y:S01]  /*4fa0*/  MUFU.EX2 R38, R38 ;  /* 0x0000002600267308 */ /* 0x000ee20000000800 */
[----:B------:R-:W-:Y:S01]  /*4fb0*/  PRMT R5, R5, 0x5410, R6 ;  /* 0x0000541005057816 */ /* 0x000fe20000000006 */
[----:B------:R-:W3:Y:S01]  /*4fc0*/  SHFL.BFLY PT, R3, R54, 0x1, 0x1f ;  /* 0x0c201f0036037f89 */ /* 0x000ee200000e0000 */
[----:B------:R-:W-:-:S02]  /*4fd0*/  LOP3.LUT R131, R131, 0xff00ff, RZ, 0xc0, !PT ;  /* 0x00ff00ff83837812 */ /* 0x000fc400078ec0ff */
[----:B------:R-:W-:Y:S01]  /*4fe0*/  LOP3.LUT R58, R210, R52, R245, 0x96, !PT ;  /* 0x00000034d23a7212 */ /* 0x000fe200078e96f5 */
[----:B------:R-:W-:Y:S01]  /*4ff0*/  LDSM.16.MT88.4 R28, [R165+0x9400] ;  /* 0x00940000a51c783b */ /* 0x000fe20000004200 */
[--C-:B------:R-:W-:Y:S01]  /*5000*/  HSET2.LE.AND R128, R7, R56.reuse, PT ;  /* 0x0000003807807233 */ /* 0x100fe20003803000 */
[----:B------:R-:W-:Y:S01]  /*5010*/  MUFU.EX2 R205, R205 ;  /* 0x000000cd00cd7308 */ /* 0x000fe20000000800 */
[--C-:B------:R-:W-:Y:S02]  /*5020*/  HSET2.LE.AND R130, R5, R56.reuse, PT ;  /* 0x0000003805827233 */ /* 0x100fe40003803000 */
[----:B-1----:R-:W-:Y:S01]  /*5030*/  FMNMX.FTZ R164, R164, R59, !PT ;  /* 0x0000003ba4a47209 */ /* 0x002fe20007810000 */
[----:B------:R-:W-:Y:S01]  /*5040*/  IMAD.WIDE.U32 R58, R58, -0x2daee0ad, RZ ;  /* 0xd2511f533a3a7825 */ /* 0x000fe200078e00ff */
[----:B------:R-:W-:Y:S02]  /*5050*/  F2FP.BF16.F32.PACK_AB R7, R50, R51 ;  /* 0x000000333207723e */ /* 0x000fe400000010ff */
[----:B----4-:R-:W-:Y:S01]  /*5060*/  F2FP.BF16.F32.PACK_AB R5, R46, R47 ;  /* 0x0000002f2e05723e */ /* 0x010fe200000010ff */
[----:B------:R-:W-:Y:S01]  /*5070*/  FMUL.FTZ R175, R164, UR6 ;  /* 0x00000006a4af7c20 */ /* 0x000fe20008410000 */
[----:B------:R-:W-:Y:S01]  /*5080*/  HSET2.LE.AND R131, R131, R56, PT ;  /* 0x0000003883837233 */ /* 0x000fe20003803000 */
[----:B------:R-:W-:Y:S01]  /*5090*/  MUFU.EX2 R202, R202 ;  /* 0x000000ca00ca7308 */ /* 0x000fe20000000800 */
[----:B------:R-:W-:-:S02]  /*50a0*/  F2FP.BF16.F32.PACK_AB R6, R44, R45 ;  /* 0x0000002d2c06723e */ /* 0x000fc400000010ff */
[C---:B------:R-:W-:Y:S02]  /*50b0*/  PRMT R21, R20.reuse, 0x7773, RZ ;  /* 0x0000777314157816 */ /* 0x040fe400000000ff */
[C---:B------:R-:W-:Y:S02]  /*50c0*/  PRMT R8, R20.reuse, 0x7772, RZ ;  /* 0x0000777214087816 */ /* 0x040fe400000000ff */
[----:B------:R-:W-:Y:S01]  /*50d0*/  PRMT R10, R20, 0x7771, RZ ;  /* 0x00007771140a7816 */ /* 0x000fe200000000ff */
[----:B------:R-:W-:Y:S01]  /*50e0*/  MUFU.EX2 R199, R199 ;  /* 0x000000c700c77308 */ /* 0x000fe20000000800 */
[----:B------:R-:W-:Y:S02]  /*50f0*/  LOP3.LUT R17, R14, 0xff, RZ, 0xc0, !PT ;  /* 0x000000ff0e117812 */ /* 0x000fe400078ec0ff */
[----:B------:R-:W-:Y:S01]  /*5100*/  LOP3.LUT R128, R7, R128, RZ, 0xc0, !PT ;  /* 0x0000008007807212 */ /* 0x000fe200078ec0ff */
[----:B------:R-:W-:Y:S01]  /*5110*/  LDSM.16.MT88.4 R12, [R165+0xb400] ;  /* 0x00b40000a50c783b */ /* 0x000fe20000004200 */
[----:B------:R-:W-:-:S02]  /*5120*/  LOP3.LUT R130, R5, R130, RZ, 0xc0, !PT ;  /* 0x0000008205827212 */ /* 0x000fc400078ec0ff */
[----:B------:R-:W-:Y:S02]  /*5130*/  LOP3.LUT R131, R6, R131, RZ, 0xc0, !PT ;  /* 0x0000008306837212 */ /* 0x000fe400078ec0ff */
[----:B------:R-:W-:Y:S01]  /*5140*/  LOP3.LUT R52, R211, R246, R101, 0x96, !PT ;  /* 0x000000f6d3347212 */ /* 0x000fe200078e9665 */
[----:B------:R-:W1:Y:S01]  /*5150*/  LDSM.16.MT88.4 R4, [R65+0x2000] ;  /* 0x002000004104783b */ /* 0x000e620000004200 */
[----:B------:R-:W-:Y:S02]  /*5160*/  LOP3.LUT R100, R208, R100, R59, 0x96, !PT ;  /* 0x00000064d0647212 */ /* 0x000fe400078e963b */
[----:B------:R-:W-:Y:S01]  /*5170*/  PRMT R8, R8, 0x5410, R21 ;  /* 0x0000541008087816 */ /* 0x000fe20000000015 */
[----:B------:R-:W-:Y:S01]  /*5180*/  IMAD.WIDE.U32 R102, R52, -0x326172a9, RZ ;  /* 0xcd9e8d5734667825 */ /* 0x000fe200078e00ff */
[----:B------:R-:W-:Y:S02]  /*5190*/  PRMT R17, R17, 0x5410, R10 ;  /* 0x0000541011117816 */ /* 0x000fe4000000000a */
[----:B------:R-:W-:Y:S01]  /*51a0*/  PRMT R24, R129, 0x7632, R24 ;  /* 0x0000763281187816 */ /* 0x000fe20000000018 */
[----:B------:R-:W-:Y:S01]  /*51b0*/  IMAD.WIDE.U32 R100, R100, -0x326172a9, RZ ;  /* 0xcd9e8d5764647825 */ /* 0x000fe200078e00ff */
[----:B------:R-:W-:-:S02]  /*51c0*/  PRMT R10, R33, 0x7632, R10 ;  /* 0x00007632210a7816 */ /* 0x000fc4000000000a */
[----:B------:R-:W-:Y:S02]  /*51d0*/  LOP3.LUT R35, R8, 0xff00ff, RZ, 0xc0, !PT ;  /* 0x00ff00ff08237812 */ /* 0x000fe400078ec0ff */
[----:B------:R-:W-:Y:S02]  /*51e0*/  SHF.R.U32.HI R129, RZ, 0x18, R129 ;  /* 0x00000018ff817819 */ /* 0x000fe40000011681 */
[----:B------:R-:W-:Y:S02]  /*51f0*/  LOP3.LUT R24, R24, 0xff, RZ, 0xc0, !PT ;  /* 0x000000ff18187812 */ /* 0x000fe400078ec0ff */
[----:B------:R-:W-:Y:S02]  /*5200*/  SHF.R.U32.HI R33, RZ, 0x18, R33 ;  /* 0x00000018ff217819 */ /* 0x000fe40000011621 */
[----:B------:R-:W-:Y:S02]  /*5210*/  LOP3.LUT R10, R10, 0xff, RZ, 0xc0, !PT ;  /* 0x000000ff0a0a7812 */ /* 0x000fe400078ec0ff */
[----:B------:R-:W-:-:S02]  /*5220*/  HSET2.LE.AND R35, R35, R56, PT ;  /* 0x0000003823237233 */ /* 0x000fc40003803000 */
[----:B------:R-:W-:Y:S02]  /*5230*/  LOP3.LUT R70, R193, R244, R103, 0x96, !PT ;  /* 0x000000f4c1467212 */ /* 0x000fe400078e9667 */
[----:B------:R-:W-:Y:S02]  /*5240*/  LOP3.LUT R55, R191, R102, R101, 0x96, !PT ;  /* 0x00000066bf377212 */ /* 0x000fe400078e9665 */
[----:B------:R-:W-:Y:S01]  /*5250*/  PRMT R129, R24, 0x5410, R129 ;  /* 0x0000541018817816 */ /* 0x000fe20000000081 */
[----:B------:R-:W-:Y:S01]  /*5260*/  IMAD.WIDE.U32 R70, R70, -0x2daee0ad, RZ ;  /* 0xd2511f5346467825 */ /* 0x000fe200078e00ff */
[----:B--2---:R-:W-:Y:S01]  /*5270*/  F2FP.BF16.F32.PACK_AB R8, R36, R39 ;  /* 0x000000272408723e */ /* 0x004fe200000010ff */
[----:B------:R-:W2:Y:S01]  /*5280*/  LDSM.16.MT88.4 R24, [R65+0x400] ;  /* 0x000400004118783b */ /* 0x000ea20000004200 */
[----:B------:R-:W-:Y:S01]  /*5290*/  PRMT R33, R10, 0x5410, R33 ;  /* 0x000054100a217816 */ /* 0x000fe20000000021 */
[----:B------:R-:W-:Y:S01]  /*52a0*/  IMAD.WIDE.U32 R220, R55, -0x2daee0ad, RZ ;  /* 0xd2511f5337dc7825 */ /* 0x000fe200078e00ff */
[----:B------:R-:W-:-:S02]  /*52b0*/  LOP3.LUT R35, R8, R35, RZ, 0xc0, !PT ;  /* 0x0000002308237212 */ /* 0x000fc400078ec0ff */
[----:B---3--:R-:W-:Y:S02]  /*52c0*/  FMNMX.FTZ R3, R54, R3, !PT ;  /* 0x0000000336037209 */ /* 0x008fe40007810000 */
[--C-:B------:R-:W-:Y:S02]  /*52d0*/  HSET2.LE.AND R129, R129, R56.reuse, PT ;  /* 0x0000003881817233 */ /* 0x100fe40003803000 */
[----:B------:R-:W-:Y:S01]  /*52e0*/  F2FP.BF16.F32.PACK_AB R22, R48, R49 ;  /* 0x000000313016723e */ /* 0x000fe200000010ff */
[----:B------:R-:W-:Y:S01]  /*52f0*/  FMUL.FTZ R172, R3, UR6 ;  /* 0x0000000603ac7c20 */ /* 0x000fe20008410000 */
[--C-:B------:R-:W-:Y:S02]  /*5300*/  HSET2.LE.AND R34, R17, R56.reuse, PT ;  /* 0x0000003811227233 */ /* 0x100fe40003803000 */
[----:B------:R-:W-:Y:S01]  /*5310*/  F2FP.BF16.F32.PACK_AB R11, R37, R40 ;  /* 0x00000028250b723e */ /* 0x000fe200000010ff */
[----:B------:R-:W-:Y:S01]  /*5320*/  LDSM.16.MT88.4 R16, [R65+0x1400] ;  /* 0x001400004110783b */ /* 0x000fe20000004200 */
[----:B------:R-:W-:-:S02]  /*5330*/  HSET2.LE.AND R33, R33, R56, PT ;  /* 0x0000003821217233 */ /* 0x000fc40003803000 */
[----:B------:R-:W-:Y:S02]  /*5340*/  F2FP.BF16.F32.PACK_AB R8, R38, R41 ;  /* 0x000000292608723e */ /* 0x000fe400000010ff */
[----:B------:R-:W-:Y:S02]  /*5350*/  FSETP.NEU.FTZ.AND P0, PT, R164, -INF , PT ;  /* 0xff800000a400780b */ /* 0x000fe40003f1d000 */
[----:B------:R-:W-:Y:S02]  /*5360*/  LOP3.LUT R59, R201, R70, R221, 0x96, !PT ;  /* 0x00000046c93b7212 */ /* 0x000fe400078e96dd */
[----:B------:R-:W-:Y:S02]  /*5370*/  FSEL R175, R175, RZ, P0 ;  /* 0x000000ffafaf7208 */ /* 0x000fe40000000000 */
[----:B------:R-:W-:Y:S01]  /*5380*/  LOP3.LUT R129, R22, R129, RZ, 0xc0, !PT ;  /* 0x0000008116817212 */ /* 0x000fe200078ec0ff */
[----:B------:R-:W-:Y:S01]  /*5390*/  IMAD.WIDE.U32 R102, R59, -0x326172a9, RZ ;  /* 0xcd9e8d573b667825 */ /* 0x000fe200078e00ff */
[----:B------:R-:W-:Y:S01]  /*53a0*/  LOP3.LUT R34, R11, R34, RZ, 0xc0, !PT ;  /* 0x000000220b227212 */ /* 0x000fe200078ec0ff */
[----:B------:R-:W3:Y:S01]  /*53b0*/  LDSM.16.MT88.4 R20, [R165+0xa400] ;  /* 0x00a40000a514783b */ /* 0x000ee20000004200 */
[----:B------:R-:W-:Y:S01]  /*53c0*/  LOP3.LUT R33, R8, R33, RZ, 0xc0, !PT ;  /* 0x0000002108217212 */ /* 0x000fe200078ec0ff */
[----:B------:R-:W-:Y:S01]  /*53d0*/  FFMA.FTZ R55, R84, UR6, -R175 ;  /* 0x0000000654377c23 */ /* 0x000fe200080108af */
[----:B------:R-:W-:Y:S01]  /*53e0*/  FSETP.NEU.FTZ.AND P0, PT, R3, -INF , PT ;  /* 0xff8000000300780b */ /* 0x000fe20003f1d000 */
[----:B------:R-:W4:Y:S01]  /*53f0*/  LDSM.16.MT88.4 R8, [R65+0x2400] ;  /* 0x002400004108783b */ /* 0x000f220000004200 */
[----:B------:R-:W-:Y:S01]  /*5400*/  LOP3.LUT R84, R203, R58, R71, 0x96, !PT ;  /* 0x0000003acb547212 */ /* 0x000fe200078e9647 */
[--C-:B------:R-:W-:Y:S01]  /*5410*/  FFMA.FTZ R54, R60, UR6, -R175.reuse ;  /* 0x000000063c367c23 */ /* 0x100fe200080108af */
[----:B------:R-:W-:Y:S01]  /*5420*/  FSEL R172, R172, RZ, P0 ;  /* 0x000000ffacac7208 */ /* 0x000fe20000000000 */
[----:B------:R-:W-:Y:S01]  /*5430*/  IMAD.MOV.U32 R60, RZ, RZ, R102 ;  /* 0x000000ffff3c7224 */ /* 0x000fe200078e0066 */
[----:B------:R-:W-:Y:S01]  /*5440*/  PRMT R59, R102, 0x7773, RZ ;  /* 0x00007773663b7816 */ /* 0x000fe200000000ff */
[----:B------:R-:W-:Y:S01]  /*5450*/  FFMA.FTZ R52, R132, UR6, -R175 ;  /* 0x0000000684347c23 */ /* 0x000fe200080108af */
[----:B------:R-:W-:Y:S01]  /*5460*/  PRMT R68, R102, 0x7772, RZ ;  /* 0x0000777266447816 */ /* 0x000fe200000000ff */
[----:B------:R-:W-:Y:S01]  /*5470*/  FFMA.FTZ R58, R85, UR6, -R172 ;  /* 0x00000006553a7c23 */ /* 0x000fe200080108ac */
[----:B------:R-:W-:Y:S01]  /*5480*/  IMAD.WIDE.U32 R84, R84, -0x326172a9, RZ ;  /* 0xcd9e8d5754547825 */ /* 0x000fe200078e00ff */
[----:B------:R-:W-:-:S03]  /*5490*/  LOP3.LUT R60, R60, 0xff, RZ, 0xc0, !PT ;  /* 0x000000ff3c3c7812 */ /* 0x000fc600078ec0ff */
[--C-:B------:R-:W-:Y:S01]  /*54a0*/  FFMA.FTZ R86, R69, UR6, -R172.reuse ;  /* 0x0000000645567c23 */ /* 0x100fe200080108ac */
[----:B------:R-:W-:Y:S01]  /*54b0*/  PRMT R68, R68, 0x5410, R59 ;  /* 0x0000541044447816 */ /* 0x000fe2000000003b */
[----:B------:R-:W-:Y:S01]  /*54c0*/  FFMA.FTZ R53, R134, UR6, -R175 ;  /* 0x0000000686357c23 */ /* 0x000fe200080108af */
[----:B------:R-:W-:Y:S01]  /*54d0*/  PRMT R59, R102, 0x7771, RZ ;  /* 0x00007771663b7816 */ /* 0x000fe200000000ff */
[--C-:B------:R-:W-:Y:S01]  /*54e0*/  FFMA.FTZ R57, R57, UR6, -R172.reuse ;  /* 0x0000000639397c23 */ /* 0x100fe200080108ac */
[----:B------:R-:W-:Y:S01]  /*54f0*/  LOP3.LUT R70, R197, R84, R103, 0x96, !PT ;  /* 0x00000054c5467212 */ /* 0x000fe200078e9667 */
[C---:B------:R-:W-:Y:S01]  /*5500*/  HMMA.16816.F32.BF16 R156, R128.reuse, R148, RZ ;  /* 0x00000094809c723c */ /* 0x040fe200000418ff */
[----:B------:R-:W-:Y:S01]  /*5510*/  PRMT R69, R60, 0x5410, R59 ;  /* 0x000054103c457816 */ /* 0x000fe2000000003b */
[----:B------:R-:W-:Y:S01]  /*5520*/  FFMA.FTZ R59, R87, UR6, -R172 ;  /* 0x00000006573b7c23 */ /* 0x000fe200080108ac */
[C---:B------:R-:W-:Y:S01]  /*5530*/  LOP3.LUT R71, R70.reuse, 0xffff, RZ, 0xc0, !PT ;  /* 0x0000ffff46477812 */ /* 0x040fe200078ec0ff */
[----:B------:R-:W-:Y:S01]  /*5540*/  MUFU.EX2 R52, R52 ;  /* 0x0000003400347308 */ /* 0x000fe20000000800 */
[----:B------:R-:W-:Y:S01]  /*5550*/  LOP3.LUT R84, R70, 0xff, RZ, 0xc0, !PT ;  /* 0x000000ff46547812 */ /* 0x000fe200078ec0ff */
[----:B------:R-:W-:Y:S01]  /*5560*/  FFMA.FTZ R174, R174, UR6, -R175 ;  /* 0x00000006aeae7c23 */ /* 0x000fe200080108af */
[----:B------:R-:W-:Y:S01]  /*5570*/  SHF.R.U32.HI R71, RZ, 0x8, R71 ;  /* 0x00000008ff477819 */ /* 0x000fe20000011647 */
[C---:B------:R-:W-:Y:S01]  /*5580*/  HMMA.16816.F32.BF16 R72, R128.reuse, R80, RZ ;  /* 0x000000508048723c */ /* 0x040fe200000418ff */
[----:B------:R-:W-:Y:S01]  /*5590*/  SHF.R.U32.HI R87, RZ, 0x18, R70 ;  /* 0x00000018ff577819 */ /* 0x000fe20000011646 */
[----:B------:R-:W-:Y:S01]  /*55a0*/  FFMA.FTZ R173, R170, UR6, -R175 ;  /* 0x00000006aaad7c23 */ /* 0x000fe200080108af */
[----:B------:R-:W-:Y:S01]  /*55b0*/  PRMT R71, R84, 0x5410, R71 ;  /* 0x0000541054477816 */ /* 0x000fe20000000047 */
[----:B------:R-:W1:Y:S01]  /*55c0*/  MUFU.EX2 R53, R53 ;  /* 0x0000003500357308 */ /* 0x000e620000000800 */
[----:B------:R-:W-:Y:S01]  /*55d0*/  PRMT R84, R70, 0x7632, R84 ;  /* 0x0000763246547816 */ /* 0x000fe20000000054 */
[--C-:B------:R-:W-:Y:S01]  /*55e0*/  FFMA.FTZ R171, R171, UR6, -R172.reuse ;  /* 0x00000006abab7c23 */ /* 0x100fe200080108ac */
[----:B------:R-:W-:Y:S01]  /*55f0*/  LOP3.LUT R101, R68, 0xff00ff, RZ, 0xc0, !PT ;  /* 0x00ff00ff44657812 */ /* 0x000fe200078ec0ff */
[C---:B------:R-:W-:Y:S01]  /*5600*/  HMMA.16816.F32.BF16 R88, R128.reuse, R96, RZ ;  /* 0x000000608058723c */ /* 0x040fe200000418ff */
[----:B------:R-:W-:Y:S01]  /*5610*/  LOP3.LUT R84, R84, 0xff, RZ, 0xc0, !PT ;  /* 0x000000ff54547812 */ /* 0x000fe200078ec0ff */
[--C-:B------:R-:W-:Y:S01]  /*5620*/  FFMA.FTZ R170, R231, UR6, -R172.reuse ;  /* 0x00000006e7aa7c23 */ /* 0x100fe200080108ac */
[--C-:B------:R-:W-:Y:S01]  /*5630*/  HSET2.LE.AND R69, R69, R56.reuse, PT ;  /* 0x0000003845457233 */ /* 0x100fe20003803000 */
[----:B------:R-:W-:Y:S01]  /*5640*/  MUFU.EX2 R55, R55 ;  /* 0x0000003700377308 */ /* 0x000fe20000000800 */
[----:B------:R-:W-:Y:S01]  /*5650*/  PRMT R87, R84, 0x5410, R87 ;  /* 0x0000541054577816 */ /* 0x000fe20000000057 */
[--C-:B------:R-:W-:Y:S01]  /*5660*/  FFMA.FTZ R179, R178, UR6, -R175.reuse ;  /* 0x00000006b2b37c23 */ /* 0x100fe200080108af */
[--C-:B------:R-:W-:Y:S01]  /*5670*/  HSET2.LE.AND R101, R101, R56.reuse, PT ;  /* 0x0000003865657233 */ /* 0x100fe20003803000 */
[C---:B------:R-:W-:Y:S01]  /*5680*/  HMMA.16816.F32.BF16 R104, R128.reuse, R112, RZ ;  /* 0x000000708068723c */ /* 0x040fe200000418ff */
[--C-:B------:R-:W-:Y:S01]  /*5690*/  HSET2.LE.AND R71, R71, R56.reuse, PT ;  /* 0x0000003847477233 */ /* 0x100fe20003803000 */
[----:B------:R-:W-:Y:S01]  /*56a0*/  FFMA.FTZ R180, R180, UR6, -R175 ;  /* 0x00000006b4b47c23 */ /* 0x000fe200080108af */
[----:B------:R-:W-:Y:S01]  /*56b0*/  HSET2.LE.AND R87, R87, R56, PT ;  /* 0x0000003857577233 */ /* 0x000fe20003803000 */
[----:B------:R-:W2:Y:S01]  /*56c0*/  MUFU.EX2 R54, R54 ;  /* 0x0000003600367308 */ /* 0x000ea20000000800 */
[----:B-1----:R-:W-:Y:S01]  /*56d0*/  F2FP.BF16.F32.PACK_AB R132, R53, R52 ;  /* 0x000000343584723e */ /* 0x002fe200000010ff */
[--C-:B------:R-:W-:Y:S01]  /*56e0*/  FFMA.FTZ R178, R252, UR6, -R172.reuse ;  /* 0x00000006fcb27c23 */ /* 0x100fe200080108ac */
[--C-:B------:R-:W-:Y:S01]  /*56f0*/  FFMA.FTZ R177, R177, UR6, -R172.reuse ;  /* 0x00000006b1b17c23 */ /* 0x100fe200080108ac */
[----:B------:R-:W-:Y:S01]  /*5700*/  HMMA.16816.F32.BF16 R116, R128, R120, RZ ;  /* 0x000000788074723c */ /* 0x000fe200000418ff */
[----:B------:R-:W-:Y:S01]  /*5710*/  LOP3.LUT R132, R132, R71, RZ, 0xc0, !PT ;  /* 0x0000004784847212 */ /* 0x000fe200078ec0ff */
[----:B------:R-:W-:-:S02]  /*5720*/  FFMA.FTZ R195, R195, UR6, -R172 ;  /* 0x00000006c3c37c23 */ /* 0x000fc400080108ac */
[----:B------:R-:W-:Y:S04]  /*5730*/  MUFU.EX2 R58, R58 ;  /* 0x0000003a003a7308 */ /* 0x000fe80000000800 */
[----:B------:R-:W-:Y:S04]  /*5740*/  HMMA.16816.F32.BF16 R124, R128, R4, RZ ;  /* 0x00000004807c723c */ /* 0x000fe800000418ff */
[----:B------:R-:W-:Y:S01]  /*5750*/  MUFU.EX2 R57, R57 ;  /* 0x0000003900397308 */ /* 0x000fe20000000800 */
[----:B--2---:R-:W-:-:S03]  /*5760*/  F2FP.BF16.F32.PACK_AB R134, R54, R55 ;  /* 0x000000373686723e */ /* 0x004fc600000010ff */
[----:B------:R-:W-:Y:S01]  /*5770*/  HMMA.16816.F32.BF16 R152, R128, R150, RZ ;  /* 0x000000968098723c */ /* 0x000fe200000418ff */
[----:B------:R-:W-:-:S03]  /*5780*/  LOP3.LUT R134, R134, R69, RZ, 0xc0, !PT ;  /* 0x0000004586867212 */ /* 0x000fc600078ec0ff */
[----:B------:R-:W1:Y:S04]  /*5790*/  MUFU.EX2 R60, R86 ;  /* 0x00000056003c7308 */ /* 0x000e680000000800 */
[C---:B------:R-:W-:Y:S04]  /*57a0*/  HMMA.16816.F32.BF16 R76, R128.reuse, R82, RZ ;  /* 0x00000052804c723c */ /* 0x040fe800000418ff */
[----:B------:R-:W2:Y:S04]  /*57b0*/  MUFU.EX2 R59, R59 ;  /* 0x0000003b003b7308 */ /* 0x000ea80000000800 */
[C---:B------:R-:W-:Y:S04]  /*57c0*/  HMMA.16816.F32.BF16 R92, R128.reuse, R98, RZ ;  /* 0x00000062805c723c */ /* 0x040fe800000418ff */
[----:B------:R-:W-:Y:S04]  /*57d0*/  MUFU.EX2 R174, R174 ;  /* 0x000000ae00ae7308 */ /* 0x000fe80000000800 */
[C---:B------:R-:W-:Y:S04]  /*57e0*/  HMMA.16816.F32.BF16 R108, R128.reuse, R114, RZ ;  /* 0x00000072806c723c */ /* 0x040fe800000418ff */
[----:B------:R-:W2:Y:S04]  /*57f0*/  MUFU.EX2 R173, R173 ;  /* 0x000000ad00ad7308 */ /* 0x000ea80000000800 */
[C---:B------:R-:W-:Y:S04]  /*5800*/  HMMA.16816.F32.BF16 R140, R128.reuse, R122, RZ ;  /* 0x0000007a808c723c */ /* 0x040fe800000418ff */
[----:B------:R-:W-:Y:S04]  /*5810*/  MUFU.EX2 R171, R171 ;  /* 0x000000ab00ab7308 */ /* 0x000fe80000000800 */
[----:B------:R-:W-:Y:S04]  /*5820*/  HMMA.16816.F32.BF16 R128, R128, R6, RZ ;  /* 0x000000068080723c */ /* 0x000fe800000418ff */
[----:B------:R-:W2:Y:S04]  /*5830*/  MUFU.EX2 R170, R170 ;  /* 0x000000aa00aa7308 */ /* 0x000ea80000000800 */
[C---:B------:R-:W-:Y:S04]  /*5840*/  HMMA.16816.F32.BF16 R156, R32.reuse, R28, R156 ;  /* 0x0000001c209c723c */ /* 0x040fe8000004189c */
[----:B------:R-:W-:Y:S04]  /*5850*/  MUFU.EX2 R180, R180 ;  /* 0x000000b400b47308 */ /* 0x000fe80000000800 */
[C---:B------:R-:W-:Y:S04]  /*5860*/  HMMA.16816.F32.BF16 R72, R32.reuse, R24, R72 ;  /* 0x000000182048723c */ /* 0x040fe80000041848 */
[----:B------:R-:W2:Y:S04]  /*5870*/  MUFU.EX2 R179, R179 ;  /* 0x000000b300b37308 */ /* 0x000ea80000000800 */
[C---:B---3--:R-:W-:Y:S04]  /*5880*/  HMMA.16816.F32.BF16 R88, R32.reuse, R20, R88 ;  /* 0x000000142058723c */ /* 0x048fe80000041858 */
[----:B------:R-:W-:Y:S04]  /*5890*/  MUFU.EX2 R178, R178 ;  /* 0x000000b200b27308 */ /* 0x000fe80000000800 */
[C---:B------:R-:W-:Y:S04]  /*58a0*/  HMMA.16816.F32.BF16 R104, R32.reuse, R16, R104 ;  /* 0x000000102068723c */ /* 0x040fe80000041868 */
[----:B------:R-:W3:Y:S04]  /*58b0*/  MUFU.EX2 R177, R177 ;  /* 0x000000b100b17308 */ /* 0x000ee80000000800 */
[C---:B------:R-:W-:Y:S04]  /*58c0*/  HMMA.16816.F32.BF16 R116, R32.reuse, R12, R116 ;  /* 0x0000000c2074723c */ /* 0x040fe80000041874 */
[----:B------:R-:W-:Y:S04]  /*58d0*/  MUFU.EX2 R195, R195 ;  /* 0x000000c300c37308 */ /* 0x000fe80000000800 */
[C---:B----4-:R-:W-:Y:S08]  /*58e0*/  HMMA.16816.F32.BF16 R124, R32.reuse, R8, R124 ;  /* 0x00000008207c723c */ /* 0x050ff0000004187c */
[C---:B------:R-:W-:Y:S08]  /*58f0*/  HMMA.16816.F32.BF16 R152, R32.reuse, R30, R152 ;  /* 0x0000001e2098723c */ /* 0x040ff00000041898 */
[C---:B------:R-:W-:Y:S08]  /*5900*/  HMMA.16816.F32.BF16 R76, R32.reuse, R26, R76 ;  /* 0x0000001a204c723c */ /* 0x040ff0000004184c */
[C---:B------:R-:W-:Y:S08]  /*5910*/  HMMA.16816.F32.BF16 R92, R32.reuse, R22, R92 ;  /* 0x00000016205c723c */ /* 0x040ff0000004185c */
[C---:B------:R-:W-:Y:S08]  /*5920*/  HMMA.16816.F32.BF16 R108, R32.reuse, R18, R108 ;  /* 0x00000012206c723c */ /* 0x040ff0000004186c */
[C---:B------:R-:W-:Y:S08]  /*5930*/  HMMA.16816.F32.BF16 R140, R32.reuse, R14, R140 ;  /* 0x0000000e208c723c */ /* 0x040ff0000004188c */
[----:B------:R-:W-:Y:S01]  /*5940*/  HMMA.16816.F32.BF16 R128, R32, R10, R128 ;  /* 0x0000000a2080723c */ /* 0x000fe20000041880 */
[----:B-1----:R-:W-:-:S02]  /*5950*/  F2FP.BF16.F32.PACK_AB R34, R60, R57 ;  /* 0x000000393c22723e */ /* 0x002fc400000010ff */
[----:B--2---:R-:W-:Y:S02]  /*5960*/  F2FP.BF16.F32.PACK_AB R32, R59, R58 ;  /* 0x0000003a3b20723e */ /* 0x004fe400000010ff */
[----:B------:R-:W-:Y:S02]  /*5970*/  LOP3.LUT R135, R34, R101, RZ, 0xc0, !PT ;  /* 0x0000006522877212 */ /* 0x000fe400078ec0ff */
[----:B------:R-:W-:Y:S02]  /*5980*/  LOP3.LUT R133, R32, R87, RZ, 0xc0, !PT ;  /* 0x0000005720857212 */ /* 0x000fe400078ec0ff */
[----:B------:R-:W-:-:S05]  /*5990*/  LOP3.LUT R32, R169, R100, R85, 0x96, !PT ;  /* 0x00000064a9207212 */ /* 0x000fca00078e9655 */
[----:B------:R-:W-:Y:S01]  /*59a0*/  IMAD.WIDE.U32 R32, R32, -0x2daee0ad, RZ ;  /* 0xd2511f5320207825 */ /* 0x000fe200078e00ff */
[C---:B------:R-:W-:Y:S08]  /*59b0*/  HMMA.16816.F32.BF16 R160, R132.reuse, R148, RZ ;  /* 0x0000009484a0723c */ /* 0x040ff000000418ff */
        /* <DEDUP_REMOVED lines=9> */
[----:B------:R-:W-:Y:S01]  /*5a50*/  HMMA.16816.F32.BF16 R136, R132, R4, RZ ;  /* 0x000000048488723c */ /* 0x000fe200000418ff */
[----:B------:R-:W-:-:S02]  /*5a60*/  LOP3.LUT R5, R168, R220, R33, 0x96, !PT ;  /* 0x000000dca8057212 */ /* 0x000fc400078e9621 */
[C---:B------:R-:W-:Y:S02]  /*5a70*/  PRMT R33, R32.reuse, 0x7773, RZ ;  /* 0x0000777320217816 */ /* 0x040fe400000000ff */
[----:B------:R-:W-:-:S03]  /*5a80*/  PRMT R4, R32, 0x7772, RZ ;  /* 0x0000777220047816 */ /* 0x000fc600000000ff */
[----:B------:R-:W-:Y:S01]  /*5a90*/  HMMA.16816.F32.BF16 R132, R132, R6, RZ ;  /* 0x000000068484723c */ /* 0x000fe200000418ff */
[--C-:B------:R-:W-:Y:S01]  /*5aa0*/  IMAD.MOV.U32 R6, RZ, RZ, R32.reuse ;  /* 0x000000ffff067224 */ /* 0x100fe200078e0020 */
[----:B------:R-:W-:Y:S02]  /*5ab0*/  PRMT R7, R32, 0x7771, RZ ;  /* 0x0000777120077816 */ /* 0x000fe400000000ff */
[----:B------:R-:W-:Y:S02]  /*5ac0*/  PRMT R32, R5, 0x7632, R32 ;  /* 0x0000763205207816 */ /* 0x000fe40000000020 */
[----:B------:R-:W-:Y:S02]  /*5ad0*/  LOP3.LUT R6, R6, 0xff, RZ, 0xc0, !PT ;  /* 0x000000ff06067812 */ /* 0x000fe400078ec0ff */
[----:B------:R-:W-:Y:S02]  /*5ae0*/  PRMT R4, R4, 0x5410, R33 ;  /* 0x0000541004047816 */ /* 0x000fe40000000021 */
[----:B------:R-:W-:-:S02]  /*5af0*/  PRMT R7, R6, 0x5410, R7 ;  /* 0x0000541006077816 */ /* 0x000fc40000000007 */
[C---:B------:R-:W-:Y:S02]  /*5b00*/  LOP3.LUT R6, R5.reuse, 0xffff, RZ, 0xc0, !PT ;  /* 0x0000ffff05067812 */ /* 0x040fe400078ec0ff */
[----:B------:R-:W-:Y:S02]  /*5b10*/  LOP3.LUT R33, R5, 0xff, RZ, 0xc0, !PT ;  /* 0x000000ff05217812 */ /* 0x000fe400078ec0ff */
[----:B------:R-:W-:Y:S02]  /*5b20*/  SHF.R.U32.HI R34, RZ, 0x8, R6 ;  /* 0x00000008ff227819 */ /* 0x000fe40000011606 */
[----:B------:R-:W-:Y:S02]  /*5b30*/  SHF.R.U32.HI R5, RZ, 0x18, R5 ;  /* 0x00000018ff057819 */ /* 0x000fe40000011605 */
[----:B------:R-:W-:Y:S02]  /*5b40*/  LOP3.LUT R6, R32, 0xff, RZ, 0xc0, !PT ;  /* 0x000000ff20067812 */ /* 0x000fe400078ec0ff */
[----:B------:R-:W-:-:S02]  /*5b50*/  LOP3.LUT R35, R4, 0xff00ff, RZ, 0xc0, !PT ;  /* 0x00ff00ff04237812 */ /* 0x000fc400078ec0ff */
[----:B------:R-:W-:Y:S02]  /*5b60*/  PRMT R5, R6, 0x5410, R5 ;  /* 0x0000541006057816 */ /* 0x000fe40000000005 */
[--C-:B------:R-:W-:Y:S02]  /*5b70*/  HSET2.LE.AND R6, R7, R56.reuse, PT ;  /* 0x0000003807067233 */ /* 0x100fe40003803000 */
[----:B------:R-:W-:Y:S02]  /*5b80*/  F2FP.BF16.F32.PACK_AB R7, R173, R174 ;  /* 0x000000aead07723e */ /* 0x000fe400000010ff */
[----:B------:R-:W-:Y:S02]  /*5b90*/  PRMT R33, R33, 0x5410, R34 ;  /* 0x0000541021217816 */ /* 0x000fe40000000022 */
[----:B------:R-:W-:Y:S02]  /*5ba0*/  LOP3.LUT R6, R7, R6, RZ, 0xc0, !PT ;  /* 0x0000000607067212 */ /* 0x000fe400078ec0ff */
[----:B------:R-:W-:-:S02]  /*5bb0*/  HSET2.LE.AND R7, R35, R56, PT ;  /* 0x0000003823077233 */ /* 0x000fc40003803000 */
[----:B------:R-:W-:Y:S02]  /*5bc0*/  F2FP.BF16.F32.PACK_AB R4, R170, R171 ;  /* 0x000000abaa04723e */ /* 0x000fe400000010ff */
[--C-:B------:R-:W-:Y:S02]  /*5bd0*/  HSET2.LE.AND R5, R5, R56.reuse, PT ;  /* 0x0000003805057233 */ /* 0x100fe40003803000 */
[----:B------:R-:W-:Y:S02]  /*5be0*/  LOP3.LUT R7, R4, R7, RZ, 0xc0, !PT ;  /* 0x0000000704077212 */ /* 0x000fe400078ec0ff */
[----:B------:R-:W-:Y:S02]  /*5bf0*/  HSET2.LE.AND R4, R33, R56, PT ;  /* 0x0000003821047233 */ /* 0x000fe40003803000 */
[----:B------:R-:W-:Y:S02]  /*5c00*/  F2FP.BF16.F32.PACK_AB R33, R179, R180 ;  /* 0x000000b4b321723e */ /* 0x000fe400000010ff */
[----:B---3--:R-:W-:-:S02]  /*5c10*/  F2FP.BF16.F32.PACK_AB R32, R177, R178 ;  /* 0x000000b2b120723e */ /* 0x008fc400000010ff */
[----:B------:R-:W-:Y:S02]  /*5c20*/  LOP3.LUT R4, R33, R4, RZ, 0xc0, !PT ;  /* 0x0000000421047212 */ /* 0x000fe400078ec0ff */
[----:B------:R-:W-:Y:S02]  /*5c30*/  LOP3.LUT R5, R32, R5, RZ, 0xc0, !PT ;  /* 0x0000000520057212 */ /* 0x000fe400078ec0ff */
[----:B------:R-:W1:Y:S05]  /*5c40*/  LDSM.16.MT88.4 R32, [R165+0x9800] ;  /* 0x00980000a520783b */ /* 0x000e6a0000004200 */
[----:B------:R-:W-:Y:S01]  /*5c50*/  HMMA.16816.F32.BF16 R136, R4, R8, R136 ;  /* 0x000000080488723c */ /* 0x000fe20000041888 */
[----:B------:R-:W-:-:S07]  /*5c60*/  LOP3.LUT R8, R251, UR7, R249, 0x96, !PT ;  /* 0x00000007fb087c12 */ /* 0x000fce000f8e96f9 */
[----:B------:R-:W-:Y:S01]  /*5c70*/  HMMA.16816.F32.BF16 R144, R4, R12, R144 ;  /* 0x0000000c0490723c */ /* 0x000fe20000041890 */
[----:B------:R-:W-:-:S05]  /*5c80*/  IMAD.WIDE.U32 R12, R8, -0x326172a9, RZ ;  /* 0xcd9e8d57080c7825 */ /* 0x000fca00078e00ff */
[----:B------:R-:W-:Y:S02]  /*5c90*/  LOP3.LUT R8, R226, R222, R13, 0x96, !PT ;  /* 0x000000dee2087212 */ /* 0x000fe400078e960d */
[----:B------:R-:W-:Y:S01]  /*5ca0*/  HMMA.16816.F32.BF16 R84, R4, R20, R84 ;  /* 0x000000140454723c */ /* 0x000fe20000041854 */
[----:B------:R-:W-:Y:S02]  /*5cb0*/  LOP3.LUT R20, R210, R12, R245, 0x96, !PT ;  /* 0x0000000cd2147212 */ /* 0x000fe400078e96f5 */
[----:B------:R-:W-:Y:S01]  /*5cc0*/  LOP3.LUT R226, R226, R216, R13, 0x96, !PT ;  /* 0x000000d8e2e27212 */ /* 0x000fe200078e960d */
[----:B------:R-:W-:Y:S01]  /*5cd0*/  IMAD.WIDE.U32 R8, R8, -0x2daee0ad, RZ ;  /* 0xd2511f5308087825 */ /* 0x000fe200078e00ff */
[----:B------:R-:W-:-:S03]  /*5ce0*/  LOP3.LUT R12, R210, R12, R237, 0x96, !PT ;  /* 0x0000000cd20c7212 */ /* 0x000fc600078e96ed */
[----:B------:R-:W-:Y:S01]  /*5cf0*/  IMAD.WIDE.U32 R20, R20, -0x2daee0ad, RZ ;  /* 0xd2511f5314147825 */ /* 0x000fe200078e00ff */
[----:B------:R-:W-:Y:S01]  /*5d00*/  HMMA.16816.F32.BF16 R100, R4, R16, R100 ;  /* 0x000000100464723c */ /* 0x000fe20000041864 */
[----:B------:R-:W-:Y:S02]  /*5d10*/  LOP3.LUT R9, R211, R246, R9, 0x96, !PT ;  /* 0x000000f6d3097212 */ /* 0x000fe400078e9609 */
[----:B------:R-:W-:Y:S01]  /*5d20*/  IMAD.WIDE.U32 R16, R226, -0x2daee0ad, RZ ;  /* 0xd2511f53e2107825 */ /* 0x000fe200078e00ff */
[----:B------:R-:W-:-:S03]  /*5d30*/  LOP3.LUT R210, R208, R8, R21, 0x96, !PT ;  /* 0x00000008d0d27212 */ /* 0x000fc600078e9615 */
[----:B------:R-:W-:Y:S01]  /*5d40*/  IMAD.WIDE.U32 R12, R12, -0x2daee0ad, RZ ;  /* 0xd2511f530c0c7825 */ /* 0x000fe200078e00ff */
[----:B------:R-:W-:Y:S01]  /*5d50*/  LOP3.LUT R8, R211, R242, R17, 0x96, !PT ;  /* 0x000000f2d3087212 */ /* 0x000fe200078e9611 */
[----:B------:R-:W-:Y:S02]  /*5d60*/  HMMA.16816.F32.BF16 R96, R4, R22, R96 ;  /* 0x000000160460723c */ /* 0x000fe40000041860 */
        /* <DEDUP_REMOVED lines=10> */
[----:B------:R-:W-:Y:S01]  /*5e10*/  FFMA.FTZ R193, R192, UR6, -R175 ;  /* 0x00000006c0c17c23 */ /* 0x000fe200080108af */
[----:B------:R-:W-:Y:S01]  /*5e20*/  IMAD.WIDE.U32 R16, R16, -0x2daee0ad, RZ ;  /* 0xd2511f5310107825 */ /* 0x000fe200078e00ff */
[----:B------:R-:W-:-:S03]  /*5e30*/  LOP3.LUT R8, R191, R8, R25, 0x96, !PT ;  /* 0x00000008bf087212 */ /* 0x000fc600078e9619 */
[----:B------:R-:W-:Y:S01]  /*5e40*/  FFMA.FTZ R191, R198, UR6, -R175 ;  /* 0x00000006c6bf7c23 */ /* 0x000fe200080108af */
[----:B------:R-:W-:Y:S01]  /*5e50*/  FFMA.FTZ R198, R225, UR6, -R172 ;  /* 0x00000006e1c67c23 */ /* 0x000fe200080108ac */
[----:B------:R-:W-:Y:S01]  /*5e60*/  IMAD.WIDE.U32 R28, R13, -0x2daee0ad, RZ ;  /* 0xd2511f530d1c7825 */ /* 0x000fe200078e00ff */
[----:B------:R-:W-:Y:S01]  /*5e70*/  LOP3.LUT R20, R203, R20, R17, 0x96, !PT ;  /* 0x00000014cb147212 */ /* 0x000fe200078e9611 */
[----:B------:R-:W-:Y:S02]  /*5e80*/  HMMA.16816.F32.BF16 R120, R4, R14, R120 ;  /* 0x0000000e0478723c */ /* 0x000fe40000041878 */
[----:B------:R-:W-:Y:S01]  /*5e90*/  FFMA.FTZ R192, R190, UR6, -R175 ;  /* 0x00000006bec07c23 */ /* 0x000fe200080108af */
[----:B------:R-:W-:Y:S01]  /*5ea0*/  IMAD.WIDE.U32 R14, R9, -0x2daee0ad, RZ ;  /* 0xd2511f53090e7825 */ /* 0x000fe200078e00ff */
[----:B------:R-:W-:-:S03]  /*5eb0*/  LOP3.LUT R9, R201, R16, R29, 0x96, !PT ;  /* 0x00000010c9097212 */ /* 0x000fc600078e961d */
[----:B------:R-:W-:Y:S01]  /*5ec0*/  FFMA.FTZ R190, R194, UR6, -R175 ;  /* 0x00000006c2be7c23 */ /* 0x000fe200080108af */
[--C-:B------:R-:W-:Y:S01]  /*5ed0*/  FFMA.FTZ R194, R204, UR6, -R172.reuse ;  /* 0x00000006ccc27c23 */ /* 0x100fe200080108ac */
[----:B------:R-:W-:Y:S01]  /*5ee0*/  IMAD.WIDE.U32 R220, R8, -0x2daee0ad, RZ ;  /* 0xd2511f5308dc7825 */ /* 0x000fe200078e00ff */
[----:B------:R-:W-:Y:S01]  /*5ef0*/  LOP3.LUT R12, R203, R12, R15, 0x96, !PT ;  /* 0x0000000ccb0c7212 */ /* 0x000fe200078e960f */
[----:B------:R-:W-:Y:S02]  /*5f00*/  HMMA.16816.F32.BF16 R148, R4, R30, R148 ;  /* 0x0000001e0494723c */ /* 0x000fe40000041894 */
[----:B------:R-:W-:Y:S01]  /*5f10*/  FFMA.FTZ R203, R241, UR6, -R172 ;  /* 0x00000006f1cb7c23 */ /* 0x000fe200080108ac */
[----:B------:R-:W-:Y:S01]  /*5f20*/  IMAD.WIDE.U32 R8, R9, -0x326172a9, RZ ;  /* 0xcd9e8d5709087825 */ /* 0x000fe200078e00ff */
[----:B------:R-:W-:Y:S01]  /*5f30*/  LOP3.LUT R201, R201, R14, R221, 0x96, !PT ;  /* 0x0000000ec9c97212 */ /* 0x000fe200078e96dd */
[----:B------:R-:W-:Y:S02]  /*5f40*/  MUFU.EX2 R198, R198 ;  /* 0x000000c600c67308 */ /* 0x000fe40000000800 */
[----:B------:R-:W-:Y:S01]  /*5f50*/  FFMA.FTZ R204, R196, UR6, -R189 ;  /* 0x00000006c4cc7c23 */ /* 0x000fe200080108bd */
[----:B------:R-:W-:-:S04]  /*5f60*/  IMAD.WIDE.U32 R30, R20, -0x326172a9, RZ ;  /* 0xcd9e8d57141e7825 */ /* 0x000fc800078e00ff */
[----:B------:R-:W-:Y:S01]  /*5f70*/  FFMA.FTZ R196, R207, UR6, -R188 ;  /* 0x00000006cfc47c23 */ /* 0x000fe200080108bc */
[----:B------:R-:W-:Y:S01]  /*5f80*/  HMMA.16816.F32.BF16 R80, R4, R26, R80 ;  /* 0x0000001a0450723c */ /* 0x000fe20000041850 */
[----:B------:R-:W2:Y:S01]  /*5f90*/  LDSM.16.MT88.4 R20, [R165+0xa800] ;  /* 0x00a80000a514783b */ /* 0x000ea20000004200 */
[----:B------:R-:W-:Y:S01]  /*5fa0*/  IMAD.WIDE.U32 R230, R12, -0x326172a9, RZ ;  /* 0xcd9e8d570ce67825 */ /* 0x000fe200078e00ff */
[----:B------:R-:W3:Y:S03]  /*5fb0*/  MUFU.EX2 R203, R203 ;  /* 0x000000cb00cb7308 */ /* 0x000ee60000000800 */
[----:B------:R-:W-:-:S04]  /*5fc0*/  IMAD.WIDE.U32 R12, R201, -0x326172a9, RZ ;  /* 0xcd9e8d57c90c7825 */ /* 0x000fc800078e00ff */
[----:B------:R-:W-:Y:S01]  /*5fd0*/  FFMA.FTZ R201, R200, UR6, -R189 ;  /* 0x00000006c8c97c23 */ /* 0x000fe200080108bd */
[C---:B------:R-:W-:Y:S01]  /*5fe0*/  HMMA.16816.F32.BF16 R112, R4.reuse, R18, R112 ;  /* 0x000000120470723c */ /* 0x040fe20000041870 */
[----:B------:R-:W-:Y:S01]  /*5ff0*/  FFMA.FTZ R200, R209, UR6, -R188 ;  /* 0x00000006d1c87c23 */ /* 0x000fe200080108bc */
[----:B------:R-:W-:Y:S01]  /*6000*/  IMAD.MOV.U32 R209, RZ, RZ, R29 ;  /* 0x000000ffffd17224 */ /* 0x000fe200078e001d */
[----:B------:R-:W4:Y:S01]  /*6010*/  MUFU.EX2 R194, R194 ;  /* 0x000000c200c27308 */ /* 0x000f220000000800 */
[----:B------:R-:W-:Y:S02]  /*6020*/  IMAD.MOV.U32 R208, RZ, RZ, R28 ;  /* 0x000000ffffd07224 */ /* 0x000fe400078e001c */
[----:B------:R-:W-:Y:S02]  /*6030*/  IMAD.MOV.U32 R207, RZ, RZ, R31 ;  /* 0x000000ffffcf7224 */ /* 0x000fe400078e001f */
[----:B------:R-:W-:Y:S01]  /*6040*/  HMMA.16816.F32.BF16 R132, R4, R10, R132 ;  /* 0x0000000a0484723c */ /* 0x000fe20000041884 */
[----:B------:R-:W-:Y:S01]  /*6050*/  IMAD.MOV.U32 R6, RZ, RZ, R8 ;  /* 0x000000ffff067224 */ /* 0x000fe200078e0008 */
[----:B------:R-:W-:Y:S01]  /*6060*/  PRMT R7, R8, 0x7771, RZ ;  /* 0x0000777108077816 */ /* 0x000fe200000000ff */
[----:B------:R-:W-:Y:S01]  /*6070*/  IMAD.MOV.U32 R10, RZ, RZ, R12 ;  /* 0x000000ffff0a7224 */ /* 0x000fe200078e000c */
[----:B------:R-:W-:Y:S01]  /*6080*/  LOP3.LUT R5, R197, R30, R9, 0x96, !PT ;  /* 0x0000001ec5057212 */ /* 0x000fe200078e9609 */
[----:B------:R-:W1:Y:S01]  /*6090*/  MUFU.EX2 R200, R200 ;  /* 0x000000c800c87308 */ /* 0x000e620000000800 */
[----:B------:R-:W-:-:S02]  /*60a0*/  LOP3.LUT R6, R6, 0xff, RZ, 0xc0, !PT ;  /* 0x000000ff06067812 */ /* 0x000fc400078ec0ff */
[C---:B------:R-:W-:Y:S02]  /*60b0*/  PRMT R9, R8.reuse, 0x7773, RZ ;  /* 0x0000777308097816 */ /* 0x040fe400000000ff */
[----:B------:R-:W-:Y:S02]  /*60c0*/  PRMT R4, R8, 0x7772, RZ ;  /* 0x0000777208047816 */ /* 0x000fe400000000ff */
[----:B------:R-:W-:Y:S01]  /*60d0*/  PRMT R7, R6, 0x5410, R7 ;  /* 0x0000541006077816 */ /* 0x000fe20000000007 */
[----:B------:R-:W-:Y:S01]  /*60e0*/  MUFU.EX2 R193, R193 ;  /* 0x000000c100c17308 */ /* 0x000fe20000000800 */
[----:B------:R-:W-:Y:S02]  /*60f0*/  PRMT R6, R5, 0x7632, R6 ;  /* 0x0000763205067816 */ /* 0x000fe40000000006 */
[----:B------:R-:W-:Y:S02]  /*6100*/  PRMT R4, R4, 0x5410, R9 ;  /* 0x0000541004047816 */ /* 0x000fe40000000009 */
[----:B------:R-:W-:Y:S01]  /*6110*/  LOP3.LUT R11, R197, R230, R13, 0x96, !PT ;  /* 0x000000e6c50b7212 */ /* 0x000fe200078e960d */
[----:B------:R-:W-:Y:S01]  /*6120*/  FFMA.FTZ R197, R206, UR6, -R189 ;  /* 0x00000006cec57c23 */ /* 0x000fe200080108bd */
[C---:B------:R-:W-:Y:S01]  /*6130*/  PRMT R9, R12.reuse, 0x7771, RZ ;  /* 0x000077710c097816 */ /* 0x040fe200000000ff */
[----:B------:R-:W-:Y:S01]  /*6140*/  MUFU.EX2 R192, R192 ;  /* 0x000000c000c07308 */ /* 0x000fe20000000800 */
[C---:B------:R-:W-:Y:S01]  /*6150*/  PRMT R13, R12.reuse, 0x7773, RZ ;  /* 0x000077730c0d7816 */ /* 0x040fe200000000ff */
[----:B------:R-:W-:Y:S01]  /*6160*/  IMAD.MOV.U32 R206, RZ, RZ, R30 ;  /* 0x000000ffffce7224 */ /* 0x000fe200078e001e */
[----:B------:R-:W-:-:S02]  /*6170*/  PRMT R8, R12, 0x7772, RZ ;  /* 0x000077720c087816 */ /* 0x000fc400000000ff */
[C---:B------:R-:W-:Y:S02]  /*6180*/  LOP3.LUT R12, R5.reuse, 0xffff, RZ, 0xc0, !PT ;  /* 0x0000ffff050c7812 */ /* 0x040fe400078ec0ff */
[----:B------:R-:W-:Y:S01]  /*6190*/  LOP3.LUT R15, R5, 0xff, RZ, 0xc0, !PT ;  /* 0x000000ff050f7812 */ /* 0x000fe200078ec0ff */
[----:B------:R-:W-:Y:S01]  /*61a0*/  MUFU.EX2 R191, R191 ;  /* 0x000000bf00bf7308 */ /* 0x000fe20000000800 */
[----:B------:R-:W-:Y:S02]  /*61b0*/  SHF.R.U32.HI R5, RZ, 0x18, R5 ;  /* 0x00000018ff057819 */ /* 0x000fe40000011605 */
[----:B------:R-:W-:Y:S02]  /*61c0*/  LOP3.LUT R6, R6, 0xff, RZ, 0xc0, !PT ;  /* 0x000000ff06067812 */ /* 0x000fe400078ec0ff */
[----:B------:R-:W-:Y:S02]  /*61d0*/  SHF.R.U32.HI R12, RZ, 0x8, R12 ;  /* 0x00000008ff0c7819 */ /* 0x000fe4000001160c */
[----:B------:R-:W-:Y:S01]  /*61e0*/  PRMT R5, R6, 0x5410, R5 ;  /* 0x0000541006057816 */ /* 0x000fe20000000005 */
[----:B------:R-:W2:Y:S01]  /*61f0*/  MUFU.EX2 R190, R190 ;  /* 0x000000be00be7308 */ /* 0x000ea20000000800 */
[----:B------:R-:W-:-:S02]  /*6200*/  PRMT R6, R11, 0x7632, R6 ;  /* 0x000076320b067816 */ /* 0x000fc40000000006 */
[----:B------:R-:W-:Y:S02]  /*6210*/  PRMT R8, R8, 0x5410, R13 ;  /* 0x0000541008087816 */ /* 0x000fe4000000000d */
[----:B------:R-:W-:Y:S02]  /*6220*/  PRMT R15, R15, 0x5410, R12 ;  /* 0x000054100f0f7816 */ /* 0x000fe4000000000c */
[C---:B------:R-:W-:Y:S01]  /*6230*/  LOP3.LUT R13, R11.reuse, 0xffff, RZ, 0xc0, !PT ;  /* 0x0000ffff0b0d7812 */ /* 0x040fe200078ec0ff */
[----:B------:R-:W-:Y:S01]  /*6240*/  MUFU.EX2 R204, R204 ;  /* 0x000000cc00cc7308 */ /* 0x000fe20000000800 */
[----:B------:R-:W-:Y:S02]  /*6250*/  LOP3.LUT R12, R11, 0xff, RZ, 0xc0, !PT ;  /* 0x000000ff0b0c7812 */ /* 0x000fe400078ec0ff */
[----:B------:R-:W-:Y:S02]  /*6260*/  SHF.R.U32.HI R11, RZ, 0x18, R11 ;  /* 0x00000018ff0b7819 */ /* 0x000fe4000001160b */
[----:B------:R-:W-:-:S02]  /*6270*/  LOP3.LUT R6, R6, 0xff, RZ, 0xc0, !PT ;  /* 0x000000ff06067812 */ /* 0x000fc400078ec0ff */
[----:B------:R-:W-:Y:S01]  /*6280*/  LOP3.LUT R17, R4, 0xff00ff, RZ, 0xc0, !PT ;  /* 0x00ff00ff04117812 */ /* 0x000fe200078ec0ff */
[----:B------:R-:W2:Y:S01]  /*6290*/  MUFU.EX2 R201, R201 ;  /* 0x000000c900c97308 */ /* 0x000ea20000000800 */
[----:B------:R-:W-:Y:S02]  /*62a0*/  LOP3.LUT R10, R10, 0xff, RZ, 0xc0, !PT ;  /* 0x000000ff0a0a7812 */ /* 0x000fe400078ec0ff */
[----:B------:R-:W-:Y:S02]  /*62b0*/  PRMT R11, R6, 0x5410, R11 ;  /* 0x00005410060b7816 */ /* 0x000fe4000000000b */
[--C-:B------:R-:W-:Y:S02]  /*62c0*/  HSET2.LE.AND R6, R7, R56.reuse, PT ;  /* 0x0000003807067233 */ /* 0x100fe40003803000 */
[----:B------:R-:W-:Y:S01]  /*62d0*/  PRMT R9, R10, 0x5410, R9 ;  /* 0x000054100a097816 */ /* 0x000fe20000000009 */
[----:B------:R-:W2:Y:S01]  /*62e0*/  MUFU.EX2 R197, R197 ;  /* 0x000000c500c57308 */ /* 0x000ea20000000800 */
[----:B------:R-:W-:-:S02]  /*62f0*/  HSET2.LE.AND R7, R17, R56, PT ;  /* 0x0000003811077233 */ /* 0x000fc40003803000 */
[----:B---3--:R-:W-:Y:S02]  /*6300*/  F2FP.BF16.F32.PACK_AB R10, R198, R203 ;  /* 0x000000cbc60a723e */ /* 0x008fe400000010ff */
[--C-:B------:R-:W-:Y:S02]  /*6310*/  HSET2.LE.AND R5, R5, R56.reuse, PT ;  /* 0x0000003805057233 */ /* 0x100fe40003803000 */
[----:B------:R-:W-:Y:S01]  /*6320*/  LOP3.LUT R7, R10, R7, RZ, 0xc0, !PT ;  /* 0x000000070a077212 */ /* 0x000fe200078ec0ff */
[----:B------:R-:W3:Y:S01]  /*6330*/  MUFU.EX2 R196, R196 ;  /* 0x000000c400c47308 */ /* 0x000ee20000000800 */
[----:B----4-:R-:W-:Y:S02]  /*6340*/  F2FP.BF16.F32.PACK_AB R10, R194, R195 ;  /* 0x000000c3c20a723e */ /* 0x010fe400000010ff */
[----:B------:R-:W-:Y:S02]  /*6350*/  HSET2.LE.AND R11, R11, R56, PT ;  /* 0x000000380b0b7233 */ /* 0x000fe40003803000 */
[----:B------:R-:W-:-:S02]  /*6360*/  LOP3.LUT R5, R10, R5, RZ, 0xc0, !PT ;  /* 0x000000050a057212 */ /* 0x000fc400078ec0ff */
[----:B-1----:R-:W-:Y:S02]  /*6370*/  F2FP.BF16.F32.PACK_AB R10, R200, R205 ;  /* 0x000000cdc80a723e */ /* 0x002fe400000010ff */
[----:B------:R-:W-:Y:S02]  /*6380*/  SHF.R.U32.HI R13, RZ, 0x8, R13 ;  /* 0x00000008ff0d7819 */ /* 0x000fe4000001160d */
[----:B------:R-:W-:Y:S02]  /*6390*/  LOP3.LUT R29, R10, R11, RZ, 0xc0, !PT ;  /* 0x0000000b0a1d7212 */ /* 0x000fe400078ec0ff */
[----:B------:R-:W-:Y:S02]  /*63a0*/  PRMT R13, R12, 0x5410, R13 ;  /* 0x000054100c0d7816 */ /* 0x000fe4000000000d */
[----:B------:R-:W-:Y:S02]  /*63b0*/  LOP3.LUT R11, R8, 0xff00ff, RZ, 0xc0, !PT ;  /* 0x00ff00ff080b7812 */ /* 0x000fe400078ec0ff */
[----:B------:R-:W-:-:S02]  /*63c0*/  HSET2.LE.AND R4, R15, R56, PT ;  /* 0x000000380f047233 */ /* 0x000fc40003803000 */
[--C-:B------:R-:W-:Y:S02]  /*63d0*/  HSET2.LE.AND R13, R13, R56.reuse, PT ;  /* 0x000000380d0d7233 */ /* 0x100fe40003803000 */
[--C-:B------:R-:W-:Y:S02]  /*63e0*/  HSET2.LE.AND R9, R9, R56.reuse, PT ;  /* 0x0000003809097233 */ /* 0x100fe40003803000 */
[----:B------:R-:W-:Y:S02]  /*63f0*/  HSET2.LE.AND R11, R11, R56, PT ;  /* 0x000000380b0b7233 */ /* 0x000fe40003803000 */
[----:B--2---:R-:W-:Y:S02]  /*6400*/  F2FP.BF16.F32.PACK_AB R17, R190, R191 ;  /* 0x000000bfbe11723e */ /* 0x004fe400000010ff */
[----:B------:R-:W-:Y:S02]  /*6410*/  F2FP.BF16.F32.PACK_AB R15, R192, R193 ;  /* 0x000000c1c00f723e */ /* 0x000fe400000010ff */
[----:B------:R-:W-:-:S02]  /*6420*/  F2FP.BF16.F32.PACK_AB R28, R201, R204 ;  /* 0x000000ccc91c723e */ /* 0x000fc400000010ff */
[----:B------:R-:W-:Y:S02]  /*6430*/  F2FP.BF16.F32.PACK_AB R30, R197, R202 ;  /* 0x000000cac51e723e */ /* 0x000fe400000010ff */
[----:B---3--:R-:W-:Y:S02]  /*6440*/  F2FP.BF16.F32.PACK_AB R8, R196, R199 ;  /* 0x000000c7c408723e */ /* 0x008fe400000010ff */
[----:B------:R-:W-:Y:S02]  /*6450*/  LOP3.LUT R6, R17, R6, RZ, 0xc0, !PT ;  /* 0x0000000611067212 */ /* 0x000fe400078ec0ff */
[----:B------:R-:W-:Y:S01]  /*6460*/  LOP3.LUT R4, R15, R4, RZ, 0xc0, !PT ;  /* 0x000000040f047212 */ /* 0x000fe200078ec0ff */
[----:B------:R-:W1:Y:S01]  /*6470*/  LDSM.16.MT88.4 R16, [R65+0x1800] ;  /* 0x001800004110783b */ /* 0x000e620000004200 */
[----:B------:R-:W-:Y:S02]  /*6480*/  LOP3.LUT R28, R28, R13, RZ, 0xc0, !PT ;  /* 0x0000000d1c1c7212 */ /* 0x000fe400078ec0ff */
[----:B------:R-:W-:Y:S01]  /*6490*/  LOP3.LUT R30, R30, R9, RZ, 0xc0, !PT ;  /* 0x000000091e1e7212 */ /* 0x000fe200078ec0ff */
[----:B------:R-:W2:Y:S01]  /*64a0*/  LDSM.16.MT88.4 R12, [R165+0xb800] ;  /* 0x00b80000a50c783b */ /* 0x000ea20000004200 */
[----:B------:R-:W-:Y:S01]  /*64b0*/  LOP3.LUT R31, R8, R11, RZ, 0xc0, !PT ;  /* 0x0000000b081f7212 */ /* 0x000fe200078ec0ff */
[-C--:B------:R-:W-:Y:S02]  /*64c0*/  HMMA.16816.F32.BF16 R160, R4, R32.reuse, R160 ;  /* 0x0000002004a0723c */ /* 0x080fe400000418a0 */
[----:B------:R-:W-:Y:S06]  /*64d0*/  LDSM.16.MT88.4 R8, [R65+0x2800] ;  /* 0x002800004108783b */ /* 0x000fec0000004200 */
[----:B------:R-:W-:Y:S01]  /*64e0*/  HMMA.16816.F32.BF16 R156, R28, R32, R156 ;  /* 0x000000201c9c723c */ /* 0x000fe2000004189c */
[----:B------:R-:W-:-:S02]  /*64f0*/  IMAD.MOV.U32 R32, RZ, RZ, R24 ;  /* 0x000000ffff207224 */ /* 0x000fc400078e0018 */
[----:B------:R-:W-:Y:S02]  /*6500*/  IMAD.MOV.U32 R33, RZ, RZ, R25 ;  /* 0x000000ffff217224 */ /* 0x000fe400078e0019 */
[----:B------:R-:W3:Y:S03]  /*6510*/  LDSM.16.MT88.4 R24, [R65+0x800] ;  /* 0x000800004118783b */ /* 0x000ee60000004200 */
[C---:B------:R-:W-:Y:S08]  /*6520*/  HMMA.16816.F32.BF16 R88, R28.reuse, R20, R88 ;  /* 0x000000141c58723c */ /* 0x040ff00000041858 */
[C---:B------:R-:W-:Y:S08]  /*6530*/  HMMA.16816.F32.BF16 R152, R28.reuse, R34, R152 ;  /* 0x000000221c98723c */ /* 0x040ff00000041898 */
[C---:B------:R-:W-:Y:S08]  /*6540*/  HMMA.16816.F32.BF16 R92, R28.reuse, R22, R92 ;  /* 0x000000161c5c723c */ /* 0x040ff0000004185c */
[C---:B-1----:R-:W-:Y:S08]  /*6550*/  HMMA.16816.F32.BF16 R104, R28.reuse, R16, R104 ;  /* 0x000000101c68723c */ /* 0x042ff00000041868 */
[C---:B--2---:R-:W-:Y:S08]  /*6560*/  HMMA.16816.F32.BF16 R116, R28.reuse, R12, R116 ;  /* 0x0000000c1c74723c */ /* 0x044ff00000041874 */
[C---:B---3--:R-:W-:Y:S08]  /*6570*/  HMMA.16816.F32.BF16 R72, R28.reuse, R24, R72 ;  /* 0x000000181c48723c */ /* 0x048ff00000041848 */
[C---:B------:R-:W-:Y:S08]  /*6580*/  HMMA.16816.F32.BF16 R124, R28.reuse, R8, R124 ;  /* 0x000000081c7c723c */ /* 0x040ff0000004187c */
[C---:B------:R-:W-:Y:S08]  /*6590*/  HMMA.16816.F32.BF16 R76, R28.reuse, R26, R76 ;  /* 0x0000001a1c4c723c */ /* 0x040ff0000004184c */
[C---:B------:R-:W-:Y:S08]  /*65a0*/  HMMA.16816.F32.BF16 R108, R28.reuse, R18, R108 ;  /* 0x000000121c6c723c */ /* 0x040ff0000004186c */
[C---:B------:R-:W-:Y:S08]  /*65b0*/  HMMA.16816.F32.BF16 R140, R28.reuse, R14, R140 ;  /* 0x0000000e1c8c723c */ /* 0x040ff0000004188c */
[----:B------:R-:W-:Y:S01]  /*65c0*/  HMMA.16816.F32.BF16 R128, R28, R10, R128 ;  /* 0x0000000a1c80723c */ /* 0x000fe20000041880 */
[----:B------:R-:W-:-:S07]  /*65d0*/  IMAD.MOV.U32 R29, RZ, RZ, R231 ;  /* 0x000000ffff1d7224 */ /* 0x000fce00078e00e7 */
[C---:B------:R-:W-:Y:S01]  /*65e0*/  HMMA.16816.F32.BF16 R84, R4.reuse, R20, R84 ;  /* 0x000000140454723c */ /* 0x040fe20000041854 */
[----:B------:R-:W-:Y:S01]  /*65f0*/  LOP3.LUT R20, R169, R32, R29, 0x96, !PT ;  /* 0x00000020a9147212 */ /* 0x000fe200078e961d */
[--C-:B------:R-:W-:Y:S01]  /*6600*/  FFMA.FTZ R33, R182, UR6, -R189.reuse ;  /* 0x00000006b6217c23 */ /* 0x100fe200080108bd */
[--C-:B------:R-:W-:Y:S01]  /*6610*/  FFMA.FTZ R176, R176, UR6, -R188.reuse ;  /* 0x00000006b0b07c23 */ /* 0x100fe200080108bc */
[--C-:B------:R-:W-:Y:S01]  /*6620*/  FFMA.FTZ R241, R186, UR6, -R189.reuse ;  /* 0x00000006baf17c23 */ /* 0x100fe200080108bd */
[----:B------:R-:W-:Y:S01]  /*6630*/  FFMA.FTZ R252, R183, UR6, -R188 ;  /* 0x00000006b7fc7c23 */ /* 0x000fe200080108bc */
[----:B------:R-:W-:Y:S02]  /*6640*/  IMAD.WIDE.U32 R20, R20, -0x2daee0ad, RZ ;  /* 0xd2511f5314147825 */ /* 0x000fe400078e00ff */
[----:B------:R-:W-:Y:S02]  /*6650*/  HMMA.16816.F32.BF16 R112, R4, R18, R112 ;  /* 0x000000120470723c */ /* 0x000fe40000041870 */
[----:B------:R-:W-:Y:S01]  /*6660*/  FFMA.FTZ R32, R184, UR6, -R189 ;  /* 0x00000006b8207c23 */ /* 0x000fe200080108bd */
[----:B------:R-:W-:-:S02]  /*6670*/  IMAD.MOV.U32 R18, RZ, RZ, R20 ;  /* 0x000000ffff127224 */ /* 0x000fc400078e0014 */
[----:B------:R-:W-:-:S03]  /*6680*/  IMAD.MOV.U32 R30, RZ, RZ, R220 ;  /* 0x000000ffff1e7224 */ /* 0x000fc600078e00dc */
[----:B------:R-:W-:Y:S01]  /*6690*/  HMMA.16816.F32.BF16 R148, R4, R34, R148 ;  /* 0x000000220494723c */ /* 0x000fe20000041894 */
[--C-:B------:R-:W-:Y:S01]  /*66a0*/  FFMA.FTZ R35, R181, UR6, -R188.reuse ;  /* 0x00000006b5237c23 */ /* 0x100fe200080108bc */
[----:B------:R-:W-:Y:S01]  /*66b0*/  FFMA.FTZ R34, R187, UR6, -R189 ;  /* 0x00000006bb227c23 */ /* 0x000fe200080108bd */
[----:B------:R-:W-:Y:S01]  /*66c0*/  FFMA.FTZ R181, R185, UR6, -R188 ;  /* 0x00000006b9b57c23 */ /* 0x000fe200080108bc */
[----:B------:R-:W-:Y:S01]  /*66d0*/  MUFU.EX2 R33, R33 ;  /* 0x0000002100217308 */ /* 0x000fe20000000800 */
[----:B------:R-:W-:-:S03]  /*66e0*/  IMAD.MOV.U32 R28, RZ, RZ, R230 ;  /* 0x000000ffff1c7224 */ /* 0x000fc600078e00e6 */
[----:B------:R-:W-:Y:S01]  /*66f0*/  HMMA.16816.F32.BF16 R144, R4, R12, R144 ;  /* 0x0000000c0490723c */ /* 0x000fe20000041890 */
[----:B------:R-:W-:-:S03]  /*6700*/  PRMT R13, R20, 0x7771, RZ ;  /* 0x00007771140d7816 */ /* 0x000fc600000000ff */
[----:B------:R-:W-:Y:S01]  /*6710*/  MUFU.EX2 R176, R176 ;  /* 0x000000b000b07308 */ /* 0x000fe20000000800 */
[----:B------:R-:W-:-:S03]  /*6720*/  LOP3.LUT R12, R168, R30, R21, 0x96, !PT ;  /* 0x0000001ea80c7212 */ /* 0x000fc600078e9615 */
[----:B------:R-:W-:Y:S01]  /*6730*/  HMMA.16816.F32.BF16 R120, R4, R14, R120 ;  /* 0x0000000e0478723c */ /* 0x000fe20000041878 */
[----:B------:R-:W-:-:S03]  /*6740*/  LOP3.LUT R14, R18, 0xff, RZ, 0xc0, !PT ;  /* 0x000000ff120e7812 */ /* 0x000fc600078ec0ff */
[----:B------:R-:W-:Y:S01]  /*6750*/  MUFU.EX2 R241, R241 ;  /* 0x000000f100f17308 */ /* 0x000fe20000000800 */
[----:B------:R-:W-:-:S03]  /*6760*/  PRMT R13, R14, 0x5410, R13 ;  /* 0x000054100e0d7816 */ /* 0x000fc6000000000d */
[----:B------:R-:W-:Y:S01]  /*6770*/  HMMA.16816.F32.BF16 R136, R4, R8, R136 ;  /* 0x000000080488723c */ /* 0x000fe20000041888 */
[----:B------:R-:W-:-:S07]  /*6780*/  LOP3.LUT R14, R12, 0xffff, RZ, 0xc0, !PT ;  /* 0x0000ffff0c0e7812 */ /* 0x000fce00078ec0ff */
[----:B------:R-:W-:Y:S01]  /*6790*/  HMMA.16816.F32.BF16 R100, R4, R16, R100 ;  /* 0x000000100464723c */ /* 0x000fe20000041864 */
[----:B------:R-:W1:Y:S01]  /*67a0*/  MUFU.EX2 R32, R32 ;  /* 0x0000002000207308 */ /* 0x000e620000000800 */
[----:B------:R-:W-:Y:S02]  /*67b0*/  PRMT R8, R12, 0x7632, R8 ;  /* 0x000076320c087816 */ /* 0x000fe40000000008 */
[----:B------:R-:W-:-:S04]  /*67c0*/  LOP3.LUT R169, R169, R210, R207, 0x96, !PT ;  /* 0x000000d2a9a97212 */ /* 0x000fc800078e96cf */
[----:B------:R-:W-:Y:S01]  /*67d0*/  HMMA.16816.F32.BF16 R68, R4, R24, R68 ;  /* 0x000000180444723c */ /* 0x000fe20000041844 */
[----:B------:R-:W2:Y:S01]  /*67e0*/  MUFU.EX2 R35, R35 ;  /* 0x0000002300237308 */ /* 0x000ea20000000800 */
[----:B------:R-:W-:-:S06]  /*67f0*/  SHF.R.U32.HI R14, RZ, 0x8, R14 ;  /* 0x00000008ff0e7819 */ /* 0x000fcc000001160e */
[----:B------:R-:W-:Y:S01]  /*6800*/  HMMA.16816.F32.BF16 R80, R4, R26, R80 ;  /* 0x0000001a0450723c */ /* 0x000fe20000041850 */
[----:B------:R-:W3:Y:S01]  /*6810*/  MUFU.EX2 R34, R34 ;  /* 0x0000002200227308 */ /* 0x000ee20000000800 */
[----:B------:R-:W-:-:S06]  /*6820*/  LOP3.LUT R15, R12, 0xff, RZ, 0xc0, !PT ;  /* 0x000000ff0c0f7812 */ /* 0x000fcc00078ec0ff */
[----:B------:R-:W-:Y:S01]  /*6830*/  HMMA.16816.F32.BF16 R96, R4, R22, R96 ;  /* 0x000000160460723c */ /* 0x000fe20000041860 */
[----:B------:R-:W-:Y:S01]  /*6840*/  MUFU.EX2 R181, R181 ;  /* 0x000000b500b57308 */ /* 0x000fe20000000800 */
[----:B------:R-:W-:-:S06]  /*6850*/  SHF.R.U32.HI R9, RZ, 0x18, R12 ;  /* 0x00000018ff097819 */ /* 0x000fcc000001160c */
[----:B------:R-:W-:Y:S01]  /*6860*/  HMMA.16816.F32.BF16 R132, R4, R10, R132 ;  /* 0x0000000a0484723c */ /* 0x000fe20000041884 */
[----:B------:R-:W4:Y:S01]  /*6870*/  MUFU.EX2 R252, R252 ;  /* 0x000000fc00fc7308 */ /* 0x000f220000000800 */
[----:B------:R-:W-:Y:S01]  /*6880*/  LOP3.LUT R8, R8, 0xff, RZ, 0xc0, !PT ;  /* 0x000000ff08087812 */ /* 0x000fe200078ec0ff */
[----:B------:R-:W-:Y:S01]  /*6890*/  IMAD.MOV.U32 R31, RZ, RZ, R221 ;  /* 0x000000ffff1f7224 */ /* 0x000fe200078e00dd */
[C---:B------:R-:W-:Y:S01]  /*68a0*/  PRMT R16, R20.reuse, 0x7773, RZ ;  /* 0x0000777314107816 */ /* 0x040fe200000000ff */
[----:B------:R-:W-:Y:S01]  /*68b0*/  LDSM.16.MT88.4 R24, [R165+0xac00] ;  /* 0x00ac0000a518783b */ /* 0x000fe20000004200 */
[----:B------:R-:W-:Y:S02]  /*68c0*/  PRMT R21, R20, 0x7772, RZ ;  /* 0x0000777214157816 */ /* 0x000fe400000000ff */
[----:B------:R-:W-:Y:S01]  /*68d0*/  PRMT R15, R15, 0x5410, R14 ;  /* 0x000054100f0f7816 */ /* 0x000fe2000000000e */
[----:B------:R-:W4:Y:S01]  /*68e0*/  LDSM.16.MT88.4 R28, [R165+0x9c00] ;  /* 0x009c0000a51c783b */ /* 0x000f220000004200 */
[----:B------:R-:W-:-:S02]  /*68f0*/  PRMT R9, R8, 0x5410, R9 ;  /* 0x0000541008097816 */ /* 0x000fc40000000009 */
[----:B------:R-:W-:Y:S01]  /*6900*/  PRMT R21, R21, 0x5410, R16 ;  /* 0x0000541015157816 */ /* 0x000fe20000000010 */
[----:B------:R-:W-:Y:S01]  /*6910*/  FADD.FTZ R52, R52, R53 ;  /* 0x0000003534347221 */ /* 0x000fe20000010000 */
[--C-:B------:R-:W-:Y:S01]  /*6920*/  HSET2.LE.AND R4, R15, R56.reuse, PT ;  /* 0x000000380f047233 */ /* 0x100fe20003803000 */
[----:B------:R-:W-:Y:S01]  /*6930*/  FADD.FTZ R58, R58, R59 ;  /* 0x0000003b3a3a7221 */ /* 0x000fe20000010000 */
[----:B------:R-:W-:Y:S01]  /*6940*/  LOP3.LUT R21, R21, 0xff00ff, RZ, 0xc0, !PT ;  /* 0x00ff00ff15157812 */ /* 0x000fe200078ec0ff */
[----:B------:R-:W4:Y:S01]  /*6950*/  LDSM.16.MT88.4 R16, [R65+0xc00] ;  /* 0x000c00004110783b */ /* 0x000f220000004200 */
[--C-:B------:R-:W-:Y:S02]  /*6960*/  HSET2.LE.AND R5, R9, R56.reuse, PT ;  /* 0x0000003809057233 */ /* 0x100fe40003803000 */
[----:B-1----:R-:W-:Y:S01]  /*6970*/  F2FP.BF16.F32.PACK_AB R11, R32, R33 ;  /* 0x00000021200b723e */ /* 0x002fe200000010ff */
[--C-:B------:R-:W-:Y:S01]  /*6980*/  FFMA.FTZ R183, R67, UR6, -R175.reuse ;  /* 0x0000000643b77c23 */ /* 0x100fe200080108af */
[----:B--2---:R-:W-:Y:S01]  /*6990*/  F2FP.BF16.F32.PACK_AB R10, R176, R35 ;  /* 0x00000023b00a723e */ /* 0x004fe200000010ff */
[--C-:B------:R-:W-:Y:S01]  /*69a0*/  FFMA.FTZ R167, R167, UR6, -R175.reuse ;  /* 0x00000006a7a77c23 */ /* 0x100fe200080108af */
[--C-:B------:R-:W-:Y:S01]  /*69b0*/  HSET2.LE.AND R6, R13, R56.reuse, PT ;  /* 0x000000380d067233 */ /* 0x100fe20003803000 */
[----:B------:R-:W-:Y:S01]  /*69c0*/  FFMA.FTZ R166, R166, UR6, -R175 ;  /* 0x00000006a6a67c23 */ /* 0x000fe200080108af */
[----:B------:R-:W-:Y:S01]  /*69d0*/  HSET2.LE.AND R7, R21, R56, PT ;  /* 0x0000003815077233 */ /* 0x000fe20003803000 */
[----:B------:R-:W1:Y:S01]  /*69e0*/  LDSM.16.MT88.4 R12, [R65+0x1c00] ;  /* 0x001c0000410c783b */ /* 0x000e620000004200 */
[----:B------:R-:W-:-:S02]  /*69f0*/  LOP3.LUT R4, R11, R4, RZ, 0xc0, !PT ;  /* 0x000000040b047212 */ /* 0x000fc400078ec0ff */
[----:B------:R-:W-:Y:S01]  /*6a00*/  LOP3.LUT R5, R10, R5, RZ, 0xc0, !PT ;  /* 0x000000050a057212 */ /* 0x000fe200078ec0ff */
[----:B------:R-:W-:Y:S01]  /*6a10*/  IMAD.WIDE.U32 R10, R169, -0x2daee0ad, RZ ;  /* 0xd2511f53a90a7825 */ /* 0x000fe200078e00ff */
[----:B---3--:R-:W-:Y:S01]  /*6a20*/  F2FP.BF16.F32.PACK_AB R9, R241, R34 ;  /* 0x00000022f109723e */ /* 0x008fe200000010ff */
[----:B------:R2:W3:Y:S01]  /*6a30*/  LDSM.16.MT88.4 R20, [R165+0xbc00] ;  /* 0x00bc0000a514783b */ /* 0x0004e20000004200 */
[----:B----4-:R-:W-:Y:S02]  /*6a40*/  F2FP.BF16.F32.PACK_AB R8, R252, R181 ;  /* 0x000000b5fc08723e */ /* 0x010fe400000010ff */
[----:B------:R-:W-:Y:S01]  /*6a50*/  LOP3.LUT R6, R9, R6, RZ, 0xc0, !PT ;  /* 0x0000000609067212 */ /* 0x000fe200078ec0ff */
[--C-:B------:R-:W-:Y:S01]  /*6a60*/  FFMA.FTZ R64, R64, UR6, -R172.reuse ;  /* 0x0000000640407c23 */ /* 0x100fe200080108ac */
[----:B------:R-:W-:Y:S01]  /*6a70*/  LOP3.LUT R7, R8, R7, RZ, 0xc0, !PT ;  /* 0x0000000708077212 */ /* 0x000fe200078ec0ff */
[----:B------:R-:W-:Y:S01]  /*6a80*/  FFMA.FTZ R62, R62, UR6, -R172 ;  /* 0x000000063e3e7c23 */ /* 0x000fe200080108ac */
[C---:B------:R-:W-:Y:S01]  /*6a90*/  PRMT R9, R10.reuse, 0x7773, RZ ;  /* 0x000077730a097816 */ /* 0x040fe200000000ff */
[----:B------:R-:W-:Y:S01]  /*6aa0*/  FADD.FTZ R50, R51, R50 ;  /* 0x0000003233327221 */ /* 0x000fe20000010000 */
[----:B------:R-:W-:Y:S01]  /*6ab0*/  PRMT R8, R10, 0x7772, RZ ;  /* 0x000077720a087816 */ /* 0x000fe200000000ff */
[----:B------:R-:W-:Y:S01]  /*6ac0*/  IMAD.MOV.U32 R182, RZ, RZ, R10 ;  /* 0x000000ffffb67224 */ /* 0x000fe200078e000a */
[----:B------:R-:W-:Y:S01]  /*6ad0*/  LOP3.LUT R168, R168, R208, R11, 0x96, !PT ;  /* 0x000000d0a8a87212 */ /* 0x000fe200078e960b */
[----:B------:R-:W-:Y:S01]  /*6ae0*/  FADD.FTZ R48, R49, R48 ;  /* 0x0000003031307221 */ /* 0x000fe20000010000 */
[----:B------:R-:W-:Y:S01]  /*6af0*/  PRMT R169, R10, 0x7771, RZ ;  /* 0x000077710aa97816 */ /* 0x000fe200000000ff */
[----:B------:R-:W-:Y:S01]  /*6b00*/  FADD.FTZ R55, R55, R52 ;  /* 0x0000003437377221 */ /* 0x000fe20000010000 */
[----:B------:R-:W-:Y:S01]  /*6b10*/  FADD.FTZ R57, R57, R58 ;  /* 0x0000003a39397221 */ /* 0x000fe20000010000 */
[----:B------:R4:W5:Y:S01]  /*6b20*/  LDL.LU.64 R230, [R1+0x18] ;  /* 0x0000180001e67983 */ /* 0x0009620000300a00 */
[----:B--2---:R-:W-:Y:S01]  /*6b30*/  PRMT R165, R8, 0x5410, R9 ;  /* 0x0000541008a57816 */ /* 0x004fe20000000009 */
[----:B------:R-:W-:-:S02]  /*6b40*/  FADD.FTZ R55, R54, R55 ;  /* 0x0000003736377221 */ /* 0x000fc40000010000 */
[----:B------:R2:W4:Y:S01]  /*6b50*/  LDSM.16.MT88.4 R8, [R65+0x2c00] ;  /* 0x002c00004108783b */ /* 0x0005220000004200 */
[----:B------:R-:W-:Y:S01]  /*6b60*/  FADD.FTZ R57, R60, R57 ;  /* 0x000000393c397221 */ /* 0x000fe20000010000 */
[----:B------:R-:W-:Y:S01]  /*6b70*/  FADD.FTZ R180, R180, R55 ;  /* 0x00000037b4b47221 */ /* 0x000fe20000010000 */
[----:B------:R-:W-:Y:S02]  /*6b80*/  FFMA.FTZ R67, R66, UR6, -R175 ;  /* 0x0000000642437c23 */ /* 0x000fe400080108af */
[----:B------:R-:W-:Y:S01]  /*6b90*/  FADD.FTZ R178, R178, R57 ;  /* 0x00000039b2b27221 */ /* 0x000fe20000010000 */
[----:B------:R-:W-:Y:S01]  /*6ba0*/  LOP3.LUT R182, R182, 0xff, RZ, 0xc0, !PT ;  /* 0x000000ffb6b67812 */ /* 0x000fe200078ec0ff */
[----:B------:R-:W-:Y:S01]  /*6bb0*/  FADD.FTZ R179, R179, R180 ;  /* 0x000000b4b3b37221 */ /* 0x000fe20000010000 */
[----:B------:R-:W-:Y:S01]  /*6bc0*/  MUFU.EX2 R167, R167 ;  /* 0x000000a700a77308 */ /* 0x000fe20000000800 */
[----:B------:R-:W-:Y:S01]  /*6bd0*/  FADD.FTZ R178, R177, R178 ;  /* 0x000000b2b1b27221 */ /* 0x000fe20000010000 */
[--C-:B------:R-:W-:Y:S01]  /*6be0*/  FFMA.FTZ R175, R63, UR6, -R172.reuse ;  /* 0x000000063faf7c23 */ /* 0x100fe200080108ac */
[----:B------:R-:W-:Y:S01]  /*6bf0*/  FADD.FTZ R174, R174, R179 ;  /* 0x000000b3aeae7221 */ /* 0x000fe20000010000 */
[----:B------:R-:W-:Y:S01]  /*6c00*/  FFMA.FTZ R63, R61, UR6, -R172 ;  /* 0x000000063d3f7c23 */ /* 0x000fe200080108ac */
[----:B------:R-:W-:-:S03]  /*6c10*/  FADD.FTZ R171, R171, R178 ;  /* 0x000000b2abab7221 */ /* 0x000fc60000010000 */
[----:B------:R-:W-:Y:S01]  /*6c20*/  MUFU.EX2 R166, R166 ;  /* 0x000000a600a67308 */ /* 0x000fe20000000800 */
[----:B------:R-:W-:Y:S01]  /*6c30*/  FADD.FTZ R174, R173, R174 ;  /* 0x000000aeadae7221 */ /* 0x000fe20000010000 */
[----:B------:R-:W-:Y:S01]  /*6c40*/  FADD.FTZ R170, R170, R171 ;  /* 0x000000abaaaa7221 */ /* 0x000fe20000010000 */
[----:B------:R-:W-:Y:S01]  /*6c50*/  FADD.FTZ R47, R47, R50 ;  /* 0x000000322f2f7221 */ /* 0x000fe20000010000 */
[----:B------:R-:W-:Y:S01]  /*6c60*/  FADD.FTZ R45, R45, R48 ;  /* 0x000000302d2d7221 */ /* 0x000fe20000010000 */
[----:B------:R-:W-:Y:S01]  /*6c70*/  FADD.FTZ R193, R193, R174 ;  /* 0x000000aec1c17221 */ /* 0x000fe20000010000 */
[----:B------:R-:W-:Y:S01]  /*6c80*/  FADD.FTZ R195, R195, R170 ;  /* 0x000000aac3c37221 */ /* 0x000fe20000010000 */
[----:B--2---:R-:W-:Y:S01]  /*6c90*/  PRMT R65, R182, 0x5410, R169 ;  /* 0x00005410b6417816 */ /* 0x004fe200000000a9 */
[----:B------:R2:W-:Y:S01]  /*6ca0*/  MUFU.EX2 R66, R183 ;  /* 0x000000b700427308 */ /* 0x0005e20000000800 */
[----:B------:R-:W-:Y:S01]  /*6cb0*/  LOP3.LUT R169, R168, 0xffff, RZ, 0xc0, !PT ;  /* 0x0000ffffa8a97812 */ /* 0x000fe200078ec0ff */
[----:B------:R-:W-:-:S06]  /*6cc0*/  FADD.FTZ R192, R192, R193 ;  /* 0x000000c1c0c07221 */ /* 0x000fcc0000010000 */
[----:B------:R-:W-:Y:S01]  /*6cd0*/  MUFU.EX2 R64, R64 ;  /* 0x0000004000407308 */ /* 0x000fe20000000800 */
[----:B------:R-:W-:Y:S01]  /*6ce0*/  SHF.R.U32.HI R169, RZ, 0x8, R169 ;  /* 0x00000008ffa97819 */ /* 0x000fe200000116a9 */
[----:B------:R-:W-:Y:S01]  /*6cf0*/  FADD.FTZ R194, R194, R195 ;  /* 0x000000c3c2c27221 */ /* 0x000fe20000010000 */
[C---:B------:R-:W-:Y:S01]  /*6d00*/  HMMA.16816.F32.BF16 R156, R4.reuse, R28, R156 ;  /* 0x0000001c049c723c */ /* 0x040fe2000004189c */
[----:B------:R1:W5:Y:S01]  /*6d10*/  LDL.LU.64 R220, [R1+0x10] ;  /* 0x0000100001dc7983 */ /* 0x0003620000300a00 */
[----:B------:R-:W-:Y:S01]  /*6d20*/  LOP3.LUT R172, R168, 0xff, RZ, 0xc0, !PT ;  /* 0x000000ffa8ac7812 */ /* 0x000fe200078ec0ff */
[----:B------:R-:W-:Y:S01]  /*6d30*/  FADD.FTZ R46, R46, R47 ;  /* 0x0000002f2e2e7221 */ /* 0x000fe20000010000 */
[----:B------:R-:W-:Y:S01]  /*6d40*/  FADD.FTZ R44, R44, R45 ;  /* 0x0000002d2c2c7221 */ /* 0x000fe20000010000 */
[----:B------:R-:W-:Y:S01]  /*6d50*/  MUFU.EX2 R67, R67 ;  /* 0x0000004300437308 */ /* 0x000fe20000000800 */
[----:B--2---:R-:W-:Y:S01]  /*6d60*/  PRMT R183, R168, 0x7632, R183 ;  /* 0x00007632a8b77816 */ /* 0x004fe200000000b7 */
[----:B------:R-:W-:Y:S01]  /*6d70*/  FADD.FTZ R191, R191, R192 ;  /* 0x000000c0bfbf7221 */ /* 0x000fe20000010000 */
[----:B------:R-:W-:Y:S01]  /*6d80*/  SHF.R.U32.HI R168, RZ, 0x18, R168 ;  /* 0x00000018ffa87819 */ /* 0x000fe200000116a8 */
[----:B------:R-:W-:Y:S01]  /*6d90*/  FADD.FTZ R203, R203, R194 ;  /* 0x000000c2cbcb7221 */ /* 0x000fe20000010000 */
[----:B------:R-:W-:Y:S01]  /*6da0*/  LOP3.LUT R183, R183, 0xff, RZ, 0xc0, !PT ;  /* 0x000000ffb7b77812 */ /* 0x000fe200078ec0ff */
[----:B------:R-:W-:Y:S01]  /*6db0*/  FADD.FTZ R43, R43, R46 ;  /* 0x0000002e2b2b7221 */ /* 0x000fe20000010000 */
[----:B------:R-:W-:Y:S01]  /*6dc0*/  PRMT R169, R172, 0x5410, R169 ;  /* 0x00005410aca97816 */ /* 0x000fe200000000a9 */
[----:B------:R2:W-:Y:S01]  /*6dd0*/  MUFU.EX2 R61, R175 ;  /* 0x000000af003d7308 */ /* 0x0005e20000000800 */
[----:B------:R-:W-:Y:S01]  /*6de0*/  PRMT R183, R183, 0x5410, R168 ;  /* 0x00005410b7b77816 */ /* 0x000fe200000000a8 */
[----:B------:R-:W-:Y:S01]  /*6df0*/  FADD.FTZ R41, R41, R44 ;  /* 0x0000002c29297221 */ /* 0x000fe20000010000 */
[----:B------:R-:W-:Y:S01]  /*6e00*/  FADD.FTZ R190, R190, R191 ;  /* 0x000000bfbebe7221 */ /* 0x000fe20000010000 */
[----:B------:R-:W-:Y:S01]  /*6e10*/  FADD.FTZ R203, R198, R203 ;  /* 0x000000cbc6cb7221 */ /* 0x000fe20000010000 */
[----:B------:R-:W-:Y:S01]  /*6e20*/  HMMA.16816.F32.BF16 R152, R4, R30, R152 ;  /* 0x0000001e0498723c */ /* 0x000fe20000041898 */
[----:B------:R-:W-:Y:S01]  /*6e30*/  HSET2.LE.AND R169, R169, R56, PT ;  /* 0x00000038a9a97233 */ /* 0x000fe20003803000 */
[----:B------:R-:W-:Y:S01]  /*6e40*/  FADD.FTZ R43, R42, R43 ;  /* 0x0000002b2a2b7221 */ /* 0x000fe20000010000 */
[----:B------:R-:W-:Y:S01]  /*6e50*/  MUFU.EX2 R62, R62 ;  /* 0x0000003e003e7308 */ /* 0x000fe20000000800 */
[----:B------:R-:W-:Y:S01]  /*6e60*/  FADD.FTZ R38, R38, R41 ;  /* 0x0000002926267221 */ /* 0x000fe20000010000 */
[----:B------:R-:W-:Y:S01]  /*6e70*/  UMOV UR6, 0xffffffff ;  /* 0xffffffff00067882 */ /* 0x000fe20000000000 */
[----:B------:R-:W-:-:S02]  /*6e80*/  FADD.FTZ R40, R40, R43 ;  /* 0x0000002b28287221 */ /* 0x000fc40000010000 */
[C---:B------:R-:W-:Y:S01]  /*6e90*/  HMMA.16816.F32.BF16 R72, R4.reuse, R16, R72 ;  /* 0x000000100448723c */ /* 0x040fe20000041848 */
[----:B------:R-:W-:Y:S01]  /*6ea0*/  FADD.FTZ R39, R39, R38 ;  /* 0x0000002627277221 */ /* 0x000fe20000010000 */
[----:B------:R-:W-:Y:S01]  /*6eb0*/  FADD.FTZ R37, R37, R40 ;  /* 0x0000002825257221 */ /* 0x000fe20000010000 */
[----:B------:R-:W3:Y:S01]  /*6ec0*/  MUFU.EX2 R63, R63 ;  /* 0x0000003f003f7308 */ /* 0x000ee20000000800 */
[----:B--2---:R-:W-:Y:S01]  /*6ed0*/  LOP3.LUT R175, R165, 0xff00ff, RZ, 0xc0, !PT ;  /* 0x00ff00ffa5af7812 */ /* 0x004fe200078ec0ff */
[----:B------:R-:W-:Y:S01]  /*6ee0*/  FADD.FTZ R36, R36, R39 ;  /* 0x0000002724247221 */ /* 0x000fe20000010000 */
[--C-:B------:R-:W-:Y:S01]  /*6ef0*/  HSET2.LE.AND R165, R65, R56.reuse, PT ;  /* 0x0000003841a57233 */ /* 0x100fe20003803000 */
[----:B------:R-:W-:Y:S01]  /*6f00*/  FADD.FTZ R204, R204, R37 ;  /* 0x00000025cccc7221 */ /* 0x000fe20000010000 */
[----:B------:R-:W-:Y:S01]  /*6f10*/  HMMA.16816.F32.BF16 R76, R4, R18, R76 ;  /* 0x00000012044c723c */ /* 0x000fe2000004184c */
[--C-:B------:R-:W-:Y:S01]  /*6f20*/  HSET2.LE.AND R65, R175, R56.reuse, PT ;  /* 0x00000038af417233 */ /* 0x100fe20003803000 */
[----:B------:R-:W-:Y:S01]  /*6f30*/  FADD.FTZ R205, R205, R36 ;  /* 0x00000024cdcd7221 */ /* 0x000fe20000010000 */
[----:B------:R-:W-:Y:S01]  /*6f40*/  HSET2.LE.AND R56, R183, R56, PT ;  /* 0x00000038b7387233 */ /* 0x000fe20003803000 */
[----:B------:R-:W-:-:S02]  /*6f50*/  FADD.FTZ R201, R201, R204 ;  /* 0x000000ccc9c97221 */ /* 0x000fc40000010000 */
[----:B------:R-:W-:Y:S02]  /*6f60*/  FADD.FTZ R200, R200, R205 ;  /* 0x000000cdc8c87221 */ /* 0x000fe40000010000 */
[C---:B------:R-:W-:Y:S01]  /*6f70*/  HMMA.16816.F32.BF16 R88, R4.reuse, R24, R88 ;  /* 0x000000180458723c */ /* 0x040fe20000041858 */
[----:B------:R-:W-:Y:S01]  /*6f80*/  FADD.FTZ R202, R202, R201 ;  /* 0x000000c9caca7221 */ /* 0x000fe20000010000 */
[----:B------:R-:W-:Y:S01]  /*6f90*/  FADD.FTZ R199, R199, R200 ;  /* 0x000000c8c7c77221 */ /* 0x000fe20000010000 */
[----:B---3--:R-:W-:Y:S02]  /*6fa0*/  F2FP.BF16.F32.PACK_AB R168, R63, R62 ;  /* 0x0000003e3fa8723e */ /* 0x008fe400000010ff */
[----:B------:R-:W-:Y:S01]  /*6fb0*/  FADD.FTZ R202, R197, R202 ;  /* 0x000000cac5ca7221 */ /* 0x000fe20000010000 */
[----:B------:R-:W-:Y:S02]  /*6fc0*/  FADD.FTZ R196, R196, R199 ;  /* 0x000000c7c4c47221 */ /* 0x000fe40000010000 */
        /* <DEDUP_REMOVED lines=10> */
[C---:B------:R-:W-:Y:S08]  /*7070*/  HMMA.16816.F32.BF16 R108, R4.reuse, R14, R108 ;  /* 0x0000000e046c723c */ /* 0x040ff0000004186c */
[C---:B------:R-:W-:Y:S08]  /*7080*/  HMMA.16816.F32.BF16 R116, R4.reuse, R20, R116 ;  /* 0x000000140474723c */ /* 0x040ff00000041874 */
[C---:B------:R-:W-:Y:S08]  /*7090*/  HMMA.16816.F32.BF16 R140, R4.reuse, R22, R140 ;  /* 0x00000016048c723c */ /* 0x040ff0000004188c */
[C---:B----4-:R-:W-:Y:S08]  /*70a0*/  HMMA.16816.F32.BF16 R124, R4.reuse, R8, R124 ;  /* 0x00000008047c723c */ /* 0x050ff0000004187c */
[----:B------:R-:W-:Y:S01]  /*70b0*/  HMMA.16816.F32.BF16 R128, R4, R10, R128 ;  /* 0x0000000a0480723c */ /* 0x000fe20000041880 */
[----:B------:R-:W-:Y:S01]  /*70c0*/  F2FP.BF16.F32.PACK_AB R4, R166, R167 ;  /* 0x000000a7a604723e */ /* 0x000fe200000010ff */
[----:B------:R-:W-:Y:S01]  /*70d0*/  FADD.FTZ R167, R167, R190 ;  /* 0x000000bea7a77221 */ /* 0x000fe20000010000 */
[----:B------:R-:W-:-:S02]  /*70e0*/  F2FP.BF16.F32.PACK_AB R6, R67, R66 ;  /* 0x000000424306723e */ /* 0x000fc400000010ff */
[C---:B------:R-:W-:Y:S01]  /*70f0*/  F2FP.BF16.F32.PACK_AB R5, R61.reuse, R64 ;  /* 0x000000403d05723e */ /* 0x040fe200000010ff */
[----:B------:R-:W-:Y:S01]  /*7100*/  FADD.FTZ R64, R64, R203 ;  /* 0x000000cb40407221 */ /* 0x000fe20000010000 */
[----:B------:R-:W-:Y:S01]  /*7110*/  LOP3.LUT R6, R6, R165, RZ, 0xc0, !PT ;  /* 0x000000a506067212 */ /* 0x000fe200078ec0ff */
[----:B------:R-:W-:Y:S01]  /*7120*/  FADD.FTZ R167, R166, R167 ;  /* 0x000000a7a6a77221 */ /* 0x000fe20000010000 */
[----:B------:R-:W-:Y:S01]  /*7130*/  LOP3.LUT R7, R168, R65, RZ, 0xc0, !PT ;  /* 0x00000041a8077212 */ /* 0x000fe200078ec0ff */
[----:B------:R-:W-:Y:S01]  /*7140*/  FADD.FTZ R61, R61, R64 ;  /* 0x000000403d3d7221 */ /* 0x000fe20000010000 */
[----:B------:R-:W-:Y:S01]  /*7150*/  LOP3.LUT R4, R4, R169, RZ, 0xc0, !PT ;  /* 0x000000a904047212 */ /* 0x000fe200078ec0ff */
[----:B------:R-:W-:Y:S01]  /*7160*/  FADD.FTZ R66, R66, R167 ;  /* 0x000000a742427221 */ /* 0x000fe20000010000 */
[----:B------:R-:W-:Y:S01]  /*7170*/  LOP3.LUT R5, R5, R56, RZ, 0xc0, !PT ;  /* 0x0000003805057212 */ /* 0x000fe200078ec0ff */
        /* <DEDUP_REMOVED lines=13> */
[----:B------:R-:W-:Y:S01]  /*7250*/  FADD.FTZ R5, R67, R66 ;  /* 0x0000004243057221 */ /* 0x000fe20000010000 */
[----:B------:R-:W-:-:S04]  /*7260*/  FADD.FTZ R4, R63, R62 ;  /* 0x0000003e3f047221 */ /* 0x000fc80000010000 */
[----:B------:R1:W-:Y:S04]  /*7270*/  STL [R1+0x4], R5 ;  /* 0x0000040501007387 */ /* 0x0003e80000100800 */
[----:B------:R1:W-:Y:S01]  /*7280*/  STL [R1], R4 ;  /* 0x0000000401007387 */ /* 0x0003e20000100800 */
[----:B------:R-:W-:Y:S09]  /*7290*/  BRA.U !UP1, `(.L_x_389) ;  /* 0x0000009d09b07547 */ /* 0x000ff2000b800000 */
[----:B------:R-:W2:Y:S01]  /*72a0*/  LDCU UR7, c[0x0][0x440] ;  /* 0x00008800ff0777ac */ /* 0x000ea20008000800 */
[----:B------:R-:W-:-:S04]  /*72b0*/  DEPBAR.LE SB0, 0x0 ;  /* 0x000080000000791a */ /* 0x000fc80000000000 */
[----:B------:R-:W-:Y:S01]  /*72c0*/  UIADD3 UR13, UPT, UPT, UR19, -0x2, URZ ;  /* 0xfffffffe130d7890 */ /* 0x000fe2000fffe0ff */
[----:B-----5:R-:W-:Y:S01]  /*72d0*/  IMAD.SHL.U32 R220, R218, 0x4, RZ ;  /* 0x00000004dadc7824 */ /* 0x020fe200078e00ff */
[----:B------:R-:W-:Y:S01]  /*72e0*/  LOP3.LUT R219, R228, 0x3e00, RZ, 0xc0, !PT ;  /* 0x00003e00e4db7812 */ /* 0x000fe200078ec0ff */
[----:B------:R-:W-:Y:S01]  /*72f0*/  IMAD.SHL.U32 R166, R218, 0x20, RZ ;  /* 0x00000020daa67824 */ /* 0x000fe200078e00ff */
[----:B------:R-:W-:Y:S01]  /*7300*/  UIMAD.WIDE.U32 UR20, UR13, UR8, URZ ;  /* 0x000000080d1472a5 */ /* 0x000fe2000f8e00ff */
[----:B------:R-:W-:Y:S01]  /*7310*/  SHF.R.U32.HI R221, RZ, 0x1, R218 ;  /* 0x00000001ffdd7819 */ /* 0x000fe200000116da */
[----:B------:R-:W-:Y:S01]  /*7320*/  UISETP.GE.U32.AND UP1, UPT, UR19, 0x3, UPT ;  /* 0x000000031300788c */ /* 0x000fe2000bf26070 */
[----:B------:R-:W-:Y:S01]  /*7330*/  LOP3.LUT R165, R220, 0x18, RZ, 0xc0, !PT ;  /* 0x00000018dca57812 */ /* 0x000fe200078ec0ff */
[----:B------:R-:W-:Y:S01]  /*7340*/  UIMAD UR13, UR13, UR9, UR21 ;  /* 0x000000090d0d72a4 */ /* 0x000fe2000f8e0215 */
[--C-:B-1----:R-:W-:Y:S01]  /*7350*/  LOP3.LUT R4, R219, 0x120, R166.reuse, 0xf8, !PT ;  /* 0x00000120db047812 */ /* 0x102fe200078ef8a6 */
[----:B------:R-:W-:Y:S01]  /*7360*/  IMAD.U32 R12, RZ, RZ, UR20 ;  /* 0x00000014ff0c7e24 */ /* 0x000fe2000f8e00ff */
[----:B------:R-:W-:Y:S01]  /*7370*/  USHF.L.U32 UR16, UR20, 0x6, URZ ;  /* 0x0000000614107899 */ /* 0x000fe200080006ff */
[----:B------:R-:W-:Y:S01]  /*7380*/  LOP3.LUT R226, R221, 0x8, RZ, 0xc0, !PT ;  /* 0x00000008dde27812 */ /* 0x000fe200078ec0ff */
[----:B------:R-:W-:Y:S01]  /*7390*/  USHF.L.U64.HI UR12, UR20, 0x6, UR13 ;  /* 0x00000006140c7899 */ /* 0x000fe2000801020d */
[----:B------:R-:W-:Y:S01]  /*73a0*/  IMAD.U32 R7, RZ, RZ, UR13 ;  /* 0x0000000dff077e24 */ /* 0x000fe2000f8e00ff */
[----:B------:R-:W-:Y:S01]  /*73b0*/  ULEA UR16, UP0, UR8, UR16, 0x5 ;  /* 0x0000001008107291 */ /* 0x000fe2000f8028ff */
[----:B------:R-:W-:Y:S01]  /*73c0*/  BAR.SYNC.DEFER_BLOCKING 0x0 ;  /* 0x0000000000007b1d */ /* 0x000fe20000010000 */
[----:B------:R-:W-:Y:S01]  /*73d0*/  LEA R10, P1, R12, R231, 0x7 ;  /* 0x000000e70c0a7211 */ /* 0x000fe200078238ff */
[----:B------:R-:W-:Y:S01]  /*73e0*/  IMAD.U32 R13, RZ, RZ, UR21 ;  /* 0x00000015ff0d7e24 */ /* 0x000fe2000f8e00ff */
[----:B------:R-:W-:Y:S01]  /*73f0*/  LOP3.LUT R165, R165, 0xc0, R166, 0xf8, !PT ;  /* 0x000000c0a5a57812 */ /* 0x000fe200078ef8a6 */
[----:B------:R-:W-:Y:S01]  /*7400*/  ULEA.HI.X UR12, UR8, UR12, UR9, 0x5, UP0 ;  /* 0x0000000c080c7291 */ /* 0x000fe200080f2c09 */
[----:B--2---:R-:W-:-:S02]  /*7410*/  ISETP.GE.AND P3, PT, R239, UR7, PT ;  /* 0x00000007ef007c0c */ /* 0x004fc4000bf66270 */
[----:B------:R-:W-:Y:S02]  /*7420*/  ISETP.GE.AND P2, PT, R238, UR7, PT ;  /* 0x00000007ee007c0c */ /* 0x000fe4000bf46270 */
[----:B------:R-:W-:Y:S02]  /*7430*/  LEA.HI.X R11, R12, R230, R7, 0x7, P1 ;  /* 0x000000e60c0b7211 */ /* 0x000fe400008f3c07 */
[----:B------:R-:W-:Y:S01]  /*7440*/  LOP3.LUT R226, R4, R165, R226, 0xf6, !PT ;  /* 0x000000a504e27212 */ /* 0x000fe200078ef6e2 */
[----:B------:R-:W-:Y:S01]  /*7450*/  IMAD.U32 R4, RZ, RZ, UR16 ;  /* 0x00000010ff047e24 */ /* 0x000fe2000f8e00ff */
[----:B------:R-:W-:Y:S02]  /*7460*/  LOP3.LUT R5, R228, 0x100, RZ, 0xc0, !PT ;  /* 0x00000100e4057812 */ /* 0x000fe400078ec0ff */
[----:B------:R-:W-:Y:S01]  /*7470*/  ISETP.GE.AND P1, PT, R235, UR7, PT ;  /* 0x00000007eb007c0c */ /* 0x000fe2000bf26270 */
[----:B------:R-:W-:Y:S01]  /*7480*/  ULEA UR7, UR19, 0xfffffffc, 0x1 ;  /* 0xfffffffc13077891 */ /* 0x000fe2000f8e08ff */
[----:B------:R-:W-:Y:S01]  /*7490*/  LOP3.LUT R6, R5, 0x20, R166, 0xf8, !PT ;  /* 0x0000002005067812 */ /* 0x000fe200078ef8a6 */
[----:B------:R-:W-:Y:S01]  /*74a0*/  IMAD.U32 R5, RZ, RZ, UR12 ;  /* 0x0000000cff057e24 */ /* 0x000fe2000f8e00ff */
[----:B------:R-:W-:-:S02]  /*74b0*/  LEA R8, P0, R4, R231, 0x1 ;  /* 0x000000e704087211 */ /* 0x000fc400078008ff */
[----:B------:R-:W-:Y:S02]  /*74c0*/  LOP3.LUT R167, R165, 0x8, R218, 0x78, !PT ;  /* 0x00000008a5a77812 */ /* 0x000fe400078e78da */
[----:B------:R-:W-:Y:S01]  /*74d0*/  LEA.HI.X R9, R4, R230, R5, 0x1, P0 ;  /* 0x000000e604097211 */ /* 0x000fe200000f0c05 */
[----:B------:R-:W-:Y:S01]  /*74e0*/  @!PT LDS RZ, [RZ] ;  /* 0x00000000fffff984 */ /* 0x000fe20000000800 */
[----:B------:R-:W-:Y:S01]  /*74f0*/  @!PT LDS RZ, [RZ] ;  /* 0x00000000fffff984 */ /* 0x000fe20000000800 */
[----:B------:R-:W-:Y:S01]  /*7500*/  @!PT LDS RZ, [RZ] ;  /* 0x00000000fffff984 */ /* 0x000fe20000000800 */
[----:B------:R-:W-:Y:S01]  /*7510*/  @!P3 LDGSTS.E.BYPASS.LTC128B.128 [R234+0x9000], desc[UR24][R10.64] ;  /* 0x090000000aeabfae */ /* 0x000fe2000b981a18 */
[----:B------:R-:W-:Y:S02]  /*7520*/  LOP3.LUT R167, R6, R167, RZ, 0xfc, !PT ;  /* 0x000000a706a77212 */ /* 0x000fe400078efcff */
[----:B------:R-:W-:Y:S01]  /*7530*/  LEA R226, R226, UR5, 0x1 ;  /* 0x00000005e2e27c11 */ /* 0x000fe2000f8e08ff */
[----:B------:R-:W-:Y:S01]  /*7540*/  @P3 STS.128 [R234+0x9000], RZ ;  /* 0x009000ffea003388 */ /* 0x000fe20000000c00 */
[----:B------:R-:W-:-:S03]  /*7550*/  LEA R225, R167, UR5, 0x1 ;  /* 0x00000005a7e17c11 */ /* 0x000fc6000f8e08ff */
[----:B------:R-:W-:Y:S01]  /*7560*/  @!PT LDS RZ, [RZ] ;  /* 0x00000000fffff984 */ /* 0x000fe20000000800 */
[----:B------:R-:W-:Y:S01]  /*7570*/  @!PT LDS RZ, [RZ] ;  /* 0x00000000fffff984 */ /* 0x000fe20000000800 */
[----:B------:R-:W-:Y:S01]  /*7580*/  @!PT LDS RZ, [RZ] ;  /* 0x00000000fffff984 */ /* 0x000fe20000000800 */
[----:B------:R-:W-:Y:S01]  /*7590*/  @!P2 LDGSTS.E.BYPASS.LTC128B.128 [R234+0xa000], desc[UR24][R10.64+0x40] ;  /* 0x0a0000400aeaafae */ /* 0x000fe2000b981a18 */
[C---:B------:R-:W-:Y:S02]  /*75a0*/  IMAD.IADD R52, R227.reuse, 0x1, R226 ;  /* 0x00000001e3347824 */ /* 0x040fe400078e02e2 */
[C-C-:B------:R-:W-:Y:S01]  /*75b0*/  IMAD.IADD R53, R227.reuse, 0x1, R225.reuse ;  /* 0x00000001e3357824 */ /* 0x140fe200078e02e1 */
        /* <DEDUP_REMOVED lines=21> */
[----:B------:R-:W-:Y:S04]  /*7710*/  LDSM.16.M88.4 R48, [R225+0x6000] ;  /* 0x00600000e130783b */ /* 0x000fe80000000200 */
[----:B------:R-:W2:Y:S04]  /*7720*/  LDSM.16.M88.4 R4, [R226+0x1000] ;  /* 0x00100000e204783b */ /* 0x000ea80000000200 */
[----:B------:R-:W3:Y:S04]  /*7730*/  LDSM.16.M88.4 R180, [R225+0x6400] ;  /* 0x00640000e1b4783b */ /* 0x000ee80000000200 */
[----:B------:R-:W4:Y:S04]  /*7740*/  LDSM.16.M88.4 R172, [R225+0x6800] ;  /* 0x00680000e1ac783b */ /* 0x000f280000000200 */
[----:B------:R-:W1:Y:S04]  /*7750*/  LDSM.16.M88.4 R44, [R225+0x6c00] ;  /* 0x006c0000e12c783b */ /* 0x000e680000000200 */
[----:B------:R-:W1:Y:S04]  /*7760*/  LDSM.16.M88.4 R64, [R226] ;  /* 0x00000000e240783b */ /* 0x000e680000000200 */
[----:B------:R-:W-:Y:S04]  /*7770*/  LDSM.16.M88.4 R208, [R53+0x6000] ;  /* 0x0060000035d0783b */ /* 0x000fe80000000200 */
[----:B------:R-:W1:Y:S04]  /*7780*/  LDSM.16.M88.4 R28, [R52+0x1000] ;  /* 0x00100000341c783b */ /* 0x000e680000000200 */
[----:B------:R-:W1:Y:S04]  /*7790*/  LDSM.16.M88.4 R200, [R53+0x6400] ;  /* 0x0064000035c8783b */ /* 0x000e680000000200 */
[----:B------:R-:W1:Y:S04]  /*77a0*/  LDSM.16.M88.4 R196, [R53+0x6800] ;  /* 0x0068000035c4783b */ /* 0x000e680000000200 */
[----:B------:R-:W1:Y:S01]  /*77b0*/  LDSM.16.M88.4 R192, [R53+0x6c00] ;  /* 0x006c000035c0783b */ /* 0x000e620000000200 */
[C---:B--2---:R-:W-:Y:S03]  /*77c0*/  HMMA.16816.F32.BF16 R36, R4.reuse, R48, RZ ;  /* 0x000000300424723c */ /* 0x044fe600000418ff */
[----:B------:R-:W2:Y:S04]  /*77d0*/  LDSM.16.M88.4 R188, [R52] ;  /* 0x0000000034bc783b */ /* 0x000ea80000000200 */
[----:B------:R-:W-:Y:S01]  /*77e0*/  LDSM.16.M88.4 R204, [R225+0x7400] ;  /* 0x00740000e1cc783b */ /* 0x000fe20000000200 */
[C---:B---3--:R-:W-:Y:S03]  /*77f0*/  HMMA.16816.F32.BF16 R24, R4.reuse, R180, RZ ;  /* 0x000000b40418723c */ /* 0x048fe600000418ff */
[----:B------:R-:W-:Y:S04]  /*7800*/  LDSM.16.M88.4 R60, [R225+0x7800] ;  /* 0x00780000e13c783b */ /* 0x000fe80000000200 */
[----:B------:R-:W-:Y:S01]  /*7810*/  LDSM.16.M88.4 R56, [R225+0x7c00] ;  /* 0x007c0000e138783b */ /* 0x000fe20000000200 */
[C---:B----4-:R-:W-:Y:S03]  /*7820*/  HMMA.16816.F32.BF16 R16, R4.reuse, R172, RZ ;  /* 0x000000ac0410723c */ /* 0x050fe600000418ff */
[----:B------:R-:W-:Y:S04]  /*7830*/  LDSM.16.M88.4 R52, [R226+0x2000] ;  /* 0x00200000e234783b */ /* 0x000fe80000000200 */
[----:B------:R-:W0:Y:S01]  /*7840*/  LDGDEPBAR ;  /* 0x00000000000079af */ /* 0x000e220000000000 */
[C---:B-1----:R-:W-:Y:S08]  /*7850*/  HMMA.16816.F32.BF16 R8, R4.reuse, R44, RZ ;  /* 0x0000002c0408723c */ /* 0x042ff000000418ff */
[C---:B------:R-:W-:Y:S08]  /*7860*/  HMMA.16816.F32.BF16 R32, R4.reuse, R50, RZ ;  /* 0x000000320420723c */ /* 0x040ff000000418ff */
[C---:B------:R-:W-:Y:S08]  /*7870*/  HMMA.16816.F32.BF16 R20, R4.reuse, R182, RZ ;  /* 0x000000b60414723c */ /* 0x040ff000000418ff */
[C---:B------:R-:W-:Y:S08]  /*7880*/  HMMA.16816.F32.BF16 R12, R4.reuse, R174, RZ ;  /* 0x000000ae040c723c */ /* 0x040ff000000418ff */
[----:B------:R-:W-:Y:S08]  /*7890*/  HMMA.16816.F32.BF16 R4, R4, R46, RZ ;  /* 0x0000002e0404723c */ /* 0x000ff000000418ff */
        /* <DEDUP_REMOVED lines=10> */
[C---:B------:R-:W-:Y:S08]  /*7940*/  HMMA.16816.F32.BF16 R40, R64.reuse, R48, RZ ;  /* 0x000000304028723c */ /* 0x040ff000000418ff */
[C---:B------:R-:W-:Y:S01]  /*7950*/  HMMA.16816.F32.BF16 R28, R64.reuse, R50, RZ ;  /* 0x00000032401c723c */ /* 0x040fe200000418ff */
[----:B------:R-:W1:Y:S07]  /*7960*/  LDSM.16.M88.4 R48, [R226+0x3000] ;  /* 0x00300000e230783b */ /* 0x000e6e0000000200 */
[C---:B------:R-:W-:Y:S08]  /*7970*/  HMMA.16816.F32.BF16 R180, R64.reuse, R182, RZ ;  /* 0x000000b640b4723c */ /* 0x040ff000000418ff */
[C---:B------:R-:W-:Y:S08]  /*7980*/  HMMA.16816.F32.BF16 R172, R64.reuse, R174, RZ ;  /* 0x000000ae40ac723c */ /* 0x040ff000000418ff */
[C---:B------:R-:W-:Y:S08]  /*7990*/  HMMA.16816.F32.BF16 R168, R64.reuse, R44, RZ ;  /* 0x0000002c40a8723c */ /* 0x040ff000000418ff */
[----:B------:R-:W-:Y:S01]  /*79a0*/  HMMA.16816.F32.BF16 R64, R64, R46, RZ ;  /* 0x0000002e4040723c */ /* 0x000fe200000418ff */
[----:B------:R-:W3:Y:S07]  /*79b0*/  LDSM.16.M88.4 R44, [R225+0x7000] ;  /* 0x00700000e12c783b */ /* 0x000eee0000000200 */
[----:B--2---:R-:W-:Y:S01]  /*79c0*/  HMMA.16816.F32.BF16 R40, R188, R208, R40 ;  /* 0x000000d0bc28723c */ /* 0x004fe20000041828 */
[----:B------:R-:W-:-:S02]  /*79d0*/  IMAD.IADD R208, R227, 0x1, R225 ;  /* 0x00000001e3d07824 */ /* 0x000fc400078e02e1 */
[----:B------:R-:W-:-:S05]  /*79e0*/  VIADD R209, R250, 0xdaa66d2b ;  /* 0xdaa66d2bfad17836 */ /* 0x000fca0000000000 */
[C---:B------:R-:W-:Y:S08]  /*79f0*/  HMMA.16816.F32.BF16 R28, R188.reuse, R210, R28 ;  /* 0x000000d2bc1c723c */ /* 0x040ff0000004181c */
[----:B------:R-:W-:Y:S01]  /*7a00*/  HMMA.16816.F32.BF16 R184, R188, R200, R184 ;  /* 0x000000c8bcb8723c */ /* 0x000fe200000418b8 */
[----:B------:R-:W-:-:S07]  /*7a10*/  IMAD.IADD R200, R227, 0x1, R226 ;  /* 0x00000001e3c87824 */ /* 0x000fce00078e02e2 */
[C---:B-1----:R-:W-:Y:S08]  /*7a20*/  HMMA.16816.F32.BF16 R24, R48.reuse, R204, R24 ;  /* 0x000000cc3018723c */ /* 0x042ff00000041818 */
[C---:B------:R-:W-:Y:S08]  /*7a30*/  HMMA.16816.F32.BF16 R16, R48.reuse, R60, R16 ;  /* 0x0000003c3010723c */ /* 0x040ff00000041810 */
[C---:B---3--:R-:W-:Y:S08]  /*7a40*/  HMMA.16816.F32.BF16 R36, R48.reuse, R44, R36 ;  /* 0x0000002c3024723c */ /* 0x048ff00000041824 */
[C---:B------:R-:W-:Y:S08]  /*7a50*/  HMMA.16816.F32.BF16 R8, R48.reuse, R56, R8 ;  /* 0x000000383008723c */ /* 0x040ff00000041808 */
[C---:B------:R-:W-:Y:S08]  /*7a60*/  HMMA.16816.F32.BF16 R32, R48.reuse, R46, R32 ;  /* 0x0000002e3020723c */ /* 0x040ff00000041820 */
[C---:B------:R-:W-:Y:S08]  /*7a70*/  HMMA.16816.F32.BF16 R20, R48.reuse, R206, R20 ;  /* 0x000000ce3014723c */ /* 0x040ff00000041814 */
[C---:B------:R-:W-:Y:S08]  /*7a80*/  HMMA.16816.F32.BF16 R12, R48.reuse, R62, R12 ;  /* 0x0000003e300c723c */ /* 0x040ff0000004180c */
[----:B------:R-:W-:Y:S01]  /*7a90*/  HMMA.16816.F32.BF16 R4, R48, R58, R4 ;  /* 0x0000003a3004723c */ /* 0x000fe20000041804 */
[----:B------:R-:W-:-:S06]  /*7aa0*/  IMAD.IADD R48, R227, 0x1, R226 ;  /* 0x00000001e3307824 */ /* 0x000fcc00078e02e2 */
[----:B------:R-:W-:Y:S01]  /*7ab0*/  LDSM.16.M88.4 R48, [R48+0x3000] ;  /* 0x003000003030783b */ /* 0x000fe20000000200 */
        /* <DEDUP_REMOVED lines=10> */
[C---:B------:R-:W-:Y:S01]  /*7b60*/  HMMA.16816.F32.BF16 R28, R52.reuse, R46, R28 ;  /* 0x0000002e341c723c */ /* 0x040fe2000004181c */
[----:B------:R1:W2:Y:S07]  /*7b70*/  LDSM.16.M88.4 R44, [R208+0x7000] ;  /* 0x00700000d02c783b */ /* 0x0002ae0000000200 */
[----:B------:R-:W-:Y:S01]  /*7b80*/  HMMA.16816.F32.BF16 R184, R52, R204, R184 ;  /* 0x000000cc34b8723c */ /* 0x000fe200000418b8 */
[----:B------:R-:W-:-:S02]  /*7b90*/  IMAD.IADD R204, R227, 0x1, R225 ;  /* 0x00000001e3cc7824 */ /* 0x000fc400078e02e1 */
[----:B------:R-:W-:-:S05]  /*7ba0*/  VIADD R205, R250, 0x3c6ef372 ;  /* 0x3c6ef372facd7836 */ /* 0x000fca0000000000 */
[----:B------:R-:W-:Y:S01]  /*7bb0*/  HMMA.16816.F32.BF16 R180, R52, R206, R180 ;  /* 0x000000ce34b4723c */ /* 0x000fe200000418b4 */
[----:B------:R-:W-:-:S07]  /*7bc0*/  VIADD R207, R250, 0x9e3779b9 ;  /* 0x9e3779b9facf7836 */ /* 0x000fce0000000000 */
[----:B------:R-:W-:Y:S01]  /*7bd0*/  HMMA.16816.F32.BF16 R176, R52, R60, R176 ;  /* 0x0000003c34b0723c */ /* 0x000fe200000418b0 */
[----:B-1----:R-:W-:-:S07]  /*7be0*/  VIADD R208, R250, 0x78dde6e4 ;  /* 0x78dde6e4fad07836 */ /* 0x002fce0000000000 */
[C---:B------:R-:W-:Y:S01]  /*7bf0*/  HMMA.16816.F32.BF16 R172, R52.reuse, R62, R172 ;  /* 0x0000003e34ac723c */ /* 0x040fe200000418ac */
[----:B------:R-:W-:Y:S07]  /*7c00*/  LDSM.16.M88.4 R60, [R226+0x5000] ;  /* 0x00500000e23c783b */ /* 0x000fee0000000200 */
[C---:B------:R-:W-:Y:S08]  /*7c10*/  HMMA.16816.F32.BF16 R168, R52.reuse, R56, R168 ;  /* 0x0000003834a8723c */ /* 0x040ff000000418a8 */
[----:B------:R-:W-:Y:S01]  /*7c20*/  HMMA.16816.F32.BF16 R64, R52, R58, R64 ;  /* 0x0000003a3440723c */ /* 0x000fe20000041840 */
[----:B------:R-:W1:Y:S04]  /*7c30*/  LDSM.16.M88.4 R56, [R225+0x8000] ;  /* 0x00800000e138783b */ /* 0x000e680000000200 */
[----:B------:R-:W3:Y:S03]  /*7c40*/  LDSM.16.M88.4 R52, [R225+0x8400] ;  /* 0x00840000e134783b */ /* 0x000ee60000000200 */
[C---:B--2---:R-:W-:Y:S08]  /*7c50*/  HMMA.16816.F32.BF16 R36, R48.reuse, R44, R36 ;  /* 0x0000002c3024723c */ /* 0x044ff00000041824 */
        /* <DEDUP_REMOVED lines=8> */
[C---:B------:R-:W-:Y:S08]  /*7ce0*/  HMMA.16816.F32.BF16 R40, R200.reuse, R44, R40 ;  /* 0x0000002cc828723c */ /* 0x040ff00000041828 */
[C---:B------:R-:W-:Y:S01]  /*7cf0*/  HMMA.16816.F32.BF16 R28, R200.reuse, R46, R28 ;  /* 0x0000002ec81c723c */ /* 0x040fe2000004181c */
[----:B------:R-:W4:Y:S07]  /*7d00*/  LDSM.16.M88.4 R44, [R225+0x8c00] ;  /* 0x008c0000e12c783b */ /* 0x000f2e0000000200 */
[C---:B------:R-:W-:Y:S08]  /*7d10*/  HMMA.16816.F32.BF16 R168, R200.reuse, R188, R168 ;  /* 0x000000bcc8a8723c */ /* 0x040ff000000418a8 */
[C---:B------:R-:W-:Y:S01]  /*7d20*/  HMMA.16816.F32.BF16 R64, R200.reuse, R190, R64 ;  /* 0x000000bec840723c */ /* 0x040fe20000041840 */
[----:B------:R-:W4:Y:S07]  /*7d30*/  LDSM.16.M88.4 R188, [R226+0x4000] ;  /* 0x00400000e2bc783b */ /* 0x000f2e0000000200 */
[----:B------:R-:W-:Y:S01]  /*7d40*/  HMMA.16816.F32.BF16 R184, R200, R196, R184 ;  /* 0x000000c4c8b8723c */ /* 0x000fe200000418b8 */
[----:B------:R-:W-:-:S07]  /*7d50*/  IMAD.IADD R196, R227, 0x1, R226 ;  /* 0x00000001e3c47824 */ /* 0x000fce00078e02e2 */
[----:B------:R-:W-:Y:S01]  /*7d60*/  HMMA.16816.F32.BF16 R176, R200, R192, R176 ;  /* 0x000000c0c8b0723c */ /* 0x000fe200000418b0 */
[----:B------:R-:W-:-:S07]  /*7d70*/  IMAD.IADD R192, R227, 0x1, R226 ;  /* 0x00000001e3c07824 */ /* 0x000fce00078e02e2 */
[----:B------:R-:W-:Y:S01]  /*7d80*/  HMMA.16816.F32.BF16 R180, R200, R198, R180 ;  /* 0x000000c6c8b4723c */ /* 0x000fe200000418b4 */
[----:B------:R-:W-:Y:S07]  /*7d90*/  LDSM.16.M88.4 R196, [R196+0x4000] ;  /* 0x00400000c4c4783b */ /* 0x000fee0000000200 */
[C---:B-1----:R-:W-:Y:S08]  /*7da0*/  HMMA.16816.F32.BF16 R36, R60.reuse, R56, R36 ;  /* 0x000000383c24723c */ /* 0x042ff00000041824 */
[C---:B------:R-:W-:Y:S08]  /*7db0*/  HMMA.16816.F32.BF16 R32, R60.reuse, R58, R32 ;  /* 0x0000003a3c20723c */ /* 0x040ff00000041820 */
[C---:B---3--:R-:W-:Y:S08]  /*7dc0*/  HMMA.16816.F32.BF16 R24, R60.reuse, R52, R24 ;  /* 0x000000343c18723c */ /* 0x048ff00000041818 */
[C---:B------:R-:W-:Y:S08]  /*7dd0*/  HMMA.16816.F32.BF16 R20, R60.reuse, R54, R20 ;  /* 0x000000363c14723c */ /* 0x040ff00000041814 */
[C---:B--2---:R-:W-:Y:S08]  /*7de0*/  HMMA.16816.F32.BF16 R16, R60.reuse, R48, R16 ;  /* 0x000000303c10723c */ /* 0x044ff00000041810 */
[C---:B------:R-:W-:Y:S08]  /*7df0*/  HMMA.16816.F32.BF16 R12, R60.reuse, R50, R12 ;  /* 0x000000323c0c723c */ /* 0x040ff0000004180c */
[C---:B----4-:R-:W-:Y:S08]  /*7e00*/  HMMA.16816.F32.BF16 R8, R60.reuse, R44, R8 ;  /* 0x0000002c3c08723c */ /* 0x050ff00000041808 */
[----:B------:R-:W-:Y:S01]  /*7e10*/  HMMA.16816.F32.BF16 R4, R60, R46, R4 ;  /* 0x0000002e3c04723c */ /* 0x000fe20000041804 */
[----:B------:R-:W1:Y:S07]  /*7e20*/  LDSM.16.M88.4 R60, [R204+0x8000] ;  /* 0x00800000cc3c783b */ /* 0x000e6e0000000200 */
[----:B------:R-:W-:Y:S01]  /*7e30*/  HMMA.16816.F32.BF16 R172, R200, R194, R172 ;  /* 0x000000c2c8ac723c */ /* 0x000fe200000418ac */
[----:B------:R-:W2:Y:S07]  /*7e40*/  LDSM.16.M88.4 R192, [R192+0x5000] ;  /* 0x00500000c0c0783b */ /* 0x000eae0000000200 */
[C---:B------:R-:W-:Y:S08]  /*7e50*/  HMMA.16816.F32.BF16 R40, R188.reuse, R56, R40 ;  /* 0x00000038bc28723c */ /* 0x040ff00000041828 */
[C---:B------:R-:W-:Y:S08]  /*7e60*/  HMMA.16816.F32.BF16 R176, R188.reuse, R48, R176 ;  /* 0x00000030bcb0723c */ /* 0x040ff000000418b0 */
[C---:B------:R-:W-:Y:S01]  /*7e70*/  HMMA.16816.F32.BF16 R172, R188.reuse, R50, R172 ;  /* 0x00000032bcac723c */ /* 0x040fe200000418ac */
[----:B------:R-:W3:Y:S07]  /*7e80*/  LDSM.16.M88.4 R48, [R204+0x8400] ;  /* 0x00840000cc30783b */ /* 0x000eee0000000200 */
[----:B------:R-:W-:Y:S08]  /*7e90*/  HMMA.16816.F32.BF16 R28, R188, R58, R28 ;  /* 0x0000003abc1c723c */ /* 0x000ff0000004181c */
[-C--:B-1----:R-:W-:Y:S08]  /*7ea0*/  HMMA.16816.F32.BF16 R40, R196, R60.reuse, R40 ;  /* 0x0000003cc428723c */ /* 0x082ff00000041828 */
[----:B--2---:R-:W-:Y:S08]  /*7eb0*/  HMMA.16816.F32.BF16 R36, R192, R60, R36 ;  /* 0x0000003cc024723c */ /* 0x004ff00000041824 */
[----:B------:R-:W-:Y:S01]  /*7ec0*/  HMMA.16816.F32.BF16 R168, R188, R44, R168 ;  /* 0x0000002cbca8723c */ /* 0x000fe200000418a8 */
[----:B------:R-:W-:-:S02]  /*7ed0*/  VIADD R45, R224, 0xffffffc0 ;  /* 0xffffffc0e02d7836 */ /* 0x000fc40000000000 */
[----:B------:R-:W-:-:S03]  /*7ee0*/  VIADD R44, R224, 0xffffffc1 ;  /* 0xffffffc1e02c7836 */ /* 0x000fc60000000000 */
[C---:B------:R-:W-:Y:S02]  /*7ef0*/  ISETP.GE.AND P4, PT, R45.reuse, R215, PT ;  /* 0x000000d72d00720c */ /* 0x040fe40003f86270 */
[----:B------:R-:W-:Y:S01]  /*7f00*/  HMMA.16816.F32.BF16 R184, R188, R52, R184 ;  /* 0x00000034bcb8723c */ /* 0x000fe200000418b8 */
[C---:B------:R-:W-:Y:S01]  /*7f10*/  ISETP.GE.AND P5, PT, R45.reuse, R214, PT ;  /* 0x000000d62d00720c */ /* 0x040fe20003fa6270 */
[C---:B------:R-:W-:Y:S01]  /*7f20*/  VIADD R53, R224.reuse, 0xffffffc8 ;  /* 0xffffffc8e0357836 */ /* 0x040fe20000000000 */
[C---:B------:R-:W-:Y:S01]  /*7f30*/  ISETP.GE.AND P0, PT, R45.reuse, R213, PT ;  /* 0x000000d52d00720c */ /* 0x040fe20003f06270 */
[----:B------:R-:W-:Y:S01]  /*7f40*/  VIADD R52, R224, 0xffffffc9 ;  /* 0xffffffc9e0347836 */ /* 0x000fe20000000000 */
[----:B------:R-:W-:Y:S02]  /*7f50*/  FSEL R225, R40, -INF , !P4 ;  /* 0xff80000028e17808 */ /* 0x000fe40006000000 */
[----:B------:R-:W-:Y:S01]  /*7f60*/  ISETP.GE.AND P4, PT, R45, R212, PT ;  /* 0x000000d42d00720c */ /* 0x000fe20003f86270 */
[----:B------:R-:W-:Y:S01]  /*7f70*/  HMMA.16816.F32.BF16 R28, R196, R62, R28 ;  /* 0x0000003ec41c723c */ /* 0x000fe2000004181c */
[----:B------:R-:W-:-:S02]  /*7f80*/  FSEL R45, R42, -INF , !P5 ;  /* 0xff8000002a2d7808 */ /* 0x000fc40006800000 */
[----:B------:R-:W-:Y:S02]  /*7f90*/  FSEL R211, R36, -INF , !P0 ;  /* 0xff80000024d37808 */ /* 0x000fe40004000000 */
[C---:B------:R-:W-:Y:S02]  /*7fa0*/  ISETP.GE.AND P5, PT, R44.reuse, R213, PT ;  /* 0x000000d52c00720c */ /* 0x040fe40003fa6270 */
[----:B------:R-:W-:Y:S01]  /*7fb0*/  ISETP.GE.AND P0, PT, R44, R212, PT ;  /* 0x000000d42c00720c */ /* 0x000fe20003f06270 */
[----:B------:R-:W-:Y:S01]  /*7fc0*/  HMMA.16816.F32.BF16 R32, R192, R62, R32 ;  /* 0x0000003ec020723c */ /* 0x000fe20000041820 */
[----:B------:R-:W-:Y:S01]  /*7fd0*/  FSEL R42, R38, -INF , !P4 ;  /* 0xff800000262a7808 */ /* 0x000fe20006000000 */
[----:B------:R-:W-:Y:S01]  /*7fe0*/  VIADD R62, R251, 0xed9eba14 ;  /* 0xed9eba14fb3e7836 */ /* 0x000fe20000000000 */
[----:B------:R-:W-:Y:S02]  /*7ff0*/  ISETP.GE.AND P4, PT, R44, R215, PT ;  /* 0x000000d72c00720c */ /* 0x000fe40003f86270 */
[----:B------:R-:W-:-:S02]  /*8000*/  FSEL R202, R37, -INF , !P5 ;  /* 0xff80000025ca7808 */ /* 0x000fc40006800000 */
[----:B------:R-:W-:Y:S01]  /*8010*/  FSEL R200, R39, -INF , !P0 ;  /* 0xff80000027c87808 */ /* 0x000fe20004000000 */
[----:B---3--:R-:W-:Y:S01]  /*8020*/  HMMA.16816.F32.BF16 R184, R196, R48, R184 ;  /* 0x00000030c4b8723c */ /* 0x008fe200000418b8 */
[----:B------:R-:W1:Y:S01]  /*8030*/  LDSM.16.M88.4 R36, [R204+0x8800] ;  /* 0x00880000cc24783b */ /* 0x000e620000000200 */
[----:B------:R-:W-:Y:S02]  /*8040*/  FSEL R40, R41, -INF , !P4 ;  /* 0xff80000029287808 */ /* 0x000fe40006000000 */
[-C--:B------:R-:W-:Y:S02]  /*8050*/  ISETP.GE.AND P5, PT, R44, R214.reuse, PT ;  /* 0x000000d62c00720c */ /* 0x080fe40003fa6270 */
[C---:B------:R-:W-:Y:S02]  /*8060*/  ISETP.GE.AND P4, PT, R53.reuse, R215, PT ;  /* 0x000000d73500720c */ /* 0x040fe40003f86270 */
[----:B------:R-:W-:Y:S01]  /*8070*/  ISETP.GE.AND P0, PT, R53, R214, PT ;  /* 0x000000d63500720c */ /* 0x000fe20003f06270 */
[----:B------:R-:W-:Y:S01]  /*8080*/  HMMA.16816.F32.BF16 R180, R188, R54, R180 ;  /* 0x00000036bcb4723c */ /* 0x000fe200000418b4 */
[----:B------:R-:W-:Y:S01]  /*8090*/  FSEL R44, R43, -INF , !P5 ;  /* 0xff8000002b2c7808 */ /* 0x000fe20006800000 */
[----:B------:R-:W-:Y:S01]  /*80a0*/  VIADD R55, R251, 0x76cf5d0a ;  /* 0x76cf5d0afb377836 */ /* 0x000fe20000000000 */
[----:B------:R-:W-:Y:S01]  /*80b0*/  FSEL R41, R28, -INF , !P4 ;  /* 0xff8000001c297808 */ /* 0x000fe20006000000 */
[----:B------:R-:W-:Y:S01]  /*80c0*/  VIADD R28, R224, 0xffffffd0 ;  /* 0xffffffd0e01c7836 */ /* 0x000fe20000000000 */
[----:B------:R-:W-:-:S02]  /*80d0*/  ISETP.GE.AND P4, PT, R53, R212, PT ;  /* 0x000000d43500720c */ /* 0x000fc40003f86270 */
[----:B------:R-:W-:Y:S01]  /*80e0*/  FSEL R43, R30, -INF , !P0 ;  /* 0xff8000001e2b7808 */ /* 0x000fe20004000000 */
[C---:B------:R-:W-:Y:S01]  /*80f0*/  HMMA.16816.F32.BF16 R24, R192.reuse, R48, R24 ;  /* 0x00000030c018723c */ /* 0x040fe20000041818 */
[-C--:B------:R-:W-:Y:S01]  /*8100*/  ISETP.GE.AND P5, PT, R53, R213.reuse, PT ;  /* 0x000000d53500720c */ /* 0x080fe20003fa6270 */
[----:B------:R-:W-:Y:S01]  /*8110*/  VIADD R30, R224, 0xffffffe1 ;  /* 0xffffffe1e01e7836 */ /* 0x000fe20000000000 */
[----:B------:R-:W-:Y:S01]  /*8120*/  ISETP.GE.AND P0, PT, R52, R213, PT ;  /* 0x000000d53400720c */ /* 0x000fe20003f06270 */
[----:B------:R-:W-:Y:S01]  /*8130*/  VIADD R53, R251, 0x32370b8f ;  /* 0x32370b8ffb357836 */ /* 0x000fe20000000000 */
[----:B------:R-:W-:Y:S02]  /*8140*/  FSEL R48, R34, -INF , !P4 ;  /* 0xff80000022307808 */ /* 0x000fe40006000000 */
[----:B------:R-:W-:Y:S01]  /*8150*/  FSEL R210, R32, -INF , !P5 ;  /* 0xff80000020d27808 */ /* 0x000fe20006800000 */
[----:B------:R-:W-:Y:S01]  /*8160*/  HMMA.16816.F32.BF16 R20, R192, R50, R20 ;  /* 0x00000032c014723c */ /* 0x000fe20000041814 */
[----:B------:R-:W-:-:S02]  /*8170*/  ISETP.GE.AND P4, PT, R52, R212, PT ;  /* 0x000000d43400720c */ /* 0x000fc40003f86270 */
[----:B------:R-:W-:Y:S02]  /*8180*/  FSEL R33, R33, -INF , !P0 ;  /* 0xff80000021217808 */ /* 0x000fe40004000000 */
[C---:B------:R-:W-:Y:S02]  /*8190*/  ISETP.GE.AND P5, PT, R52.reuse, R215, PT ;  /* 0x000000d73400720c */ /* 0x040fe40003fa6270 */
[----:B------:R-:W-:Y:S01]  /*81a0*/  ISETP.GE.AND P0, PT, R52, R214, PT ;  /* 0x000000d63400720c */ /* 0x000fe20003f06270 */
[----:B------:R-:W-:Y:S01]  /*81b0*/  HMMA.16816.F32.BF16 R180, R196, R50, R180 ;  /* 0x00000032c4b4723c */ /* 0x000fe200000418b4 */
[----:B------:R-:W-:Y:S02]  /*81c0*/  FSEL R206, R35, -INF , !P4 ;  /* 0xff80000023ce7808 */ /* 0x000fe40006000000 */
[----:B------:R-:W-:Y:S01]  /*81d0*/  FSEL R34, R29, -INF , !P5 ;  /* 0xff8000001d227808 */ /* 0x000fe20006800000 */
[----:B------:R-:W-:Y:S01]  /*81e0*/  VIADD R29, R224, 0xffffffd1 ;  /* 0xffffffd1e01d7836 */ /* 0x000fe20000000000 */
[----:B------:R-:W-:-:S02]  /*81f0*/  FSEL R35, R31, -INF , !P0 ;  /* 0xff8000001f237808 */ /* 0x000fc40004000000 */
[C---:B------:R-:W-:Y:S01]  /*8200*/  ISETP.GE.AND P0, PT, R28.reuse, R214, PT ;  /* 0x000000d61c00720c */ /* 0x040fe20003f06270 */
[C---:B-1----:R-:W-:Y:S01]  /*8210*/  HMMA.16816.F32.BF16 R176, R196.reuse, R36, R176 ;  /* 0x00000024c4b0723c */ /* 0x042fe200000418b0 */
[-C--:B------:R-:W-:Y:S02]  /*8220*/  ISETP.GE.AND P5, PT, R28, R215.reuse, PT ;  /* 0x000000d71c00720c */ /* 0x080fe40003fa6270 */
[----:B------:R-:W-:Y:S02]  /*8230*/  FSEL R59, R186, -INF , !P0 ;  /* 0xff800000ba3b7808 */ /* 0x000fe40004000000 */
[----:B------:R-:W-:Y:S02]  /*8240*/  ISETP.GE.AND P0, PT, R29, R215, PT ;  /* 0x000000d71d00720c */ /* 0x000fe40003f06270 */
[----:B------:R-:W-:Y:S01]  /*8250*/  ISETP.GE.AND P4, PT, R28, R213, PT ;  /* 0x000000d51c00720c */ /* 0x000fe20003f86270 */
[----:B------:R-:W-:Y:S01]  /*8260*/  HMMA.16816.F32.BF16 R172, R196, R38, R172 ;  /* 0x00000026c4ac723c */ /* 0x000fe200000418ac */
[----:B------:R-:W-:Y:S01]  /*8270*/  FSEL R57, R184, -INF , !P5 ;  /* 0xff800000b8397808 */ /* 0x000fe20006800000 */
[----:B------:R-:W-:Y:S01]  /*8280*/  VIADD R184, R251, 0xa9066899 ;  /* 0xa9066899fbb87836 */ /* 0x000fe20000000000 */
[----:B------:R-:W-:-:S02]  /*8290*/  FSEL R61, R185, -INF , !P0 ;  /* 0xff800000b93d7808 */ /* 0x000fc40004000000 */
[-C--:B------:R-:W-:Y:S01]  /*82a0*/  ISETP.GE.AND P5, PT, R28, R212.reuse, PT ;  /* 0x000000d41c00720c */ /* 0x080fe20003fa6270 */
[----:B------:R-:W-:Y:S01]  /*82b0*/  VIADD R28, R224, 0xffffffd8 ;  /* 0xffffffd8e01c7836 */ /* 0x000fe20000000000 */
[----:B------:R-:W-:Y:S01]  /*82c0*/  ISETP.GE.AND P0, PT, R29, R212, PT ;  /* 0x000000d41d00720c */ /* 0x000fe20003f06270 */
[----:B------:R-:W-:Y:S01]  /*82d0*/  HMMA.16816.F32.BF16 R12, R192, R38, R12 ;  /* 0x00000026c00c723c */ /* 0x000fe2000004180c */
[----:B------:R-:W-:Y:S02]  /*82e0*/  FSEL R203, R24, -INF , !P4 ;  /* 0xff80000018cb7808 */ /* 0x000fe40006000000 */
[----:B------:R-:W-:Y:S02]  /*82f0*/  FSEL R201, R26, -INF , !P5 ;  /* 0xff8000001ac97808 */ /* 0x000fe40006800000 */
[----:B------:R-:W-:Y:S02]  /*8300*/  FSEL R24, R27, -INF , !P0 ;  /* 0xff8000001b187808 */ /* 0x000fe40004000000 */
[C---:B------:R-:W-:Y:S01]  /*8310*/  ISETP.GE.AND P5, PT, R29.reuse, R213, PT ;  /* 0x000000d51d00720c */ /* 0x040fe20003fa6270 */
[----:B------:R-:W-:Y:S01]  /*8320*/  HMMA.16816.F32.BF16 R64, R188, R46, R64 ;  /* 0x0000002ebc40723c */ /* 0x000fe20000041840 */
[----:B------:R-:W-:Y:S01]  /*8330*/  ISETP.GE.AND P4, PT, R29, R214, PT ;  /* 0x000000d61d00720c */ /* 0x000fe20003f86270 */
[----:B------:R1:W-:Y:S01]  /*8340*/  STL [R1+0x8], R24 ;  /* 0x0000081801007387 */ /* 0x0003e20000100800 */
[----:B------:R-:W-:-:S02]  /*8350*/  FSEL R32, R25, -INF , !P5 ;  /* 0xff80000019207808 */ /* 0x000fc40006800000 */
[----:B------:R-:W-:Y:S02]  /*8360*/  FSEL R58, R187, -INF , !P4 ;  /* 0xff800000bb3a7808 */ /* 0x000fe40006000000 */
[C---:B------:R-:W-:Y:S02]  /*8370*/  ISETP.GE.AND P4, PT, R28.reuse, R215, PT ;  /* 0x000000d71c00720c */ /* 0x040fe40003f86270 */
[----:B------:R-:W-:Y:S02]  /*8380*/  ISETP.GE.AND P5, PT, R28, R214, PT ;  /* 0x000000d61c00720c */ /* 0x000fe40003fa6270 */
[----:B------:R-:W-:Y:S02]  /*8390*/  FSEL R180, R180, -INF , !P4 ;  /* 0xff800000b4b47808 */ /* 0x000fe40006000000 */
[C---:B------:R-:W-:Y:S02]  /*83a0*/  ISETP.GE.AND P0, PT, R28.reuse, R213, PT ;  /* 0x000000d51c00720c */ /* 0x040fe40003f06270 */
[----:B------:R-:W-:Y:S01]  /*83b0*/  ISETP.GE.AND P4, PT, R28, R212, PT ;  /* 0x000000d41c00720c */ /* 0x000fe20003f86270 */
[----:B------:R-:W-:Y:S01]  /*83c0*/  VIADD R28, R224, 0xffffffd9 ;  /* 0xffffffd9e01c7836 */ /* 0x000fe20000000000 */
[----:B------:R-:W-:-:S02]  /*83d0*/  FSEL R226, R182, -INF , !P5 ;  /* 0xff800000b6e27808 */ /* 0x000fc40006800000 */
[----:B------:R-:W-:Y:S02]  /*83e0*/  FSEL R60, R20, -INF , !P0 ;  /* 0xff800000143c7808 */ /* 0x000fe40004000000 */
[----:B------:R-:W-:Y:S02]  /*83f0*/  ISETP.GE.AND P5, PT, R28, R213, PT ;  /* 0x000000d51c00720c */ /* 0x000fe40003fa6270 */
[----:B------:R-:W-:Y:S02]  /*8400*/  FSEL R22, R22, -INF , !P4 ;  /* 0xff80000016167808 */ /* 0x000fe40006000000 */
[----:B------:R-:W-:Y:S01]  /*8410*/  FSEL R21, R21, -INF , !P5 ;  /* 0xff80000015157808 */ /* 0x000fe20006800000 */
[----:B-1----:R-:W-:Y:S01]  /*8420*/  HMMA.16816.F32.BF16 R24, R192, R36, R16 ;  /* 0x00000024c018723c */ /* 0x002fe20000041810 */
[----:B------:R1:W2:Y:S01]  /*8430*/  LDSM.16.M88.4 R16, [R204+0x8c00] ;  /* 0x008c0000cc10783b */ /* 0x0002a20000000200 */
[----:B------:R-:W-:Y:S01]  /*8440*/  ISETP.GE.AND P0, PT, R28, R212, PT ;  /* 0x000000d41c00720c */ /* 0x000fe20003f06270 */
[----:B------:R-:W-:-:S04]  /*8450*/  DEPBAR.LE SB0, 0x0 ;  /* 0x000080000000791a */ /* 0x000fc80000000000 */
[----:B------:R-:W-:Y:S01]  /*8460*/  BAR.SYNC.DEFER_BLOCKING 0x0 ;  /* 0x0000000000007b1d */ /* 0x000fe20000010000 */
[C---:B------:R-:W-:Y:S02]  /*8470*/  ISETP.GE.AND P4, PT, R28.reuse, R215, PT ;  /* 0x000000d71c00720c */ /* 0x040fe40003f86270 */
[-C--:B------:R-:W-:Y:S01]  /*8480*/  ISETP.GE.AND P5, PT, R28, R214.reuse, PT ;  /* 0x000000d61c00720c */ /* 0x080fe20003fa6270 */
[----:B------:R-:W-:Y:S01]  /*8490*/  VIADD R28, R224, 0xffffffe0 ;  /* 0xffffffe0e01c7836 */ /* 0x000fe20000000000 */
[----:B------:R-:W-:Y:S02]  /*84a0*/  FSEL R20, R23, -INF , !P0 ;  /* 0xff80000017147808 */ /* 0x000fe40004000000 */
[----:B------:R-:W-:Y:S02]  /*84b0*/  FSEL R23, R183, -INF , !P5 ;  /* 0xff800000b7177808 */ /* 0x000fe40006800000 */
[C---:B------:R-:W-:Y:S02]  /*84c0*/  ISETP.GE.AND P0, PT, R28.reuse, R214, PT ;  /* 0x000000d61c00720c */ /* 0x040fe40003f06270 */
[----:B------:R-:W-:-:S02]  /*84d0*/  ISETP.GE.AND P5, PT, R28, R213, PT ;  /* 0x000000d51c00720c */ /* 0x000fc40003fa6270 */
[----:B------:R-:W-:Y:S02]  /*84e0*/  FSEL R178, R178, -INF , !P0 ;  /* 0xff800000b2b27808 */ /* 0x000fe40004000000 */
[-C--:B------:R-:W-:Y:S02]  /*84f0*/  ISETP.GE.AND P0, PT, R30, R215.reuse, PT ;  /* 0x000000d71e00720c */ /* 0x080fe40003f06270 */
[----:B-1----:R-:W-:Y:S02]  /*8500*/  FSEL R204, R181, -INF , !P4 ;  /* 0xff800000b5cc7808 */ /* 0x002fe40006000000 */
[----:B------:R-:W-:Y:S02]  /*8510*/  ISETP.GE.AND P4, PT, R28, R215, PT ;  /* 0x000000d71c00720c */ /* 0x000fe40003f86270 */
[----:B------:R-:W-:Y:S02]  /*8520*/  FSEL R177, R177, -INF , !P0 ;  /* 0xff800000b1b17808 */ /* 0x000fe40004000000 */
[----:B------:R-:W-:-:S02]  /*8530*/  FSEL R176, R176, -INF , !P4 ;  /* 0xff800000b0b07808 */ /* 0x000fc40006000000 */
[-C--:B------:R-:W-:Y:S02]  /*8540*/  ISETP.GE.AND P4, PT, R28, R212.reuse, PT ;  /* 0x000000d41c00720c */ /* 0x080fe40003f86270 */
[----:B------:R-:W-:Y:S01]  /*8550*/  FSEL R28, R24, -INF , !P5 ;  /* 0xff800000181c7808 */ /* 0x000fe20006800000 */
[----:B------:R-:W-:Y:S01]  /*8560*/  VIADD R24, R224, 0xffffffe9 ;  /* 0xffffffe9e0187836 */ /* 0x000fe20000000000 */
[----:B------:R-:W-:Y:S01]  /*8570*/  FSEL R29, R26, -INF , !P4 ;  /* 0xff8000001a1d7808 */ /* 0x000fe20006000000 */
[----:B------:R-:W-:Y:S01]  /*8580*/  VIADD R26, R224, 0xffffffe8 ;  /* 0xffffffe8e01a7836 */ /* 0x000fe20000000000 */
[C---:B------:R-:W-:Y:S02]  /*8590*/  ISETP.GE.AND P4, PT, R30.reuse, R213, PT ;  /* 0x000000d51e00720c */ /* 0x040fe40003f86270 */
[----:B------:R-:W-:Y:S01]  /*85a0*/  ISETP.GE.AND P0, PT, R30, R212, PT ;  /* 0x000000d41e00720c */ /* 0x000fe20003f06270 */
[----:B--2---:R-:W-:Y:S01]  /*85b0*/  HMMA.16816.F32.BF16 R168, R196, R16, R168 ;  /* 0x00000010c4a8723c */ /* 0x004fe200000418a8 */
[----:B------:R-:W-:-:S02]  /*85c0*/  FSEL R31, R25, -INF , !P4 ;  /* 0xff800000191f7808 */ /* 0x000fc40006000000 */
[-C--:B------:R-:W-:Y:S02]  /*85d0*/  ISETP.GE.AND P4, PT, R26, R214.reuse, PT ;  /* 0x000000d61a00720c */ /* 0x080fe40003f86270 */
[----:B------:R-:W-:Y:S02]  /*85e0*/  ISETP.GE.AND P5, PT, R30, R214, PT ;  /* 0x000000d61e00720c */ /* 0x000fe40003fa6270 */
[----:B------:R-:W-:Y:S01]  /*85f0*/  FSEL R30, R27, -INF , !P0 ;  /* 0xff8000001b1e7808 */ /* 0x000fe20004000000 */
[----:B------:R-:W-:Y:S01]  /*8600*/  HMMA.16816.F32.BF16 R8, R192, R16, R8 ;  /* 0x00000010c008723c */ /* 0x000fe20000041808 */
[----:B------:R-:W-:Y:S01]  /*8610*/  FSEL R174, R174, -INF , !P4 ;  /* 0xff800000aeae7808 */ /* 0x000fe20006000000 */
[----:B------:R-:W-:Y:S01]  /*8620*/  VIADD R16, R224, 0xfffffff1 ;  /* 0xfffffff1e0107836 */ /* 0x000fe20000000000 */
[----:B------:R-:W-:Y:S02]  /*8630*/  ISETP.GE.AND P0, PT, R26, R215, PT ;  /* 0x000000d71a00720c */ /* 0x000fe40003f06270 */
[----:B------:R-:W-:-:S02]  /*8640*/  ISETP.GE.AND P4, PT, R24, R213, PT ;  /* 0x000000d51800720c */ /* 0x000fc40003f86270 */
[----:B------:R-:W-:Y:S01]  /*8650*/  FSEL R179, R179, -INF , !P5 ;  /* 0xff800000b3b37808 */ /* 0x000fe20006800000 */
[-C--:B------:R-:W-:Y:S01]  /*8660*/  HMMA.16816.F32.BF16 R4, R192, R18.reuse, R4 ;  /* 0x00000012c004723c */ /* 0x080fe20000041804 */
[----:B------:R-:W-:Y:S02]  /*8670*/  FSEL R172, R172, -INF , !P0 ;  /* 0xff800000acac7808 */ /* 0x000fe40004000000 */
[----:B------:R-:W-:Y:S01]  /*8680*/  FSEL R52, R13, -INF , !P4 ;  /* 0xff8000000d347808 */ /* 0x000fe20006000000 */
[----:B------:R-:W-:Y:S01]  /*8690*/  VIADD R13, R224, 0xfffffff0 ;  /* 0xfffffff0e00d7836 */ /* 0x000fe20000000000 */
[C---:B------:R-:W-:Y:S02]  /*86a0*/  ISETP.GE.AND P5, PT, R26.reuse, R213, PT ;  /* 0x000000d51a00720c */ /* 0x040fe40003fa6270 */
[----:B------:R-:W-:Y:S01]  /*86b0*/  ISETP.GE.AND P0, PT, R26, R212, PT ;  /* 0x000000d41a00720c */ /* 0x000fe20003f06270 */
[----:B------:R-:W-:Y:S01]  /*86c0*/  HMMA.16816.F32.BF16 R64, R196, R18, R64 ;  /* 0x00000012c440723c */ /* 0x000fe20000041840 */
[----:B------:R-:W-:-:S02]  /*86d0*/  ISETP.GE.AND P4, PT, R24, R214, PT ;  /* 0x000000d61800720c */ /* 0x000fc40003f86270 */
[----:B------:R-:W-:Y:S02]  /*86e0*/  FSEL R49, R12, -INF , !P5 ;  /* 0xff8000000c317808 */ /* 0x000fe40006800000 */
[----:B------:R-:W-:Y:S02]  /*86f0*/  FSEL R50, R14, -INF , !P0 ;  /* 0xff8000000e327808 */ /* 0x000fe40004000000 */
[----:B------:R-:W-:Y:S02]  /*8700*/  FSEL R175, R175, -INF , !P4 ;  /* 0xff800000afaf7808 */ /* 0x000fe40006000000 */
[CC--:B------:R-:W-:Y:S02]  /*8710*/  ISETP.GE.AND P5, PT, R24.reuse, R215.reuse, PT ;  /* 0x000000d71800720c */ /* 0x0c0fe40003fa6270 */
[----:B------:R-:W-:Y:S02]  /*8720*/  ISETP.GE.AND P0, PT, R24, R212, PT ;  /* 0x000000d41800720c */ /* 0x000fe40003f06270 */
[----:B------:R-:W-:-:S02]  /*8730*/  ISETP.GE.AND P4, PT, R13, R215, PT ;  /* 0x000000d70d00720c */ /* 0x000fc40003f86270 */
[----:B------:R-:W-:Y:S02]  /*8740*/  LOP3.LUT R12, R251, UR7, R249, 0x96, !PT ;  /* 0x00000007fb0c7c12 */ /* 0x000fe4000f8e96f9 */
[----:B------:R-:W-:Y:S02]  /*8750*/  FSEL R51, R15, -INF , !P0 ;  /* 0xff8000000f337808 */ /* 0x000fe40004000000 */
[----:B------:R-:W-:Y:S02]  /*8760*/  FSEL R173, R173, -INF , !P5 ;  /* 0xff800000adad7808 */ /* 0x000fe40006800000 */
[----:B------:R-:W-:Y:S02]  /*8770*/  FSEL R168, R168, -INF , !P4 ;  /* 0xff800000a8a87808 */ /* 0x000fe40006000000 */
[C---:B------:R-:W-:Y:S02]  /*8780*/  ISETP.GE.AND P0, PT, R13.reuse, R214, PT ;  /* 0x000000d60d00720c */ /* 0x040fe40003f06270 */
[----:B------:R-:W-:-:S02]  /*8790*/  ISETP.GE.AND P5, PT, R13, R213, PT ;  /* 0x000000d50d00720c */ /* 0x000fc40003fa6270 */
[----:B------:R-:W-:Y:S01]  /*87a0*/  ISETP.GE.AND P4, PT, R13, R212, PT ;  /* 0x000000d40d00720c */ /* 0x000fe20003f86270 */
[----:B------:R-:W-:Y:S01]  /*87b0*/  IMAD.WIDE.U32 R12, R12, -0x326172a9, RZ ;  /* 0xcd9e8d570c0c7825 */ /* 0x000fe200078e00ff */
[----:B------:R-:W-:Y:S02]  /*87c0*/  FSEL R170, R170, -INF , !P0 ;  /* 0xff800000aaaa7808 */ /* 0x000fe40004000000 */
[----:B------:R-:W-:Y:S02]  /*87d0*/  ISETP.GE.AND P0, PT, R16, R215, PT ;  /* 0x000000d71000720c */ /* 0x000fe40003f06270 */
[----:B------:R-:W-:Y:S02]  /*87e0*/  LOP3.LUT R15, R207, R216, R13, 0x96, !PT ;  /* 0x000000d8cf0f7212 */ /* 0x000fe400078e960d */
[----:B------:R-:W-:Y:S02]  /*87f0*/  LOP3.LUT R14, R205, R12, R237, 0x96, !PT ;  /* 0x0000000ccd0e7212 */ /* 0x000fe400078e96ed */
[----:B------:R-:W-:Y:S01]  /*8800*/  FSEL R56, R10, -INF , !P4 ;  /* 0xff8000000a387808 */ /* 0x000fe20006000000 */
[----:B------:R-:W-:Y:S01]  /*8810*/  IMAD.WIDE.U32 R24, R15, -0x2daee0ad, RZ ;  /* 0xd2511f530f187825 */ /* 0x000fe200078e00ff */
[----:B------:R-:W-:-:S02]  /*8820*/  FSEL R169, R169, -INF , !P0 ;  /* 0xff800000a9a97808 */ /* 0x000fc40004000000 */
[----:B------:R-:W-:Y:S01]  /*8830*/  ISETP.GE.AND P0, PT, R16, R212, PT ;  /* 0x000000d41000720c */ /* 0x000fe20003f06270 */
[----:B------:R-:W-:Y:S01]  /*8840*/  IMAD.WIDE.U32 R14, R14, -0x2daee0ad, RZ ;  /* 0xd2511f530e0e7825 */ /* 0x000fe200078e00ff */
[----:B------:R-:W-:Y:S02]  /*8850*/  FSEL R54, R8, -INF , !P5 ;  /* 0xff80000008367808 */ /* 0x000fe40006800000 */
[-C--:B------:R-:W-:Y:S01]  /*8860*/  ISETP.GE.AND P4, PT, R16, R213.reuse, PT ;  /* 0x000000d51000720c */ /* 0x080fe20003f86270 */
[C---:B------:R-:W-:Y:S01]  /*8870*/  VIADD R10, R224.reuse, 0xfffffff8 ;  /* 0xfffffff8e00a7836 */ /* 0x040fe20000000000 */
[----:B------:R-:W-:Y:S01]  /*8880*/  LOP3.LUT R8, R55, R242, R25, 0x96, !PT ;  /* 0x000000f237087212 */ /* 0x000fe200078e9619 */
[----:B------:R-:W-:Y:S01]  /*8890*/  VIADD R224, R224, 0xfffffff9 ;  /* 0xfffffff9e0e07836 */ /* 0x000fe20000000000 */
[----:B------:R-:W-:Y:S02]  /*88a0*/  LOP3.LUT R24, R53, R24, R15, 0x96, !PT ;  /* 0x0000001835187212 */ /* 0x000fe400078e960f */
[----:B------:R-:W-:Y:S01]  /*88b0*/  FSEL R181, R11, -INF , !P0 ;  /* 0xff8000000bb57808 */ /* 0x000fe20004000000 */
[----:B------:R-:W-:Y:S01]  /*88c0*/  IMAD.WIDE.U32 R182, R8, -0x326172a9, RZ ;  /* 0xcd9e8d5708b67825 */ /* 0x000fe200078e00ff */
[----:B------:R-:W-:-:S02]  /*88d0*/  ISETP.GE.AND P0, PT, R10, R213, PT ;  /* 0x000000d50a00720c */ /* 0x000fc40003f06270 */
[----:B------:R-:W-:Y:S01]  /*88e0*/  FSEL R63, R9, -INF , !P4 ;  /* 0xff800000093f7808 */ /* 0x000fe20006000000 */
[----:B------:R-:W-:Y:S01]  /*88f0*/  IMAD.WIDE.U32 R24, R24, -0x326172a9, RZ ;  /* 0xcd9e8d5718187825 */ /* 0x000fe200078e00ff */
[-C--:B------:R-:W-:Y:S02]  /*8900*/  ISETP.GE.AND P4, PT, R10, R215.reuse, PT ;  /* 0x000000d70a00720c */ /* 0x080fe40003f86270 */
[----:B------:R-:W-:Y:S02]  /*8910*/  FSEL R185, R4, -INF , !P0 ;  /* 0xff80000004b97808 */ /* 0x000fe40004000000 */
[----:B------:R-:W-:Y:S02]  /*8920*/  ISETP.GE.AND P0, PT, R224, R215, PT ;  /* 0x000000d7e000720c */ /* 0x000fe40003f06270 */
[----:B------:R-:W-:Y:S02]  /*8930*/  FSEL R64, R64, -INF , !P4 ;  /* 0xff80000040407808 */ /* 0x000fe40006000000 */
[----:B------:R-:W-:-:S02]  /*8940*/  ISETP.GE.AND P5, PT, R16, R214, PT ;  /* 0x000000d61000720c */ /* 0x000fc40003fa6270 */
[----:B------:R-:W-:Y:S02]  /*8950*/  ISETP.GE.AND P4, PT, R10, R212, PT ;  /* 0x000000d40a00720c */ /* 0x000fe40003f86270 */
[----:B------:R-:W-:Y:S02]  /*8960*/  LOP3.LUT R8, R209, R236, R183, 0x96, !PT ;  /* 0x000000ecd1087212 */ /* 0x000fe400078e96b7 */
[----:B------:R-:W-:Y:S02]  /*8970*/  LOP3.LUT R182, R208, R182, R25, 0x96, !PT ;  /* 0x000000b6d0b67212 */ /* 0x000fe400078e9619 */
[----:B------:R-:W-:Y:S01]  /*8980*/  FSEL R187, R65, -INF , !P0 ;  /* 0xff80000041bb7808 */ /* 0x000fe20004000000 */
[----:B------:R-:W-:Y:S01]  /*8990*/  IMAD.WIDE.U32 R16, R8, -0x2daee0ad, RZ ;  /* 0xd2511f5308107825 */ /* 0x000fe200078e00ff */
[----:B------:R-:W-:Y:S02]  /*89a0*/  ISETP.GE.AND P0, PT, R224, R213, PT ;  /* 0x000000d5e000720c */ /* 0x000fe40003f06270 */
[----:B------:R-:W-:Y:S01]  /*89b0*/  FSEL R171, R171, -INF , !P5 ;  /* 0xff800000abab7808 */ /* 0x000fe20006800000 */
[----:B------:R-:W-:Y:S01]  /*89c0*/  IMAD.WIDE.U32 R182, R182, -0x2daee0ad, RZ ;  /* 0xd2511f53b6b67825 */ /* 0x000fe200078e00ff */
[----:B------:R-:W-:-:S02]  /*89d0*/  FSEL R186, R6, -INF , !P4 ;  /* 0xff80000006ba7808 */ /* 0x000fc40006000000 */
[-C--:B------:R-:W-:Y:S02]  /*89e0*/  ISETP.GE.AND P5, PT, R10, R214.reuse, PT ;  /* 0x000000d60a00720c */ /* 0x080fe40003fa6270 */
[----:B------:R-:W-:Y:S02]  /*89f0*/  ISETP.GE.AND P4, PT, R224, R214, PT ;  /* 0x000000d6e000720c */ /* 0x000fe40003f86270 */
[----:B------:R-:W-:Y:S02]  /*8a00*/  LOP3.LUT R4, R207, R222, R13, 0x96, !PT ;  /* 0x000000decf047212 */ /* 0x000fe400078e960d */
[----:B------:R-:W-:Y:S01]  /*8a10*/  FSEL R192, R5, -INF , !P0 ;  /* 0xff80000005c07808 */ /* 0x000fe20004000000 */
[----:B------:R-:W-:Y:S08]  /*8a20*/  BRA.U !UP1, `(.L_x_390) ;  /* 0x0000000509207547 */ /* 0x000ff0000b800000 */
[----:B------:R-:W-:Y:S01]  /*8a30*/  UIADD3 UR5, UPT, UPT, UR19, -0x3, URZ ;  /* 0xfffffffd13057890 */ /* 0x000fe2000fffe0ff */
[----:B------:R-:W-:Y:S01]  /*8a40*/  MOV R19, UR28 ;  /* 0x0000001c00137c02 */ /* 0x000fe20008000f00 */
[----:B------:R-:W-:Y:S01]  /*8a50*/  VOTEU.ALL UP0, P2 ;  /* 0x0000000000ff7886 */ /* 0x000fe20001000000 */
[----:B------:R-:W-:Y:S01]  /*8a60*/  IMAD.U32 R18, RZ, RZ, UR29 ;  /* 0x0000001dff127e24 */ /* 0x000fe2000f8e00ff */
[----:B------:R-:W-:Y:S02]  /*8a70*/  UIMAD.WIDE.U32 UR16, UR15, UR5, URZ ;  /* 0x000000050f1072a5 */ /* 0x000fe4000f8e00ff */
[----:B------:R-:W-:-:S04]  /*8a80*/  UIMAD UR12, UR4, UR5, URZ ;  /* 0x00000005040c72a4 */ /* 0x000fc8000f8e02ff */
[----:B------:R-:W-:Y:S01]  /*8a90*/  UIADD3 UR4, UPT, UPT, UR17, UR12, URZ ;  /* 0x0000000c11047290 */ /* 0x000fe2000fffe0ff */
[----:B------:R-:W-:Y:S02]  /*8aa0*/  IMAD.U32 R6, RZ, RZ, UR16 ;  /* 0x00000010ff067e24 */ /* 0x000fe4000f8e00ff */
[----:B------:R-:W-:Y:S02]  /*8ab0*/  IMAD.U32 R8, RZ, RZ, UR16 ;  /* 0x00000010ff087e24 */ /* 0x000fe4000f8e00ff */
[----:B------:R-:W-:Y:S01]  /*8ac0*/  IMAD.U32 R10, RZ, RZ, UR16 ;  /* 0x00000010ff0a7e24 */ /* 0x000fe2000f8e00ff */
[----:B------:R-:W-:Y:S01]  /*8ad0*/  @!P3 LEA R26, P0, R6, R233, 0x1 ;  /* 0x000000e9061ab211 */ /* 0x000fe200078008ff */
[----:B------:R-:W-:Y:S01]  /*8ae0*/  IMAD.U32 R5, RZ, RZ, UR4 ;  /* 0x00000004ff057e24 */ /* 0x000fe2000f8e00ff */
[----:B------:R-:W-:Y:S01]  /*8af0*/  @!UP0 UIADD3 UR4, UPT, UPT, UR12, UR17, URZ ;  /* 0x000000110c048290 */ /* 0x000fe2000fffe0ff */
[----:B------:R-:W-:-:S03]  /*8b00*/  VOTEU.ALL UP0, P1 ;  /* 0x0000000000ff7886 */ /* 0x000fc60000800000 */
[-C--:B------:R-:W-:Y:S01]  /*8b10*/  @!P3 LEA.HI.X R27, R8, R232.reuse, R5, 0x1, P0 ;  /* 0x000000e8081bb211 */ /* 0x080fe200000f0c05 */
[----:B------:R-:W-:Y:S01]  /*8b20*/  IMAD.U32 R8, RZ, RZ, UR15 ;  /* 0x0000000fff087e24 */ /* 0x000fe2000f8e00ff */
[-C--:B------:R-:W-:Y:S01]  /*8b30*/  @!P2 LEA R36, P0, R6, R233.reuse, 0x1 ;  /* 0x000000e90624a211 */ /* 0x080fe200078008ff */
[----:B------:R-:W-:Y:S01]  /*8b40*/  IMAD.U32 R6, RZ, RZ, UR4 ;  /* 0x00000004ff067e24 */ /* 0x000fe2000f8e00ff */
[----:B------:R-:W-:Y:S01]  /*8b50*/  @!UP0 UIADD3 UR4, UPT, UPT, UR12, UR17, URZ ;  /* 0x000000110c048290 */ /* 0x000fe2000fffe0ff */
[----:B------:R-:W-:Y:S01]  /*8b60*/  MOV R5, UR16 ;  /* 0x0000001000057c02 */ /* 0x000fe20008000f00 */
[----:B------:R-:W-:Y:S01]  /*8b70*/  @!P3 IMAD.WIDE.U32 R18, R8, UR5, R18 ;  /* 0x000000050812bc25 */ /* 0x000fe2000f8e0012 */
[----:B------:R-:W-:Y:S01]  /*8b80*/  @!PT LDS RZ, [RZ] ;  /* 0x00000000fffff984 */ /* 0x000fe20000000800 */
[----:B------:R-:W-:Y:S01]  /*8b90*/  @!PT LDS RZ, [RZ] ;  /* 0x00000000fffff984 */ /* 0x000fe20000000800 */
[----:B------:R-:W-:Y:S01]  /*8ba0*/  @!PT LDS RZ, [RZ] ;  /* 0x00000000fffff984 */ /* 0x000fe20000000800 */
[----:B------:R1:W-:Y:S02]  /*8bb0*/  @!P3 LDGSTS.E.BYPASS.LTC128B.128 [R234+0x6000], desc[UR24][R26.64] ;  /* 0x060000001aeabfae */ /* 0x0003e4000b981a18 */
[----:B------:R-:W-:Y:S01]  /*8bc0*/  @!P2 LEA.HI.X R37, R5, R232, R6, 0x1, P0 ;  /* 0x000000e80525a211 */ /* 0x000fe200000f0c06 */
[----:B------:R-:W-:Y:S01]  /*8bd0*/  IMAD.U32 R5, RZ, RZ, UR4 ;  /* 0x00000004ff057e24 */ /* 0x000fe2000f8e00ff */
[----:B------:R-:W-:Y:S01]  /*8be0*/  MOV R6, UR16 ;  /* 0x0000001000067c02 */ /* 0x000fe20008000f00 */
[----:B------:R2:W-:Y:S01]  /*8bf0*/  @P3 STS.128 [R234+0x6000], RZ ;  /* 0x006000ffea003388 */ /* 0x0005e20000000c00 */
[----:B------:R-:W-:-:S03]  /*8c00*/  @!P1 LEA R10, P0, R10, R233, 0x1 ;  /* 0x000000e90a0a9211 */ /* 0x000fc600078008ff */
[----:B------:R-:W-:Y:S01]  /*8c10*/  @!PT LDS RZ, [RZ] ;  /* 0x00000000fffff984 */ /* 0x000fe20000000800 */
[----:B------:R-:W-:Y:S01]  /*8c20*/  @!PT LDS RZ, [RZ] ;  /* 0x00000000fffff984 */ /* 0x000fe20000000800 */
[----:B------:R-:W-:Y:S01]  /*8c30*/  @!PT LDS RZ, [RZ] ;  /* 0x00000000fffff984 */ /* 0x000fe20000000800 */
[----:B------:R3:W-:Y:S01]  /*8c40*/  @!P2 LDGSTS.E.BYPASS.LTC128B.128 [R234+0x7000], desc[UR24][R36.64+0x40] ;  /* 0x0700004024eaafae */ /* 0x0007e2000b981a18 */
[----:B------:R-:W-:Y:S01]  /*8c50*/  @!P1 LEA.HI.X R11, R6, R232, R5, 0x1, P0 ;  /* 0x000000e8060b9211 */ /* 0x000fe200000f0c05 */
[----:B------:R-:W-:Y:S01]  /*8c60*/  @!P3 VIADD R5, R19, UR12 ;  /* 0x0000000c1305bc36 */ /* 0x000fe20008000000 */
[----:B------:R-:W-:Y:S01]  /*8c70*/  MOV R19, UR28 ;  /* 0x0000001c00137c02 */ /* 0x000fe20008000f00 */
[----:B------:R2:W-:Y:S04]  /*8c80*/  @P2 STS.128 [R234+0x7000], RZ ;  /* 0x007000ffea002388 */ /* 0x0005e80000000c00 */
[----:B------:R-:W-:Y:S01]  /*8c90*/  @!PT LDS RZ, [RZ] ;  /* 0x00000000fffff984 */ /* 0x000fe20000000800 */
[----:B------:R-:W-:Y:S01]  /*8ca0*/  @!PT LDS RZ, [RZ] ;  /* 0x00000000fffff984 */ /* 0x000fe20000000800 */
[----:B------:R-:W-:Y:S01]  /*8cb0*/  @!PT LDS RZ, [RZ] ;  /* 0x00000000fffff984 */ /* 0x000fe20000000800 */
[----:B------:R2:W-:Y:S04]  /*8cc0*/  @!P1 LDGSTS.E.BYPASS.LTC128B.128 [R234+0x8000], desc[UR24][R10.64+0x80] ;  /* 0x080000800aea9fae */ /* 0x0005e8000b981a18 */
[----:B------:R2:W-:Y:S01]  /*8cd0*/  @P1 STS.128 [R234+0x8000], RZ ;  /* 0x008000ffea001388 */ /* 0x0005e20000000c00 */
[----:B-1----:R-:W-:-:S04]  /*8ce0*/  @!P3 LEA R26, P0, R18, R233, 0x1 ;  /* 0x000000e9121ab211 */ /* 0x002fc800078008ff */
[----:B------:R-:W-:Y:S01]  /*8cf0*/  @!P3 LEA.HI.X R27, R18, R232, R5, 0x1, P0 ;  /* 0x000000e8121bb211 */ /* 0x000fe200000f0c05 */
[----:B------:R-:W-:Y:S01]  /*8d00*/  IMAD.U32 R18, RZ, RZ, UR29 ;  /* 0x0000001dff127e24 */ /* 0x000fe2000f8e00ff */
[----:B---3--:R-:W-:Y:S01]  /*8d10*/  MOV R36, UR29 ;  /* 0x0000001d00247c02 */ /* 0x008fe20008000f00 */
[----:B------:R-:W-:Y:S02]  /*8d20*/  IMAD.U32 R37, RZ, RZ, UR28 ;  /* 0x0000001cff257e24 */ /* 0x000fe4000f8e00ff */
[----:B------:R-:W-:Y:S01]  /*8d30*/  @!PT LDS RZ, [RZ] ;  /* 0x00000000fffff984 */ /* 0x000fe20000000800 */
[----:B------:R-:W-:Y:S01]  /*8d40*/  @!PT LDS RZ, [RZ] ;  /* 0x00000000fffff984 */ /* 0x000fe20000000800 */
[----:B------:R-:W-:Y:S01]  /*8d50*/  @!PT LDS RZ, [RZ] ;  /* 0x00000000fffff984 */ /* 0x000fe20000000800 */
[----:B------:R2:W-:Y:S02]  /*8d60*/  @!P3 LDGSTS.E.BYPASS.LTC128B.128 [R234+0x6800], desc[UR24][R26.64] ;  /* 0x068000001aeabfae */ /* 0x0005e4000b981a18 */
[C---:B------:R-:W-:Y:S02]  /*8d70*/  @!P2 IMAD.WIDE.U32 R36, R8.reuse, UR5, R36 ;  /* 0x000000050824ac25 */ /* 0x040fe4000f8e0024 */
[----:B------:R2:W-:Y:S02]  /*8d80*/  @P3 STS.128 [R234+0x6800], RZ ;  /* 0x006800ffea003388 */ /* 0x0005e40000000c00 */
[----:B------:R-:W-:Y:S01]  /*8d90*/  @!P1 IMAD.WIDE.U32 R8, R8, UR5, R18 ;  /* 0x0000000508089c25 */ /* 0x000fe2000f8e0012 */
[----:B------:R-:W-:-:S03]  /*8da0*/  @!P2 LEA R18, P0, R36, R233, 0x1 ;  /* 0x000000e92412a211 */ /* 0x000fc600078008ff */
[----:B------:R-:W-:-:S05]  /*8db0*/  @!P2 VIADD R5, R37, UR12 ;  /* 0x0000000c2505ac36 */ /* 0x000fca0008000000 */
[-C--:B------:R-:W-:Y:S02]  /*8dc0*/  @!P2 LEA.HI.X R19, R36, R232.reuse, R5, 0x1, P0 ;  /* 0x000000e82413a211 */ /* 0x080fe400000f0c05 */
[C---:B------:R-:W-:Y:S02]  /*8dd0*/  @!P1 LEA R36, P0, R8.reuse, R233, 0x1 ;  /* 0x000000e908249211 */ /* 0x040fe400078008ff */
[----:B------:R-:W-:Y:S01]  /*8de0*/  @!P1 IADD3 R5, PT, PT, R9, UR12, RZ ;  /* 0x0000000c09059c10 */ /* 0x000fe2000fffe0ff */
[----:B------:R-:W-:Y:S01]  /*8df0*/  @!PT LDS RZ, [RZ] ;  /* 0x00000000fffff984 */ /* 0x000fe20000000800 */
[----:B------:R-:W-:Y:S01]  /*8e00*/  @!PT LDS RZ, [RZ] ;  /* 0x00000000fffff984 */ /* 0x000fe20000000800 */
[----:B------:R-:W-:Y:S01]  /*8e10*/  @!PT LDS RZ, [RZ] ;  /* 0x00000000fffff984 */ /* 0x000fe20000000800 */
[----:B------:R2:W-:Y:S03]  /*8e20*/  @!P2 LDGSTS.E.BYPASS.LTC128B.128 [R234+0x7800], desc[UR24][R18.64+0x40] ;  /* 0x0780004012eaafae */ /* 0x0005e6000b981a18 */
[----:B------:R-:W-:Y:S01]  /*8e30*/  @!P1 LEA.HI.X R37, R8, R232, R5, 0x1, P0 ;  /* 0x000000e808259211 */ /* 0x000fe200000f0c05 */
[----:B------:R2:W-:Y:S04]  /*8e40*/  @P2 STS.128 [R234+0x7800], RZ ;  /* 0x007800ffea002388 */ /* 0x0005e80000000c00 */
[----:B------:R-:W-:Y:S01]  /*8e50*/  @!PT LDS RZ, [RZ] ;  /* 0x00000000fffff984 */ /* 0x000fe20000000800 */
[----:B------:R-:W-:Y:S01]  /*8e60*/  @!PT LDS RZ, [RZ] ;  /* 0x00000000fffff984 */ /* 0x000fe20000000800 */
[----:B------:R-:W-:Y:S01]  /*8e70*/  @!PT LDS RZ, [RZ] ;  /* 0x00000000fffff984 */ /* 0x000fe20000000800 */
[----:B------:R2:W-:Y:S04]  /*8e80*/  @!P1 LDGSTS.E.BYPASS.LTC128B.128 [R234+0x8800], desc[UR24][R36.64+0x80] ;  /* 0x0880008024ea9fae */ /* 0x0005e8000b981a18 */
[----:B------:R2:W-:Y:S04]  /*8e90*/  @P1 STS.128 [R234+0x8800], RZ ;  /* 0x008800ffea001388 */ /* 0x0005e80000000c00 */
[----:B------:R-:W0:Y:S02]  /*8ea0*/  LDGDEPBAR ;  /* 0x00000000000079af */ /* 0x000e240000000000 */
.L_x_390:
[----:B------:R-:W3:Y:S01]  /*8eb0*/  LDL.LU R65, [R1+0x8] ;  /* 0x0000080001417983 */ /* 0x000ee20000300800 */
[----:B------:R-:W-:Y:S01]  /*8ec0*/  LOP3.LUT R5, R184, R16, R183, 0x96, !PT ;  /* 0x00000010b8057212 */ /* 0x000fe200078e96b7 */
[----:B--2---:R-:W-:Y:S01]  /*8ed0*/  IMAD.MOV.U32 R18, RZ, RZ, R204 ;  /* 0x000000ffff127224 */ /* 0x004fe200078e00cc */
[----:B------:R-:W-:Y:S02]  /*8ee0*/  FMNMX3.FTZ R6, R164, R225, R40, !PT ;  /* 0x000000e1a4067276 */ /* 0x000fe40007810028 */
[----:B------:R-:W-:Y:S01]  /*8ef0*/  LOP3.LUT R15, R205, R12, R245, 0x96, !PT ;  /* 0x0000000ccd0f7212 */ /* 0x000fe200078e96f5 */
[----:B------:R-:W-:Y:S01]  /*8f00*/  IMAD.WIDE.U32 R12, R5, -0x326172a9, RZ ;  /* 0xcd9e8d57050c7825 */ /* 0x000fe200078e00ff */
[----:B------:R-:W-:Y:S01]  /*8f10*/  FMNMX3.FTZ R6, R6, R41, R34, !PT ;  /* 0x0000002906067276 */ /* 0x000fe20007810022 */
[----:B------:R-:W1:Y:S02]  /*8f20*/  LDCU UR4, c[0x0][0x45c] ;  /* 0x00008b80ff0477ac */ /* 0x000e640008000800 */
[----:B------:R-:W-:Y:S01]  /*8f30*/  IMAD.MOV.U32 R8, RZ, RZ, R12 ;  /* 0x000000ffff087224 */ /* 0x000fe200078e000c */
[----:B------:R-:W-:-:S04]  /*8f40*/  FMNMX3.FTZ R9, R6, R57, R61, !PT ;  /* 0x0000003906097276 */ /* 0x000fc8000781003d */
[----:B------:R-:W-:Y:S02]  /*8f50*/  LOP3.LUT R10, R8, 0xff, RZ, 0xc0, !PT ;  /* 0x000000ff080a7812 */ /* 0x000fe400078ec0ff */
[----:B------:R-:W-:-:S04]  /*8f60*/  FMNMX3.FTZ R8, R9, R180, R18, !PT ;  /* 0x000000b409087276 */ /* 0x000fc80007810012 */
[----:B------:R-:W-:Y:S02]  /*8f70*/  FMNMX3.FTZ R8, R8, R176, R177, !PT ;  /* 0x000000b008087276 */ /* 0x000fe400078100b1 */
[----:B------:R-:W-:Y:S02]  /*8f80*/  LOP3.LUT R188, R62, R14, R17, 0x96, !PT ;  /* 0x0000000e3ebc7212 */ /* 0x000fe400078e9611 */
[----:B------:R-:W-:Y:S01]  /*8f90*/  FMNMX3.FTZ R8, R8, R172, R173, !PT ;  /* 0x000000ac08087276 */ /* 0x000fe200078100ad */
[----:B------:R-:W-:-:S03]  /*8fa0*/  VIADD R204, R250, 0xb54cda56 ;  /* 0xb54cda56facc7836 */ /* 0x000fc60000000000 */
[----:B------:R-:W-:Y:S01]  /*8fb0*/  FMNMX3.FTZ R8, R8, R168, R169, !PT ;  /* 0x000000a808087276 */ /* 0x000fe200078100a9 */
[----:B------:R-:W-:-:S03]  /*8fc0*/  IMAD.WIDE.U32 R188, R188, -0x326172a9, RZ ;  /* 0xcd9e8d57bcbc7825 */ /* 0x000fc600078e00ff */
[----:B------:R-:W-:Y:S02]  /*8fd0*/  FMNMX3.FTZ R8, R8, R64, R187, !PT ;  /* 0x0000004008087276 */ /* 0x000fe400078100bb */
[----:B------:R-:W-:-:S03]  /*8fe0*/  LOP3.LUT R9, R204, R188, R13, 0x96, !PT ;  /* 0x000000bccc097212 */ /* 0x000fc600078e960d */
[----:B------:R-:W2:Y:S01]  /*8ff0*/  SHFL.BFLY PT, R13, R8, 0x2, 0x1f ;  /* 0x0c401f00080d7f89 */ /* 0x000ea200000e0000 */
[----:B------:R-:W-:-:S04]  /*9000*/  PRMT R11, R12, 0x7771, RZ ;  /* 0x000077710c0b7816 */ /* 0x000fc800000000ff */
[----:B------:R-:W-:Y:S01]  /*9010*/  PRMT R11, R10, 0x5410, R11 ;  /* 0x000054100a0b7816 */ /* 0x000fe2000000000b */
[----:B------:R-:W-:Y:S01]  /*9020*/  STL.64 [R1+0x18], R214 ;  /* 0x000018d601007387 */ /* 0x000fe20000100a00 */
[----:B------:R-:W-:-:S03]  /*9030*/  FMNMX3.FTZ R10, R2, R211, R202, !PT ;  /* 0x000000d3020a7276 */ /* 0x000fc600078100ca */
[----:B------:R4:W-:Y:S01]  /*9040*/  STL.64 [R1+0x10], R166 ;  /* 0x000010a601007387 */ /* 0x0009e20000100a00 */
[----:B------:R-:W-:Y:S01]  /*9050*/  FMNMX3.FTZ R10, R10, R210, R33, !PT ;  /* 0x000000d20a0a7276 */ /* 0x000fe20007810021 */
[----:B------:R-:W-:-:S04]  /*9060*/  IMAD.WIDE.U32 R190, R4, -0x2daee0ad, RZ ;  /* 0xd2511f5304be7825 */ /* 0x000fc800078e00ff */
[----:B------:R-:W-:Y:S01]  /*9070*/  IMAD.WIDE.U32 R14, R15, -0x2daee0ad, RZ ;  /* 0xd2511f530f0e7825 */ /* 0x000fe200078e00ff */
[C---:B------:R-:W-:Y:S02]  /*9080*/  PRMT R5, R12.reuse, 0x7773, RZ ;  /* 0x000077730c057816 */ /* 0x040fe400000000ff */
[----:B------:R-:W-:Y:S02]  /*9090*/  PRMT R6, R12, 0x7772, RZ ;  /* 0x000077720c067816 */ /* 0x000fe400000000ff */
[----:B------:R-:W-:Y:S02]  /*90a0*/  LOP3.LUT R190, R53, R190, R15, 0x96, !PT ;  /* 0x000000be35be7212 */ /* 0x000fe400078e960f */
[----:B--2---:R-:W-:Y:S01]  /*90b0*/  FMNMX.FTZ R13, R8, R13, !PT ;  /* 0x0000000d080d7209 */ /* 0x004fe20007810000 */
[----:B----4-:R-:W-:Y:S01]  /*90c0*/  IMAD.MOV.U32 R167, RZ, RZ, R32 ;  /* 0x000000ffffa77224 */ /* 0x010fe200078e0020 */
[----:B------:R-:W-:Y:S01]  /*90d0*/  FMNMX3.FTZ R19, R0, R42, R200, !PT ;  /* 0x0000002a00137276 */ /* 0x000fe200078100c8 */
[----:B------:R-:W-:Y:S01]  /*90e0*/  IMAD.MOV.U32 R166, RZ, RZ, R226 ;  /* 0x000000ffffa67224 */ /* 0x000fe200078e00e2 */
[----:B------:R-:W-:-:S02]  /*90f0*/  ISETP.GE.AND P0, PT, R224, R212, PT ;  /* 0x000000d4e000720c */ /* 0x000fc40003f06270 */
[----:B------:R-:W-:Y:S02]  /*9100*/  FSEL R194, R66, -INF , !P5 ;  /* 0xff80000042c27808 */ /* 0x000fe40006800000 */
[----:B------:R-:W-:Y:S01]  /*9110*/  FSEL R199, R67, -INF , !P4 ;  /* 0xff80000043c77808 */ /* 0x000fe20006000000 */
[----:B------:R-:W2:Y:S01]  /*9120*/  S2UR UR12, SR_CgaCtaId ;  /* 0x00000000000c79c3 */ /* 0x000ea20000008800 */
[----:B------:R-:W-:Y:S01]  /*9130*/  FMNMX3.FTZ R10, R10, R203, R167, !PT ;  /* 0x000000cb0a0a7276 */ /* 0x000fe200078100a7 */
[----:B------:R-:W-:Y:S01]  /*9140*/  UMOV UR5, 0x400 ;  /* 0x0000040000057882 */ /* 0x000fe20000000000 */
[----:B------:R-:W4:Y:S02]  /*9150*/  LDL.LU R214, [R1] ;  /* 0x0000000001d67983 */ /* 0x000f240000300800 */
[----:B------:R-:W-:Y:S02]  /*9160*/  FMNMX3.FTZ R17, R10, R60, R21, !PT ;  /* 0x0000003c0a117276 */ /* 0x000fe40007810015 */
[----:B------:R-:W-:Y:S01]  /*9170*/  PRMT R10, R9, 0x7632, R10 ;  /* 0x00007632090a7816 */ /* 0x000fe2000000000a */
[----:B------:R-:W1:Y:S01]  /*9180*/  SHFL.BFLY PT, R226, R13, 0x1, 0x1f ;  /* 0x0c201f000de27f89 */ /* 0x000e6200000e0000 */
[----:B------:R-:W-:-:S02]  /*9190*/  FMNMX3.FTZ R17, R17, R28, R31, !PT ;  /* 0x0000001c11117276 */ /* 0x000fc4000781001f */
[C---:B------:R-:W-:Y:S01]  /*91a0*/  LOP3.LUT R15, R9.reuse, 0xffff, RZ, 0xc0, !PT ;  /* 0x0000ffff090f7812 */ /* 0x040fe200078ec0ff */
[----:B------:R-:W4:Y:S01]  /*91b0*/  LDL.LU R215, [R1+0x4] ;  /* 0x0000040001d77983 */ /* 0x000f220000300800 */
[----:B------:R-:W-:Y:S02]  /*91c0*/  LOP3.LUT R12, R9, 0xff, RZ, 0xc0, !PT ;  /* 0x000000ff090c7812 */ /* 0x000fe400078ec0ff */
[----:B------:R-:W-:Y:S02]  /*91d0*/  FMNMX3.FTZ R17, R17, R49, R52, !PT ;  /* 0x0000003111117276 */ /* 0x000fe40007810034 */
[----:B------:R-:W-:Y:S02]  /*91e0*/  SHF.R.U32.HI R9, RZ, 0x18, R9 ;  /* 0x00000018ff097819 */ /* 0x000fe40000011609 */
[----:B------:R-:W-:Y:S02]  /*91f0*/  LOP3.LUT R10, R10, 0xff, RZ, 0xc0, !PT ;  /* 0x000000ff0a0a7812 */ /* 0x000fe400078ec0ff */
[----:B------:R-:W-:-:S02]  /*9200*/  FMNMX3.FTZ R17, R17, R54, R63, !PT ;  /* 0x0000003611117276 */ /* 0x000fc4000781003f */
[----:B------:R-:W-:Y:S02]  /*9210*/  PRMT R9, R10, 0x5410, R9 ;  /* 0x000054100a097816 */ /* 0x000fe40000000009 */
[----:B------:R-:W-:Y:S02]  /*9220*/  FMNMX3.FTZ R10, R3, R45, R44, !PT ;  /* 0x0000002d030a7276 */ /* 0x000fe4000781002c */
[----:B------:R-:W-:Y:S02]  /*9230*/  FMNMX3.FTZ R17, R17, R185, R192, !PT ;  /* 0x000000b911117276 */ /* 0x000fe400078100c0 */
[----:B------:R-:W-:Y:S02]  /*9240*/  FMNMX3.FTZ R8, R19, R48, R206, !PT ;  /* 0x0000003013087276 */ /* 0x000fe400078100ce */
[----:B------:R-:W-:Y:S01]  /*9250*/  FMNMX3.FTZ R10, R10, R43, R35, !PT ;  /* 0x0000002b0a0a7276 */ /* 0x000fe20007810023 */
[----:B------:R-:W2:Y:S03]  /*9260*/  SHFL.BFLY PT, R224, R17, 0x2, 0x1f ;  /* 0x0c401f0011e07f89 */ /* 0x000ea600000e0000 */
[----:B------:R-:W-:-:S04]  /*9270*/  FMNMX3.FTZ R10, R10, R59, R58, !PT ;  /* 0x0000003b0a0a7276 */ /* 0x000fc8000781003a */
[----:B------:R-:W-:-:S04]  /*9280*/  FMNMX3.FTZ R10, R10, R166, R23, !PT ;  /* 0x000000a60a0a7276 */ /* 0x000fc80007810017 */
[----:B------:R-:W-:Y:S02]  /*9290*/  FMNMX3.FTZ R10, R10, R178, R179, !PT ;  /* 0x000000b20a0a7276 */ /* 0x000fe400078100b3 */
[----:B-1----:R-:W-:Y:S02]  /*92a0*/  FMNMX.FTZ R226, R13, R226, !PT ;  /* 0x000000e20de27209 */ /* 0x002fe40007810000 */
[----:B------:R-:W-:Y:S02]  /*92b0*/  FMNMX3.FTZ R13, R10, R174, R175, !PT ;  /* 0x000000ae0a0d7276 */ /* 0x000fe400078100af */
[----:B------:R-:W-:Y:S02]  /*92c0*/  FSEL R193, R7, -INF , !P0 ;  /* 0xff80000007c17808 */ /* 0x000fe40004000000 */
[----:B------:R-:W-:-:S04]  /*92d0*/  FMNMX3.FTZ R13, R13, R170, R171, !PT ;  /* 0x000000aa0d0d7276 */ /* 0x000fc800078100ab */
[----:B------:R-:W-:Y:S02]  /*92e0*/  FMNMX3.FTZ R13, R13, R194, R199, !PT ;  /* 0x000000c20d0d7276 */ /* 0x000fe400078100c7 */
[----:B--2---:R-:W-:-:S03]  /*92f0*/  FMNMX.FTZ R224, R17, R224, !PT ;  /* 0x000000e011e07209 */ /* 0x004fc60007810000 */
[----:B------:R-:W1:Y:S04]  /*9300*/  SHFL.BFLY PT, R10, R13, 0x2, 0x1f ;  /* 0x0c401f000d0a7f89 */ /* 0x000e6800000e0000 */
[----:B------:R-:W2:Y:S01]  /*9310*/  SHFL.BFLY PT, R17, R224, 0x1, 0x1f ;  /* 0x0c201f00e0117f89 */ /* 0x000ea200000e0000 */
[----:B------:R-:W-:Y:S01]  /*9320*/  LOP3.LUT R4, R55, R246, R191, 0x96, !PT ;  /* 0x000000f637047212 */ /* 0x000fe200078e96bf */
[C---:B------:R-:W-:Y:S01]  /*9330*/  FMUL.FTZ R198, R226.reuse, UR4 ;  /* 0x00000004e2c67c20 */ /* 0x040fe20008410000 */
[----:B------:R-:W-:Y:S01]  /*9340*/  FSETP.NEU.FTZ.AND P5, PT, R226, -INF , PT ;  /* 0xff800000e200780b */ /* 0x000fe20003fbd000 */
[----:B------:R-:W-:-:S03]  /*9350*/  IMAD.WIDE.U32 R190, R190, -0x326172a9, RZ ;  /* 0xcd9e8d57bebe7825 */ /* 0x000fc600078e00ff */
[----:B------:R-:W-:Y:S01]  /*9360*/  FSEL R198, R198, RZ, P5 ;  /* 0x000000ffc6c67208 */ /* 0x000fe20002800000 */
[----:B------:R-:W-:Y:S01]  /*9370*/  IMAD.WIDE.U32 R26, R4, -0x326172a9, RZ ;  /* 0xcd9e8d57041a7825 */ /* 0x000fe200078e00ff */
[----:B------:R-:W-:-:S03]  /*9380*/  PRMT R6, R6, 0x5410, R5 ;  /* 0x0000541006067816 */ /* 0x000fc60000000005 */
[----:B------:R-:W-:Y:S01]  /*9390*/  FFMA.FTZ R197, R225, UR4, -R198 ;  /* 0x00000004e1c57c23 */ /* 0x000fe200080108c6 */
[----:B------:R-:W-:Y:S02]  /*93a0*/  LOP3.LUT R4, R209, R244, R27, 0x96, !PT ;  /* 0x000000f4d1047212 */ /* 0x000fe400078e961b */
[----:B------:R-:W-:Y:S02]  /*93b0*/  LOP3.LUT R26, R208, R26, R191, 0x96, !PT ;  /* 0x0000001ad01a7212 */ /* 0x000fe400078e96bf */
[----:B-1----:R-:W-:Y:S01]  /*93c0*/  FMNMX.FTZ R225, R13, R10, !PT ;  /* 0x0000000a0de17209 */ /* 0x002fe20007810000 */
[----:B------:R-:W-:Y:S01]  /*93d0*/  IMAD.WIDE.U32 R4, R4, -0x2daee0ad, RZ ;  /* 0xd2511f5304047825 */ /* 0x000fe200078e00ff */
[----:B--2---:R-:W-:-:S03]  /*93e0*/  FMNMX.FTZ R224, R224, R17, !PT ;  /* 0x00000011e0e07209 */ /* 0x004fc60007810000 */
[----:B------:R-:W-:Y:S01]  /*93f0*/  IMAD.WIDE.U32 R26, R26, -0x2daee0ad, RZ ;  /* 0xd2511f531a1a7825 */ /* 0x000fe200078e00ff */
[----:B------:R-:W1:Y:S04]  /*9400*/  SHFL.BFLY PT, R10, R225, 0x1, 0x1f ;  /* 0x0c201f00e10a7f89 */ /* 0x000e6800000e0000 */
[----:B------:R-:W-:Y:S02]  /*9410*/  LOP3.LUT R4, R184, R4, R27, 0x96, !PT ;  /* 0x00000004b8047212 */ /* 0x000fe400078e961b */
[----:B------:R-:W-:Y:S02]  /*9420*/  SHF.R.U32.HI R15, RZ, 0x8, R15 ;  /* 0x00000008ff0f7819 */ /* 0x000fe4000001160f */
[----:B------:R-:W-:Y:S01]  /*9430*/  LOP3.LUT R5, R62, R14, R5, 0x96, !PT ;  /* 0x0000000e3e057212 */ /* 0x000fe200078e9605 */
[----:B------:R-:W-:Y:S01]  /*9440*/  IMAD.WIDE.U32 R36, R4, -0x326172a9, RZ ;  /* 0xcd9e8d5704247825 */ /* 0x000fe200078e00ff */
[----:B------:R-:W-:-:S03]  /*9450*/  PRMT R15, R12, 0x5410, R15 ;  /* 0x000054100c0f7816 */ /* 0x000fc6000000000f */
[C---:B------:R-:W-:Y:S01]  /*9460*/  FMUL.FTZ R196, R224.reuse, UR4 ;  /* 0x00000004e0c47c20 */ /* 0x040fe20008410000 */
[----:B------:R-:W-:Y:S01]  /*9470*/  FSETP.NEU.FTZ.AND P4, PT, R224, -INF , PT ;  /* 0xff800000e000780b */ /* 0x000fe20003f9d000 */
[----:B------:R-:W-:Y:S01]  /*9480*/  IMAD.MOV.U32 R12, RZ, RZ, R36 ;  /* 0x000000ffff0c7224 */ /* 0x000fe200078e0024 */
[C---:B------:R-:W-:Y:S01]  /*9490*/  PRMT R7, R36.reuse, 0x7773, RZ ;  /* 0x0000777324077816 */ /* 0x040fe200000000ff */
[----:B------:R-:W-:Y:S01]  /*94a0*/  IMAD.WIDE.U32 R66, R5, -0x326172a9, RZ ;  /* 0xcd9e8d5705427825 */ /* 0x000fe200078e00ff */
[----:B------:R-:W-:Y:S02]  /*94b0*/  PRMT R4, R36, 0x7772, RZ ;  /* 0x0000777224047816 */ /* 0x000fe400000000ff */
[----:B------:R-:W-:Y:S02]  /*94c0*/  FSEL R196, R196, RZ, P4 ;  /* 0x000000ffc4c47208 */ /* 0x000fe40002000000 */
[----:B------:R-:W-:Y:S02]  /*94d0*/  PRMT R4, R4, 0x5410, R7 ;  /* 0x0000541004047816 */ /* 0x000fe40000000007 */
[----:B------:R-:W-:-:S02]  /*94e0*/  LOP3.LUT R12, R12, 0xff, RZ, 0xc0, !PT ;  /* 0x000000ff0c0c7812 */ /* 0x000fc400078ec0ff */
[----:B------:R-:W-:Y:S02]  /*94f0*/  PRMT R7, R36, 0x7771, RZ ;  /* 0x0000777124077816 */ /* 0x000fe400000000ff */
[----:B------:R-:W-:Y:S01]  /*9500*/  LOP3.LUT R5, R204, R66, R37, 0x96, !PT ;  /* 0x00000042cc057212 */ /* 0x000fe200078e9625 */
[----:B------:R-:W-:Y:S01]  /*9510*/  FFMA.FTZ R39, R34, UR4, -R198 ;  /* 0x0000000422277c23 */ /* 0x000fe200080108c6 */
[----:B------:R-:W-:Y:S01]  /*9520*/  PRMT R7, R12, 0x5410, R7 ;  /* 0x000054100c077816 */ /* 0x000fe20000000007 */
[----:B------:R-:W-:Y:S01]  /*9530*/  FFMA.FTZ R34, R211, UR4, -R196 ;  /* 0x00000004d3227c23 */ /* 0x000fe200080108c4 */
[----:B------:R-:W-:Y:S02]  /*9540*/  LOP3.LUT R12, R5, 0xffff, RZ, 0xc0, !PT ;  /* 0x0000ffff050c7812 */ /* 0x000fe400078ec0ff */
[----:B-1----:R-:W-:Y:S02]  /*9550*/  FMNMX.FTZ R225, R225, R10, !PT ;  /* 0x0000000ae1e17209 */ /* 0x002fe40007810000 */
[----:B------:R-:W-:-:S02]  /*9560*/  LOP3.LUT R13, R5, 0xff, RZ, 0xc0, !PT ;  /* 0x000000ff050d7812 */ /* 0x000fc400078ec0ff */
[----:B------:R-:W-:-:S04]  /*9570*/  SHF.R.U32.HI R16, RZ, 0x8, R12 ;  /* 0x00000008ff107819 */ /* 0x000fc8000001160c */
[----:B------:R-:W-:Y:S02]  /*9580*/  PRMT R13, R13, 0x5410, R16 ;  /* 0x000054100d0d7816 */ /* 0x000fe40000000010 */
[----:B---3--:R-:W-:-:S04]  /*9590*/  FMNMX3.FTZ R19, R8, R201, R65, !PT ;  /* 0x000000c908137276 */ /* 0x008fc80007810041 */
[----:B------:R-:W-:-:S04]  /*95a0*/  FMNMX3.FTZ R8, R19, R22, R20, !PT ;  /* 0x0000001613087276 */ /* 0x000fc80007810014 */
[----:B------:R-:W-:-:S04]  /*95b0*/  FMNMX3.FTZ R8, R8, R29, R30, !PT ;  /* 0x0000001d08087276 */ /* 0x000fc8000781001e */
[----:B------:R-:W-:-:S04]  /*95c0*/  FMNMX3.FTZ R8, R8, R50, R51, !PT ;  /* 0x0000003208087276 */ /* 0x000fc80007810033 */
[----:B------:R-:W-:-:S04]  /*95d0*/  FMNMX3.FTZ R19, R8, R56, R181, !PT ;  /* 0x0000003808137276 */ /* 0x000fc800078100b5 */
[----:B------:R-:W-:-:S05]  /*95e0*/  FMNMX3.FTZ R19, R19, R186, R193, !PT ;  /* 0x000000ba13137276 */ /* 0x000fca00078100c1 */
[----:B------:R-:W1:Y:S02]  /*95f0*/  SHFL.BFLY PT, R8, R19, 0x2, 0x1f ;  /* 0x0c401f0013087f89 */ /* 0x000e6400000e0000 */
[----:B-1----:R-:W-:-:S05]  /*9600*/  FMNMX.FTZ R8, R19, R8, !PT ;  /* 0x0000000813087209 */ /* 0x002fca0007810000 */
[----:B------:R-:W1:Y:S01]  /*9610*/  SHFL.BFLY PT, R17, R8, 0x1, 0x1f ;  /* 0x0c201f0008117f89 */ /* 0x000e6200000e0000 */
[----:B------:R-:W-:Y:S01]  /*9620*/  FFMA.FTZ R36, R33, UR4, -R196 ;  /* 0x0000000421247c23 */ /* 0x000fe200080108c4 */
[----:B------:R-:W-:Y:S01]  /*9630*/  PRMT R14, R5, 0x7632, R14 ;  /* 0x00007632050e7816 */ /* 0x000fe2000000000e */
[----:B------:R-:W-:Y:S01]  /*9640*/  FFMA.FTZ R38, R202, UR4, -R196 ;  /* 0x00000004ca267c23 */ /* 0x000fe200080108c4 */
[----:B------:R-:W-:Y:S02]  /*9650*/  SHF.R.U32.HI R5, RZ, 0x18, R5 ;  /* 0x00000018ff057819 */ /* 0x000fe40000011605 */
[----:B-1----:R-:W-:Y:S02]  /*9660*/  FMNMX.FTZ R211, R8, R17, !PT ;  /* 0x0000001108d37209 */ /* 0x002fe40007810000 */
[----:B------:R-:W1:Y:S01]  /*9670*/  LDC R8, c[0x0][0x4f8] ;  /* 0x00013e00ff087b82 */ /* 0x000e620000000800 */
[----:B------:R-:W-:Y:S02]  /*9680*/  FSEL R17, R226, RZ, P5 ;  /* 0x000000ffe2117208 */ /* 0x000fe40002800000 */
[----:B------:R-:W-:Y:S01]  /*9690*/  FMUL.FTZ R195, R211, UR4 ;  /* 0x00000004d3c37c20 */ /* 0x000fe20008410000 */
[----:B------:R-:W-:-:S02]  /*96a0*/  FSETP.NEU.FTZ.AND P5, PT, R225, -INF , PT ;  /* 0xff800000e100780b */ /* 0x000fc40003fbd000 */
[----:B------:R-:W-:Y:S02]  /*96b0*/  FSETP.NEU.FTZ.AND P0, PT, R211, -INF , PT ;  /* 0xff800000d300780b */ /* 0x000fe40003f1d000 */
[----:B------:R-:W-:Y:S02]  /*96c0*/  FSEL R16, R225, RZ, P5 ;  /* 0x000000ffe1107208 */ /* 0x000fe40002800000 */
[----:B------:R-:W-:-:S03]  /*96d0*/  FSEL R195, R195, RZ, P0 ;  /* 0x000000ffc3c37208 */ /* 0x000fc60000000000 */
[----:B------:R-:W-:Y:S02]  /*96e0*/  FADD.FTZ R16, R3, -R16 ;  /* 0x8000001003107221 */ /* 0x000fe40000010000 */
[--C-:B------:R-:W-:Y:S01]  /*96f0*/  FFMA.FTZ R33, R42, UR4, -R195.reuse ;  /* 0x000000042a217c23 */ /* 0x100fe200080108c3 */
[----:B------:R-:W-:Y:S01]  /*9700*/  FFMA.FTZ R3, R200, UR4, -R195 ;  /* 0x00000004c8037c23 */ /* 0x000fe200080108c3 */
[----:B------:R-:W-:Y:S01]  /*9710*/  LOP3.LUT R12, R14, 0xff, RZ, 0xc0, !PT ;  /* 0x000000ff0e0c7812 */ /* 0x000fe200078ec0ff */
[----:B------:R-:W-:Y:S01]  /*9720*/  FFMA.FTZ R37, R210, UR4, -R196 ;  /* 0x00000004d2257c23 */ /* 0x000fe200080108c4 */
[----:B------:R-:W-:Y:S01]  /*9730*/  FSEL R19, R211, RZ, P0 ;  /* 0x000000ffd3137208 */ /* 0x000fe20000000000 */
[----:B------:R-:W-:Y:S01]  /*9740*/  MUFU.EX2 R34, R34 ;  /* 0x0000002200227308 */ /* 0x000fe20000000800 */
[----:B------:R-:W-:Y:S01]  /*9750*/  PRMT R5, R12, 0x5410, R5 ;  /* 0x000054100c057816 */ /* 0x000fe20000000005 */
[----:B------:R-:W-:Y:S01]  /*9760*/  FADD.FTZ R12, R164, -R17 ;  /* 0x80000011a40c7221 */ /* 0x000fe20000010000 */
[----:B------:R-:W-:Y:S01]  /*9770*/  FFMA.FTZ R32, R40, UR4, -R198 ;  /* 0x0000000428207c23 */ /* 0x000fe200080108c6 */
[----:B------:R-:W-:-:S04]  /*9780*/  IMAD.MOV.U32 R164, RZ, RZ, R18 ;  /* 0x000000ffffa47224 */ /* 0x000fc800078e0012 */
[----:B------:R-:W-:Y:S01]  /*9790*/  MUFU.EX2 R33, R33 ;  /* 0x0000002100217308 */ /* 0x000fe20000000800 */
[----:B------:R-:W-:Y:S01]  /*97a0*/  FFMA.FTZ R40, R41, UR4, -R198 ;  /* 0x0000000429287c23 */ /* 0x000fe200080108c6 */
[----:B------:R-:W-:Y:S01]  /*97b0*/  FSEL R17, R224, RZ, P4 ;  /* 0x000000ffe0117208 */ /* 0x000fe20002000000 */
[----:B------:R-:W-:-:S05]  /*97c0*/  FADD.FTZ R18, R0, -R19 ;  /* 0x8000001300127221 */ /* 0x000fca0000010000 */
[----:B------:R-:W2:Y:S01]  /*97d0*/  MUFU.EX2 R3, R3 ;  /* 0x0000000300037308 */ /* 0x000ea20000000800 */
[----:B-1----:R-:W-:Y:S01]  /*97e0*/  LOP3.LUT R8, R8, 0xff, RZ, 0xc0, !PT ;  /* 0x000000ff08087812 */ /* 0x002fe200078ec0ff */
[--C-:B------:R-:W-:Y:S01]  /*97f0*/  FFMA.FTZ R41, R48, UR4, -R195.reuse ;  /* 0x0000000430297c23 */ /* 0x100fe200080108c3 */
[----:B------:R-:W-:-:S05]  /*9800*/  FFMA.FTZ R0, R206, UR4, -R195 ;  /* 0x00000004ce007c23 */ /* 0x000fca00080108c3 */
[----:B------:R-:W1:Y:S01]  /*9810*/  MUFU.EX2 R38, R38 ;  /* 0x0000002600267308 */ /* 0x000e620000000800 */
[----:B------:R-:W-:Y:S01]  /*9820*/  FMUL.FTZ R200, R225, UR4 ;  /* 0x00000004e1c87c20 */ /* 0x000fe20008410000 */
[----:B------:R-:W-:Y:S01]  /*9830*/  FADD.FTZ R17, R2, -R17 ;  /* 0x8000001102117221 */ /* 0x000fe20000010000 */
[----:B------:R-:W-:-:S05]  /*9840*/  IMAD R2, R8, 0x10000, R8 ;  /* 0x0001000008027824 */ /* 0x000fca00078e0208 */
[----:B------:R-:W-:Y:S01]  /*9850*/  MUFU.EX2 R37, R37 ;  /* 0x0000002500257308 */ /* 0x000fe20000000800 */
[----:B------:R-:W-:-:S07]  /*9860*/  FSEL R200, R200, RZ, P5 ;  /* 0x000000ffc8c87208 */ /* 0x000fce0002800000 */
[----:B------:R-:W3:Y:S01]  /*9870*/  MUFU.EX2 R36, R36 ;  /* 0x0000002400247308 */ /* 0x000ee20000000800 */
[--C-:B------:R-:W-:Y:S01]  /*9880*/  HSET2.LE.AND R9, R9, R2.reuse, PT ;  /* 0x0000000209097233 */ /* 0x100fe20003803000 */
[----:B------:R-:W-:Y:S01]  /*9890*/  FFMA.FTZ R43, R43, UR4, -R200 ;  /* 0x000000042b2b7c23 */ /* 0x000fe200080108c8 */
[----:B------:R-:W-:-:S05]  /*98a0*/  HSET2.LE.AND R8, R15, R2, PT ;  /* 0x000000020f087233 */ /* 0x000fca0003803000 */
[----:B------:R-:W-:Y:S01]  /*98b0*/  MUFU.EX2 R41, R41 ;  /* 0x0000002900297308 */ /* 0x000fe20000000800 */
[----:B--2---:R-:W-:Y:S01]  /*98c0*/  F2FP.BF16.F32.PACK_AB R10, R3, R33 ;  /* 0x00000021030a723e */ /* 0x004fe200000010ff */
[----:B------:R-:W-:-:S06]  /*98d0*/  FFMA.FTZ R42, R35, UR4, -R200 ;  /* 0x00000004232a7c23 */ /* 0x000fcc00080108c8 */
[----:B------:R-:W2:Y:S01]  /*98e0*/  MUFU.EX2 R0, R0 ;  /* 0x0000000000007308 */ /* 0x000ea20000000800 */
[----:B-1----:R-:W-:Y:S02]  /*98f0*/  F2FP.BF16.F32.PACK_AB R15, R38, R34 ;  /* 0x00000022260f723e */ /* 0x002fe400000010ff */
[----:B------:R-:W-:-:S05]  /*9900*/  LOP3.LUT R9, R10, R9, RZ, 0xc0, !PT ;  /* 0x000000090a097212 */ /* 0x000fca00078ec0ff */
[----:B------:R-:W-:Y:S01]  /*9910*/  MUFU.EX2 R40, R40 ;  /* 0x0000002800287308 */ /* 0x000fe20000000800 */
[----:B------:R-:W-:Y:S02]  /*9920*/  LOP3.LUT R8, R15, R8, RZ, 0xc0, !PT ;  /* 0x000000080f087212 */ /* 0x000fe400078ec0ff */
[----:B------:R-:W-:-:S05]  /*9930*/  HSET2.LE.AND R10, R11, R2, PT ;  /* 0x000000020b0a7233 */ /* 0x000fca0003803000 */
[----:B------:R-:W1:Y:S01]  /*9940*/  MUFU.EX2 R39, R39 ;  /* 0x0000002700277308 */ /* 0x000e620000000800 */
[----:B------:R-:W-:Y:S01]  /*9950*/  LOP3.LUT R15, R6, 0xff00ff, RZ, 0xc0, !PT ;  /* 0x00ff00ff060f7812 */ /* 0x000fe200078ec0ff */
[--C-:B------:R-:W-:Y:S01]  /*9960*/  FFMA.FTZ R46, R45, UR4, -R200.reuse ;  /* 0x000000042d2e7c23 */ /* 0x100fe200080108c8 */
[----:B---3--:R-:W-:Y:S01]  /*9970*/  F2FP.BF16.F32.PACK_AB R11, R36, R37 ;  /* 0x00000025240b723e */ /* 0x008fe200000010ff */
[----:B------:R-:W-:-:S04]  /*9980*/  FFMA.FTZ R35, R44, UR4, -R200 ;  /* 0x000000042c237c23 */ /* 0x000fc800080108c8 */
[----:B------:R-:W-:Y:S01]  /*9990*/  MUFU.EX2 R43, R43 ;  /* 0x0000002b002b7308 */ /* 0x000fe20000000800 */
[----:B------:R-:W-:Y:S02]  /*99a0*/  LOP3.LUT R10, R11, R10, RZ, 0xc0, !PT ;  /* 0x0000000a0b0a7212 */ /* 0x000fe400078ec0ff */
[----:B------:R-:W-:-:S05]  /*99b0*/  HSET2.LE.AND R11, R15, R2, PT ;  /* 0x000000020f0b7233 */ /* 0x000fca0003803000 */
[----:B------:R-:W3:Y:S01]  /*99c0*/  MUFU.EX2 R42, R42 ;  /* 0x0000002a002a7308 */ /* 0x000ee20000000800 */
[----:B--2---:R-:W-:Y:S02]  /*99d0*/  F2FP.BF16.F32.PACK_AB R6, R0, R41 ;  /* 0x000000290006723e */ /* 0x004fe400000010ff */
[----:B------:R-:W-:Y:S02]  /*99e0*/  LOP3.LUT R15, R4, 0xff00ff, RZ, 0xc0, !PT ;  /* 0x00ff00ff040f7812 */ /* 0x000fe400078ec0ff */
[----:B------:R-:W-:-:S03]  /*99f0*/  LOP3.LUT R11, R6, R11, RZ, 0xc0, !PT ;  /* 0x0000000b060b7212 */ /* 0x000fc600078ec0ff */
[----:B------:R-:W-:Y:S01]  /*9a00*/  MUFU.EX2 R197, R197 ;  /* 0x000000c500c57308 */ /* 0x000fe20000000800 */
[----:B------:R-:W-:Y:S02]  /*9a10*/  HSET2.LE.AND R6, R7, R2, PT ;  /* 0x0000000207067233 */ /* 0x000fe40003803000 */
[----:B-1----:R-:W-:-:S05]  /*9a20*/  F2FP.BF16.F32.PACK_AB R7, R39, R40 ;  /* 0x000000282707723e */ /* 0x002fca00000010ff */
[----:B------:R-:W1:Y:S08]  /*9a30*/  MUFU.EX2 R32, R32 ;  /* 0x0000002000207308 */ /* 0x000e700000000800 */
[----:B------:R-:W-:Y:S08]  /*9a40*/  MUFU.EX2 R46, R46 ;  /* 0x0000002e002e7308 */ /* 0x000ff00000000800 */
[----:B------:R-:W2:Y:S01]  /*9a50*/  MUFU.EX2 R35, R35 ;  /* 0x0000002300237308 */ /* 0x000ea20000000800 */
[----:B------:R-:W-:-:S02]  /*9a60*/  LOP3.LUT R6, R7, R6, RZ, 0xc0, !PT ;  /* 0x0000000607067212 */ /* 0x000fc400078ec0ff */
[--C-:B------:R-:W-:Y:S01]  /*9a70*/  HSET2.LE.AND R7, R15, R2.reuse, PT ;  /* 0x000000020f077233 */ /* 0x100fe20003803000 */
[----:B------:R-:W-:Y:S01]  /*9a80*/  ULEA UR5, UR12, UR5, 0x18 ;  /* 0x000000050c057291 */ /* 0x000fe2000f8ec0ff */
[----:B---3--:R-:W-:Y:S01]  /*9a90*/  F2FP.BF16.F32.PACK_AB R4, R42, R43 ;  /* 0x0000002b2a04723e */ /* 0x008fe200000010ff */
[----:B------:R-:W-:Y:S01]  /*9aa0*/  FMUL.FTZ R202, R12, UR4 ;  /* 0x000000040cca7c20 */ /* 0x000fe20008410000 */
[--C-:B------:R-:W-:Y:S02]  /*9ab0*/  HSET2.LE.AND R5, R5, R2.reuse, PT ;  /* 0x0000000205057233 */ /* 0x100fe40003803000 */
[----:B------:R-:W-:Y:S02]  /*9ac0*/  LOP3.LUT R7, R4, R7, RZ, 0xc0, !PT ;  /* 0x0000000704077212 */ /* 0x000fe400078ec0ff */
[----:B------:R-:W-:Y:S02]  /*9ad0*/  HSET2.LE.AND R4, R13, R2, PT ;  /* 0x000000020d047233 */ /* 0x000fe40003803000 */
[----:B-1----:R-:W-:-:S02]  /*9ae0*/  F2FP.BF16.F32.PACK_AB R13, R32, R197 ;  /* 0x000000c5200d723e */ /* 0x002fc400000010ff */
[----:B------:R-:W-:Y:S02]  /*9af0*/  LEA R210, R229, UR5, 0x1 ;  /* 0x00000005e5d27c11 */ /* 0x000fe4000f8e08ff */
[----:B--2---:R-:W-:Y:S02]  /*9b00*/  F2FP.BF16.F32.PACK_AB R12, R35, R46 ;  /* 0x0000002e230c723e */ /* 0x004fe400000010ff */
[----:B------:R-:W-:Y:S02]  /*9b10*/  LOP3.LUT R4, R13, R4, RZ, 0xc0, !PT ;  /* 0x000000040d047212 */ /* 0x000fe400078ec0ff */
[----:B------:R-:W-:Y:S02]  /*9b20*/  LOP3.LUT R5, R12, R5, RZ, 0xc0, !PT ;  /* 0x000000050c057212 */ /* 0x000fe400078ec0ff */
[----:B------:R-:W1:Y:S01]  /*9b30*/  LDSM.16.MT88.4 R12, [R210+0x9000] ;  /* 0x00900000d20c783b */ /* 0x000e620000004200 */
[----:B------:R-:W-:Y:S01]  /*9b40*/  FMUL.FTZ R16, R16, UR4 ;  /* 0x0000000410107c20 */ /* 0x000fe20008410000 */
[----:B------:R-:W-:Y:S01]  /*9b50*/  FMUL.FTZ R17, R17, UR4 ;  /* 0x0000000411117c20 */ /* 0x000fe20008410000 */
[----:B------:R-:W-:Y:S01]  /*9b60*/  FMUL.FTZ R18, R18, UR4 ;  /* 0x0000000412127c20 */ /* 0x000fe20008410000 */
[----:B------:R-:W2:Y:S08]  /*9b70*/  MUFU.EX2 R202, R202 ;  /* 0x000000ca00ca7308 */ /* 0x000eb00000000800 */
[----:B------:R-:W3:Y:S08]  /*9b80*/  MUFU.EX2 R47, R16 ;  /* 0x00000010002f7308 */ /* 0x000ef00000000800 */
[----:B------:R-:W4:Y:S08]  /*9b90*/  MUFU.EX2 R45, R17 ;  /* 0x00000011002d7308 */ /* 0x000f300000000800 */
[----:B------:R-:W1:Y:S01]  /*9ba0*/  MUFU.EX2 R44, R18 ;  /* 0x00000012002c7308 */ /* 0x000e620000000800 */
[-C--:B--2---:R-:W-:Y:S01]  /*9bb0*/  FMUL.FTZ R160, R160, R202.reuse ;  /* 0x000000caa0a07220 */ /* 0x084fe20000410000 */
[----:B------:R-:W-:Y:S01]  /*9bc0*/  FMUL.FTZ R161, R161, R202 ;  /* 0x000000caa1a17220 */ /* 0x000fe20000410000 */
[-C--:B---3--:R-:W-:Y:S01]  /*9bd0*/  FMUL.FTZ R162, R162, R47.reuse ;  /* 0x0000002fa2a27220 */ /* 0x088fe20000410000 */
[----:B------:R-:W-:Y:S01]  /*9be0*/  FMUL.FTZ R163, R163, R47 ;  /* 0x0000002fa3a37220 */ /* 0x000fe20000410000 */
[-C--:B----4-:R-:W-:Y:S01]  /*9bf0*/  FMUL.FTZ R156, R156, R45.reuse ;  /* 0x0000002d9c9c7220 */ /* 0x090fe20000410000 */
[----:B------:R-:W-:Y:S01]  /*9c00*/  FMUL.FTZ R157, R157, R45 ;  /* 0x0000002d9d9d7220 */ /* 0x000fe20000410000 */
[-C--:B-1----:R-:W-:Y:S01]  /*9c10*/  FMUL.FTZ R158, R158, R44.reuse ;  /* 0x0000002c9e9e7220 */ /* 0x082fe20000410000 */
[----:B------:R-:W-:-:S03]  /*9c20*/  FMUL.FTZ R159, R159, R44 ;  /* 0x0000002c9f9f7220 */ /* 0x000fc60000410000 */
[-C--:B------:R-:W-:Y:S01]  /*9c30*/  HMMA.16816.F32.BF16 R160, R4, R12.reuse, R160 ;  /* 0x0000000c04a0723c */ /* 0x080fe200000418a0 */
[-C--:B------:R-:W-:Y:S01]  /*9c40*/  FMUL.FTZ R152, R152, R45.reuse ;  /* 0x0000002d98987220 */ /* 0x080fe20000410000 */
[----:B------:R-:W-:Y:S01]  /*9c50*/  FMUL.FTZ R153, R153, R45 ;  /* 0x0000002d99997220 */ /* 0x000fe20000410000 */
[-C--:B------:R-:W-:Y:S01]  /*9c60*/  FMUL.FTZ R154, R154, R44.reuse ;  /* 0x0000002c9a9a7220 */ /* 0x080fe20000410000 */
[----:B------:R-:W-:Y:S01]  /*9c70*/  FMUL.FTZ R155, R155, R44 ;  /* 0x0000002c9b9b7220 */ /* 0x000fe20000410000 */
[-C--:B------:R-:W-:Y:S01]  /*9c80*/  FMUL.FTZ R148, R148, R202.reuse ;  /* 0x000000ca94947220 */ /* 0x080fe20000410000 */
[----:B------:R-:W-:Y:S01]  /*9c90*/  FMUL.FTZ R149, R149, R202 ;  /* 0x000000ca95957220 */ /* 0x000fe20000410000 */
[-C--:B------:R-:W-:Y:S01]  /*9ca0*/  FMUL.FTZ R150, R150, R47.reuse ;  /* 0x0000002f96967220 */ /* 0x080fe20000410000 */
[----:B------:R-:W-:Y:S01]  /*9cb0*/  HMMA.16816.F32.BF16 R156, R8, R12, R156 ;  /* 0x0000000c089c723c */ /* 0x000fe2000004189c */
[C---:B------:R-:W-:Y:S02]  /*9cc0*/  VIADD R12, R210.reuse, 0x9000 ;  /* 0x00009000d20c7836 */ /* 0x040fe40000000000 */
[----:B------:R-:W-:Y:S01]  /*9cd0*/  FMUL.FTZ R151, R151, R47 ;  /* 0x0000002f97977220 */ /* 0x000fe20000410000 */
[----:B------:R-:W-:-:S02]  /*9ce0*/  VIADD R48, R210, 0x9020 ;  /* 0x00009020d2307836 */ /* 0x000fc40000000000 */
[-C--:B------:R-:W-:Y:S01]  /*9cf0*/  FMUL.FTZ R68, R68, R202.reuse ;  /* 0x000000ca44447220 */ /* 0x080fe20000410000 */
[----:B------:R-:W-:Y:S02]  /*9d00*/  @P6 VIADD R48, R12, 0xffffffe0 ;  /* 0xffffffe00c306836 */ /* 0x000fe40000000000 */
[-C--:B------:R-:W-:Y:S01]  /*9d10*/  FMUL.FTZ R69, R69, R202.reuse ;  /* 0x000000ca45457220 */ /* 0x080fe20000410000 */
[-C--:B------:R-:W-:Y:S01]  /*9d20*/  FMUL.FTZ R70, R70, R47.reuse ;  /* 0x0000002f46467220 */ /* 0x080fe20000410000 */
[-C--:B------:R-:W-:Y:S01]  /*9d30*/  HMMA.16816.F32.BF16 R152, R8, R14.reuse, R152 ;  /* 0x0000000e0898723c */ /* 0x080fe20000041898 */
[----:B------:R-:W-:Y:S01]  /*9d40*/  FMUL.FTZ R71, R71, R47 ;  /* 0x0000002f47477220 */ /* 0x000fe20000410000 */
[-C--:B------:R-:W-:Y:S01]  /*9d50*/  FMUL.FTZ R72, R72, R45.reuse ;  /* 0x0000002d48487220 */ /* 0x080fe20000410000 */
[-C--:B------:R-:W-:Y:S01]  /*9d60*/  FMUL.FTZ R73, R73, R45.reuse ;  /* 0x0000002d49497220 */ /* 0x080fe20000410000 */
[-C--:B------:R-:W-:Y:S01]  /*9d70*/  FMUL.FTZ R76, R76, R45.reuse ;  /* 0x0000002d4c4c7220 */ /* 0x080fe20000410000 */
[----:B------:R-:W-:Y:S01]  /*9d80*/  FMUL.FTZ R77, R77, R45 ;  /* 0x0000002d4d4d7220 */ /* 0x000fe20000410000 */
[-C--:B------:R-:W-:Y:S01]  /*9d90*/  FMUL.FTZ R80, R80, R202.reuse ;  /* 0x000000ca50507220 */ /* 0x080fe20000410000 */
[----:B------:R-:W-:Y:S01]  /*9da0*/  FMUL.FTZ R81, R81, R202 ;  /* 0x000000ca51517220 */ /* 0x000fe20000410000 */
[C---:B------:R-:W-:Y:S01]  /*9db0*/  HMMA.16816.F32.BF16 R148, R4.reuse, R14, R148 ;  /* 0x0000000e0494723c */ /* 0x040fe20000041894 */
[----:B------:R-:W1:Y:S01]  /*9dc0*/  LDSM.16.MT88.4 R12, [R48] ;  /* 0x00000000300c783b */ /* 0x000e620000004200 */
[-C--:B------:R-:W-:Y:S01]  /*9dd0*/  FMUL.FTZ R74, R74, R44.reuse ;  /* 0x0000002c4a4a7220 */ /* 0x080fe20000410000 */
[-C--:B------:R-:W-:Y:S01]  /*9de0*/  FMUL.FTZ R75, R75, R44.reuse ;  /* 0x0000002c4b4b7220 */ /* 0x080fe20000410000 */
[-C--:B------:R-:W-:Y:S01]  /*9df0*/  FMUL.FTZ R78, R78, R44.reuse ;  /* 0x0000002c4e4e7220 */ /* 0x080fe20000410000 */
[----:B------:R-:W-:Y:S01]  /*9e00*/  FMUL.FTZ R79, R79, R44 ;  /* 0x0000002c4f4f7220 */ /* 0x000fe20000410000 */
[-C--:B------:R-:W-:Y:S01]  /*9e10*/  FMUL.FTZ R82, R82, R47.reuse ;  /* 0x0000002f52527220 */ /* 0x080fe20000410000 */
[-C--:B------:R-:W-:Y:S01]  /*9e20*/  FMUL.FTZ R83, R83, R47.reuse ;  /* 0x0000002f53537220 */ /* 0x080fe20000410000 */
[-C--:B------:R-:W-:Y:S01]  /*9e30*/  FMUL.FTZ R84, R84, R202.reuse ;  /* 0x000000ca54547220 */ /* 0x080fe20000410000 */
[-C--:B------:R-:W-:Y:S01]  /*9e40*/  FMUL.FTZ R85, R85, R202.reuse ;  /* 0x000000ca55557220 */ /* 0x080fe20000410000 */
[-C--:B------:R-:W-:Y:S01]  /*9e50*/  FMUL.FTZ R86, R86, R47.reuse ;  /* 0x0000002f56567220 */ /* 0x080fe20000410000 */
[----:B------:R-:W-:Y:S01]  /*9e60*/  FMUL.FTZ R87, R87, R47 ;  /* 0x0000002f57577220 */ /* 0x000fe20000410000 */
        /* <DEDUP_REMOVED lines=17> */
[----:B------:R-:W-:Y:S01]  /*9f80*/  FMUL.FTZ R113, R113, R202 ;  /* 0x000000ca71717220 */ /* 0x000fe20000410000 */
[-C--:B------:R-:W-:Y:S01]  /*9f90*/  FMUL.FTZ R114, R114, R47.reuse ;  /* 0x0000002f72727220 */ /* 0x080fe20000410000 */
[----:B------:R-:W-:Y:S01]  /*9fa0*/  FMUL.FTZ R115, R115, R47 ;  /* 0x0000002f73737220 */ /* 0x000fe20000410000 */
[----:B------:R-:W-:Y:S01]  /*9fb0*/  LDSM.16.MT88.4 R16, [R210+0xb000] ;  /* 0x00b00000d210783b */ /* 0x000fe20000004200 */
[-C--:B-1----:R-:W-:Y:S08]  /*9fc0*/  HMMA.16816.F32.BF16 R68, R4, R12.reuse, R68 ;  /* 0x0000000c0444723c */ /* 0x082ff00000041844 */
[C---:B------:R-:W-:Y:S08]  /*9fd0*/  HMMA.16816.F32.BF16 R72, R8.reuse, R12, R72 ;  /* 0x0000000c0848723c */ /* 0x040ff00000041848 */
[-C--:B------:R-:W-:Y:S08]  /*9fe0*/  HMMA.16816.F32.BF16 R76, R8, R14.reuse, R76 ;  /* 0x0000000e084c723c */ /* 0x080ff0000004184c */
[C---:B------:R-:W-:Y:S01]  /*9ff0*/  HMMA.16816.F32.BF16 R80, R4.reuse, R14, R80 ;  /* 0x0000000e0450723c */ /* 0x040fe20000041850 */
[----:B------:R-:W1:Y:S01]  /*a000*/  LDSM.16.MT88.4 R12, [R210+0xa000] ;  /* 0x00a00000d20c783b */ /* 0x000e620000004200 */
[-C--:B------:R-:W-:Y:S01]  /*a010*/  FMUL.FTZ R90, R90, R44.reuse ;  /* 0x0000002c5a5a7220 */ /* 0x080fe20000410000 */
[-C--:B------:R-:W-:Y:S01]  /*a020*/  FMUL.FTZ R91, R91, R44.reuse ;  /* 0x0000002c5b5b7220 */ /* 0x080fe20000410000 */
[-C--:B------:R-:W-:Y:S01]  /*a030*/  FMUL.FTZ R94, R94, R44.reuse ;  /* 0x0000002c5e5e7220 */ /* 0x080fe20000410000 */
[-C--:B------:R-:W-:Y:S01]  /*a040*/  FMUL.FTZ R95, R95, R44.reuse ;  /* 0x0000002c5f5f7220 */ /* 0x080fe20000410000 */
[-C--:B------:R-:W-:Y:S01]  /*a050*/  FMUL.FTZ R106, R106, R44.reuse ;  /* 0x0000002c6a6a7220 */ /* 0x080fe20000410000 */
[-C--:B------:R-:W-:Y:S01]  /*a060*/  FMUL.FTZ R107, R107, R44.reuse ;  /* 0x0000002c6b6b7220 */ /* 0x080fe20000410000 */
[-C--:B-1----:R-:W-:Y:S08]  /*a070*/  HMMA.16816.F32.BF16 R84, R4, R12.reuse, R84 ;  /* 0x0000000c0454723c */ /* 0x082ff00000041854 */
[C---:B------:R-:W-:Y:S08]  /*a080*/  HMMA.16816.F32.BF16 R88, R8.reuse, R12, R88 ;  /* 0x0000000c0858723c */ /* 0x040ff00000041858 */
[-C--:B------:R-:W-:Y:S08]  /*a090*/  HMMA.16816.F32.BF16 R92, R8, R14.reuse, R92 ;  /* 0x0000000e085c723c */ /* 0x080ff0000004185c */
[----:B------:R-:W-:Y:S01]  /*a0a0*/  HMMA.16816.F32.BF16 R96, R4, R14, R96 ;  /* 0x0000000e0460723c */ /* 0x000fe20000041860 */
[----:B------:R-:W1:Y:S01]  /*a0b0*/  LDSM.16.MT88.4 R12, [R48+0x1000] ;  /* 0x00100000300c783b */ /* 0x000e620000004200 */
[-C--:B------:R-:W-:Y:S01]  /*a0c0*/  FMUL.FTZ R110, R110, R44.reuse ;  /* 0x0000002c6e6e7220 */ /* 0x080fe20000410000 */
[----:B------:R-:W-:Y:S01]  /*a0d0*/  FMUL.FTZ R111, R111, R44 ;  /* 0x0000002c6f6f7220 */ /* 0x000fe20000410000 */
[----:B------:R-:W-:-:S02]  /*a0e0*/  VIADD R206, R250, 0x1715609d ;  /* 0x1715609dface7836 */ /* 0x000fc40000000000 */
[-C--:B------:R-:W-:Y:S01]  /*a0f0*/  FMUL.FTZ R116, R116, R45.reuse ;  /* 0x0000002d74747220 */ /* 0x080fe20000410000 */
[-C--:B------:R-:W-:Y:S01]  /*a100*/  FMUL.FTZ R117, R117, R45.reuse ;  /* 0x0000002d75757220 */ /* 0x080fe20000410000 */
[----:B------:R-:W-:Y:S01]  /*a110*/  FMUL.FTZ R118, R118, R44 ;  /* 0x0000002c76767220 */ /* 0x000fe20000410000 */
[-C--:B-1----:R-:W-:Y:S08]  /*a120*/  HMMA.16816.F32.BF16 R100, R4, R12.reuse, R100 ;  /* 0x0000000c0464723c */ /* 0x082ff00000041864 */
[C---:B------:R-:W-:Y:S08]  /*a130*/  HMMA.16816.F32.BF16 R104, R8.reuse, R12, R104 ;  /* 0x0000000c0868723c */ /* 0x040ff00000041868 */
[-C--:B------:R-:W-:Y:S08]  /*a140*/  HMMA.16816.F32.BF16 R108, R8, R14.reuse, R108 ;  /* 0x0000000e086c723c */ /* 0x080ff0000004186c */
[----:B------:R-:W-:Y:S01]  /*a150*/  HMMA.16816.F32.BF16 R112, R4, R14, R112 ;  /* 0x0000000e0470723c */ /* 0x000fe20000041870 */
[----:B------:R-:W1:Y:S01]  /*a160*/  LDSM.16.MT88.4 R12, [R48+0x2000] ;  /* 0x00200000300c783b */ /* 0x000e620000004200 */
[----:B------:R-:W-:Y:S01]  /*a170*/  LOP3.LUT R24, R206, R24, R189, 0x96, !PT ;  /* 0x00000018ce187212 */ /* 0x000fe200078e96bd */
[-C--:B------:R-:W-:Y:S01]  /*a180*/  FMUL.FTZ R119, R119, R44.reuse ;  /* 0x0000002c77777220 */ /* 0x080fe20000410000 */
        /* <DEDUP_REMOVED lines=11> */
[----:B------:R-:W-:Y:S01]  /*a240*/  FMUL.FTZ R131, R131, R44 ;  /* 0x0000002c83837220 */ /* 0x000fe20000410000 */
[----:B------:R-:W-:Y:S01]  /*a250*/  LOP3.LUT R66, R206, R190, R67, 0x96, !PT ;  /* 0x000000bece427212 */ /* 0x000fe200078e9643 */
[----:B------:R-:W-:Y:S01]  /*a260*/  IMAD.WIDE.U32 R24, R24, -0x2daee0ad, RZ ;  /* 0xd2511f5318187825 */ /* 0x000fe200078e00ff */
[C---:B------:R-:W-:Y:S03]  /*a270*/  HMMA.16816.F32.BF16 R116, R8.reuse, R16, R116 ;  /* 0x000000100874723c */ /* 0x040fe60000041874 */
[-C--:B------:R-:W-:Y:S01]  /*a280*/  FMUL.FTZ R144, R144, R202.reuse ;  /* 0x000000ca90907220 */ /* 0x080fe20000410000 */
[-C--:B------:R-:W-:Y:S01]  /*a290*/  FMUL.FTZ R145, R145, R202.reuse ;  /* 0x000000ca91917220 */ /* 0x080fe20000410000 */
[-C--:B------:R-:W-:Y:S01]  /*a2a0*/  FMUL.FTZ R146, R146, R47.reuse ;  /* 0x0000002f92927220 */ /* 0x080fe20000410000 */
[-C--:B------:R-:W-:Y:S01]  /*a2b0*/  FMUL.FTZ R147, R147, R47.reuse ;  /* 0x0000002f93937220 */ /* 0x080fe20000410000 */
[-C--:B------:R-:W-:Y:S01]  /*a2c0*/  FMUL.FTZ R120, R120, R202.reuse ;  /* 0x000000ca78787220 */ /* 0x080fe20000410000 */
[-C--:B------:R-:W-:Y:S01]  /*a2d0*/  FMUL.FTZ R121, R121, R202.reuse ;  /* 0x000000ca79797220 */ /* 0x080fe20000410000 */
[----:B------:R-:W-:Y:S01]  /*a2e0*/  HMMA.16816.F32.BF16 R140, R8, R18, R140 ;  /* 0x00000012088c723c */ /* 0x000fe2000004188c */
        /* <DEDUP_REMOVED lines=10> */
[----:B------:R-:W-:-:S02]  /*a390*/  VIADD R229, R251, 0x646e171e ;  /* 0x646e171efbe57836 */ /* 0x000fc40000000000 */
[----:B------:R-:W-:Y:S01]  /*a3a0*/  IMAD.WIDE.U32 R66, R66, -0x2daee0ad, RZ ;  /* 0xd2511f5342427825 */ /* 0x000fe200078e00ff */
[C---:B-1----:R-:W-:Y:S08]  /*a3b0*/  HMMA.16816.F32.BF16 R124, R8.reuse, R12, R124 ;  /* 0x0000000c087c723c */ /* 0x042ff0000004187c */
[----:B------:R-:W-:Y:S01]  /*a3c0*/  HMMA.16816.F32.BF16 R128, R8, R14, R128 ;  /* 0x0000000e0880723c */ /* 0x000fe20000041880 */
[----:B------:R-:W-:Y:S01]  /*a3d0*/  IMAD.MOV.U32 R10, RZ, RZ, R24 ;  /* 0x000000ffff0a7224 */ /* 0x000fe200078e0018 */
[----:B------:R-:W-:-:S02]  /*a3e0*/  PRMT R11, R24, 0x7771, RZ ;  /* 0x00007771180b7816 */ /* 0x000fc400000000ff */
[----:B------:R-:W-:Y:S02]  /*a3f0*/  LOP3.LUT R26, R229, R26, R67, 0x96, !PT ;  /* 0x0000001ae51a7212 */ /* 0x000fe400078e9643 */
[----:B------:R-:W-:Y:S02]  /*a400*/  LOP3.LUT R10, R10, 0xff, RZ, 0xc0, !PT ;  /* 0x000000ff0a0a7812 */ /* 0x000fe400078ec0ff */
[----:B------:R-:W-:Y:S01]  /*a410*/  HMMA.16816.F32.BF16 R144, R4, R16, R144 ;  /* 0x000000100490723c */ /* 0x000fe20000041890 */
[----:B------:R-:W-:Y:S01]  /*a420*/  PRMT R8, R24, 0x7772, RZ ;  /* 0x0000777218087816 */ /* 0x000fe200000000ff */
[----:B------:R-:W-:Y:S01]  /*a430*/  FFMA.FTZ R189, R59, UR4, -R200 ;  /* 0x000000043bbd7c23 */ /* 0x000fe200080108c8 */
[----:B------:R-:W-:Y:S01]  /*a440*/  PRMT R11, R10, 0x5410, R11 ;  /* 0x000054100a0b7816 */ /* 0x000fe2000000000b */
[----:B------:R-:W-:Y:S01]  /*a450*/  FFMA.FTZ R59, R21, UR4, -R196 ;  /* 0x00000004153b7c23 */ /* 0x000fe200080108c4 */
[----:B------:R-:W-:-:S03]  /*a460*/  PRMT R9, R66, 0x7773, RZ ;  /* 0x0000777342097816 */ /* 0x000fc600000000ff */
[----:B------:R-:W-:Y:S01]  /*a470*/  HMMA.16816.F32.BF16 R120, R4, R18, R120 ;  /* 0x000000120478723c */ /* 0x000fe20000041878 */
[----:B------:R-:W-:-:S07]  /*a480*/  PRMT R10, R26, 0x7632, R10 ;  /* 0x000076321a0a7816 */ /* 0x000fce000000000a */
[----:B------:R-:W-:Y:S01]  /*a490*/  HMMA.16816.F32.BF16 R136, R4, R12, R136 ;  /* 0x0000000c0488723c */ /* 0x000fe20000041888 */
[----:B------:R-:W-:Y:S01]  /*a4a0*/  IMAD.MOV.U32 R12, RZ, RZ, R66 ;  /* 0x000000ffff0c7224 */ /* 0x000fe200078e0042 */
[----:B------:R-:W-:-:S06]  /*a4b0*/  LOP3.LUT R10, R10, 0xff, RZ, 0xc0, !PT ;  /* 0x000000ff0a0a7812 */ /* 0x000fcc00078ec0ff */
[----:B------:R-:W-:Y:S01]  /*a4c0*/  HMMA.16816.F32.BF16 R132, R4, R14, R132 ;  /* 0x0000000e0484723c */ /* 0x000fe20000041884 */
[----:B------:R-:W-:Y:S01]  /*a4d0*/  PRMT R5, R24, 0x7773, RZ ;  /* 0x0000777318057816 */ /* 0x000fe200000000ff */
[----:B------:R-:W-:Y:S01]  /*a4e0*/  MUFU.EX2 R59, R59 ;  /* 0x0000003b003b7308 */ /* 0x000fe20000000800 */
[C---:B------:R-:W-:Y:S01]  /*a4f0*/  PRMT R7, R66.reuse, 0x7771, RZ ;  /* 0x0000777142077816 */ /* 0x040fe200000000ff */
[----:B------:R-:W-:Y:S01]  /*a500*/  FFMA.FTZ R191, R57, UR4, -R198 ;  /* 0x0000000439bf7c23 */ /* 0x000fe200080108c6 */
[----:B------:R-:W-:Y:S01]  /*a510*/  PRMT R6, R66, 0x7772, RZ ;  /* 0x0000777242067816 */ /* 0x000fe200000000ff */
[----:B------:R-:W-:Y:S01]  /*a520*/  FFMA.FTZ R66, R60, UR4, -R196 ;  /* 0x000000043c427c23 */ /* 0x000fe200080108c4 */
[----:B------:R-:W-:Y:S01]  /*a530*/  LOP3.LUT R4, R229, R182, R25, 0x96, !PT ;  /* 0x000000b6e5047212 */ /* 0x000fe200078e9619 */
[----:B------:R-:W-:Y:S01]  /*a540*/  FFMA.FTZ R180, R180, UR4, -R198 ;  /* 0x00000004b4b47c23 */ /* 0x000fe200080108c6 */
[----:B------:R-:W-:Y:S01]  /*a550*/  PRMT R8, R8, 0x5410, R5 ;  /* 0x0000541008087816 */ /* 0x000fe20000000005 */
[----:B------:R-:W-:Y:S01]  /*a560*/  FFMA.FTZ R183, R166, UR4, -R200 ;  /* 0x00000004a6b77c23 */ /* 0x000fe200080108c8 */
[----:B------:R-:W-:Y:S01]  /*a570*/  SHF.R.U32.HI R5, RZ, 0x18, R26 ;  /* 0x00000018ff057819 */ /* 0x000fe2000001161a */
[----:B------:R-:W1:Y:S01]  /*a580*/  LDSM.16.MT88.4 R16, [R210+0x9400] ;  /* 0x00940000d210783b */ /* 0x000e620000004200 */
[----:B------:R-:W-:Y:S01]  /*a590*/  LOP3.LUT R21, R4, 0xffff, RZ, 0xc0, !PT ;  /* 0x0000ffff04157812 */ /* 0x000fe200078ec0ff */
[--C-:B------:R-:W-:Y:S01]  /*a5a0*/  FFMA.FTZ R182, R61, UR4, -R198.reuse ;  /* 0x000000043db67c23 */ /* 0x100fe200080108c6 */
[----:B------:R-:W2:Y:S01]  /*a5b0*/  MUFU.EX2 R66, R66 ;  /* 0x0000004200427308 */ /* 0x000ea20000000800 */
[----:B------:R-:W-:Y:S01]  /*a5c0*/  FFMA.FTZ R61, R164, UR4, -R198 ;  /* 0x00000004a43d7c23 */ /* 0x000fe200080108c6 */
[----:B------:R-:W-:Y:S01]  /*a5d0*/  PRMT R5, R10, 0x5410, R5 ;  /* 0x000054100a057816 */ /* 0x000fe20000000005 */
[----:B------:R-:W-:Y:S01]  /*a5e0*/  FFMA.FTZ R164, R58, UR4, -R200 ;  /* 0x000000043aa47c23 */ /* 0x000fe200080108c8 */
[----:B------:R-:W-:Y:S01]  /*a5f0*/  SHF.R.U32.HI R21, RZ, 0x8, R21 ;  /* 0x00000008ff157819 */ /* 0x000fe20000011615 */
[--C-:B------:R-:W-:Y:S01]  /*a600*/  FFMA.FTZ R58, R22, UR4, -R195.reuse ;  /* 0x00000004163a7c23 */ /* 0x100fe200080108c3 */
[----:B------:R-:W-:Y:S01]  /*a610*/  LOP3.LUT R10, R4, 0xff, RZ, 0xc0, !PT ;  /* 0x000000ff040a7812 */ /* 0x000fe200078ec0ff */
[----:B------:R-:W-:Y:S01]  /*a620*/  FFMA.FTZ R57, R20, UR4, -R195 ;  /* 0x0000000414397c23 */ /* 0x000fe200080108c3 */
[----:B------:R-:W-:-:S02]  /*a630*/  PRMT R6, R6, 0x5410, R9 ;  /* 0x0000541006067816 */ /* 0x000fc40000000009 */
[----:B------:R-:W-:Y:S02]  /*a640*/  LOP3.LUT R12, R12, 0xff, RZ, 0xc0, !PT ;  /* 0x000000ff0c0c7812 */ /* 0x000fe400078ec0ff */
[----:B------:R-:W-:Y:S02]  /*a650*/  LOP3.LUT R9, R26, 0xffff, RZ, 0xc0, !PT ;  /* 0x0000ffff1a097812 */ /* 0x000fe400078ec0ff */
[----:B------:R-:W-:Y:S01]  /*a660*/  PRMT R21, R10, 0x5410, R21 ;  /* 0x000054100a157816 */ /* 0x000fe20000000015 */
[----:B------:R-:W-:Y:S01]  /*a670*/  MUFU.EX2 R180, R180 ;  /* 0x000000b400b47308 */ /* 0x000fe20000000800 */
[----:B------:R-:W-:Y:S01]  /*a680*/  PRMT R10, R4, 0x7632, R10 ;  /* 0x00007632040a7816 */ /* 0x000fe2000000000a */
[----:B------:R-:W-:Y:S01]  /*a690*/  FFMA.FTZ R60, R23, UR4, -R200 ;  /* 0x00000004173c7c23 */ /* 0x000fe200080108c8 */
[----:B------:R-:W-:Y:S02]  /*a6a0*/  PRMT R7, R12, 0x5410, R7 ;  /* 0x000054100c077816 */ /* 0x000fe40000000007 */
[----:B------:R-:W-:-:S03]  /*a6b0*/  SHF.R.U32.HI R12, RZ, 0x8, R9 ;  /* 0x00000008ff0c7819 */ /* 0x000fc60000011609 */
[----:B------:R-:W3:Y:S01]  /*a6c0*/  MUFU.EX2 R61, R61 ;  /* 0x0000003d003d7308 */ /* 0x000ee20000000800 */
[----:B------:R-:W-:Y:S02]  /*a6d0*/  SHF.R.U32.HI R9, RZ, 0x18, R4 ;  /* 0x00000018ff097819 */ /* 0x000fe40000011604 */
[----:B------:R-:W-:-:S05]  /*a6e0*/  LOP3.LUT R10, R10, 0xff, RZ, 0xc0, !PT ;  /* 0x000000ff0a0a7812 */ /* 0x000fca00078ec0ff */
[----:B------:R-:W-:Y:S01]  /*a6f0*/  MUFU.EX2 R58, R58 ;  /* 0x0000003a003a7308 */ /* 0x000fe20000000800 */
[----:B------:R-:W-:-:S07]  /*a700*/  PRMT R9, R10, 0x5410, R9 ;  /* 0x000054100a097816 */ /* 0x000fce0000000009 */
[----:B------:R-:W4:Y:S01]  /*a710*/  MUFU.EX2 R57, R57 ;  /* 0x0000003900397308 */ /* 0x000f220000000800 */
[----:B------:R-:W-:Y:S02]  /*a720*/  HSET2.LE.AND R10, R11, R2, PT ;  /* 0x000000020b0a7233 */ /* 0x000fe40003803000 */
[----:B------:R-:W-:Y:S02]  /*a730*/  LOP3.LUT R15, R8, 0xff00ff, RZ, 0xc0, !PT ;  /* 0x00ff00ff080f7812 */ /* 0x000fe400078ec0ff */
[----:B--2---:R-:W-:-:S03]  /*a740*/  F2FP.BF16.F32.PACK_AB R11, R59, R66 ;  /* 0x000000423b0b723e */ /* 0x004fc600000010ff */
[----:B------:R-:W-:Y:S01]  /*a750*/  MUFU.EX2 R183, R183 ;  /* 0x000000b700b77308 */ /* 0x000fe20000000800 */
[----:B------:R-:W-:-:S07]  /*a760*/  LOP3.LUT R10, R11, R10, RZ, 0xc0, !PT ;  /* 0x0000000a0b0a7212 */ /* 0x000fce00078ec0ff */
[----:B------:R-:W2:Y:S01]  /*a770*/  MUFU.EX2 R60, R60 ;  /* 0x0000003c003c7308 */ /* 0x000ea20000000800 */
[--C-:B------:R-:W-:Y:S02]  /*a780*/  HSET2.LE.AND R11, R15, R2.reuse, PT ;  /* 0x000000020f0b7233 */ /* 0x100fe40003803000 */
[----:B------:R-:W-:Y:S02]  /*a790*/  LOP3.LUT R15, R6, 0xff00ff, RZ, 0xc0, !PT ;  /* 0x00ff00ff060f7812 */ /* 0x000fe400078ec0ff */
[----:B------:R-:W-:Y:S02]  /*a7a0*/  HSET2.LE.AND R6, R7, R2, PT ;  /* 0x0000000207067233 */ /* 0x000fe40003803000 */
[----:B---3--:R-:W-:Y:S02]  /*a7b0*/  F2FP.BF16.F32.PACK_AB R7, R61, R180 ;  /* 0x000000b43d07723e */ /* 0x008fe400000010ff */
[----:B----4-:R-:W-:Y:S02]  /*a7c0*/  F2FP.BF16.F32.PACK_AB R4, R57, R58 ;  /* 0x0000003a3904723e */ /* 0x010fe400000010ff */
[----:B------:R-:W-:-:S02]  /*a7d0*/  LOP3.LUT R13, R26, 0xff, RZ, 0xc0, !PT ;  /* 0x000000ff1a0d7812 */ /* 0x000fc400078ec0ff */
[----:B------:R-:W-:Y:S01]  /*a7e0*/  LOP3.LUT R6, R7, R6, RZ, 0xc0, !PT ;  /* 0x0000000607067212 */ /* 0x000fe200078ec0ff */
[----:B------:R-:W-:Y:S01]  /*a7f0*/  MUFU.EX2 R189, R189 ;  /* 0x000000bd00bd7308 */ /* 0x000fe20000000800 */
[----:B------:R-:W-:Y:S01]  /*a800*/  LOP3.LUT R11, R4, R11, RZ, 0xc0, !PT ;  /* 0x0000000b040b7212 */ /* 0x000fe200078ec0ff */
[--C-:B------:R-:W-:Y:S01]  /*a810*/  FFMA.FTZ R190, R203, UR4, -R196.reuse ;  /* 0x00000004cbbe7c23 */ /* 0x100fe200080108c4 */
[----:B------:R-:W-:Y:S01]  /*a820*/  HSET2.LE.AND R7, R15, R2, PT ;  /* 0x000000020f077233 */ /* 0x000fe20003803000 */
[----:B------:R-:W-:Y:S01]  /*a830*/  FFMA.FTZ R67, R167, UR4, -R196 ;  /* 0x00000004a7437c23 */ /* 0x000fe200080108c4 */
[----:B------:R-:W-:Y:S01]  /*a840*/  PRMT R13, R13, 0x5410, R12 ;  /* 0x000054100d0d7816 */ /* 0x000fe2000000000c */
[--C-:B------:R-:W-:Y:S01]  /*a850*/  FFMA.FTZ R188, R201, UR4, -R195.reuse ;  /* 0x00000004c9bc7c23 */ /* 0x100fe200080108c3 */
[----:B--2---:R-:W-:Y:S01]  /*a860*/  F2FP.BF16.F32.PACK_AB R4, R60, R183 ;  /* 0x000000b73c04723e */ /* 0x004fe200000010ff */
[----:B------:R-:W2:Y:S01]  /*a870*/  MUFU.EX2 R164, R164 ;  /* 0x000000a400a47308 */ /* 0x000ea20000000800 */
[----:B------:R-:W-:-:S07]  /*a880*/  FFMA.FTZ R65, R65, UR4, -R195 ;  /* 0x0000000441417c23 */ /* 0x000fce00080108c3 */
[----:B------:R-:W-:Y:S01]  /*a890*/  MUFU.EX2 R191, R191 ;  /* 0x000000bf00bf7308 */ /* 0x000fe20000000800 */
[----:B------:R-:W-:Y:S01]  /*a8a0*/  LOP3.LUT R7, R4, R7, RZ, 0xc0, !PT ;  /* 0x0000000704077212 */ /* 0x000fe200078ec0ff */
[----:B------:R-:W-:Y:S01]  /*a8b0*/  LDSM.16.MT88.4 R24, [R210+0xa400] ;  /* 0x00a40000d218783b */ /* 0x000fe20000004200 */
[----:B------:R-:W-:-:S03]  /*a8c0*/  HSET2.LE.AND R4, R13, R2, PT ;  /* 0x000000020d047233 */ /* 0x000fc60003803000 */
[----:B------:R-:W3:Y:S02]  /*a8d0*/  LDSM.16.MT88.4 R12, [R48+0x400] ;  /* 0x00040000300c783b */ /* 0x000ee40000004200 */
[----:B------:R-:W4:Y:S08]  /*a8e0*/  MUFU.EX2 R182, R182 ;  /* 0x000000b600b67308 */ /* 0x000f300000000800 */
[----:B------:R-:W-:Y:S08]  /*a8f0*/  MUFU.EX2 R190, R190 ;  /* 0x000000be00be7308 */ /* 0x000ff00000000800 */
[----:B------:R-:W1:Y:S08]  /*a900*/  MUFU.EX2 R67, R67 ;  /* 0x0000004300437308 */ /* 0x000e700000000800 */
[----:B------:R-:W-:Y:S08]  /*a910*/  MUFU.EX2 R188, R188 ;  /* 0x000000bc00bc7308 */ /* 0x000ff00000000800 */
[----:B------:R-:W3:Y:S01]  /*a920*/  MUFU.EX2 R65, R65 ;  /* 0x0000004100417308 */ /* 0x000ee20000000800 */
[----:B------:R-:W-:-:S02]  /*a930*/  HSET2.LE.AND R5, R5, R2, PT ;  /* 0x0000000205057233 */ /* 0x000fc40003803000 */
[----:B--2---:R-:W-:Y:S02]  /*a940*/  F2FP.BF16.F32.PACK_AB R8, R164, R189 ;  /* 0x000000bda408723e */ /* 0x004fe400000010ff */
[--C-:B------:R-:W-:Y:S02]  /*a950*/  HSET2.LE.AND R9, R9, R2.reuse, PT ;  /* 0x0000000209097233 */ /* 0x100fe40003803000 */
[----:B------:R-:W-:Y:S02]  /*a960*/  LOP3.LUT R5, R8, R5, RZ, 0xc0, !PT ;  /* 0x0000000508057212 */ /* 0x000fe400078ec0ff */
[----:B------:R-:W-:Y:S02]  /*a970*/  HSET2.LE.AND R8, R21, R2, PT ;  /* 0x0000000215087233 */ /* 0x000fe40003803000 */
[----:B----4-:R-:W-:Y:S02]  /*a980*/  F2FP.BF16.F32.PACK_AB R23, R182, R191 ;  /* 0x000000bfb617723e */ /* 0x010fe400000010ff */
[----:B-1----:R-:W-:-:S02]  /*a990*/  F2FP.BF16.F32.PACK_AB R21, R67, R190 ;  /* 0x000000be4315723e */ /* 0x002fc400000010ff */
[----:B---3--:R-:W-:Y:S02]  /*a9a0*/  F2FP.BF16.F32.PACK_AB R20, R65, R188 ;  /* 0x000000bc4114723e */ /* 0x008fe400000010ff */
[----:B------:R-:W-:Y:S02]  /*a9b0*/  LOP3.LUT R4, R23, R4, RZ, 0xc0, !PT ;  /* 0x0000000417047212 */ /* 0x000fe400078ec0ff */
[----:B------:R-:W-:Y:S02]  /*a9c0*/  LOP3.LUT R8, R21, R8, RZ, 0xc0, !PT ;  /* 0x0000000815087212 */ /* 0x000fe400078ec0ff */
[----:B------:R-:W-:Y:S02]  /*a9d0*/  LOP3.LUT R9, R20, R9, RZ, 0xc0, !PT ;  /* 0x0000000914097212 */ /* 0x000fe400078ec0ff */
[----:B------:R-:W1:Y:S01]  /*a9e0*/  LDSM.16.MT88.4 R20, [R48+0x1400] ;  /* 0x001400003014783b */ /* 0x000e620000004200 */
        /* <DEDUP_REMOVED lines=8> */
[----:B------:R-:W-:Y:S01]  /*aa70*/  HMMA.16816.F32.BF16 R80, R4, R14, R80 ;  /* 0x0000000e0450723c */ /* 0x000fe20000041850 */
[----:B------:R-:W3:Y:S01]  /*aa80*/  LDSM.16.MT88.4 R12, [R48+0x2400] ;  /* 0x00240000300c783b */ /* 0x000ee20000004200 */
[----:B------:R-:W-:-:S06]  /*aa90*/  UIADD3 UR7, UPT, UPT, UR7, 0x1, URZ ;  /* 0x0000000107077890 */ /* 0x000fcc000fffe0ff */
        /* <DEDUP_REMOVED lines=8> */
[----:B------:R-:W-:-:S05]  /*ab20*/  LOP3.LUT R8, R251, UR7, R249, 0x96, !PT ;  /* 0x00000007fb087c12 */ /* 0x000fca000f8e96f9 */
[----:B------:R-:W-:Y:S02]  /*ab30*/  IMAD.WIDE.U32 R8, R8, -0x326172a9, RZ ;  /* 0xcd9e8d5708087825 */ /* 0x000fe400078e00ff */
[C---:B------:R-:W-:Y:S08]  /*ab40*/  HMMA.16816.F32.BF16 R84, R4.reuse, R24, R84 ;  /* 0x000000180454723c */ /* 0x040ff00000041854 */
[C---:B------:R-:W-:Y:S08]  /*ab50*/  HMMA.16816.F32.BF16 R96, R4.reuse, R26, R96 ;  /* 0x0000001a0460723c */ /* 0x040ff00000041860 */
[C---:B------:R-:W-:Y:S08]  /*ab60*/  HMMA.16816.F32.BF16 R100, R4.reuse, R20, R100 ;  /* 0x000000140464723c */ /* 0x040ff00000041864 */
[C---:B------:R-:W-:Y:S08]  /*ab70*/  HMMA.16816.F32.BF16 R112, R4.reuse, R22, R112 ;  /* 0x000000160470723c */ /* 0x040ff00000041870 */
[----:B------:R-:W-:Y:S01]  /*ab80*/  HMMA.16816.F32.BF16 R144, R4, R16, R144 ;  /* 0x000000100490723c */ /* 0x000fe20000041890 */
[----:B------:R-:W-:-:S07]  /*ab90*/  LOP3.LUT R16, R205, R8, R245, 0x96, !PT ;  /* 0x00000008cd107212 */ /* 0x000fce00078e96f5 */
[----:B------:R-:W-:Y:S01]  /*aba0*/  HMMA.16816.F32.BF16 R120, R4, R18, R120 ;  /* 0x000000120478723c */ /* 0x000fe20000041878 */
[----:B------:R-:W-:-:S07]  /*abb0*/  LOP3.LUT R8, R205, R8, R237, 0x96, !PT ;  /* 0x00000008cd087212 */ /* 0x000fce00078e96ed */
[C---:B------:R-:W-:Y:S08]  /*abc0*/  HMMA.16816.F32.BF16 R136, R4.reuse, R12, R136 ;  /* 0x0000000c0488723c */ /* 0x040ff00000041888 */
[----:B------:R-:W-:Y:S01]  /*abd0*/  HMMA.16816.F32.BF16 R132, R4, R14, R132 ;  /* 0x0000000e0484723c */ /* 0x000fe20000041884 */
[C-C-:B------:R-:W-:Y:S01]  /*abe0*/  LOP3.LUT R5, R207.reuse, R222, R9.reuse, 0x96, !PT ;  /* 0x000000decf057212 */ /* 0x140fe200078e9609 */
[----:B------:R-:W-:Y:S01]  /*abf0*/  IMAD.MOV.U32 R201, RZ, RZ, R214 ;  /* 0x000000ffffc97224 */ /* 0x000fe200078e00d6 */
[----:B------:R-:W-:Y:S01]  /*ac00*/  LOP3.LUT R4, R207, R216, R9, 0x96, !PT ;  /* 0x000000d8cf047212 */ /* 0x000fe200078e9609 */
[----:B------:R-:W-:-:S02]  /*ac10*/  IMAD.MOV.U32 R27, RZ, RZ, R215 ;  /* 0x000000ffff1b7224 */ /* 0x000fc400078e00d7 */
[----:B------:R-:W-:Y:S01]  /*ac20*/  FFMA.FTZ R176, R176, UR4, -R198 ;  /* 0x00000004b0b07c23 */ /* 0x000fe200080108c6 */
[----:B------:R-:W-:-:S04]  /*ac30*/  IMAD.WIDE.U32 R10, R5, -0x2daee0ad, RZ ;  /* 0xd2511f53050a7825 */ /* 0x000fc800078e00ff */
[--C-:B------:R-:W-:Y:S01]  /*ac40*/  FFMA.FTZ R31, R31, UR4, -R196.reuse ;  /* 0x000000041f1f7c23 */ /* 0x100fe200080108c4 */
[----:B------:R-:W-:Y:S01]  /*ac50*/  FFMA.FTZ R52, R52, UR4, -R196 ;  /* 0x0000000434347c23 */ /* 0x000fe200080108c4 */
[----:B------:R-:W-:Y:S01]  /*ac60*/  FFMA.FTZ R187, R187, UR4, -R198 ;  /* 0x00000004bbbb7c23 */ /* 0x000fe200080108c6 */
[----:B------:R-:W-:Y:S01]  /*ac70*/  IMAD.WIDE.U32 R6, R4, -0x2daee0ad, RZ ;  /* 0xd2511f5304067825 */ /* 0x000fe200078e00ff */
[----:B------:R-:W-:-:S03]  /*ac80*/  LOP3.LUT R4, R55, R246, R11, 0x96, !PT ;  /* 0x000000f637047212 */ /* 0x000fc600078e960b */
[--C-:B------:R-:W-:Y:S01]  /*ac90*/  FFMA.FTZ R194, R194, UR4, -R200.reuse ;  /* 0x00000004c2c27c23 */ /* 0x100fe200080108c8 */
[----:B------:R-:W-:Y:S01]  /*aca0*/  FFMA.FTZ R199, R199, UR4, -R200 ;  /* 0x00000004c7c77c23 */ /* 0x000fe200080108c8 */
[----:B------:R-:W-:Y:S01]  /*acb0*/  IMAD.WIDE.U32 R16, R16, -0x2daee0ad, RZ ;  /* 0xd2511f5310107825 */ /* 0x000fe200078e00ff */
[----:B------:R-:W-:Y:S01]  /*acc0*/  LOP3.LUT R55, R55, R242, R7, 0x96, !PT ;  /* 0x000000f237377212 */ /* 0x000fe200078e9607 */
[----:B------:R-:W-:Y:S02]  /*acd0*/  LDSM.16.MT88.4 R20, [R210+0xa800] ;  /* 0x00a80000d214783b */ /* 0x000fe40000004200 */
[----:B------:R-:W-:Y:S01]  /*ace0*/  IMAD.WIDE.U32 R8, R8, -0x2daee0ad, RZ ;  /* 0xd2511f5308087825 */ /* 0x000fe200078e00ff */
[----:B------:R-:W-:-:S04]  /*acf0*/  LOP3.LUT R5, R53, R10, R17, 0x96, !PT ;  /* 0x0000000a35057212 */ /* 0x000fc800078e9611 */
[----:B------:R-:W-:Y:S01]  /*ad00*/  LOP3.LUT R53, R53, R6, R9, 0x96, !PT ;  /* 0x0000000635357212 */ /* 0x000fe200078e9609 */
[----:B------:R-:W-:-:S05]  /*ad10*/  IMAD.WIDE.U32 R6, R55, -0x326172a9, RZ ;  /* 0xcd9e8d5737067825 */ /* 0x000fca00078e00ff */
[----:B------:R-:W-:-:S05]  /*ad20*/  LOP3.LUT R12, R209, R236, R7, 0x96, !PT ;  /* 0x000000ecd10c7212 */ /* 0x000fca00078e9607 */
[----:B------:R-:W-:-:S04]  /*ad30*/  IMAD.WIDE.U32 R12, R12, -0x2daee0ad, RZ ;  /* 0xd2511f530c0c7825 */ /* 0x000fc800078e00ff */
[----:B------:R-:W-:Y:S01]  /*ad40*/  IMAD.WIDE.U32 R14, R4, -0x326172a9, RZ ;  /* 0xcd9e8d57040e7825 */ /* 0x000fe200078e00ff */
[----:B------:R-:W-:-:S03]  /*ad50*/  LOP3.LUT R203, R62, R8, R13, 0x96, !PT ;  /* 0x000000083ecb7212 */ /* 0x000fc600078e960d */
[----:B------:R-:W-:Y:S01]  /*ad60*/  IMAD.WIDE.U32 R8, R5, -0x326172a9, RZ ;  /* 0xcd9e8d5705087825 */ /* 0x000fe200078e00ff */
[----:B------:R-:W-:-:S04]  /*ad70*/  LOP3.LUT R10, R209, R244, R15, 0x96, !PT ;  /* 0x000000f4d10a7212 */ /* 0x000fc800078e960f */
[----:B------:R-:W-:Y:S01]  /*ad80*/  LOP3.LUT R5, R208, R14, R9, 0x96, !PT ;  /* 0x0000000ed0057212 */ /* 0x000fe200078e9609 */
[----:B------:R-:W-:-:S04]  /*ad90*/  IMAD.WIDE.U32 R24, R53, -0x326172a9, RZ ;  /* 0xcd9e8d5735187825 */ /* 0x000fc800078e00ff */
[----:B------:R-:W-:Y:S01]  /*ada0*/  IMAD.WIDE.U32 R10, R10, -0x2daee0ad, RZ ;  /* 0xd2511f530a0a7825 */ /* 0x000fe200078e00ff */
[----:B------:R-:W-:-:S03]  /*adb0*/  LOP3.LUT R6, R208, R6, R25, 0x96, !PT ;  /* 0x00000006d0067212 */ /* 0x000fc600078e9619 */
[----:B------:R-:W-:Y:S01]  /*adc0*/  IMAD.WIDE.U32 R214, R5, -0x2daee0ad, RZ ;  /* 0xd2511f5305d67825 */ /* 0x000fe200078e00ff */
[----:B------:R-:W-:-:S04]  /*add0*/  LOP3.LUT R4, R62, R16, R11, 0x96, !PT ;  /* 0x000000103e047212 */ /* 0x000fc800078e960b */
[----:B------:R-:W-:Y:S01]  /*ade0*/  LOP3.LUT R5, R184, R10, R215, 0x96, !PT ;  /* 0x0000000ab8057212 */ /* 0x000fe200078e96d7 */
[----:B------:R-:W-:-:S04]  /*adf0*/  IMAD.WIDE.U32 R166, R6, -0x2daee0ad, RZ ;  /* 0xd2511f5306a67825 */ /* 0x000fc800078e00ff */
[----:B------:R-:W-:-:S04]  /*ae00*/  IMAD.WIDE.U32 R6, R4, -0x326172a9, RZ ;  /* 0xcd9e8d5704067825 */ /* 0x000fc800078e00ff */
[----:B------:R-:W-:Y:S01]  /*ae10*/  IMAD.WIDE.U32 R4, R5, -0x326172a9, RZ ;  /* 0xcd9e8d5705047825 */ /* 0x000fe200078e00ff */
[----:B------:R-:W-:-:S04]  /*ae20*/  LOP3.LUT R12, R184, R12, R167, 0x96, !PT ;  /* 0x0000000cb80c7212 */ /* 0x000fc800078e96a7 */
[----:B------:R-:W-:Y:S01]  /*ae30*/  LOP3.LUT R5, R204, R6, R5, 0x96, !PT ;  /* 0x00000006cc057212 */ /* 0x000fe200078e9605 */
[----:B------:R-:W-:Y:S01]  /*ae40*/  IMAD.MOV.U32 R6, RZ, RZ, R4 ;  /* 0x000000ffff067224 */ /* 0x000fe200078e0004 */
[----:B------:R-:W-:Y:S01]  /*ae50*/  LOP3.LUT R184, R206, R8, R7, 0x96, !PT ;  /* 0x00000008ceb87212 */ /* 0x000fe200078e9607 */
[----:B------:R-:W-:Y:S01]  /*ae60*/  IMAD.WIDE.U32 R12, R12, -0x326172a9, RZ ;  /* 0xcd9e8d570c0c7825 */ /* 0x000fe200078e00ff */
[----:B------:R-:W-:Y:S02]  /*ae70*/  PRMT R7, R4, 0x7771, RZ ;  /* 0x0000777104077816 */ /* 0x000fe400000000ff */
[----:B------:R-:W-:-:S04]  /*ae80*/  LOP3.LUT R6, R6, 0xff, RZ, 0xc0, !PT ;  /* 0x000000ff06067812 */ /* 0x000fc800078ec0ff */
[----:B------:R-:W-:Y:S01]  /*ae90*/  PRMT R7, R6, 0x5410, R7 ;  /* 0x0000541006077816 */ /* 0x000fe20000000007 */
[----:B------:R-:W-:Y:S01]  /*aea0*/  IMAD.MOV.U32 R6, RZ, RZ, R12 ;  /* 0x000000ffff067224 */ /* 0x000fe200078e000c */
[----:B------:R-:W-:-:S04]  /*aeb0*/  LOP3.LUT R11, R5, 0xffff, RZ, 0xc0, !PT ;  /* 0x0000ffff050b7812 */ /* 0x000fc800078ec0ff */
[----:B------:R-:W-:Y:S02]  /*aec0*/  LOP3.LUT R15, R6, 0xff, RZ, 0xc0, !PT ;  /* 0x000000ff060f7812 */ /* 0x000fe400078ec0ff */
[----:B------:R-:W-:Y:S02]  /*aed0*/  PRMT R6, R12, 0x7771, RZ ;  /* 0x000077710c067816 */ /* 0x000fe400000000ff */
[----:B------:R-:W-:Y:S02]  /*aee0*/  SHF.R.U32.HI R11, RZ, 0x8, R11 ;  /* 0x00000008ff0b7819 */ /* 0x000fe4000001160b */
[----:B------:R-:W-:Y:S02]  /*aef0*/  PRMT R15, R15, 0x5410, R6 ;  /* 0x000054100f0f7816 */ /* 0x000fe40000000006 */
[----:B------:R-:W-:Y:S01]  /*af00*/  LOP3.LUT R6, R5, 0xff, RZ, 0xc0, !PT ;  /* 0x000000ff05067812 */ /* 0x000fe200078ec0ff */
[----:B------:R-:W-:Y:S01]  /*af10*/  FFMA.FTZ R197, R27, R202, R197 ;  /* 0x000000ca1bc57223 */ /* 0x000fe200000100c5 */
[----:B------:R-:W-:-:S02]  /*af20*/  IMAD.WIDE.U32 R202, R203, -0x326172a9, RZ ;  /* 0xcd9e8d57cbca7825 */ /* 0x000fc400078e00ff */
[----:B------:R-:W-:Y:S02]  /*af30*/  PRMT R11, R6, 0x5410, R11 ;  /* 0x00005410060b7816 */ /* 0x000fe4000000000b */
[----:B------:R-:W-:Y:S02]  /*af40*/  PRMT R6, R5, 0x7632, R6 ;  /* 0x0000763205067816 */ /* 0x000fe40000000006 */
[C---:B------:R-:W-:Y:S02]  /*af50*/  PRMT R9, R4.reuse, 0x7773, RZ ;  /* 0x0000777304097816 */ /* 0x040fe400000000ff */
[----:B------:R-:W-:Y:S02]  /*af60*/  PRMT R4, R4, 0x7772, RZ ;  /* 0x0000777204047816 */ /* 0x000fe400000000ff */
[----:B------:R-:W-:Y:S02]  /*af70*/  SHF.R.U32.HI R5, RZ, 0x18, R5 ;  /* 0x00000018ff057819 */ /* 0x000fe40000011605 */
[----:B------:R-:W-:-:S02]  /*af80*/  LOP3.LUT R6, R6, 0xff, RZ, 0xc0, !PT ;  /* 0x000000ff06067812 */ /* 0x000fc400078ec0ff */
[----:B------:R-:W-:Y:S02]  /*af90*/  LOP3.LUT R13, R204, R202, R13, 0x96, !PT ;  /* 0x000000cacc0d7212 */ /* 0x000fe400078e960d */
[----:B------:R-:W-:Y:S02]  /*afa0*/  PRMT R4, R4, 0x5410, R9 ;  /* 0x0000541004047816 */ /* 0x000fe40000000009 */
[C---:B------:R-:W-:Y:S02]  /*afb0*/  PRMT R9, R12.reuse, 0x7773, RZ ;  /* 0x000077730c097816 */ /* 0x040fe400000000ff */
[----:B------:R-:W-:Y:S02]  /*afc0*/  PRMT R14, R12, 0x7772, RZ ;  /* 0x000077720c0e7816 */ /* 0x000fe400000000ff */
[----:B------:R-:W-:Y:S02]  /*afd0*/  PRMT R5, R6, 0x5410, R5 ;  /* 0x0000541006057816 */ /* 0x000fe40000000005 */
[C---:B------:R-:W-:Y:S01]  /*afe0*/  LOP3.LUT R6, R13.reuse, 0xffff, RZ, 0xc0, !PT ;  /* 0x0000ffff0d067812 */ /* 0x040fe200078ec0ff */
[----:B------:R-:W-:Y:S01]  /*aff0*/  FFMA.FTZ R62, R172, UR4, -R198 ;  /* 0x00000004ac3e7c23 */ /* 0x000fe200080108c6 */
[----:B------:R-:W-:Y:S01]  /*b000*/  PRMT R8, R13, 0x7632, R8 ;  /* 0x000076320d087816 */ /* 0x000fe20000000008 */
[----:B------:R-:W-:Y:S01]  /*b010*/  FFMA.FTZ R53, R173, UR4, -R198 ;  /* 0x00000004ad357c23 */ /* 0x000fe200080108c6 */
[----:B------:R-:W-:-:S02]  /*b020*/  PRMT R14, R14, 0x5410, R9 ;  /* 0x000054100e0e7816 */ /* 0x000fc40000000009 */
[----:B------:R-:W-:Y:S02]  /*b030*/  LOP3.LUT R9, R13, 0xff, RZ, 0xc0, !PT ;  /* 0x000000ff0d097812 */ /* 0x000fe400078ec0ff */
[----:B------:R-:W-:Y:S01]  /*b040*/  SHF.R.U32.HI R10, RZ, 0x8, R6 ;  /* 0x00000008ff0a7819 */ /* 0x000fe20000011606 */
[----:B------:R-:W-:Y:S01]  /*b050*/  FFMA.FTZ R173, R178, UR4, -R200 ;  /* 0x00000004b2ad7c23 */ /* 0x000fe200080108c8 */
[----:B------:R-:W-:Y:S02]  /*b060*/  SHF.R.U32.HI R13, RZ, 0x18, R13 ;  /* 0x00000018ff0d7819 */ /* 0x000fe4000001160d */
[----:B------:R-:W-:Y:S01]  /*b070*/  LOP3.LUT R6, R8, 0xff, RZ, 0xc0, !PT ;  /* 0x000000ff08067812 */ /* 0x000fe200078ec0ff */
[----:B------:R-:W-:Y:S01]  /*b080*/  FFMA.FTZ R178, R169, UR4, -R198 ;  /* 0x00000004a9b27c23 */ /* 0x000fe200080108c6 */
[----:B------:R-:W-:Y:S01]  /*b090*/  MUFU.EX2 R62, R62 ;  /* 0x0000003e003e7308 */ /* 0x000fe20000000800 */
[--C-:B------:R-:W-:Y:S01]  /*b0a0*/  FFMA.FTZ R169, R175, UR4, -R200.reuse ;  /* 0x00000004afa97c23 */ /* 0x100fe200080108c8 */
[----:B------:R-:W-:Y:S01]  /*b0b0*/  PRMT R13, R6, 0x5410, R13 ;  /* 0x00005410060d7816 */ /* 0x000fe2000000000d */
[--C-:B------:R-:W-:Y:S01]  /*b0c0*/  FFMA.FTZ R6, R174, UR4, -R200.reuse ;  /* 0x00000004ae067c23 */ /* 0x100fe200080108c8 */
[----:B------:R-:W-:-:S04]  /*b0d0*/  FFMA.FTZ R172, R179, UR4, -R200 ;  /* 0x00000004b3ac7c23 */ /* 0x000fc800080108c8 */
[----:B------:R-:W1:Y:S01]  /*b0e0*/  MUFU.EX2 R53, R53 ;  /* 0x0000003500357308 */ /* 0x000e620000000800 */
[--C-:B------:R-:W-:Y:S01]  /*b0f0*/  FFMA.FTZ R179, R168, UR4, -R198.reuse ;  /* 0x00000004a8b37c23 */ /* 0x100fe200080108c6 */
[----:B------:R-:W-:-:S06]  /*b100*/  FFMA.FTZ R55, R177, UR4, -R198 ;  /* 0x00000004b1377c23 */ /* 0x000fcc00080108c6 */
[----:B------:R2:W-:Y:S08]  /*b110*/  MUFU.EX2 R168, R6 ;  /* 0x0000000600a87308 */ /* 0x0005f00000000800 */
[----:B------:R-:W3:Y:S01]  /*b120*/  MUFU.EX2 R169, R169 ;  /* 0x000000a900a97308 */ /* 0x000ee20000000800 */
[----:B------:R-:W-:-:S07]  /*b130*/  LOP3.LUT R17, R4, 0xff00ff, RZ, 0xc0, !PT ;  /* 0x00ff00ff04117812 */ /* 0x000fce00078ec0ff */
[----:B------:R-:W-:Y:S01]  /*b140*/  MUFU.EX2 R176, R176 ;  /* 0x000000b000b07308 */ /* 0x000fe20000000800 */
[----:B--2---:R-:W-:Y:S02]  /*b150*/  HSET2.LE.AND R6, R7, R2, PT ;  /* 0x0000000207067233 */ /* 0x004fe40003803000 */
[----:B-1----:R-:W-:-:S05]  /*b160*/  F2FP.BF16.F32.PACK_AB R7, R53, R62 ;  /* 0x0000003e3507723e */ /* 0x002fca00000010ff */
[----:B------:R-:W1:Y:S08]  /*b170*/  MUFU.EX2 R55, R55 ;  /* 0x0000003700377308 */ /* 0x000e700000000800 */
[----:B------:R-:W-:Y:S08]  /*b180*/  MUFU.EX2 R173, R173 ;  /* 0x000000ad00ad7308 */ /* 0x000ff00000000800 */
[----:B------:R-:W2:Y:S01]  /*b190*/  MUFU.EX2 R172, R172 ;  /* 0x000000ac00ac7308 */ /* 0x000ea20000000800 */
[----:B------:R-:W-:-:S02]  /*b1a0*/  LOP3.LUT R6, R7, R6, RZ, 0xc0, !PT ;  /* 0x0000000607067212 */ /* 0x000fc400078ec0ff */
[--C-:B------:R-:W-:Y:S01]  /*b1b0*/  HSET2.LE.AND R7, R17, R2.reuse, PT ;  /* 0x0000000211077233 */ /* 0x100fe20003803000 */
[----:B------:R-:W-:Y:S01]  /*b1c0*/  FFMA.FTZ R8, R49, UR4, -R196 ;  /* 0x0000000431087c23 */ /* 0x000fe200080108c4 */
[----:B---3--:R-:W-:Y:S01]  /*b1d0*/  F2FP.BF16.F32.PACK_AB R4, R169, R168 ;  /* 0x000000a8a904723e */ /* 0x008fe200000010ff */
[----:B------:R-:W-:Y:S01]  /*b1e0*/  FFMA.FTZ R177, R64, UR4, -R198 ;  /* 0x0000000440b17c23 */ /* 0x000fe200080108c6 */
[--C-:B------:R-:W-:Y:S01]  /*b1f0*/  FFMA.FTZ R64, R28, UR4, -R196.reuse ;  /* 0x000000041c407c23 */ /* 0x100fe200080108c4 */
[----:B------:R-:W-:Y:S01]  /*b200*/  FFMA.FTZ R175, R63, UR4, -R196 ;  /* 0x000000043faf7c23 */ /* 0x000fe200080108c4 */
[----:B------:R-:W-:Y:S01]  /*b210*/  LOP3.LUT R7, R4, R7, RZ, 0xc0, !PT ;  /* 0x0000000704077212 */ /* 0x000fe200078ec0ff */
[----:B------:R2:W-:Y:S01]  /*b220*/  MUFU.EX2 R63, R8 ;  /* 0x00000008003f7308 */ /* 0x0005e20000000800 */
[----:B------:R-:W-:Y:S02]  /*b230*/  HSET2.LE.AND R4, R11, R2, PT ;  /* 0x000000020b047233 */ /* 0x000fe40003803000 */
[----:B------:R-:W-:-:S02]  /*b240*/  PRMT R9, R9, 0x5410, R10 ;  /* 0x0000541009097816 */ /* 0x000fc4000000000a */
[----:B-1----:R-:W-:Y:S02]  /*b250*/  F2FP.BF16.F32.PACK_AB R11, R55, R176 ;  /* 0x000000b0370b723e */ /* 0x002fe400000010ff */
[----:B------:R-:W-:Y:S01]  /*b260*/  HSET2.LE.AND R5, R5, R2, PT ;  /* 0x0000000205057233 */ /* 0x000fe20003803000 */
[----:B------:R-:W-:Y:S02]  /*b270*/  IMAD.MOV.U32 R27, RZ, RZ, R201 ;  /* 0x000000ffff1b7224 */ /* 0x000fe400078e00c9 */
[--C-:B------:R-:W-:Y:S01]  /*b280*/  FFMA.FTZ R174, R170, UR4, -R200.reuse ;  /* 0x00000004aaae7c23 */ /* 0x100fe200080108c8 */
[----:B------:R-:W-:Y:S01]  /*b290*/  FFMA.FTZ R170, R171, UR4, -R200 ;  /* 0x00000004abaa7c23 */ /* 0x000fe200080108c8 */
[----:B------:R-:W-:Y:S01]  /*b2a0*/  FFMA.FTZ R201, R54, UR4, -R196 ;  /* 0x0000000436c97c23 */ /* 0x000fe200080108c4 */
[----:B------:R-:W-:Y:S01]  /*b2b0*/  MUFU.EX2 R64, R64 ;  /* 0x0000004000407308 */ /* 0x000fe20000000800 */
[--C-:B------:R-:W-:Y:S01]  /*b2c0*/  FFMA.FTZ R171, R29, UR4, -R195.reuse ;  /* 0x000000041dab7c23 */ /* 0x100fe200080108c3 */
[----:B--2---:R-:W-:Y:S01]  /*b2d0*/  F2FP.BF16.F32.PACK_AB R8, R172, R173 ;  /* 0x000000adac08723e */ /* 0x004fe200000010ff */
[----:B------:R-:W-:Y:S01]  /*b2e0*/  FFMA.FTZ R54, R30, UR4, -R195 ;  /* 0x000000041e367c23 */ /* 0x000fe200080108c3 */
[----:B------:R-:W-:-:S04]  /*b2f0*/  LOP3.LUT R4, R11, R4, RZ, 0xc0, !PT ;  /* 0x000000040b047212 */ /* 0x000fc800078ec0ff */
[----:B------:R1:W2:Y:S01]  /*b300*/  MUFU.EX2 R49, R31 ;  /* 0x0000001f00317308 */ /* 0x0002a20000000800 */
[----:B------:R-:W-:Y:S02]  /*b310*/  LOP3.LUT R5, R8, R5, RZ, 0xc0, !PT ;  /* 0x0000000508057212 */ /* 0x000fe400078ec0ff */
[----:B------:R-:W-:Y:S02]  /*b320*/  HSET2.LE.AND R12, R9, R2, PT ;  /* 0x00000002090c7233 */ /* 0x000fe40003803000 */
[----:B------:R-:W-:Y:S01]  /*b330*/  LDSM.16.MT88.4 R8, [R210+0x9800] ;  /* 0x00980000d208783b */ /* 0x000fe20000004200 */
[--C-:B------:R-:W-:Y:S01]  /*b340*/  FFMA.FTZ R16, R50, UR4, -R195.reuse ;  /* 0x0000000432107c23 */ /* 0x100fe200080108c3 */
[----:B------:R-:W-:Y:S01]  /*b350*/  FFMA.FTZ R50, R51, UR4, -R195 ;  /* 0x0000000433327c23 */ /* 0x000fe200080108c3 */
[----:B------:R-:W3:Y:S01]  /*b360*/  MUFU.EX2 R52, R52 ;  /* 0x0000003400347308 */ /* 0x000ee20000000800 */
[----:B-1----:R-:W1:Y:S07]  /*b370*/  LDSM.16.MT88.4 R28, [R48+0x800] ;  /* 0x00080000301c783b */ /* 0x002e6e0000004200 */
[----:B------:R-:W-:Y:S01]  /*b380*/  MUFU.EX2 R171, R171 ;  /* 0x000000ab00ab7308 */ /* 0x000fe20000000800 */
[----:B--2---:R-:W-:-:S07]  /*b390*/  F2FP.BF16.F32.PACK_AB R17, R49, R64 ;  /* 0x000000403111723e */ /* 0x004fce00000010ff */
[----:B------:R-:W2:Y:S08]  /*b3a0*/  MUFU.EX2 R54, R54 ;  /* 0x0000003600367308 */ /* 0x000eb00000000800 */
[----:B------:R-:W-:Y:S08]  /*b3b0*/  MUFU.EX2 R51, R16 ;  /* 0x0000001000337308 */ /* 0x000ff00000000800 */
[----:B------:R-:W4:Y:S01]  /*b3c0*/  MUFU.EX2 R50, R50 ;  /* 0x0000003200327308 */ /* 0x000f220000000800 */
[----:B------:R-:W-:-:S02]  /*b3d0*/  LOP3.LUT R12, R17, R12, RZ, 0xc0, !PT ;  /* 0x0000000c110c7212 */ /* 0x000fc400078ec0ff */
[----:B------:R-:W-:Y:S02]  /*b3e0*/  LOP3.LUT R17, R14, 0xff00ff, RZ, 0xc0, !PT ;  /* 0x00ff00ff0e117812 */ /* 0x000fe400078ec0ff */
[--C-:B------:R-:W-:Y:S02]  /*b3f0*/  HSET2.LE.AND R14, R15, R2.reuse, PT ;  /* 0x000000020f0e7233 */ /* 0x100fe40003803000 */
[----:B---3--:R-:W-:Y:S02]  /*b400*/  F2FP.BF16.F32.PACK_AB R15, R52, R63 ;  /* 0x0000003f340f723e */ /* 0x008fe400000010ff */
[--C-:B------:R-:W-:Y:S02]  /*b410*/  HSET2.LE.AND R13, R13, R2.reuse, PT ;  /* 0x000000020d0d7233 */ /* 0x100fe40003803000 */
[----:B------:R-:W-:Y:S02]  /*b420*/  LOP3.LUT R14, R15, R14, RZ, 0xc0, !PT ;  /* 0x0000000e0f0e7212 */ /* 0x000fe400078ec0ff */
[----:B------:R-:W-:-:S02]  /*b430*/  HSET2.LE.AND R15, R17, R2, PT ;  /* 0x00000002110f7233 */ /* 0x000fc40003803000 */
[----:B--2---:R-:W-:Y:S02]  /*b440*/  F2FP.BF16.F32.PACK_AB R18, R54, R171 ;  /* 0x000000ab3612723e */ /* 0x004fe400000010ff */
[----:B----4-:R-:W-:Y:S02]  /*b450*/  F2FP.BF16.F32.PACK_AB R16, R50, R51 ;  /* 0x000000333210723e */ /* 0x010fe400000010ff */
[----:B------:R-:W-:Y:S02]  /*b460*/  LOP3.LUT R13, R18, R13, RZ, 0xc0, !PT ;  /* 0x0000000d120d7212 */ /* 0x000fe400078ec0ff */
[----:B------:R-:W-:Y:S01]  /*b470*/  LOP3.LUT R15, R16, R15, RZ, 0xc0, !PT ;  /* 0x0000000f100f7212 */ /* 0x000fe200078ec0ff */
[--C-:B------:R-:W-:Y:S01]  /*b480*/  FFMA.FTZ R200, R185, UR4, -R196.reuse ;  /* 0x00000004b9c87c23 */ /* 0x100fe200080108c4 */
[----:B------:R-:W-:Y:S01]  /*b490*/  FFMA.FTZ R198, R192, UR4, -R196 ;  /* 0x00000004c0c67c23 */ /* 0x000fe200080108c4 */
[----:B------:R-:W-:Y:S01]  /*b4a0*/  FFMA.FTZ R196, R56, UR4, -R195 ;  /* 0x0000000438c47c23 */ /* 0x000fe200080108c3 */
[-C--:B-1----:R-:W-:Y:S01]  /*b4b0*/  HMMA.16816.F32.BF16 R68, R4, R28.reuse, R68 ;  /* 0x0000001c0444723c */ /* 0x082fe20000041844 */
[----:B------:R-:W-:Y:S01]  /*b4c0*/  IMAD.MOV.U32 R56, RZ, RZ, R27 ;  /* 0x000000ffff387224 */ /* 0x000fe200078e001b */
[----:B------:R-:W1:Y:S06]  /*b4d0*/  LDSM.16.MT88.4 R16, [R48+0x1800] ;  /* 0x001800003010783b */ /* 0x000e6c0000004200 */
[----:B------:R-:W-:Y:S01]  /*b4e0*/  HMMA.16816.F32.BF16 R72, R12, R28, R72 ;  /* 0x0000001c0c48723c */ /* 0x000fe20000041848 */
[----:B------:R-:W-:-:S02]  /*b4f0*/  IMAD.MOV.U32 R28, RZ, RZ, R24 ;  /* 0x000000ffff1c7224 */ /* 0x000fc400078e0018 */
[----:B------:R-:W-:Y:S02]  /*b500*/  IMAD.MOV.U32 R29, RZ, RZ, R25 ;  /* 0x000000ffff1d7224 */ /* 0x000fe400078e0019 */
[----:B------:R-:W-:Y:S03]  /*b510*/  LDSM.16.MT88.4 R24, [R48+0x2800] ;  /* 0x002800003018783b */ /* 0x000fe60000004200 */
[-C--:B------:R-:W-:Y:S08]  /*b520*/  HMMA.16816.F32.BF16 R160, R4, R8.reuse, R160 ;  /* 0x0000000804a0723c */ /* 0x080ff000000418a0 */
[C---:B------:R-:W-:Y:S08]  /*b530*/  HMMA.16816.F32.BF16 R156, R12.reuse, R8, R156 ;  /* 0x000000080c9c723c */ /* 0x040ff0000004189c */
[-C--:B------:R-:W-:Y:S08]  /*b540*/  HMMA.16816.F32.BF16 R152, R12, R10.reuse, R152 ;  /* 0x0000000a0c98723c */ /* 0x080ff00000041898 */
[----:B------:R-:W-:Y:S01]  /*b550*/  HMMA.16816.F32.BF16 R148, R4, R10, R148 ;  /* 0x0000000a0494723c */ /* 0x000fe20000041894 */
[----:B------:R-:W2:Y:S01]  /*b560*/  LDSM.16.MT88.4 R8, [R210+0xb800] ;  /* 0x00b80000d208783b */ /* 0x000ea20000004200 */
[----:B------:R-:W-:Y:S01]  /*b570*/  LOP3.LUT R202, R206, R28, R203, 0x96, !PT ;  /* 0x0000001cceca7212 */ /* 0x000fe200078e96cb */
[--C-:B------:R-:W-:Y:S01]  /*b580*/  FFMA.FTZ R185, R186, UR4, -R195.reuse ;  /* 0x00000004bab97c23 */ /* 0x100fe200080108c3 */
[--C-:B------:R-:W-:Y:S01]  /*b590*/  FFMA.FTZ R192, R181, UR4, -R195.reuse ;  /* 0x00000004b5c07c23 */ /* 0x100fe200080108c3 */
[----:B------:R-:W-:-:S03]  /*b5a0*/  FFMA.FTZ R193, R193, UR4, -R195 ;  /* 0x00000004c1c17c23 */ /* 0x000fc600080108c3 */
[----:B------:R-:W-:Y:S01]  /*b5b0*/  HMMA.16816.F32.BF16 R76, R12, R30, R76 ;  /* 0x0000001e0c4c723c */ /* 0x000fe2000004184c */
[----:B------:R-:W-:Y:S01]  /*b5c0*/  MUFU.EX2 R195, R196 ;  /* 0x000000c400c37308 */ /* 0x000fe20000000800 */
[----:B------:R-:W-:-:S06]  /*b5d0*/  IMAD.WIDE.U32 R202, R202, -0x2daee0ad, RZ ;  /* 0xd2511f53caca7825 */ /* 0x000fcc00078e00ff */
[C---:B------:R-:W-:Y:S01]  /*b5e0*/  HMMA.16816.F32.BF16 R88, R12.reuse, R20, R88 ;  /* 0x000000140c58723c */ /* 0x040fe20000041858 */
[----:B------:R3:W-:Y:S07]  /*b5f0*/  MUFU.EX2 R196, R185 ;  /* 0x000000b900c47308 */ /* 0x0007ee0000000800 */
[C---:B------:R-:W-:Y:S08]  /*b600*/  HMMA.16816.F32.BF16 R92, R12.reuse, R22, R92 ;  /* 0x000000160c5c723c */ /* 0x040ff0000004185c */
[----:B-1----:R-:W-:Y:S01]  /*b610*/  HMMA.16816.F32.BF16 R104, R12, R16, R104 ;  /* 0x000000100c68723c */ /* 0x002fe20000041868 */
[----:B---3--:R-:W-:-:S07]  /*b620*/  IMAD.WIDE.U32 R184, R184, -0x2daee0ad, RZ ;  /* 0xd2511f53b8b87825 */ /* 0x008fce00078e00ff */
[C---:B------:R-:W-:Y:S08]  /*b630*/  HMMA.16816.F32.BF16 R108, R12.reuse, R18, R108 ;  /* 0x000000120c6c723c */ /* 0x040ff0000004186c */
[C---:B--2---:R-:W-:Y:S08]  /*b640*/  HMMA.16816.F32.BF16 R116, R12.reuse, R8, R116 ;  /* 0x000000080c74723c */ /* 0x044ff00000041874 */
[C---:B------:R-:W-:Y:S08]  /*b650*/  HMMA.16816.F32.BF16 R140, R12.reuse, R10, R140 ;  /* 0x0000000a0c8c723c */ /* 0x040ff0000004188c */
[C---:B------:R-:W-:Y:S08]  /*b660*/  HMMA.16816.F32.BF16 R124, R12.reuse, R24, R124 ;  /* 0x000000180c7c723c */ /* 0x040ff0000004187c */
[----:B------:R-:W-:Y:S01]  /*b670*/  HMMA.16816.F32.BF16 R128, R12, R26, R128 ;  /* 0x0000001a0c80723c */ /* 0x000fe20000041880 */
[----:B------:R-:W-:-:S07]  /*b680*/  IMAD.MOV.U32 R14, RZ, RZ, R214 ;  /* 0x000000ffff0e7224 */ /* 0x000fce00078e00d6 */
[----:B------:R-:W-:Y:S01]  /*b690*/  HMMA.16816.F32.BF16 R80, R4, R30, R80 ;  /* 0x0000001e0450723c */ /* 0x000fe20000041850 */
[----:B------:R-:W-:Y:S02]  /*b6a0*/  IMAD.MOV.U32 R30, RZ, RZ, R14 ;  /* 0x000000ffff1e7224 */ /* 0x000fe400078e000e */
[----:B------:R-:W-:-:S05]  /*b6b0*/  IMAD.MOV.U32 R29, RZ, RZ, R56 ;  /* 0x000000ffff1d7224 */ /* 0x000fca00078e0038 */
[----:B------:R-:W-:Y:S01]  /*b6c0*/  HMMA.16816.F32.BF16 R144, R4, R8, R144 ;  /* 0x000000080490723c */ /* 0x000fe20000041890 */
[C---:B------:R-:W-:Y:S02]  /*b6d0*/  LOP3.LUT R9, R229.reuse, R166, R203, 0x96, !PT ;  /* 0x000000a6e5097212 */ /* 0x040fe400078e96cb */
[----:B------:R-:W-:Y:S01]  /*b6e0*/  LOP3.LUT R229, R229, R30, R185, 0x96, !PT ;  /* 0x0000001ee5e57212 */ /* 0x000fe200078e96b9 */
[----:B------:R-:W-:Y:S01]  /*b6f0*/  IMAD.MOV.U32 R30, RZ, RZ, R184 ;  /* 0x000000ffff1e7224 */ /* 0x000fe200078e00b8 */
[----:B------:R-:W1:Y:S01]  /*b700*/  MUFU.EX2 R193, R193 ;  /* 0x000000c100c17308 */ /* 0x000e620000000800 */
[----:B------:R-:W-:Y:S01]  /*b710*/  FFMA.FTZ R28, R29, R47, R46 ;  /* 0x0000002f1d1c7223 */ /* 0x000fe2000001002e */
[----:B------:R-:W-:Y:S01]  /*b720*/  PRMT R47, R184, 0x7771, RZ ;  /* 0x00007771b82f7816 */ /* 0x000fe200000000ff */
[----:B------:R-:W-:Y:S01]  /*b730*/  FFMA.FTZ R45, R241, R45, R34 ;  /* 0x0000002df12d7223 */ /* 0x000fe20000010022 */
[----:B------:R-:W-:Y:S01]  /*b740*/  LOP3.LUT R30, R30, 0xff, RZ, 0xc0, !PT ;  /* 0x000000ff1e1e7812 */ /* 0x000fe200078ec0ff */
[----:B------:R-:W-:Y:S01]  /*b750*/  FADD.FTZ R197, R32, R197 ;  /* 0x000000c520c57221 */ /* 0x000fe20000010000 */
[----:B------:R-:W-:-:S02]  /*b760*/  PRMT R13, R202, 0x7773, RZ ;  /* 0x00007773ca0d7816 */ /* 0x000fc400000000ff */
[----:B------:R-:W-:Y:S01]  /*b770*/  PRMT R8, R202, 0x7772, RZ ;  /* 0x00007772ca087816 */ /* 0x000fe200000000ff */
[----:B------:R-:W2:Y:S01]  /*b780*/  MUFU.EX2 R192, R192 ;  /* 0x000000c000c07308 */ /* 0x000ea20000000800 */
[----:B------:R-:W-:Y:S01]  /*b790*/  FADD.FTZ R28, R35, R28 ;  /* 0x0000001c231c7221 */ /* 0x000fe20000010000 */
[----:B------:R-:W-:Y:S01]  /*b7a0*/  IMAD.MOV.U32 R15, RZ, RZ, R215 ;  /* 0x000000ffff0f7224 */ /* 0x000fe200078e00d7 */
[----:B------:R-:W-:Y:S01]  /*b7b0*/  PRMT R47, R30, 0x5410, R47 ;  /* 0x000054101e2f7816 */ /* 0x000fe2000000002f */
[----:B------:R-:W-:Y:S01]  /*b7c0*/  HMMA.16816.F32.BF16 R120, R4, R10, R120 ;  /* 0x0000000a0478723c */ /* 0x000fe20000041878 */
[----:B------:R-:W-:Y:S01]  /*b7d0*/  PRMT R8, R8, 0x5410, R13 ;  /* 0x0000541008087816 */ /* 0x000fe2000000000d */
[----:B------:R-:W-:Y:S02]  /*b7e0*/  FADD.FTZ R30, R38, R45 ;  /* 0x0000002d261e7221 */ /* 0x000fe40000010000 */
[----:B------:R-:W-:Y:S01]  /*b7f0*/  MUFU.EX2 R186, R201 ;  /* 0x000000c900ba7308 */ /* 0x000fe20000000800 */
[----:B------:R-:W-:-:S02]  /*b800*/  IMAD.MOV.U32 R10, RZ, RZ, R202 ;  /* 0x000000ffff0a7224 */ /* 0x000fc400078e00ca */
[----:B------:R-:W-:Y:S01]  /*b810*/  FADD.FTZ R38, R40, R197 ;  /* 0x000000c528267221 */ /* 0x000fe20000010000 */
[----:B------:R-:W-:Y:S01]  /*b820*/  LOP3.LUT R12, R9, 0xffff, RZ, 0xc0, !PT ;  /* 0x0000ffff090c7812 */ /* 0x000fe200078ec0ff */
[----:B------:R-:W-:Y:S01]  /*b830*/  HMMA.16816.F32.BF16 R84, R4, R20, R84 ;  /* 0x000000140454723c */ /* 0x000fe20000041854 */
[----:B------:R-:W-:Y:S02]  /*b840*/  FADD.FTZ R43, R43, R28 ;  /* 0x0000001c2b2b7221 */ /* 0x000fe40000010000 */
[----:B------:R-:W3:Y:S01]  /*b850*/  MUFU.EX2 R175, R175 ;  /* 0x000000af00af7308 */ /* 0x000ee20000000800 */
[----:B------:R-:W-:-:S04]  /*b860*/  IMAD.MOV.U32 R31, RZ, RZ, R15 ;  /* 0x000000ffff1f7224 */ /* 0x000fc800078e000f */
[----:B------:R-:W-:Y:S03]  /*b870*/  HMMA.16816.F32.BF16 R96, R4, R22, R96 ;  /* 0x000000160460723c */ /* 0x000fe60000041860 */
[----:B------:R-:W-:Y:S01]  /*b880*/  MUFU.EX2 R56, R200 ;  /* 0x000000c800387308 */ /* 0x000fe20000000800 */
[----:B------:R-:W-:-:S04]  /*b890*/  LOP3.LUT R15, R8, 0xff00ff, RZ, 0xc0, !PT ;  /* 0x00ff00ff080f7812 */ /* 0x000fc800078ec0ff */
[C---:B------:R-:W-:Y:S03]  /*b8a0*/  HMMA.16816.F32.BF16 R100, R4.reuse, R16, R100 ;  /* 0x000000100464723c */ /* 0x040fe60000041864 */
[----:B------:R-:W4:Y:S05]  /*b8b0*/  MUFU.EX2 R181, R198 ;  /* 0x000000c600b57308 */ /* 0x000f2a0000000800 */
[----:B------:R-:W-:Y:S01]  /*b8c0*/  HMMA.16816.F32.BF16 R112, R4, R18, R112 ;  /* 0x000000120470723c */ /* 0x000fe20000041870 */
[----:B------:R-:W-:Y:S01]  /*b8d0*/  LOP3.LUT R13, R9, 0xff, RZ, 0xc0, !PT ;  /* 0x000000ff090d7812 */ /* 0x000fe200078ec0ff */
[----:B------:R-:W-:Y:S01]  /*b8e0*/  FADD.FTZ R38, R39, R38 ;  /* 0x0000002627267221 */ /* 0x000fe20000010000 */
[----:B------:R-:W-:-:S05]  /*b8f0*/  PRMT R11, R202, 0x7771, RZ ;  /* 0x00007771ca0b7816 */ /* 0x000fca00000000ff */
[----:B------:R-:W-:Y:S01]  /*b900*/  HMMA.16816.F32.BF16 R136, R4, R24, R136 ;  /* 0x000000180488723c */ /* 0x000fe20000041888 */
[----:B------:R-:W-:Y:S01]  /*b910*/  LOP3.LUT R10, R10, 0xff, RZ, 0xc0, !PT ;  /* 0x000000ff0a0a7812 */ /* 0x000fe200078ec0ff */
[----:B------:R-:W-:Y:S01]  /*b920*/  FADD.FTZ R42, R42, R43 ;  /* 0x0000002b2a2a7221 */ /* 0x000fe20000010000 */
[----:B------:R-:W-:-:S05]  /*b930*/  SHF.R.U32.HI R12, RZ, 0x8, R12 ;  /* 0x00000008ff0c7819 */ /* 0x000fca000001160c */
[----:B------:R-:W-:Y:S01]  /*b940*/  HMMA.16816.F32.BF16 R132, R4, R26, R132 ;  /* 0x0000001a0484723c */ /* 0x000fe20000041884 */
[----:B------:R-:W-:Y:S01]  /*b950*/  PRMT R4, R9, 0x7632, R4 ;  /* 0x0000763209047816 */ /* 0x000fe20000000004 */
[----:B------:R-:W-:Y:S01]  /*b960*/  FADD.FTZ R191, R191, R38 ;  /* 0x00000026bfbf7221 */ /* 0x000fe20000010000 */
[----:B------:R-:W-:Y:S01]  /*b970*/  SHF.R.U32.HI R9, RZ, 0x18, R9 ;  /* 0x00000018ff097819 */ /* 0x000fe20000011609 */
[----:B------:R-:W-:Y:S01]  /*b980*/  FADD.FTZ R189, R189, R42 ;  /* 0x0000002abdbd7221 */ /* 0x000fe20000010000 */
[----:B------:R-:W-:Y:S01]  /*b990*/  LOP3.LUT R4, R4, 0xff, RZ, 0xc0, !PT ;  /* 0x000000ff04047812 */ /* 0x000fe200078ec0ff */
[----:B------:R-:W-:Y:S01]  /*b9a0*/  FFMA.FTZ R252, R252, R44, R33 ;  /* 0x0000002cfcfc7223 */ /* 0x000fe20000010021 */
[----:B------:R-:W-:Y:S01]  /*b9b0*/  HSET2.LE.AND R15, R15, R2, PT ;  /* 0x000000020f0f7233 */ /* 0x000fe20003803000 */
[----:B------:R-:W-:Y:S01]  /*b9c0*/  MUFU.EX2 R177, R177 ;  /* 0x000000b100b17308 */ /* 0x000fe20000000800 */
[----:B------:R-:W-:Y:S01]  /*b9d0*/  PRMT R11, R10, 0x5410, R11 ;  /* 0x000054100a0b7816 */ /* 0x000fe2000000000b */
[----:B------:R-:W4:Y:S01]  /*b9e0*/  LDSM.16.MT88.4 R24, [R210+0x9c00] ;  /* 0x009c0000d218783b */ /* 0x000f220000004200 */
[----:B------:R-:W-:-:S02]  /*b9f0*/  PRMT R13, R13, 0x5410, R12 ;  /* 0x000054100d0d7816 */ /* 0x000fc4000000000c */
[----:B------:R-:W-:Y:S01]  /*ba00*/  PRMT R9, R4, 0x5410, R9 ;  /* 0x0000541004097816 */ /* 0x000fe20000000009 */
[----:B------:R-:W4:Y:S01]  /*ba10*/  LDSM.16.MT88.4 R20, [R48+0xc00] ;  /* 0x000c00003014783b */ /* 0x000f220000004200 */
[----:B-1----:R-:W-:Y:S01]  /*ba20*/  F2FP.BF16.F32.PACK_AB R8, R193, R196 ;  /* 0x000000c4c108723e */ /* 0x002fe200000010ff */
[----:B------:R-:W-:Y:S01]  /*ba30*/  FADD.FTZ R191, R182, R191 ;  /* 0x000000bfb6bf7221 */ /* 0x000fe20000010000 */
[----:B------:R-:W-:Y:S01]  /*ba40*/  FADD.FTZ R164, R164, R189 ;  /* 0x000000bda4a47221 */ /* 0x000fe20000010000 */
[--C-:B------:R-:W-:Y:S01]  /*ba50*/  HSET2.LE.AND R11, R11, R2.reuse, PT ;  /* 0x000000020b0b7233 */ /* 0x100fe20003803000 */
[----:B------:R-:W-:Y:S01]  /*ba60*/  MUFU.EX2 R179, R179 ;  /* 0x000000b300b37308 */ /* 0x000fe20000000800 */
[----:B------:R-:W-:Y:S01]  /*ba70*/  LOP3.LUT R35, R8, R15, RZ, 0xc0, !PT ;  /* 0x0000000f08237212 */ /* 0x000fe200078ec0ff */
[----:B------:R-:W1:Y:S01]  /*ba80*/  LDSM.16.MT88.4 R4, [R210+0xac00] ;  /* 0x00ac0000d204783b */ /* 0x000e620000004200 */
[--C-:B------:R-:W-:Y:S02]  /*ba90*/  HSET2.LE.AND R13, R13, R2.reuse, PT ;  /* 0x000000020d0d7233 */ /* 0x100fe40003803000 */
[----:B------:R-:W-:Y:S01]  /*baa0*/  HSET2.LE.AND R9, R9, R2, PT ;  /* 0x0000000209097233 */ /* 0x000fe20003803000 */
[----:B------:R-:W1:Y:S01]  /*bab0*/  LDSM.16.MT88.4 R16, [R48+0x1c00] ;  /* 0x001c00003010783b */ /* 0x000e620000004200 */
[----:B--2---:R-:W-:-:S02]  /*bac0*/  F2FP.BF16.F32.PACK_AB R10, R192, R195 ;  /* 0x000000c3c00a723e */ /* 0x004fc400000010ff */
[----:B------:R-:W-:Y:S01]  /*bad0*/  PRMT R8, R184, 0x7773, RZ ;  /* 0x00007773b8087816 */ /* 0x000fe200000000ff */
[----:B------:R-:W-:Y:S01]  /*bae0*/  FADD.FTZ R180, R180, R191 ;  /* 0x000000bfb4b47221 */ /* 0x000fe20000010000 */
[----:B---3--:R-:W-:Y:S01]  /*baf0*/  F2FP.BF16.F32.PACK_AB R32, R175, R186 ;  /* 0x000000baaf20723e */ /* 0x008fe200000010ff */
[----:B------:R-:W-:Y:S01]  /*bb00*/  MUFU.EX2 R178, R178 ;  /* 0x000000b200b27308 */ /* 0x000fe20000000800 */
[----:B----4-:R-:W-:Y:S02]  /*bb10*/  F2FP.BF16.F32.PACK_AB R34, R181, R56 ;  /* 0x00000038b522723e */ /* 0x010fe400000010ff */
[----:B------:R-:W-:Y:S01]  /*bb20*/  PRMT R29, R184, 0x7772, RZ ;  /* 0x00007772b81d7816 */ /* 0x000fe200000000ff */
[----:B------:R-:W-:Y:S01]  /*bb30*/  FADD.FTZ R183, R183, R164 ;  /* 0x000000a4b7b77221 */ /* 0x000fe20000010000 */
[----:B------:R-:W-:Y:S01]  /*bb40*/  LOP3.LUT R32, R32, R13, RZ, 0xc0, !PT ;  /* 0x0000000d20207212 */ /* 0x000fe200078ec0ff */
[----:B------:R-:W-:Y:S01]  /*bb50*/  FADD.FTZ R61, R61, R180 ;  /* 0x000000b43d3d7221 */ /* 0x000fe20000010000 */
[----:B------:R-:W-:Y:S01]  /*bb60*/  LOP3.LUT R33, R10, R9, RZ, 0xc0, !PT ;  /* 0x000000090a217212 */ /* 0x000fe200078ec0ff */
[----:B------:R-:W2:Y:S01]  /*bb70*/  MUFU.EX2 R44, R187 ;  /* 0x000000bb002c7308 */ /* 0x000ea20000000800 */
[----:B------:R-:W-:Y:S01]  /*bb80*/  LOP3.LUT R34, R34, R11, RZ, 0xc0, !PT ;  /* 0x0000000b22227212 */ /* 0x000fe200078ec0ff */
[----:B------:R-:W3:Y:S01]  /*bb90*/  LDSM.16.MT88.4 R12, [R210+0xbc00] ;  /* 0x00bc0000d20c783b */ /* 0x000ee20000004200 */
[----:B------:R-:W-:Y:S01]  /*bba0*/  PRMT R29, R29, 0x5410, R8 ;  /* 0x000054101d1d7816 */ /* 0x000fe20000000008 */
[----:B------:R-:W-:-:S02]  /*bbb0*/  FADD.FTZ R60, R60, R183 ;  /* 0x000000b73c3c7221 */ /* 0x000fc40000010000 */
[----:B------:R-:W4:Y:S01]  /*bbc0*/  LDSM.16.MT88.4 R8, [R48+0x2c00] ;  /* 0x002c00003008783b */ /* 0x000f220000004200 */
[----:B------:R-:W-:Y:S01]  /*bbd0*/  FADD.FTZ R252, R3, R252 ;  /* 0x000000fc03fc7221 */ /* 0x000fe20000010000 */
[----:B------:R-:W-:Y:S01]  /*bbe0*/  MUFU.EX2 R174, R174 ;  /* 0x000000ae00ae7308 */ /* 0x000fe20000000800 */
[----:B------:R-:W-:Y:S01]  /*bbf0*/  FADD.FTZ R176, R176, R61 ;  /* 0x0000003db0b07221 */ /* 0x000fe20000010000 */
[----:B------:R-:W-:Y:S01]  /*bc00*/  FADD.FTZ R173, R173, R60 ;  /* 0x0000003cadad7221 */ /* 0x000fe20000010000 */
[----:B------:R-:W-:Y:S01]  /*bc10*/  FADD.FTZ R37, R37, R30 ;  /* 0x0000001e25257221 */ /* 0x000fe20000010000 */
[----:B------:R-:W-:Y:S01]  /*bc20*/  FADD.FTZ R41, R41, R252 ;  /* 0x000000fc29297221 */ /* 0x000fe20000010000 */
[----:B------:R-:W-:Y:S01]  /*bc30*/  LOP3.LUT R46, R229, 0xffff, RZ, 0xc0, !PT ;  /* 0x0000ffffe52e7812 */ /* 0x000fe200078ec0ff */
[----:B------:R1:W5:Y:S02]  /*bc40*/  LDL.LU.64 R214, [R1+0x18] ;  /* 0x0000180001d67983 */ /* 0x0003640000300a00 */
[----:B------:R-:W1:Y:S01]  /*bc50*/  MUFU.EX2 R3, R170 ;  /* 0x000000aa00037308 */ /* 0x000e620000000800 */
[----:B------:R-:W-:Y:S01]  /*bc60*/  FADD.FTZ R55, R55, R176 ;  /* 0x000000b037377221 */ /* 0x000fe20000010000 */
[----:B------:R-:W-:Y:S01]  /*bc70*/  FADD.FTZ R173, R172, R173 ;  /* 0x000000adacad7221 */ /* 0x000fe20000010000 */
[----:B------:R-:W-:Y:S01]  /*bc80*/  FADD.FTZ R37, R36, R37 ;  /* 0x0000002524257221 */ /* 0x000fe20000010000 */
[----:B------:R-:W-:Y:S01]  /*bc90*/  FADD.FTZ R41, R0, R41 ;  /* 0x0000002900297221 */ /* 0x000fe20000010000 */
[----:B------:R-:W-:Y:S01]  /*bca0*/  FADD.FTZ R62, R62, R55 ;  /* 0x000000373e3e7221 */ /* 0x000fe20000010000 */
[----:B------:R-:W-:-:S02]  /*bcb0*/  FADD.FTZ R168, R168, R173 ;  /* 0x000000ada8a87221 */ /* 0x000fc40000010000 */
[----:B------:R-:W-:Y:S01]  /*bcc0*/  MUFU.EX2 R194, R194 ;  /* 0x000000c200c27308 */ /* 0x000fe20000000800 */
[----:B------:R-:W-:Y:S01]  /*bcd0*/  HSET2.LE.AND R30, R47, R2, PT ;  /* 0x000000022f1e7233 */ /* 0x000fe20003803000 */
[----:B------:R-:W-:Y:S01]  /*bce0*/  FADD.FTZ R190, R190, R37 ;  /* 0x00000025bebe7221 */ /* 0x000fe20000010000 */
[----:B------:R-:W-:Y:S01]  /*bcf0*/  FADD.FTZ R188, R188, R41 ;  /* 0x00000029bcbc7221 */ /* 0x000fe20000010000 */
[----:B------:R-:W-:-:S04]  /*bd00*/  PRMT R184, R229, 0x7632, R184 ;  /* 0x00007632e5b87816 */ /* 0x000fc800000000b8 */
[----:B------:R-:W3:Y:S01]  /*bd10*/  MUFU.EX2 R199, R199 ;  /* 0x000000c700c77308 */ /* 0x000ee20000000800 */
[----:B--2---:R-:W-:Y:S01]  /*bd20*/  F2FP.BF16.F32.PACK_AB R39, R44, R177 ;  /* 0x000000b12c27723e */ /* 0x004fe200000010ff */
[----:B------:R-:W-:Y:S01]  /*bd30*/  FADD.FTZ R62, R53, R62 ;  /* 0x0000003e353e7221 */ /* 0x000fe20000010000 */
[----:B------:R-:W-:Y:S01]  /*bd40*/  FADD.FTZ R169, R169, R168 ;  /* 0x000000a8a9a97221 */ /* 0x000fe20000010000 */
[----:B------:R-:W-:Y:S01]  /*bd50*/  LOP3.LUT R185, R229, 0xff, RZ, 0xc0, !PT ;  /* 0x000000ffe5b97812 */ /* 0x000fe200078ec0ff */
[----:B------:R-:W-:Y:S01]  /*bd60*/  FADD.FTZ R67, R67, R190 ;  /* 0x000000be43437221 */ /* 0x000fe20000010000 */
[----:B------:R-:W-:Y:S01]  /*bd70*/  SHF.R.U32.HI R46, RZ, 0x8, R46 ;  /* 0x00000008ff2e7819 */ /* 0x000fe2000001162e */
[----:B------:R-:W-:Y:S01]  /*bd80*/  FADD.FTZ R65, R65, R188 ;  /* 0x000000bc41417221 */ /* 0x000fe20000010000 */
[----:B------:R-:W-:Y:S01]  /*bd90*/  SHF.R.U32.HI R31, RZ, 0x18, R229 ;  /* 0x00000018ff1f7819 */ /* 0x000fe200000116e5 */
[----:B------:R2:W5:Y:S01]  /*bda0*/  LDL.LU.64 R166, [R1+0x10] ;  /* 0x0000100001a67983 */ /* 0x0005620000300a00 */
[----:B------:R-:W-:-:S02]  /*bdb0*/  LOP3.LUT R184, R184, 0xff, RZ, 0xc0, !PT ;  /* 0x000000ffb8b87812 */ /* 0x000fc400078ec0ff */
[----:B------:R-:W-:Y:S01]  /*bdc0*/  F2FP.BF16.F32.PACK_AB R43, R178, R179 ;  /* 0x000000b3b22b723e */ /* 0x000fe200000010ff */
[----:B------:R-:W-:Y:S01]  /*bdd0*/  FADD.FTZ R179, R179, R62 ;  /* 0x0000003eb3b37221 */ /* 0x000fe20000010000 */
[----:B------:R-:W-:Y:S02]  /*bde0*/  LOP3.LUT R30, R39, R30, RZ, 0xc0, !PT ;  /* 0x0000001e271e7212 */ /* 0x000fe400078ec0ff */
[----:B-1----:R-:W-:Y:S01]  /*bdf0*/  F2FP.BF16.F32.PACK_AB R39, R3, R174 ;  /* 0x000000ae0327723e */ /* 0x002fe200000010ff */
[----:B------:R-:W-:Y:S01]  /*be00*/  FADD.FTZ R174, R174, R169 ;  /* 0x000000a9aeae7221 */ /* 0x000fe20000010000 */
[----:B------:R-:W-:Y:S01]  /*be10*/  PRMT R185, R185, 0x5410, R46 ;  /* 0x00005410b9b97816 */ /* 0x000fe2000000002e */
[----:B------:R-:W-:Y:S01]  /*be20*/  FADD.FTZ R66, R66, R67 ;  /* 0x0000004342427221 */ /* 0x000fe20000010000 */
[----:B------:R-:W-:Y:S01]  /*be30*/  LOP3.LUT R29, R29, 0xff00ff, RZ, 0xc0, !PT ;  /* 0x00ff00ff1d1d7812 */ /* 0x000fe200078ec0ff */
[----:B------:R-:W-:Y:S01]  /*be40*/  FADD.FTZ R58, R58, R65 ;  /* 0x000000413a3a7221 */ /* 0x000fe20000010000 */
[----:B------:R-:W-:Y:S01]  /*be50*/  PRMT R31, R184, 0x5410, R31 ;  /* 0x00005410b81f7816 */ /* 0x000fe2000000001f */
[----:B------:R-:W-:Y:S01]  /*be60*/  FADD.FTZ R178, R178, R179 ;  /* 0x000000b3b2b27221 */ /* 0x000fe20000010000 */
[----:B------:R-:W-:Y:S01]  /*be70*/  FADD.FTZ R3, R3, R174 ;  /* 0x000000ae03037221 */ /* 0x000fe20000010000 */
[----:B------:R-:W-:Y:S01]  /*be80*/  FADD.FTZ R59, R59, R66 ;  /* 0x000000423b3b7221 */ /* 0x000fe20000010000 */
[----:B------:R-:W-:Y:S01]  /*be90*/  FADD.FTZ R58, R57, R58 ;  /* 0x0000003a393a7221 */ /* 0x000fe20000010000 */
[--C-:B------:R-:W-:Y:S01]  /*bea0*/  HSET2.LE.AND R29, R29, R2.reuse, PT ;  /* 0x000000021d1d7233 */ /* 0x100fe20003803000 */
[----:B------:R-:W-:Y:S01]  /*beb0*/  FADD.FTZ R177, R177, R178 ;  /* 0x000000b2b1b17221 */ /* 0x000fe20000010000 */
[----:B------:R-:W-:-:S02]  /*bec0*/  HSET2.LE.AND R28, R185, R2, PT ;  /* 0x00000002b91c7233 */ /* 0x000fc40003803000 */
[----:B------:R-:W-:Y:S02]  /*bed0*/  HSET2.LE.AND R2, R31, R2, PT ;  /* 0x000000021f027233 */ /* 0x000fe40003803000 */
[----:B---3--:R-:W-:Y:S01]  /*bee0*/  F2FP.BF16.F32.PACK_AB R40, R199, R194 ;  /* 0x000000c2c728723e */ /* 0x008fe200000010ff */
[----:B------:R-:W-:Y:S01]  /*bef0*/  FADD.FTZ R194, R194, R3 ;  /* 0x00000003c2c27221 */ /* 0x000fe20000010000 */
[----:B------:R-:W-:Y:S01]  /*bf00*/  FADD.FTZ R64, R64, R59 ;  /* 0x0000003b40407221 */ /* 0x000fe20000010000 */
[----:B------:R-:W-:Y:S01]  /*bf10*/  FADD.FTZ R171, R171, R58 ;  /* 0x0000003aabab7221 */ /* 0x000fe20000010000 */
[----:B------:R-:W-:Y:S01]  /*bf20*/  LOP3.LUT R31, R40, R29, RZ, 0xc0, !PT ;  /* 0x0000001d281f7212 */ /* 0x000fe200078ec0ff */
[----:B------:R-:W-:Y:S01]  /*bf30*/  FADD.FTZ R0, R44, R177 ;  /* 0x000000b12c007221 */ /* 0x000fe20000010000 */
[----:B------:R-:W-:Y:S01]  /*bf40*/  LOP3.LUT R28, R43, R28, RZ, 0xc0, !PT ;  /* 0x0000001c2b1c7212 */ /* 0x000fe200078ec0ff */
[----:B------:R-:W-:Y:S01]  /*bf50*/  FADD.FTZ R229, R199, R194 ;  /* 0x000000c2c7e57221 */ /* 0x000fe20000010000 */
[----:B------:R-:W-:Y:S01]  /*bf60*/  LOP3.LUT R29, R39, R2, RZ, 0xc0, !PT ;  /* 0x00000002271d7212 */ /* 0x000fe200078ec0ff */
[----:B------:R-:W-:Y:S01]  /*bf70*/  FADD.FTZ R64, R49, R64 ;  /* 0x0000004031407221 */ /* 0x000fe20000010000 */
[----:B------:R-:W-:Y:S01]  /*bf80*/  FADD.FTZ R54, R54, R171 ;  /* 0x000000ab36367221 */ /* 0x000fe20000010000 */
[----:B------:R1:W-:Y:S02]  /*bf90*/  STL [R1+0x4], R0 ;  /* 0x0000040001007387 */ /* 0x0003e40000100800 */
[----:B------:R-:W-:Y:S01]  /*bfa0*/  FADD.FTZ R63, R63, R64 ;  /* 0x000000403f3f7221 */ /* 0x000fe20000010000 */
[----:B------:R-:W-:Y:S01]  /*bfb0*/  FADD.FTZ R51, R51, R54 ;  /* 0x0000003633337221 */ /* 0x000fe20000010000 */
[----:B------:R2:W-:Y:S01]  /*bfc0*/  STL [R1], R229 ;  /* 0x000000e501007387 */ /* 0x0005e20000100800 */
[----:B------:R-:W-:Y:S01]  /*bfd0*/  HMMA.16816.F32.BF16 R156, R32, R24, R156 ;  /* 0x00000018209c723c */ /* 0x000fe2000004189c */
[----:B------:R-:W-:Y:S01]  /*bfe0*/  FADD.FTZ R63, R52, R63 ;  /* 0x0000003f343f7221 */ /* 0x000fe20000010000 */
[----:B------:R-:W-:-:S06]  /*bff0*/  FADD.FTZ R50, R50, R51 ;  /* 0x0000003332327221 */ /* 0x000fcc0000010000 */
        /* <DEDUP_REMOVED lines=11> */
[C---:B----4-:R-:W-:Y:S08]  /*c0b0*/  HMMA.16816.F32.BF16 R124, R32.reuse, R8, R124 ;  /* 0x00000008207c723c */ /* 0x050ff0000004187c */
        /* <DEDUP_REMOVED lines=14> */
[----:B------:R-:W-:-:S03]  /*c1a0*/  FADD.FTZ R195, R192, R195 ;  /* 0x000000c3c0c37221 */ /* 0x000fc60000010000 */
[----:B------:R-:W-:Y:S01]  /*c1b0*/  FADD.FTZ R56, R56, R175 ;  /* 0x000000af38387221 */ /* 0x000fe20000010000 */
[----:B------:R-:W-:Y:S01]  /*c1c0*/  FADD.FTZ R196, R196, R195 ;  /* 0x000000c3c4c47221 */ /* 0x000fe20000010000 */
[----:B-1----:R-:W-:Y:S02]  /*c1d0*/  IMAD.MOV.U32 R0, RZ, RZ, R211 ;  /* 0x000000ffff007224 */ /* 0x002fe400078e00d3 */
[----:B------:R-:W-:Y:S01]  /*c1e0*/  FADD.FTZ R241, R181, R56 ;  /* 0x00000038b5f17221 */ /* 0x000fe20000010000 */
[----:B------:R-:W-:Y:S01]  /*c1f0*/  FADD.FTZ R252, R193, R196 ;  /* 0x000000c4c1fc7221 */ /* 0x000fe20000010000 */
[----:B------:R-:W-:Y:S02]  /*c200*/  IMAD.MOV.U32 R2, RZ, RZ, R224 ;  /* 0x000000ffff027224 */ /* 0x000fe400078e00e0 */
[----:B------:R-:W-:Y:S02]  /*c210*/  IMAD.MOV.U32 R3, RZ, RZ, R225 ;  /* 0x000000ffff037224 */ /* 0x000fe400078e00e1 */
[----:B------:R-:W-:Y:S01]  /*c220*/  IMAD.MOV.U32 R164, RZ, RZ, R226 ;  /* 0x000000ffffa47224 */ /* 0x000fe200078e00e2 */
[----:B--2---:R-:W-:Y:S06]  /*c230*/  BRA.U !UP1, `(.L_x_389) ;  /* 0x0000004d09c87547 */ /* 0x004fec000b800000 */
[----:B------:R-:W-:Y:S01]  /*c240*/  UIADD3 UR7, UPT, UPT, UR19, -0x3, URZ ;  /* 0xfffffffd13077890 */ /* 0x000fe2000fffe0ff */
[----:B------:R-:W-:-:S04]  /*c250*/  DEPBAR.LE SB0, 0x0 ;  /* 0x000080000000791a */ /* 0x000fc80000000000 */
[----:B------:R-:W1:Y:S01]  /*c260*/  S2UR UR5, SR_CgaCtaId ;  /* 0x00000000000579c3 */ /* 0x000e620000008800 */
[----:B------:R-:W-:Y:S01]  /*c270*/  UIMAD.WIDE.U32 UR12, UR7, UR8, URZ ;  /* 0x00000008070c72a5 */ /* 0x000fe2000f8e00ff */
[----:B------:R-:W-:Y:S02]  /*c280*/  LOP3.LUT R219, R228, 0x3e00, RZ, 0xc0, !PT ;  /* 0x00003e00e4db7812 */ /* 0x000fe400078ec0ff */
[----:B------:R-:W-:Y:S01]  /*c290*/  SHF.R.U32.HI R221, RZ, 0x1, R218 ;  /* 0x00000001ffdd7819 */ /* 0x000fe200000116da */
[----:B------:R-:W-:Y:S01]  /*c2a0*/  UIMAD UR7, UR7, UR9, UR13 ;  /* 0x00000009070772a4 */ /* 0x000fe2000f8e020d */
[----:B-----5:R-:W-:Y:S01]  /*c2b0*/  LOP3.LUT R166, R219, 0x120, R166, 0xf8, !PT ;  /* 0x00000120dba67812 */ /* 0x020fe200078ef8a6 */
[----:B------:R-:W-:Y:S01]  /*c2c0*/  USHF.L.U32 UR4, UR12, 0x6, URZ ;  /* 0x000000060c047899 */ /* 0x000fe200080006ff */
[----:B------:R-:W-:Y:S01]  /*c2d0*/  IMAD.U32 R4, RZ, RZ, UR12 ;  /* 0x0000000cff047e24 */ /* 0x000fe2000f8e00ff */
[----:B------:R-:W-:Y:S01]  /*c2e0*/  USHF.L.U64.HI UR6, UR12, 0x6, UR7 ;  /* 0x000000060c067899 */ /* 0x000fe20008010207 */
[----:B------:R-:W-:Y:S01]  /*c2f0*/  IMAD.U32 R5, RZ, RZ, UR13 ;  /* 0x0000000dff057e24 */ /* 0x000fe2000f8e00ff */
[----:B------:R-:W-:Y:S01]  /*c300*/  ULEA UR4, UP0, UR8, UR4, 0x5 ;  /* 0x0000000408047291 */ /* 0x000fe2000f8028ff */
[----:B------:R-:W-:Y:S01]  /*c310*/  IMAD.U32 R5, RZ, RZ, UR7 ;  /* 0x00000007ff057e24 */ /* 0x000fe2000f8e00ff */
[----:B------:R-:W-:Y:S01]  /*c320*/  BAR.SYNC.DEFER_BLOCKING 0x0 ;  /* 0x0000000000007b1d */ /* 0x000fe20000010000 */
[C---:B------:R-:W-:Y:S01]  /*c330*/  LEA R6, P4, R4.reuse, R231, 0x7 ;  /* 0x000000e704067211 */ /* 0x040fe200078838ff */
[----:B------:R-:W-:Y:S01]  /*c340*/  ULEA.HI.X UR6, UR8, UR6, UR9, 0x5, UP0 ;  /* 0x0000000608067291 */ /* 0x000fe200080f2c09 */
[----:B------:R-:W-:Y:S01]  /*c350*/  LOP3.LUT R2, R221, 0x8, RZ, 0xc0, !PT ;  /* 0x00000008dd027812 */ /* 0x000fe200078ec0ff */
[----:B------:R-:W-:Y:S01]  /*c360*/  IMAD.U32 R0, RZ, RZ, UR4 ;  /* 0x00000004ff007e24 */ /* 0x000fe2000f8e00ff */
[----:B------:R-:W-:Y:S01]  /*c370*/  LEA.HI.X R7, R4, R230, R5, 0x7, P4 ;  /* 0x000000e604077211 */ /* 0x000fe200020f3c05 */
[----:B------:R-:W-:Y:S01]  /*c380*/  UMOV UR4, 0x400 ;  /* 0x0000040000047882 */ /* 0x000fe20000000000 */
[----:B------:R-:W-:Y:S01]  /*c390*/  LOP3.LUT R2, R166, R165, R2, 0xf6, !PT ;  /* 0x000000a5a6027212 */ /* 0x000fe200078ef602 */
[----:B------:R-:W-:Y:S01]  /*c3a0*/  IMAD.U32 R3, RZ, RZ, UR6 ;  /* 0x00000006ff037e24 */ /* 0x000fe2000f8e00ff */
[----:B------:R-:W-:Y:S01]  /*c3b0*/  LEA R8, P0, R0, R231, 0x1 ;  /* 0x000000e700087211 */ /* 0x000fe200078008ff */
[----:B------:R-:W-:-:S02]  /*c3c0*/  UISETP.NE.AND UP0, UPT, UR19, 0x3, UPT ;  /* 0x000000031300788c */ /* 0x000fc4000bf05270 */
[----:B-1----:R-:W-:Y:S01]  /*c3d0*/  ULEA UR5, UR5, UR4, 0x18 ;  /* 0x0000000405057291 */ /* 0x002fe2000f8ec0ff */
[----:B------:R-:W-:Y:S01]  /*c3e0*/  LEA.HI.X R9, R0, R230, R3, 0x1, P0 ;  /* 0x000000e600097211 */ /* 0x000fe200000f0c03 */
[----:B------:R-:W-:-:S04]  /*c3f0*/  IMAD.SHL.U32 R3, R218, 0x2, RZ ;  /* 0x00000002da037824 */ /* 0x000fc800078e00ff */
[----:B------:R-:W-:Y:S02]  /*c400*/  LEA R228, R167, UR5, 0x1 ;  /* 0x00000005a7e47c11 */ /* 0x000fe4000f8e08ff */
[----:B------:R-:W-:Y:S02]  /*c410*/  LEA R2, R2, UR5, 0x1 ;  /* 0x0000000502027c11 */ /* 0x000fe4000f8e08ff */
[----:B------:R-:W-:Y:S01]  /*c420*/  LOP3.LUT R3, R3, 0x6, RZ, 0xc0, !PT ;  /* 0x0000000603037812 */ /* 0x000fe200078ec0ff */
[C---:B------:R-:W-:Y:S01]  /*c430*/  IMAD.IADD R0, R227.reuse, 0x1, R228 ;  /* 0x00000001e3007824 */ /* 0x040fe200078e02e4 */
        /* <DEDUP_REMOVED lines=32> */
[----:B-1----:R-:W1:Y:S04]  /*c640*/  LDSM.16.M88.4 R4, [R2+0x1000] ;  /* 0x001000000204783b */ /* 0x002e680000000200 */
[----:B------:R-:W3:Y:S04]  /*c650*/  LDSM.16.M88.4 R180, [R228+0x6400] ;  /* 0x00640000e4b4783b */ /* 0x000ee80000000200 */
[----:B------:R-:W4:Y:S04]  /*c660*/  LDSM.16.M88.4 R172, [R228+0x6800] ;  /* 0x00680000e4ac783b */ /* 0x000f280000000200 */
[----:B------:R-:W2:Y:S04]  /*c670*/  LDSM.16.M88.4 R164, [R2] ;  /* 0x0000000002a4783b */ /* 0x000ea80000000200 */
[----:B------:R-:W2:Y:S04]  /*c680*/  LDSM.16.M88.4 R52, [R228+0x6c00] ;  /* 0x006c0000e434783b */ /* 0x000ea80000000200 */
[----:B------:R-:W-:Y:S04]  /*c690*/  LDSM.16.M88.4 R44, [R0+0x6000] ;  /* 0x00600000002c783b */ /* 0x000fe80000000200 */
[----:B------:R-:W2:Y:S04]  /*c6a0*/  LDSM.16.M88.4 R48, [R227+0x1000] ;  /* 0x00100000e330783b */ /* 0x000ea80000000200 */
[----:B------:R-:W2:Y:S04]  /*c6b0*/  LDSM.16.M88.4 R200, [R0+0x6400] ;  /* 0x0064000000c8783b */ /* 0x000ea80000000200 */
[----:B------:R-:W2:Y:S04]  /*c6c0*/  LDSM.16.M88.4 R64, [R0+0x6800] ;  /* 0x006800000040783b */ /* 0x000ea80000000200 */
[----:B------:R-:W2:Y:S04]  /*c6d0*/  LDSM.16.M88.4 R60, [R0+0x6c00] ;  /* 0x006c0000003c783b */ /* 0x000ea80000000200 */
[----:B------:R-:W2:Y:S01]  /*c6e0*/  LDSM.16.M88.4 R56, [R227] ;  /* 0x00000000e338783b */ /* 0x000ea20000000200 */
[C---:B-1----:R-:W-:Y:S03]  /*c6f0*/  HMMA.16816.F32.BF16 R36, R4.reuse, R28, RZ ;  /* 0x0000001c0424723c */ /* 0x042fe600000418ff */
[----:B------:R-:W-:Y:S04]  /*c700*/  LDSM.16.M88.4 R196, [R228+0x7800] ;  /* 0x00780000e4c4783b */ /* 0x000fe80000000200 */
[----:B------:R-:W-:Y:S01]  /*c710*/  LDSM.16.M88.4 R192, [R228+0x7c00] ;  /* 0x007c0000e4c0783b */ /* 0x000fe20000000200 */
[C---:B---3--:R-:W-:Y:S03]  /*c720*/  HMMA.16816.F32.BF16 R24, R4.reuse, R180, RZ ;  /* 0x000000b40418723c */ /* 0x048fe600000418ff */
[----:B------:R-:W-:Y:S04]  /*c730*/  LDSM.16.M88.4 R188, [R2+0x2000] ;  /* 0x0020000002bc783b */ /* 0x000fe80000000200 */
[----:B------:R-:W0:Y:S01]  /*c740*/  LDGDEPBAR ;  /* 0x00000000000079af */ /* 0x000e220000000000 */
[----:B----4-:R-:W-:Y:S08]  /*c750*/  HMMA.16816.F32.BF16 R16, R4, R172, RZ ;  /* 0x000000ac0410723c */ /* 0x010ff000000418ff */
[----:B--2---:R-:W-:Y:S08]  /*c760*/  HMMA.16816.F32.BF16 R40, R164, R28, RZ ;  /* 0x0000001ca428723c */ /* 0x004ff000000418ff */
[C---:B------:R-:W-:Y:S08]  /*c770*/  HMMA.16816.F32.BF16 R8, R4.reuse, R52, RZ ;  /* 0x000000340408723c */ /* 0x040ff000000418ff */
[C---:B------:R-:W-:Y:S08]  /*c780*/  HMMA.16816.F32.BF16 R32, R4.reuse, R30, RZ ;  /* 0x0000001e0420723c */ /* 0x040ff000000418ff */
[C---:B------:R-:W-:Y:S08]  /*c790*/  HMMA.16816.F32.BF16 R20, R4.reuse, R182, RZ ;  /* 0x000000b60414723c */ /* 0x040ff000000418ff */
[C---:B------:R-:W-:Y:S08]  /*c7a0*/  HMMA.16816.F32.BF16 R12, R4.reuse, R174, RZ ;  /* 0x000000ae040c723c */ /* 0x040ff000000418ff */
[----:B------:R-:W-:Y:S08]  /*c7b0*/  HMMA.16816.F32.BF16 R4, R4, R54, RZ ;  /* 0x000000360404723c */ /* 0x000ff000000418ff */
        /* <DEDUP_REMOVED lines=15> */
[----:B------:R-:W-:Y:S01]  /*c8b0*/  HMMA.16816.F32.BF16 R164, R164, R54, RZ ;  /* 0x00000036a4a4723c */ /* 0x000fe200000418ff */
[----:B------:R-:W1:Y:S07]  /*c8c0*/  LDSM.16.M88.4 R52, [R2+0x3000] ;  /* 0x003000000234783b */ /* 0x000e6e0000000200 */
[C---:B------:R-:W-:Y:S08]  /*c8d0*/  HMMA.16816.F32.BF16 R40, R56.reuse, R44, R40 ;  /* 0x0000002c3828723c */ /* 0x040ff00000041828 */
[C---:B------:R-:W-:Y:S01]  /*c8e0*/  HMMA.16816.F32.BF16 R28, R56.reuse, R46, R28 ;  /* 0x0000002e381c723c */ /* 0x040fe2000004181c */
[----:B------:R-:W2:Y:S07]  /*c8f0*/  LDSM.16.M88.4 R44, [R228+0x7400] ;  /* 0x00740000e42c783b */ /* 0x000eae0000000200 */
[C---:B------:R-:W-:Y:S08]  /*c900*/  HMMA.16816.F32.BF16 R184, R56.reuse, R200, R184 ;  /* 0x000000c838b8723c */ /* 0x040ff000000418b8 */
[C---:B------:R-:W-:Y:S01]  /*c910*/  HMMA.16816.F32.BF16 R180, R56.reuse, R202, R180 ;  /* 0x000000ca38b4723c */ /* 0x040fe200000418b4 */
[----:B------:R-:W-:Y:S07]  /*c920*/  LDSM.16.M88.4 R200, [R2+0x4000] ;  /* 0x0040000002c8783b */ /* 0x000fee0000000200 */
[C---:B------:R-:W-:Y:S08]  /*c930*/  HMMA.16816.F32.BF16 R176, R56.reuse, R64, R176 ;  /* 0x0000004038b0723c */ /* 0x040ff000000418b0 */
[C---:B------:R-:W-:Y:S08]  /*c940*/  HMMA.16816.F32.BF16 R168, R56.reuse, R60, R168 ;  /* 0x0000003c38a8723c */ /* 0x040ff000000418a8 */
[C---:B------:R-:W-:Y:S01]  /*c950*/  HMMA.16816.F32.BF16 R172, R56.reuse, R66, R172 ;  /* 0x0000004238ac723c */ /* 0x040fe200000418ac */
[----:B------:R-:W-:Y:S07]  /*c960*/  LDSM.16.M88.4 R64, [R0+0x7400] ;  /* 0x007400000040783b */ /* 0x000fee0000000200 */
[----:B------:R-:W-:Y:S01]  /*c970*/  HMMA.16816.F32.BF16 R164, R56, R62, R164 ;  /* 0x0000003e38a4723c */ /* 0x000fe200000418a4 */
[----:B------:R-:W-:Y:S04]  /*c980*/  LDSM.16.M88.4 R56, [R0+0x7c00] ;  /* 0x007c00000038783b */ /* 0x000fe80000000200 */
[----:B------:R-:W-:Y:S03]  /*c990*/  LDSM.16.M88.4 R60, [R0+0x7800] ;  /* 0x00780000003c783b */ /* 0x000fe60000000200 */
[C---:B-1----:R-:W-:Y:S08]  /*c9a0*/  HMMA.16816.F32.BF16 R36, R52.reuse, R48, R36 ;  /* 0x000000303424723c */ /* 0x042ff00000041824 */
[C---:B--2---:R-:W-:Y:S08]  /*c9b0*/  HMMA.16816.F32.BF16 R24, R52.reuse, R44, R24 ;  /* 0x0000002c3418723c */ /* 0x044ff00000041818 */
        /* <DEDUP_REMOVED lines=28> */
[----:B------:R1:W-:Y:S07]  /*cb80*/  LDSM.16.M88.4 R48, [R2+0x5000] ;  /* 0x005000000230783b */ /* 0x0003ee0000000200 */
[C---:B------:R-:W-:Y:S08]  /*cb90*/  HMMA.16816.F32.BF16 R40, R52.reuse, R44, R40 ;  /* 0x0000002c3428723c */ /* 0x040ff00000041828 */
[C---:B------:R-:W-:Y:S01]  /*cba0*/  HMMA.16816.F32.BF16 R28, R52.reuse, R46, R28 ;  /* 0x0000002e341c723c */ /* 0x040fe2000004181c */
[----:B------:R-:W2:Y:S07]  /*cbb0*/  LDSM.16.M88.4 R44, [R228+0x8000] ;  /* 0x00800000e42c783b */ /* 0x000eae0000000200 */
[----:B------:R-:W-:Y:S01]  /*cbc0*/  HMMA.16816.F32.BF16 R184, R52, R64, R184 ;  /* 0x0000004034b8723c */ /* 0x000fe200000418b8 */
[----:B-1----:R-:W-:-:S04]  /*cbd0*/  IMAD.U32 R2, RZ, RZ, UR19 ;  /* 0x00000013ff027e24 */ /* 0x002fc8000f8e00ff */
[----:B------:R-:W-:-:S03]  /*cbe0*/  IMAD R2, R2, 0x40, R3 ;  /* 0x0000004002027824 */ /* 0x000fc600078e0203 */
        /* <DEDUP_REMOVED lines=20> */
[----:B------:R4:W2:Y:S01]  /*cd30*/  LDSM.16.M88.4 R44, [R0+0x8c00] ;  /* 0x008c0000002c783b */ /* 0x0008a20000000200 */
[----:B------:R-:W-:-:S06]  /*cd40*/  DEPBAR.LE SB0, 0x0 ;  /* 0x000080000000791a */ /* 0x000fcc0000000000 */
[C---:B------:R-:W-:Y:S08]  /*cd50*/  HMMA.16816.F32.BF16 R184, R200.reuse, R196, R184 ;  /* 0x000000c4c8b8723c */ /* 0x040ff000000418b8 */
[C---:B------:R-:W-:Y:S08]  /*cd60*/  HMMA.16816.F32.BF16 R180, R200.reuse, R198, R180 ;  /* 0x000000c6c8b4723c */ /* 0x040ff000000418b4 */
[----:B------:R-:W-:Y:S01]  /*cd70*/  HMMA.16816.F32.BF16 R176, R200, R192, R176 ;  /* 0x000000c0c8b0723c */ /* 0x000fe200000418b0 */
[----:B----4-:R-:W-:-:S05]  /*cd80*/  VIADD R0, R2, 0xffffff40 ;  /* 0xffffff4002007836 */ /* 0x010fca0000000000 */
[C---:B------:R-:W-:Y:S02]  /*cd90*/  ISETP.GE.AND P6, PT, R0.reuse, R215, PT ;  /* 0x000000d70000720c */ /* 0x040fe40003fc6270 */
[----:B------:R-:W-:Y:S01]  /*cda0*/  HMMA.16816.F32.BF16 R172, R200, R194, R172 ;  /* 0x000000c2c8ac723c */ /* 0x000fe200000418ac */
[C---:B------:R-:W-:Y:S02]  /*cdb0*/  ISETP.GE.AND P5, PT, R0.reuse, R214, PT ;  /* 0x000000d60000720c */ /* 0x040fe40003fa6270 */
[----:B------:R-:W-:-:S05]  /*cdc0*/  ISETP.GE.AND P4, PT, R0, R213, PT ;  /* 0x000000d50000720c */ /* 0x000fca0003f86270 */
[C---:B------:R-:W-:Y:S08]  /*cdd0*/  HMMA.16816.F32.BF16 R164, R200.reuse, R190, R164 ;  /* 0x000000bec8a4723c */ /* 0x040ff000000418a4 */
[----:B------:R-:W-:Y:S08]  /*cde0*/  HMMA.16816.F32.BF16 R168, R200, R188, R168 ;  /* 0x000000bcc8a8723c */ /* 0x000ff000000418a8 */
[C---:B-1----:R-:W-:Y:S08]  /*cdf0*/  HMMA.16816.F32.BF16 R36, R60.reuse, R56, R36 ;  /* 0x000000383c24723c */ /* 0x042ff00000041824 */
[C---:B------:R-:W-:Y:S08]  /*ce00*/  HMMA.16816.F32.BF16 R32, R60.reuse, R58, R32 ;  /* 0x0000003a3c20723c */ /* 0x040ff00000041820 */
[C---:B---3--:R-:W-:Y:S08]  /*ce10*/  HMMA.16816.F32.BF16 R24, R60.reuse, R52, R24 ;  /* 0x000000343c18723c */ /* 0x048ff00000041818 */
[C---:B------:R-:W-:Y:S08]  /*ce20*/  HMMA.16816.F32.BF16 R20, R60.reuse, R54, R20 ;  /* 0x000000363c14723c */ /* 0x040ff00000041814 */
[C---:B--2---:R-:W-:Y:S08]  /*ce30*/  HMMA.16816.F32.BF16 R16, R60.reuse, R48, R16 ;  /* 0x000000303c10723c */ /* 0x044ff00000041810 */
        /* <DEDUP_REMOVED lines=8> */
[----:B------:R-:W-:Y:S08]  /*cec0*/  HMMA.16816.F32.BF16 R164, R64, R46, R164 ;  /* 0x0000002e40a4723c */ /* 0x000ff000000418a4 */
[-C--:B------:R-:W-:Y:S08]  /*ced0*/  HMMA.16816.F32.BF16 R8, R60, R44.reuse, R8 ;  /* 0x0000002c3c08723c */ /* 0x080ff00000041808 */
[----:B------:R-:W-:Y:S01]  /*cee0*/  HMMA.16816.F32.BF16 R168, R64, R44, R168 ;  /* 0x0000002c40a8723c */ /* 0x000fe200000418a8 */
[----:B------:R-:W-:Y:S01]  /*cef0*/  VIADD R45, R2, 0xffffff41 ;  /* 0xffffff41022d7836 */ /* 0x000fe20000000000 */
[----:B------:R-:W-:Y:S06]  /*cf00*/  BAR.SYNC.DEFER_BLOCKING 0x0 ;  /* 0x0000000000007b1d */ /* 0x000fec0000010000 */
[----:B------:R-:W-:-:S12]  /*cf10*/  BRA.U !UP0, `(.L_x_391) ;  /* 0x0000000508047547 */ /* 0x000fd8000b800000 */
[----:B------:R-:W-:Y:S01]  /*cf20*/  USHF.L.U32 UR4, UR10, 0x6, URZ ;  /* 0x000000060a047899 */ /* 0x000fe200080006ff */
[----:B------:R-:W-:Y:S01]  /*cf30*/  IMAD.U32 R46, RZ, RZ, UR29 ;  /* 0x0000001dff2e7e24 */ /* 0x000fe2000f8e00ff */
[----:B------:R-:W-:Y:S01]  /*cf40*/  USHF.L.U64.HI UR10, UR10, 0x6, UR11 ;  /* 0x000000060a0a7899 */ /* 0x000fe2000801020b */
[----:B------:R-:W-:Y:S01]  /*cf50*/  IMAD.U32 R47, RZ, RZ, UR28 ;  /* 0x0000001cff2f7e24 */ /* 0x000fe2000f8e00ff */
[----:B------:R-:W-:Y:S02]  /*cf60*/  UIADD3 UR6, UPT, UPT, UR19, -0x4, URZ ;  /* 0xfffffffc13067890 */ /* 0x000fe4000fffe0ff */
[----:B------:R-:W-:Y:S02]  /*cf70*/  IMAD.U32 R3, RZ, RZ, UR4 ;  /* 0x00000004ff037e24 */ /* 0x000fe4000f8e00ff */
[----:B------:R-:W-:Y:S02]  /*cf80*/  UIMAD UR10, UR10, UR6, URZ ;  /* 0x000000060a0a72a4 */ /* 0x000fe4000f8e02ff */
[----:B------:R-:W-:-:S04]  /*cf90*/  @!P3 IMAD.WIDE.U32 R46, R3, UR6, R46 ;  /* 0x00000006032ebc25 */ /* 0x000fc8000f8e002e */
[----:B------:R-:W-:Y:S01]  /*cfa0*/  @!P3 VIADD R47, R47, UR10 ;  /* 0x0000000a2f2fbc36 */ /* 0x000fe20008000000 */
[----:B------:R-:W-:-:S04]  /*cfb0*/  @!P3 LEA R50, P0, R46, R233, 0x1 ;  /* 0x000000e92e32b211 */ /* 0x000fc800078008ff */
[----:B------:R-:W-:Y:S01]  /*cfc0*/  @!P3 LEA.HI.X R51, R46, R232, R47, 0x1, P0 ;  /* 0x000000e82e33b211 */ /* 0x000fe200000f0c2f */
[----:B------:R-:W-:Y:S01]  /*cfd0*/  IMAD.U32 R47, RZ, RZ, UR28 ;  /* 0x0000001cff2f7e24 */ /* 0x000fe2000f8e00ff */
[----:B------:R-:W-:-:S05]  /*cfe0*/  MOV R46, UR29 ;  /* 0x0000001d002e7c02 */ /* 0x000fca0008000f00 */
[----:B------:R-:W-:-:S04]  /*cff0*/  @!P2 IMAD.WIDE.U32 R46, R3, UR6, R46 ;  /* 0x00000006032eac25 */ /* 0x000fc8000f8e002e */
[----:B------:R-:W-:Y:S01]  /*d000*/  @!P2 VIADD R47, R47, UR10 ;  /* 0x0000000a2f2fac36 */ /* 0x000fe20008000000 */
[----:B------:R-:W-:-:S04]  /*d010*/  @!P2 LEA R48, P0, R46, R233, 0x1 ;  /* 0x000000e92e30a211 */ /* 0x000fc800078008ff */
[----:B------:R-:W-:Y:S01]  /*d020*/  @!P2 LEA.HI.X R49, R46, R232, R47, 0x1, P0 ;  /* 0x000000e82e31a211 */ /* 0x000fe200000f0c2f */
[----:B------:R-:W-:Y:S01]  /*d030*/  IMAD.U32 R46, RZ, RZ, UR29 ;  /* 0x0000001dff2e7e24 */ /* 0x000fe2000f8e00ff */
[----:B------:R-:W-:-:S03]  /*d040*/  MOV R47, UR28 ;  /* 0x0000001c002f7c02 */ /* 0x000fc60008000f00 */
[----:B------:R-:W-:Y:S01]  /*d050*/  @!P1 IMAD.WIDE.U32 R46, R3, UR6, R46 ;  /* 0x00000006032e9c25 */ /* 0x000fe2000f8e002e */
[----:B------:R-:W-:-:S03]  /*d060*/  UIMAD.WIDE.U32 UR6, UR4, UR6, URZ ;  /* 0x00000006040672a5 */ /* 0x000fc6000f8e00ff */
[----:B------:R-:W-:Y:S01]  /*d070*/  @!P1 VIADD R3, R47, UR10 ;  /* 0x0000000a2f039c36 */ /* 0x000fe20008000000 */
[C---:B------:R-:W-:Y:S01]  /*d080*/  @!P1 LEA R52, P0, R46.reuse, R233, 0x1 ;  /* 0x000000e92e349211 */ /* 0x040fe200078008ff */
[----:B------:R-:W-:Y:S01]  /*d090*/  UIADD3 UR10, UPT, UPT, UR7, UR10, URZ ;  /* 0x0000000a070a7290 */ /* 0x000fe2000fffe0ff */
[----:B------:R-:W-:Y:S02]  /*d0a0*/  MOV R44, UR6 ;  /* 0x00000006002c7c02 */ /* 0x000fe40008000f00 */
[----:B------:R-:W-:Y:S01]  /*d0b0*/  @!P1 LEA.HI.X R53, R46, R232, R3, 0x1, P0 ;  /* 0x000000e82e359211 */ /* 0x000fe200000f0c03 */
[----:B------:R-:W-:Y:S02]  /*d0c0*/  IMAD.U32 R46, RZ, RZ, UR6 ;  /* 0x00000006ff2e7e24 */ /* 0x000fe4000f8e00ff */
[----:B------:R-:W-:-:S03]  /*d0d0*/  IMAD.U32 R3, RZ, RZ, UR10 ;  /* 0x0000000aff037e24 */ /* 0x000fc6000f8e00ff */
[----:B------:R-:W-:-:S04]  /*d0e0*/  @!P3 LEA R54, P0, R46, R233, 0x1 ;  /* 0x000000e92e36b211 */ /* 0x000fc800078008ff */
[----:B------:R-:W-:Y:S02]  /*d0f0*/  @!P3 LEA.HI.X R55, R44, R232, R3, 0x1, P0 ;  /* 0x000000e82c37b211 */ /* 0x000fe400000f0c03 */
[----:B------:R-:W-:-:S03]  /*d100*/  @!P2 LEA R56, P0, R46, R233, 0x1 ;  /* 0x000000e92e38a211 */ /* 0x000fc600078008ff */
[----:B------:R-:W-:Y:S01]  /*d110*/  @!PT LDS RZ, [RZ] ;  /* 0x00000000fffff984 */ /* 0x000fe20000000800 */
[----:B------:R-:W-:Y:S01]  /*d120*/  @!PT LDS RZ, [RZ] ;  /* 0x00000000fffff984 */ /* 0x000fe20000000800 */
[----:B------:R-:W-:Y:S01]  /*d130*/  @!PT LDS RZ, [RZ] ;  /* 0x00000000fffff984 */ /* 0x000fe20000000800 */
[----:B------:R1:W-:Y:S01]  /*d140*/  @!P3 LDGSTS.E.BYPASS.LTC128B.128 [R234+0x6000], desc[UR24][R54.64] ;  /* 0x0600000036eabfae */ /* 0x0003e2000b981a18 */
[-CC-:B------:R-:W-:Y:S02]  /*d150*/  @!P2 LEA.HI.X R57, R44, R232.reuse, R3.reuse, 0x1, P0 ;  /* 0x000000e82c39a211 */ /* 0x180fe400000f0c03 */
[----:B------:R-:W-:Y:S01]  /*d160*/  @!P1 LEA R46, P0, R46, R233, 0x1 ;  /* 0x000000e92e2e9211 */ /* 0x000fe200078008ff */
        /* <DEDUP_REMOVED lines=28> */
.L_x_391:
[----:B------:R-:W-:Y:S01]  /*d330*/  VIADD R44, R2, 0xffffff48 ;  /* 0xffffff48022c7836 */ /* 0x000fe20000000000 */
[C---:B------:R-:W-:Y:S01]  /*d340*/  ISETP.GE.AND P3, PT, R45.reuse, R213, PT ;  /* 0x000000d52d00720c */ /* 0x040fe20003f66270 */
[----:B------:R2:W-:Y:S01]  /*d350*/  STL.64 [R1+0x28], R234 ;  /* 0x000028ea01007387 */ /* 0x0005e20000100a00 */
[----:B------:R-:W-:Y:S02]  /*d360*/  ISETP.GE.AND P0, PT, R0, R212, PT ;  /* 0x000000d40000720c */ /* 0x000fe40003f06270 */
[----:B------:R-:W-:Y:S02]  /*d370*/  FSEL R3, R40, -INF , !P6 ;  /* 0xff80000028037808 */ /* 0x000fe40007000000 */
[----:B------:R-:W-:Y:S02]  /*d380*/  ISETP.GE.AND P1, PT, R45, R214, PT ;  /* 0x000000d62d00720c */ /* 0x000fe40003f26270 */
[----:B------:R-:W-:Y:S02]  /*d390*/  FSEL R0, R36, -INF , !P4 ;  /* 0xff80000024007808 */ /* 0x000fe40006000000 */
[----:B------:R-:W-:Y:S01]  /*d3a0*/  FSEL R40, R37, -INF , !P3 ;  /* 0xff80000025287808 */ /* 0x000fe20005800000 */
[----:B------:R-:W-:Y:S01]  /*d3b0*/  VIADD R37, R2, 0xffffff49 ;  /* 0xffffff4902257836 */ /* 0x000fe20000000000 */
[----:B------:R-:W-:-:S02]  /*d3c0*/  ISETP.GE.AND P4, PT, R44, R215, PT ;  /* 0x000000d72c00720c */ /* 0x000fc40003f86270 */
[----:B------:R-:W-:Y:S02]  /*d3d0*/  ISETP.GE.AND P2, PT, R45, R215, PT ;  /* 0x000000d72d00720c */ /* 0x000fe40003f46270 */
[----:B-1----:R-:W-:Y:S02]  /*d3e0*/  FSEL R46, R38, -INF , !P0 ;  /* 0xff800000262e7808 */ /* 0x002fe40004000000 */
[----:B------:R-:W-:Y:S02]  /*d3f0*/  FSEL R50, R43, -INF , !P1 ;  /* 0xff8000002b327808 */ /* 0x000fe40004800000 */
[----:B------:R-:W-:Y:S02]  /*d400*/  FSEL R42, R42, -INF , !P5 ;  /* 0xff8000002a2a7808 */ /* 0x000fe40006800000 */
[----:B------:R-:W-:Y:S02]  /*d410*/  ISETP.GE.AND P0, PT, R44, R214, PT ;  /* 0x000000d62c00720c */ /* 0x000fe40003f06270 */
[----:B------:R-:W-:Y:S01]  /*d420*/  FSEL R43, R28, -INF , !P4 ;  /* 0xff8000001c2b7808 */ /* 0x000fe20006000000 */
[----:B------:R-:W-:Y:S01]  /*d430*/  VIADD R36, R2, 0xffffff50 ;  /* 0xffffff5002247836 */ /* 0x000fe20000000000 */
[----:B------:R-:W-:-:S02]  /*d440*/  ISETP.GE.AND P5, PT, R45, R212, PT ;  /* 0x000000d42d00720c */ /* 0x000fc40003fa6270 */
[----:B------:R-:W-:Y:S01]  /*d450*/  FSEL R41, R41, -INF , !P2 ;  /* 0xff80000029297808 */ /* 0x000fe20005000000 */
[----:B--2---:R-:W2:Y:S01]  /*d460*/  LDL.LU R234, [R1+0x4] ;  /* 0x0000040001ea7983 */ /* 0x004ea20000300800 */
[-C--:B------:R-:W-:Y:S01]  /*d470*/  ISETP.GE.AND P4, PT, R37, R213.reuse, PT ;  /* 0x000000d52500720c */ /* 0x080fe20003f86270 */
[----:B------:R-:W-:Y:S01]  /*d480*/  IMAD.MOV.U32 R235, RZ, RZ, R229 ;  /* 0x000000ffffeb7224 */ /* 0x000fe200078e00e5 */
[----:B------:R-:W-:Y:S01]  /*d490*/  ISETP.GE.AND P2, PT, R44, R213, PT ;  /* 0x000000d52c00720c */ /* 0x000fe20003f46270 */
[----:B------:R1:W-:Y:S01]  /*d4a0*/  STL.64 [R1+0x20], R232 ;  /* 0x000020e801007387 */ /* 0x0003e20000100a00 */
[----:B------:R-:W-:Y:S01]  /*d4b0*/  FSEL R58, R30, -INF , !P0 ;  /* 0xff8000001e3a7808 */ /* 0x000fe20004000000 */
[----:B------:R-:W-:Y:S01]  /*d4c0*/  USHF.L.U32 UR6, UR19, 0x1, URZ ;  /* 0x0000000113067899 */ /* 0x000fe200080006ff */
[----:B------:R-:W-:Y:S01]  /*d4d0*/  FSEL R48, R39, -INF , !P5 ;  /* 0xff80000027307808 */ /* 0x000fe20006800000 */
[----:B------:R-:W-:Y:S01]  /*d4e0*/  VIADD R201, R251, 0x32370b8f ;  /* 0x32370b8ffbc97836 */ /* 0x000fe20000000000 */
[----:B------:R-:W-:Y:S01]  /*d4f0*/  FSEL R30, R33, -INF , !P4 ;  /* 0xff800000211e7808 */ /* 0x000fe20006000000 */
[----:B------:R-:W-:Y:S01]  /*d500*/  VIADD R33, R2, 0xffffff51 ;  /* 0xffffff5102217836 */ /* 0x000fe20000000000 */
[----:B------:R-:W-:Y:S01]  /*d510*/  ISETP.GE.AND P3, PT, R44, R212, PT ;  /* 0x000000d42c00720c */ /* 0x000fe20003f66270 */
[----:B------:R-:W-:Y:S01]  /*d520*/  UIADD3 UR4, UPT, UPT, UR6, -0x6, URZ ;  /* 0xfffffffa06047890 */ /* 0x000fe2000fffe0ff */
[-C--:B------:R-:W-:Y:S01]  /*d530*/  ISETP.GE.AND P5, PT, R37, R215.reuse, PT ;  /* 0x000000d72500720c */ /* 0x080fe20003fa6270 */
[----:B------:R-:W-:Y:S01]  /*d540*/  VIADD R203, R251, 0x76cf5d0a ;  /* 0x76cf5d0afbcb7836 */ /* 0x000fe20000000000 */
[C---:B------:R-:W-:Y:S01]  /*d550*/  ISETP.GE.AND P1, PT, R37.reuse, R214, PT ;  /* 0x000000d62500720c */ /* 0x040fe20003f26270 */
[----:B------:R-:W-:Y:S01]  /*d560*/  STL.64 [R1+0x18], R230 ;  /* 0x000018e601007387 */ /* 0x000fe20000100a00 */
[----:B------:R-:W-:Y:S01]  /*d570*/  ISETP.GE.AND P0, PT, R37, R212, PT ;  /* 0x000000d42500720c */ /* 0x000fe20003f06270 */
[C---:B------:R-:W-:Y:S01]  /*d580*/  VIADD R191, R251.reuse, 0xed9eba14 ;  /* 0xed9eba14fbbf7836 */ /* 0x040fe20000000000 */
[----:B------:R-:W-:Y:S01]  /*d590*/  FSEL R56, R32, -INF , !P2 ;  /* 0xff80000020387808 */ /* 0x000fe20005000000 */
[----:B------:R3:W-:Y:S01]  /*d5a0*/  STL.64 [R1+0x10], R220 ;  /* 0x000010dc01007387 */ /* 0x0007e20000100a00 */
[----:B------:R-:W-:Y:S01]  /*d5b0*/  ISETP.GE.AND P2, PT, R36, R215, PT ;  /* 0x000000d72400720c */ /* 0x000fe20003f46270 */
[----:B------:R-:W-:Y:S01]  /*d5c0*/  VIADD R189, R251, 0xa9066899 ;  /* 0xa9066899fbbd7836 */ /* 0x000fe20000000000 */
[----:B------:R-:W-:Y:S01]  /*d5d0*/  FSEL R34, R34, -INF , !P3 ;  /* 0xff80000022227808 */ /* 0x000fe20005800000 */
[----:B------:R-:W-:Y:S01]  /*d5e0*/  VIADD R61, R210, 0x9020 ;  /* 0x00009020d23d7836 */ /* 0x000fe20000000000 */
[----:B------:R-:W-:Y:S01]  /*d5f0*/  FSEL R29, R29, -INF , !P5 ;  /* 0xff8000001d1d7808 */ /* 0x000fe20006800000 */
[----:B------:R-:W-:Y:S01]  /*d600*/  UIADD3 UR6, UPT, UPT, UR6, -0x5, URZ ;  /* 0xfffffffb06067890 */ /* 0x000fe2000fffe0ff */
[----:B------:R-:W-:-:S02]  /*d610*/  FSEL R28, R35, -INF , !P0 ;  /* 0xff800000231c7808 */ /* 0x000fc40004000000 */
[----:B------:R-:W-:Y:S01]  /*d620*/  FSEL R32, R31, -INF , !P1 ;  /* 0xff8000001f207808 */ /* 0x000fe20004800000 */
[----:B------:R-:W-:Y:S01]  /*d630*/  VIADD R31, R2, 0xffffff58 ;  /* 0xffffff58021f7836 */ /* 0x000fe20000000000 */
[CC--:B------:R-:W-:Y:S02]  /*d640*/  ISETP.GE.AND P3, PT, R36.reuse, R214.reuse, PT ;  /* 0x000000d62400720c */ /* 0x0c0fe40003f66270 */
[----:B------:R-:W-:Y:S02]  /*d650*/  ISETP.GE.AND P5, PT, R36, R213, PT ;  /* 0x000000d52400720c */ /* 0x000fe40003fa6270 */
[C---:B------:R-:W-:Y:S02]  /*d660*/  ISETP.GE.AND P1, PT, R33.reuse, R215, PT ;  /* 0x000000d72100720c */ /* 0x040fe40003f26270 */
[----:B------:R-:W-:Y:S02]  /*d670*/  ISETP.GE.AND P0, PT, R33, R214, PT ;  /* 0x000000d62100720c */ /* 0x000fe40003f06270 */
[----:B------:R-:W-:-:S02]  /*d680*/  FSEL R193, R184, -INF , !P2 ;  /* 0xff800000b8c17808 */ /* 0x000fc40005000000 */
[-C--:B------:R-:W-:Y:S02]  /*d690*/  ISETP.GE.AND P4, PT, R36, R212.reuse, PT ;  /* 0x000000d42400720c */ /* 0x080fe40003f86270 */
[----:B------:R-:W-:Y:S02]  /*d6a0*/  ISETP.GE.AND P2, PT, R33, R213, PT ;  /* 0x000000d52100720c */ /* 0x000fe40003f46270 */
[----:B------:R-:W-:Y:S02]  /*d6b0*/  FSEL R228, R186, -INF , !P3 ;  /* 0xff800000bae47808 */ /* 0x000fe40005800000 */
[----:B------:R-:W-:Y:S02]  /*d6c0*/  FSEL R195, R185, -INF , !P1 ;  /* 0xff800000b9c37808 */ /* 0x000fe40004800000 */
[----:B------:R-:W-:Y:S02]  /*d6d0*/  FSEL R197, R187, -INF , !P0 ;  /* 0xff800000bbc57808 */ /* 0x000fe40004000000 */
[----:B------:R-:W-:Y:S01]  /*d6e0*/  FSEL R188, R24, -INF , !P5 ;  /* 0xff80000018bc7808 */ /* 0x000fe20006800000 */
[----:B------:R-:W-:Y:S01]  /*d6f0*/  VIADD R24, R2, 0xffffff59 ;  /* 0xffffff5902187836 */ /* 0x000fe20000000000 */
[----:B------:R-:W-:-:S02]  /*d700*/  ISETP.GE.AND P3, PT, R33, R212, PT ;  /* 0x000000d42100720c */ /* 0x000fc40003f66270 */
[C---:B------:R-:W-:Y:S02]  /*d710*/  ISETP.GE.AND P0, PT, R31.reuse, R215, PT ;  /* 0x000000d71f00720c */ /* 0x040fe40003f06270 */
[----:B------:R-:W-:Y:S02]  /*d720*/  ISETP.GE.AND P1, PT, R31, R214, PT ;  /* 0x000000d61f00720c */ /* 0x000fe40003f26270 */
[----:B------:R-:W-:Y:S02]  /*d730*/  FSEL R26, R26, -INF , !P4 ;  /* 0xff8000001a1a7808 */ /* 0x000fe40006000000 */
[----:B------:R-:W-:Y:S01]  /*d740*/  FSEL R49, R25, -INF , !P2 ;  /* 0xff80000019317808 */ /* 0x000fe20005000000 */
[----:B------:R-:W-:Y:S01]  /*d750*/  VIADD R25, R2, 0xffffff60 ;  /* 0xffffff6002197836 */ /* 0x000fe20000000000 */
[----:B------:R-:W-:Y:S02]  /*d760*/  ISETP.GE.AND P4, PT, R31, R212, PT ;  /* 0x000000d41f00720c */ /* 0x000fe40003f86270 */
[----:B-1----:R-:W-:-:S02]  /*d770*/  FSEL R232, R27, -INF , !P3 ;  /* 0xff8000001be87808 */ /* 0x002fc40005800000 */
[----:B------:R-:W-:Y:S02]  /*d780*/  FSEL R199, R180, -INF , !P0 ;  /* 0xff800000b4c77808 */ /* 0x000fe40004000000 */
[----:B------:R-:W-:Y:S02]  /*d790*/  FSEL R227, R182, -INF , !P1 ;  /* 0xff800000b6e37808 */ /* 0x000fe40004800000 */
[----:B------:R-:W-:Y:S02]  /*d7a0*/  ISETP.GE.AND P5, PT, R31, R213, PT ;  /* 0x000000d51f00720c */ /* 0x000fe40003fa6270 */
[C---:B------:R-:W-:Y:S02]  /*d7b0*/  ISETP.GE.AND P3, PT, R24.reuse, R215, PT ;  /* 0x000000d71800720c */ /* 0x040fe40003f66270 */
[C---:B------:R-:W-:Y:S02]  /*d7c0*/  ISETP.GE.AND P2, PT, R24.reuse, R214, PT ;  /* 0x000000d61800720c */ /* 0x040fe40003f46270 */
[----:B------:R-:W-:-:S02]  /*d7d0*/  ISETP.GE.AND P0, PT, R24, R213, PT ;  /* 0x000000d51800720c */ /* 0x000fc40003f06270 */
[----:B------:R-:W-:Y:S01]  /*d7e0*/  ISETP.GE.AND P1, PT, R24, R212, PT ;  /* 0x000000d41800720c */ /* 0x000fe20003f26270 */
[----:B------:R-:W-:Y:S01]  /*d7f0*/  VIADD R24, R2, 0xffffff61 ;  /* 0xffffff6102187836 */ /* 0x000fe20000000000 */
[----:B------:R-:W-:Y:S02]  /*d800*/  FSEL R51, R22, -INF , !P4 ;  /* 0xff80000016337808 */ /* 0x000fe40006000000 */
[C---:B------:R-:W-:Y:S02]  /*d810*/  ISETP.GE.AND P4, PT, R25.reuse, R214, PT ;  /* 0x000000d61900720c */ /* 0x040fe40003f86270 */
[----:B------:R-:W-:Y:S01]  /*d820*/  FSEL R47, R20, -INF , !P5 ;  /* 0xff800000142f7808 */ /* 0x000fe20006800000 */
[C---:B------:R-:W-:Y:S01]  /*d830*/  VIADD R20, R2.reuse, 0xffffff69 ;  /* 0xffffff6902147836 */ /* 0x040fe20000000000 */
[----:B------:R-:W-:Y:S02]  /*d840*/  ISETP.GE.AND P5, PT, R25, R215, PT ;  /* 0x000000d71900720c */ /* 0x000fe40003fa6270 */
[----:B------:R-:W-:Y:S01]  /*d850*/  FSEL R52, R21, -INF , !P0 ;  /* 0xff80000015347808 */ /* 0x000fe20004000000 */
[----:B------:R-:W-:Y:S01]  /*d860*/  VIADD R21, R2, 0xffffff68 ;  /* 0xffffff6802157836 */ /* 0x000fe20000000000 */
[----:B------:R-:W-:-:S02]  /*d870*/  FSEL R186, R178, -INF , !P4 ;  /* 0xff800000b2ba7808 */ /* 0x000fc40006000000 */
[-C--:B------:R-:W-:Y:S02]  /*d880*/  ISETP.GE.AND P0, PT, R25, R212.reuse, PT ;  /* 0x000000d41900720c */ /* 0x080fe40003f06270 */
[----:B------:R-:W-:Y:S02]  /*d890*/  ISETP.GE.AND P4, PT, R24, R212, PT ;  /* 0x000000d41800720c */ /* 0x000fe40003f86270 */
[----:B------:R-:W-:Y:S02]  /*d8a0*/  FSEL R229, R181, -INF , !P3 ;  /* 0xff800000b5e57808 */ /* 0x000fe40005800000 */
[----:B------:R-:W-:Y:S02]  /*d8b0*/  FSEL R181, R176, -INF , !P5 ;  /* 0xff800000b0b57808 */ /* 0x000fe40006800000 */
[-C--:B------:R-:W-:Y:S02]  /*d8c0*/  ISETP.GE.AND P3, PT, R25, R213.reuse, PT ;  /* 0x000000d51900720c */ /* 0x080fe40003f66270 */
[----:B------:R-:W-:-:S02]  /*d8d0*/  ISETP.GE.AND P5, PT, R24, R213, PT ;  /* 0x000000d51800720c */ /* 0x000fc40003fa6270 */
[----:B------:R-:W-:Y:S01]  /*d8e0*/  FSEL R180, R18, -INF , !P0 ;  /* 0xff80000012b47808 */ /* 0x000fe20004000000 */
[----:B------:R-:W-:Y:S01]  /*d8f0*/  VIADD R18, R2, 0xffffff70 ;  /* 0xffffff7002127836 */ /* 0x000fe20000000000 */
[----:B------:R-:W-:Y:S02]  /*d900*/  FSEL R184, R19, -INF , !P4 ;  /* 0xff80000013b87808 */ /* 0x000fe40006000000 */
[----:B------:R-:W-:Y:S02]  /*d910*/  ISETP.GE.AND P4, PT, R20, R214, PT ;  /* 0x000000d61400720c */ /* 0x000fe40003f86270 */
[----:B------:R-:W-:Y:S01]  /*d920*/  FSEL R178, R16, -INF , !P3 ;  /* 0xff80000010b27808 */ /* 0x000fe20005800000 */
[C---:B------:R-:W-:Y:S01]  /*d930*/  VIADD R16, R2.reuse, 0xffffff78 ;  /* 0xffffff7802107836 */ /* 0x040fe20000000000 */
[----:B------:R-:W-:Y:S01]  /*d940*/  FSEL R182, R17, -INF , !P5 ;  /* 0xff80000011b67808 */ /* 0x000fe20006800000 */
[C---:B------:R-:W-:Y:S01]  /*d950*/  VIADD R17, R2.reuse, 0xffffff71 ;  /* 0xffffff7102117836 */ /* 0x040fe20000000000 */
[----:B------:R-:W-:Y:S01]  /*d960*/  FSEL R190, R175, -INF , !P4 ;  /* 0xff800000afbe7808 */ /* 0x000fe20006000000 */
[----:B------:R-:W-:Y:S01]  /*d970*/  VIADD R2, R2, 0xffffff79 ;  /* 0xffffff7902027836 */ /* 0x000fe20000000000 */
[----:B------:R-:W-:Y:S01]  /*d980*/  ISETP.GE.AND P3, PT, R21, R213, PT ;  /* 0x000000d51500720c */ /* 0x000fe20003f66270 */
[----:B------:R-:W-:Y:S01]  /*d990*/  IMAD.MOV.U32 R175, RZ, RZ, R26 ;  /* 0x000000ffffaf7224 */ /* 0x000fe200078e001a */
[----:B------:R-:W-:-:S02]  /*d9a0*/  ISETP.GE.AND P4, PT, R18, R215, PT ;  /* 0x000000d71200720c */ /* 0x000fc40003f86270 */
[-C--:B------:R-:W-:Y:S02]  /*d9b0*/  ISETP.GE.AND P5, PT, R20, R215.reuse, PT ;  /* 0x000000d71400720c */ /* 0x080fe40003fa6270 */
[----:B------:R-:W-:Y:S02]  /*d9c0*/  FSEL R194, R12, -INF , !P3 ;  /* 0xff8000000cc27808 */ /* 0x000fe40005800000 */
[----:B------:R-:W-:Y:S02]  /*d9d0*/  FSEL R168, R168, -INF , !P4 ;  /* 0xff800000a8a87808 */ /* 0x000fe40006000000 */
[-C--:B------:R-:W-:Y:S02]  /*d9e0*/  ISETP.GE.AND P3, PT, R16, R215.reuse, PT ;  /* 0x000000d71000720c */ /* 0x080fe40003f66270 */
[-C--:B------:R-:W-:Y:S02]  /*d9f0*/  ISETP.GE.AND P4, PT, R2, R215.reuse, PT ;  /* 0x000000d70200720c */ /* 0x080fe40003f86270 */
[----:B------:R-:W-:Y:S01]  /*da00*/  FSEL R185, R173, -INF , !P5 ;  /* 0xff800000adb97808 */ /* 0x000fe20006800000 */
[----:B------:R-:W-:Y:S01]  /*da10*/  IMAD.MOV.U32 R173, RZ, RZ, R52 ;  /* 0x000000ffffad7224 */ /* 0x000fe200078e0034 */
[----:B------:R-:W-:-:S02]  /*da20*/  ISETP.GE.AND P5, PT, R17, R215, PT ;  /* 0x000000d71100720c */ /* 0x000fc40003fa6270 */
[----:B------:R-:W-:Y:S02]  /*da30*/  FSEL R60, R164, -INF , !P3 ;  /* 0xff800000a43c7808 */ /* 0x000fe40005800000 */
[----:B------:R-:W-:Y:S02]  /*da40*/  FSEL R165, R165, -INF , !P4 ;  /* 0xff800000a5a57808 */ /* 0x000fe40006000000 */
[-C--:B------:R-:W-:Y:S02]  /*da50*/  ISETP.GE.AND P3, PT, R17, R214.reuse, PT ;  /* 0x000000d61100720c */ /* 0x080fe40003f66270 */
[----:B------:R-:W-:Y:S02]  /*da60*/  ISETP.GE.AND P4, PT, R16, R214, PT ;  /* 0x000000d61000720c */ /* 0x000fe40003f86270 */
[----:B------:R-:W-:Y:S02]  /*da70*/  FSEL R169, R169, -INF , !P5 ;  /* 0xff800000a9a97808 */ /* 0x000fe40006800000 */
[----:B------:R-:W-:-:S02]  /*da80*/  FMNMX3.FTZ R12, R226, R3, R41, !PT ;  /* 0x00000003e20c7276 */ /* 0x000fc40007810029 */
[----:B------:R-:W-:Y:S02]  /*da90*/  FSEL R187, R23, -INF , !P1 ;  /* 0xff80000017bb7808 */ /* 0x000fe40004800000 */
[-C--:B------:R-:W-:Y:S02]  /*daa0*/  ISETP.GE.AND P5, PT, R18, R214.reuse, PT ;  /* 0x000000d61200720c */ /* 0x080fe40003fa6270 */
[----:B------:R-:W-:Y:S02]  /*dab0*/  ISETP.GE.AND P1, PT, R24, R214, PT ;  /* 0x000000d61800720c */ /* 0x000fe40003f26270 */
[----:B------:R-:W-:Y:S02]  /*dac0*/  FSEL R37, R171, -INF , !P3 ;  /* 0xff800000ab257808 */ /* 0x000fe40005800000 */
[----:B------:R-:W-:Y:S02]  /*dad0*/  FSEL R38, R166, -INF , !P4 ;  /* 0xff800000a6267808 */ /* 0x000fe40006000000 */
[----:B------:R-:W-:-:S02]  /*dae0*/  ISETP.GE.AND P3, PT, R18, R213, PT ;  /* 0x000000d51200720c */ /* 0x000fc40003f66270 */
[----:B------:R-:W-:Y:S02]  /*daf0*/  ISETP.GE.AND P4, PT, R18, R212, PT ;  /* 0x000000d41200720c */ /* 0x000fe40003f86270 */
[----:B------:R-:W-:Y:S02]  /*db00*/  FMNMX3.FTZ R18, R12, R43, R29, !PT ;  /* 0x0000002b0c127276 */ /* 0x000fe4000781001d */
[----:B------:R-:W-:Y:S02]  /*db10*/  FSEL R36, R170, -INF , !P5 ;  /* 0xff800000aa247808 */ /* 0x000fe40006800000 */
[----:B------:R-:W-:Y:S01]  /*db20*/  FSEL R192, R179, -INF , !P1 ;  /* 0xff800000b3c07808 */ /* 0x000fe20004800000 */
[----:B------:R-:W-:Y:S01]  /*db30*/  IMAD.MOV.U32 R179, RZ, RZ, R49 ;  /* 0x000000ffffb37224 */ /* 0x000fe200078e0031 */
[----:B------:R-:W-:Y:S02]  /*db40*/  ISETP.GE.AND P5, PT, R2, R214, PT ;  /* 0x000000d60200720c */ /* 0x000fe40003fa6270 */
[----:B------:R-:W-:-:S02]  /*db50*/  FSEL R233, R183, -INF , !P2 ;  /* 0xff800000b7e97808 */ /* 0x000fc40005000000 */
[-C--:B------:R-:W-:Y:S02]  /*db60*/  ISETP.GE.AND P1, PT, R21, R215.reuse, PT ;  /* 0x000000d71500720c */ /* 0x080fe40003f26270 */
[----:B------:R-:W-:Y:S02]  /*db70*/  ISETP.GE.AND P2, PT, R24, R215, PT ;  /* 0x000000d71800720c */ /* 0x000fe40003f46270 */
[----:B------:R-:W-:Y:S02]  /*db80*/  FMNMX3.FTZ R18, R18, R193, R195, !PT ;  /* 0x000000c112127276 */ /* 0x000fe400078100c3 */
[----:B------:R-:W-:Y:S02]  /*db90*/  FSEL R39, R167, -INF , !P5 ;  /* 0xff800000a7277808 */ /* 0x000fe40006800000 */
[----:B------:R-:W-:Y:S02]  /*dba0*/  FSEL R183, R172, -INF , !P1 ;  /* 0xff800000acb77808 */ /* 0x000fe40004800000 */
[----:B------:R-:W-:-:S02]  /*dbb0*/  ISETP.GE.AND P5, PT, R17, R213, PT ;  /* 0x000000d51100720c */ /* 0x000fc40003fa6270 */
[----:B------:R-:W-:Y:S02]  /*dbc0*/  FSEL R177, R177, -INF , !P2 ;  /* 0xff800000b1b17808 */ /* 0x000fe40005000000 */
[----:B------:R-:W-:Y:S02]  /*dbd0*/  ISETP.GE.AND P1, PT, R20, R213, PT ;  /* 0x000000d51400720c */ /* 0x000fe40003f26270 */
[----:B------:R-:W-:Y:S01]  /*dbe0*/  LOP3.LUT R12, R251, UR4, R249, 0x96, !PT ;  /* 0x00000004fb0c7c12 */ /* 0x000fe2000f8e96f9 */
[----:B------:R-:W1:Y:S01]  /*dbf0*/  LDCU UR4, c[0x0][0x45c] ;  /* 0x00008b80ff0477ac */ /* 0x000e620008000800 */
[----:B------:R-:W-:Y:S02]  /*dc00*/  FMNMX3.FTZ R18, R18, R199, R229, !PT ;  /* 0x000000c712127276 */ /* 0x000fe400078100e5 */
[----:B------:R-:W-:Y:S02]  /*dc10*/  FSEL R170, R9, -INF , !P5 ;  /* 0xff80000009aa7808 */ /* 0x000fe40006800000 */
[----:B------:R-:W-:Y:S01]  /*dc20*/  FSEL R202, R13, -INF , !P1 ;  /* 0xff8000000dca7808 */ /* 0x000fe20004800000 */
[----:B------:R-:W-:Y:S01]  /*dc30*/  IMAD.WIDE.U32 R12, R12, -0x326172a9, RZ ;  /* 0xcd9e8d570c0c7825 */ /* 0x000fe200078e00ff */
[----:B------:R-:W-:-:S02]  /*dc40*/  ISETP.GE.AND P5, PT, R2, R213, PT ;  /* 0x000000d50200720c */ /* 0x000fc40003fa6270 */
[----:B------:R-:W-:Y:S02]  /*dc50*/  FMNMX3.FTZ R18, R18, R181, R177, !PT ;  /* 0x000000b512127276 */ /* 0x000fe400078100b1 */
[----:B------:R-:W-:Y:S02]  /*dc60*/  FSEL R67, R8, -INF , !P3 ;  /* 0xff80000008437808 */ /* 0x000fe40005800000 */
[----:B------:R-:W-:Y:S02]  /*dc70*/  FSEL R176, R5, -INF , !P5 ;  /* 0xff80000005b07808 */ /* 0x000fe40006800000 */
[----:B------:R-:W-:Y:S02]  /*dc80*/  FMNMX3.FTZ R18, R18, R183, R185, !PT ;  /* 0x000000b712127276 */ /* 0x000fe400078100b9 */
[----:B------:R-:W-:Y:S02]  /*dc90*/  ISETP.GE.AND P3, PT, R16, R213, PT ;  /* 0x000000d51000720c */ /* 0x000fe40003f66270 */
[----:B------:R-:W-:-:S02]  /*dca0*/  ISETP.GE.AND P5, PT, R2, R212, PT ;  /* 0x000000d40200720c */ /* 0x000fc40003fa6270 */
[----:B------:R-:W-:Y:S02]  /*dcb0*/  LOP3.LUT R2, R207, R216, R13, 0x96, !PT ;  /* 0x000000d8cf027212 */ /* 0x000fe400078e960d */
[----:B------:R-:W-:Y:S02]  /*dcc0*/  LOP3.LUT R8, R205, R12, R237, 0x96, !PT ;  /* 0x0000000ccd087212 */ /* 0x000fe400078e96ed */
[----:B------:R-:W-:Y:S02]  /*dcd0*/  FMNMX3.FTZ R18, R18, R168, R169, !PT ;  /* 0x000000a812127276 */ /* 0x000fe400078100a9 */
[----:B------:R-:W-:Y:S01]  /*dce0*/  ISETP.GE.AND P2, PT, R21, R214, PT ;  /* 0x000000d61500720c */ /* 0x000fe20003f46270 */
[----:B------:R-:W-:Y:S01]  /*dcf0*/  IMAD.WIDE.U32 R8, R8, -0x2daee0ad, RZ ;  /* 0xd2511f5308087825 */ /* 0x000fe200078e00ff */
[----:B------:R-:W-:Y:S02]  /*dd00*/  FSEL R167, R4, -INF , !P3 ;  /* 0xff80000004a77808 */ /* 0x000fe40005800000 */
[----:B------:R-:W-:-:S02]  /*dd10*/  ISETP.GE.AND P1, PT, R17, R212, PT ;  /* 0x000000d41100720c */ /* 0x000fc40003f26270 */
[----:B------:R-:W-:Y:S01]  /*dd20*/  ISETP.GE.AND P3, PT, R16, R212, PT ;  /* 0x000000d41000720c */ /* 0x000fe20003f66270 */
[----:B------:R-:W-:Y:S01]  /*dd30*/  IMAD.WIDE.U32 R16, R2, -0x2daee0ad, RZ ;  /* 0xd2511f5302107825 */ /* 0x000fe200078e00ff */
[----:B------:R-:W-:Y:S02]  /*dd40*/  FMNMX3.FTZ R18, R18, R60, R165, !PT ;  /* 0x0000003c12127276 */ /* 0x000fe400078100a5 */
[----:B------:R-:W-:Y:S02]  /*dd50*/  FSEL R196, R174, -INF , !P2 ;  /* 0xff800000aec47808 */ /* 0x000fe40005000000 */
[-C--:B------:R-:W-:Y:S02]  /*dd60*/  ISETP.GE.AND P0, PT, R21, R212.reuse, PT ;  /* 0x000000d41500720c */ /* 0x080fe40003f06270 */
[----:B------:R-:W-:Y:S02]  /*dd70*/  ISETP.GE.AND P2, PT, R20, R212, PT ;  /* 0x000000d41400720c */ /* 0x000fe40003f46270 */
[----:B------:R-:W-:-:S02]  /*dd80*/  LOP3.LUT R212, R205, R12, R245, 0x96, !PT ;  /* 0x0000000ccdd47212 */ /* 0x000fc400078e96f5 */
[----:B------:R-:W-:Y:S02]  /*dd90*/  LOP3.LUT R12, R201, R16, R9, 0x96, !PT ;  /* 0x00000010c90c7212 */ /* 0x000fe400078e9609 */
[----:B------:R-:W-:Y:S01]  /*dda0*/  LOP3.LUT R4, R207, R222, R13, 0x96, !PT ;  /* 0x000000decf047212 */ /* 0x000fe200078e960d */
[----:B------:R-:W4:Y:S01]  /*ddb0*/  SHFL.BFLY PT, R9, R18, 0x2, 0x1f ;  /* 0x0c401f0012097f89 */ /* 0x000f2200000e0000 */
[----:B------:R-:W-:Y:S01]  /*ddc0*/  LOP3.LUT R2, R203, R242, R17, 0x96, !PT ;  /* 0x000000f2cb027212 */ /* 0x000fe200078e9611 */
[----:B------:R-:W-:Y:S01]  /*ddd0*/  IMAD.WIDE.U32 R212, R212, -0x2daee0ad, RZ ;  /* 0xd2511f53d4d47825 */ /* 0x000fe200078e00ff */
[----:B------:R-:W-:Y:S02]  /*dde0*/  FMNMX3.FTZ R17, R225, R42, R50, !PT ;  /* 0x0000002ae1117276 */ /* 0x000fe40007810032 */
[----:B------:R-:W-:Y:S01]  /*ddf0*/  FSEL R200, R15, -INF , !P2 ;  /* 0xff8000000fc87808 */ /* 0x000fe20005000000 */
[----:B------:R-:W-:Y:S01]  /*de00*/  IMAD.WIDE.U32 R4, R4, -0x2daee0ad, RZ ;  /* 0xd2511f5304047825 */ /* 0x000fe200078e00ff */
[----:B------:R-:W-:-:S02]  /*de10*/  FSEL R214, R14, -INF , !P0 ;  /* 0xff8000000ed67808 */ /* 0x000fc40004000000 */
[----:B------:R-:W-:Y:S01]  /*de20*/  FSEL R174, R10, -INF , !P4 ;  /* 0xff8000000aae7808 */ /* 0x000fe20006000000 */
[----:B------:R-:W-:Y:S01]  /*de30*/  IMAD.WIDE.U32 R22, R2, -0x326172a9, RZ ;  /* 0xcd9e8d5702167825 */ /* 0x000fe200078e00ff */
[----:B------:R-:W-:Y:S02]  /*de40*/  LOP3.LUT R5, R203, R246, R5, 0x96, !PT ;  /* 0x000000f6cb057212 */ /* 0x000fe400078e9605 */
[----:B------:R-:W-:Y:S01]  /*de50*/  FMNMX3.FTZ R2, R17, R58, R32, !PT ;  /* 0x0000003a11027276 */ /* 0x000fe20007810020 */
[----:B------:R-:W-:Y:S01]  /*de60*/  IMAD.WIDE.U32 R12, R12, -0x326172a9, RZ ;  /* 0xcd9e8d570c0c7825 */ /* 0x000fe200078e00ff */
[----:B------:R-:W-:Y:S02]  /*de70*/  LOP3.LUT R4, R201, R4, R213, 0x96, !PT ;  /* 0x00000004c9047212 */ /* 0x000fe400078e96d5 */
[----:B------:R-:W-:Y:S02]  /*de80*/  LOP3.LUT R20, R209, R236, R23, 0x96, !PT ;  /* 0x000000ecd1147212 */ /* 0x000fe400078e9617 */
[----:B------:R-:W-:Y:S01]  /*de90*/  LOP3.LUT R16, R208, R22, R13, 0x96, !PT ;  /* 0x00000016d0107212 */ /* 0x000fe200078e960d */
[----:B------:R-:W-:Y:S01]  /*dea0*/  IMAD.WIDE.U32 R22, R5, -0x326172a9, RZ ;  /* 0xcd9e8d5705167825 */ /* 0x000fe200078e00ff */
[----:B------:R-:W-:-:S02]  /*deb0*/  FMNMX3.FTZ R2, R2, R228, R197, !PT ;  /* 0x000000e402027276 */ /* 0x000fc400078100c5 */
[----:B------:R-:W-:Y:S01]  /*dec0*/  FMNMX3.FTZ R13, R224, R0, R40, !PT ;  /* 0x00000000e00d7276 */ /* 0x000fe20007810028 */
[----:B---3--:R-:W-:Y:S01]  /*ded0*/  IMAD.WIDE.U32 R220, R4, -0x326172a9, RZ ;  /* 0xcd9e8d5704dc7825 */ /* 0x008fe200078e00ff */
[----:B------:R-:W-:Y:S02]  /*dee0*/  FMNMX3.FTZ R17, R2, R227, R233, !PT ;  /* 0x000000e302117276 */ /* 0x000fe400078100e9 */
[----:B------:R-:W-:Y:S01]  /*def0*/  FMNMX3.FTZ R13, R13, R56, R30, !PT ;  /* 0x000000380d0d7276 */ /* 0x000fe2000781001e */
[----:B------:R-:W-:Y:S01]  /*df00*/  IMAD.WIDE.U32 R20, R20, -0x2daee0ad, RZ ;  /* 0xd2511f5314147825 */ /* 0x000fe200078e00ff */
[----:B------:R-:W-:Y:S02]  /*df10*/  LOP3.LUT R5, R209, R244, R23, 0x96, !PT ;  /* 0x000000f4d1057212 */ /* 0x000fe400078e9617 */
[----:B------:R-:W-:Y:S01]  /*df20*/  FMNMX3.FTZ R17, R17, R186, R192, !PT ;  /* 0x000000ba11117276 */ /* 0x000fe200078100c0 */
[----:B------:R-:W-:Y:S01]  /*df30*/  IMAD.WIDE.U32 R24, R16, -0x2daee0ad, RZ ;  /* 0xd2511f5310187825 */ /* 0x000fe200078e00ff */
[----:B------:R-:W-:-:S02]  /*df40*/  FMNMX3.FTZ R13, R13, R188, R179, !PT ;  /* 0x000000bc0d0d7276 */ /* 0x000fc400078100b3 */
[----:B------:R-:W-:Y:S02]  /*df50*/  LOP3.LUT R4, R208, R22, R221, 0x96, !PT ;  /* 0x00000016d0047212 */ /* 0x000fe400078e96dd */
[----:B----4-:R-:W-:Y:S01]  /*df60*/  FMNMX.FTZ R9, R18, R9, !PT ;  /* 0x0000000912097209 */ /* 0x010fe20007810000 */
[----:B------:R-:W-:Y:S01]  /*df70*/  IMAD.WIDE.U32 R18, R5, -0x2daee0ad, RZ ;  /* 0xd2511f5305127825 */ /* 0x000fe200078e00ff */
[----:B------:R-:W-:Y:S02]  /*df80*/  LOP3.LUT R2, R191, R8, R21, 0x96, !PT ;  /* 0x00000008bf027212 */ /* 0x000fe400078e9615 */
[----:B------:R-:W-:Y:S01]  /*df90*/  FMNMX3.FTZ R8, R17, R196, R190, !PT ;  /* 0x000000c411087276 */ /* 0x000fe200078100be */
[----:B------:R-:W-:Y:S01]  /*dfa0*/  IMAD.WIDE.U32 R230, R4, -0x2daee0ad, RZ ;  /* 0xd2511f5304e67825 */ /* 0x000fe200078e00ff */
[----:B------:R-:W-:Y:S01]  /*dfb0*/  FMNMX3.FTZ R5, R13, R47, R173, !PT ;  /* 0x0000002f0d057276 */ /* 0x000fe200078100ad */
[----:B------:R-:W-:Y:S01]  /*dfc0*/  SHFL.BFLY PT, R164, R9, 0x1, 0x1f ;  /* 0x0c201f0009a47f89 */ /* 0x000fe200000e0000 */
[----:B------:R-:W-:-:S02]  /*dfd0*/  FMNMX3.FTZ R8, R8, R36, R37, !PT ;  /* 0x0000002408087276 */ /* 0x000fc40007810025 */
[----:B------:R-:W-:Y:S02]  /*dfe0*/  LOP3.LUT R212, R191, R212, R19, 0x96, !PT ;  /* 0x000000d4bfd47212 */ /* 0x000fe400078e9613 */
[----:B------:R-:W-:Y:S02]  /*dff0*/  FMNMX3.FTZ R5, R5, R178, R182, !PT ;  /* 0x000000b205057276 */ /* 0x000fe400078100b6 */
[----:B------:R-:W-:Y:S01]  /*e000*/  FMNMX3.FTZ R19, R211, R46, R48, !PT ;  /* 0x0000002ed3137276 */ /* 0x000fe20007810030 */
[----:B------:R-:W-:Y:S01]  /*e010*/  IMAD.WIDE.U32 R212, R212, -0x326172a9, RZ ;  /* 0xcd9e8d57d4d47825 */ /* 0x000fe200078e00ff */
[----:B------:R-:W-:Y:S02]  /*e020*/  FMNMX3.FTZ R8, R8, R38, R39, !PT ;  /* 0x0000002608087276 */ /* 0x000fe40007810027 */
[----:B------:R-:W-:Y:S02]  /*e030*/  LOP3.LUT R4, R189, R18, R231, 0x96, !PT ;  /* 0x00000012bd047212 */ /* 0x000fe400078e96e7 */
[----:B------:R-:W-:Y:S01]  /*e040*/  FMNMX3.FTZ R5, R5, R194, R202, !PT ;  /* 0x000000c205057276 */ /* 0x000fe200078100ca */
[----:B------:R-:W3:Y:S01]  /*e050*/  SHFL.BFLY PT, R13, R8, 0x2, 0x1f ;  /* 0x0c401f00080d7f89 */ /* 0x000ee200000e0000 */
[----:B------:R-:W-:-:S02]  /*e060*/  FMNMX3.FTZ R18, R19, R34, R28, !PT ;  /* 0x0000002213127276 */ /* 0x000fc4000781001c */
[----:B------:R-:W-:Y:S02]  /*e070*/  FMNMX3.FTZ R5, R5, R67, R170, !PT ;  /* 0x0000004305057276 */ /* 0x000fe400078100aa */
[----:B------:R-:W-:Y:S02]  /*e080*/  FMNMX3.FTZ R18, R18, R175, R232, !PT ;  /* 0x000000af12127276 */ /* 0x000fe400078100e8 */
[----:B------:R-:W-:Y:S01]  /*e090*/  LOP3.LUT R16, R189, R20, R25, 0x96, !PT ;  /* 0x00000014bd107212 */ /* 0x000fe200078e9619 */
[----:B------:R-:W-:Y:S01]  /*e0a0*/  IMAD.WIDE.U32 R20, R2, -0x326172a9, RZ ;  /* 0xcd9e8d5702147825 */ /* 0x000fe200078e00ff */
[----:B------:R-:W-:Y:S02]  /*e0b0*/  FMNMX3.FTZ R5, R5, R167, R176, !PT ;  /* 0x000000a705057276 */ /* 0x000fe400078100b0 */
[----:B------:R-:W-:Y:S01]  /*e0c0*/  FMNMX3.FTZ R15, R18, R51, R187, !PT ;  /* 0x00000033120f7276 */ /* 0x000fe200078100bb */
[----:B------:R-:W-:Y:S01]  /*e0d0*/  IMAD.WIDE.U32 R16, R16, -0x326172a9, RZ ;  /* 0xcd9e8d5710107825 */ /* 0x000fe200078e00ff */
[----:B------:R-:W-:-:S02]  /*e0e0*/  LOP3.LUT R215, R206, R12, R21, 0x96, !PT ;  /* 0x0000000cced77212 */ /* 0x000fc400078e9615 */
[----:B------:R-:W-:Y:S01]  /*e0f0*/  FMNMX3.FTZ R15, R15, R180, R184, !PT ;  /* 0x000000b40f0f7276 */ /* 0x000fe200078100b8 */
[----:B------:R-:W4:Y:S01]  /*e100*/  SHFL.BFLY PT, R12, R5, 0x2, 0x1f ;  /* 0x0c401f00050c7f89 */ /* 0x000f2200000e0000 */
[----:B------:R-:W-:Y:S01]  /*e110*/  FSEL R166, R11, -INF , !P1 ;  /* 0xff8000000ba67808 */ /* 0x000fe20004800000 */
[----:B------:R-:W-:Y:S01]  /*e120*/  IMAD.WIDE.U32 R18, R4, -0x326172a9, RZ ;  /* 0xcd9e8d5704127825 */ /* 0x000fe200078e00ff */
[----:B------:R-:W-:Y:S02]  /*e130*/  FMNMX3.FTZ R15, R15, R214, R200, !PT ;  /* 0x000000d60f0f7276 */ /* 0x000fe400078100c8 */
[----:B------:R-:W-:Y:S01]  /*e140*/  FSEL R172, R6, -INF , !P3 ;  /* 0xff80000006ac7808 */ /* 0x000fe20005800000 */
[----:B------:R-:W-:Y:S01]  /*e150*/  IMAD.MOV.U32 R14, RZ, RZ, R16 ;  /* 0x000000ffff0e7224 */ /* 0x000fe200078e0010 */
[----:B------:R-:W-:Y:S02]  /*e160*/  FSEL R62, R7, -INF , !P5 ;  /* 0xff800000073e7808 */ /* 0x000fe40006800000 */
[----:B------:R-:W-:-:S02]  /*e170*/  FMNMX3.FTZ R15, R15, R174, R166, !PT ;  /* 0x000000ae0f0f7276 */ /* 0x000fc400078100a6 */
[----:B---3--:R-:W-:Y:S02]  /*e180*/  FMNMX.FTZ R13, R8, R13, !PT ;  /* 0x0000000d080d7209 */ /* 0x008fe40007810000 */
[----:B------:R-:W-:Y:S02]  /*e190*/  FMNMX3.FTZ R15, R15, R172, R62, !PT ;  /* 0x000000ac0f0f7276 */ /* 0x000fe4000781003e */
[C---:B------:R-:W-:Y:S01]  /*e1a0*/  PRMT R10, R16.reuse, 0x7773, RZ ;  /* 0x00007773100a7816 */ /* 0x040fe200000000ff */
[----:B------:R-:W3:Y:S01]  /*e1b0*/  SHFL.BFLY PT, R6, R13, 0x1, 0x1f ;  /* 0x0c201f000d067f89 */ /* 0x000ee200000e0000 */
[----:B------:R-:W-:Y:S02]  /*e1c0*/  PRMT R7, R16, 0x7772, RZ ;  /* 0x0000777210077816 */ /* 0x000fe400000000ff */
[----:B------:R-:W-:Y:S01]  /*e1d0*/  FMNMX.FTZ R164, R9, R164, !PT ;  /* 0x000000a409a47209 */ /* 0x000fe20007810000 */
[----:B------:R-:W2:Y:S01]  /*e1e0*/  SHFL.BFLY PT, R8, R15, 0x2, 0x1f ;  /* 0x0c401f000f087f89 */ /* 0x000ea200000e0000 */
[----:B------:R-:W-:-:S02]  /*e1f0*/  PRMT R4, R7, 0x5410, R10 ;  /* 0x0000541007047816 */ /* 0x000fc4000000000a */
[C---:B------:R-:W-:Y:S01]  /*e200*/  FSETP.NEU.FTZ.AND P3, PT, R164.reuse, -INF , PT ;  /* 0xff800000a400780b */ /* 0x040fe20003f7d000 */
[----:B-1----:R-:W-:Y:S01]  /*e210*/  FMUL.FTZ R64, R164, UR4 ;  /* 0x00000004a4407c20 */ /* 0x002fe20008410000 */
[----:B----4-:R-:W-:Y:S01]  /*e220*/  FMNMX.FTZ R7, R5, R12, !PT ;  /* 0x0000000c05077209 */ /* 0x010fe20007810000 */
[----:B------:R-:W-:Y:S01]  /*e230*/  IMAD.MOV.U32 R12, RZ, RZ, R18 ;  /* 0x000000ffff0c7224 */ /* 0x000fe200078e0012 */
[----:B------:R-:W-:Y:S02]  /*e240*/  LOP3.LUT R2, R204, R20, R17, 0x96, !PT ;  /* 0x00000014cc027212 */ /* 0x000fe400078e9611 */
[----:B------:R-:W-:Y:S01]  /*e250*/  FSEL R64, R64, RZ, P3 ;  /* 0x000000ff40407208 */ /* 0x000fe20001800000 */
[----:B------:R-:W1:Y:S01]  /*e260*/  SHFL.BFLY PT, R10, R7, 0x1, 0x1f ;  /* 0x0c201f00070a7f89 */ /* 0x000e6200000e0000 */
[----:B------:R-:W-:Y:S02]  /*e270*/  PRMT R11, R16, 0x7771, RZ ;  /* 0x00007771100b7816 */ /* 0x000fe400000000ff */
[C---:B------:R-:W-:Y:S01]  /*e280*/  PRMT R9, R18.reuse, 0x7771, RZ ;  /* 0x0000777112097816 */ /* 0x040fe200000000ff */
[--C-:B------:R-:W-:Y:S01]  /*e290*/  FFMA.FTZ R65, R3, UR4, -R64.reuse ;  /* 0x0000000403417c23 */ /* 0x100fe20008010840 */
[C---:B------:R-:W-:Y:S01]  /*e2a0*/  PRMT R17, R18.reuse, 0x7773, RZ ;  /* 0x0000777312117816 */ /* 0x040fe200000000ff */
[--C-:B------:R-:W-:Y:S01]  /*e2b0*/  FFMA.FTZ R45, R43, UR4, -R64.reuse ;  /* 0x000000042b2d7c23 */ /* 0x100fe20008010840 */
[----:B------:R-:W-:Y:S01]  /*e2c0*/  PRMT R16, R18, 0x7772, RZ ;  /* 0x0000777212107816 */ /* 0x000fe200000000ff */
[--C-:B------:R-:W-:Y:S01]  /*e2d0*/  FFMA.FTZ R54, R41, UR4, -R64.reuse ;  /* 0x0000000429367c23 */ /* 0x100fe20008010840 */
[----:B------:R-:W-:Y:S01]  /*e2e0*/  LOP3.LUT R14, R14, 0xff, RZ, 0xc0, !PT ;  /* 0x000000ff0e0e7812 */ /* 0x000fe200078ec0ff */
[----:B------:R-:W-:Y:S01]  /*e2f0*/  FFMA.FTZ R44, R29, UR4, -R64 ;  /* 0x000000041d2c7c23 */ /* 0x000fe20008010840 */
[----:B------:R-:W-:Y:S01]  /*e300*/  LOP3.LUT R12, R12, 0xff, RZ, 0xc0, !PT ;  /* 0x000000ff0c0c7812 */ /* 0x000fe200078ec0ff */
[----:B------:R-:W-:Y:S01]  /*e310*/  MUFU.EX2 R45, R45 ;  /* 0x0000002d002d7308 */ /* 0x000fe20000000800 */
[----:B---3--:R-:W-:-:S02]  /*e320*/  FMNMX.FTZ R3, R13, R6, !PT ;  /* 0x000000060d037209 */ /* 0x008fc40007810000 */
[----:B--2---:R-:W-:Y:S02]  /*e330*/  FMNMX.FTZ R15, R15, R8, !PT ;  /* 0x000000080f0f7209 */ /* 0x004fe40007810000 */
[----:B------:R-:W-:Y:S01]  /*e340*/  PRMT R6, R16, 0x5410, R17 ;  /* 0x0000541010067816 */ /* 0x000fe20000000011 */
[----:B------:R-:W-:Y:S01]  /*e350*/  FMUL.FTZ R53, R3, UR4 ;  /* 0x0000000403357c20 */ /* 0x000fe20008410000 */
[----:B------:R-:W-:Y:S01]  /*e360*/  PRMT R11, R14, 0x5410, R11 ;  /* 0x000054100e0b7816 */ /* 0x000fe2000000000b */
[----:B------:R-:W2:Y:S01]  /*e370*/  SHFL.BFLY PT, R8, R15, 0x1, 0x1f ;  /* 0x0c201f000f087f89 */ /* 0x000ea200000e0000 */
[----:B------:R-:W-:Y:S01]  /*e380*/  PRMT R9, R12, 0x5410, R9 ;  /* 0x000054100c097816 */ /* 0x000fe20000000009 */
[----:B------:R-:W-:Y:S01]  /*e390*/  MUFU.EX2 R44, R44 ;  /* 0x0000002c002c7308 */ /* 0x000fe20000000800 */
[C---:B------:R-:W-:Y:S02]  /*e3a0*/  LOP3.LUT R17, R2.reuse, 0xffff, RZ, 0xc0, !PT ;  /* 0x0000ffff02117812 */ /* 0x040fe400078ec0ff */
[----:B------:R-:W-:-:S02]  /*e3b0*/  PRMT R12, R2, 0x7632, R12 ;  /* 0x00007632020c7816 */ /* 0x000fc4000000000c */
[----:B------:R-:W-:Y:S02]  /*e3c0*/  LOP3.LUT R14, R2, 0xff, RZ, 0xc0, !PT ;  /* 0x000000ff020e7812 */ /* 0x000fe400078ec0ff */
[----:B------:R-:W-:Y:S01]  /*e3d0*/  SHF.R.U32.HI R13, RZ, 0x18, R2 ;  /* 0x00000018ff0d7819 */ /* 0x000fe20000011602 */
[----:B------:R-:W-:Y:S01]  /*e3e0*/  MUFU.EX2 R65, R65 ;  /* 0x0000004100417308 */ /* 0x000fe20000000800 */
[----:B-1----:R-:W-:Y:S02]  /*e3f0*/  FMNMX.FTZ R2, R7, R10, !PT ;  /* 0x0000000a07027209 */ /* 0x002fe40007810000 */
[----:B------:R-:W-:Y:S02]  /*e400*/  FSETP.NEU.FTZ.AND P2, PT, R3, -INF , PT ;  /* 0xff8000000300780b */ /* 0x000fe40003f5d000 */
[C---:B------:R-:W-:Y:S01]  /*e410*/  FSETP.NEU.FTZ.AND P1, PT, R2.reuse, -INF , PT ;  /* 0xff8000000200780b */ /* 0x040fe20003f3d000 */
[----:B------:R-:W-:Y:S01]  /*e420*/  FMUL.FTZ R171, R2, UR4 ;  /* 0x0000000402ab7c20 */ /* 0x000fe20008410000 */
[----:B------:R-:W-:Y:S01]  /*e430*/  FSEL R53, R53, RZ, P2 ;  /* 0x000000ff35357208 */ /* 0x000fe20001000000 */
[----:B------:R-:W-:Y:S01]  /*e440*/  MUFU.EX2 R54, R54 ;  /* 0x0000003600367308 */ /* 0x000fe20000000800 */
[----:B------:R-:W-:Y:S01]  /*e450*/  LOP3.LUT R5, R204, R212, R19, 0x96, !PT ;  /* 0x000000d4cc057212 */ /* 0x000fe200078e9613 */
[----:B------:R-:W-:Y:S01]  /*e460*/  IMAD.MOV.U32 R212, RZ, RZ, R51 ;  /* 0x000000ffffd47224 */ /* 0x000fe200078e0033 */
[----:B------:R-:W-:Y:S01]  /*e470*/  FSEL R171, R171, RZ, P1 ;  /* 0x000000ffabab7208 */ /* 0x000fe20000800000 */
[--C-:B------:R-:W-:Y:S01]  /*e480*/  FFMA.FTZ R43, R50, UR4, -R53.reuse ;  /* 0x00000004322b7c23 */ /* 0x100fe20008010835 */
[C---:B------:R-:W-:Y:S01]  /*e490*/  LOP3.LUT R7, R5.reuse, 0xffff, RZ, 0xc0, !PT ;  /* 0x0000ffff05077812 */ /* 0x040fe200078ec0ff */
[----:B------:R-:W-:Y:S01]  /*e4a0*/  FFMA.FTZ R52, R42, UR4, -R53 ;  /* 0x000000042a347c23 */ /* 0x000fe20008010835 */
[----:B------:R-:W-:Y:S01]  /*e4b0*/  LOP3.LUT R10, R5, 0xff, RZ, 0xc0, !PT ;  /* 0x000000ff050a7812 */ /* 0x000fe200078ec0ff */
[--C-:B------:R-:W-:Y:S01]  /*e4c0*/  FFMA.FTZ R50, R0, UR4, -R171.reuse ;  /* 0x0000000400327c23 */ /* 0x100fe200080108ab */
[----:B--2---:R-:W-:Y:S01]  /*e4d0*/  FMNMX.FTZ R0, R15, R8, !PT ;  /* 0x000000080f007209 */ /* 0x004fe20007810000 */
[----:B------:R-:W-:Y:S01]  /*e4e0*/  FFMA.FTZ R41, R40, UR4, -R171 ;  /* 0x0000000428297c23 */ /* 0x000fe200080108ab */
[----:B------:R-:W1:Y:S01]  /*e4f0*/  LDC R8, c[0x0][0x4f8] ;  /* 0x00013e00ff087b82 */ /* 0x000e620000000800 */
[----:B------:R-:W-:Y:S01]  /*e500*/  SHF.R.U32.HI R7, RZ, 0x8, R7 ;  /* 0x00000008ff077819 */ /* 0x000fe20000011607 */
[----:B------:R-:W-:Y:S01]  /*e510*/  FFMA.FTZ R40, R56, UR4, -R171 ;  /* 0x0000000438287c23 */ /* 0x000fe200080108ab */
[----:B------:R-:W-:Y:S01]  /*e520*/  LOP3.LUT R12, R12, 0xff, RZ, 0xc0, !PT ;  /* 0x000000ff0c0c7812 */ /* 0x000fe200078ec0ff */
[----:B------:R-:W-:Y:S01]  /*e530*/  MUFU.EX2 R50, R50 ;  /* 0x0000003200327308 */ /* 0x000fe20000000800 */
[----:B------:R-:W-:Y:S01]  /*e540*/  PRMT R7, R10, 0x5410, R7 ;  /* 0x000054100a077816 */ /* 0x000fe20000000007 */
[----:B------:R-:W-:Y:S01]  /*e550*/  FMUL.FTZ R63, R0, UR4 ;  /* 0x00000004003f7c20 */ /* 0x000fe20008410000 */
[----:B------:R-:W-:Y:S01]  /*e560*/  PRMT R10, R5, 0x7632, R10 ;  /* 0x00007632050a7816 */ /* 0x000fe2000000000a */
[----:B------:R-:W-:Y:S01]  /*e570*/  FFMA.FTZ R49, R30, UR4, -R171 ;  /* 0x000000041e317c23 */ /* 0x000fe200080108ab */
[----:B------:R-:W-:Y:S01]  /*e580*/  FSETP.NEU.FTZ.AND P0, PT, R0, -INF , PT ;  /* 0xff8000000000780b */ /* 0x000fe20003f1d000 */
[----:B------:R-:W-:Y:S01]  /*e590*/  FFMA.FTZ R42, R58, UR4, -R53 ;  /* 0x000000043a2a7c23 */ /* 0x000fe20008010835 */
[----:B------:R-:W-:Y:S01]  /*e5a0*/  PRMT R13, R12, 0x5410, R13 ;  /* 0x000054100c0d7816 */ /* 0x000fe2000000000d */
[----:B------:R-:W2:Y:S01]  /*e5b0*/  MUFU.EX2 R41, R41 ;  /* 0x0000002900297308 */ /* 0x000ea20000000800 */
[----:B------:R-:W-:Y:S01]  /*e5c0*/  SHF.R.U32.HI R5, RZ, 0x18, R5 ;  /* 0x00000018ff057819 */ /* 0x000fe20000011605 */
[----:B------:R-:W-:Y:S01]  /*e5d0*/  FFMA.FTZ R51, R32, UR4, -R53 ;  /* 0x0000000420337c23 */ /* 0x000fe20008010835 */
[----:B------:R-:W-:Y:S01]  /*e5e0*/  LOP3.LUT R10, R10, 0xff, RZ, 0xc0, !PT ;  /* 0x000000ff0a0a7812 */ /* 0x000fe200078ec0ff */
[--C-:B------:R-:W-:Y:S01]  /*e5f0*/  FFMA.FTZ R198, R188, UR4, -R171.reuse ;  /* 0x00000004bcc67c23 */ /* 0x100fe200080108ab */
[----:B------:R-:W-:Y:S01]  /*e600*/  FSEL R15, R164, RZ, P3 ;  /* 0x000000ffa40f7208 */ /* 0x000fe20001800000 */
[--C-:B------:R-:W-:Y:S01]  /*e610*/  FFMA.FTZ R179, R179, UR4, -R171.reuse ;  /* 0x00000004b3b37c23 */ /* 0x100fe200080108ab */
[----:B------:R-:W-:Y:S01]  /*e620*/  FSEL R12, R3, RZ, P2 ;  /* 0x000000ff030c7208 */ /* 0x000fe20001000000 */
[----:B------:R-:W-:Y:S01]  /*e630*/  MUFU.EX2 R40, R40 ;  /* 0x0000002800287308 */ /* 0x000fe20000000800 */
[----:B------:R-:W-:Y:S01]  /*e640*/  FSEL R63, R63, RZ, P0 ;  /* 0x000000ff3f3f7208 */ /* 0x000fe20000000000 */
[----:B------:R-:W-:Y:S01]  /*e650*/  FFMA.FTZ R173, R173, UR4, -R171 ;  /* 0x00000004adad7c23 */ /* 0x000fe200080108ab */
[----:B------:R-:W-:Y:S01]  /*e660*/  SHF.R.U32.HI R17, RZ, 0x8, R17 ;  /* 0x00000008ff117819 */ /* 0x000fe20000011611 */
[----:B------:R-:W-:Y:S01]  /*e670*/  FFMA.FTZ R190, R190, UR4, -R53 ;  /* 0x00000004bebe7c23 */ /* 0x000fe20008010835 */
[----:B-1----:R-:W-:Y:S01]  /*e680*/  LOP3.LUT R56, R8, 0xff, RZ, 0xc0, !PT ;  /* 0x000000ff08387812 */ /* 0x002fe200078ec0ff */
[----:B------:R-:W-:Y:S01]  /*e690*/  FADD.FTZ R8, R225, -R12 ;  /* 0x8000000ce1087221 */ /* 0x000fe20000010000 */
[----:B------:R-:W-:Y:S01]  /*e6a0*/  PRMT R5, R10, 0x5410, R5 ;  /* 0x000054100a057816 */ /* 0x000fe20000000005 */
[----:B------:R-:W-:Y:S01]  /*e6b0*/  FADD.FTZ R10, R226, -R15 ;  /* 0x8000000fe20a7221 */ /* 0x000fe20000010000 */
[----:B------:R-:W-:Y:S01]  /*e6c0*/  FSEL R15, R2, RZ, P1 ;  /* 0x000000ff020f7208 */ /* 0x000fe20000800000 */
[----:B------:R-:W-:Y:S01]  /*e6d0*/  FFMA.FTZ R55, R46, UR4, -R63 ;  /* 0x000000042e377c23 */ /* 0x000fe2000801083f */
[----:B------:R-:W-:Y:S01]  /*e6e0*/  FSEL R12, R0, RZ, P0 ;  /* 0x000000ff000c7208 */ /* 0x000fe20000000000 */
[----:B------:R-:W-:Y:S01]  /*e6f0*/  IMAD R56, R56, 0x10000, R56 ;  /* 0x0001000038387824 */ /* 0x000fe200078e0238 */
[----:B------:R-:W-:Y:S01]  /*e700*/  PRMT R17, R14, 0x5410, R17 ;  /* 0x000054100e117816 */ /* 0x000fe20000000011 */
[----:B------:R-:W-:Y:S01]  /*e710*/  FFMA.FTZ R46, R48, UR4, -R63 ;  /* 0x00000004302e7c23 */ /* 0x000fe2000801083f */
[----:B------:R-:W-:Y:S01]  /*e720*/  FADD.FTZ R16, R224, -R15 ;  /* 0x8000000fe0107221 */ /* 0x000fe20000010000 */
[----:B------:R-:W-:Y:S01]  /*e730*/  FADD.FTZ R15, R211, -R12 ;  /* 0x8000000cd30f7221 */ /* 0x000fe20000010000 */
[----:B------:R-:W-:Y:S01]  /*e740*/  MUFU.EX2 R55, R55 ;  /* 0x0000003700377308 */ /* 0x000fe20000000800 */
[----:B------:R-:W-:Y:S01]  /*e750*/  HSET2.LE.AND R12, R17, R56, PT ;  /* 0x00000038110c7233 */ /* 0x000fe20003803000 */
[----:B------:R-:W-:Y:S01]  /*e760*/  FMUL.FTZ R58, R16, UR4 ;  /* 0x00000004103a7c20 */ /* 0x000fe20008410000 */
[----:B--2---:R-:W-:Y:S01]  /*e770*/  F2FP.BF16.F32.PACK_AB R17, R41, R50 ;  /* 0x000000322911723e */ /* 0x004fe200000010ff */
[----:B------:R-:W-:-:S02]  /*e780*/  IMAD.MOV.U32 R226, RZ, RZ, R47 ;  /* 0x000000ffffe27224 */ /* 0x000fc400078e002f */
[--C-:B------:R-:W-:Y:S01]  /*e790*/  FFMA.FTZ R48, R34, UR4, -R63.reuse ;  /* 0x0000000422307c23 */ /* 0x100fe2000801083f */
[----:B------:R-:W-:Y:S01]  /*e7a0*/  FFMA.FTZ R47, R28, UR4, -R63 ;  /* 0x000000041c2f7c23 */ /* 0x000fe2000801083f */
[----:B------:R-:W-:Y:S01]  /*e7b0*/  LOP3.LUT R12, R17, R12, RZ, 0xc0, !PT ;  /* 0x0000000c110c7212 */ /* 0x000fe200078ec0ff */
[----:B------:R-:W1:Y:S01]  /*e7c0*/  MUFU.EX2 R46, R46 ;  /* 0x0000002e002e7308 */ /* 0x000e620000000800 */
[----:B------:R-:W2:Y:S01]  /*e7d0*/  LDSM.16.MT88.4 R16, [R210+0x9000] ;  /* 0x00900000d210783b */ /* 0x000ea20000004200 */
[----:B------:R-:W-:Y:S01]  /*e7e0*/  FMUL.FTZ R66, R10, UR4 ;  /* 0x000000040a427c20 */ /* 0x000fe20008410000 */
[----:B------:R-:W-:Y:S01]  /*e7f0*/  FMUL.FTZ R59, R8, UR4 ;  /* 0x00000004083b7c20 */ /* 0x000fe20008410000 */
[----:B------:R-:W-:Y:S01]  /*e800*/  FMUL.FTZ R57, R15, UR4 ;  /* 0x000000040f397c20 */ /* 0x000fe20008410000 */
[--C-:B------:R-:W-:Y:S01]  /*e810*/  HSET2.LE.AND R13, R13, R56.reuse, PT ;  /* 0x000000380d0d7233 */ /* 0x100fe20003803000 */
[----:B------:R-:W-:Y:S01]  /*e820*/  IMAD.MOV.U32 R224, RZ, RZ, R24 ;  /* 0x000000ffffe07224 */ /* 0x000fe200078e0018 */
[--C-:B------:R-:W-:Y:S01]  /*e830*/  HSET2.LE.AND R11, R11, R56.reuse, PT ;  /* 0x000000380b0b7233 */ /* 0x100fe20003803000 */
[----:B------:R-:W3:Y:S01]  /*e840*/  MUFU.EX2 R49, R49 ;  /* 0x0000003100317308 */ /* 0x000ee20000000800 */
[----:B------:R-:W-:Y:S01]  /*e850*/  LOP3.LUT R15, R4, 0xff00ff, RZ, 0xc0, !PT ;  /* 0x00ff00ff040f7812 */ /* 0x000fe200078ec0ff */
[----:B------:R-:W-:Y:S01]  /*e860*/  IMAD.MOV.U32 R225, RZ, RZ, R25 ;  /* 0x000000ffffe17224 */ /* 0x000fe200078e0019 */
[----:B------:R-:W-:Y:S01]  /*e870*/  LOP3.LUT P6, RZ, R218, 0x4, RZ, 0xc0, !PT ;  /* 0x00000004daff7812 */ /* 0x000fe200078cc0ff */
[----:B------:R-:W-:Y:S01]  /*e880*/  LDSM.16.MT88.4 R24, [R210+0xa000] ;  /* 0x00a00000d218783b */ /* 0x000fe20000004200 */
[--C-:B------:R-:W-:Y:S01]  /*e890*/  HSET2.LE.AND R9, R9, R56.reuse, PT ;  /* 0x0000003809097233 */ /* 0x100fe20003803000 */
[--C-:B------:R-:W-:Y:S01]  /*e8a0*/  FFMA.FTZ R175, R175, UR4, -R63.reuse ;  /* 0x00000004afaf7c23 */ /* 0x100fe2000801083f */
[--C-:B------:R-:W-:Y:S01]  /*e8b0*/  HSET2.LE.AND R15, R15, R56.reuse, PT ;  /* 0x000000380f0f7233 */ /* 0x100fe20003803000 */
[----:B------:R-:W-:Y:S01]  /*e8c0*/  MUFU.EX2 R48, R48 ;  /* 0x0000003000307308 */ /* 0x000fe20000000800 */
[----:B-1----:R-:W-:Y:S01]  /*e8d0*/  F2FP.BF16.F32.PACK_AB R14, R46, R55 ;  /* 0x000000372e0e723e */ /* 0x002fe200000010ff */
[--C-:B------:R-:W-:Y:S01]  /*e8e0*/  FFMA.FTZ R212, R212, UR4, -R63.reuse ;  /* 0x00000004d4d47c23 */ /* 0x100fe2000801083f */
[----:B------:R-:W-:Y:S01]  /*e8f0*/  F2FP.BF16.F32.PACK_AB R10, R44, R45 ;  /* 0x0000002d2c0a723e */ /* 0x000fe200000010ff */
[----:B------:R-:W-:Y:S01]  /*e900*/  FFMA.FTZ R187, R187, UR4, -R63 ;  /* 0x00000004bbbb7c23 */ /* 0x000fe2000801083f */
[----:B------:R-:W-:Y:S01]  /*e910*/  LOP3.LUT R13, R14, R13, RZ, 0xc0, !PT ;  /* 0x0000000d0e0d7212 */ /* 0x000fe200078ec0ff */
[----:B------:R-:W-:Y:S01]  /*e920*/  FFMA.FTZ R188, R226, UR4, -R171 ;  /* 0x00000004e2bc7c23 */ /* 0x000fe200080108ab */
[--C-:B------:R-:W-:Y:S01]  /*e930*/  HSET2.LE.AND R7, R7, R56.reuse, PT ;  /* 0x0000003807077233 */ /* 0x100fe20003803000 */
[----:B------:R-:W1:Y:S01]  /*e940*/  MUFU.EX2 R47, R47 ;  /* 0x0000002f002f7308 */ /* 0x000e620000000800 */
[----:B---3--:R-:W-:Y:S01]  /*e950*/  F2FP.BF16.F32.PACK_AB R14, R49, R40 ;  /* 0x00000028310e723e */ /* 0x008fe200000010ff */
[--C-:B------:R-:W-:Y:S01]  /*e960*/  FFMA.FTZ R226, R229, UR4, -R64.reuse ;  /* 0x00000004e5e27c23 */ /* 0x100fe20008010840 */
[--C-:B------:R-:W-:Y:S01]  /*e970*/  HSET2.LE.AND R5, R5, R56.reuse, PT ;  /* 0x0000003805057233 */ /* 0x100fe20003803000 */
[--C-:B------:R-:W-:Y:S01]  /*e980*/  FFMA.FTZ R225, R228, UR4, -R53.reuse ;  /* 0x00000004e4e17c23 */ /* 0x100fe20008010835 */
[----:B------:R-:W-:Y:S01]  /*e990*/  LOP3.LUT R14, R14, R11, RZ, 0xc0, !PT ;  /* 0x0000000b0e0e7212 */ /* 0x000fe200078ec0ff */
[--C-:B------:R-:W-:Y:S01]  /*e9a0*/  FFMA.FTZ R228, R197, UR4, -R53.reuse ;  /* 0x00000004c5e47c23 */ /* 0x100fe20008010835 */
[----:B------:R-:W-:Y:S01]  /*e9b0*/  LOP3.LUT R11, R6, 0xff00ff, RZ, 0xc0, !PT ;  /* 0x00ff00ff060b7812 */ /* 0x000fe200078ec0ff */
[----:B------:R-:W-:Y:S01]  /*e9c0*/  MUFU.EX2 R52, R52 ;  /* 0x0000003400347308 */ /* 0x000fe20000000800 */
[----:B------:R-:W-:Y:S01]  /*e9d0*/  F2FP.BF16.F32.PACK_AB R8, R54, R65 ;  /* 0x000000413608723e */ /* 0x000fe200000010ff */
[--C-:B------:R-:W-:Y:S01]  /*e9e0*/  FFMA.FTZ R197, R181, UR4, -R64.reuse ;  /* 0x00000004b5c57c23 */ /* 0x100fe20008010840 */
[----:B------:R-:W-:Y:S01]  /*e9f0*/  LOP3.LUT R10, R10, R9, RZ, 0xc0, !PT ;  /* 0x000000090a0a7212 */ /* 0x000fe200078ec0ff */
[----:B------:R-:W-:Y:S01]  /*ea00*/  FFMA.FTZ R181, R185, UR4, -R64 ;  /* 0x00000004b9b57c23 */ /* 0x000fe20008010840 */
[----:B------:R-:W-:Y:S01]  /*ea10*/  HSET2.LE.AND R11, R11, R56, PT ;  /* 0x000000380b0b7233 */ /* 0x000fe20003803000 */
[----:B------:R-:W-:Y:S01]  /*ea20*/  FFMA.FTZ R185, R196, UR4, -R53 ;  /* 0x00000004c4b97c23 */ /* 0x000fe20008010835 */
[----:B------:R-:W-:Y:S01]  /*ea30*/  LOP3.LUT R8, R8, R7, RZ, 0xc0, !PT ;  /* 0x0000000708087212 */ /* 0x000fe200078ec0ff */
[----:B------:R-:W3:Y:S01]  /*ea40*/  MUFU.EX2 R43, R43 ;  /* 0x0000002b002b7308 */ /* 0x000ee20000000800 */
[----:B-1----:R-:W-:Y:S01]  /*ea50*/  F2FP.BF16.F32.PACK_AB R20, R47, R48 ;  /* 0x000000302f14723e */ /* 0x002fe200000010ff */
[----:B------:R-:W-:-:S02]  /*ea60*/  IMAD.MOV.U32 R211, RZ, RZ, R234 ;  /* 0x000000ffffd37224 */ /* 0x000fc400078e00ea */
[----:B------:R-:W-:Y:S01]  /*ea70*/  FFMA.FTZ R184, R184, UR4, -R63 ;  /* 0x00000004b8b87c23 */ /* 0x000fe2000801083f */
[----:B------:R-:W-:Y:S01]  /*ea80*/  IMAD.MOV.U32 R229, RZ, RZ, R235 ;  /* 0x000000ffffe57224 */ /* 0x000fe200078e00eb */
[----:B------:R-:W-:Y:S01]  /*ea90*/  LOP3.LUT R15, R20, R15, RZ, 0xc0, !PT ;  /* 0x0000000f140f7212 */ /* 0x000fe200078ec0ff */
[----:B------:R-:W-:Y:S02]  /*eaa0*/  VIADD R20, R210, 0x9000 ;  /* 0x00009000d2147836 */ /* 0x000fe40000000000 */
[----:B------:R-:W-:Y:S01]  /*eab0*/  FFMA.FTZ R182, R182, UR4, -R171 ;  /* 0x00000004b6b67c23 */ /* 0x000fe200080108ab */
[----:B------:R-:W-:Y:S01]  /*eac0*/  MUFU.EX2 R42, R42 ;  /* 0x0000002a002a7308 */ /* 0x000fe20000000800 */
[----:B------:R-:W-:-:S05]  /*ead0*/  @P6 VIADD R61, R20, 0xffffffe0 ;  /* 0xffffffe0143d6836 */ /* 0x000fca0000000000 */
[----:B------:R-:W1:Y:S02]  /*eae0*/  LDSM.16.MT88.4 R32, [R61] ;  /* 0x000000003d20783b */ /* 0x000e640000004200 */
[----:B------:R-:W4:Y:S01]  /*eaf0*/  MUFU.EX2 R51, R51 ;  /* 0x0000003300337308 */ /* 0x000f220000000800 */
[----:B---3--:R-:W-:Y:S01]  /*eb00*/  F2FP.BF16.F32.PACK_AB R4, R43, R52 ;  /* 0x000000342b04723e */ /* 0x008fe200000010ff */
[----:B------:R-:W3:Y:S03]  /*eb10*/  LDSM.16.MT88.4 R20, [R61+0x1000] ;  /* 0x001000003d14783b */ /* 0x000ee60000004200 */
[----:B------:R-:W-:Y:S01]  /*eb20*/  LOP3.LUT R9, R4, R5, RZ, 0xc0, !PT ;  /* 0x0000000504097212 */ /* 0x000fe200078ec0ff */
[----:B------:R-:W-:Y:S02]  /*eb30*/  LDSM.16.MT88.4 R28, [R61+0x2000] ;  /* 0x002000003d1c783b */ /* 0x000fe40000004200 */
[----:B------:R-:W2:Y:S08]  /*eb40*/  MUFU.EX2 R66, R66 ;  /* 0x0000004200427308 */ /* 0x000eb00000000800 */
[----:B------:R-:W1:Y:S01]  /*eb50*/  MUFU.EX2 R59, R59 ;  /* 0x0000003b003b7308 */ /* 0x000e620000000800 */
[----:B----4-:R-:W-:-:S04]  /*eb60*/  F2FP.BF16.F32.PACK_AB R6, R51, R42 ;  /* 0x0000002a3306723e */ /* 0x010fc800000010ff */
[----:B------:R-:W-:-:S03]  /*eb70*/  LOP3.LUT R11, R6, R11, RZ, 0xc0, !PT ;  /* 0x0000000b060b7212 */ /* 0x000fc600078ec0ff */
[----:B------:R-:W4:Y:S01]  /*eb80*/  MUFU.EX2 R58, R58 ;  /* 0x0000003a003a7308 */ /* 0x000f220000000800 */
[-C--:B--2---:R-:W-:Y:S01]  /*eb90*/  FMUL.FTZ R4, R160, R66.reuse ;  /* 0x00000042a0047220 */ /* 0x084fe20000410000 */
[-C--:B------:R-:W-:Y:S01]  /*eba0*/  FMUL.FTZ R5, R161, R66.reuse ;  /* 0x00000042a1057220 */ /* 0x080fe20000410000 */
[-C--:B------:R-:W-:Y:S01]  /*ebb0*/  FMUL.FTZ R148, R148, R66.reuse ;  /* 0x0000004294947220 */ /* 0x080fe20000410000 */
[-C--:B------:R-:W-:Y:S01]  /*ebc0*/  FMUL.FTZ R149, R149, R66.reuse ;  /* 0x0000004295957220 */ /* 0x080fe20000410000 */
[-C--:B------:R-:W-:Y:S01]  /*ebd0*/  FMUL.FTZ R68, R68, R66.reuse ;  /* 0x0000004244447220 */ /* 0x080fe20000410000 */
[-C--:B------:R-:W-:Y:S01]  /*ebe0*/  FMUL.FTZ R69, R69, R66.reuse ;  /* 0x0000004245457220 */ /* 0x080fe20000410000 */
[-C--:B------:R-:W-:Y:S01]  /*ebf0*/  FMUL.FTZ R80, R80, R66.reuse ;  /* 0x0000004250507220 */ /* 0x080fe20000410000 */
[----:B------:R-:W2:Y:S01]  /*ec00*/  MUFU.EX2 R57, R57 ;  /* 0x0000003900397308 */ /* 0x000ea20000000800 */
[-C--:B-1----:R-:W-:Y:S01]  /*ec10*/  FMUL.FTZ R6, R162, R59.reuse ;  /* 0x0000003ba2067220 */ /* 0x082fe20000410000 */
[-C--:B------:R-:W-:Y:S01]  /*ec20*/  FMUL.FTZ R7, R163, R59.reuse ;  /* 0x0000003ba3077220 */ /* 0x080fe20000410000 */
[-C--:B------:R-:W-:Y:S01]  /*ec30*/  FMUL.FTZ R150, R150, R59.reuse ;  /* 0x0000003b96967220 */ /* 0x080fe20000410000 */
[-C--:B------:R-:W-:Y:S01]  /*ec40*/  FMUL.FTZ R151, R151, R59.reuse ;  /* 0x0000003b97977220 */ /* 0x080fe20000410000 */
[-C--:B------:R-:W-:Y:S01]  /*ec50*/  FMUL.FTZ R70, R70, R59.reuse ;  /* 0x0000003b46467220 */ /* 0x080fe20000410000 */
[-C--:B------:R-:W-:Y:S01]  /*ec60*/  FMUL.FTZ R71, R71, R59.reuse ;  /* 0x0000003b47477220 */ /* 0x080fe20000410000 */
[----:B------:R-:W-:Y:S01]  /*ec70*/  FMUL.FTZ R81, R81, R66 ;  /* 0x0000004251517220 */ /* 0x000fe20000410000 */
[----:B------:R-:W-:Y:S01]  /*ec80*/  FMUL.FTZ R82, R82, R59 ;  /* 0x0000003b52527220 */ /* 0x000fe20000410000 */
        /* <DEDUP_REMOVED lines=8> */
[-C--:B--2---:R-:W-:Y:S01]  /*ed10*/  FMUL.FTZ R158, R158, R57.reuse ;  /* 0x000000399e9e7220 */ /* 0x084fe20000410000 */
        /* <DEDUP_REMOVED lines=77> */
[C---:B------:R-:W-:Y:S01]  /*f1f0*/  HMMA.16816.F32.BF16 R72, R12.reuse, R32, R72 ;  /* 0x000000200c48723c */ /* 0x040fe20000041848 */
[----:B------:R-:W-:Y:S01]  /*f200*/  VIADD R161, R251, 0x646e171e ;  /* 0x646e171efba17836 */ /* 0x000fe20000000000 */
[----:B------:R-:W-:Y:S06]  /*f210*/  MUFU.EX2 R175, R175 ;  /* 0x000000af00af7308 */ /* 0x000fec0000000800 */
[C---:B------:R-:W-:Y:S02]  /*f220*/  HMMA.16816.F32.BF16 R76, R12.reuse, R34, R76 ;  /* 0x000000220c4c723c */ /* 0x040fe4000004184c */
[----:B------:R-:W-:Y:S06]  /*f230*/  MUFU.EX2 R212, R212 ;  /* 0x000000d400d47308 */ /* 0x000fec0000000800 */
[C---:B------:R-:W-:Y:S02]  /*f240*/  HMMA.16816.F32.BF16 R88, R12.reuse, R24, R88 ;  /* 0x000000180c58723c */ /* 0x040fe40000041858 */
[----:B------:R-:W-:Y:S06]  /*f250*/  MUFU.EX2 R187, R187 ;  /* 0x000000bb00bb7308 */ /* 0x000fec0000000800 */
[C---:B------:R-:W-:Y:S02]  /*f260*/  HMMA.16816.F32.BF16 R92, R12.reuse, R26, R92 ;  /* 0x0000001a0c5c723c */ /* 0x040fe4000004185c */
[----:B------:R-:W-:Y:S06]  /*f270*/  MUFU.EX2 R198, R198 ;  /* 0x000000c600c67308 */ /* 0x000fec0000000800 */
[C---:B---3--:R-:W-:Y:S02]  /*f280*/  HMMA.16816.F32.BF16 R104, R12.reuse, R20, R104 ;  /* 0x000000140c68723c */ /* 0x048fe40000041868 */
[----:B------:R-:W2:Y:S06]  /*f290*/  MUFU.EX2 R179, R179 ;  /* 0x000000b300b37308 */ /* 0x000eac0000000800 */
[C---:B------:R-:W-:Y:S02]  /*f2a0*/  HMMA.16816.F32.BF16 R108, R12.reuse, R22, R108 ;  /* 0x000000160c6c723c */ /* 0x040fe4000004186c */
[----:B------:R-:W-:Y:S06]  /*f2b0*/  MUFU.EX2 R188, R188 ;  /* 0x000000bc00bc7308 */ /* 0x000fec0000000800 */
[C---:B-1----:R-:W-:Y:S02]  /*f2c0*/  HMMA.16816.F32.BF16 R116, R12.reuse, R16, R116 ;  /* 0x000000100c74723c */ /* 0x042fe40000041874 */
[----:B------:R-:W1:Y:S06]  /*f2d0*/  MUFU.EX2 R173, R173 ;  /* 0x000000ad00ad7308 */ /* 0x000e6c0000000800 */
[C---:B------:R-:W-:Y:S02]  /*f2e0*/  HMMA.16816.F32.BF16 R140, R12.reuse, R18, R140 ;  /* 0x000000120c8c723c */ /* 0x040fe4000004188c */
[----:B------:R-:W-:Y:S06]  /*f2f0*/  MUFU.EX2 R226, R226 ;  /* 0x000000e200e27308 */ /* 0x000fec0000000800 */
[C---:B------:R-:W-:Y:S02]  /*f300*/  HMMA.16816.F32.BF16 R124, R12.reuse, R28, R124 ;  /* 0x0000001c0c7c723c */ /* 0x040fe4000004187c */
[----:B------:R-:W-:Y:S06]  /*f310*/  MUFU.EX2 R225, R225 ;  /* 0x000000e100e17308 */ /* 0x000fec0000000800 */
[----:B------:R-:W-:Y:S01]  /*f320*/  HMMA.16816.F32.BF16 R128, R12, R30, R128 ;  /* 0x0000001e0c80723c */ /* 0x000fe20000041880 */
[----:B------:R-:W-:-:S04]  /*f330*/  IMAD.WIDE.U32 R14, R215, -0x2daee0ad, RZ ;  /* 0xd2511f53d70e7825 */ /* 0x000fc800078e00ff */
[--C-:B------:R-:W-:Y:S01]  /*f340*/  FFMA.FTZ R215, R193, UR4, -R64.reuse ;  /* 0x00000004c1d77c23 */ /* 0x100fe20008010840 */
[----:B------:R-:W-:Y:S01]  /*f350*/  FFMA.FTZ R193, R199, UR4, -R64 ;  /* 0x00000004c7c17c23 */ /* 0x000fe20008010840 */
[----:B------:R-:W-:Y:S01]  /*f360*/  FFMA.FTZ R199, R233, UR4, -R53 ;  /* 0x00000004e9c77c23 */ /* 0x000fe20008010835 */
[----:B------:R-:W-:Y:S01]  /*f370*/  IMAD.MOV.U32 R12, RZ, RZ, R14 ;  /* 0x000000ffff0c7224 */ /* 0x000fe200078e000e */
[----:B------:R-:W-:Y:S01]  /*f380*/  MUFU.EX2 R228, R228 ;  /* 0x000000e400e47308 */ /* 0x000fe20000000800 */
[----:B------:R-:W-:Y:S01]  /*f390*/  HMMA.16816.F32.BF16 R68, R8, R32, R68 ;  /* 0x000000200844723c */ /* 0x000fe20000041844 */
[----:B--2---:R-:W-:-:S06]  /*f3a0*/  F2FP.BF16.F32.PACK_AB R32, R179, R198 ;  /* 0x000000c6b320723e */ /* 0x004fcc00000010ff */
[----:B------:R-:W-:Y:S01]  /*f3b0*/  MUFU.EX2 R193, R193 ;  /* 0x000000c100c17308 */ /* 0x000fe20000000800 */
[----:B------:R-:W-:Y:S01]  /*f3c0*/  HMMA.16816.F32.BF16 R80, R8, R34, R80 ;  /* 0x000000220850723c */ /* 0x000fe20000041850 */
[----:B-1----:R-:W-:-:S06]  /*f3d0*/  F2FP.BF16.F32.PACK_AB R34, R173, R188 ;  /* 0x000000bcad22723e */ /* 0x002fcc00000010ff */
[----:B------:R-:W-:Y:S01]  /*f3e0*/  MUFU.EX2 R199, R199 ;  /* 0x000000c700c77308 */ /* 0x000fe20000000800 */
[C---:B------:R-:W-:Y:S07]  /*f3f0*/  HMMA.16816.F32.BF16 R84, R8.reuse, R24, R84 ;  /* 0x000000180854723c */ /* 0x040fee0000041854 */
[----:B------:R-:W-:Y:S01]  /*f400*/  MUFU.EX2 R215, R215 ;  /* 0x000000d700d77308 */ /* 0x000fe20000000800 */
[C---:B------:R-:W-:Y:S01]  /*f410*/  HMMA.16816.F32.BF16 R96, R8.reuse, R26, R96 ;  /* 0x0000001a0860723c */ /* 0x040fe20000041860 */
[----:B------:R-:W1:Y:S06]  /*f420*/  LDSM.16.MT88.4 R24, [R210+0x9400] ;  /* 0x00940000d218783b */ /* 0x000e6c0000004200 */
[----:B------:R-:W-:Y:S01]  /*f430*/  MUFU.EX2 R185, R185 ;  /* 0x000000b900b97308 */ /* 0x000fe20000000800 */
[C---:B------:R-:W-:Y:S07]  /*f440*/  HMMA.16816.F32.BF16 R100, R8.reuse, R20, R100 ;  /* 0x000000140864723c */ /* 0x040fee0000041864 */
[----:B------:R-:W-:Y:S01]  /*f450*/  MUFU.EX2 R190, R190 ;  /* 0x000000be00be7308 */ /* 0x000fe20000000800 */
[C---:B------:R-:W-:Y:S01]  /*f460*/  HMMA.16816.F32.BF16 R112, R8.reuse, R22, R112 ;  /* 0x000000160870723c */ /* 0x040fe20000041870 */
[----:B------:R-:W2:Y:S06]  /*f470*/  LDSM.16.MT88.4 R20, [R61+0x400] ;  /* 0x000400003d14783b */ /* 0x000eac0000004200 */
[----:B------:R-:W-:Y:S01]  /*f480*/  MUFU.EX2 R184, R184 ;  /* 0x000000b800b87308 */ /* 0x000fe20000000800 */
[C---:B------:R-:W-:Y:S07]  /*f490*/  HMMA.16816.F32.BF16 R144, R8.reuse, R16, R144 ;  /* 0x000000100890723c */ /* 0x040fee0000041890 */
[----:B------:R-:W-:Y:S01]  /*f4a0*/  MUFU.EX2 R197, R197 ;  /* 0x000000c500c57308 */ /* 0x000fe20000000800 */
[C---:B------:R-:W-:Y:S01]  /*f4b0*/  HMMA.16816.F32.BF16 R120, R8.reuse, R18, R120 ;  /* 0x000000120878723c */ /* 0x040fe20000041878 */
[----:B------:R-:W3:Y:S06]  /*f4c0*/  LDSM.16.MT88.4 R16, [R210+0xa400] ;  /* 0x00a40000d210783b */ /* 0x000eec0000004200 */
[----:B------:R-:W-:Y:S01]  /*f4d0*/  MUFU.EX2 R181, R181 ;  /* 0x000000b500b57308 */ /* 0x000fe20000000800 */
[C---:B------:R-:W-:Y:S07]  /*f4e0*/  HMMA.16816.F32.BF16 R136, R8.reuse, R28, R136 ;  /* 0x0000001c0888723c */ /* 0x040fee0000041888 */
[----:B------:R-:W-:Y:S01]  /*f4f0*/  MUFU.EX2 R182, R182 ;  /* 0x000000b600b67308 */ /* 0x000fe20000000800 */
[----:B------:R-:W-:Y:S01]  /*f500*/  HMMA.16816.F32.BF16 R132, R8, R30, R132 ;  /* 0x0000001e0884723c */ /* 0x000fe20000041884 */
[C---:B------:R-:W-:Y:S01]  /*f510*/  PRMT R8, R14.reuse, 0x7771, RZ ;  /* 0x000077710e087816 */ /* 0x040fe200000000ff */
[----:B------:R-:W-:Y:S01]  /*f520*/  LDSM.16.MT88.4 R28, [R61+0x2400] ;  /* 0x002400003d1c783b */ /* 0x000fe20000004200 */
[----:B------:R-:W-:-:S02]  /*f530*/  PRMT R10, R14, 0x7773, RZ ;  /* 0x000077730e0a7816 */ /* 0x000fc400000000ff */
[----:B------:R-:W-:Y:S02]  /*f540*/  PRMT R9, R14, 0x7772, RZ ;  /* 0x000077720e097816 */ /* 0x000fe400000000ff */
[----:B------:R-:W-:Y:S01]  /*f550*/  LOP3.LUT R14, R161, R224, R15, 0x96, !PT ;  /* 0x000000e0a10e7212 */ /* 0x000fe200078e960f */
[----:B------:R-:W-:Y:S01]  /*f560*/  FFMA.FTZ R224, R232, UR4, -R63 ;  /* 0x00000004e8e07c23 */ /* 0x000fe2000801083f */
[----:B------:R-:W-:Y:S02]  /*f570*/  LOP3.LUT R11, R12, 0xff, RZ, 0xc0, !PT ;  /* 0x000000ff0c0b7812 */ /* 0x000fe400078ec0ff */
[----:B------:R-:W-:Y:S02]  /*f580*/  PRMT R9, R9, 0x5410, R10 ;  /* 0x0000541009097816 */ /* 0x000fe4000000000a */
[----:B------:R-:W-:Y:S01]  /*f590*/  PRMT R11, R11, 0x5410, R8 ;  /* 0x000054100b0b7816 */ /* 0x000fe20000000008 */
[----:B------:R-:W4:Y:S01]  /*f5a0*/  MUFU.EX2 R224, R224 ;  /* 0x000000e000e07308 */ /* 0x000f220000000800 */
[----:B------:R-:W-:-:S02]  /*f5b0*/  LOP3.LUT R8, R14, 0xffff, RZ, 0xc0, !PT ;  /* 0x0000ffff0e087812 */ /* 0x000fc400078ec0ff */
[C---:B------:R-:W-:Y:S02]  /*f5c0*/  PRMT R10, R14.reuse, 0x7632, R10 ;  /* 0x000076320e0a7816 */ /* 0x040fe4000000000a */
[----:B------:R-:W-:Y:S02]  /*f5d0*/  LOP3.LUT R12, R14, 0xff, RZ, 0xc0, !PT ;  /* 0x000000ff0e0c7812 */ /* 0x000fe400078ec0ff */
[----:B------:R-:W-:Y:S02]  /*f5e0*/  SHF.R.U32.HI R14, RZ, 0x18, R14 ;  /* 0x00000018ff0e7819 */ /* 0x000fe4000001160e */
[----:B------:R-:W-:Y:S02]  /*f5f0*/  SHF.R.U32.HI R13, RZ, 0x8, R8 ;  /* 0x00000008ff0d7819 */ /* 0x000fe40000011608 */
[----:B------:R-:W-:Y:S02]  /*f600*/  LOP3.LUT R15, R10, 0xff, RZ, 0xc0, !PT ;  /* 0x000000ff0a0f7812 */ /* 0x000fe400078ec0ff */
[----:B------:R-:W-:-:S02]  /*f610*/  LOP3.LUT R9, R9, 0xff00ff, RZ, 0xc0, !PT ;  /* 0x00ff00ff09097812 */ /* 0x000fc400078ec0ff */
[----:B------:R-:W-:Y:S02]  /*f620*/  PRMT R13, R12, 0x5410, R13 ;  /* 0x000054100c0d7816 */ /* 0x000fe4000000000d */
[----:B------:R-:W-:Y:S02]  /*f630*/  PRMT R15, R15, 0x5410, R14 ;  /* 0x000054100f0f7816 */ /* 0x000fe4000000000e */
[--C-:B------:R-:W-:Y:S02]  /*f640*/  HSET2.LE.AND R11, R11, R56.reuse, PT ;  /* 0x000000380b0b7233 */ /* 0x100fe40003803000 */
[--C-:B------:R-:W-:Y:S02]  /*f650*/  HSET2.LE.AND R9, R9, R56.reuse, PT ;  /* 0x0000003809097233 */ /* 0x100fe40003803000 */
[----:B------:R-:W-:Y:S02]  /*f660*/  HSET2.LE.AND R13, R13, R56, PT ;  /* 0x000000380d0d7233 */ /* 0x000fe40003803000 */
[----:B------:R-:W-:-:S02]  /*f670*/  F2FP.BF16.F32.PACK_AB R10, R187, R212 ;  /* 0x000000d4bb0a723e */ /* 0x000fc400000010ff */
[----:B------:R-:W-:Y:S02]  /*f680*/  HSET2.LE.AND R33, R15, R56, PT ;  /* 0x000000380f217233 */ /* 0x000fe40003803000 */
[----:B----4-:R-:W-:Y:S02]  /*f690*/  F2FP.BF16.F32.PACK_AB R8, R224, R175 ;  /* 0x000000afe008723e */ /* 0x010fe400000010ff */
[----:B------:R-:W-:Y:S02]  /*f6a0*/  LOP3.LUT R34, R34, R11, RZ, 0xc0, !PT ;  /* 0x0000000b22227212 */ /* 0x000fe400078ec0ff */
[----:B------:R-:W-:Y:S02]  /*f6b0*/  LOP3.LUT R35, R10, R9, RZ, 0xc0, !PT ;  /* 0x000000090a237212 */ /* 0x000fe400078ec0ff */
[----:B------:R-:W-:Y:S02]  /*f6c0*/  LOP3.LUT R32, R32, R13, RZ, 0xc0, !PT ;  /* 0x0000000d20207212 */ /* 0x000fe400078ec0ff */
[----:B------:R-:W-:Y:S01]  /*f6d0*/  LOP3.LUT R33, R8, R33, RZ, 0xc0, !PT ;  /* 0x0000002108217212 */ /* 0x000fe200078ec0ff */
[----:B------:R-:W4:Y:S04]  /*f6e0*/  LDSM.16.MT88.4 R12, [R61+0x1400] ;  /* 0x001400003d0c783b */ /* 0x000f280000004200 */
[----:B------:R-:W4:Y:S02]  /*f6f0*/  LDSM.16.MT88.4 R8, [R210+0xb400] ;  /* 0x00b40000d208783b */ /* 0x000f240000004200 */
[C---:B-1----:R-:W-:Y:S08]  /*f700*/  HMMA.16816.F32.BF16 R156, R32.reuse, R24, R156 ;  /* 0x00000018209c723c */ /* 0x042ff0000004189c */
[C---:B------:R-:W-:Y:S08]  /*f710*/  HMMA.16816.F32.BF16 R152, R32.reuse, R26, R152 ;  /* 0x0000001a2098723c */ /* 0x040ff00000041898 */
[C---:B--2---:R-:W-:Y:S08]  /*f720*/  HMMA.16816.F32.BF16 R72, R32.reuse, R20, R72 ;  /* 0x000000142048723c */ /* 0x044ff00000041848 */
        /* <DEDUP_REMOVED lines=9> */
[----:B------:R-:W-:Y:S01]  /*f7c0*/  LOP3.LUT R32, R206, R220, R213, 0x96, !PT ;  /* 0x000000dcce207212 */ /* 0x000fe200078e96d5 */
[----:B------:R-:W-:Y:S01]  /*f7d0*/  FFMA.FTZ R213, R195, UR4, -R64 ;  /* 0x00000004c3d57c23 */ /* 0x000fe20008010840 */
[----:B------:R-:W-:-:S03]  /*f7e0*/  FFMA.FTZ R195, R227, UR4, -R53 ;  /* 0x00000004e3c37c23 */ /* 0x000fc60008010835 */
[----:B------:R-:W-:Y:S02]  /*f7f0*/  IMAD.WIDE.U32 R32, R32, -0x2daee0ad, RZ ;  /* 0xd2511f5320207825 */ /* 0x000fe400078e00ff */
[----:B------:R-:W-:Y:S02]  /*f800*/  MUFU.EX2 R213, R213 ;  /* 0x000000d500d57308 */ /* 0x000fe40000000800 */
[----:B------:R-:W-:Y:S01]  /*f810*/  IMAD.MOV.U32 R34, RZ, RZ, R32 ;  /* 0x000000ffff227224 */ /* 0x000fe200078e0020 */
[----:B------:R-:W-:Y:S02]  /*f820*/  PRMT R35, R32, 0x7771, RZ ;  /* 0x0000777120237816 */ /* 0x000fe400000000ff */
[----:B------:R-:W-:Y:S02]  /*f830*/  LOP3.LUT R33, R161, R230, R33, 0x96, !PT ;  /* 0x000000e6a1217212 */ /* 0x000fe400078e9621 */
[----:B------:R-:W-:Y:S01]  /*f840*/  LOP3.LUT R34, R34, 0xff, RZ, 0xc0, !PT ;  /* 0x000000ff22227812 */ /* 0x000fe200078ec0ff */
[----:B------:R-:W1:Y:S01]  /*f850*/  MUFU.EX2 R195, R195 ;  /* 0x000000c300c37308 */ /* 0x000e620000000800 */
[----:B------:R-:W-:-:S02]  /*f860*/  PRMT R161, R32, 0x7773, RZ ;  /* 0x0000777320a17816 */ /* 0x000fc400000000ff */
[----:B------:R-:W-:Y:S02]  /*f870*/  PRMT R32, R32, 0x7772, RZ ;  /* 0x0000777220207816 */ /* 0x000fe400000000ff */
[----:B------:R-:W-:Y:S02]  /*f880*/  PRMT R35, R34, 0x5410, R35 ;  /* 0x0000541022237816 */ /* 0x000fe40000000023 */
[C---:B------:R-:W-:Y:S02]  /*f890*/  LOP3.LUT R34, R33.reuse, 0xffff, RZ, 0xc0, !PT ;  /* 0x0000ffff21227812 */ /* 0x040fe400078ec0ff */
[C---:B------:R-:W-:Y:S02]  /*f8a0*/  PRMT R160, R33.reuse, 0x7632, R160 ;  /* 0x0000763221a07816 */ /* 0x040fe400000000a0 */
[----:B------:R-:W-:Y:S02]  /*f8b0*/  PRMT R32, R32, 0x5410, R161 ;  /* 0x0000541020207816 */ /* 0x000fe400000000a1 */
[----:B------:R-:W-:-:S02]  /*f8c0*/  LOP3.LUT R161, R33, 0xff, RZ, 0xc0, !PT ;  /* 0x000000ff21a17812 */ /* 0x000fc400078ec0ff */
[----:B------:R-:W-:Y:S02]  /*f8d0*/  SHF.R.U32.HI R162, RZ, 0x8, R34 ;  /* 0x00000008ffa27819 */ /* 0x000fe40000011622 */
[----:B------:R-:W-:Y:S02]  /*f8e0*/  SHF.R.U32.HI R33, RZ, 0x18, R33 ;  /* 0x00000018ff217819 */ /* 0x000fe40000011621 */
[----:B------:R-:W-:Y:S02]  /*f8f0*/  LOP3.LUT R34, R160, 0xff, RZ, 0xc0, !PT ;  /* 0x000000ffa0227812 */ /* 0x000fe400078ec0ff */
[----:B------:R-:W-:Y:S02]  /*f900*/  LOP3.LUT R163, R32, 0xff00ff, RZ, 0xc0, !PT ;  /* 0x00ff00ff20a37812 */ /* 0x000fe400078ec0ff */
[----:B------:R-:W-:Y:S02]  /*f910*/  PRMT R33, R34, 0x5410, R33 ;  /* 0x0000541022217816 */ /* 0x000fe40000000021 */
[----:B------:R-:W-:-:S02]  /*f920*/  HSET2.LE.AND R34, R35, R56, PT ;  /* 0x0000003823227233 */ /* 0x000fc40003803000 */
[----:B------:R-:W-:Y:S02]  /*f930*/  F2FP.BF16.F32.PACK_AB R35, R226, R193 ;  /* 0x000000c1e223723e */ /* 0x000fe400000010ff */
[----:B------:R-:W-:Y:S02]  /*f940*/  PRMT R161, R161, 0x5410, R162 ;  /* 0x00005410a1a17816 */ /* 0x000fe400000000a2 */
[----:B------:R-:W-:Y:S02]  /*f950*/  LOP3.LUT R34, R35, R34, RZ, 0xc0, !PT ;  /* 0x0000002223227212 */ /* 0x000fe400078ec0ff */
[--C-:B------:R-:W-:Y:S02]  /*f960*/  HSET2.LE.AND R35, R163, R56.reuse, PT ;  /* 0x00000038a3237233 */ /* 0x100fe40003803000 */
[----:B-1----:R-:W-:Y:S02]  /*f970*/  F2FP.BF16.F32.PACK_AB R32, R199, R195 ;  /* 0x000000c3c720723e */ /* 0x002fe400000010ff */
[----:B------:R-:W-:-:S02]  /*f980*/  HSET2.LE.AND R33, R33, R56, PT ;  /* 0x0000003821217233 */ /* 0x000fc40003803000 */
[----:B------:R-:W-:Y:S02]  /*f990*/  LOP3.LUT R35, R32, R35, RZ, 0xc0, !PT ;  /* 0x0000002320237212 */ /* 0x000fe400078ec0ff */
[----:B------:R-:W-:Y:S02]  /*f9a0*/  HSET2.LE.AND R32, R161, R56, PT ;  /* 0x00000038a1207233 */ /* 0x000fe40003803000 */
[----:B------:R-:W-:Y:S02]  /*f9b0*/  F2FP.BF16.F32.PACK_AB R161, R213, R215 ;  /* 0x000000d7d5a1723e */ /* 0x000fe400000010ff */
[----:B------:R-:W-:Y:S02]  /*f9c0*/  F2FP.BF16.F32.PACK_AB R160, R228, R225 ;  /* 0x000000e1e4a0723e */ /* 0x000fe400000010ff */
[----:B------:R-:W-:Y:S02]  /*f9d0*/  LOP3.LUT R32, R161, R32, RZ, 0xc0, !PT ;  /* 0x00000020a1207212 */ /* 0x000fe400078ec0ff */
[----:B------:R-:W-:-:S07]  /*f9e0*/  LOP3.LUT R33, R160, R33, RZ, 0xc0, !PT ;  /* 0x00000021a0217212 */ /* 0x000fce00078ec0ff */
[----:B------:R-:W-:Y:S01]  /*f9f0*/  HMMA.16816.F32.BF16 R160, R32, R24, R4 ;  /* 0x0000001820a0723c */ /* 0x000fe20000041804 */
[----:B------:R-:W-:-:S05]  /*fa00*/  LOP3.LUT R4, R251, UR6, R249, 0x96, !PT ;  /* 0x00000006fb047c12 */ /* 0x000fca000f8e96f9 */
[----:B------:R-:W-:Y:S02]  /*fa10*/  IMAD.WIDE.U32 R6, R4, -0x326172a9, RZ ;  /* 0xcd9e8d5704067825 */ /* 0x000fe400078e00ff */
[C---:B------:R-:W-:Y:S03]  /*fa20*/  HMMA.16816.F32.BF16 R100, R32.reuse, R12, R100 ;  /* 0x0000000c2064723c */ /* 0x040fe60000041864 */
[----:B------:R-:W-:Y:S02]  /*fa30*/  LOP3.LUT R5, R207, R222, R7, 0x96, !PT ;  /* 0x000000decf057212 */ /* 0x000fe400078e9607 */
[----:B------:R-:W-:Y:S02]  /*fa40*/  LOP3.LUT R12, R205, R6, R245, 0x96, !PT ;  /* 0x00000006cd0c7212 */ /* 0x000fe400078e96f5 */
[----:B------:R-:W-:Y:S01]  /*fa50*/  LOP3.LUT R207, R207, R216, R7, 0x96, !PT ;  /* 0x000000d8cfcf7212 */ /* 0x000fe200078e9607 */
[----:B------:R-:W-:Y:S01]  /*fa60*/  HMMA.16816.F32.BF16 R112, R32, R14, R112 ;  /* 0x0000000e2070723c */ /* 0x000fe20000041870 */
[----:B------:R-:W-:Y:S01]  /*fa70*/  LOP3.LUT R4, R205, R6, R237, 0x96, !PT ;  /* 0x00000006cd047212 */ /* 0x000fe200078e96ed */
[----:B------:R-:W-:-:S04]  /*fa80*/  IMAD.WIDE.U32 R6, R5, -0x2daee0ad, RZ ;  /* 0xd2511f5305067825 */ /* 0x000fc800078e00ff */
[--C-:B------:R-:W-:Y:S01]  /*fa90*/  FFMA.FTZ R205, R180, UR4, -R63.reuse ;  /* 0x00000004b4cd7c23 */ /* 0x100fe2000801083f */
[----:B------:R-:W-:Y:S01]  /*faa0*/  FFMA.FTZ R180, R200, UR4, -R63 ;  /* 0x00000004c8b47c23 */ /* 0x000fe2000801083f */
[----:B------:R-:W-:Y:S01]  /*fab0*/  IMAD.WIDE.U32 R12, R12, -0x2daee0ad, RZ ;  /* 0xd2511f530c0c7825 */ /* 0x000fe200078e00ff */
[----:B------:R-:W-:Y:S01]  /*fac0*/  LOP3.LUT R7, R203, R246, R7, 0x96, !PT ;  /* 0x000000f6cb077212 */ /* 0x000fe200078e9607 */
[----:B------:R-:W-:Y:S02]  /*fad0*/  HMMA.16816.F32.BF16 R144, R32, R8, R144 ;  /* 0x000000082090723c */ /* 0x000fe40000041890 */
[----:B------:R-:W-:Y:S01]  /*fae0*/  MUFU.EX2 R205, R205 ;  /* 0x000000cd00cd7308 */ /* 0x000fe20000000800 */
[----:B------:R-:W-:Y:S01]  /*faf0*/  IMAD.WIDE.U32 R14, R207, -0x2daee0ad, RZ ;  /* 0xd2511f53cf0e7825 */ /* 0x000fe200078e00ff */
[----:B------:R-:W-:-:S03]  /*fb00*/  LOP3.LUT R6, R201, R6, R13, 0x96, !PT ;  /* 0x00000006c9067212 */ /* 0x000fc600078e960d */
[----:B------:R-:W-:Y:S01]  /*fb10*/  IMAD.WIDE.U32 R4, R4, -0x2daee0ad, RZ ;  /* 0xd2511f5304047825 */ /* 0x000fe200078e00ff */
[----:B------:R-:W-:Y:S01]  /*fb20*/  LOP3.LUT R203, R203, R242, R15, 0x96, !PT ;  /* 0x000000f2cbcb7212 */ /* 0x000fe200078e960f */
[----:B------:R-:W-:Y:S01]  /*fb30*/  HMMA.16816.F32.BF16 R84, R32, R16, R84 ;  /* 0x000000102054723c */ /* 0x000fe20000041854 */
[----:B------:R-:W-:Y:S01]  /*fb40*/  MUFU.EX2 R180, R180 ;  /* 0x000000b400b47308 */ /* 0x000fe20000000800 */
[----:B------:R-:W-:Y:S01]  /*fb50*/  IMAD.WIDE.U32 R8, R7, -0x326172a9, RZ ;  /* 0xcd9e8d5707087825 */ /* 0x000fe200078e00ff */
[----:B------:R-:W-:-:S03]  /*fb60*/  LOP3.LUT R201, R201, R14, R5, 0x96, !PT ;  /* 0x0000000ec9c97212 */ /* 0x000fc600078e9605 */
[----:B------:R-:W-:Y:S01]  /*fb70*/  IMAD.WIDE.U32 R220, R6, -0x326172a9, RZ ;  /* 0xcd9e8d5706dc7825 */ /* 0x000fe200078e00ff */
[----:B------:R-:W-:Y:S01]  /*fb80*/  LOP3.LUT R6, R209, R244, R9, 0x96, !PT ;  /* 0x000000f4d1067212 */ /* 0x000fe200078e9609 */
[----:B------:R-:W-:Y:S02]  /*fb90*/  HMMA.16816.F32.BF16 R120, R32, R10, R120 ;  /* 0x0000000a2078723c */ /* 0x000fe40000041878 */
[----:B------:R-:W-:Y:S01]  /*fba0*/  IMAD.WIDE.U32 R232, R201, -0x326172a9, RZ ;  /* 0xcd9e8d57c9e87825 */ /* 0x000fe200078e00ff */
[----:B------:R-:W-:-:S03]  /*fbb0*/  LOP3.LUT R5, R208, R8, R221, 0x96, !PT ;  /* 0x00000008d0057212 */ /* 0x000fc600078e96dd */
[--C-:B------:R-:W-:Y:S01]  /*fbc0*/  FFMA.FTZ R201, R177, UR4, -R64.reuse ;  /* 0x00000004b1c97c23 */ /* 0x100fe20008010840 */
[----:B------:R-:W-:Y:S01]  /*fbd0*/  FFMA.FTZ R177, R183, UR4, -R64 ;  /* 0x00000004b7b17c23 */ /* 0x000fe20008010840 */
[----:B------:R-:W-:-:S04]  /*fbe0*/  IMAD.WIDE.U32 R8, R203, -0x326172a9, RZ ;  /* 0xcd9e8d57cb087825 */ /* 0x000fc800078e00ff */
[--C-:B------:R-:W-:Y:S01]  /*fbf0*/  FFMA.FTZ R183, R186, UR4, -R53.reuse ;  /* 0x00000004bab77c23 */ /* 0x100fe20008010835 */
[----:B------:R-:W-:Y:S01]  /*fc00*/  FFMA.FTZ R186, R192, UR4, -R53 ;  /* 0x00000004c0ba7c23 */ /* 0x000fe20008010835 */
[----:B------:R-:W-:Y:S01]  /*fc10*/  HMMA.16816.F32.BF16 R148, R32, R26, R148 ;  /* 0x0000001a2094723c */ /* 0x000fe20000041894 */
[----:B------:R-:W-:Y:S01]  /*fc20*/  IMAD.WIDE.U32 R6, R6, -0x2daee0ad, RZ ;  /* 0xd2511f5306067825 */ /* 0x000fe200078e00ff */
[----:B------:R-:W-:-:S03]  /*fc30*/  LOP3.LUT R209, R209, R236, R9, 0x96, !PT ;  /* 0x000000ecd1d17212 */ /* 0x000fc600078e9609 */
[----:B------:R-:W-:Y:S01]  /*fc40*/  FFMA.FTZ R203, R214, UR4, -R63 ;  /* 0x00000004d6cb7c23 */ /* 0x000fe2000801083f */
[----:B------:R-:W-:Y:S01]  /*fc50*/  LOP3.LUT R208, R208, R8, R233, 0x96, !PT ;  /* 0x00000008d0d07212 */ /* 0x000fe200078e96e9 */
[----:B------:R-:W-:Y:S01]  /*fc60*/  IMAD.WIDE.U32 R24, R5, -0x2daee0ad, RZ ;  /* 0xd2511f5305187825 */ /* 0x000fe200078e00ff */
[----:B------:R-:W-:Y:S01]  /*fc70*/  LOP3.LUT R12, R191, R12, R7, 0x96, !PT ;  /* 0x0000000cbf0c7212 */ /* 0x000fe200078e9607 */
[----:B------:R-:W-:Y:S01]  /*fc80*/  MUFU.EX2 R183, R183 ;  /* 0x000000b700b77308 */ /* 0x000fe20000000800 */
[----:B------:R-:W-:Y:S01]  /*fc90*/  HMMA.16816.F32.BF16 R68, R32, R20, R68 ;  /* 0x000000142044723c */ /* 0x000fe20000041844 */
[----:B------:R-:W-:Y:S01]  /*fca0*/  IMAD.WIDE.U32 R8, R209, -0x2daee0ad, RZ ;  /* 0xd2511f53d1087825 */ /* 0x000fe200078e00ff */
[----:B------:R-:W-:-:S03]  /*fcb0*/  LOP3.LUT R5, R189, R6, R25, 0x96, !PT ;  /* 0x00000006bd057212 */ /* 0x000fc600078e9619 */
[----:B------:R-:W-:Y:S01]  /*fcc0*/  IMAD.WIDE.U32 R208, R208, -0x2daee0ad, RZ ;  /* 0xd2511f53d0d07825 */ /* 0x000fe200078e00ff */
[----:B------:R-:W-:Y:S01]  /*fcd0*/  LOP3.LUT R4, R191, R4, R9, 0x96, !PT ;  /* 0x00000004bf047212 */ /* 0x000fe200078e9609 */
[----:B------:R-:W1:Y:S01]  /*fce0*/  MUFU.EX2 R186, R186 ;  /* 0x000000ba00ba7308 */ /* 0x000e620000000800 */
[----:B------:R-:W-:Y:S01]  /*fcf0*/  HMMA.16816.F32.BF16 R80, R32, R22, R80 ;  /* 0x000000162050723c */ /* 0x000fe20000041850 */
[----:B------:R-:W-:Y:S01]  /*fd00*/  IMAD.WIDE.U32 R230, R12, -0x326172a9, RZ ;  /* 0xcd9e8d570ce67825 */ /* 0x000fe200078e00ff */
[----:B------:R-:W-:-:S03]  /*fd10*/  LOP3.LUT R189, R189, R8, R209, 0x96, !PT ;  /* 0x00000008bdbd7212 */ /* 0x000fc600078e96d1 */
[--C-:B------:R-:W-:Y:S01]  /*fd20*/  FFMA.FTZ R191, R178, UR4, -R171.reuse ;  /* 0x00000004b2bf7c23 */ /* 0x100fe200080108ab */
[----:B------:R-:W-:Y:S01]  /*fd30*/  FFMA.FTZ R178, R202, UR4, -R171 ;  /* 0x00000004cab27c23 */ /* 0x000fe200080108ab */
[----:B------:R-:W-:Y:S01]  /*fd40*/  IMAD.WIDE.U32 R8, R5, -0x326172a9, RZ ;  /* 0xcd9e8d5705087825 */ /* 0x000fe200078e00ff */
[----:B------:R-:W-:Y:S01]  /*fd50*/  LDSM.16.MT88.4 R20, [R210+0xa800] ;  /* 0x00a80000d214783b */ /* 0x000fe20000004200 */
[----:B------:R-:W-:Y:S01]  /*fd60*/  MUFU.EX2 R201, R201 ;  /* 0x000000c900c97308 */ /* 0x000fe20000000800 */
[----:B------:R-:W-:Y:S01]  /*fd70*/  HMMA.16816.F32.BF16 R96, R32, R18, R96 ;  /* 0x000000122060723c */ /* 0x000fe20000041860 */
[----:B------:R-:W-:Y:S01]  /*fd80*/  IMAD.WIDE.U32 R16, R189, -0x326172a9, RZ ;  /* 0xcd9e8d57bd107825 */ /* 0x000fe200078e00ff */
[----:B------:R-:W-:-:S03]  /*fd90*/  LOP3.LUT R6, R204, R230, R9, 0x96, !PT ;  /* 0x000000e6cc067212 */ /* 0x000fc600078e9609 */
[----:B------:R-:W-:Y:S01]  /*fda0*/  FFMA.FTZ R189, R194, UR4, -R171 ;  /* 0x00000004c2bd7c23 */ /* 0x000fe200080108ab */
[----:B------:R-:W-:Y:S01]  /*fdb0*/  PRMT R7, R8, 0x7771, RZ ;  /* 0x0000777108077816 */ /* 0x000fe200000000ff */
[----:B------:R-:W-:Y:S01]  /*fdc0*/  IMAD.WIDE.U32 R234, R4, -0x326172a9, RZ ;  /* 0xcd9e8d5704ea7825 */ /* 0x000fe200078e00ff */
[C---:B------:R-:W-:Y:S01]  /*fdd0*/  PRMT R11, R8.reuse, 0x7773, RZ ;  /* 0x00007773080b7816 */ /* 0x040fe200000000ff */
[----:B------:R-:W2:Y:S01]  /*fde0*/  MUFU.EX2 R177, R177 ;  /* 0x000000b100b17308 */ /* 0x000ea20000000800 */
[----:B------:R-:W-:Y:S01]  /*fdf0*/  PRMT R4, R8, 0x7772, RZ ;  /* 0x0000777208047816 */ /* 0x000fe200000000ff */
[----:B------:R-:W-:Y:S01]  /*fe00*/  IMAD.MOV.U32 R14, RZ, RZ, R8 ;  /* 0x000000ffff0e7224 */ /* 0x000fe200078e0008 */
[----:B------:R-:W-:Y:S01]  /*fe10*/  LOP3.LUT R15, R6, 0xffff, RZ, 0xc0, !PT ;  /* 0x0000ffff060f7812 */ /* 0x000fe200078ec0ff */
[----:B------:R-:W-:Y:S01]  /*fe20*/  IMAD.MOV.U32 R12, RZ, RZ, R16 ;  /* 0x000000ffff0c7224 */ /* 0x000fe200078e0010 */
[C---:B------:R-:W-:Y:S01]  /*fe30*/  PRMT R5, R16.reuse, 0x7773, RZ ;  /* 0x0000777310057816 */ /* 0x040fe200000000ff */
[----:B------:R-:W-:Y:S01]  /*fe40*/  HMMA.16816.F32.BF16 R136, R32, R28, R136 ;  /* 0x0000001c2088723c */ /* 0x000fe20000041888 */
[----:B------:R-:W-:Y:S01]  /*fe50*/  PRMT R8, R16, 0x7772, RZ ;  /* 0x0000777210087816 */ /* 0x000fe200000000ff */
[----:B------:R-:W3:Y:S01]  /*fe60*/  MUFU.EX2 R191, R191 ;  /* 0x000000bf00bf7308 */ /* 0x000ee20000000800 */
[----:B------:R-:W-:-:S02]  /*fe70*/  LOP3.LUT R204, R204, R234, R17, 0x96, !PT ;  /* 0x000000eacccc7212 */ /* 0x000fc400078e9611 */
[C---:B------:R-:W-:Y:S02]  /*fe80*/  PRMT R17, R6.reuse, 0x7632, R17 ;  /* 0x0000763206117816 */ /* 0x040fe40000000011 */
[----:B------:R-:W-:Y:S01]  /*fe90*/  LOP3.LUT R10, R6, 0xff, RZ, 0xc0, !PT ;  /* 0x000000ff060a7812 */ /* 0x000fe200078ec0ff */
[----:B------:R-:W-:Y:S01]  /*fea0*/  HMMA.16816.F32.BF16 R132, R32, R30, R132 ;  /* 0x0000001e2084723c */ /* 0x000fe20000041884 */
[----:B------:R-:W-:Y:S01]  /*feb0*/  SHF.R.U32.HI R15, RZ, 0x8, R15 ;  /* 0x00000008ff0f7819 */ /* 0x000fe2000001160f */
[----:B------:R-:W4:Y:S01]  /*fec0*/  LDSM.16.MT88.4 R32, [R210+0x9800] ;  /* 0x00980000d220783b */ /* 0x000f220000004200 */
[----:B------:R-:W-:Y:S01]  /*fed0*/  PRMT R9, R16, 0x7771, RZ ;  /* 0x0000777110097816 */ /* 0x000fe200000000ff */
[----:B------:R-:W-:Y:S01]  /*fee0*/  MUFU.EX2 R189, R189 ;  /* 0x000000bd00bd7308 */ /* 0x000fe20000000800 */
[----:B------:R-:W-:Y:S02]  /*fef0*/  LOP3.LUT R12, R12, 0xff, RZ, 0xc0, !PT ;  /* 0x000000ff0c0c7812 */ /* 0x000fe400078ec0ff */
[----:B------:R-:W-:-:S02]  /*ff00*/  PRMT R8, R8, 0x5410, R5 ;  /* 0x0000541008087816 */ /* 0x000fc40000000005 */
[----:B------:R-:W-:Y:S02]  /*ff10*/  LOP3.LUT R5, R204, 0xffff, RZ, 0xc0, !PT ;  /* 0x0000ffffcc057812 */ /* 0x000fe400078ec0ff */
[----:B------:R-:W-:Y:S01]  /*ff20*/  LOP3.LUT R14, R14, 0xff, RZ, 0xc0, !PT ;  /* 0x000000ff0e0e7812 */ /* 0x000fe200078ec0ff */
[----:B------:R-:W3:Y:S01]  /*ff30*/  MUFU.EX2 R178, R178 ;  /* 0x000000b200b27308 */ /* 0x000ee20000000800 */
[----:B------:R-:W-:Y:S02]  /*ff40*/  SHF.R.U32.HI R6, RZ, 0x18, R6 ;  /* 0x00000018ff067819 */ /* 0x000fe40000011606 */
[----:B------:R-:W-:Y:S02]  /*ff50*/  LOP3.LUT R17, R17, 0xff, RZ, 0xc0, !PT ;  /* 0x000000ff11117812 */ /* 0x000fe400078ec0ff */
[----:B------:R-:W-:Y:S02]  /*ff60*/  PRMT R4, R4, 0x5410, R11 ;  /* 0x0000541004047816 */ /* 0x000fe4000000000b */
[----:B------:R-:W-:Y:S01]  /*ff70*/  PRMT R15, R10, 0x5410, R15 ;  /* 0x000054100a0f7816 */ /* 0x000fe2000000000f */
[----:B------:R-:W3:Y:S01]  /*ff80*/  MUFU.EX2 R203, R203 ;  /* 0x000000cb00cb7308 */ /* 0x000ee20000000800 */
[----:B------:R-:W-:-:S02]  /*ff90*/  PRMT R9, R12, 0x5410, R9 ;  /* 0x000054100c097816 */ /* 0x000fc40000000009 */
[----:B------:R-:W-:Y:S02]  /*ffa0*/  PRMT R10, R204, 0x7632, R10 ;  /* 0x00007632cc0a7816 */ /* 0x000fe4000000000a */
[----:B------:R-:W-:Y:S02]  /*ffb0*/  SHF.R.U32.HI R12, RZ, 0x8, R5 ;  /* 0x00000008ff0c7819 */ /* 0x000fe40000011605 */
[----:B------:R-:W-:Y:S02]  /*ffc0*/  PRMT R7, R14, 0x5410, R7 ;  /* 0x000054100e077816 */ /* 0x000fe40000000007 */
[----:B------:R-:W-:Y:S02]  /*ffd0*/  PRMT R5, R17, 0x5410, R6 ;  /* 0x0000541011057816 */ /* 0x000fe40000000006 */
[----:B------:R-:W-:Y:S02]  /*ffe0*/  LOP3.LUT R17, R4, 0xff00ff, RZ, 0xc0, !PT ;  /* 0x00ff00ff04117812 */ /* 0x000fe400078ec0ff */
[----:B------:R-:W-:-:S02]  /*fff0*/  SHF.R.U32.HI R11, RZ, 0x18, R204 ;  /* 0x00000018ff0b7819 */ /* 0x000fc400000116cc */
[----:B------:R-:W-:Y:S02]  /*10000*/  LOP3.LUT R10, R10, 0xff, RZ, 0xc0, !PT ;  /* 0x000000ff0a0a7812 */ /* 0x000fe400078ec0ff */
[--C-:B------:R-:W-:Y:S02]  /*10010*/  HSET2.LE.AND R6, R7, R56.reuse, PT ;  /* 0x0000003807067233 */ /* 0x100fe40003803000 */
[----:B------:R-:W-:Y:S02]  /*10020*/  PRMT R11, R10, 0x5410, R11 ;  /* 0x000054100a0b7816 */ /* 0x000fe4000000000b */
[--C-:B------:R-:W-:Y:S02]  /*10030*/  HSET2.LE.AND R7, R17, R56.reuse, PT ;  /* 0x0000003811077233 */ /* 0x100fe40003803000 */
[----:B------:R-:W-:Y:S02]  /*10040*/  F2FP.BF16.F32.PACK_AB R10, R190, R185 ;  /* 0x000000b9be0a723e */ /* 0x000fe400000010ff */
[----:B------:R-:W-:-:S02]  /*10050*/  HSET2.LE.AND R5, R5, R56, PT ;  /* 0x0000003805057233 */ /* 0x000fc40003803000 */
[----:B------:R-:W-:Y:S02]  /*10060*/  LOP3.LUT R7, R10, R7, RZ, 0xc0, !PT ;  /* 0x000000070a077212 */ /* 0x000fe400078ec0ff */
[----:B-1----:R-:W-:Y:S02]  /*10070*/  F2FP.BF16.F32.PACK_AB R10, R186, R183 ;  /* 0x000000b7ba0a723e */ /* 0x002fe400000010ff */
[----:B------:R-:W-:Y:S02]  /*10080*/  HSET2.LE.AND R11, R11, R56, PT ;  /* 0x000000380b0b7233 */ /* 0x000fe40003803000 */
[----:B------:R-:W-:Y:S02]  /*10090*/  LOP3.LUT R5, R10, R5, RZ, 0xc0, !PT ;  /* 0x000000050a057212 */ /* 0x000fe400078ec0ff */
[----:B------:R-:W-:Y:S02]  /*100a0*/  F2FP.BF16.F32.PACK_AB R10, R184, R205 ;  /* 0x000000cdb80a723e */ /* 0x000fe400000010ff */
[----:B------:R-:W-:-:S02]  /*100b0*/  LOP3.LUT R13, R204, 0xff, RZ, 0xc0, !PT ;  /* 0x000000ffcc0d7812 */ /* 0x000fc400078ec0ff */
[----:B------:R-:W-:Y:S02]  /*100c0*/  LOP3.LUT R29, R10, R11, RZ, 0xc0, !PT ;  /* 0x0000000b0a1d7212 */ /* 0x000fe400078ec0ff */
[----:B------:R-:W-:Y:S02]  /*100d0*/  PRMT R13, R13, 0x5410, R12 ;  /* 0x000054100d0d7816 */ /* 0x000fe4000000000c */
[----:B------:R-:W-:Y:S02]  /*100e0*/  LOP3.LUT R11, R8, 0xff00ff, RZ, 0xc0, !PT ;  /* 0x00ff00ff080b7812 */ /* 0x000fe400078ec0ff */
[--C-:B------:R-:W-:Y:S02]  /*100f0*/  HSET2.LE.AND R4, R15, R56.reuse, PT ;  /* 0x000000380f047233 */ /* 0x100fe40003803000 */
[--C-:B------:R-:W-:Y:S02]  /*10100*/  HSET2.LE.AND R13, R13, R56.reuse, PT ;  /* 0x000000380d0d7233 */ /* 0x100fe40003803000 */
[----:B------:R-:W-:-:S02]  /*10110*/  HSET2.LE.AND R9, R9, R56, PT ;  /* 0x0000003809097233 */ /* 0x000fc40003803000 */
[----:B------:R-:W-:Y:S02]  /*10120*/  HSET2.LE.AND R11, R11, R56, PT ;  /* 0x000000380b0b7233 */ /* 0x000fe40003803000 */
[----:B--2---:R-:W-:Y:S02]  /*10130*/  F2FP.BF16.F32.PACK_AB R17, R181, R177 ;  /* 0x000000b1b511723e */ /* 0x004fe400000010ff */
[----:B------:R-:W-:Y:S02]  /*10140*/  F2FP.BF16.F32.PACK_AB R15, R201, R197 ;  /* 0x000000c5c90f723e */ /* 0x000fe400000010ff */
[----:B---3--:R-:W-:Y:S02]  /*10150*/  F2FP.BF16.F32.PACK_AB R28, R182, R191 ;  /* 0x000000bfb61c723e */ /* 0x008fe400000010ff */
[----:B------:R-:W-:Y:S02]  /*10160*/  F2FP.BF16.F32.PACK_AB R30, R178, R189 ;  /* 0x000000bdb21e723e */ /* 0x000fe400000010ff */
[----:B------:R-:W-:-:S02]  /*10170*/  F2FP.BF16.F32.PACK_AB R8, R180, R203 ;  /* 0x000000cbb408723e */ /* 0x000fc400000010ff */
[----:B------:R-:W-:Y:S02]  /*10180*/  LOP3.LUT R6, R17, R6, RZ, 0xc0, !PT ;  /* 0x0000000611067212 */ /* 0x000fe400078ec0ff */
[----:B------:R-:W-:Y:S01]  /*10190*/  LOP3.LUT R4, R15, R4, RZ, 0xc0, !PT ;  /* 0x000000040f047212 */ /* 0x000fe200078ec0ff */
[----:B------:R-:W1:Y:S01]  /*101a0*/  LDSM.16.MT88.4 R16, [R61+0x1800] ;  /* 0x001800003d10783b */ /* 0x000e620000004200 */
[----:B------:R-:W-:Y:S02]  /*101b0*/  LOP3.LUT R28, R28, R13, RZ, 0xc0, !PT ;  /* 0x0000000d1c1c7212 */ /* 0x000fe400078ec0ff */
[----:B------:R-:W-:Y:S01]  /*101c0*/  LOP3.LUT R30, R30, R9, RZ, 0xc0, !PT ;  /* 0x000000091e1e7212 */ /* 0x000fe200078ec0ff */
[----:B------:R-:W-:Y:S01]  /*101d0*/  LDSM.16.MT88.4 R12, [R210+0xb800] ;  /* 0x00b80000d20c783b */ /* 0x000fe20000004200 */
[----:B------:R-:W-:Y:S01]  /*101e0*/  LOP3.LUT R31, R8, R11, RZ, 0xc0, !PT ;  /* 0x0000000b081f7212 */ /* 0x000fe200078ec0ff */
[-C--:B----4-:R-:W-:Y:S02]  /*101f0*/  HMMA.16816.F32.BF16 R160, R4, R32.reuse, R160 ;  /* 0x0000002004a0723c */ /* 0x090fe400000418a0 */
[----:B------:R-:W-:Y:S06]  /*10200*/  LDSM.16.MT88.4 R8, [R61+0x2800] ;  /* 0x002800003d08783b */ /* 0x000fec0000004200 */
[----:B------:R-:W-:Y:S01]  /*10210*/  HMMA.16816.F32.BF16 R156, R28, R32, R156 ;  /* 0x000000201c9c723c */ /* 0x000fe2000004189c */
[----:B------:R-:W-:-:S02]  /*10220*/  IMAD.MOV.U32 R32, RZ, RZ, R24 ;  /* 0x000000ffff207224 */ /* 0x000fc400078e0018 */
[----:B------:R-:W-:Y:S02]  /*10230*/  IMAD.MOV.U32 R33, RZ, RZ, R25 ;  /* 0x000000ffff217224 */ /* 0x000fe400078e0019 */
[----:B------:R-:W2:Y:S03]  /*10240*/  LDSM.16.MT88.4 R24, [R61+0x800] ;  /* 0x000800003d18783b */ /* 0x000ea60000004200 */
[C---:B------:R-:W-:Y:S08]  /*10250*/  HMMA.16816.F32.BF16 R152, R28.reuse, R34, R152 ;  /* 0x000000221c98723c */ /* 0x040ff00000041898 */
[C---:B------:R-:W-:Y:S08]  /*10260*/  HMMA.16816.F32.BF16 R88, R28.reuse, R20, R88 ;  /* 0x000000141c58723c */ /* 0x040ff00000041858 */
[C---:B------:R-:W-:Y:S08]  /*10270*/  HMMA.16816.F32.BF16 R92, R28.reuse, R22, R92 ;  /* 0x000000161c5c723c */ /* 0x040ff0000004185c */
[C---:B-1----:R-:W-:Y:S08]  /*10280*/  HMMA.16816.F32.BF16 R104, R28.reuse, R16, R104 ;  /* 0x000000101c68723c */ /* 0x042ff00000041868 */
[C---:B------:R-:W-:Y:S08]  /*10290*/  HMMA.16816.F32.BF16 R108, R28.reuse, R18, R108 ;  /* 0x000000121c6c723c */ /* 0x040ff0000004186c */
[C---:B--2---:R-:W-:Y:S08]  /*102a0*/  HMMA.16816.F32.BF16 R72, R28.reuse, R24, R72 ;  /* 0x000000181c48723c */ /* 0x044ff00000041848 */
[C---:B------:R-:W-:Y:S08]  /*102b0*/  HMMA.16816.F32.BF16 R76, R28.reuse, R26, R76 ;  /* 0x0000001a1c4c723c */ /* 0x040ff0000004184c */
[C---:B------:R-:W-:Y:S08]  /*102c0*/  HMMA.16816.F32.BF16 R116, R28.reuse, R12, R116 ;  /* 0x0000000c1c74723c */ /* 0x040ff00000041874 */
[C---:B------:R-:W-:Y:S08]  /*102d0*/  HMMA.16816.F32.BF16 R140, R28.reuse, R14, R140 ;  /* 0x0000000e1c8c723c */ /* 0x040ff0000004188c */
[C---:B------:R-:W-:Y:S08]  /*102e0*/  HMMA.16816.F32.BF16 R124, R28.reuse, R8, R124 ;  /* 0x000000081c7c723c */ /* 0x040ff0000004187c */
[----:B------:R-:W-:Y:S01]  /*102f0*/  HMMA.16816.F32.BF16 R128, R28, R10, R128 ;  /* 0x0000000a1c80723c */ /* 0x000fe20000041880 */
[----:B------:R-:W-:-:S02]  /*10300*/  IMAD.MOV.U32 R29, RZ, RZ, R235 ;  /* 0x000000ffff1d7224 */ /* 0x000fc400078e00eb */
[----:B------:R-:W-:Y:S02]  /*10310*/  IMAD.MOV.U32 R30, RZ, RZ, R232 ;  /* 0x000000ffff1e7224 */ /* 0x000fe400078e00e8 */
[----:B------:R-:W-:-:S03]  /*10320*/  IMAD.MOV.U32 R28, RZ, RZ, R234 ;  /* 0x000000ffff1c7224 */ /* 0x000fc600078e00ea */
[C---:B------:R-:W-:Y:S01]  /*10330*/  HMMA.16816.F32.BF16 R148, R4.reuse, R34, R148 ;  /* 0x000000220494723c */ /* 0x040fe20000041894 */
[----:B------:R-:W-:Y:S02]  /*10340*/  IMAD.MOV.U32 R34, RZ, RZ, R230 ;  /* 0x000000ffff227224 */ /* 0x000fe400078e00e6 */
[----:B------:R-:W-:Y:S01]  /*10350*/  FFMA.FTZ R52, R229, R59, R52 ;  /* 0x0000003be5347223 */ /* 0x000fe20000010034 */
[----:B------:R-:W-:Y:S02]  /*10360*/  IMAD.MOV.U32 R35, RZ, RZ, R231 ;  /* 0x000000ffff237224 */ /* 0x000fe400078e00e7 */
[----:B------:R-:W-:Y:S02]  /*10370*/  FFMA.FTZ R168, R168, UR4, -R64 ;  /* 0x00000004a8a87c23 */ /* 0x000fe40008010840 */
[----:B------:R-:W-:Y:S01]  /*10380*/  HMMA.16816.F32.BF16 R84, R4, R20, R84 ;  /* 0x000000140454723c */ /* 0x000fe20000041854 */
[----:B------:R-:W-:Y:S01]  /*10390*/  LOP3.LUT R20, R206, R30, R29, 0x96, !PT ;  /* 0x0000001ece147212 */ /* 0x000fe200078e961d */
[----:B------:R-:W-:-:S02]  /*103a0*/  IMAD.MOV.U32 R29, RZ, RZ, R33 ;  /* 0x000000ffff1d7224 */ /* 0x000fc400078e0021 */
[----:B------:R-:W-:-:S04]  /*103b0*/  FFMA.FTZ R33, R167, UR4, -R171 ;  /* 0x00000004a7217c23 */ /* 0x000fc800080108ab */
[C---:B------:R-:W-:Y:S01]  /*103c0*/  HMMA.16816.F32.BF16 R96, R4.reuse, R22, R96 ;  /* 0x000000160460723c */ /* 0x040fe20000041860 */
[----:B------:R-:W-:Y:S02]  /*103d0*/  IMAD.MOV.U32 R22, RZ, RZ, R34 ;  /* 0x000000ffff167224 */ /* 0x000fe400078e0022 */
[----:B------:R-:W-:Y:S01]  /*103e0*/  FFMA.FTZ R34, R176, UR4, -R171 ;  /* 0x00000004b0227c23 */ /* 0x000fe200080108ab */
[----:B------:R-:W-:Y:S01]  /*103f0*/  IMAD.WIDE.U32 R20, R20, -0x2daee0ad, RZ ;  /* 0xd2511f5314147825 */ /* 0x000fe200078e00ff */
[----:B------:R-:W-:Y:S03]  /*10400*/  MUFU.EX2 R33, R33 ;  /* 0x0000002100217308 */ /* 0x000fe60000000800 */
[--C-:B------:R-:W-:Y:S01]  /*10410*/  FFMA.FTZ R169, R169, UR4, -R64.reuse ;  /* 0x00000004a9a97c23 */ /* 0x100fe20008010840 */
[----:B------:R-:W-:Y:S01]  /*10420*/  FFMA.FTZ R165, R165, UR4, -R64 ;  /* 0x00000004a5a57c23 */ /* 0x000fe20008010840 */
[----:B------:R-:W-:Y:S01]  /*10430*/  IMAD.MOV.U32 R23, RZ, RZ, R35 ;  /* 0x000000ffff177224 */ /* 0x000fe200078e0023 */
[----:B------:R-:W-:Y:S01]  /*10440*/  HMMA.16816.F32.BF16 R100, R4, R16, R100 ;  /* 0x000000100464723c */ /* 0x000fe20000041864 */
[----:B------:R-:W-:-:S02]  /*10450*/  IMAD.MOV.U32 R28, RZ, RZ, R32 ;  /* 0x000000ffff1c7224 */ /* 0x000fc400078e0020 */
[--C-:B------:R-:W-:Y:S01]  /*10460*/  FFMA.FTZ R35, R67, UR4, -R171.reuse ;  /* 0x0000000443237c23 */ /* 0x100fe200080108ab */
[----:B------:R-:W-:Y:S01]  /*10470*/  VIADD R227, R251, 0x646e171e ;  /* 0x646e171efbe37836 */ /* 0x000fe20000000000 */
[----:B------:R-:W1:Y:S01]  /*10480*/  MUFU.EX2 R34, R34 ;  /* 0x0000002200227308 */ /* 0x000e620000000800 */
[----:B------:R-:W-:Y:S01]  /*10490*/  FFMA.FTZ R32, R170, UR4, -R171 ;  /* 0x00000004aa207c23 */ /* 0x000fe200080108ab */
[----:B------:R-:W-:Y:S02]  /*104a0*/  IMAD.MOV.U32 R16, RZ, RZ, R20 ;  /* 0x000000ffff107224 */ /* 0x000fe400078e0014 */
[--C-:B------:R-:W-:Y:S01]  /*104b0*/  FFMA.FTZ R67, R166, UR4, -R63.reuse ;  /* 0x00000004a6437c23 */ /* 0x100fe2000801083f */
[--C-:B------:R-:W-:Y:S01]  /*104c0*/  FFMA.FTZ R170, R174, UR4, -R63.reuse ;  /* 0x00000004aeaa7c23 */ /* 0x100fe2000801083f */
[--C-:B------:R-:W-:Y:S01]  /*104d0*/  FFMA.FTZ R166, R172, UR4, -R63.reuse ;  /* 0x00000004aca67c23 */ /* 0x100fe2000801083f */
[----:B------:R-:W-:Y:S01]  /*104e0*/  FFMA.FTZ R63, R62, UR4, -R63 ;  /* 0x000000043e3f7c23 */ /* 0x000fe2000801083f */
[C---:B------:R-:W-:Y:S01]  /*104f0*/  HMMA.16816.F32.BF16 R68, R4.reuse, R24, R68 ;  /* 0x000000180444723c */ /* 0x040fe20000041844 */
[----:B------:R-:W-:Y:S01]  /*10500*/  PRMT R25, R20, 0x7771, RZ ;  /* 0x0000777114197816 */ /* 0x000fe200000000ff */
[----:B------:R-:W-:Y:S01]  /*10510*/  IMAD.MOV.U32 R31, RZ, RZ, R233 ;  /* 0x000000ffff1f7224 */ /* 0x000fe200078e00e9 */
[----:B------:R-:W-:Y:S01]  /*10520*/  LOP3.LUT R16, R16, 0xff, RZ, 0xc0, !PT ;  /* 0x000000ff10107812 */ /* 0x000fe200078ec0ff */
[----:B------:R-:W-:Y:S01]  /*10530*/  MUFU.EX2 R35, R35 ;  /* 0x0000002300237308 */ /* 0x000fe20000000800 */
[----:B------:R-:W-:Y:S01]  /*10540*/  LOP3.LUT R208, R227, R208, R21, 0x96, !PT ;  /* 0x000000d0e3d07212 */ /* 0x000fe200078e9615 */
[----:B------:R-:W-:Y:S01]  /*10550*/  FFMA.FTZ R36, R36, UR4, -R53 ;  /* 0x0000000424247c23 */ /* 0x000fe20008010835 */
[----:B------:R-:W-:Y:S01]  /*10560*/  PRMT R25, R16, 0x5410, R25 ;  /* 0x0000541010197816 */ /* 0x000fe20000000019 */
[C---:B------:R-:W-:Y:S01]  /*10570*/  HMMA.16816.F32.BF16 R112, R4.reuse, R18, R112 ;  /* 0x000000120470723c */ /* 0x040fe20000041870 */
[----:B------:R-:W-:Y:S01]  /*10580*/  LOP3.LUT R18, R208, 0xffff, RZ, 0xc0, !PT ;  /* 0x0000ffffd0127812 */ /* 0x000fe200078ec0ff */
[----:B------:R-:W-:Y:S01]  /*10590*/  FFMA.FTZ R38, R38, UR4, -R53 ;  /* 0x0000000426267c23 */ /* 0x000fe20008010835 */
[----:B------:R-:W-:Y:S01]  /*105a0*/  FFMA.FTZ R50, R241, R58, R50 ;  /* 0x0000003af1327223 */ /* 0x000fe20000010032 */
[----:B------:R-:W2:Y:S01]  /*105b0*/  MUFU.EX2 R32, R32 ;  /* 0x0000002000207308 */ /* 0x000ea20000000800 */
[----:B------:R-:W-:Y:S01]  /*105c0*/  PRMT R24, R20, 0x7773, RZ ;  /* 0x0000777314187816 */ /* 0x000fe200000000ff */
[----:B------:R-:W-:Y:S01]  /*105d0*/  FFMA.FTZ R55, R252, R57, R55 ;  /* 0x00000039fc377223 */ /* 0x000fe20000010037 */
[----:B------:R-:W-:Y:S01]  /*105e0*/  PRMT R17, R20, 0x7772, RZ ;  /* 0x0000777214117816 */ /* 0x000fe200000000ff */
[----:B------:R-:W-:Y:S01]  /*105f0*/  HMMA.16816.F32.BF16 R144, R4, R12, R144 ;  /* 0x0000000c0490723c */ /* 0x000fe20000041890 */
[C---:B------:R-:W-:Y:S01]  /*10600*/  PRMT R12, R208.reuse, 0x7632, R12 ;  /* 0x00007632d00c7816 */ /* 0x040fe2000000000c */
[----:B------:R3:W5:Y:S02]  /*10610*/  LDL.LU.64 R234, [R1+0x28] ;  /* 0x0000280001ea7983 */ /* 0x0007640000300a00 */
[----:B------:R-:W-:Y:S01]  /*10620*/  MUFU.EX2 R170, R170 ;  /* 0x000000aa00aa7308 */ /* 0x000fe20000000800 */
[----:B------:R-:W-:-:S07]  /*10630*/  LOP3.LUT R31, R208, 0xff, RZ, 0xc0, !PT ;  /* 0x000000ffd01f7812 */ /* 0x000fce00078ec0ff */
[----:B------:R-:W4:Y:S01]  /*10640*/  MUFU.EX2 R67, R67 ;  /* 0x0000004300437308 */ /* 0x000f220000000800 */
[----:B------:R-:W-:Y:S01]  /*10650*/  HMMA.16816.F32.BF16 R80, R4, R26, R80 ;  /* 0x0000001a0450723c */ /* 0x000fe20000041850 */
[----:B------:R-:W-:-:S06]  /*10660*/  SHF.R.U32.HI R18, RZ, 0x8, R18 ;  /* 0x00000008ff127819 */ /* 0x000fcc0000011612 */
[----:B------:R-:W-:Y:S01]  /*10670*/  MUFU.EX2 R166, R166 ;  /* 0x000000a600a67308 */ /* 0x000fe20000000800 */
[----:B------:R-:W-:Y:S01]  /*10680*/  HMMA.16816.F32.BF16 R120, R4, R14, R120 ;  /* 0x0000000e0478723c */ /* 0x000fe20000041878 */
[----:B------:R-:W-:-:S06]  /*10690*/  HSET2.LE.AND R26, R25, R56, PT ;  /* 0x00000038191a7233 */ /* 0x000fcc0003803000 */
[----:B------:R-:W3:Y:S01]  /*106a0*/  MUFU.EX2 R63, R63 ;  /* 0x0000003f003f7308 */ /* 0x000ee20000000800 */
[----:B------:R-:W-:Y:S01]  /*106b0*/  HMMA.16816.F32.BF16 R136, R4, R8, R136 ;  /* 0x000000080488723c */ /* 0x000fe20000041888 */
[----:B------:R-:W-:Y:S01]  /*106c0*/  SHF.R.U32.HI R27, RZ, 0x18, R208 ;  /* 0x00000018ff1b7819 */ /* 0x000fe200000116d0 */
[----:B------:R-:W-:Y:S01]  /*106d0*/  IMAD.MOV.U32 R209, RZ, RZ, R23 ;  /* 0x000000ffffd17224 */ /* 0x000fe200078e0017 */
[----:B------:R-:W-:-:S05]  /*106e0*/  LOP3.LUT R12, R12, 0xff, RZ, 0xc0, !PT ;  /* 0x000000ff0c0c7812 */ /* 0x000fca00078ec0ff */
[----:B------:R-:W-:Y:S01]  /*106f0*/  HMMA.16816.F32.BF16 R132, R4, R10, R132 ;  /* 0x0000000a0484723c */ /* 0x000fe20000041884 */
[----:B------:R-:W-:Y:S01]  /*10700*/  PRMT R24, R17, 0x5410, R24 ;  /* 0x0000541011187816 */ /* 0x000fe20000000018 */
[----:B------:R-:W-:Y:S01]  /*10710*/  IMAD.MOV.U32 R17, RZ, RZ, R29 ;  /* 0x000000ffff117224 */ /* 0x000fe200078e001d */
[----:B-1----:R-:W-:Y:S01]  /*10720*/  F2FP.BF16.F32.PACK_AB R5, R34, R33 ;  /* 0x000000212205723e */ /* 0x002fe200000010ff */
[----:B------:R-:W-:Y:S01]  /*10730*/  FFMA.FTZ R29, R211, R66, R65 ;  /* 0x00000042d31d7223 */ /* 0x000fe20000010041 */
[----:B------:R-:W-:Y:S01]  /*10740*/  PRMT R31, R31, 0x5410, R18 ;  /* 0x000054101f1f7816 */ /* 0x000fe20000000012 */
[----:B------:R-:W-:Y:S01]  /*10750*/  IMAD.MOV.U32 R30, RZ, RZ, R220 ;  /* 0x000000ffff1e7224 */ /* 0x000fe200078e00dc */
[----:B------:R-:W-:Y:S01]  /*10760*/  PRMT R27, R12, 0x5410, R27 ;  /* 0x000054100c1b7816 */ /* 0x000fe2000000001b */
[----:B------:R-:W-:Y:S01]  /*10770*/  IMAD.MOV.U32 R16, RZ, RZ, R28 ;  /* 0x000000ffff107224 */ /* 0x000fe200078e001c */
[----:B------:R-:W-:Y:S01]  /*10780*/  LOP3.LUT R9, R24, 0xff00ff, RZ, 0xc0, !PT ;  /* 0x00ff00ff18097812 */ /* 0x000fe200078ec0ff */
[----:B------:R-:W-:Y:S01]  /*10790*/  FADD.FTZ R43, R43, R52 ;  /* 0x000000342b2b7221 */ /* 0x000fe20000010000 */
[----:B------:R-:W-:Y:S01]  /*107a0*/  LOP3.LUT R26, R5, R26, RZ, 0xc0, !PT ;  /* 0x0000001a051a7212 */ /* 0x000fe200078ec0ff */
[----:B------:R-:W-:-:S02]  /*107b0*/  IMAD.MOV.U32 R5, RZ, RZ, R209 ;  /* 0x000000ffff057224 */ /* 0x000fc400078e00d1 */
[----:B------:R-:W-:Y:S01]  /*107c0*/  FADD.FTZ R54, R54, R29 ;  /* 0x0000001d36367221 */ /* 0x000fe20000010000 */
[--C-:B------:R-:W-:Y:S01]  /*107d0*/  HSET2.LE.AND R31, R31, R56.reuse, PT ;  /* 0x000000381f1f7233 */ /* 0x100fe20003803000 */
[----:B------:R-:W-:Y:S01]  /*107e0*/  FFMA.FTZ R62, R60, UR4, -R64 ;  /* 0x000000043c3e7c23 */ /* 0x000fe20008010840 */
[----:B--2---:R-:W-:Y:S01]  /*107f0*/  F2FP.BF16.F32.PACK_AB R8, R32, R35 ;  /* 0x000000232008723e */ /* 0x004fe200000010ff */
[----:B------:R-:W-:Y:S01]  /*10800*/  FADD.FTZ R45, R45, R54 ;  /* 0x000000362d2d7221 */ /* 0x000fe20000010000 */
[--C-:B------:R-:W-:Y:S01]  /*10810*/  HSET2.LE.AND R4, R9, R56.reuse, PT ;  /* 0x0000003809047233 */ /* 0x100fe20003803000 */
[----:B------:R-:W-:Y:S01]  /*10820*/  IMAD.MOV.U32 R208, RZ, RZ, R22 ;  /* 0x000000ffffd07224 */ /* 0x000fe200078e0016 */
[----:B------:R-:W-:Y:S01]  /*10830*/  HSET2.LE.AND R25, R27, R56, PT ;  /* 0x000000381b197233 */ /* 0x000fe20003803000 */
[----:B------:R-:W-:Y:S01]  /*10840*/  IMAD.MOV.U32 R64, RZ, RZ, R16 ;  /* 0x000000ffff407224 */ /* 0x000fe200078e0010 */
[----:B----4-:R-:W-:Y:S01]  /*10850*/  F2FP.BF16.F32.PACK_AB R6, R67, R170 ;  /* 0x000000aa4306723e */ /* 0x010fe200000010ff */
[----:B------:R-:W-:Y:S01]  /*10860*/  IMAD.MOV.U32 R65, RZ, RZ, R17 ;  /* 0x000000ffff417224 */ /* 0x000fe200078e0011 */
[----:B---3--:R-:W-:Y:S01]  /*10870*/  F2FP.BF16.F32.PACK_AB R27, R63, R166 ;  /* 0x000000a63f1b723e */ /* 0x008fe200000010ff */
[----:B------:R-:W-:Y:S01]  /*10880*/  FADD.FTZ R42, R42, R43 ;  /* 0x0000002b2a2a7221 */ /* 0x000fe20000010000 */
[----:B------:R-:W-:Y:S01]  /*10890*/  LOP3.LUT R30, R206, R30, R5, 0x96, !PT ;  /* 0x0000001ece1e7212 */ /* 0x000fe200078e9605 */
[----:B------:R-:W-:Y:S01]  /*108a0*/  FADD.FTZ R44, R44, R45 ;  /* 0x0000002d2c2c7221 */ /* 0x000fe20000010000 */
[----:B------:R-:W-:Y:S01]  /*108b0*/  LOP3.LUT R24, R8, R31, RZ, 0xc0, !PT ;  /* 0x0000001f08187212 */ /* 0x000fe200078ec0ff */
[----:B------:R-:W-:Y:S01]  /*108c0*/  IMAD.MOV.U32 R31, RZ, RZ, R221 ;  /* 0x000000ffff1f7224 */ /* 0x000fe200078e00dd */
[----:B------:R-:W-:Y:S01]  /*108d0*/  LOP3.LUT R25, R6, R25, RZ, 0xc0, !PT ;  /* 0x0000001906197212 */ /* 0x000fe200078ec0ff */
[----:B------:R-:W-:Y:S01]  /*108e0*/  IMAD.MOV.U32 R6, RZ, RZ, R64 ;  /* 0x000000ffff067224 */ /* 0x000fe200078e0040 */
[----:B------:R-:W-:Y:S01]  /*108f0*/  LOP3.LUT R27, R27, R4, RZ, 0xc0, !PT ;  /* 0x000000041b1b7212 */ /* 0x000fe200078ec0ff */
[----:B------:R-:W-:-:S02]  /*10900*/  IMAD.MOV.U32 R7, RZ, RZ, R65 ;  /* 0x000000ffff077224 */ /* 0x000fc400078e0041 */
[----:B------:R-:W-:Y:S01]  /*10910*/  FADD.FTZ R42, R51, R42 ;  /* 0x0000002a332a7221 */ /* 0x000fe20000010000 */
[----:B------:R-:W-:Y:S02]  /*10920*/  IMAD.MOV.U32 R4, RZ, RZ, R208 ;  /* 0x000000ffff047224 */ /* 0x000fe400078e00d0 */
[----:B------:R-:W-:Y:S01]  /*10930*/  FADD.FTZ R44, R215, R44 ;  /* 0x0000002cd72c7221 */ /* 0x000fe20000010000 */
[----:B------:R-:W-:-:S04]  /*10940*/  IMAD.WIDE.U32 R30, R30, -0x2daee0ad, RZ ;  /* 0xd2511f531e1e7825 */ /* 0x000fc800078e00ff */
[----:B------:R-:W-:Y:S01]  /*10950*/  FADD.FTZ R225, R225, R42 ;  /* 0x0000002ae1e17221 */ /* 0x000fe20000010000 */
[----:B------:R-:W-:Y:S01]  /*10960*/  LDSM.16.MT88.4 R12, [R61+0xc00] ;  /* 0x000c00003d0c783b */ /* 0x000fe20000004200 */
[----:B------:R-:W-:Y:S01]  /*10970*/  FADD.FTZ R44, R213, R44 ;  /* 0x0000002cd52c7221 */ /* 0x000fe20000010000 */
[----:B------:R-:W-:Y:S01]  /*10980*/  IMAD.MOV.U32 R64, RZ, RZ, R30 ;  /* 0x000000ffff407224 */ /* 0x000fe200078e001e */
[----:B------:R-:W-:Y:S01]  /*10990*/  LOP3.LUT R28, R227, R6, R31, 0x96, !PT ;  /* 0x00000006e31c7212 */ /* 0x000fe200078e961f */
[----:B------:R-:W-:Y:S01]  /*109a0*/  LDSM.16.MT88.4 R8, [R61+0x1c00] ;  /* 0x001c00003d08783b */ /* 0x000fe20000004200 */
[----:B------:R-:W-:-:S03]  /*109b0*/  FADD.FTZ R228, R228, R225 ;  /* 0x000000e1e4e47221 */ /* 0x000fc60000010000 */
[----:B------:R1:W2:Y:S01]  /*109c0*/  LDSM.16.MT88.4 R4, [R61+0x2c00] ;  /* 0x002c00003d04783b */ /* 0x0002a20000004200 */
[C---:B------:R-:W-:Y:S01]  /*109d0*/  PRMT R31, R30.reuse, 0x7771, RZ ;  /* 0x000077711e1f7816 */ /* 0x040fe200000000ff */
[----:B------:R-:W-:Y:S01]  /*109e0*/  FADD.FTZ R193, R193, R44 ;  /* 0x0000002cc1c17221 */ /* 0x000fe20000010000 */
[C---:B------:R-:W-:Y:S01]  /*109f0*/  PRMT R167, R30.reuse, 0x7773, RZ ;  /* 0x000077731ea77816 */ /* 0x040fe200000000ff */
[----:B------:R-:W-:Y:S01]  /*10a00*/  FADD.FTZ R228, R195, R228 ;  /* 0x000000e4c3e47221 */ /* 0x000fe20000010000 */
[----:B------:R-:W-:Y:S01]  /*10a10*/  PRMT R30, R30, 0x7772, RZ ;  /* 0x000077721e1e7816 */ /* 0x000fe200000000ff */
[----:B------:R-:W3:Y:S01]  /*10a20*/  LDSM.16.MT88.4 R20, [R210+0x9c00] ;  /* 0x009c0000d214783b */ /* 0x000ee20000004200 */
[----:B------:R-:W-:Y:S01]  /*10a30*/  LOP3.LUT R64, R64, 0xff, RZ, 0xc0, !PT ;  /* 0x000000ff40407812 */ /* 0x000fe200078ec0ff */
[----:B------:R-:W-:Y:S01]  /*10a40*/  FADD.FTZ R226, R226, R193 ;  /* 0x000000c1e2e27221 */ /* 0x000fe20000010000 */
[----:B------:R-:W-:Y:S01]  /*10a50*/  PRMT R30, R30, 0x5410, R167 ;  /* 0x000054101e1e7816 */ /* 0x000fe200000000a7 */
[----:B------:R-:W4:Y:S01]  /*10a60*/  LDSM.16.MT88.4 R16, [R210+0xac00] ;  /* 0x00ac0000d210783b */ /* 0x000f220000004200 */
[----:B------:R-:W-:Y:S01]  /*10a70*/  PRMT R31, R64, 0x5410, R31 ;  /* 0x00005410401f7816 */ /* 0x000fe2000000001f */
[----:B------:R-:W-:Y:S01]  /*10a80*/  FADD.FTZ R228, R199, R228 ;  /* 0x000000e4c7e47221 */ /* 0x000fe20000010000 */
[C---:B------:R-:W-:Y:S01]  /*10a90*/  LOP3.LUT R167, R28.reuse, 0xffff, RZ, 0xc0, !PT ;  /* 0x0000ffff1ca77812 */ /* 0x040fe200078ec0ff */
[----:B------:R-:W4:Y:S01]  /*10aa0*/  LDSM.16.MT88.4 R208, [R210+0xbc00] ;  /* 0x00bc0000d2d0783b */ /* 0x000f220000004200 */
[----:B------:R-:W-:Y:S01]  /*10ab0*/  LOP3.LUT R64, R28, 0xff, RZ, 0xc0, !PT ;  /* 0x000000ff1c407812 */ /* 0x000fe200078ec0ff */
[----:B------:R-:W-:Y:S01]  /*10ac0*/  MUFU.EX2 R65, R168 ;  /* 0x000000a800417308 */ /* 0x000fe20000000800 */
[----:B------:R-:W-:Y:S01]  /*10ad0*/  FADD.FTZ R41, R41, R50 ;  /* 0x0000003229297221 */ /* 0x000fe20000010000 */
[----:B------:R-:W-:Y:S01]  /*10ae0*/  FADD.FTZ R55, R46, R55 ;  /* 0x000000372e377221 */ /* 0x000fe20000010000 */
[----:B------:R2:W5:Y:S01]  /*10af0*/  LDL.LU.64 R232, [R1+0x20] ;  /* 0x0000200001e87983 */ /* 0x0005620000300a00 */
[--C-:B-1----:R-:W-:Y:S01]  /*10b00*/  FFMA.FTZ R61, R37, UR4, -R53.reuse ;  /* 0x00000004253d7c23 */ /* 0x102fe20008010835 */
[----:B------:R-:W-:Y:S01]  /*10b10*/  FFMA.FTZ R37, R39, UR4, -R53 ;  /* 0x0000000427257c23 */ /* 0x000fe20008010835 */
[----:B------:R-:W-:-:S02]  /*10b20*/  PRMT R39, R28, 0x7632, R39 ;  /* 0x000076321c277816 */ /* 0x000fc40000000027 */
[----:B------:R-:W1:Y:S01]  /*10b30*/  MUFU.EX2 R60, R169 ;  /* 0x000000a9003c7308 */ /* 0x000e620000000800 */
[----:B------:R-:W-:Y:S01]  /*10b40*/  SHF.R.U32.HI R53, RZ, 0x18, R28 ;  /* 0x00000018ff357819 */ /* 0x000fe2000001161c */
[----:B------:R-:W-:Y:S01]  /*10b50*/  FADD.FTZ R226, R197, R226 ;  /* 0x000000e2c5e27221 */ /* 0x000fe20000010000 */
[----:B------:R-:W-:Y:S01]  /*10b60*/  LOP3.LUT R28, R39, 0xff, RZ, 0xc0, !PT ;  /* 0x000000ff271c7812 */ /* 0x000fe200078ec0ff */
[----:B------:R-:W-:Y:S01]  /*10b70*/  FADD.FTZ R183, R183, R228 ;  /* 0x000000e4b7b77221 */ /* 0x000fe20000010000 */
[----:B------:R-:W-:-:S03]  /*10b80*/  FADD.FTZ R40, R40, R41 ;  /* 0x0000002928287221 */ /* 0x000fc60000010000 */
[----:B------:R-:W-:Y:S01]  /*10b90*/  MUFU.EX2 R62, R62 ;  /* 0x0000003e003e7308 */ /* 0x000fe20000000800 */
[----:B------:R-:W-:Y:S01]  /*10ba0*/  FADD.FTZ R48, R48, R55 ;  /* 0x0000003730307221 */ /* 0x000fe20000010000 */
[----:B------:R-:W-:-:S06]  /*10bb0*/  FADD.FTZ R226, R201, R226 ;  /* 0x000000e2c9e27221 */ /* 0x000fcc0000010000 */
[----:B------:R-:W3:Y:S01]  /*10bc0*/  MUFU.EX2 R165, R165 ;  /* 0x000000a500a57308 */ /* 0x000ee20000000800 */
[----:B------:R-:W-:-:S07]  /*10bd0*/  FADD.FTZ R186, R186, R183 ;  /* 0x000000b7baba7221 */ /* 0x000fce0000010000 */
[----:B------:R-:W-:Y:S01]  /*10be0*/  MUFU.EX2 R36, R36 ;  /* 0x0000002400247308 */ /* 0x000fe20000000800 */
[----:B------:R-:W-:-:S07]  /*10bf0*/  SHF.R.U32.HI R167, RZ, 0x8, R167 ;  /* 0x00000008ffa77819 */ /* 0x000fce00000116a7 */
[----:B------:R-:W-:Y:S01]  /*10c00*/  MUFU.EX2 R38, R38 ;  /* 0x0000002600267308 */ /* 0x000fe20000000800 */
[----:B------:R-:W-:Y:S01]  /*10c10*/  FADD.FTZ R49, R49, R40 ;  /* 0x0000002831317221 */ /* 0x000fe20000010000 */
[----:B------:R-:W-:Y:S01]  /*10c20*/  LOP3.LUT R59, R30, 0xff00ff, RZ, 0xc0, !PT ;  /* 0x00ff00ff1e3b7812 */ /* 0x000fe200078ec0ff */
[----:B--2---:R-:W-:Y:S01]  /*10c30*/  HMMA.16816.F32.BF16 R124, R24, R4, R124 ;  /* 0x00000004187c723c */ /* 0x004fe2000004187c */
[----:B------:R2:W5:Y:S04]  /*10c40*/  LDL.LU.64 R230, [R1+0x18] ;  /* 0x0000180001e67983 */ /* 0x0005680000300a00 */
[----:B------:R-:W4:Y:S01]  /*10c50*/  MUFU.EX2 R37, R37 ;  /* 0x0000002500257308 */ /* 0x000f220000000800 */
[----:B------:R-:W-:-:S07]  /*10c60*/  FADD.FTZ R48, R47, R48 ;  /* 0x000000302f307221 */ /* 0x000fce0000010000 */
[----:B------:R-:W2:Y:S01]  /*10c70*/  MUFU.EX2 R39, R61 ;  /* 0x0000003d00277308 */ /* 0x000ea20000000800 */
[----:B------:R-:W-:Y:S01]  /*10c80*/  FADD.FTZ R226, R177, R226 ;  /* 0x000000e2b1e27221 */ /* 0x000fe20000010000 */
[----:B------:R-:W-:Y:S01]  /*10c90*/  PRMT R53, R28, 0x5410, R53 ;  /* 0x000054101c357816 */ /* 0x000fe20000000035 */
        /* <DEDUP_REMOVED lines=8> */
[--C-:B------:R-:W-:Y:S01]  /*10d20*/  HSET2.LE.AND R29, R53, R56.reuse, PT ;  /* 0x00000038351d7233 */ /* 0x100fe20003803000 */
[----:B------:R-:W-:Y:S01]  /*10d30*/  FADD.FTZ R175, R224, R175 ;  /* 0x000000afe0af7221 */ /* 0x000fe20000010000 */
[--C-:B------:R-:W-:Y:S01]  /*10d40*/  HSET2.LE.AND R31, R59, R56.reuse, PT ;  /* 0x000000383b1f7233 */ /* 0x100fe20003803000 */
[----:B------:R2:W5:Y:S01]  /*10d50*/  LDL.LU.64 R220, [R1+0x10] ;  /* 0x0000100001dc7983 */ /* 0x0005620000300a00 */
[----:B------:R-:W-:Y:S01]  /*10d60*/  HSET2.LE.AND R28, R167, R56, PT ;  /* 0x00000038a71c7233 */ /* 0x000fe20003803000 */
[----:B------:R-:W-:Y:S01]  /*10d70*/  FADD.FTZ R188, R188, R179 ;  /* 0x000000b3bcbc7221 */ /* 0x000fe20000010000 */
[----:B-1----:R-:W-:Y:S01]  /*10d80*/  F2FP.BF16.F32.PACK_AB R53, R60, R65 ;  /* 0x000000413c35723e */ /* 0x002fe200000010ff */
[----:B------:R-:W-:Y:S01]  /*10d90*/  FADD.FTZ R65, R65, R226 ;  /* 0x000000e241417221 */ /* 0x000fe20000010000 */
[----:B---3--:R-:W-:Y:S01]  /*10da0*/  F2FP.BF16.F32.PACK_AB R57, R165, R62 ;  /* 0x0000003ea539723e */ /* 0x008fe200000010ff */
[----:B------:R-:W-:Y:S01]  /*10db0*/  FADD.FTZ R212, R212, R175 ;  /* 0x000000afd4d47221 */ /* 0x000fe20000010000 */
[----:B----4-:R-:W-:Y:S01]  /*10dc0*/  F2FP.BF16.F32.PACK_AB R58, R37, R38 ;  /* 0x00000026253a723e */ /* 0x010fe200000010ff */
[----:B------:R-:W-:Y:S01]  /*10dd0*/  FADD.FTZ R65, R60, R65 ;  /* 0x000000413c417221 */ /* 0x000fe20000010000 */
[----:B--2---:R-:W-:Y:S01]  /*10de0*/  F2FP.BF16.F32.PACK_AB R56, R39, R36 ;  /* 0x000000242738723e */ /* 0x004fe200000010ff */
        /* <DEDUP_REMOVED lines=10> */
[----:B------:R-:W-:Y:S01]  /*10e90*/  FADD.FTZ R191, R191, R188 ;  /* 0x000000bcbfbf7221 */ /* 0x000fe20000010000 */
[----:B------:R-:W-:Y:S01]  /*10ea0*/  FADD.FTZ R205, R205, R212 ;  /* 0x000000d4cdcd7221 */ /* 0x000fe20000010000 */
[----:B------:R-:W-:Y:S01]  /*10eb0*/  HMMA.16816.F32.BF16 R156, R24, R20, R156 ;  /* 0x00000014189c723c */ /* 0x000fe2000004189c */
[----:B------:R-:W-:Y:S01]  /*10ec0*/  UIADD3 UR6, UPT, UPT, UR19, -0x4, URZ ;  /* 0xfffffffc13067890 */ /* 0x000fe2000fffe0ff */
[----:B------:R-:W-:Y:S01]  /*10ed0*/  FADD.FTZ R182, R182, R191 ;  /* 0x000000bfb6b67221 */ /* 0x000fe20000010000 */
[----:B------:R-:W-:-:S03]  /*10ee0*/  FADD.FTZ R184, R184, R205 ;  /* 0x000000cdb8b87221 */ /* 0x000fc60000010000 */
[----:B------:R-:W-:Y:S01]  /*10ef0*/  FADD.FTZ R189, R189, R182 ;  /* 0x000000b6bdbd7221 */ /* 0x000fe20000010000 */
[----:B------:R-:W-:Y:S01]  /*10f00*/  FADD.FTZ R203, R203, R184 ;  /* 0x000000b8cbcb7221 */ /* 0x000fe20000010000 */
[----:B------:R-:W-:Y:S01]  /*10f10*/  HMMA.16816.F32.BF16 R136, R28, R4, R136 ;  /* 0x000000041c88723c */ /* 0x000fe20000041888 */
[----:B------:R-:W-:Y:S01]  /*10f20*/  FADD.FTZ R5, R165, R62 ;  /* 0x0000003ea5057221 */ /* 0x000fe20000010000 */
[----:B------:R-:W-:Y:S01]  /*10f30*/  FADD.FTZ R4, R37, R38 ;  /* 0x0000002625047221 */ /* 0x000fe20000010000 */
[----:B------:R-:W-:Y:S01]  /*10f40*/  FADD.FTZ R178, R178, R189 ;  /* 0x000000bdb2b27221 */ /* 0x000fe20000010000 */
[----:B------:R-:W-:Y:S02]  /*10f50*/  FADD.FTZ R203, R180, R203 ;  /* 0x000000cbb4cb7221 */ /* 0x000fe40000010000 */
[----:B------:R2:W-:Y:S01]  /*10f60*/  STL [R1+0x4], R5 ;  /* 0x0000040501007387 */ /* 0x0005e20000100800 */
[----:B------:R-:W-:Y:S01]  /*10f70*/  FADD.FTZ R35, R35, R178 ;  /* 0x000000b223237221 */ /* 0x000fe20000010000 */
[----:B------:R-:W-:Y:S01]  /*10f80*/  HMMA.16816.F32.BF16 R152, R24, R22, R152 ;  /* 0x000000161898723c */ /* 0x000fe20000041898 */
[----:B------:R-:W-:Y:S01]  /*10f90*/  FADD.FTZ R170, R170, R203 ;  /* 0x000000cbaaaa7221 */ /* 0x000fe20000010000 */
[----:B------:R2:W-:Y:S01]  /*10fa0*/  STL [R1], R4 ;  /* 0x0000000401007387 */ /* 0x0005e20000100800 */
[----:B------:R-:W-:-:S02]  /*10fb0*/  FADD.FTZ R32, R32, R35 ;  /* 0x0000002320207221 */ /* 0x000fc40000010000 */
[----:B------:R-:W-:Y:S02]  /*10fc0*/  FADD.FTZ R67, R67, R170 ;  /* 0x000000aa43437221 */ /* 0x000fe40000010000 */
[----:B------:R-:W-:Y:S01]  /*10fd0*/  FADD.FTZ R33, R33, R32 ;  /* 0x0000002021217221 */ /* 0x000fe20000010000 */
[----:B------:R-:W-:Y:S01]  /*10fe0*/  HMMA.16816.F32.BF16 R72, R24, R12, R72 ;  /* 0x0000000c1848723c */ /* 0x000fe20000041848 */
[----:B------:R-:W-:Y:S02]  /*10ff0*/  FADD.FTZ R166, R166, R67 ;  /* 0x00000043a6a67221 */ /* 0x000fe40000010000 */
[----:B------:R-:W-:Y:S02]  /*11000*/  FADD.FTZ R241, R34, R33 ;  /* 0x0000002122f17221 */ /* 0x000fe40000010000 */
[----:B------:R-:W-:-:S03]  /*11010*/  FADD.FTZ R252, R63, R166 ;  /* 0x000000a63ffc7221 */ /* 0x000fc60000010000 */
        /* <DEDUP_REMOVED lines=18> */
[----:B--2---:R-:W-:-:S15]  /*11140*/  HMMA.16816.F32.BF16 R132, R28, R6, R132 ;  /* 0x000000061c84723c */ /* 0x004fde0000041884 */
[----:B------:R-:W-:-:S05]  /*11150*/  NOP ;  /* 0x0000000000007918 */ /* 0x000fca0000000000 */
.L_x_389:
[----:B------:R-:W-:-:S09]  /*11160*/  UISETP.GE.AND UP0, UPT, UR6, URZ, UPT ;  /* 0x000000ff0600728c */ /* 0x000fd2000bf06270 */
[----:B------:R-:W-:Y:S05]  /*11170*/  BRA.U !UP0, `(.L_x_392) ;  /* 0x0000004508907547 */ /* 0x000fea000b800000 */
[----:B------:R-:W2:Y:S01]  /*11180*/  S2R R218, SR_TID.X ;  /* 0x0000000000da7919 */ /* 0x000ea20000002100 */
[----:B------:R-:W3:Y:S01]  /*11190*/  S2UR UR5, SR_CgaCtaId ;  /* 0x00000000000579c3 */ /* 0x000ee20000008800 */
[----:B------:R-:W4:Y:S01]  /*111a0*/  LDCU UR4, c[0x0][0x440] ;  /* 0x00008800ff0477ac */ /* 0x000f220008000800 */
[C---:B------:R-:W-:Y:S02]  /*111b0*/  VIADD R227, R250.reuse, 0x9e3779b9 ;  /* 0x9e3779b9fae37836 */ /* 0x040fe40000000000 */
[----:B-----5:R-:W-:Y:S01]  /*111c0*/  IMAD.MOV.U32 R166, RZ, RZ, R3 ;  /* 0x000000ffffa67224 */ /* 0x020fe200078e0003 */
[----:B------:R-:W-:Y:S01]  /*111d0*/  UMOV UR8, 0x400 ;  /* 0x0000040000087882 */ /* 0x000fe20000000000 */
[----:B------:R-:W-:Y:S01]  /*111e0*/  VIADD R3, R250, 0x3c6ef372 ;  /* 0x3c6ef372fa037836 */ /* 0x000fe20000000000 */
[-C--:B------:R-:W-:Y:S01]  /*111f0*/  LOP3.LUT R229, R222, R227.reuse, RZ, 0x3c, !PT ;  /* 0x000000e3dee57212 */ /* 0x080fe200078e3cff */
[----:B------:R-:W1:Y:S01]  /*11200*/  LDC.64 R224, c[0x0][0x3c0] ;  /* 0x0000f000ffe07b82 */ /* 0x000e620000000a00 */
[----:B------:R-:W-:Y:S01]  /*11210*/  LOP3.LUT R227, R216, R227, RZ, 0x3c, !PT ;  /* 0x000000e3d8e37212 */ /* 0x000fe200078e3cff */
[----:B------:R-:W-:Y:S01]  /*11220*/  IMAD.MOV.U32 R217, RZ, RZ, 0x20 ;  /* 0x00000020ffd97424 */ /* 0x000fe200078e00ff */
[-C--:B------:R-:W-:Y:S01]  /*11230*/  LOP3.LUT R228, R245, R3.reuse, RZ, 0x3c, !PT ;  /* 0x00000003f5e47212 */ /* 0x080fe200078e3cff */
[----:B------:R-:W-:Y:S01]  /*11240*/  IMAD.MOV.U32 R165, RZ, RZ, R0 ;  /* 0x000000ffffa57224 */ /* 0x000fe200078e0000 */
[----:B------:R-:W-:Y:S01]  /*11250*/  LOP3.LUT R226, R237, R3, RZ, 0x3c, !PT ;  /* 0x00000003ede27212 */ /* 0x000fe200078e3cff */
[----:B------:R-:W-:Y:S01]  /*11260*/  IMAD.MOV.U32 R167, RZ, RZ, R2 ;  /* 0x000000ffffa77224 */ /* 0x000fe200078e0002 */
[----:B------:R-:W1:Y:S01]  /*11270*/  LDCU UR7, c[0x0][0x440] ;  /* 0x00008800ff0777ac */ /* 0x000e620008000800 */
[----:B------:R-:W-:Y:S01]  /*11280*/  IMAD.MOV.U32 R169, RZ, RZ, R164 ;  /* 0x000000ffffa97224 */ /* 0x000fe200078e00a4 */
[----:B----4-:R-:W-:Y:S01]  /*11290*/  ISETP.GE.AND P5, PT, R239, UR4, PT ;  /* 0x00000004ef007c0c */ /* 0x010fe2000bfa6270 */
[----:B------:R-:W4:Y:S01]  /*112a0*/  LDCU UR4, c[0x0][0x45c] ;  /* 0x00008b80ff0477ac */ /* 0x000f220008000800 */
[----:B---3--:R-:W-:Y:S01]  /*112b0*/  ULEA UR5, UR5, UR8, 0x18 ;  /* 0x0000000805057291 */ /* 0x008fe2000f8ec0ff */
[C---:B--2---:R-:W-:Y:S01]  /*112c0*/  IMAD.SHL.U32 R222, R218.reuse, 0x10, RZ ;  /* 0x00000010dade7824 */ /* 0x044fe200078e00ff */
[C---:B------:R-:W-:Y:S01]  /*112d0*/  LOP3.LUT P0, RZ, R218.reuse, 0x4, RZ, 0xc0, !PT ;  /* 0x00000004daff7812 */ /* 0x040fe2000780c0ff */
[----:B------:R-:W-:-:S03]  /*112e0*/  IMAD.SHL.U32 R216, R218, 0x20, RZ ;  /* 0x00000020dad87824 */ /* 0x000fc600078e00ff */
[----:B------:R-:W-:Y:S02]  /*112f0*/  LOP3.LUT R171, R222, 0x100, RZ, 0xc0, !PT ;  /* 0x00000100deab7812 */ /* 0x000fe400078ec0ff */
[----:B------:R-:W-:Y:S02]  /*11300*/  SEL R217, R217, 0xffffffe0, !P0 ;  /* 0xffffffe0d9d97807 */ /* 0x000fe40004000000 */
[----:B------:R-:W-:Y:S01]  /*11310*/  LOP3.LUT R171, R171, 0x20, R216, 0xf8, !PT ;  /* 0x00000020abab7812 */ /* 0x000fe200078ef8d8 */
[----:B----4-:R-:W-:Y:S06]  /*11320*/  BRA `(.L_x_393) ;  /* 0x0000000000d87947 */ /* 0x010fec0003800000 */
.L_x_395:
[----:B------:R-:W1:Y:S01]  /*11330*/  LDC.64 R2, c[0x0][0x3b8] ;  /* 0x0000ee00ff027b82 */ /* 0x000e620000000a00 */
[----:B------:R-:W-:Y:S01]  /*11340*/  UIADD3 UR8, UPT, UPT, UR6, -0x1, URZ ;  /* 0xffffffff06087890 */ /* 0x000fe2000fffe0ff */
[----:B------:R-:W-:Y:S02]  /*11350*/  ISETP.GE.AND P5, PT, R239, UR7, PT ;  /* 0x00000007ef007c0c */ /* 0x000fe4000bfa6270 */
[----:B------:R-:W-:Y:S04]  /*11360*/  LOP3.LUT R175, R240, 0xd8, RZ, 0xc0, !PT ;  /* 0x000000d8f0af7812 */ /* 0x000fe800078ec0ff */
[----:B------:R-:W-:Y:S04]  /*11370*/  LOP3.LUT R175, R175, 0x18, R218, 0x78, !PT ;  /* 0x00000018afaf7812 */ /* 0x000fe800078e78da */
[----:B------:R-:W-:Y:S04]  /*11380*/  LOP3.LUT R234, R175, 0x1f20, R240, 0xf8, !PT ;  /* 0x00001f20afea7812 */ /* 0x000fe800078ef8f0 */
[----:B------:R-:W-:Y:S01]  /*11390*/  LEA R234, R234, UR5, 0x1 ;  /* 0x00000005eaea7c11 */ /* 0x000fe2000f8e08ff */
        /* <DEDUP_REMOVED lines=47> */
.L_x_393:
[----:B------:R-:W-:Y:S04]  /*11690*/  DEPBAR.LE SB0, 0x0 ;  /* 0x000080000000791a */ /* 0x000fe80000000000 */
[----:B------:R-:W-:Y:S01]  /*116a0*/  BAR.SYNC.DEFER_BLOCKING 0x0 ;  /* 0x0000000000007b1d */ /* 0x000fe20000010000 */
[----:B-1----:R-:W-:Y:S01]  /*116b0*/  IMAD.WIDE.U32 R238, R224, UR6, RZ ;  /* 0x00000006e0ee7c25 */ /* 0x002fe2000f8e00ff */
[----:B------:R-:W-:Y:S01]  /*116c0*/  SHF.R.U32.HI R221, RZ, 0x1, R218 ;  /* 0x00000001ffdd7819 */ /* 0x000fe200000116da */
[----:B------:R-:W-:Y:S01]  /*116d0*/  UISETP.NE.AND UP0, UPT, UR6, URZ, UPT ;  /* 0x000000ff0600728c */ /* 0x000fe2000bf05270 */
[----:B------:R-:W-:Y:S01]  /*116e0*/  LOP3.LUT R219, R222, 0x3e00, RZ, 0xc0, !PT ;  /* 0x00003e00dedb7812 */ /* 0x000fe200078ec0ff */
[C---:B------:R-:W-:Y:S01]  /*116f0*/  IMAD.SHL.U32 R235, R238.reuse, 0x40, RZ ;  /* 0x00000040eeeb7824 */ /* 0x040fe200078e00ff */
[----:B------:R-:W-:Y:S01]  /*11700*/  LEA R30, P2, R238, R231, 0x7 ;  /* 0x000000e7ee1e7211 */ /* 0x000fe200078438ff */
[----:B------:R-:W-:Y:S01]  /*11710*/  IMAD R239, R225, UR6, R239 ;  /* 0x00000006e1ef7c24 */ /* 0x000fe2000f8e02ef */
[----:B------:R-:W-:Y:S01]  /*11720*/  LOP3.LUT R0, R221, 0x8, RZ, 0xc0, !PT ;  /* 0x00000008dd007812 */ /* 0x000fe200078ec0ff */
[----:B------:R-:W-:Y:S01]  /*11730*/  IMAD.SHL.U32 R240, R218, 0x8, RZ ;  /* 0x00000008daf07824 */ /* 0x000fe200078e00ff */
[----:B------:R-:W-:Y:S01]  /*11740*/  LEA R170, P1, R224, R235, 0x5 ;  /* 0x000000ebe0aa7211 */ /* 0x000fe200078228ff */
[----:B------:R-:W-:Y:S01]  /*11750*/  IMAD.SHL.U32 R220, R218, 0x4, RZ ;  /* 0x00000004dadc7824 */ /* 0x000fe200078e00ff */
[CCC-:B------:R-:W-:Y:S02]  /*11760*/  LEA.HI.X R31, R238.reuse, R230.reuse, R239.reuse, 0x7, P2 ;  /* 0x000000e6ee1f7211 */ /* 0x1c0fe400010f3cef */
[----:B------:R-:W-:Y:S02]  /*11770*/  SHF.L.U64.HI R235, R238, 0x6, R239 ;  /* 0x00000006eeeb7819 */ /* 0x000fe400000102ef */
[----:B------:R-:W-:Y:S02]  /*11780*/  LOP3.LUT R239, R240, 0x18, RZ, 0xc0, !PT ;  /* 0x00000018f0ef7812 */ /* 0x000fe400078ec0ff */
[----:B------:R-:W-:Y:S02]  /*11790*/  LEA.HI.X R235, R224, R235, R225, 0x5, P1 ;  /* 0x000000ebe0eb7211 */ /* 0x000fe400008f2ce1 */
[C---:B------:R-:W-:Y:S02]  /*117a0*/  LOP3.LUT R238, R239.reuse, 0x20, RZ, 0xfc, !PT ;  /* 0x00000020efee7812 */ /* 0x040fe400078efcff */
[----:B------:R-:W-:Y:S02]  /*117b0*/  LEA R26, P1, R170, R231, 0x1 ;  /* 0x000000e7aa1a7211 */ /* 0x000fe400078208ff */
[----:B------:R-:W-:Y:S01]  /*117c0*/  ISETP.GE.AND P4, PT, R238, UR7, PT ;  /* 0x00000007ee007c0c */ /* 0x000fe2000bf86270 */
[----:B------:R-:W-:Y:S01]  /*117d0*/  @!PT LDS RZ, [RZ] ;  /* 0x00000000fffff984 */ /* 0x000fe20000000800 */
[----:B------:R-:W-:Y:S01]  /*117e0*/  @!PT LDS RZ, [RZ] ;  /* 0x00000000fffff984 */ /* 0x000fe20000000800 */
[----:B------:R-:W-:Y:S01]  /*117f0*/  @!PT LDS RZ, [RZ] ;  /* 0x00000000fffff984 */ /* 0x000fe20000000800 */
[----:B------:R-:W-:Y:S01]  /*11800*/  @!P5 LDGSTS.E.BYPASS.LTC128B.128 [R234+0x9000], desc[UR24][R30.64] ;  /* 0x090000001eeadfae */ /* 0x000fe2000b981a18 */
[----:B------:R-:W-:Y:S02]  /*11810*/  LEA.HI.X R27, R170, R230, R235, 0x1, P1 ;  /* 0x000000e6aa1b7211 */ /* 0x000fe400008f0ceb */
[----:B------:R-:W-:Y:S03]  /*11820*/  LOP3.LUT R235, R239, 0x40, RZ, 0xfc, !PT ;  /* 0x00000040efeb7812 */ /* 0x000fe600078efcff */
[----:B------:R-:W-:Y:S01]  /*11830*/  @P5 STS.128 [R234+0x9000], RZ ;  /* 0x009000ffea005388 */ /* 0x000fe20000000c00 */
[----:B------:R-:W-:Y:S02]  /*11840*/  LOP3.LUT R3, R220, 0x18, RZ, 0xc0, !PT ;  /* 0x00000018dc037812 */ /* 0x000fe400078ec0ff */
[----:B------:R-:W-:Y:S02]  /*11850*/  ISETP.GE.AND P3, PT, R235, UR7, PT ;  /* 0x00000007eb007c0c */ /* 0x000fe4000bf66270 */
[--C-:B------:R-:W-:Y:S02]  /*11860*/  LOP3.LUT R3, R3, 0xc0, R216.reuse, 0xf8, !PT ;  /* 0x000000c003037812 */ /* 0x100fe400078ef8d8 */
[----:B------:R-:W-:Y:S01]  /*11870*/  LOP3.LUT R168, R219, 0x120, R216, 0xf8, !PT ;  /* 0x00000120dba87812 */ /* 0x000fe200078ef8d8 */
[----:B------:R-:W-:Y:S01]  /*11880*/  @!PT LDS RZ, [RZ] ;  /* 0x00000000fffff984 */ /* 0x000fe20000000800 */
[----:B------:R-:W-:Y:S01]  /*11890*/  @!PT LDS RZ, [RZ] ;  /* 0x00000000fffff984 */ /* 0x000fe20000000800 */
[----:B------:R-:W-:Y:S01]  /*118a0*/  @!PT LDS RZ, [RZ] ;  /* 0x00000000fffff984 */ /* 0x000fe20000000800 */
[----:B------:R-:W-:Y:S01]  /*118b0*/  @!P4 LDGSTS.E.BYPASS.LTC128B.128 [R234+0xa000], desc[UR24][R30.64+0x40] ;  /* 0x0a0000401eeacfae */ /* 0x000fe2000b981a18 */
[C---:B------:R-:W-:Y:S02]  /*118c0*/  LOP3.LUT R223, R3.reuse, R0, RZ, 0x3c, !PT ;  /* 0x0000000003df7212 */ /* 0x040fe400078e3cff */
[----:B------:R-:W-:Y:S03]  /*118d0*/  LOP3.LUT R164, R3, 0x8, R218, 0x78, !PT ;  /* 0x0000000803a47812 */ /* 0x000fe600078e78da */
[----:B------:R-:W-:Y:S01]  /*118e0*/  @P4 STS.128 [R234+0xa000], RZ ;  /* 0x00a000ffea004388 */ /* 0x000fe20000000c00 */
[----:B------:R-:W-:Y:S02]  /*118f0*/  LOP3.LUT R168, R168, R223, RZ, 0xfc, !PT ;  /* 0x000000dfa8a87212 */ /* 0x000fe400078efcff */
[----:B-----5:R-:W-:Y:S03]  /*11900*/  LOP3.LUT R164, R171, R164, RZ, 0xfc, !PT ;  /* 0x000000a4aba47212 */ /* 0x020fe600078efcff */
[----:B------:R-:W-:Y:S01]  /*11910*/  @!PT LDS RZ, [RZ] ;  /* 0x00000000fffff984 */ /* 0x000fe20000000800 */
[----:B------:R-:W-:Y:S01]  /*11920*/  @!PT LDS RZ, [RZ] ;  /* 0x00000000fffff984 */ /* 0x000fe20000000800 */
[----:B------:R-:W-:Y:S01]  /*11930*/  @!PT LDS RZ, [RZ] ;  /* 0x00000000fffff984 */ /* 0x000fe20000000800 */
[----:B------:R-:W-:Y:S01]  /*11940*/  @!P3 LDGSTS.E.BYPASS.LTC128B.128 [R234+0xb000], desc[UR24][R30.64+0x80] ;  /* 0x0b0000801eeabfae */ /* 0x000fe2000b981a18 */
[----:B------:R-:W-:Y:S02]  /*11950*/  LEA R168, R168, UR5, 0x1 ;  /* 0x00000005a8a87c11 */ /* 0x000fe4000f8e08ff */
[----:B------:R-:W-:Y:S03]  /*11960*/  LEA R164, R164, UR5, 0x1 ;  /* 0x00000005a4a47c11 */ /* 0x000fe6000f8e08ff */
[----:B------:R-:W-:Y:S01]  /*11970*/  @P3 STS.128 [R234+0xb000], RZ ;  /* 0x00b000ffea003388 */ /* 0x000fe20000000c00 */
[C---:B------:R-:W-:Y:S05]  /*11980*/  IMAD.IADD R2, R217.reuse, 0x1, R168 ;  /* 0x00000001d9027824 */ /* 0x040fea00078e02a8 */
[----:B------:R-:W-:Y:S01]  /*11990*/  @!PT LDS RZ, [RZ] ;  /* 0x00000000fffff984 */ /* 0x000fe20000000800 */
[----:B------:R-:W-:Y:S01]  /*119a0*/  @!PT LDS RZ, [RZ] ;  /* 0x00000000fffff984 */ /* 0x000fe20000000800 */
[----:B------:R-:W-:Y:S01]  /*119b0*/  @!PT LDS RZ, [RZ] ;  /* 0x00000000fffff984 */ /* 0x000fe20000000800 */
[----:B------:R-:W-:Y:S01]  /*119c0*/  @!P5 LDGSTS.E.BYPASS.LTC128B.128 [R234+0x9800], desc[UR24][R26.64] ;  /* 0x098000001aeadfae */ /* 0x000fe2000b981a18 */
[----:B------:R-:W-:Y:S05]  /*119d0*/  IMAD.IADD R0, R217, 0x1, R164 ;  /* 0x00000001d9007824 */ /* 0x000fea00078e02a4 */
[----:B------:R-:W-:Y:S06]  /*119e0*/  @P5 STS.128 [R234+0x9800], RZ ;  /* 0x009800ffea005388 */ /* 0x000fec0000000c00 */
[----:B------:R-:W-:Y:S01]  /*119f0*/  @!PT LDS RZ, [RZ] ;  /* 0x00000000fffff984 */ /* 0x000fe20000000800 */
[----:B------:R-:W-:Y:S01]  /*11a00*/  @!PT LDS RZ, [RZ] ;  /* 0x00000000fffff984 */ /* 0x000fe20000000800 */
[----:B------:R-:W-:Y:S01]  /*11a10*/  @!PT LDS RZ, [RZ] ;  /* 0x00000000fffff984 */ /* 0x000fe20000000800 */
[----:B------:R-:W-:Y:S06]  /*11a20*/  @!P4 LDGSTS.E.BYPASS.LTC128B.128 [R234+0xa800], desc[UR24][R26.64+0x40] ;  /* 0x0a8000401aeacfae */ /* 0x000fec000b981a18 */
[----:B------:R-:W-:Y:S06]  /*11a30*/  @P4 STS.128 [R234+0xa800], RZ ;  /* 0x00a800ffea004388 */ /* 0x000fec0000000c00 */
[----:B------:R-:W-:Y:S01]  /*11a40*/  @!PT LDS RZ, [RZ] ;  /* 0x00000000fffff984 */ /* 0x000fe20000000800 */
[----:B------:R-:W-:Y:S01]  /*11a50*/  @!PT LDS RZ, [RZ] ;  /* 0x00000000fffff984 */ /* 0x000fe20000000800 */
[----:B------:R-:W-:Y:S01]  /*11a60*/  @!PT LDS RZ, [RZ] ;  /* 0x00000000fffff984 */ /* 0x000fe20000000800 */
[----:B------:R1:W-:Y:S06]  /*11a70*/  @!P3 LDGSTS.E.BYPASS.LTC128B.128 [R234+0xb800], desc[UR24][R26.64+0x80] ;  /* 0x0b8000801aeabfae */ /* 0x0003ec000b981a18 */
[----:B------:R-:W-:Y:S06]  /*11a80*/  @P3 STS.128 [R234+0xb800], RZ ;  /* 0x00b800ffea003388 */ /* 0x000fec0000000c00 */
[----:B------:R-:W-:Y:S06]  /*11a90*/  LDSM.16.M88.4 R172, [R168] ;  /* 0x00000000a8ac783b */ /* 0x000fec0000000200 */
[----:B------:R-:W2:Y:S06]  /*11aa0*/  LDSM.16.M88.4 R176, [R164+0x6000] ;  /* 0x00600000a4b0783b */ /* 0x000eac0000000200 */
[----:B------:R-:W3:Y:S06]  /*11ab0*/  LDSM.16.M88.4 R180, [R168+0x1000] ;  /* 0x00100000a8b4783b */ /* 0x000eec0000000200 */
[----:B----4-:R-:W4:Y:S06]  /*11ac0*/  LDSM.16.M88.4 R184, [R164+0x6400] ;  /* 0x00640000a4b8783b */ /* 0x010f2c0000000200 */
[----:B------:R-:W0:Y:S06]  /*11ad0*/  LDGDEPBAR ;  /* 0x00000000000079af */ /* 0x000e2c0000000000 */
[----:B------:R-:W5:Y:S06]  /*11ae0*/  LDSM.16.M88.4 R188, [R164+0x6800] ;  /* 0x00680000a4bc783b */ /* 0x000f6c0000000200 */
[----:B------:R-:W5:Y:S06]  /*11af0*/  LDSM.16.M88.4 R192, [R164+0x6c00] ;  /* 0x006c0000a4c0783b */ /* 0x000f6c0000000200 */
[----:B------:R-:W-:Y:S01]  /*11b00*/  LDSM.16.M88.4 R196, [R2+0x1000] ;  /* 0x0010000002c4783b */ /* 0x000fe20000000200 */
[-C--:B--2---:R-:W-:Y:S05]  /*11b10*/  HMMA.16816.F32.BF16 R4, R172, R176.reuse, RZ ;  /* 0x000000b0ac04723c */ /* 0x084fea00000418ff */
[----:B------:R-:W-:Y:S06]  /*11b20*/  LDSM.16.M88.4 R200, [R0+0x6400] ;  /* 0x0064000000c8783b */ /* 0x000fec0000000200 */
[----:B------:R-:W-:Y:S01]  /*11b30*/  LDSM.16.M88.4 R204, [R0+0x6800] ;  /* 0x0068000000cc783b */ /* 0x000fe20000000200 */
[C---:B---3--:R-:W-:Y:S05]  /*11b40*/  HMMA.16816.F32.BF16 R8, R180.reuse, R176, RZ ;  /* 0x000000b0b408723c */ /* 0x048fea00000418ff */
[----:B------:R-:W-:Y:S03]  /*11b50*/  LDSM.16.M88.4 R208, [R164+0x7000] ;  /* 0x00700000a4d0783b */ /* 0x000fe60000000200 */
[-C--:B------:R-:W-:Y:S03]  /*11b60*/  HMMA.16816.F32.BF16 R12, R180, R178.reuse, RZ ;  /* 0x000000b2b40c723c */ /* 0x080fe600000418ff */
[----:B------:R-:W-:Y:S05]  /*11b70*/  LDSM.16.M88.4 R212, [R168+0x3000] ;  /* 0x00300000a8d4783b */ /* 0x000fea0000000200 */
[C---:B------:R-:W-:Y:S01]  /*11b80*/  HMMA.16816.F32.BF16 R16, R172.reuse, R178, RZ ;  /* 0x000000b2ac10723c */ /* 0x040fe200000418ff */
[----:B------:R-:W-:Y:S07]  /*11b90*/  LDSM.16.M88.4 R176, [R2] ;  /* 0x0000000002b0783b */ /* 0x000fee0000000200 */
[-C--:B----4-:R-:W-:Y:S08]  /*11ba0*/  HMMA.16816.F32.BF16 R20, R172, R184.reuse, RZ ;  /* 0x000000b8ac14723c */ /* 0x090ff000000418ff */
[C---:B-1----:R-:W-:Y:S08]  /*11bb0*/  HMMA.16816.F32.BF16 R24, R180.reuse, R184, RZ ;  /* 0x000000b8b418723c */ /* 0x042ff000000418ff */
[-C--:B------:R-:W-:Y:S08]  /*11bc0*/  HMMA.16816.F32.BF16 R28, R180, R186.reuse, RZ ;  /* 0x000000bab41c723c */ /* 0x080ff000000418ff */
[C---:B------:R-:W-:Y:S01]  /*11bd0*/  HMMA.16816.F32.BF16 R32, R172.reuse, R186, RZ ;  /* 0x000000baac20723c */ /* 0x040fe200000418ff */
[----:B------:R-:W1:Y:S07]  /*11be0*/  LDSM.16.M88.4 R184, [R0+0x6000] ;  /* 0x0060000000b8783b */ /* 0x000e6e0000000200 */
[-C--:B-----5:R-:W-:Y:S08]  /*11bf0*/  HMMA.16816.F32.BF16 R36, R172, R188.reuse, RZ ;  /* 0x000000bcac24723c */ /* 0x0a0ff000000418ff */
[C---:B------:R-:W-:Y:S08]  /*11c00*/  HMMA.16816.F32.BF16 R40, R180.reuse, R188, RZ ;  /* 0x000000bcb428723c */ /* 0x040ff000000418ff */
[-C--:B------:R-:W-:Y:S08]  /*11c10*/  HMMA.16816.F32.BF16 R44, R180, R190.reuse, RZ ;  /* 0x000000beb42c723c */ /* 0x080ff000000418ff */
[C---:B------:R-:W-:Y:S01]  /*11c20*/  HMMA.16816.F32.BF16 R48, R172.reuse, R190, RZ ;  /* 0x000000beac30723c */ /* 0x040fe200000418ff */
[----:B------:R-:W-:Y:S07]  /*11c30*/  LDSM.16.M88.4 R188, [R168+0x2000] ;  /* 0x00200000a8bc783b */ /* 0x000fee0000000200 */
[-C--:B------:R-:W-:Y:S08]  /*11c40*/  HMMA.16816.F32.BF16 R52, R172, R192.reuse, RZ ;  /* 0x000000c0ac34723c */ /* 0x080ff000000418ff */
[C---:B------:R-:W-:Y:S08]  /*11c50*/  HMMA.16816.F32.BF16 R56, R180.reuse, R192, RZ ;  /* 0x000000c0b438723c */ /* 0x040ff000000418ff */
[-C--:B------:R-:W-:Y:S01]  /*11c60*/  HMMA.16816.F32.BF16 R60, R180, R194.reuse, RZ ;  /* 0x000000c2b43c723c */ /* 0x080fe200000418ff */
[----:B------:R-:W2:Y:S07]  /*11c70*/  LDSM.16.M88.4 R180, [R0+0x6c00] ;  /* 0x006c000000b4783b */ /* 0x000eae0000000200 */
[----:B------:R-:W-:Y:S01]  /*11c80*/  HMMA.16816.F32.BF16 R64, R172, R194, RZ ;  /* 0x000000c2ac40723c */ /* 0x000fe200000418ff */
[----:B------:R-:W3:Y:S06]  /*11c90*/  LDSM.16.M88.4 R172, [R164+0x7400] ;  /* 0x00740000a4ac783b */ /* 0x000eec0000000200 */
[----:B------:R-:W-:Y:S01]  /*11ca0*/  LDSM.16.M88.4 R192, [R0+0x7000] ;  /* 0x0070000000c0783b */ /* 0x000fe20000000200 */
[-C--:B-1----:R-:W-:Y:S08]  /*11cb0*/  HMMA.16816.F32.BF16 R4, R176, R184.reuse, R4 ;  /* 0x000000b8b004723c */ /* 0x082ff00000041804 */
[C---:B------:R-:W-:Y:S08]  /*11cc0*/  HMMA.16816.F32.BF16 R8, R196.reuse, R184, R8 ;  /* 0x000000b8c408723c */ /* 0x040ff00000041808 */
[-C--:B------:R-:W-:Y:S08]  /*11cd0*/  HMMA.16816.F32.BF16 R12, R196, R186.reuse, R12 ;  /* 0x000000bac40c723c */ /* 0x080ff0000004180c */
[C---:B------:R-:W-:Y:S01]  /*11ce0*/  HMMA.16816.F32.BF16 R16, R176.reuse, R186, R16 ;  /* 0x000000bab010723c */ /* 0x040fe20000041810 */
[----:B------:R-:W1:Y:S07]  /*11cf0*/  LDSM.16.M88.4 R184, [R164+0x7800] ;  /* 0x00780000a4b8783b */ /* 0x000e6e0000000200 */
[-C--:B------:R-:W-:Y:S08]  /*11d00*/  HMMA.16816.F32.BF16 R20, R176, R200.reuse, R20 ;  /* 0x000000c8b014723c */ /* 0x080ff00000041814 */
        /* <DEDUP_REMOVED lines=14> */
[----:B------:R-:W2:Y:S06]  /*11df0*/  LDSM.16.M88.4 R176, [R164+0x7c00] ;  /* 0x007c0000a4b0783b */ /* 0x000eac0000000200 */
[----:B------:R-:W4:Y:S01]  /*11e00*/  LDSM.16.M88.4 R180, [R2+0x2000] ;  /* 0x0020000002b4783b */ /* 0x000f220000000200 */
[-C--:B------:R-:W-:Y:S08]  /*11e10*/  HMMA.16816.F32.BF16 R4, R188, R208.reuse, R4 ;  /* 0x000000d0bc04723c */ /* 0x080ff00000041804 */
[C---:B------:R-:W-:Y:S08]  /*11e20*/  HMMA.16816.F32.BF16 R8, R212.reuse, R208, R8 ;  /* 0x000000d0d408723c */ /* 0x040ff00000041808 */
[-C--:B------:R-:W-:Y:S08]  /*11e30*/  HMMA.16816.F32.BF16 R12, R212, R210.reuse, R12 ;  /* 0x000000d2d40c723c */ /* 0x080ff0000004180c */
[C---:B------:R-:W-:Y:S01]  /*11e40*/  HMMA.16816.F32.BF16 R16, R188.reuse, R210, R16 ;  /* 0x000000d2bc10723c */ /* 0x040fe20000041810 */
[----:B------:R-:W-:Y:S07]  /*11e50*/  LDSM.16.M88.4 R208, [R0+0x8400] ;  /* 0x0084000000d0783b */ /* 0x000fee0000000200 */
[-C--:B---3--:R-:W-:Y:S08]  /*11e60*/  HMMA.16816.F32.BF16 R20, R188, R172.reuse, R20 ;  /* 0x000000acbc14723c */ /* 0x088ff00000041814 */
[C---:B------:R-:W-:Y:S08]  /*11e70*/  HMMA.16816.F32.BF16 R24, R212.reuse, R172, R24 ;  /* 0x000000acd418723c */ /* 0x040ff00000041818 */
[-C--:B------:R-:W-:Y:S08]  /*11e80*/  HMMA.16816.F32.BF16 R28, R212, R174.reuse, R28 ;  /* 0x000000aed41c723c */ /* 0x080ff0000004181c */
[C---:B------:R-:W-:Y:S01]  /*11e90*/  HMMA.16816.F32.BF16 R32, R188.reuse, R174, R32 ;  /* 0x000000aebc20723c */ /* 0x040fe20000041820 */
[----:B------:R-:W3:Y:S07]  /*11ea0*/  LDSM.16.M88.4 R172, [R2+0x3000] ;  /* 0x0030000002ac783b */ /* 0x000eee0000000200 */
[-C--:B-1----:R-:W-:Y:S08]  /*11eb0*/  HMMA.16816.F32.BF16 R36, R188, R184.reuse, R36 ;  /* 0x000000b8bc24723c */ /* 0x082ff00000041824 */
[C---:B------:R-:W-:Y:S08]  /*11ec0*/  HMMA.16816.F32.BF16 R40, R212.reuse, R184, R40 ;  /* 0x000000b8d428723c */ /* 0x040ff00000041828 */
[-C--:B------:R-:W-:Y:S08]  /*11ed0*/  HMMA.16816.F32.BF16 R44, R212, R186.reuse, R44 ;  /* 0x000000bad42c723c */ /* 0x080ff0000004182c */
[C---:B------:R-:W-:Y:S01]  /*11ee0*/  HMMA.16816.F32.BF16 R48, R188.reuse, R186, R48 ;  /* 0x000000babc30723c */ /* 0x040fe20000041830 */
[----:B------:R-:W1:Y:S07]  /*11ef0*/  LDSM.16.M88.4 R184, [R0+0x7c00] ;  /* 0x007c000000b8783b */ /* 0x000e6e0000000200 */
[-C--:B--2---:R-:W-:Y:S08]  /*11f00*/  HMMA.16816.F32.BF16 R52, R188, R176.reuse, R52 ;  /* 0x000000b0bc34723c */ /* 0x084ff00000041834 */
[C---:B------:R-:W-:Y:S08]  /*11f10*/  HMMA.16816.F32.BF16 R56, R212.reuse, R176, R56 ;  /* 0x000000b0d438723c */ /* 0x040ff00000041838 */
[-C--:B------:R-:W-:Y:S01]  /*11f20*/  HMMA.16816.F32.BF16 R60, R212, R178.reuse, R60 ;  /* 0x000000b2d43c723c */ /* 0x080fe2000004183c */
[----:B------:R-:W-:Y:S07]  /*11f30*/  LDSM.16.M88.4 R212, [R0+0x8800] ;  /* 0x0088000000d4783b */ /* 0x000fee0000000200 */
[----:B------:R-:W-:Y:S01]  /*11f40*/  HMMA.16816.F32.BF16 R64, R188, R178, R64 ;  /* 0x000000b2bc40723c */ /* 0x000fe20000041840 */
[----:B------:R-:W-:Y:S06]  /*11f50*/  LDSM.16.M88.4 R176, [R168+0x4000] ;  /* 0x00400000a8b0783b */ /* 0x000fec0000000200 */
[----:B------:R-:W2:Y:S01]  /*11f60*/  LDSM.16.M88.4 R188, [R164+0x8000] ;  /* 0x00800000a4bc783b */ /* 0x000ea20000000200 */
[-C--:B----4-:R-:W-:Y:S08]  /*11f70*/  HMMA.16816.F32.BF16 R4, R180, R192.reuse, R4 ;  /* 0x000000c0b404723c */ /* 0x090ff00000041804 */
        /* <DEDUP_REMOVED lines=14> */
[-C--:B-1----:R-:W-:Y:S08]  /*12060*/  HMMA.16816.F32.BF16 R52, R180, R184.reuse, R52 ;  /* 0x000000b8b434723c */ /* 0x082ff00000041834 */
[C---:B------:R-:W-:Y:S08]  /*12070*/  HMMA.16816.F32.BF16 R56, R172.reuse, R184, R56 ;  /* 0x000000b8ac38723c */ /* 0x040ff00000041838 */
[-C--:B------:R-:W-:Y:S01]  /*12080*/  HMMA.16816.F32.BF16 R60, R172, R186.reuse, R60 ;  /* 0x000000baac3c723c */ /* 0x080fe2000004183c */
[----:B------:R-:W1:Y:S07]  /*12090*/  LDSM.16.M88.4 R172, [R164+0x8400] ;  /* 0x00840000a4ac783b */ /* 0x000e6e0000000200 */
[----:B------:R-:W-:Y:S01]  /*120a0*/  HMMA.16816.F32.BF16 R64, R180, R186, R64 ;  /* 0x000000bab440723c */ /* 0x000fe20000041840 */
[----:B------:R-:W3:Y:S06]  /*120b0*/  LDSM.16.M88.4 R180, [R164+0x8800] ;  /* 0x00880000a4b4783b */ /* 0x000eec0000000200 */
[----:B------:R-:W4:Y:S01]  /*120c0*/  LDSM.16.M88.4 R184, [R164+0x8c00] ;  /* 0x008c0000a4b8783b */ /* 0x000f220000000200 */
[-C--:B--2---:R-:W-:Y:S08]  /*120d0*/  HMMA.16816.F32.BF16 R4, R176, R188.reuse, R4 ;  /* 0x000000bcb004723c */ /* 0x084ff00000041804 */
[C---:B------:R-:W-:Y:S08]  /*120e0*/  HMMA.16816.F32.BF16 R8, R204.reuse, R188, R8 ;  /* 0x000000bccc08723c */ /* 0x040ff00000041808 */
[-C--:B------:R-:W-:Y:S08]  /*120f0*/  HMMA.16816.F32.BF16 R12, R204, R190.reuse, R12 ;  /* 0x000000becc0c723c */ /* 0x080ff0000004180c */
[C---:B------:R-:W-:Y:S01]  /*12100*/  HMMA.16816.F32.BF16 R16, R176.reuse, R190, R16 ;  /* 0x000000beb010723c */ /* 0x040fe20000041810 */
[----:B------:R-:W2:Y:S01]  /*12110*/  LDSM.16.M88.4 R188, [R0+0x8c00] ;  /* 0x008c000000bc783b */ /* 0x000ea20000000200 */
[----:B------:R-:W-:Y:S04]  /*12120*/  DEPBAR.LE SB0, 0x0 ;  /* 0x000080000000791a */ /* 0x000fe80000000000 */
[----:B------:R-:W-:Y:S02]  /*12130*/  BAR.SYNC.DEFER_BLOCKING 0x0 ;  /* 0x0000000000007b1d */ /* 0x000fe40000010000 */
[-C--:B-1----:R-:W-:Y:S08]  /*12140*/  HMMA.16816.F32.BF16 R20, R176, R172.reuse, R20 ;  /* 0x000000acb014723c */ /* 0x082ff00000041814 */
[C---:B------:R-:W-:Y:S08]  /*12150*/  HMMA.16816.F32.BF16 R24, R204.reuse, R172, R24 ;  /* 0x000000accc18723c */ /* 0x040ff00000041818 */
[-C--:B------:R-:W-:Y:S08]  /*12160*/  HMMA.16816.F32.BF16 R28, R204, R174.reuse, R28 ;  /* 0x000000aecc1c723c */ /* 0x080ff0000004181c */
[C---:B------:R-:W-:Y:S08]  /*12170*/  HMMA.16816.F32.BF16 R32, R176.reuse, R174, R32 ;  /* 0x000000aeb020723c */ /* 0x040ff00000041820 */
[-C--:B---3--:R-:W-:Y:S08]  /*12180*/  HMMA.16816.F32.BF16 R36, R176, R180.reuse, R36 ;  /* 0x000000b4b024723c */ /* 0x088ff00000041824 */
[C---:B------:R-:W-:Y:S08]  /*12190*/  HMMA.16816.F32.BF16 R40, R204.reuse, R180, R40 ;  /* 0x000000b4cc28723c */ /* 0x040ff00000041828 */
[-C--:B------:R-:W-:Y:S08]  /*121a0*/  HMMA.16816.F32.BF16 R44, R204, R182.reuse, R44 ;  /* 0x000000b6cc2c723c */ /* 0x080ff0000004182c */
[C---:B------:R-:W-:Y:S08]  /*121b0*/  HMMA.16816.F32.BF16 R48, R176.reuse, R182, R48 ;  /* 0x000000b6b030723c */ /* 0x040ff00000041830 */
[-C--:B----4-:R-:W-:Y:S08]  /*121c0*/  HMMA.16816.F32.BF16 R52, R176, R184.reuse, R52 ;  /* 0x000000b8b034723c */ /* 0x090ff00000041834 */
[C---:B------:R-:W-:Y:S08]  /*121d0*/  HMMA.16816.F32.BF16 R56, R204.reuse, R184, R56 ;  /* 0x000000b8cc38723c */ /* 0x040ff00000041838 */
[-C--:B------:R-:W-:Y:S08]  /*121e0*/  HMMA.16816.F32.BF16 R60, R204, R186.reuse, R60 ;  /* 0x000000bacc3c723c */ /* 0x080ff0000004183c */
[----:B------:R-:W-:Y:S08]  /*121f0*/  HMMA.16816.F32.BF16 R64, R176, R186, R64 ;  /* 0x000000bab040723c */ /* 0x000ff00000041840 */
[-C--:B------:R-:W-:Y:S08]  /*12200*/  HMMA.16816.F32.BF16 R4, R192, R196.reuse, R4 ;  /* 0x000000c4c004723c */ /* 0x080ff00000041804 */
[C---:B------:R-:W-:Y:S08]  /*12210*/  HMMA.16816.F32.BF16 R8, R200.reuse, R196, R8 ;  /* 0x000000c4c808723c */ /* 0x040ff00000041808 */
[-C--:B------:R-:W-:Y:S03]  /*12220*/  HMMA.16816.F32.BF16 R12, R200, R198.reuse, R12 ;  /* 0x000000c6c80c723c */ /* 0x080fe6000004180c */
[----:B------:R-:W-:Y:S02]  /*12230*/  FMNMX3.FTZ R205, R169, R4, R5, !PT ;  /* 0x00000004a9cd7276 */ /* 0x000fe40007810005 */
[----:B------:R-:W-:Y:S03]  /*12240*/  FMNMX3.FTZ R170, R166, R6, R7, !PT ;  /* 0x00000006a6aa7276 */ /* 0x000fe60007810007 */
        /* <DEDUP_REMOVED lines=9> */
[-C--:B--2---:R-:W-:Y:S08]  /*122e0*/  HMMA.16816.F32.BF16 R52, R192, R188.reuse, R52 ;  /* 0x000000bcc034723c */ /* 0x084ff00000041834 */
[C---:B------:R-:W-:Y:S08]  /*122f0*/  HMMA.16816.F32.BF16 R56, R200.reuse, R188, R56 ;  /* 0x000000bcc838723c */ /* 0x040ff00000041838 */
[-C--:B------:R-:W-:Y:S03]  /*12300*/  HMMA.16816.F32.BF16 R60, R200, R190.reuse, R60 ;  /* 0x000000bec83c723c */ /* 0x080fe6000004183c */
[----:B------:R-:W-:Y:S02]  /*12310*/  FMNMX3.FTZ R203, R205, R16, R17, !PT ;  /* 0x00000010cdcb7276 */ /* 0x000fe40007810011 */
[----:B------:R-:W-:Y:S02]  /*12320*/  FMNMX3.FTZ R202, R170, R18, R19, !PT ;  /* 0x00000012aaca7276 */ /* 0x000fe40007810013 */
[----:B------:R-:W-:Y:S01]  /*12330*/  FMNMX3.FTZ R170, R167, R8, R9, !PT ;  /* 0x00000008a7aa7276 */ /* 0x000fe20007810009 */
[----:B------:R-:W-:Y:S04]  /*12340*/  HMMA.16816.F32.BF16 R64, R192, R190, R64 ;  /* 0x000000bec040723c */ /* 0x000fe80000041840 */
[----:B------:R-:W-:Y:S02]  /*12350*/  FMNMX3.FTZ R203, R203, R20, R21, !PT ;  /* 0x00000014cbcb7276 */ /* 0x000fe40007810015 */
        /* <DEDUP_REMOVED lines=15> */
[----:B------:R-:W-:Y:S01]  /*12450*/  FMNMX3.FTZ R202, R202, R66, R67, !PT ;  /* 0x00000042caca7276 */ /* 0x000fe20007810043 */
[----:B------:R-:W-:Y:S06]  /*12460*/  BRA.U.ANY UP0, `(.L_x_395) ;  /* 0xffffffed00b07547 */ /* 0x000fec000b93ffff */
.L_x_394:
[----:B------:R-:W2:Y:S01]  /*12470*/  SHFL.BFLY PT, R164, R203, 0x2, 0x1f ;  /* 0x0c401f00cba47f89 */ /* 0x000ea200000e0000 */
[----:B-1----:R-:W-:Y:S01]  /*12480*/  FMNMX3.FTZ R2, R170, R56, R57, !PT ;  /* 0x00000038aa027276 */ /* 0x002fe20007810039 */
[----:B------:R-:W-:Y:S01]  /*12490*/  USHF.L.U32 UR8, UR6, 0x1, URZ ;  /* 0x0000000106087899 */ /* 0x000fe200080006ff */
[----:B------:R-:W-:Y:S05]  /*124a0*/  FMNMX3.FTZ R168, R165, R10, R11, !PT ;  /* 0x0000000aa5a87276 */ /* 0x000fea000781000b */
[----:B------:R-:W1:Y:S01]  /*124b0*/  SHFL.BFLY PT, R3, R202, 0x2, 0x1f ;  /* 0x0c401f00ca037f89 */ /* 0x000e6200000e0000 */
[----:B------:R-:W-:Y:S01]  /*124c0*/  FMNMX3.FTZ R177, R2, R60, R61, !PT ;  /* 0x0000003c02b17276 */ /* 0x000fe2000781003d */
[----:B------:R-:W-:Y:S01]  /*124d0*/  VIADD R178, R251, 0x76cf5d0a ;  /* 0x76cf5d0afbb27836 */ /* 0x000fe20000000000 */
[----:B------:R-:W-:Y:S05]  /*124e0*/  LOP3.LUT R184, R223, 0x120, R216, 0xf8, !PT ;  /* 0x00000120dfb87812 */ /* 0x000fea00078ef8d8 */
[----:B------:R3:W-:Y:S01]  /*124f0*/  STL [R1+0x10], R171 ;  /* 0x000010ab01007387 */ /* 0x0007e20000100800 */
[----:B------:R-:W-:Y:S01]  /*12500*/  LOP3.LUT R212, R249, UR8, R251, 0x96, !PT ;  /* 0x00000008f9d47c12 */ /* 0x000fe2000f8e96fb */
[C---:B------:R-:W-:Y:S01]  /*12510*/  VIADD R176, R251.reuse, 0x32370b8f ;  /* 0x32370b8ffbb07836 */ /* 0x040fe20000000000 */
[----:B------:R-:W-:Y:S01]  /*12520*/  LEA R184, R184, UR5, 0x1 ;  /* 0x00000005b8b87c11 */ /* 0x000fe2000f8e08ff */
[----:B------:R-:W4:Y:S01]  /*12530*/  SHFL.BFLY PT, R2, R177, 0x2, 0x1f ;  /* 0x0c401f00b1027f89 */ /* 0x000f2200000e0000 */
[----:B------:R-:W-:Y:S01]  /*12540*/  VIADD R216, R250, 0xdaa66d2b ;  /* 0xdaa66d2bfad87836 */ /* 0x000fe20000000000 */
[----:B------:R-:W4:Y:S01]  /*12550*/  LDC R191, c[0x0][0x4f8] ;  /* 0x00013e00ffbf7b82 */ /* 0x000f220000000800 */
[----:B------:R-:W-:Y:S01]  /*12560*/  IMAD.WIDE.U32 R212, R212, -0x326172a9, RZ ;  /* 0xcd9e8d57d4d47825 */ /* 0x000fe200078e00ff */
[C---:B------:R-:W-:Y:S01]  /*12570*/  IADD3 R218, PT, PT, R251.reuse, -0x56f99767, RZ ;  /* 0xa9066899fbda7810 */ /* 0x040fe20007ffe0ff */
[----:B------:R-:W-:Y:S02]  /*12580*/  UIADD3 UR8, UPT, UPT, UR8, 0x1, URZ ;  /* 0x0000000108087890 */ /* 0x000fe4000fffe0ff */
[----:B------:R-:W-:Y:S01]  /*12590*/  VIADD R222, R251, 0xed9eba14 ;  /* 0xed9eba14fbde7836 */ /* 0x000fe20000000000 */
[C---:B------:R-:W-:Y:S01]  /*125a0*/  LOP3.LUT R210, R213.reuse, R229, RZ, 0x3c, !PT ;  /* 0x000000e5d5d27212 */ /* 0x040fe200078e3cff */
[----:B------:R-:W-:Y:S01]  /*125b0*/  VIADD R223, R250, 0xb54cda56 ;  /* 0xb54cda56fadf7836 */ /* 0x000fe20000000000 */
[----:B------:R-:W-:Y:S01]  /*125c0*/  LOP3.LUT R172, R212, R228, RZ, 0x3c, !PT ;  /* 0x000000e4d4ac7212 */ /* 0x000fe200078e3cff */
[----:B------:R-:W-:Y:S01]  /*125d0*/  UISETP.NE.AND UP0, UPT, UR6, URZ, UPT ;  /* 0x000000ff0600728c */ /* 0x000fe2000bf05270 */
[----:B------:R-:W-:Y:S01]  /*125e0*/  LOP3.LUT R174, R213, R227, RZ, 0x3c, !PT ;  /* 0x000000e3d5ae7212 */ /* 0x000fe200078e3cff */
[----:B------:R-:W-:Y:S01]  /*125f0*/  IMAD.WIDE.U32 R210, R210, -0x2daee0ad, RZ ;  /* 0xd2511f53d2d27825 */ /* 0x000fe200078e00ff */
[----:B------:R-:W-:Y:S01]  /*12600*/  LOP3.LUT R212, R212, R226, RZ, 0x3c, !PT ;  /* 0x000000e2d4d47212 */ /* 0x000fe200078e3cff */
[----:B------:R-:W-:Y:S02]  /*12610*/  UIADD3 UR6, UPT, UPT, UR6, -0x1, URZ ;  /* 0xffffffff06067890 */ /* 0x000fe4000fffe0ff */
[----:B------:R-:W-:Y:S01]  /*12620*/  IMAD.WIDE.U32 R206, R174, -0x2daee0ad, RZ ;  /* 0xd2511f53aece7825 */ /* 0x000fe200078e00ff */
[----:B------:R-:W-:Y:S03]  /*12630*/  LOP3.LUT R174, R246, R178, R211, 0x96, !PT ;  /* 0x000000b2f6ae7212 */ /* 0x000fe600078e96d3 */
[----:B------:R-:W-:Y:S01]  /*12640*/  IMAD.WIDE.U32 R212, R212, -0x2daee0ad, RZ ;  /* 0xd2511f53d4d47825 */ /* 0x000fe200078e00ff */
[----:B---3--:R-:W-:Y:S04]  /*12650*/  IADD3 R171, PT, PT, R250, 0x78dde6e4, RZ ;  /* 0x78dde6e4faab7810 */ /* 0x008fe80007ffe0ff */
[----:B------:R-:W-:Y:S02]  /*12660*/  LOP3.LUT R206, R176, R206, R213, 0x96, !PT ;  /* 0x000000ceb0ce7212 */ /* 0x000fe400078e96d5 */
[----:B--2---:R-:W-:Y:S02]  /*12670*/  FMNMX.FTZ R170, R203, R164, !PT ;  /* 0x000000a4cbaa7209 */ /* 0x004fe40007810000 */
[----:B-1----:R-:W-:Y:S02]  /*12680*/  FMNMX.FTZ R0, R202, R3, !PT ;  /* 0x00000003ca007209 */ /* 0x002fe40007810000 */
[----:B----4-:R-:W-:Y:S01]  /*12690*/  FMNMX.FTZ R173, R177, R2, !PT ;  /* 0x00000002b1ad7209 */ /* 0x010fe20007810000 */
[----:B------:R-:W1:Y:S01]  /*126a0*/  SHFL.BFLY PT, R175, R170, 0x1, 0x1f ;  /* 0x0c201f00aaaf7f89 */ /* 0x000e6200000e0000 */
[----:B------:R-:W-:Y:S07]  /*126b0*/  LOP3.LUT R191, R191, 0xff, RZ, 0xc0, !PT ;  /* 0x000000ffbfbf7812 */ /* 0x000fee00078ec0ff */
[----:B------:R-:W2:Y:S01]  /*126c0*/  SHFL.BFLY PT, R3, R0, 0x1, 0x1f ;  /* 0x0c201f0000037f89 */ /* 0x000ea200000e0000 */
[----:B------:R-:W-:Y:S07]  /*126d0*/  LEA R191, R191, R191, 0x10 ;  /* 0x000000bfbfbf7211 */ /* 0x000fee00078e80ff */
[----:B------:R-:W3:Y:S01]  /*126e0*/  SHFL.BFLY PT, R2, R173, 0x1, 0x1f ;  /* 0x0c201f00ad027f89 */ /* 0x000ee200000e0000 */
[----:B-1----:R-:W-:Y:S01]  /*126f0*/  FMNMX.FTZ R164, R170, R175, !PT ;  /* 0x000000afaaa47209 */ /* 0x002fe20007810000 */
[----:B------:R-:W-:Y:S01]  /*12700*/  IMAD.WIDE.U32 R174, R174, -0x326172a9, RZ ;  /* 0xcd9e8d57aeae7825 */ /* 0x000fe200078e00ff */
[----:B--2---:R-:W-:Y:S03]  /*12710*/  FMNMX.FTZ R3, R0, R3, !PT ;  /* 0x0000000300037209 */ /* 0x004fe60007810000 */
[----:B------:R-:W-:Y:S01]  /*12720*/  FADD.FTZ R0, -R164, R169 ;  /* 0x000000a9a4007221 */ /* 0x000fe20000010100 */
[----:B------:R-:W-:Y:S01]  /*12730*/  FMNMX3.FTZ R169, R168, R14, R15, !PT ;  /* 0x0000000ea8a97276 */ /* 0x000fe2000781000f */
[----:B------:R-:W-:Y:S01]  /*12740*/  FMUL.FTZ R215, R164, UR4 ;  /* 0x00000004a4d77c20 */ /* 0x000fe20008410000 */
[----:B---3--:R-:W-:Y:S01]  /*12750*/  FMNMX.FTZ R2, R173, R2, !PT ;  /* 0x00000002ad027209 */ /* 0x008fe20007810000 */
[----:B------:R-:W-:Y:S01]  /*12760*/  FMUL.FTZ R168, R0, UR4 ;  /* 0x0000000400a87c20 */ /* 0x000fe20008410000 */
[----:B------:R-:W-:Y:S01]  /*12770*/  FMNMX3.FTZ R169, R169, R26, R27, !PT ;  /* 0x0000001aa9a97276 */ /* 0x000fe2000781001b */
[----:B------:R-:W-:Y:S01]  /*12780*/  FADD.FTZ R0, -R3, R166 ;  /* 0x000000a603007221 */ /* 0x000fe20000010100 */
[----:B------:R-:W-:Y:S01]  /*12790*/  FSETP.NEU.FTZ.AND P1, PT, R164, -INF , PT ;  /* 0xff800000a400780b */ /* 0x000fe20003f3d000 */
[----:B------:R-:W-:Y:S01]  /*127a0*/  IMAD.WIDE.U32 R172, R172, -0x2daee0ad, RZ ;  /* 0xd2511f53acac7825 */ /* 0x000fe200078e00ff */
[----:B------:R-:W-:Y:S01]  /*127b0*/  FMNMX3.FTZ R169, R169, R30, R31, !PT ;  /* 0x0000001ea9a97276 */ /* 0x000fe2000781001f */
[----:B------:R-:W-:Y:S02]  /*127c0*/  MUFU.EX2 R168, R168 ;  /* 0x000000a800a87308 */ /* 0x000fe40000000800 */
[----:B------:R-:W-:Y:S01]  /*127d0*/  FMUL.FTZ R170, R0, UR4 ;  /* 0x0000000400aa7c20 */ /* 0x000fe20008410000 */
[----:B------:R-:W-:Y:S01]  /*127e0*/  FADD.FTZ R0, -R2, R167 ;  /* 0x000000a702007221 */ /* 0x000fe20000010100 */
[----:B------:R-:W-:Y:S01]  /*127f0*/  FMNMX3.FTZ R169, R169, R42, R43, !PT ;  /* 0x0000002aa9a97276 */ /* 0x000fe2000781002b */
[----:B------:R-:W-:Y:S01]  /*12800*/  FMUL.FTZ R203, R3, UR4 ;  /* 0x0000000403cb7c20 */ /* 0x000fe20008410000 */
[----:B------:R-:W-:Y:S01]  /*12810*/  FSEL R215, R215, RZ, P1 ;  /* 0x000000ffd7d77208 */ /* 0x000fe20000800000 */
[----:B------:R-:W-:Y:S01]  /*12820*/  FMUL.FTZ R166, R0, UR4 ;  /* 0x0000000400a67c20 */ /* 0x000fe20008410000 */
[----:B------:R-:W-:Y:S02]  /*12830*/  FMNMX3.FTZ R169, R169, R46, R47, !PT ;  /* 0x0000002ea9a97276 */ /* 0x000fe4000781002f */
[----:B------:R1:W-:Y:S01]  /*12840*/  MUFU.EX2 R167, R170 ;  /* 0x000000aa00a77308 */ /* 0x0003e20000000800 */
[----:B------:R-:W-:Y:S01]  /*12850*/  LOP3.LUT R210, R176, R210, R173, 0x96, !PT ;  /* 0x000000d2b0d27212 */ /* 0x000fe200078e96ad */
[----:B------:R-:W-:Y:S01]  /*12860*/  FFMA.FTZ R185, R17, UR4, -R215 ;  /* 0x0000000411b97c23 */ /* 0x000fe200080108d7 */
[----:B------:R-:W-:Y:S01]  /*12870*/  FMNMX3.FTZ R169, R169, R58, R59, !PT ;  /* 0x0000003aa9a97276 */ /* 0x000fe2000781003b */
[----:B------:R-:W-:Y:S01]  /*12880*/  VIADD R17, R184, 0x9000 ;  /* 0x00009000b8117836 */ /* 0x000fe20000000000 */
[----:B------:R-:W-:Y:S01]  /*12890*/  FSETP.NEU.FTZ.AND P1, PT, R3, -INF , PT ;  /* 0xff8000000300780b */ /* 0x000fe20003f3d000 */
[----:B------:R-:W-:Y:S01]  /*128a0*/  FFMA.FTZ R192, R16, UR4, -R215 ;  /* 0x0000000410c07c23 */ /* 0x000fe200080108d7 */
[----:B------:R-:W-:Y:S01]  /*128b0*/  FMNMX3.FTZ R169, R169, R62, R63, !PT ;  /* 0x0000003ea9a97276 */ /* 0x000fe2000781003f */
[----:B------:R-:W-:Y:S01]  /*128c0*/  IMAD.WIDE.U32 R210, R210, -0x326172a9, RZ ;  /* 0xcd9e8d57d2d27825 */ /* 0x000fe200078e00ff */
[----:B------:R-:W-:Y:S01]  /*128d0*/  LOP3.LUT R16, R242, R178, R207, 0x96, !PT ;  /* 0x000000b2f2107212 */ /* 0x000fe200078e96cf */
[----:B------:R-:W-:Y:S01]  /*128e0*/  MUFU.EX2 R185, R185 ;  /* 0x000000b900b97308 */ /* 0x000fe20000000800 */
[----:B------:R-:W-:Y:S01]  /*128f0*/  FSEL R203, R203, RZ, P1 ;  /* 0x000000ffcbcb7208 */ /* 0x000fe20000800000 */
[----:B------:R-:W2:Y:S01]  /*12900*/  SHFL.BFLY PT, R0, R169, 0x2, 0x1f ;  /* 0x0c401f00a9007f89 */ /* 0x000ea200000e0000 */
[----:B------:R-:W-:Y:S01]  /*12910*/  IMAD.WIDE.U32 R206, R206, -0x326172a9, RZ ;  /* 0xcd9e8d57cece7825 */ /* 0x000fe200078e00ff */
[----:B------:R-:W-:Y:S03]  /*12920*/  LOP3.LUT R208, R171, R174, R211, 0x96, !PT ;  /* 0x000000aeabd07212 */ /* 0x000fe600078e96d3 */
[----:B------:R-:W-:Y:S01]  /*12930*/  FFMA.FTZ R186, R18, UR4, -R203 ;  /* 0x0000000412ba7c23 */ /* 0x000fe200080108cb */
[----:B-1----:R-:W-:Y:S01]  /*12940*/  IADD3 R170, PT, PT, R184, 0x9020, RZ ;  /* 0x00009020b8aa7810 */ /* 0x002fe20007ffe0ff */
[----:B------:R-:W-:Y:S01]  /*12950*/  @P0 VIADD R170, R17, 0xffffffe0 ;  /* 0xffffffe011aa0836 */ /* 0x000fe20000000000 */
[-C--:B------:R-:W-:Y:S01]  /*12960*/  LOP3.LUT R18, R244, R216.reuse, R175, 0x96, !PT ;  /* 0x000000d8f4127212 */ /* 0x080fe200078e96af */
[----:B------:R-:W-:Y:S04]  /*12970*/  IMAD.WIDE.U32 R204, R16, -0x326172a9, RZ ;  /* 0xcd9e8d5710cc7825 */ /* 0x000fe800078e00ff */
[----:B------:R-:W-:Y:S01]  /*12980*/  FFMA.FTZ R187, R19, UR4, -R203 ;  /* 0x0000000413bb7c23 */ /* 0x000fe200080108cb */
[----:B------:R-:W-:Y:S01]  /*12990*/  FSETP.NEU.FTZ.AND P1, PT, R2, -INF , PT ;  /* 0xff8000000200780b */ /* 0x000fe20003f3d000 */
[----:B------:R-:W-:Y:S01]  /*129a0*/  FFMA.FTZ R197, R4, UR4, -R215 ;  /* 0x0000000404c57c23 */ /* 0x000fe200080108d7 */
[----:B------:R-:W-:Y:S01]  /*129b0*/  IMAD.WIDE.U32 R174, R18, -0x2daee0ad, RZ ;  /* 0xd2511f5312ae7825 */ /* 0x000fe200078e00ff */
[----:B------:R-:W-:Y:S01]  /*129c0*/  LOP3.LUT R16, R236, R216, R205, 0x96, !PT ;  /* 0x000000d8ec107212 */ /* 0x000fe200078e96cd */
[----:B------:R-:W-:Y:S01]  /*129d0*/  MUFU.EX2 R186, R186 ;  /* 0x000000ba00ba7308 */ /* 0x000fe20000000800 */
[----:B------:R-:W-:Y:S01]  /*129e0*/  LOP3.LUT R204, R171, R204, R207, 0x96, !PT ;  /* 0x000000ccabcc7212 */ /* 0x000fe200078e96cf */
[----:B------:R-:W-:Y:S04]  /*129f0*/  IMAD.WIDE.U32 R208, R208, -0x2daee0ad, RZ ;  /* 0xd2511f53d0d07825 */ /* 0x000fe800078e00ff */
[----:B------:R-:W-:Y:S01]  /*12a00*/  FFMA.FTZ R193, R5, UR4, -R215 ;  /* 0x0000000405c17c23 */ /* 0x000fe200080108d7 */
[----:B------:R-:W-:Y:S01]  /*12a10*/  FMUL.FTZ R201, R2, UR4 ;  /* 0x0000000402c97c20 */ /* 0x000fe20008410000 */
[----:B------:R-:W-:Y:S01]  /*12a20*/  IMAD.WIDE.U32 R18, R16, -0x2daee0ad, RZ ;  /* 0xd2511f5310127825 */ /* 0x000fe200078e00ff */
[----:B------:R-:W-:Y:S01]  /*12a30*/  LOP3.LUT R4, R218, R174, R209, 0x96, !PT ;  /* 0x000000aeda047212 */ /* 0x000fe200078e96d1 */
[----:B------:R-:W1:Y:S01]  /*12a40*/  MUFU.EX2 R187, R187 ;  /* 0x000000bb00bb7308 */ /* 0x000e620000000800 */
[----:B------:R-:W-:Y:S01]  /*12a50*/  LOP3.LUT R5, R222, R172, R175, 0x96, !PT ;  /* 0x000000acde057212 */ /* 0x000fe200078e96af */
[----:B------:R-:W-:Y:S01]  /*12a60*/  IMAD.WIDE.U32 R204, R204, -0x2daee0ad, RZ ;  /* 0xd2511f53cccc7825 */ /* 0x000fe200078e00ff */
[----:B--2---:R-:W-:Y:S02]  /*12a70*/  FMNMX.FTZ R17, R169, R0, !PT ;  /* 0x00000000a9117209 */ /* 0x004fe40007810000 */
[----:B------:R-:W-:Y:S01]  /*12a80*/  LOP3.LUT R212, R222, R212, R19, 0x96, !PT ;  /* 0x000000d4ded47212 */ /* 0x000fe200078e9613 */
[----:B------:R-:W-:Y:S01]  /*12a90*/  FFMA.FTZ R194, R7, UR4, -R203 ;  /* 0x0000000407c27c23 */ /* 0x000fe200080108cb */
[----:B------:R-:W-:Y:S01]  /*12aa0*/  LOP3.LUT R172, R218, R18, R205, 0x96, !PT ;  /* 0x00000012daac7212 */ /* 0x000fe200078e96cd */
[----:B------:R-:W2:Y:S01]  /*12ab0*/  SHFL.BFLY PT, R0, R17, 0x1, 0x1f ;  /* 0x0c201f0011007f89 */ /* 0x000ea200000e0000 */
[----:B------:R-:W-:Y:S01]  /*12ac0*/  IMAD.WIDE.U32 R18, R4, -0x326172a9, RZ ;  /* 0xcd9e8d5704127825 */ /* 0x000fe200078e00ff */
[----:B------:R-:W-:Y:S01]  /*12ad0*/  FSEL R201, R201, RZ, P1 ;  /* 0x000000ffc9c97208 */ /* 0x000fe20000800000 */
[----:B------:R-:W3:Y:S02]  /*12ae0*/  MUFU.EX2 R192, R192 ;  /* 0x000000c000c07308 */ /* 0x000ee40000000800 */
[----:B------:R-:W-:Y:S01]  /*12af0*/  FFMA.FTZ R198, R6, UR4, -R203 ;  /* 0x0000000406c67c23 */ /* 0x000fe200080108cb */
[----:B------:R-:W-:Y:S01]  /*12b00*/  IMAD.WIDE.U32 R172, R172, -0x326172a9, RZ ;  /* 0xcd9e8d57acac7825 */ /* 0x000fe200078e00ff */
[C---:B------:R-:W-:Y:S02]  /*12b10*/  PRMT R7, R18.reuse, 0x7773, RZ ;  /* 0x0000777312077816 */ /* 0x040fe400000000ff */
[----:B------:R-:W-:Y:S01]  /*12b20*/  PRMT R4, R18, 0x7772, RZ ;  /* 0x0000777212047816 */ /* 0x000fe200000000ff */
[----:B------:R-:W-:Y:S01]  /*12b30*/  IMAD.WIDE.U32 R212, R212, -0x326172a9, RZ ;  /* 0xcd9e8d57d4d47825 */ /* 0x000fe200078e00ff */
[----:B------:R-:W-:Y:S02]  /*12b40*/  PRMT R174, R18, 0x7771, RZ ;  /* 0x0000777112ae7816 */ /* 0x000fe400000000ff */
[----:B------:R-:W-:Y:S01]  /*12b50*/  MUFU.EX2 R197, R197 ;  /* 0x000000c500c57308 */ /* 0x000fe20000000800 */
[----:B------:R-:W-:Y:S01]  /*12b60*/  PRMT R4, R4, 0x5410, R7 ;  /* 0x0000541004047816 */ /* 0x000fe20000000007 */
[----:B------:R-:W-:Y:S01]  /*12b70*/  IMAD.MOV.U32 R16, RZ, RZ, R18 ;  /* 0x000000ffff107224 */ /* 0x000fe200078e0012 */
[----:B------:R-:W-:Y:S01]  /*12b80*/  MOV R18, R172 ;  /* 0x000000ac00127202 */ /* 0x000fe20000000f00 */
[----:B------:R-:W-:Y:S01]  /*12b90*/  IMAD.WIDE.U32 R176, R5, -0x326172a9, RZ ;  /* 0xcd9e8d5705b07825 */ /* 0x000fe200078e00ff */
[----:B------:R-:W-:Y:S02]  /*12ba0*/  LOP3.LUT R6, R223, R212, R173, 0x96, !PT ;  /* 0x000000d4df067212 */ /* 0x000fe400078e96ad */
[----:B------:R-:W-:Y:S01]  /*12bb0*/  LOP3.LUT R7, R18, 0xff, RZ, 0xc0, !PT ;  /* 0x000000ff12077812 */ /* 0x000fe200078ec0ff */
[----:B------:R-:W-:Y:S01]  /*12bc0*/  IMAD.MOV.U32 R18, RZ, RZ, R176 ;  /* 0x000000ffff127224 */ /* 0x000fe200078e00b0 */
[----:B------:R-:W-:Y:S01]  /*12bd0*/  PRMT R182, R172, 0x7771, RZ ;  /* 0x00007771acb67816 */ /* 0x000fe200000000ff */
[--C-:B------:R-:W-:Y:S01]  /*12be0*/  FFMA.FTZ R199, R8, UR4, -R201.reuse ;  /* 0x0000000408c77c23 */ /* 0x100fe200080108c9 */
[----:B------:R-:W-:Y:S01]  /*12bf0*/  LOP3.LUT R4, R4, 0xff00ff, RZ, 0xc0, !PT ;  /* 0x00ff00ff04047812 */ /* 0x000fe200078ec0ff */
[--C-:B------:R-:W-:Y:S01]  /*12c00*/  FFMA.FTZ R195, R9, UR4, -R201.reuse ;  /* 0x0000000409c37c23 */ /* 0x100fe200080108c9 */
[----:B--2---:R-:W-:Y:S01]  /*12c10*/  FMNMX.FTZ R0, R17, R0, !PT ;  /* 0x0000000011007209 */ /* 0x004fe20007810000 */
[----:B------:R-:W2:Y:S01]  /*12c20*/  MUFU.EX2 R193, R193 ;  /* 0x000000c100c17308 */ /* 0x000ea20000000800 */
[----:B------:R-:W-:Y:S01]  /*12c30*/  LOP3.LUT R180, R6, 0xffff, RZ, 0xc0, !PT ;  /* 0x0000ffff06b47812 */ /* 0x000fe200078ec0ff */
[----:B------:R-:W-:Y:S01]  /*12c40*/  FFMA.FTZ R169, R12, UR4, -R201 ;  /* 0x000000040ca97c23 */ /* 0x000fe200080108c9 */
[C---:B------:R-:W-:Y:S01]  /*12c50*/  FSETP.NEU.FTZ.AND P1, PT, R0.reuse, -INF , PT ;  /* 0xff8000000000780b */ /* 0x040fe20003f3d000 */
[----:B------:R-:W-:Y:S01]  /*12c60*/  FMUL.FTZ R200, R0, UR4 ;  /* 0x0000000400c87c20 */ /* 0x000fe20008410000 */
[----:B------:R-:W-:Y:S01]  /*12c70*/  LOP3.LUT R5, R223, R176, R19, 0x96, !PT ;  /* 0x000000b0df057212 */ /* 0x000fe200078e9613 */
[----:B------:R-:W-:Y:S01]  /*12c80*/  IMAD.MOV.U32 R19, RZ, RZ, R177 ;  /* 0x000000ffff137224 */ /* 0x000fe200078e00b1 */
[----:B------:R-:W-:Y:S01]  /*12c90*/  PRMT R182, R7, 0x5410, R182 ;  /* 0x0000541007b67816 */ /* 0x000fe200000000b6 */
[----:B------:R-:W4:Y:S01]  /*12ca0*/  LDSM.16.MT88.4 R176, [R184+0x9000] ;  /* 0x00900000b8b0783b */ /* 0x000f220000004200 */
[----:B------:R-:W-:Y:S01]  /*12cb0*/  FSEL R200, R200, RZ, P1 ;  /* 0x000000ffc8c87208 */ /* 0x000fe20000800000 */
[----:B------:R-:W-:Y:S01]  /*12cc0*/  MUFU.EX2 R198, R198 ;  /* 0x000000c600c67308 */ /* 0x000fe20000000800 */
[--C-:B------:R-:W-:Y:S01]  /*12cd0*/  HSET2.LE.AND R175, R4, R191.reuse, PT ;  /* 0x000000bf04af7233 */ /* 0x100fe20003803000 */
[----:B------:R-:W-:Y:S01]  /*12ce0*/  FFMA.FTZ R188, R13, UR4, -R201 ;  /* 0x000000040dbc7c23 */ /* 0x000fe200080108c9 */
[----:B------:R-:W-:Y:S01]  /*12cf0*/  LOP3.LUT R7, R6, 0xff, RZ, 0xc0, !PT ;  /* 0x000000ff06077812 */ /* 0x000fe200078ec0ff */
[--C-:B------:R-:W-:Y:S01]  /*12d00*/  FFMA.FTZ R196, R11, UR4, -R200.reuse ;  /* 0x000000040bc47c23 */ /* 0x100fe200080108c8 */
[----:B------:R-:W-:Y:S01]  /*12d10*/  LOP3.LUT R11, R16, 0xff, RZ, 0xc0, !PT ;  /* 0x000000ff100b7812 */ /* 0x000fe200078ec0ff */
[----:B------:R-:W-:Y:S01]  /*12d20*/  FFMA.FTZ R202, R10, UR4, -R200 ;  /* 0x000000040aca7c23 */ /* 0x000fe200080108c8 */
[----:B------:R-:W-:Y:S03]  /*12d30*/  SHF.R.U32.HI R180, RZ, 0x8, R180 ;  /* 0x00000008ffb47819 */ /* 0x000fe600000116b4 */
[----:B------:R-:W4:Y:S01]  /*12d40*/  MUFU.EX2 R194, R194 ;  /* 0x000000c200c27308 */ /* 0x000f220000000800 */
[----:B------:R-:W-:Y:S01]  /*12d50*/  PRMT R174, R11, 0x5410, R174 ;  /* 0x000054100bae7816 */ /* 0x000fe200000000ae */
[--C-:B------:R-:W-:Y:S01]  /*12d60*/  FFMA.FTZ R189, R14, UR4, -R200.reuse ;  /* 0x000000040ebd7c23 */ /* 0x100fe200080108c8 */
[----:B-1----:R-:W-:Y:S01]  /*12d70*/  F2FP.BF16.F32.PACK_AB R4, R187, R186 ;  /* 0x000000babb04723e */ /* 0x002fe200000010ff */
[----:B------:R-:W-:Y:S01]  /*12d80*/  FFMA.FTZ R190, R15, UR4, -R200 ;  /* 0x000000040fbe7c23 */ /* 0x000fe200080108c8 */
[----:B------:R-:W-:Y:S01]  /*12d90*/  PRMT R16, R5, 0x7632, R16 ;  /* 0x0000763205107816 */ /* 0x000fe20000000010 */
[C---:B------:R-:W-:Y:S01]  /*12da0*/  FMUL.FTZ R68, R168.reuse, R68 ;  /* 0x00000044a8447220 */ /* 0x040fe20000410000 */
[--C-:B------:R-:W-:Y:S03]  /*12db0*/  HSET2.LE.AND R174, R174, R191.reuse, PT ;  /* 0x000000bfaeae7233 */ /* 0x100fe60003803000 */
[----:B------:R-:W-:Y:S01]  /*12dc0*/  MUFU.EX2 R199, R199 ;  /* 0x000000c700c77308 */ /* 0x000fe20000000800 */
[----:B------:R-:W-:Y:S01]  /*12dd0*/  PRMT R180, R7, 0x5410, R180 ;  /* 0x0000541007b47816 */ /* 0x000fe200000000b4 */
[----:B------:R-:W-:Y:S01]  /*12de0*/  FMUL.FTZ R69, R168, R69 ;  /* 0x00000045a8457220 */ /* 0x000fe20000410000 */
[----:B------:R-:W-:Y:S01]  /*12df0*/  PRMT R17, R172, 0x7773, RZ ;  /* 0x00007773ac117816 */ /* 0x000fe200000000ff */
[----:B------:R-:W-:Y:S01]  /*12e00*/  FMUL.FTZ R70, R167, R70 ;  /* 0x00000046a7467220 */ /* 0x000fe20000410000 */
[----:B------:R-:W-:Y:S01]  /*12e10*/  LOP3.LUT R175, R4, R175, RZ, 0xc0, !PT ;  /* 0x000000af04af7212 */ /* 0x000fe200078ec0ff */
[----:B------:R-:W-:Y:S01]  /*12e20*/  FADD.FTZ R4, -R0, R165 ;  /* 0x000000a500047221 */ /* 0x000fe20000010100 */
[----:B------:R-:W-:Y:S03]  /*12e30*/  PRMT R8, R172, 0x7772, RZ ;  /* 0x00007772ac087816 */ /* 0x000fe600000000ff */
[----:B------:R-:W1:Y:S01]  /*12e40*/  MUFU.EX2 R195, R195 ;  /* 0x000000c300c37308 */ /* 0x000e620000000800 */
[----:B---3--:R-:W-:Y:S01]  /*12e50*/  F2FP.BF16.F32.PACK_AB R7, R185, R192 ;  /* 0x000000c0b907723e */ /* 0x008fe200000010ff */
[----:B------:R-:W-:Y:S01]  /*12e60*/  FMUL.FTZ R71, R167, R71 ;  /* 0x00000047a7477220 */ /* 0x000fe20000410000 */
[C---:B------:R-:W-:Y:S01]  /*12e70*/  LOP3.LUT R9, R5.reuse, 0xffff, RZ, 0xc0, !PT ;  /* 0x0000ffff05097812 */ /* 0x040fe200078ec0ff */
[C---:B------:R-:W-:Y:S01]  /*12e80*/  FMUL.FTZ R80, R168.reuse, R80 ;  /* 0x00000050a8507220 */ /* 0x040fe20000410000 */
[----:B------:R-:W-:Y:S01]  /*12e90*/  LOP3.LUT R172, R5, 0xff, RZ, 0xc0, !PT ;  /* 0x000000ff05ac7812 */ /* 0x000fe200078ec0ff */
[----:B------:R-:W-:Y:S01]  /*12ea0*/  FMUL.FTZ R81, R168, R81 ;  /* 0x00000051a8517220 */ /* 0x000fe20000410000 */
[----:B------:R-:W-:Y:S03]  /*12eb0*/  SHF.R.U32.HI R10, RZ, 0x18, R5 ;  /* 0x00000018ff0a7819 */ /* 0x000fe60000011605 */
[----:B------:R-:W-:Y:S01]  /*12ec0*/  MUFU.EX2 R202, R202 ;  /* 0x000000ca00ca7308 */ /* 0x000fe20000000800 */
[----:B------:R-:W-:Y:S01]  /*12ed0*/  LOP3.LUT R5, R16, 0xff, RZ, 0xc0, !PT ;  /* 0x000000ff10057812 */ /* 0x000fe200078ec0ff */
[----:B------:R-:W-:Y:S01]  /*12ee0*/  FMUL.FTZ R16, R168, R148 ;  /* 0x00000094a8107220 */ /* 0x000fe20000410000 */
[----:B------:R-:W-:Y:S01]  /*12ef0*/  LOP3.LUT R174, R7, R174, RZ, 0xc0, !PT ;  /* 0x000000ae07ae7212 */ /* 0x000fe200078ec0ff */
[----:B------:R-:W-:Y:S01]  /*12f00*/  FMUL.FTZ R7, R4, UR4 ;  /* 0x0000000404077c20 */ /* 0x000fe20008410000 */
[----:B------:R-:W-:Y:S01]  /*12f10*/  PRMT R10, R5, 0x5410, R10 ;  /* 0x00005410050a7816 */ /* 0x000fe2000000000a */
[C---:B------:R-:W-:Y:S01]  /*12f20*/  FMUL.FTZ R82, R167.reuse, R82 ;  /* 0x00000052a7527220 */ /* 0x040fe20000410000 */
[----:B------:R-:W-:Y:S03]  /*12f30*/  SHF.R.U32.HI R9, RZ, 0x8, R9 ;  /* 0x00000008ff097819 */ /* 0x000fe60000011609 */
[----:B------:R-:W3:Y:S01]  /*12f40*/  MUFU.EX2 R196, R196 ;  /* 0x000000c400c47308 */ /* 0x000ee20000000800 */
[----:B------:R-:W-:Y:S01]  /*12f50*/  PRMT R5, R6, 0x7632, R5 ;  /* 0x0000763206057816 */ /* 0x000fe20000000005 */
[----:B------:R-:W-:Y:S01]  /*12f60*/  FMUL.FTZ R83, R167, R83 ;  /* 0x00000053a7537220 */ /* 0x000fe20000410000 */
[----:B------:R-:W-:Y:S01]  /*12f70*/  PRMT R172, R172, 0x5410, R9 ;  /* 0x00005410acac7816 */ /* 0x000fe20000000009 */
[C---:B------:R-:W-:Y:S01]  /*12f80*/  FMUL.FTZ R84, R168.reuse, R84 ;  /* 0x00000054a8547220 */ /* 0x040fe20000410000 */
[----:B------:R-:W-:Y:S01]  /*12f90*/  SHF.R.U32.HI R6, RZ, 0x18, R6 ;  /* 0x00000018ff067819 */ /* 0x000fe20000011606 */
[C---:B------:R-:W-:Y:S01]  /*12fa0*/  FMUL.FTZ R85, R168.reuse, R85 ;  /* 0x00000055a8557220 */ /* 0x040fe20000410000 */
[----:B------:R-:W-:Y:S03]  /*12fb0*/  LOP3.LUT R5, R5, 0xff, RZ, 0xc0, !PT ;  /* 0x000000ff05057812 */ /* 0x000fe600078ec0ff */
[----:B------:R3:W3:Y:S01]  /*12fc0*/  MUFU.EX2 R165, R7 ;  /* 0x0000000700a57308 */ /* 0x0006e20000000800 */
[--C-:B------:R-:W-:Y:S01]  /*12fd0*/  HSET2.LE.AND R172, R172, R191.reuse, PT ;  /* 0x000000bfacac7233 */ /* 0x100fe20003803000 */
[----:B------:R-:W-:Y:S01]  /*12fe0*/  FMUL.FTZ R86, R167, R86 ;  /* 0x00000056a7567220 */ /* 0x000fe20000410000 */
[----:B------:R-:W-:Y:S01]  /*12ff0*/  PRMT R6, R5, 0x5410, R6 ;  /* 0x0000541005067816 */ /* 0x000fe20000000006 */
[----:B------:R-:W-:Y:S01]  /*13000*/  FMUL.FTZ R87, R167, R87 ;  /* 0x00000057a7577220 */ /* 0x000fe20000410000 */
[----:B--2---:R-:W-:Y:S01]  /*13010*/  F2FP.BF16.F32.PACK_AB R5, R193, R197 ;  /* 0x000000c5c105723e */ /* 0x004fe200000010ff */
[C---:B------:R-:W-:Y:S01]  /*13020*/  FMUL.FTZ R96, R168.reuse, R96 ;  /* 0x00000060a8607220 */ /* 0x040fe20000410000 */
[--C-:B------:R-:W-:Y:S03]  /*13030*/  HSET2.LE.AND R173, R10, R191.reuse, PT ;  /* 0x000000bf0aad7233 */ /* 0x100fe60003803000 */
[----:B------:R-:W-:Y:S01]  /*13040*/  MUFU.EX2 R169, R169 ;  /* 0x000000a900a97308 */ /* 0x000fe20000000800 */
[----:B------:R-:W-:Y:S01]  /*13050*/  LOP3.LUT R172, R5, R172, RZ, 0xc0, !PT ;  /* 0x000000ac05ac7212 */ /* 0x000fe200078ec0ff */
[----:B------:R-:W-:Y:S01]  /*13060*/  FMUL.FTZ R97, R168, R97 ;  /* 0x00000061a8617220 */ /* 0x000fe20000410000 */
[--C-:B------:R-:W-:Y:S01]  /*13070*/  HSET2.LE.AND R180, R180, R191.reuse, PT ;  /* 0x000000bfb4b47233 */ /* 0x100fe20003803000 */
[C---:B------:R-:W-:Y:S01]  /*13080*/  FMUL.FTZ R98, R167.reuse, R98 ;  /* 0x00000062a7627220 */ /* 0x040fe20000410000 */
[--C-:B------:R-:W-:Y:S01]  /*13090*/  HSET2.LE.AND R181, R6, R191.reuse, PT ;  /* 0x000000bf06b57233 */ /* 0x100fe20003803000 */
[----:B------:R-:W-:Y:S01]  /*130a0*/  FMUL.FTZ R99, R167, R99 ;  /* 0x00000063a7637220 */ /* 0x000fe20000410000 */
[----:B----4-:R-:W-:Y:S03]  /*130b0*/  F2FP.BF16.F32.PACK_AB R6, R194, R198 ;  /* 0x000000c6c206723e */ /* 0x010fe600000010ff */
[----:B------:R-:W2:Y:S01]  /*130c0*/  MUFU.EX2 R188, R188 ;  /* 0x000000bc00bc7308 */ /* 0x000ea20000000800 */
[----:B-1----:R-:W-:Y:S01]  /*130d0*/  F2FP.BF16.F32.PACK_AB R5, R195, R199 ;  /* 0x000000c7c305723e */ /* 0x002fe200000010ff */
[----:B---3--:R-:W-:Y:S01]  /*130e0*/  FMUL.FTZ R7, R167, R163 ;  /* 0x000000a3a7077220 */ /* 0x008fe20000410000 */
[----:B------:R-:W-:Y:S01]  /*130f0*/  F2FP.BF16.F32.PACK_AB R4, R196, R202 ;  /* 0x000000cac404723e */ /* 0x000fe200000010ff */
[C---:B------:R-:W-:Y:S01]  /*13100*/  FMUL.FTZ R10, R165.reuse, R158 ;  /* 0x0000009ea50a7220 */ /* 0x040fe20000410000 */
[----:B------:R-:W-:Y:S01]  /*13110*/  PRMT R8, R8, 0x5410, R17 ;  /* 0x0000541008087816 */ /* 0x000fe20000000011 */
[----:B------:R-:W-:Y:S01]  /*13120*/  FMUL.FTZ R11, R165, R159 ;  /* 0x0000009fa50b7220 */ /* 0x000fe20000410000 */
[----:B------:R-:W-:Y:S03]  /*13130*/  LOP3.LUT R173, R6, R173, RZ, 0xc0, !PT ;  /* 0x000000ad06ad7212 */ /* 0x000fe600078ec0ff */
[----:B------:R-:W-:Y:S01]  /*13140*/  MUFU.EX2 R189, R189 ;  /* 0x000000bd00bd7308 */ /* 0x000fe20000000800 */
[----:B------:R-:W-:Y:S01]  /*13150*/  LOP3.LUT R180, R5, R180, RZ, 0xc0, !PT ;  /* 0x000000b405b47212 */ /* 0x000fe200078ec0ff */
[----:B------:R-:W-:Y:S01]  /*13160*/  FMUL.FTZ R5, R168, R161 ;  /* 0x000000a1a8057220 */ /* 0x000fe20000410000 */
[----:B------:R-:W-:Y:S01]  /*13170*/  LOP3.LUT R181, R4, R181, RZ, 0xc0, !PT ;  /* 0x000000b504b57212 */ /* 0x000fe200078ec0ff */
[----:B------:R-:W-:Y:S01]  /*13180*/  FMUL.FTZ R4, R168, R160 ;  /* 0x000000a0a8047220 */ /* 0x000fe20000410000 */
[----:B------:R-:W-:Y:S01]  /*13190*/  FMUL.FTZ R6, R167, R162 ;  /* 0x000000a2a7067220 */ /* 0x000fe20000410000 */
[----:B------:R-:W-:Y:S01]  /*131a0*/  LOP3.LUT R8, R8, 0xff00ff, RZ, 0xc0, !PT ;  /* 0x00ff00ff08087812 */ /* 0x000fe200078ec0ff */
[----:B------:R-:W1:Y:S03]  /*131b0*/  LDSM.16.MT88.4 R160, [R170] ;  /* 0x00000000aaa0783b */ /* 0x000e660000004200 */
[----:B------:R-:W3:Y:S01]  /*131c0*/  MUFU.EX2 R190, R190 ;  /* 0x000000be00be7308 */ /* 0x000ee20000000800 */
[--C-:B------:R-:W-:Y:S01]  /*131d0*/  HSET2.LE.AND R182, R182, R191.reuse, PT ;  /* 0x000000bfb6b67233 */ /* 0x100fe20003803000 */
[C---:B------:R-:W-:Y:S01]  /*131e0*/  FMUL.FTZ R14, R165.reuse, R154 ;  /* 0x0000009aa50e7220 */ /* 0x040fe20000410000 */
[--C-:B------:R-:W-:Y:S01]  /*131f0*/  HSET2.LE.AND R183, R8, R191.reuse, PT ;  /* 0x000000bf08b77233 */ /* 0x100fe20003803000 */
[-C--:B------:R-:W-:Y:S06]  /*13200*/  HMMA.16816.F32.BF16 R4, R172, R176.reuse, R4 ;  /* 0x000000b0ac04723c */ /* 0x080fec0000041804 */
[----:B------:R-:W4:Y:S01]  /*13210*/  MUFU.EX2 R166, R166 ;  /* 0x000000a600a67308 */ /* 0x000f220000000800 */
[----:B--2---:R-:W-:Y:S01]  /*13220*/  F2FP.BF16.F32.PACK_AB R9, R188, R169 ;  /* 0x000000a9bc09723e */ /* 0x004fe200000010ff */
[C---:B------:R-:W-:Y:S01]  /*13230*/  FMUL.FTZ R15, R165.reuse, R155 ;  /* 0x0000009ba50f7220 */ /* 0x040fe20000410000 */
[----:B------:R-:W-:Y:S01]  /*13240*/  FMUL.FTZ R17, R168, R149 ;  /* 0x00000095a8117220 */ /* 0x000fe20000410000 */
[----:B------:R-:W-:Y:S01]  /*13250*/  FMUL.FTZ R74, R165, R74 ;  /* 0x0000004aa54a7220 */ /* 0x000fe20000410000 */
[----:B------:R-:W-:Y:S01]  /*13260*/  LOP3.LUT R182, R9, R182, RZ, 0xc0, !PT ;  /* 0x000000b609b67212 */ /* 0x000fe200078ec0ff */
[C---:B------:R-:W-:Y:S01]  /*13270*/  FMUL.FTZ R75, R165.reuse, R75 ;  /* 0x0000004ba54b7220 */ /* 0x040fe20000410000 */
[C---:B------:R-:W-:Y:S01]  /*13280*/  FMUL.FTZ R78, R165.reuse, R78 ;  /* 0x0000004ea54e7220 */ /* 0x040fe20000410000 */
[C---:B------:R-:W-:Y:S01]  /*13290*/  FMUL.FTZ R79, R165.reuse, R79 ;  /* 0x0000004fa54f7220 */ /* 0x040fe20000410000 */
[----:B---3--:R-:W-:Y:S01]  /*132a0*/  F2FP.BF16.F32.PACK_AB R8, R190, R189 ;  /* 0x000000bdbe08723e */ /* 0x008fe200000010ff */
[C---:B------:R-:W-:Y:S01]  /*132b0*/  FMUL.FTZ R90, R165.reuse, R90 ;  /* 0x0000005aa55a7220 */ /* 0x040fe20000410000 */
[C---:B------:R-:W-:Y:S01]  /*132c0*/  FMUL.FTZ R91, R165.reuse, R91 ;  /* 0x0000005ba55b7220 */ /* 0x040fe20000410000 */
[C---:B------:R-:W-:Y:S01]  /*132d0*/  FMUL.FTZ R94, R165.reuse, R94 ;  /* 0x0000005ea55e7220 */ /* 0x040fe20000410000 */
[----:B------:R-:W-:Y:S01]  /*132e0*/  LOP3.LUT R183, R8, R183, RZ, 0xc0, !PT ;  /* 0x000000b708b77212 */ /* 0x000fe200078ec0ff */
[----:B------:R-:W-:Y:S01]  /*132f0*/  FMUL.FTZ R95, R165, R95 ;  /* 0x0000005fa55f7220 */ /* 0x000fe20000410000 */
[C---:B------:R-:W-:Y:S01]  /*13300*/  FMUL.FTZ R100, R168.reuse, R100 ;  /* 0x00000064a8647220 */ /* 0x040fe20000410000 */
[----:B------:R-:W-:Y:S01]  /*13310*/  FMUL.FTZ R101, R168, R101 ;  /* 0x00000065a8657220 */ /* 0x000fe20000410000 */
[C---:B----4-:R-:W-:Y:S01]  /*13320*/  FMUL.FTZ R8, R166.reuse, R156 ;  /* 0x0000009ca6087220 */ /* 0x050fe20000410000 */
[C---:B------:R-:W-:Y:S01]  /*13330*/  FMUL.FTZ R9, R166.reuse, R157 ;  /* 0x0000009da6097220 */ /* 0x040fe20000410000 */
[C---:B------:R-:W-:Y:S01]  /*13340*/  FMUL.FTZ R12, R166.reuse, R152 ;  /* 0x00000098a60c7220 */ /* 0x040fe20000410000 */
[----:B------:R-:W-:Y:S01]  /*13350*/  FMUL.FTZ R13, R166, R153 ;  /* 0x00000099a60d7220 */ /* 0x000fe20000410000 */
[--C-:B------:R-:W-:Y:S01]  /*13360*/  FFMA.FTZ R42, R42, UR4, -R200.reuse ;  /* 0x000000042a2a7c23 */ /* 0x100fe200080108c8 */
[----:B------:R-:W-:Y:S01]  /*13370*/  LDSM.16.MT88.4 R152, [R170+0x1000] ;  /* 0x00100000aa98783b */ /* 0x000fe20000004200 */
[----:B------:R-:W-:Y:S01]  /*13380*/  FFMA.FTZ R43, R43, UR4, -R200 ;  /* 0x000000042b2b7c23 */ /* 0x000fe200080108c8 */
[----:B------:R-:W-:Y:S01]  /*13390*/  FFMA.FTZ R41, R41, UR4, -R201 ;  /* 0x0000000429297c23 */ /* 0x000fe200080108c9 */
[C---:B------:R-:W-:Y:S04]  /*133a0*/  HMMA.16816.F32.BF16 R8, R180.reuse, R176, R8 ;  /* 0x000000b0b408723c */ /* 0x040fe80000041808 */
[----:B------:R-:W-:Y:S02]  /*133b0*/  IMAD.MOV.U32 R156, RZ, RZ, R18 ;  /* 0x000000ffff9c7224 */ /* 0x000fe400078e0012 */
[C---:B------:R-:W-:Y:S01]  /*133c0*/  FMUL.FTZ R18, R167.reuse, R150 ;  /* 0x00000096a7127220 */ /* 0x040fe20000410000 */
[----:B------:R-:W-:Y:S02]  /*133d0*/  IMAD.MOV.U32 R157, RZ, RZ, R19 ;  /* 0x000000ffff9d7224 */ /* 0x000fe400078e0013 */
[----:B------:R-:W-:Y:S01]  /*133e0*/  FMUL.FTZ R19, R167, R151 ;  /* 0x00000097a7137220 */ /* 0x000fe20000410000 */
[-C--:B------:R-:W-:Y:S01]  /*133f0*/  HMMA.16816.F32.BF16 R12, R180, R178.reuse, R12 ;  /* 0x000000b2b40c723c */ /* 0x080fe2000004180c */
[----:B------:R-:W2:Y:S02]  /*13400*/  LDSM.16.MT88.4 R148, [R184+0xa000] ;  /* 0x00a00000b894783b */ /* 0x000ea40000004200 */
[C---:B------:R-:W-:Y:S01]  /*13410*/  FMUL.FTZ R72, R166.reuse, R72 ;  /* 0x00000048a6487220 */ /* 0x040fe20000410000 */
[C---:B------:R-:W-:Y:S01]  /*13420*/  FMUL.FTZ R73, R166.reuse, R73 ;  /* 0x00000049a6497220 */ /* 0x040fe20000410000 */
[C---:B------:R-:W-:Y:S01]  /*13430*/  FMUL.FTZ R76, R166.reuse, R76 ;  /* 0x0000004ca64c7220 */ /* 0x040fe20000410000 */
[C---:B------:R-:W-:Y:S01]  /*13440*/  FMUL.FTZ R77, R166.reuse, R77 ;  /* 0x0000004da64d7220 */ /* 0x040fe20000410000 */
[C---:B------:R-:W-:Y:S01]  /*13450*/  FMUL.FTZ R88, R166.reuse, R88 ;  /* 0x00000058a6587220 */ /* 0x040fe20000410000 */
[C---:B------:R-:W-:Y:S04]  /*13460*/  HMMA.16816.F32.BF16 R16, R172.reuse, R178, R16 ;  /* 0x000000b2ac10723c */ /* 0x040fe80000041810 */
[C---:B------:R-:W-:Y:S01]  /*13470*/  FMUL.FTZ R89, R166.reuse, R89 ;  /* 0x00000059a6597220 */ /* 0x040fe20000410000 */
[C---:B------:R-:W-:Y:S01]  /*13480*/  FMUL.FTZ R92, R166.reuse, R92 ;  /* 0x0000005ca65c7220 */ /* 0x040fe20000410000 */
[C---:B------:R-:W-:Y:S01]  /*13490*/  FMUL.FTZ R93, R166.reuse, R93 ;  /* 0x0000005da65d7220 */ /* 0x040fe20000410000 */
[C---:B------:R-:W-:Y:S01]  /*134a0*/  FMUL.FTZ R104, R166.reuse, R104 ;  /* 0x00000068a6687220 */ /* 0x040fe20000410000 */
[-C--:B-1----:R-:W-:Y:S03]  /*134b0*/  HMMA.16816.F32.BF16 R68, R172, R160.reuse, R68 ;  /* 0x000000a0ac44723c */ /* 0x082fe60000041844 */
[C---:B------:R-:W-:Y:S01]  /*134c0*/  FMUL.FTZ R105, R166.reuse, R105 ;  /* 0x00000069a6697220 */ /* 0x040fe20000410000 */
[C---:B------:R-:W-:Y:S01]  /*134d0*/  FMUL.FTZ R106, R165.reuse, R106 ;  /* 0x0000006aa56a7220 */ /* 0x040fe20000410000 */
[----:B------:R-:W-:Y:S01]  /*134e0*/  FMUL.FTZ R107, R165, R107 ;  /* 0x0000006ba56b7220 */ /* 0x000fe20000410000 */
[C---:B------:R-:W-:Y:S01]  /*134f0*/  FMUL.FTZ R108, R166.reuse, R108 ;  /* 0x0000006ca66c7220 */ /* 0x040fe20000410000 */
[----:B------:R-:W-:Y:S01]  /*13500*/  FMUL.FTZ R109, R166, R109 ;  /* 0x0000006da66d7220 */ /* 0x000fe20000410000 */
[C---:B------:R-:W-:Y:S04]  /*13510*/  HMMA.16816.F32.BF16 R72, R180.reuse, R160, R72 ;  /* 0x000000a0b448723c */ /* 0x040fe80000041848 */
[----:B------:R-:W-:Y:S01]  /*13520*/  IADD3 R160, PT, PT, R250, 0x1715609d, RZ ;  /* 0x1715609dfaa07810 */ /* 0x000fe20007ffe0ff */
[----:B------:R-:W-:Y:S02]  /*13530*/  VIADD R161, R251, 0x646e171e ;  /* 0x646e171efba17836 */ /* 0x000fe40000000000 */
[C---:B------:R-:W-:Y:S01]  /*13540*/  FMUL.FTZ R110, R165.reuse, R110 ;  /* 0x0000006ea56e7220 */ /* 0x040fe20000410000 */
[----:B------:R-:W-:Y:S01]  /*13550*/  FMUL.FTZ R111, R165, R111 ;  /* 0x0000006fa56f7220 */ /* 0x000fe20000410000 */
[-C--:B------:R-:W-:Y:S03]  /*13560*/  HMMA.16816.F32.BF16 R76, R180, R162.reuse, R76 ;  /* 0x000000a2b44c723c */ /* 0x080fe6000004184c */
[----:B------:R-:W-:Y:S01]  /*13570*/  LOP3.LUT R210, R160, R210, R157, 0x96, !PT ;  /* 0x000000d2a0d27212 */ /* 0x000fe200078e969d */
[----:B------:R-:W-:Y:S01]  /*13580*/  FFMA.FTZ R178, R34, UR4, -R203 ;  /* 0x0000000422b27c23 */ /* 0x000fe200080108cb */
[----:B------:R-:W-:Y:S01]  /*13590*/  FMUL.FTZ R34, R167, R146 ;  /* 0x00000092a7227220 */ /* 0x000fe20000410000 */
[----:B------:R-:W-:Y:S01]  /*135a0*/  LOP3.LUT R158, R160, R206, R213, 0x96, !PT ;  /* 0x000000cea09e7212 */ /* 0x000fe200078e96d5 */
[----:B------:R-:W-:Y:S01]  /*135b0*/  FMUL.FTZ R116, R166, R116 ;  /* 0x00000074a6747220 */ /* 0x000fe20000410000 */
[C---:B------:R-:W-:Y:S02]  /*135c0*/  HMMA.16816.F32.BF16 R80, R172.reuse, R162, R80 ;  /* 0x000000a2ac50723c */ /* 0x040fe40000041850 */
[----:B------:R-:W-:Y:S02]  /*135d0*/  MUFU.EX2 R178, R178 ;  /* 0x000000b200b27308 */ /* 0x000fe40000000800 */
[----:B------:R-:W-:Y:S04]  /*135e0*/  IMAD.WIDE.U32 R210, R210, -0x2daee0ad, RZ ;  /* 0xd2511f53d2d27825 */ /* 0x000fe800078e00ff */
[----:B------:R-:W-:Y:S01]  /*135f0*/  FMUL.FTZ R117, R166, R117 ;  /* 0x00000075a6757220 */ /* 0x000fe20000410000 */
[C---:B------:R-:W-:Y:S01]  /*13600*/  FMUL.FTZ R118, R165.reuse, R118 ;  /* 0x00000076a5767220 */ /* 0x040fe20000410000 */
[-C--:B--2---:R-:W-:Y:S03]  /*13610*/  HMMA.16816.F32.BF16 R84, R172, R148.reuse, R84 ;  /* 0x00000094ac54723c */ /* 0x084fe60000041854 */
[C---:B------:R-:W-:Y:S01]  /*13620*/  PRMT R157, R210.reuse, 0x7772, RZ ;  /* 0x00007772d29d7816 */ /* 0x040fe200000000ff */
[----:B------:R-:W-:Y:S01]  /*13630*/  FMUL.FTZ R119, R165, R119 ;  /* 0x00000077a5777220 */ /* 0x000fe20000410000 */
[----:B------:R-:W-:Y:S01]  /*13640*/  LOP3.LUT R208, R161, R208, R211, 0x96, !PT ;  /* 0x000000d0a1d07212 */ /* 0x000fe200078e96d3 */
[----:B------:R-:W-:Y:S01]  /*13650*/  FFMA.FTZ R211, R31, UR4, -R200 ;  /* 0x000000041fd37c23 */ /* 0x000fe200080108c8 */
[----:B------:R-:W-:Y:S01]  /*13660*/  FMUL.FTZ R31, R167, R139 ;  /* 0x0000008ba71f7220 */ /* 0x000fe20000410000 */
[C---:B------:R-:W-:Y:S04]  /*13670*/  HMMA.16816.F32.BF16 R88, R180.reuse, R148, R88 ;  /* 0x00000094b458723c */ /* 0x040fe80000041858 */
[----:B------:R-:W-:Y:S01]  /*13680*/  IMAD.MOV.U32 R148, RZ, RZ, R210 ;  /* 0x000000ffff947224 */ /* 0x000fe200078e00d2 */
[----:B------:R-:W-:Y:S01]  /*13690*/  PRMT R156, R210, 0x7771, RZ ;  /* 0x00007771d29c7816 */ /* 0x000fe200000000ff */
[C---:B------:R-:W-:Y:S01]  /*136a0*/  FMUL.FTZ R124, R166.reuse, R124 ;  /* 0x0000007ca67c7220 */ /* 0x040fe20000410000 */
[----:B------:R-:W-:Y:S01]  /*136b0*/  FMUL.FTZ R125, R166, R125 ;  /* 0x0000007da67d7220 */ /* 0x000fe20000410000 */
[-C--:B------:R-:W-:Y:S01]  /*136c0*/  HMMA.16816.F32.BF16 R92, R180, R150.reuse, R92 ;  /* 0x00000096b45c723c */ /* 0x080fe2000004185c */
[----:B------:R-:W-:Y:S02]  /*136d0*/  MUFU.EX2 R211, R211 ;  /* 0x000000d300d37308 */ /* 0x000fe40000000800 */
[----:B------:R-:W-:Y:S01]  /*136e0*/  LOP3.LUT R163, R148, 0xff, RZ, 0xc0, !PT ;  /* 0x000000ff94a37812 */ /* 0x000fe200078ec0ff */
[C---:B------:R-:W-:Y:S01]  /*136f0*/  FMUL.FTZ R126, R165.reuse, R126 ;  /* 0x0000007ea57e7220 */ /* 0x040fe20000410000 */
[----:B------:R-:W-:Y:S01]  /*13700*/  FMUL.FTZ R127, R165, R127 ;  /* 0x0000007fa57f7220 */ /* 0x000fe20000410000 */
[C---:B------:R-:W-:Y:S01]  /*13710*/  FMUL.FTZ R128, R166.reuse, R128 ;  /* 0x00000080a6807220 */ /* 0x040fe20000410000 */
[----:B------:R-:W-:Y:S01]  /*13720*/  FMUL.FTZ R129, R166, R129 ;  /* 0x00000081a6817220 */ /* 0x000fe20000410000 */
[C---:B------:R-:W-:Y:S04]  /*13730*/  HMMA.16816.F32.BF16 R96, R172.reuse, R150, R96 ;  /* 0x00000096ac60723c */ /* 0x040fe80000041860 */
[----:B------:R-:W-:Y:S01]  /*13740*/  PRMT R150, R210, 0x7773, RZ ;  /* 0x00007773d2967816 */ /* 0x000fe200000000ff */
[C---:B------:R-:W-:Y:S01]  /*13750*/  FMUL.FTZ R102, R167.reuse, R102 ;  /* 0x00000066a7667220 */ /* 0x040fe20000410000 */
[----:B------:R-:W-:Y:S01]  /*13760*/  FMUL.FTZ R103, R167, R103 ;  /* 0x00000067a7677220 */ /* 0x000fe20000410000 */
[----:B------:R-:W-:Y:S01]  /*13770*/  FFMA.FTZ R210, R30, UR4, -R200 ;  /* 0x000000041ed27c23 */ /* 0x000fe200080108c8 */
[----:B------:R-:W-:Y:S01]  /*13780*/  PRMT R157, R157, 0x5410, R150 ;  /* 0x000054109d9d7816 */ /* 0x000fe20000000096 */
[----:B------:R-:W-:Y:S01]  /*13790*/  FMUL.FTZ R30, R167, R138 ;  /* 0x0000008aa71e7220 */ /* 0x000fe20000410000 */
[----:B------:R-:W1:Y:S01]  /*137a0*/  LDSM.16.MT88.4 R148, [R184+0xb000] ;  /* 0x00b00000b894783b */ /* 0x000e620000004200 */
[C---:B------:R-:W-:Y:S01]  /*137b0*/  FMUL.FTZ R130, R165.reuse, R130 ;  /* 0x00000082a5827220 */ /* 0x040fe20000410000 */
[----:B------:R-:W-:Y:S01]  /*137c0*/  FMUL.FTZ R131, R165, R131 ;  /* 0x00000083a5837220 */ /* 0x000fe20000410000 */
[-C--:B------:R-:W-:Y:S01]  /*137d0*/  HMMA.16816.F32.BF16 R100, R172, R152.reuse, R100 ;  /* 0x00000098ac64723c */ /* 0x080fe20000041864 */
[----:B------:R-:W-:Y:S02]  /*137e0*/  MUFU.EX2 R210, R210 ;  /* 0x000000d200d27308 */ /* 0x000fe40000000800 */
[----:B------:R-:W-:Y:S04]  /*137f0*/  IMAD.WIDE.U32 R158, R158, -0x2daee0ad, RZ ;  /* 0xd2511f539e9e7825 */ /* 0x000fe800078e00ff */
[----:B------:R-:W-:Y:S01]  /*13800*/  FFMA.FTZ R179, R32, UR4, -R215 ;  /* 0x0000000420b37c23 */ /* 0x000fe200080108d7 */
[----:B------:R-:W-:Y:S01]  /*13810*/  FFMA.FTZ R56, R56, UR4, -R201 ;  /* 0x0000000438387c23 */ /* 0x000fe200080108c9 */
[----:B------:R-:W-:Y:S01]  /*13820*/  FFMA.FTZ R59, R59, UR4, -R200 ;  /* 0x000000043b3b7c23 */ /* 0x000fe200080108c8 */
[C---:B------:R-:W-:Y:S04]  /*13830*/  HMMA.16816.F32.BF16 R104, R180.reuse, R152, R104 ;  /* 0x00000098b468723c */ /* 0x040fe80000041868 */
[----:B------:R-:W-:Y:S01]  /*13840*/  MOV R176, R158 ;  /* 0x0000009e00b07202 */ /* 0x000fe20000000f00 */
[----:B------:R-:W-:Y:S01]  /*13850*/  FFMA.FTZ R177, R33, UR4, -R215 ;  /* 0x0000000421b17c23 */ /* 0x000fe200080108d7 */
[----:B------:R-:W-:Y:S01]  /*13860*/  LOP3.LUT R204, R161, R204, R159, 0x96, !PT ;  /* 0x000000cca1cc7212 */ /* 0x000fe200078e969f */
[----:B------:R-:W-:Y:S01]  /*13870*/  FFMA.FTZ R199, R166, R241, R199 ;  /* 0x000000f1a6c77223 */ /* 0x000fe200000100c7 */
[-C--:B------:R-:W-:Y:S03]  /*13880*/  HMMA.16816.F32.BF16 R108, R180, R154.reuse, R108 ;  /* 0x0000009ab46c723c */ /* 0x080fe6000004186c */
[----:B------:R-:W-:Y:S01]  /*13890*/  LOP3.LUT R153, R176, 0xff, RZ, 0xc0, !PT ;  /* 0x000000ffb0997812 */ /* 0x000fe200078ec0ff */
[----:B------:R-:W-:Y:S01]  /*138a0*/  FMUL.FTZ R112, R168, R112 ;  /* 0x00000070a8707220 */ /* 0x000fe20000410000 */
[----:B------:R2:W-:Y:S01]  /*138b0*/  MUFU.EX2 R176, R179 ;  /* 0x000000b300b07308 */ /* 0x0005e20000000800 */
[----:B------:R-:W-:Y:S01]  /*138c0*/  LOP3.LUT R32, R208, 0xffff, RZ, 0xc0, !PT ;  /* 0x0000ffffd0207812 */ /* 0x000fe200078ec0ff */
[----:B------:R-:W-:Y:S01]  /*138d0*/  FMUL.FTZ R113, R168, R113 ;  /* 0x00000071a8717220 */ /* 0x000fe20000410000 */
[C---:B------:R-:W-:Y:S01]  /*138e0*/  PRMT R159, R158.reuse, 0x7773, RZ ;  /* 0x000077739e9f7816 */ /* 0x040fe200000000ff */
[C---:B------:R-:W-:Y:S01]  /*138f0*/  FMUL.FTZ R114, R167.reuse, R114 ;  /* 0x00000072a7727220 */ /* 0x040fe20000410000 */
[C---:B------:R-:W-:Y:S01]  /*13900*/  PRMT R162, R158.reuse, 0x7772, RZ ;  /* 0x000077729ea27816 */ /* 0x040fe200000000ff */
[----:B------:R-:W-:Y:S01]  /*13910*/  FMUL.FTZ R115, R167, R115 ;  /* 0x00000073a7737220 */ /* 0x000fe20000410000 */
[----:B------:R-:W-:Y:S01]  /*13920*/  PRMT R158, R158, 0x7771, RZ ;  /* 0x000077719e9e7816 */ /* 0x000fe200000000ff */
[--C-:B------:R-:W-:Y:S01]  /*13930*/  FFMA.FTZ R207, R20, UR4, -R215.reuse ;  /* 0x0000000414cf7c23 */ /* 0x100fe200080108d7 */
[----:B------:R-:W-:Y:S01]  /*13940*/  LOP3.LUT R33, R208, 0xff, RZ, 0xc0, !PT ;  /* 0x000000ffd0217812 */ /* 0x000fe200078ec0ff */
[----:B------:R-:W-:Y:S01]  /*13950*/  FFMA.FTZ R202, R165, R252, R202 ;  /* 0x000000fca5ca7223 */ /* 0x000fe200000100ca */
[----:B------:R-:W-:Y:S01]  /*13960*/  SHF.R.U32.HI R32, RZ, 0x8, R32 ;  /* 0x00000008ff207819 */ /* 0x000fe20000011620 */
[----:B------:R-:W-:Y:S01]  /*13970*/  FFMA.FTZ R205, R21, UR4, -R215 ;  /* 0x0000000415cd7c23 */ /* 0x000fe200080108d7 */
[C---:B------:R-:W-:Y:S01]  /*13980*/  HMMA.16816.F32.BF16 R112, R172.reuse, R154, R112 ;  /* 0x0000009aac70723c */ /* 0x040fe20000041870 */
[----:B------:R-:W-:Y:S03]  /*13990*/  MUFU.EX2 R177, R177 ;  /* 0x000000b100b17308 */ /* 0x000fe60000000800 */
[----:B------:R-:W-:Y:S01]  /*139a0*/  PRMT R162, R162, 0x5410, R159 ;  /* 0x00005410a2a27816 */ /* 0x000fe2000000009f */
[----:B--2---:R-:W-:Y:S01]  /*139b0*/  FFMA.FTZ R179, R35, UR4, -R203 ;  /* 0x0000000423b37c23 */ /* 0x004fe200080108cb */
[----:B------:R-:W-:Y:S01]  /*139c0*/  PRMT R159, R204, 0x7632, R159 ;  /* 0x00007632cc9f7816 */ /* 0x000fe2000000009f */
[----:B------:R-:W-:Y:S01]  /*139d0*/  FMUL.FTZ R35, R167, R147 ;  /* 0x00000093a7237220 */ /* 0x000fe20000410000 */
[----:B------:R-:W-:Y:S03]  /*139e0*/  PRMT R152, R163, 0x5410, R156 ;  /* 0x00005410a3987816 */ /* 0x000fe6000000009c */
[----:B------:R-:W-:Y:S01]  /*139f0*/  MUFU.EX2 R205, R205 ;  /* 0x000000cd00cd7308 */ /* 0x000fe20000000800 */
[----:B------:R-:W-:Y:S01]  /*13a00*/  PRMT R156, R153, 0x5410, R158 ;  /* 0x00005410999c7816 */ /* 0x000fe2000000009e */
[----:B------:R-:W-:Y:S01]  /*13a10*/  FFMA.FTZ R206, R22, UR4, -R203 ;  /* 0x0000000416ce7c23 */ /* 0x000fe200080108cb */
[----:B------:R-:W-:Y:S01]  /*13a20*/  PRMT R158, R33, 0x5410, R32 ;  /* 0x00005410219e7816 */ /* 0x000fe20000000020 */
[C---:B------:R-:W-:Y:S01]  /*13a30*/  FMUL.FTZ R32, R168.reuse, R144 ;  /* 0x00000090a8207220 */ /* 0x040fe20000410000 */
[----:B------:R-:W-:Y:S01]  /*13a40*/  LOP3.LUT R144, R159, 0xff, RZ, 0xc0, !PT ;  /* 0x000000ff9f907812 */ /* 0x000fe200078ec0ff */
[----:B------:R-:W-:Y:S01]  /*13a50*/  FMUL.FTZ R33, R168, R145 ;  /* 0x00000091a8217220 */ /* 0x000fe20000410000 */
[----:B------:R-:W-:Y:S01]  /*13a60*/  SHF.R.U32.HI R163, RZ, 0x18, R204 ;  /* 0x00000018ffa37819 */ /* 0x000fe200000116cc */
[----:B------:R-:W-:Y:S01]  /*13a70*/  FMUL.FTZ R21, R166, R141 ;  /* 0x0000008da6157220 */ /* 0x000fe20000410000 */
[C---:B------:R-:W-:Y:S01]  /*13a80*/  LOP3.LUT R153, R204.reuse, 0xffff, RZ, 0xc0, !PT ;  /* 0x0000ffffcc997812 */ /* 0x040fe200078ec0ff */
[----:B------:R-:W-:Y:S01]  /*13a90*/  FMUL.FTZ R22, R165, R142 ;  /* 0x0000008ea5167220 */ /* 0x000fe20000410000 */
[----:B------:R-:W-:Y:S01]  /*13aa0*/  LOP3.LUT R20, R204, 0xff, RZ, 0xc0, !PT ;  /* 0x000000ffcc147812 */ /* 0x000fe200078ec0ff */
[----:B------:R-:W2:Y:S01]  /*13ab0*/  MUFU.EX2 R179, R179 ;  /* 0x000000b300b37308 */ /* 0x000ea20000000800 */
[-C--:B-1----:R-:W-:Y:S03]  /*13ac0*/  HMMA.16816.F32.BF16 R32, R172, R148.reuse, R32 ;  /* 0x00000094ac20723c */ /* 0x082fe60000041820 */
[----:B------:R-:W-:Y:S01]  /*13ad0*/  PRMT R163, R144, 0x5410, R163 ;  /* 0x0000541090a37816 */ /* 0x000fe200000000a3 */
[----:B------:R-:W-:Y:S01]  /*13ae0*/  FMUL.FTZ R120, R168, R120 ;  /* 0x00000078a8787220 */ /* 0x000fe20000410000 */
[----:B------:R-:W1:Y:S01]  /*13af0*/  LDSM.16.MT88.4 R144, [R170+0x2000] ;  /* 0x00200000aa90783b */ /* 0x000e620000004200 */
[----:B------:R-:W-:Y:S03]  /*13b00*/  SHF.R.U32.HI R153, RZ, 0x8, R153 ;  /* 0x00000008ff997819 */ /* 0x000fe60000011699 */
[----:B------:R3:W4:Y:S01]  /*13b10*/  MUFU.EX2 R204, R207 ;  /* 0x000000cf00cc7308 */ /* 0x0007220000000800 */
[C---:B------:R-:W-:Y:S04]  /*13b20*/  HMMA.16816.F32.BF16 R116, R180.reuse, R148, R116 ;  /* 0x00000094b474723c */ /* 0x040fe80000041874 */
[----:B------:R-:W-:Y:S01]  /*13b30*/  PRMT R214, R20, 0x5410, R153 ;  /* 0x0000541014d67816 */ /* 0x000fe20000000099 */
[----:B------:R-:W-:Y:S01]  /*13b40*/  FMUL.FTZ R121, R168, R121 ;  /* 0x00000079a8797220 */ /* 0x000fe20000410000 */
[----:B------:R-:W-:Y:S01]  /*13b50*/  LOP3.LUT R20, R157, 0xff00ff, RZ, 0xc0, !PT ;  /* 0x00ff00ff9d147812 */ /* 0x000fe200078ec0ff */
[C---:B------:R-:W-:Y:S01]  /*13b60*/  FMUL.FTZ R122, R167.reuse, R122 ;  /* 0x0000007aa77a7220 */ /* 0x040fe20000410000 */
[----:B------:R-:W-:Y:S01]  /*13b70*/  FMUL.FTZ R123, R167, R123 ;  /* 0x0000007ba77b7220 */ /* 0x000fe20000410000 */
[----:B------:R-:W-:Y:S01]  /*13b80*/  PRMT R155, R208, 0x7632, R155 ;  /* 0x00007632d09b7816 */ /* 0x000fe2000000009b */
[--C-:B------:R-:W-:Y:S01]  /*13b90*/  FFMA.FTZ R209, R29, UR4, -R201.reuse ;  /* 0x000000041dd17c23 */ /* 0x100fe200080108c9 */
[--C-:B------:R-:W-:Y:S01]  /*13ba0*/  HSET2.LE.AND R149, R20, R191.reuse, PT ;  /* 0x000000bf14957233 */ /* 0x100fe20003803000 */
[----:B------:R-:W-:Y:S01]  /*13bb0*/  FMUL.FTZ R20, R166, R140 ;  /* 0x0000008ca6147220 */ /* 0x000fe20000410000 */
[----:B------:R-:W-:Y:S01]  /*13bc0*/  SHF.R.U32.HI R154, RZ, 0x18, R208 ;  /* 0x00000018ff9a7819 */ /* 0x000fe200000116d0 */
[----:B------:R-:W-:Y:S01]  /*13bd0*/  FFMA.FTZ R208, R28, UR4, -R201 ;  /* 0x000000041cd07c23 */ /* 0x000fe200080108c9 */
[--C-:B------:R-:W-:Y:S01]  /*13be0*/  HSET2.LE.AND R148, R158, R191.reuse, PT ;  /* 0x000000bf9e947233 */ /* 0x100fe20003803000 */
[----:B---3--:R-:W-:Y:S01]  /*13bf0*/  FFMA.FTZ R207, R23, UR4, -R203 ;  /* 0x0000000417cf7c23 */ /* 0x008fe200080108cb */
[----:B------:R-:W-:Y:S01]  /*13c00*/  FMUL.FTZ R23, R165, R143 ;  /* 0x0000008fa5177220 */ /* 0x000fe20000410000 */
[----:B------:R-:W-:Y:S01]  /*13c10*/  LOP3.LUT R155, R155, 0xff, RZ, 0xc0, !PT ;  /* 0x000000ff9b9b7812 */ /* 0x000fe200078ec0ff */
[----:B------:R-:W-:Y:S01]  /*13c20*/  MUFU.EX2 R206, R206 ;  /* 0x000000ce00ce7308 */ /* 0x000fe20000000800 */
[--C-:B------:R-:W-:Y:S01]  /*13c30*/  HSET2.LE.AND R152, R152, R191.reuse, PT ;  /* 0x000000bf98987233 */ /* 0x100fe20003803000 */
[--C-:B------:R-:W-:Y:S01]  /*13c40*/  FFMA.FTZ R212, R24, UR4, -R201.reuse ;  /* 0x0000000418d47c23 */ /* 0x100fe200080108c9 */
[----:B------:R-:W-:Y:S01]  /*13c50*/  PRMT R154, R155, 0x5410, R154 ;  /* 0x000054109b9a7816 */ /* 0x000fe2000000009a */
[----:B------:R-:W-:Y:S01]  /*13c60*/  FFMA.FTZ R213, R25, UR4, -R201 ;  /* 0x0000000419d57c23 */ /* 0x000fe200080108c9 */
[-C--:B------:R-:W-:Y:S03]  /*13c70*/  HMMA.16816.F32.BF16 R20, R180, R150.reuse, R20 ;  /* 0x00000096b414723c */ /* 0x080fe60000041814 */
[----:B--2---:R-:W-:Y:S02]  /*13c80*/  F2FP.BF16.F32.PACK_AB R28, R179, R178 ;  /* 0x000000b2b31c723e */ /* 0x004fe400000010ff */
[----:B------:R-:W-:Y:S01]  /*13c90*/  MUFU.EX2 R212, R212 ;  /* 0x000000d400d47308 */ /* 0x000fe20000000800 */
[----:B----4-:R-:W-:Y:S01]  /*13ca0*/  F2FP.BF16.F32.PACK_AB R29, R205, R204 ;  /* 0x000000cccd1d723e */ /* 0x010fe200000010ff */
[----:B------:R-:W-:Y:S01]  /*13cb0*/  FMUL.FTZ R25, R168, R133 ;  /* 0x00000085a8197220 */ /* 0x000fe20000410000 */
[----:B------:R-:W-:Y:S01]  /*13cc0*/  LOP3.LUT R143, R28, R149, RZ, 0xc0, !PT ;  /* 0x000000951c8f7212 */ /* 0x000fe200078ec0ff */
[C---:B------:R-:W-:Y:S04]  /*13cd0*/  HMMA.16816.F32.BF16 R120, R172.reuse, R150, R120 ;  /* 0x00000096ac78723c */ /* 0x040fe80000041878 */
[----:B------:R-:W-:Y:S01]  /*13ce0*/  LOP3.LUT R140, R29, R148, RZ, 0xc0, !PT ;  /* 0x000000941d8c7212 */ /* 0x000fe200078ec0ff */
[C---:B------:R-:W-:Y:S01]  /*13cf0*/  FMUL.FTZ R28, R168.reuse, R136 ;  /* 0x00000088a81c7220 */ /* 0x040fe20000410000 */
[----:B------:R-:W-:Y:S01]  /*13d00*/  FMUL.FTZ R29, R168, R137 ;  /* 0x00000089a81d7220 */ /* 0x000fe20000410000 */
[--C-:B------:R-:W-:Y:S01]  /*13d10*/  HSET2.LE.AND R150, R156, R191.reuse, PT ;  /* 0x000000bf9c967233 */ /* 0x100fe20003803000 */
[----:B------:R-:W2:Y:S01]  /*13d20*/  LDSM.16.MT88.4 R136, [R184+0x9400] ;  /* 0x00940000b888783b */ /* 0x000ea20000004200 */
[----:B------:R-:W-:Y:S01]  /*13d30*/  F2FP.BF16.F32.PACK_AB R141, R177, R176 ;  /* 0x000000b0b18d723e */ /* 0x000fe200000010ff */
[----:B------:R-:W3:Y:S01]  /*13d40*/  MUFU.EX2 R213, R213 ;  /* 0x000000d500d57308 */ /* 0x000ee20000000800 */
[----:B------:R-:W-:Y:S01]  /*13d50*/  LOP3.LUT R162, R162, 0xff00ff, RZ, 0xc0, !PT ;  /* 0x00ff00ffa2a27812 */ /* 0x000fe200078ec0ff */
[----:B------:R-:W-:Y:S01]  /*13d60*/  IMAD.MOV.U32 R148, RZ, RZ, R214 ;  /* 0x000000ffff947224 */ /* 0x000fe200078e00d6 */
[-C--:B-1----:R-:W-:Y:S03]  /*13d70*/  HMMA.16816.F32.BF16 R28, R172, R144.reuse, R28 ;  /* 0x00000090ac1c723c */ /* 0x082fe6000004181c */
[----:B------:R-:W-:Y:S01]  /*13d80*/  LDSM.16.MT88.4 R156, [R184+0xa400] ;  /* 0x00a40000b89c783b */ /* 0x000fe20000004200 */
[----:B------:R-:W-:Y:S03]  /*13d90*/  LOP3.LUT R142, R141, R152, RZ, 0xc0, !PT ;  /* 0x000000988d8e7212 */ /* 0x000fe600078ec0ff */
[----:B------:R-:W1:Y:S01]  /*13da0*/  MUFU.EX2 R207, R207 ;  /* 0x000000cf00cf7308 */ /* 0x000e620000000800 */
[--C-:B------:R-:W-:Y:S01]  /*13db0*/  HSET2.LE.AND R141, R154, R191.reuse, PT ;  /* 0x000000bf9a8d7233 */ /* 0x100fe20003803000 */
[--C-:B------:R-:W-:Y:S01]  /*13dc0*/  FFMA.FTZ R214, R26, UR4, -R200.reuse ;  /* 0x000000041ad67c23 */ /* 0x100fe200080108c8 */
[C---:B------:R-:W-:Y:S01]  /*13dd0*/  HMMA.16816.F32.BF16 R124, R180.reuse, R144, R124 ;  /* 0x00000090b47c723c */ /* 0x040fe2000004187c */
[----:B------:R-:W4:Y:S03]  /*13de0*/  LDSM.16.MT88.4 R152, [R170+0x400] ;  /* 0x00040000aa98783b */ /* 0x000f260000004200 */
[----:B------:R-:W-:Y:S03]  /*13df0*/  FFMA.FTZ R144, R27, UR4, -R200 ;  /* 0x000000041b907c23 */ /* 0x000fe600080108c8 */
[----:B------:R-:W-:Y:S01]  /*13e00*/  MUFU.EX2 R208, R208 ;  /* 0x000000d000d07308 */ /* 0x000fe20000000800 */
[----:B------:R-:W-:Y:S01]  /*13e10*/  FMUL.FTZ R27, R167, R135 ;  /* 0x00000087a71b7220 */ /* 0x000fe20000410000 */
[----:B---3--:R-:W-:Y:S01]  /*13e20*/  F2FP.BF16.F32.PACK_AB R133, R213, R212 ;  /* 0x000000d4d585723e */ /* 0x008fe200000010ff */
[-C--:B------:R-:W-:Y:S03]  /*13e30*/  HMMA.16816.F32.BF16 R128, R180, R146.reuse, R128 ;  /* 0x00000092b480723c */ /* 0x080fe60000041880 */
[----:B------:R-:W-:Y:S01]  /*13e40*/  FMUL.FTZ R26, R167, R134 ;  /* 0x00000086a71a7220 */ /* 0x000fe20000410000 */
[--C-:B------:R-:W-:Y:S03]  /*13e50*/  HSET2.LE.AND R151, R162, R191.reuse, PT ;  /* 0x000000bfa2977233 */ /* 0x100fe60003803000 */
[----:B------:R-:W3:Y:S01]  /*13e60*/  MUFU.EX2 R209, R209 ;  /* 0x000000d100d17308 */ /* 0x000ee20000000800 */
[----:B-1----:R-:W-:Y:S01]  /*13e70*/  F2FP.BF16.F32.PACK_AB R24, R207, R206 ;  /* 0x000000cecf18723e */ /* 0x002fe200000010ff */
[----:B------:R-:W-:Y:S01]  /*13e80*/  VIADD R183, R251, 0x76cf5d0a ;  /* 0x76cf5d0afbb77836 */ /* 0x000fe20000000000 */
[--C-:B------:R-:W-:Y:S01]  /*13e90*/  HSET2.LE.AND R148, R148, R191.reuse, PT ;  /* 0x000000bf94947233 */ /* 0x100fe20003803000 */
[----:B------:R-:W-:Y:S01]  /*13ea0*/  FFMA.FTZ R180, R36, UR4, -R215 ;  /* 0x0000000424b47c23 */ /* 0x000fe200080108d7 */
[----:B------:R-:W-:Y:S01]  /*13eb0*/  LOP3.LUT R141, R24, R141, RZ, 0xc0, !PT ;  /* 0x0000008d188d7212 */ /* 0x000fe200078ec0ff */
[----:B------:R-:W-:Y:S01]  /*13ec0*/  FMUL.FTZ R24, R168, R132 ;  /* 0x00000084a8187220 */ /* 0x000fe20000410000 */
[----:B------:R-:W-:Y:S03]  /*13ed0*/  F2FP.BF16.F32.PACK_AB R134, R211, R210 ;  /* 0x000000d2d386723e */ /* 0x000fe600000010ff */
[----:B------:R-:W-:Y:S01]  /*13ee0*/  MUFU.EX2 R214, R214 ;  /* 0x000000d600d67308 */ /* 0x000fe20000000800 */
[----:B------:R-:W-:Y:S01]  /*13ef0*/  LOP3.LUT R148, R133, R148, RZ, 0xc0, !PT ;  /* 0x0000009485947212 */ /* 0x000fe200078ec0ff */
[--C-:B------:R-:W-:Y:S01]  /*13f00*/  FFMA.FTZ R182, R39, UR4, -R203.reuse ;  /* 0x0000000427b67c23 */ /* 0x100fe200080108cb */
[----:B------:R-:W-:Y:S01]  /*13f10*/  LOP3.LUT R151, R134, R151, RZ, 0xc0, !PT ;  /* 0x0000009786977212 */ /* 0x000fe200078ec0ff */
[--C-:B------:R-:W-:Y:S01]  /*13f20*/  FFMA.FTZ R66, R66, UR4, -R203.reuse ;  /* 0x0000000442427c23 */ /* 0x100fe200080108cb */
[----:B------:R-:W-:Y:S05]  /*13f30*/  HMMA.16816.F32.BF16 R24, R172, R146, R24 ;  /* 0x00000092ac18723c */ /* 0x000fea0000041818 */
[----:B------:R-:W1:Y:S01]  /*13f40*/  MUFU.EX2 R181, R144 ;  /* 0x0000009000b57308 */ /* 0x000e620000000800 */
[----:B---3--:R-:W-:Y:S01]  /*13f50*/  F2FP.BF16.F32.PACK_AB R149, R209, R208 ;  /* 0x000000d0d195723e */ /* 0x008fe200000010ff */
[----:B------:R-:W-:Y:S01]  /*13f60*/  FFMA.FTZ R175, R51, UR4, -R203 ;  /* 0x0000000433af7c23 */ /* 0x000fe200080108cb */
[----:B------:R-:W-:Y:S01]  /*13f70*/  IADD3 R145, PT, PT, R251, 0x32370b8f, RZ ;  /* 0x32370b8ffb917810 */ /* 0x000fe20007ffe0ff */
[--C-:B------:R-:W-:Y:S01]  /*13f80*/  FFMA.FTZ R172, R48, UR4, -R215.reuse ;  /* 0x0000000430ac7c23 */ /* 0x100fe200080108d7 */
[-C--:B--2---:R-:W-:Y:S05]  /*13f90*/  HMMA.16816.F32.BF16 R4, R140, R136.reuse, R4 ;  /* 0x000000888c04723c */ /* 0x084fea0000041804 */
[----:B------:R-:W-:Y:S01]  /*13fa0*/  MUFU.EX2 R180, R180 ;  /* 0x000000b400b47308 */ /* 0x000fe20000000800 */
[----:B------:R-:W-:Y:S01]  /*13fb0*/  LOP3.LUT R150, R149, R150, RZ, 0xc0, !PT ;  /* 0x0000009695967212 */ /* 0x000fe200078ec0ff */
[----:B------:R-:W-:Y:S01]  /*13fc0*/  FFMA.FTZ R173, R49, UR4, -R215 ;  /* 0x0000000431ad7c23 */ /* 0x000fe200080108d7 */
[--C-:B------:R-:W-:Y:S01]  /*13fd0*/  HSET2.LE.AND R149, R163, R191.reuse, PT ;  /* 0x000000bfa3957233 */ /* 0x100fe20003803000 */
[--C-:B------:R-:W-:Y:S01]  /*13fe0*/  FFMA.FTZ R174, R50, UR4, -R203.reuse ;  /* 0x0000000432ae7c23 */ /* 0x100fe200080108cb */
[----:B------:R-:W-:Y:S01]  /*13ff0*/  FFMA.FTZ R67, R67, UR4, -R203 ;  /* 0x0000000443437c23 */ /* 0x000fe200080108cb */
[----:B------:R-:W-:Y:S04]  /*14000*/  FADD.FTZ R202, R196, R202 ;  /* 0x000000cac4ca7221 */ /* 0x000fe80000010000 */
[----:B------:R-:W-:Y:S01]  /*14010*/  MUFU.EX2 R172, R172 ;  /* 0x000000ac00ac7308 */ /* 0x000fe20000000800 */
[----:B-1----:R-:W-:Y:S01]  /*14020*/  F2FP.BF16.F32.PACK_AB R132, R181, R214 ;  /* 0x000000d6b584723e */ /* 0x002fe200000010ff */
[----:B------:R-:W-:Y:S03]  /*14030*/  FADD.FTZ R189, R189, R202 ;  /* 0x000000cabdbd7221 */ /* 0x000fe60000010000 */
[----:B------:R-:W-:Y:S02]  /*14040*/  LOP3.LUT R149, R132, R149, RZ, 0xc0, !PT ;  /* 0x0000009584957212 */ /* 0x000fe400078ec0ff */
[----:B------:R-:W1:Y:S03]  /*14050*/  LDSM.16.MT88.4 R132, [R170+0x1400] ;  /* 0x00140000aa84783b */ /* 0x000e660000004200 */
[----:B------:R-:W-:Y:S01]  /*14060*/  MUFU.EX2 R66, R66 ;  /* 0x0000004200427308 */ /* 0x000fe20000000800 */
[----:B------:R-:W-:Y:S01]  /*14070*/  FADD.FTZ R189, R190, R189 ;  /* 0x000000bdbebd7221 */ /* 0x000fe20000010000 */
[C---:B------:R-:W-:Y:S08]  /*14080*/  HMMA.16816.F32.BF16 R8, R148.reuse, R136, R8 ;  /* 0x000000889408723c */ /* 0x040ff00000041808 */
[----:B------:R-:W-:Y:S01]  /*14090*/  MUFU.EX2 R67, R67 ;  /* 0x0000004300437308 */ /* 0x000fe20000000800 */
[----:B------:R-:W-:Y:S01]  /*140a0*/  LOP3.LUT R136, R249, UR8, R251, 0x96, !PT ;  /* 0x00000008f9887c12 */ /* 0x000fe2000f8e96fb */
[----:B------:R-:W-:Y:S01]  /*140b0*/  FADD.FTZ R214, R214, R189 ;  /* 0x000000bdd6d67221 */ /* 0x000fe20000010000 */
[-C--:B------:R-:W-:Y:S03]  /*140c0*/  HMMA.16816.F32.BF16 R12, R148, R138.reuse, R12 ;  /* 0x0000008a940c723c */ /* 0x080fe6000004180c */
[----:B------:R-:W-:Y:S04]  /*140d0*/  FADD.FTZ R181, R181, R214 ;  /* 0x000000d6b5b57221 */ /* 0x000fe80000010000 */
[----:B------:R-:W-:Y:S01]  /*140e0*/  MUFU.EX2 R174, R174 ;  /* 0x000000ae00ae7308 */ /* 0x000fe20000000800 */
[----:B------:R-:W-:Y:S01]  /*140f0*/  FADD.FTZ R210, R210, R181 ;  /* 0x000000b5d2d27221 */ /* 0x000fe20000010000 */
[C---:B------:R-:W-:Y:S08]  /*14100*/  HMMA.16816.F32.BF16 R16, R140.reuse, R138, R16 ;  /* 0x0000008a8c10723c */ /* 0x040ff00000041810 */
[----:B------:R-:W-:Y:S01]  /*14110*/  MUFU.EX2 R175, R175 ;  /* 0x000000af00af7308 */ /* 0x000fe20000000800 */
[----:B------:R-:W-:Y:S01]  /*14120*/  FADD.FTZ R210, R211, R210 ;  /* 0x000000d2d3d27221 */ /* 0x000fe20000010000 */
[-C--:B----4-:R-:W-:Y:S08]  /*14130*/  HMMA.16816.F32.BF16 R68, R140, R152.reuse, R68 ;  /* 0x000000988c44723c */ /* 0x090ff00000041844 */
[----:B------:R-:W2:Y:S01]  /*14140*/  MUFU.EX2 R173, R173 ;  /* 0x000000ad00ad7308 */ /* 0x000ea20000000800 */
[C---:B------:R-:W-:Y:S09]  /*14150*/  HMMA.16816.F32.BF16 R72, R148.reuse, R152, R72 ;  /* 0x000000989448723c */ /* 0x040ff20000041848 */
[----:B------:R-:W-:Y:S01]  /*14160*/  MUFU.EX2 R182, R182 ;  /* 0x000000b600b67308 */ /* 0x000fe20000000800 */
[-C--:B------:R-:W-:Y:S08]  /*14170*/  HMMA.16816.F32.BF16 R76, R148, R154.reuse, R76 ;  /* 0x0000009a944c723c */ /* 0x080ff0000004184c */
[C---:B------:R-:W-:Y:S04]  /*14180*/  HMMA.16816.F32.BF16 R80, R140.reuse, R154, R80 ;  /* 0x0000009a8c50723c */ /* 0x040fe80000041850 */
[----:B------:R-:W-:Y:S04]  /*14190*/  IMAD.WIDE.U32 R154, R136, -0x326172a9, RZ ;  /* 0xcd9e8d57889a7825 */ /* 0x000fe800078e00ff */
[-C--:B------:R-:W-:Y:S03]  /*141a0*/  HMMA.16816.F32.BF16 R84, R140, R156.reuse, R84 ;  /* 0x0000009c8c54723c */ /* 0x080fe60000041854 */
[C---:B------:R-:W-:Y:S02]  /*141b0*/  LOP3.LUT R136, R155.reuse, R229, RZ, 0x3c, !PT ;  /* 0x000000e59b887212 */ /* 0x040fe400078e3cff */
[----:B------:R-:W-:Y:S02]  /*141c0*/  LOP3.LUT R137, R155, R227, RZ, 0x3c, !PT ;  /* 0x000000e39b897212 */ /* 0x000fe400078e3cff */
[C---:B------:R-:W-:Y:S01]  /*141d0*/  LOP3.LUT R152, R154.reuse, R228, RZ, 0x3c, !PT ;  /* 0x000000e49a987212 */ /* 0x040fe200078e3cff */
[C---:B------:R-:W-:Y:S04]  /*141e0*/  HMMA.16816.F32.BF16 R88, R148.reuse, R156, R88 ;  /* 0x0000009c9458723c */ /* 0x040fe80000041858 */
[----:B------:R-:W-:Y:S01]  /*141f0*/  LOP3.LUT R154, R154, R226, RZ, 0x3c, !PT ;  /* 0x000000e29a9a7212 */ /* 0x000fe200078e3cff */
[----:B------:R-:W-:Y:S03]  /*14200*/  IMAD.WIDE.U32 R156, R136, -0x2daee0ad, RZ ;  /* 0xd2511f53889c7825 */ /* 0x000fe600078e00ff */
[-C--:B------:R-:W-:Y:S03]  /*14210*/  HMMA.16816.F32.BF16 R92, R148, R158.reuse, R92 ;  /* 0x0000009e945c723c */ /* 0x080fe6000004185c */
[----:B------:R-:W-:Y:S01]  /*14220*/  IMAD.WIDE.U32 R152, R152, -0x2daee0ad, RZ ;  /* 0xd2511f5398987825 */ /* 0x000fe200078e00ff */
[-C--:B------:R-:W-:Y:S03]  /*14230*/  LOP3.LUT R146, R246, R183.reuse, R157, 0x96, !PT ;  /* 0x000000b7f6927212 */ /* 0x080fe600078e969d */
[----:B------:R-:W-:Y:S01]  /*14240*/  IMAD.WIDE.U32 R136, R137, -0x2daee0ad, RZ ;  /* 0xd2511f5389887825 */ /* 0x000fe200078e00ff */
[C---:B------:R-:W-:Y:S04]  /*14250*/  HMMA.16816.F32.BF16 R96, R140.reuse, R158, R96 ;  /* 0x0000009e8c60723c */ /* 0x040fe80000041860 */
[----:B------:R-:W-:Y:S01]  /*14260*/  IMAD.WIDE.U32 R154, R154, -0x2daee0ad, RZ ;  /* 0xd2511f539a9a7825 */ /* 0x000fe200078e00ff */
[C---:B------:R-:W-:Y:S02]  /*14270*/  LOP3.LUT R156, R145.reuse, R156, R153, 0x96, !PT ;  /* 0x0000009c919c7212 */ /* 0x040fe400078e9699 */
[----:B------:R-:W-:Y:S01]  /*14280*/  LOP3.LUT R144, R242, R183, R137, 0x96, !PT ;  /* 0x000000b7f2907212 */ /* 0x000fe200078e9689 */
[-C--:B-1----:R-:W-:Y:S03]  /*14290*/  HMMA.16816.F32.BF16 R100, R140, R132.reuse, R100 ;  /* 0x000000848c64723c */ /* 0x082fe60000041864 */
[----:B------:R-:W-:Y:S01]  /*142a0*/  LOP3.LUT R145, R145, R136, R155, 0x96, !PT ;  /* 0x0000008891917212 */ /* 0x000fe200078e969b */
[----:B------:R-:W-:Y:S01]  /*142b0*/  IMAD.WIDE.U32 R146, R146, -0x326172a9, RZ ;  /* 0xcd9e8d5792927825 */ /* 0x000fe200078e00ff */
[----:B------:R-:W1:Y:S03]  /*142c0*/  LDSM.16.MT88.4 R136, [R184+0xb400] ;  /* 0x00b40000b888783b */ /* 0x000e660000004200 */
[----:B------:R-:W-:Y:S01]  /*142d0*/  FFMA.FTZ R183, R37, UR4, -R215 ;  /* 0x0000000425b77c23 */ /* 0x000fe200080108d7 */
[C---:B------:R-:W-:Y:S04]  /*142e0*/  HMMA.16816.F32.BF16 R104, R148.reuse, R132, R104 ;  /* 0x000000849468723c */ /* 0x040fe80000041868 */
[----:B------:R-:W-:Y:S01]  /*142f0*/  IMAD.WIDE.U32 R156, R156, -0x326172a9, RZ ;  /* 0xcd9e8d579c9c7825 */ /* 0x000fe200078e00ff */
[----:B------:R-:W-:Y:S01]  /*14300*/  LOP3.LUT R147, R244, R216, R147, 0x96, !PT ;  /* 0x000000d8f4937212 */ /* 0x000fe200078e9693 */
[----:B------:R-:W3:Y:S02]  /*14310*/  MUFU.EX2 R183, R183 ;  /* 0x000000b700b77308 */ /* 0x000ee40000000800 */
[-C--:B------:R-:W-:Y:S03]  /*14320*/  HMMA.16816.F32.BF16 R108, R148, R134.reuse, R108 ;  /* 0x00000086946c723c */ /* 0x080fe6000004186c */
[----:B------:R-:W-:Y:S01]  /*14330*/  IMAD.WIDE.U32 R158, R144, -0x326172a9, RZ ;  /* 0xcd9e8d57909e7825 */ /* 0x000fe200078e00ff */
[----:B------:R-:W-:Y:S03]  /*14340*/  LOP3.LUT R146, R171, R146, R157, 0x96, !PT ;  /* 0x00000092ab927212 */ /* 0x000fe600078e969d */
[----:B------:R-:W-:Y:S01]  /*14350*/  IMAD.WIDE.U32 R144, R145, -0x326172a9, RZ ;  /* 0xcd9e8d5791907825 */ /* 0x000fe200078e00ff */
[C---:B------:R-:W-:Y:S04]  /*14360*/  HMMA.16816.F32.BF16 R112, R140.reuse, R134, R112 ;  /* 0x000000868c70723c */ /* 0x040fe80000041870 */
[----:B------:R-:W-:Y:S02]  /*14370*/  LOP3.LUT R48, R236, R216, R159, 0x96, !PT ;  /* 0x000000d8ec307212 */ /* 0x000fe400078e969f */
[----:B------:R-:W-:Y:S01]  /*14380*/  LOP3.LUT R153, R171, R158, R145, 0x96, !PT ;  /* 0x0000009eab997212 */ /* 0x000fe200078e9691 */
[----:B------:R-:W-:Y:S01]  /*14390*/  IMAD.WIDE.U32 R158, R147, -0x2daee0ad, RZ ;  /* 0xd2511f53939e7825 */ /* 0x000fe200078e00ff */
[----:B------:R-:W-:Y:S03]  /*143a0*/  MUFU.EX2 R216, R43 ;  /* 0x0000002b00d87308 */ /* 0x000fe60000000800 */
[----:B------:R-:W-:Y:S01]  /*143b0*/  IMAD.WIDE.U32 R146, R146, -0x2daee0ad, RZ ;  /* 0xd2511f5392927825 */ /* 0x000fe200078e00ff */
[----:B------:R-:W-:Y:S03]  /*143c0*/  LOP3.LUT R50, R222, R152, R159, 0x96, !PT ;  /* 0x00000098de327212 */ /* 0x000fe600078e969f */
[----:B------:R-:W-:Y:S01]  /*143d0*/  IMAD.WIDE.U32 R152, R153, -0x2daee0ad, RZ ;  /* 0xd2511f5399987825 */ /* 0x000fe200078e00ff */
[----:B------:R-:W-:Y:S02]  /*143e0*/  LOP3.LUT R49, R218, R158, R147, 0x96, !PT ;  /* 0x0000009eda317212 */ /* 0x000fe400078e9693 */
[----:B------:R-:W-:Y:S01]  /*143f0*/  MUFU.EX2 R171, R41 ;  /* 0x0000002900ab7308 */ /* 0x000fe20000000800 */
[----:B------:R-:W-:Y:S01]  /*14400*/  IMAD.WIDE.U32 R158, R48, -0x2daee0ad, RZ ;  /* 0xd2511f53309e7825 */ /* 0x000fe200078e00ff */
[-C--:B-1----:R-:W-:Y:S04]  /*14410*/  HMMA.16816.F32.BF16 R32, R140, R136.reuse, R32 ;  /* 0x000000888c20723c */ /* 0x082fe80000041820 */
[----:B------:R-:W-:Y:S01]  /*14420*/  LOP3.LUT R154, R222, R154, R159, 0x96, !PT ;  /* 0x0000009ade9a7212 */ /* 0x000fe200078e969f */
[----:B------:R-:W-:Y:S01]  /*14430*/  IMAD.WIDE.U32 R132, R50, -0x326172a9, RZ ;  /* 0xcd9e8d5732847825 */ /* 0x000fe200078e00ff */
[----:B------:R-:W-:Y:S02]  /*14440*/  LOP3.LUT R48, R218, R158, R153, 0x96, !PT ;  /* 0x0000009eda307212 */ /* 0x000fe400078e9699 */
[----:B------:R1:W-:Y:S01]  /*14450*/  MUFU.EX2 R159, R42 ;  /* 0x0000002a009f7308 */ /* 0x0003e20000000800 */
[----:B------:R-:W-:Y:S01]  /*14460*/  FFMA.FTZ R153, R65, UR4, -R215 ;  /* 0x0000000441997c23 */ /* 0x000fe200080108d7 */
[C---:B------:R-:W-:Y:S04]  /*14470*/  HMMA.16816.F32.BF16 R116, R148.reuse, R136, R116 ;  /* 0x000000889474723c */ /* 0x040fe80000041874 */
[----:B------:R-:W-:Y:S01]  /*14480*/  IMAD.WIDE.U32 R50, R49, -0x326172a9, RZ ;  /* 0xcd9e8d5731327825 */ /* 0x000fe200078e00ff */
[----:B------:R-:W-:Y:S03]  /*14490*/  LOP3.LUT R145, R160, R156, R133, 0x96, !PT ;  /* 0x0000009ca0917212 */ /* 0x000fe600078e9685 */
[----:B------:R-:W-:Y:S01]  /*144a0*/  FFMA.FTZ R65, R45, UR4, -R201 ;  /* 0x000000042d417c23 */ /* 0x000fe200080108c9 */
[-C--:B------:R-:W-:Y:S03]  /*144b0*/  HMMA.16816.F32.BF16 R20, R148, R138.reuse, R20 ;  /* 0x0000008a9414723c */ /* 0x080fe60000041814 */
[----:B------:R-:W-:Y:S01]  /*144c0*/  IMAD.WIDE.U32 R48, R48, -0x326172a9, RZ ;  /* 0xcd9e8d5730307825 */ /* 0x000fe200078e00ff */
[C---:B------:R-:W-:Y:S01]  /*144d0*/  LOP3.LUT R132, R223.reuse, R132, R51, 0x96, !PT ;  /* 0x00000084df847212 */ /* 0x040fe200078e9633 */
[----:B------:R-:W-:Y:S01]  /*144e0*/  MUFU.EX2 R65, R65 ;  /* 0x0000004100417308 */ /* 0x000fe20000000800 */
[----:B------:R-:W-:Y:S01]  /*144f0*/  PRMT R156, R50, 0x7773, RZ ;  /* 0x00007773329c7816 */ /* 0x000fe200000000ff */
[----:B------:R-:W-:Y:S01]  /*14500*/  IMAD.WIDE.U32 R154, R154, -0x326172a9, RZ ;  /* 0xcd9e8d579a9a7825 */ /* 0x000fe200078e00ff */
[C---:B------:R-:W-:Y:S04]  /*14510*/  HMMA.16816.F32.BF16 R120, R140.reuse, R138, R120 ;  /* 0x0000008a8c78723c */ /* 0x040fe80000041878 */
[----:B------:R-:W-:Y:S01]  /*14520*/  LOP3.LUT R133, R223, R154, R49, 0x96, !PT ;  /* 0x0000009adf857212 */ /* 0x000fe200078e9631 */
[----:B------:R-:W-:Y:S01]  /*14530*/  FFMA.FTZ R223, R38, UR4, -R203 ;  /* 0x0000000426df7c23 */ /* 0x000fe200080108cb */
[C---:B------:R-:W-:Y:S01]  /*14540*/  PRMT R135, R50.reuse, 0x7772, RZ ;  /* 0x0000777232877816 */ /* 0x040fe200000000ff */
[----:B------:R-:W-:Y:S01]  /*14550*/  IMAD.MOV.U32 R134, RZ, RZ, R50 ;  /* 0x000000ffff867224 */ /* 0x000fe200078e0032 */
[----:B------:R-:W-:Y:S01]  /*14560*/  PRMT R36, R50, 0x7771, RZ ;  /* 0x0000777132247816 */ /* 0x000fe200000000ff */
[----:B------:R-:W-:Y:S01]  /*14570*/  IMAD.MOV.U32 R38, RZ, RZ, R48 ;  /* 0x000000ffff267224 */ /* 0x000fe200078e0030 */
[----:B------:R-:W-:Y:S01]  /*14580*/  PRMT R154, R48, 0x7773, RZ ;  /* 0x00007773309a7816 */ /* 0x000fe200000000ff */
[----:B------:R-:W-:Y:S01]  /*14590*/  FFMA.FTZ R45, R46, UR4, -R200 ;  /* 0x000000042e2d7c23 */ /* 0x000fe200080108c8 */
[C---:B------:R-:W-:Y:S01]  /*145a0*/  PRMT R147, R48.reuse, 0x7772, RZ ;  /* 0x0000777230937816 */ /* 0x040fe200000000ff */
[----:B------:R-:W4:Y:S01]  /*145b0*/  MUFU.EX2 R223, R223 ;  /* 0x000000df00df7308 */ /* 0x000f220000000800 */
[----:B------:R-:W-:Y:S02]  /*145c0*/  PRMT R158, R48, 0x7771, RZ ;  /* 0x00007771309e7816 */ /* 0x000fe400000000ff */
[----:B------:R-:W2:Y:S01]  /*145d0*/  LDSM.16.MT88.4 R48, [R170+0x2400] ;  /* 0x00240000aa30783b */ /* 0x000ea20000004200 */
[----:B------:R-:W-:Y:S02]  /*145e0*/  PRMT R37, R135, 0x5410, R156 ;  /* 0x0000541087257816 */ /* 0x000fe4000000009c */
[----:B------:R-:W-:Y:S02]  /*145f0*/  LOP3.LUT R135, R38, 0xff, RZ, 0xc0, !PT ;  /* 0x000000ff26877812 */ /* 0x000fe400078ec0ff */
[----:B------:R-:W-:Y:S02]  /*14600*/  LOP3.LUT R38, R132, 0xffff, RZ, 0xc0, !PT ;  /* 0x0000ffff84267812 */ /* 0x000fe400078ec0ff */
[----:B------:R3:W-:Y:S01]  /*14610*/  MUFU.EX2 R222, R45 ;  /* 0x0000002d00de7308 */ /* 0x0007e20000000800 */
[----:B------:R-:W-:Y:S01]  /*14620*/  LOP3.LUT R39, R134, 0xff, RZ, 0xc0, !PT ;  /* 0x000000ff86277812 */ /* 0x000fe200078ec0ff */
[----:B------:R-:W-:Y:S01]  /*14630*/  FFMA.FTZ R134, R40, UR4, -R201 ;  /* 0x0000000428867c23 */ /* 0x000fe200080108c9 */
[----:B------:R-:W-:Y:S02]  /*14640*/  SHF.R.U32.HI R137, RZ, 0x8, R38 ;  /* 0x00000008ff897819 */ /* 0x000fe40000011626 */
[----:B------:R-:W-:Y:S02]  /*14650*/  PRMT R38, R39, 0x5410, R36 ;  /* 0x0000541027267816 */ /* 0x000fe40000000024 */
[----:B------:R-:W-:Y:S03]  /*14660*/  PRMT R39, R133, 0x7632, R39 ;  /* 0x0000763285277816 */ /* 0x000fe60000000027 */
[----:B------:R-:W-:Y:S01]  /*14670*/  MUFU.EX2 R163, R134 ;  /* 0x0000008600a37308 */ /* 0x000fe20000000800 */
[----:B------:R-:W-:Y:S02]  /*14680*/  LOP3.LUT R40, R132, 0xff, RZ, 0xc0, !PT ;  /* 0x000000ff84287812 */ /* 0x000fe400078ec0ff */
[----:B------:R-:W-:Y:S02]  /*14690*/  SHF.R.U32.HI R136, RZ, 0x18, R133 ;  /* 0x00000018ff887819 */ /* 0x000fe40000011685 */
[----:B------:R-:W-:Y:S02]  /*146a0*/  LOP3.LUT R39, R39, 0xff, RZ, 0xc0, !PT ;  /* 0x000000ff27277812 */ /* 0x000fe400078ec0ff */
[--C-:B------:R-:W-:Y:S02]  /*146b0*/  PRMT R36, R40, 0x5410, R137.reuse ;  /* 0x0000541028247816 */ /* 0x100fe40000000089 */
[----:B-1----:R-:W1:Y:S01]  /*146c0*/  LDSM.16.MT88.4 R40, [R184+0x9800] ;  /* 0x00980000b828783b */ /* 0x002e620000004200 */
[----:B------:R-:W-:Y:S02]  /*146d0*/  PRMT R137, R132, 0x7632, R137 ;  /* 0x0000763284897816 */ /* 0x000fe40000000089 */
[----:B------:R-:W-:Y:S01]  /*146e0*/  PRMT R136, R39, 0x5410, R136 ;  /* 0x0000541027887816 */ /* 0x000fe20000000088 */
[----:B------:R-:W-:Y:S01]  /*146f0*/  FFMA.FTZ R39, R44, UR4, -R201 ;  /* 0x000000042c277c23 */ /* 0x000fe200080108c9 */
[----:B------:R-:W-:Y:S02]  /*14700*/  SHF.R.U32.HI R162, RZ, 0x18, R132 ;  /* 0x00000018ffa27819 */ /* 0x000fe40000011684 */
[----:B------:R-:W-:Y:S02]  /*14710*/  LOP3.LUT R137, R137, 0xff, RZ, 0xc0, !PT ;  /* 0x000000ff89897812 */ /* 0x000fe400078ec0ff */
[--C-:B---3--:R-:W-:Y:S02]  /*14720*/  HSET2.LE.AND R45, R136, R191.reuse, PT ;  /* 0x000000bf882d7233 */ /* 0x108fe40003803000 */
[----:B------:R-:W-:Y:S02]  /*14730*/  PRMT R162, R137, 0x5410, R162 ;  /* 0x0000541089a27816 */ /* 0x000fe400000000a2 */
[----:B------:R-:W-:Y:S02]  /*14740*/  PRMT R158, R135, 0x5410, R158 ;  /* 0x00005410879e7816 */ /* 0x000fe4000000009e */
[----:B------:R-:W-:Y:S01]  /*14750*/  LOP3.LUT R138, R133, 0xffff, RZ, 0xc0, !PT ;  /* 0x0000ffff858a7812 */ /* 0x000fe200078ec0ff */
[-C--:B--2---:R-:W-:Y:S03]  /*14760*/  HMMA.16816.F32.BF16 R28, R140, R48.reuse, R28 ;  /* 0x000000308c1c723c */ /* 0x084fe6000004181c */
[----:B------:R-:W-:Y:S02]  /*14770*/  LOP3.LUT R44, R37, 0xff00ff, RZ, 0xc0, !PT ;  /* 0x00ff00ff252c7812 */ /* 0x000fe400078ec0ff */
[--C-:B------:R-:W-:Y:S02]  /*14780*/  HSET2.LE.AND R38, R38, R191.reuse, PT ;  /* 0x000000bf26267233 */ /* 0x100fe40003803000 */
[----:B------:R-:W-:Y:S01]  /*14790*/  F2FP.BF16.F32.PACK_AB R37, R173, R172 ;  /* 0x000000acad25723e */ /* 0x000fe200000010ff */
[C---:B------:R-:W-:Y:S04]  /*147a0*/  HMMA.16816.F32.BF16 R124, R148.reuse, R48, R124 ;  /* 0x00000030947c723c */ /* 0x040fe8000004187c */
[----:B------:R-:W-:Y:S02]  /*147b0*/  LOP3.LUT R38, R37, R38, RZ, 0xc0, !PT ;  /* 0x0000002625267212 */ /* 0x000fe400078ec0ff */
[--C-:B------:R-:W-:Y:S02]  /*147c0*/  HSET2.LE.AND R36, R36, R191.reuse, PT ;  /* 0x000000bf24247233 */ /* 0x100fe40003803000 */
[-C--:B------:R-:W-:Y:S01]  /*147d0*/  HMMA.16816.F32.BF16 R128, R148, R50.reuse, R128 ;  /* 0x000000329480723c */ /* 0x080fe20000041880 */
[----:B------:R-:W2:Y:S02]  /*147e0*/  MUFU.EX2 R151, R56 ;  /* 0x0000003800977308 */ /* 0x000ea40000000800 */
[----:B------:R-:W-:Y:S02]  /*147f0*/  F2FP.BF16.F32.PACK_AB R37, R183, R180 ;  /* 0x000000b4b725723e */ /* 0x000fe400000010ff */
[----:B----4-:R-:W-:Y:S02]  /*14800*/  F2FP.BF16.F32.PACK_AB R46, R182, R223 ;  /* 0x000000dfb62e723e */ /* 0x010fe400000010ff */
[----:B------:R-:W-:Y:S01]  /*14810*/  LOP3.LUT R36, R37, R36, RZ, 0xc0, !PT ;  /* 0x0000002425247212 */ /* 0x000fe200078ec0ff */
[----:B------:R-:W-:Y:S01]  /*14820*/  HMMA.16816.F32.BF16 R24, R140, R50, R24 ;  /* 0x000000328c18723c */ /* 0x000fe20000041818 */
[----:B------:R-:W3:Y:S02]  /*14830*/  LDL.LU R141, [R1] ;  /* 0x00000000018d7983 */ /* 0x000ee40000300800 */
[----:B------:R-:W4:Y:S01]  /*14840*/  MUFU.EX2 R148, R59 ;  /* 0x0000003b00947308 */ /* 0x000f220000000800 */
[--C-:B------:R-:W-:Y:S01]  /*14850*/  HSET2.LE.AND R37, R162, R191.reuse, PT ;  /* 0x000000bfa2257233 */ /* 0x100fe20003803000 */
[----:B------:R-:W-:Y:S01]  /*14860*/  LDSM.16.MT88.4 R48, [R184+0xa800] ;  /* 0x00a80000b830783b */ /* 0x000fe20000004200 */
[----:B------:R-:W-:Y:S01]  /*14870*/  PRMT R156, R147, 0x5410, R154 ;  /* 0x00005410939c7816 */ /* 0x000fe2000000009a */
[--C-:B------:R-:W-:Y:S01]  /*14880*/  FFMA.FTZ R154, R64, UR4, -R215.reuse ;  /* 0x00000004409a7c23 */ /* 0x100fe200080108d7 */
[--C-:B------:R-:W-:Y:S01]  /*14890*/  FFMA.FTZ R147, R52, UR4, -R215.reuse ;  /* 0x0000000434937c23 */ /* 0x100fe200080108d7 */
[----:B------:R-:W-:Y:S04]  /*148a0*/  LOP3.LUT R37, R46, R37, RZ, 0xc0, !PT ;  /* 0x000000252e257212 */ /* 0x000fe800078ec0ff */
[----:B------:R1:W-:Y:S01]  /*148b0*/  MUFU.EX2 R64, R39 ;  /* 0x0000002700407308 */ /* 0x0003e20000000800 */
[----:B------:R-:W-:Y:S01]  /*148c0*/  F2FP.BF16.F32.PACK_AB R46, R216, R159 ;  /* 0x0000009fd82e723e */ /* 0x000fe200000010ff */
[----:B------:R-:W-:Y:S01]  /*148d0*/  FFMA.FTZ R52, R47, UR4, -R200 ;  /* 0x000000042f347c23 */ /* 0x000fe200080108c8 */
[----:B------:R-:W-:Y:S01]  /*148e0*/  LOP3.LUT R135, R133, 0xff, RZ, 0xc0, !PT ;  /* 0x000000ff85877812 */ /* 0x000fe200078ec0ff */
[----:B------:R-:W-:Y:S01]  /*148f0*/  FFMA.FTZ R215, R53, UR4, -R215 ;  /* 0x0000000435d77c23 */ /* 0x000fe200080108d7 */
[----:B------:R-:W-:Y:S01]  /*14900*/  LOP3.LUT R45, R46, R45, RZ, 0xc0, !PT ;  /* 0x0000002d2e2d7212 */ /* 0x000fe200078ec0ff */
[----:B--2---:R-:W-:Y:S01]  /*14910*/  IMAD.MOV.U32 R165, RZ, RZ, R151 ;  /* 0x000000ffffa57224 */ /* 0x004fe200078e0097 */
[--C-:B------:R-:W-:Y:S03]  /*14920*/  HSET2.LE.AND R46, R158, R191.reuse, PT ;  /* 0x000000bf9e2e7233 */ /* 0x100fe60003803000 */
[----:B------:R-:W2:Y:S01]  /*14930*/  MUFU.EX2 R218, R52 ;  /* 0x0000003400da7308 */ /* 0x000ea20000000800 */
[----:B------:R-:W3:Y:S01]  /*14940*/  LDL.LU R158, [R1+0x4] ;  /* 0x00000400019e7983 */ /* 0x000ee20000300800 */
[----:B------:R-:W-:Y:S01]  /*14950*/  SHF.R.U32.HI R138, RZ, 0x8, R138 ;  /* 0x00000008ff8a7819 */ /* 0x000fe2000001168a */
[----:B----4-:R-:W-:Y:S01]  /*14960*/  IMAD.MOV.U32 R241, RZ, RZ, R148 ;  /* 0x000000fffff17224 */ /* 0x010fe200078e0094 */
[----:B------:R-:W-:Y:S01]  /*14970*/  F2FP.BF16.F32.PACK_AB R47, R171, R163 ;  /* 0x000000a3ab2f723e */ /* 0x000fe200000010ff */
[----:B------:R-:W-:Y:S01]  /*14980*/  FFMA.FTZ R56, R58, UR4, -R200 ;  /* 0x000000043a387c23 */ /* 0x000fe200080108c8 */
[----:B------:R-:W-:Y:S02]  /*14990*/  PRMT R138, R135, 0x5410, R138 ;  /* 0x00005410878a7816 */ /* 0x000fe4000000008a */
[----:B------:R-:W-:Y:S01]  /*149a0*/  LOP3.LUT R156, R156, 0xff00ff, RZ, 0xc0, !PT ;  /* 0x00ff00ff9c9c7812 */ /* 0x000fe200078ec0ff */
[----:B------:R-:W4:Y:S01]  /*149b0*/  LDSM.16.MT88.4 R132, [R170+0x800] ;  /* 0x00080000aa84783b */ /* 0x000f220000004200 */
[--C-:B-1----:R-:W-:Y:S01]  /*149c0*/  HSET2.LE.AND R39, R44, R191.reuse, PT ;  /* 0x000000bf2c277233 */ /* 0x102fe20003803000 */
[----:B------:R-:W1:Y:S01]  /*149d0*/  MUFU.EX2 R150, R56 ;  /* 0x0000003800967308 */ /* 0x000e620000000800 */
[----:B------:R-:W-:Y:S04]  /*149e0*/  F2FP.BF16.F32.PACK_AB R44, R175, R174 ;  /* 0x000000aeaf2c723e */ /* 0x000fe800000010ff */
[----:B------:R-:W-:Y:S02]  /*149f0*/  LOP3.LUT R39, R44, R39, RZ, 0xc0, !PT ;  /* 0x000000272c277212 */ /* 0x000fe400078ec0ff */
[--C-:B------:R-:W-:Y:S03]  /*14a00*/  HSET2.LE.AND R44, R138, R191.reuse, PT ;  /* 0x000000bf8a2c7233 */ /* 0x100fe60003803000 */
[----:B------:R-:W-:Y:S01]  /*14a10*/  MUFU.EX2 R162, R153 ;  /* 0x0000009900a27308 */ /* 0x000fe20000000800 */
[----:B--2---:R-:W-:Y:S01]  /*14a20*/  F2FP.BF16.F32.PACK_AB R52, R218, R222 ;  /* 0x000000deda34723e */ /* 0x004fe200000010ff */
[----:B------:R-:W2:Y:S01]  /*14a30*/  LDSM.16.MT88.4 R136, [R170+0x1800] ;  /* 0x00180000aa88783b */ /* 0x000ea20000004200 */
[-C--:B------:R-:W-:Y:S07]  /*14a40*/  HMMA.16816.F32.BF16 R4, R36, R40.reuse, R4 ;  /* 0x000000282404723c */ /* 0x080fee0000041804 */
[----:B------:R-:W-:Y:S01]  /*14a50*/  MUFU.EX2 R215, R215 ;  /* 0x000000d700d77308 */ /* 0x000fe20000000800 */
[----:B------:R-:W-:Y:S02]  /*14a60*/  LOP3.LUT R44, R47, R44, RZ, 0xc0, !PT ;  /* 0x0000002c2f2c7212 */ /* 0x000fe400078ec0ff */
[----:B------:R-:W-:Y:S02]  /*14a70*/  F2FP.BF16.F32.PACK_AB R47, R65, R64 ;  /* 0x00000040412f723e */ /* 0x000fe400000010ff */
[----:B-1----:R-:W-:Y:S02]  /*14a80*/  MOV R252, R150 ;  /* 0x0000009600fc7202 */ /* 0x002fe40000000f00 */
[----:B------:R-:W-:Y:S03]  /*14a90*/  LOP3.LUT R46, R47, R46, RZ, 0xc0, !PT ;  /* 0x0000002e2f2e7212 */ /* 0x000fe600078ec0ff */
[----:B------:R-:W-:Y:S01]  /*14aa0*/  MUFU.EX2 R157, R147 ;  /* 0x00000093009d7308 */ /* 0x000fe20000000800 */
[--C-:B------:R-:W-:Y:S05]  /*14ab0*/  HSET2.LE.AND R47, R156, R191.reuse, PT ;  /* 0x000000bf9c2f7233 */ /* 0x100fea0003803000 */
[----:B------:R-:W-:Y:S04]  /*14ac0*/  LOP3.LUT R47, R52, R47, RZ, 0xc0, !PT ;  /* 0x0000002f342f7212 */ /* 0x000fe800078ec0ff */
[----:B------:R-:W-:Y:S03]  /*14ad0*/  MUFU.EX2 R142, R154 ;  /* 0x0000009a008e7308 */ /* 0x000fe60000000800 */
[C---:B------:R-:W-:Y:S08]  /*14ae0*/  HMMA.16816.F32.BF16 R8, R44.reuse, R40, R8 ;  /* 0x000000282c08723c */ /* 0x040ff00000041808 */
[-C--:B------:R-:W-:Y:S08]  /*14af0*/  HMMA.16816.F32.BF16 R12, R44, R42.reuse, R12 ;  /* 0x0000002a2c0c723c */ /* 0x080ff0000004180c */
[C---:B------:R-:W-:Y:S01]  /*14b00*/  HMMA.16816.F32.BF16 R16, R36.reuse, R42, R16 ;  /* 0x0000002a2410723c */ /* 0x040fe20000041810 */
[----:B------:R-:W1:Y:S07]  /*14b10*/  LDSM.16.MT88.4 R40, [R184+0xb800] ;  /* 0x00b80000b828783b */ /* 0x000e6e0000004200 */
[-C--:B----4-:R-:W-:Y:S08]  /*14b20*/  HMMA.16816.F32.BF16 R68, R36, R132.reuse, R68 ;  /* 0x000000842444723c */ /* 0x090ff00000041844 */
[C---:B------:R-:W-:Y:S04]  /*14b30*/  HMMA.16816.F32.BF16 R72, R44.reuse, R132, R72 ;  /* 0x000000842c48723c */ /* 0x040fe80000041848 */
[----:B------:R-:W-:Y:S04]  /*14b40*/  LOP3.LUT R132, R160, R144, R155, 0x96, !PT ;  /* 0x00000090a0847212 */ /* 0x000fe800078e969b */
[-C--:B------:R-:W-:Y:S03]  /*14b50*/  HMMA.16816.F32.BF16 R76, R44, R134.reuse, R76 ;  /* 0x000000862c4c723c */ /* 0x080fe6000004184c */
[----:B------:R-:W-:Y:S05]  /*14b60*/  IMAD.WIDE.U32 R132, R132, -0x2daee0ad, RZ ;  /* 0xd2511f5384847825 */ /* 0x000fea00078e00ff */
[C---:B------:R-:W-:Y:S04]  /*14b70*/  HMMA.16816.F32.BF16 R80, R36.reuse, R134, R80 ;  /* 0x000000862450723c */ /* 0x040fe80000041850 */
[----:B------:R-:W-:Y:S01]  /*14b80*/  LOP3.LUT R152, R161, R152, R133, 0x96, !PT ;  /* 0x00000098a1987212 */ /* 0x000fe200078e9685 */
[----:B------:R-:W-:Y:S01]  /*14b90*/  IMAD.MOV.U32 R135, RZ, RZ, R132 ;  /* 0x000000ffff877224 */ /* 0x000fe200078e0084 */
[----:B------:R-:W-:Y:S02]  /*14ba0*/  PRMT R133, R132, 0x7772, RZ ;  /* 0x0000777284857816 */ /* 0x000fe400000000ff */
[-C--:B------:R-:W-:Y:S03]  /*14bb0*/  HMMA.16816.F32.BF16 R84, R36, R48.reuse, R84 ;  /* 0x000000302454723c */ /* 0x080fe60000041854 */
[----:B------:R-:W-:Y:S05]  /*14bc0*/  SHF.R.U32.HI R58, RZ, 0x18, R152 ;  /* 0x00000018ff3a7819 */ /* 0x000fea0000011698 */
[C---:B------:R-:W-:Y:S04]  /*14bd0*/  HMMA.16816.F32.BF16 R88, R44.reuse, R48, R88 ;  /* 0x000000302c58723c */ /* 0x040fe80000041858 */
[----:B------:R-:W-:Y:S04]  /*14be0*/  IMAD.WIDE.U32 R48, R145, -0x2daee0ad, RZ ;  /* 0xd2511f5391307825 */ /* 0x000fe800078e00ff */
[-C--:B------:R-:W-:Y:S03]  /*14bf0*/  HMMA.16816.F32.BF16 R92, R44, R50.reuse, R92 ;  /* 0x000000322c5c723c */ /* 0x080fe6000004185c */
[----:B------:R-:W-:Y:S02]  /*14c00*/  LOP3.LUT R146, R161, R146, R49, 0x96, !PT ;  /* 0x00000092a1927212 */ /* 0x000fe400078e9631 */
[C---:B------:R-:W-:Y:S02]  /*14c10*/  PRMT R53, R48.reuse, 0x7772, RZ ;  /* 0x0000777230357816 */ /* 0x040fe400000000ff */
[----:B------:R-:W-:Y:S01]  /*14c20*/  MOV R52, R48 ;  /* 0x0000003000347202 */ /* 0x000fe20000000f00 */
[C---:B------:R-:W-:Y:S04]  /*14c30*/  HMMA.16816.F32.BF16 R96, R36.reuse, R50, R96 ;  /* 0x000000322460723c */ /* 0x040fe80000041860 */
[C---:B------:R-:W-:Y:S02]  /*14c40*/  PRMT R134, R48.reuse, 0x7771, RZ ;  /* 0x0000777130867816 */ /* 0x040fe400000000ff */
[----:B------:R-:W-:Y:S02]  /*14c50*/  SHF.R.U32.HI R140, RZ, 0x18, R146 ;  /* 0x00000018ff8c7819 */ /* 0x000fe40000011692 */
[-C--:B--2---:R-:W-:Y:S08]  /*14c60*/  HMMA.16816.F32.BF16 R100, R36, R136.reuse, R100 ;  /* 0x000000882464723c */ /* 0x084ff00000041864 */
[C---:B------:R-:W-:Y:S04]  /*14c70*/  HMMA.16816.F32.BF16 R104, R44.reuse, R136, R104 ;  /* 0x000000882c68723c */ /* 0x040fe80000041868 */
[----:B------:R-:W-:Y:S01]  /*14c80*/  PRMT R136, R48, 0x7773, RZ ;  /* 0x0000777330887816 */ /* 0x000fe200000000ff */
[--C-:B------:R-:W-:Y:S01]  /*14c90*/  FFMA.FTZ R137, R54, UR4, -R203.reuse ;  /* 0x0000000436897c23 */ /* 0x100fe200080108cb */
[----:B------:R-:W2:Y:S01]  /*14ca0*/  LDSM.16.MT88.4 R48, [R170+0x2800] ;  /* 0x00280000aa30783b */ /* 0x000ea20000004200 */
[----:B------:R-:W-:Y:S01]  /*14cb0*/  FFMA.FTZ R203, R55, UR4, -R203 ;  /* 0x0000000437cb7c23 */ /* 0x000fe200080108cb */
[-C--:B------:R-:W-:Y:S01]  /*14cc0*/  HMMA.16816.F32.BF16 R108, R44, R138.reuse, R108 ;  /* 0x0000008a2c6c723c */ /* 0x080fe2000004186c */
[----:B------:R-:W-:Y:S02]  /*14cd0*/  MUFU.EX2 R143, R137 ;  /* 0x00000089008f7308 */ /* 0x000fe40000000800 */
[----:B------:R-:W-:Y:S01]  /*14ce0*/  PRMT R54, R53, 0x5410, R136 ;  /* 0x0000541035367816 */ /* 0x000fe20000000088 */
[----:B------:R-:W-:Y:S01]  /*14cf0*/  FADD.FTZ R136, R195, R199 ;  /* 0x000000c7c3887221 */ /* 0x000fe20000010000 */
[----:B------:R-:W-:Y:S02]  /*14d00*/  PRMT R55, R132, 0x7771, RZ ;  /* 0x0000777184377816 */ /* 0x000fe400000000ff */
[----:B------:R-:W-:Y:S01]  /*14d10*/  LOP3.LUT R54, R54, 0xff00ff, RZ, 0xc0, !PT ;  /* 0x00ff00ff36367812 */ /* 0x000fe200078ec0ff */
[C---:B------:R-:W-:Y:S03]  /*14d20*/  HMMA.16816.F32.BF16 R112, R36.reuse, R138, R112 ;  /* 0x0000008a2470723c */ /* 0x040fe60000041870 */
[----:B------:R-:W-:Y:S01]  /*14d30*/  MUFU.EX2 R203, R203 ;  /* 0x000000cb00cb7308 */ /* 0x000fe20000000800 */
[----:B------:R-:W-:Y:S01]  /*14d40*/  PRMT R138, R132, 0x7773, RZ ;  /* 0x00007773848a7816 */ /* 0x000fe200000000ff */
[----:B------:R-:W-:Y:S02]  /*14d50*/  IMAD.MOV.U32 R139, RZ, RZ, R159 ;  /* 0x000000ffff8b7224 */ /* 0x000fe400078e009f */
[----:B------:R-:W-:Y:S01]  /*14d60*/  FADD.FTZ R169, R169, R136 ;  /* 0x00000088a9a97221 */ /* 0x000fe20000010000 */
[----:B------:R-:W-:Y:S01]  /*14d70*/  LOP3.LUT R132, R146, 0xffff, RZ, 0xc0, !PT ;  /* 0x0000ffff92847812 */ /* 0x000fe200078ec0ff */
[-C--:B-1----:R-:W-:Y:S03]  /*14d80*/  HMMA.16816.F32.BF16 R32, R36, R40.reuse, R32 ;  /* 0x000000282420723c */ /* 0x082fe60000041820 */
[----:B------:R-:W-:Y:S01]  /*14d90*/  PRMT R53, R133, 0x5410, R138 ;  /* 0x0000541085357816 */ /* 0x000fe2000000008a */
[----:B------:R-:W-:Y:S01]  /*14da0*/  FADD.FTZ R210, R139, R210 ;  /* 0x000000d28bd27221 */ /* 0x000fe20000010000 */
[----:B------:R-:W-:Y:S01]  /*14db0*/  LOP3.LUT R133, R52, 0xff, RZ, 0xc0, !PT ;  /* 0x000000ff34857812 */ /* 0x000fe200078ec0ff */
[----:B------:R-:W-:Y:S01]  /*14dc0*/  FADD.FTZ R169, R188, R169 ;  /* 0x000000a9bca97221 */ /* 0x000fe20000010000 */
[----:B------:R-:W-:Y:S01]  /*14dd0*/  LOP3.LUT R56, R53, 0xff00ff, RZ, 0xc0, !PT ;  /* 0x00ff00ff35387812 */ /* 0x000fe200078ec0ff */
[C---:B------:R-:W-:Y:S04]  /*14de0*/  HMMA.16816.F32.BF16 R116, R44.reuse, R40, R116 ;  /* 0x000000282c74723c */ /* 0x040fe80000041874 */
[----:B------:R-:W-:Y:S01]  /*14df0*/  PRMT R134, R133, 0x5410, R134 ;  /* 0x0000541085867816 */ /* 0x000fe20000000086 */
[----:B------:R-:W-:Y:S01]  /*14e00*/  FFMA.FTZ R133, R57, UR4, -R201 ;  /* 0x0000000439857c23 */ /* 0x000fe200080108c9 */
[----:B------:R-:W-:Y:S01]  /*14e10*/  LOP3.LUT R52, R135, 0xff, RZ, 0xc0, !PT ;  /* 0x000000ff87347812 */ /* 0x000fe200078ec0ff */
[----:B------:R-:W-:Y:S01]  /*14e20*/  FADD.FTZ R212, R212, R169 ;  /* 0x000000a9d4d47221 */ /* 0x000fe20000010000 */
[-C--:B------:R-:W-:Y:S01]  /*14e30*/  HMMA.16816.F32.BF16 R20, R44, R42.reuse, R20 ;  /* 0x0000002a2c14723c */ /* 0x080fe20000041814 */
[----:B------:R-:W1:Y:S02]  /*14e40*/  MUFU.EX2 R149, R133 ;  /* 0x0000008500957308 */ /* 0x000e640000000800 */
[----:B------:R-:W-:Y:S01]  /*14e50*/  PRMT R52, R52, 0x5410, R55 ;  /* 0x0000541034347816 */ /* 0x000fe20000000037 */
[----:B------:R-:W-:Y:S01]  /*14e60*/  FADD.FTZ R213, R213, R212 ;  /* 0x000000d4d5d57221 */ /* 0x000fe20000010000 */
[----:B------:R-:W-:Y:S01]  /*14e70*/  LOP3.LUT R40, R152, 0xffff, RZ, 0xc0, !PT ;  /* 0x0000ffff98287812 */ /* 0x000fe200078ec0ff */
[----:B------:R-:W-:Y:S01]  /*14e80*/  FADD.FTZ R210, R216, R210 ;  /* 0x000000d2d8d27221 */ /* 0x000fe20000010000 */
[----:B------:R-:W-:Y:S01]  /*14e90*/  LOP3.LUT R135, R146, 0xff, RZ, 0xc0, !PT ;  /* 0x000000ff92877812 */ /* 0x000fe200078ec0ff */
[C---:B------:R-:W-:Y:S01]  /*14ea0*/  HMMA.16816.F32.BF16 R120, R36.reuse, R42, R120 ;  /* 0x0000002a2478723c */ /* 0x040fe20000041878 */
[----:B------:R-:W4:Y:S03]  /*14eb0*/  S2R R216, SR_TID.X ;  /* 0x0000000000d87919 */ /* 0x000f260000002100 */
[----:B------:R-:W-:Y:S01]  /*14ec0*/  SHF.R.U32.HI R55, RZ, 0x8, R40 ;  /* 0x00000008ff377819 */ /* 0x000fe20000011628 */
[----:B------:R-:W-:Y:S01]  /*14ed0*/  FFMA.FTZ R40, R60, UR4, -R201 ;  /* 0x000000043c287c23 */ /* 0x000fe200080108c9 */
[--C-:B------:R-:W-:Y:S01]  /*14ee0*/  FFMA.FTZ R60, R62, UR4, -R200.reuse ;  /* 0x000000043e3c7c23 */ /* 0x100fe200080108c8 */
[----:B------:R-:W-:Y:S01]  /*14ef0*/  PRMT R41, R152, 0x7632, R41 ;  /* 0x0000763298297816 */ /* 0x000fe20000000029 */
[-C--:B--2---:R-:W-:Y:S01]  /*14f00*/  HMMA.16816.F32.BF16 R28, R36, R48.reuse, R28 ;  /* 0x00000030241c723c */ /* 0x084fe2000004181c */
[----:B------:R2:W-:Y:S02]  /*14f10*/  MUFU.EX2 R62, R40 ;  /* 0x00000028003e7308 */ /* 0x0005e40000000800 */
[----:B-1----:R-:W-:Y:S02]  /*14f20*/  IMAD.MOV.U32 R166, RZ, RZ, R149 ;  /* 0x000000ffffa67224 */ /* 0x002fe400078e0095 */
[----:B------:R-:W-:Y:S01]  /*14f30*/  FFMA.FTZ R200, R63, UR4, -R200 ;  /* 0x000000043fc87c23 */ /* 0x000fe200080108c8 */
[----:B------:R-:W1:Y:S01]  /*14f40*/  LDSM.16.MT88.4 R148, [R184+0x9c00] ;  /* 0x009c0000b894783b */ /* 0x000e620000004200 */
[----:B------:R-:W-:Y:S01]  /*14f50*/  FFMA.FTZ R201, R61, UR4, -R201 ;  /* 0x000000043dc97c23 */ /* 0x000fe200080108c9 */
[----:B------:R-:W-:Y:S01]  /*14f60*/  PRMT R57, R146, 0x7632, R57 ;  /* 0x0000763292397816 */ /* 0x000fe20000000039 */
[C---:B------:R-:W-:Y:S02]  /*14f70*/  HMMA.16816.F32.BF16 R124, R44.reuse, R48, R124 ;  /* 0x000000302c7c723c */ /* 0x040fe4000004187c */
[----:B------:R-:W-:Y:S02]  /*14f80*/  MUFU.EX2 R63, R60 ;  /* 0x0000003c003f7308 */ /* 0x000fe40000000800 */
[----:B------:R-:W-:Y:S01]  /*14f90*/  LOP3.LUT R57, R57, 0xff, RZ, 0xc0, !PT ;  /* 0x000000ff39397812 */ /* 0x000fe200078ec0ff */
[----:B------:R-:W-:Y:S01]  /*14fa0*/  FADD.FTZ R208, R208, R213 ;  /* 0x000000d5d0d07221 */ /* 0x000fe20000010000 */
[----:B------:R-:W-:Y:S01]  /*14fb0*/  SHF.R.U32.HI R132, RZ, 0x8, R132 ;  /* 0x00000008ff847819 */ /* 0x000fe20000011684 */
[----:B------:R-:W-:Y:S01]  /*14fc0*/  FADD.FTZ R210, R222, R210 ;  /* 0x000000d2ded27221 */ /* 0x000fe20000010000 */
[-C--:B------:R-:W-:Y:S04]  /*14fd0*/  HMMA.16816.F32.BF16 R128, R44, R50.reuse, R128 ;  /* 0x000000322c80723c */ /* 0x080fe80000041880 */
[----:B------:R-:W4:Y:S01]  /*14fe0*/  MUFU.EX2 R201, R201 ;  /* 0x000000c900c97308 */ /* 0x000f220000000800 */
[----:B------:R-:W-:Y:S01]  /*14ff0*/  LDSM.16.MT88.4 R44, [R184+0xac00] ;  /* 0x00ac0000b82c783b */ /* 0x000fe20000004200 */
[----:B------:R-:W-:Y:S01]  /*15000*/  PRMT R132, R135, 0x5410, R132 ;  /* 0x0000541087847816 */ /* 0x000fe20000000084 */
[----:B------:R-:W-:Y:S01]  /*15010*/  FADD.FTZ R208, R209, R208 ;  /* 0x000000d0d1d07221 */ /* 0x000fe20000010000 */
[----:B------:R-:W-:Y:S01]  /*15020*/  PRMT R140, R57, 0x5410, R140 ;  /* 0x00005410398c7816 */ /* 0x000fe2000000008c */
[----:B------:R-:W-:Y:S01]  /*15030*/  FADD.FTZ R210, R218, R210 ;  /* 0x000000d2dad27221 */ /* 0x000fe20000010000 */
[----:B------:R-:W-:Y:S01]  /*15040*/  LOP3.LUT R41, R41, 0xff, RZ, 0xc0, !PT ;  /* 0x000000ff29297812 */ /* 0x000fe200078ec0ff */
[----:B------:R-:W-:Y:S03]  /*15050*/  HMMA.16816.F32.BF16 R24, R36, R50, R24 ;  /* 0x000000322418723c */ /* 0x000fe60000041818 */
[----:B------:R-:W1:Y:S01]  /*15060*/  MUFU.EX2 R200, R200 ;  /* 0x000000c800c87308 */ /* 0x000e620000000800 */
[----:B------:R-:W1:Y:S01]  /*15070*/  S2R R222, SR_TID.X ;  /* 0x0000000000de7919 */ /* 0x000e620000002100 */
[----:B------:R-:W-:Y:S01]  /*15080*/  LOP3.LUT R138, R152, 0xff, RZ, 0xc0, !PT ;  /* 0x000000ff988a7812 */ /* 0x000fe200078ec0ff */
[----:B------:R-:W-:Y:S01]  /*15090*/  FADD.FTZ R210, R252, R210 ;  /* 0x000000d2fcd27221 */ /* 0x000fe20000010000 */
[--C-:B------:R-:W-:Y:S01]  /*150a0*/  HSET2.LE.AND R135, R54, R191.reuse, PT ;  /* 0x000000bf36877233 */ /* 0x100fe20003803000 */
[----:B------:R-:W3:Y:S01]  /*150b0*/  S2R R218, SR_TID.X ;  /* 0x0000000000da7919 */ /* 0x000ee20000002100 */
[--C-:B------:R-:W-:Y:S01]  /*150c0*/  HSET2.LE.AND R132, R132, R191.reuse, PT ;  /* 0x000000bf84847233 */ /* 0x100fe20003803000 */
[----:B------:R-:W-:Y:S01]  /*150d0*/  FADD.FTZ R210, R241, R210 ;  /* 0x000000d2f1d27221 */ /* 0x000fe20000010000 */
[--C-:B------:R-:W-:Y:S02]  /*150e0*/  HSET2.LE.AND R134, R134, R191.reuse, PT ;  /* 0x000000bf86867233 */ /* 0x100fe40003803000 */
[--C-:B------:R-:W-:Y:S02]  /*150f0*/  HSET2.LE.AND R133, R140, R191.reuse, PT ;  /* 0x000000bf8c857233 */ /* 0x100fe40003803000 */
[----:B------:R-:W-:Y:S02]  /*15100*/  F2FP.BF16.F32.PACK_AB R48, R67, R66 ;  /* 0x000000424330723e */ /* 0x000fe400000010ff */
[----:B------:R-:W-:Y:S02]  /*15110*/  PRMT R138, R138, 0x5410, R55 ;  /* 0x000054108a8a7816 */ /* 0x000fe40000000037 */
[----:B------:R-:W-:Y:S02]  /*15120*/  PRMT R58, R41, 0x5410, R58 ;  /* 0x00005410293a7816 */ /* 0x000fe4000000003a */
[----:B------:R-:W-:Y:S01]  /*15130*/  LOP3.LUT R135, R48, R135, RZ, 0xc0, !PT ;  /* 0x0000008730877212 */ /* 0x000fe200078ec0ff */
[----:B--2---:R-:W2:Y:S01]  /*15140*/  LDSM.16.MT88.4 R40, [R170+0xc00] ;  /* 0x000c0000aa28783b */ /* 0x004ea20000004200 */
[--C-:B------:R-:W-:Y:S02]  /*15150*/  HSET2.LE.AND R57, R52, R191.reuse, PT ;  /* 0x000000bf34397233 */ /* 0x100fe40003803000 */
[--C-:B------:R-:W-:Y:S02]  /*15160*/  HSET2.LE.AND R59, R138, R191.reuse, PT ;  /* 0x000000bf8a3b7233 */ /* 0x100fe40003803000 */
[--C-:B------:R-:W-:Y:S02]  /*15170*/  HSET2.LE.AND R56, R56, R191.reuse, PT ;  /* 0x000000bf38387233 */ /* 0x100fe40003803000 */
[----:B------:R-:W-:Y:S01]  /*15180*/  HSET2.LE.AND R58, R58, R191, PT ;  /* 0x000000bf3a3a7233 */ /* 0x000fe20003803000 */
[----:B------:R-:W2:Y:S01]  /*15190*/  LDSM.16.MT88.4 R52, [R170+0x1c00] ;  /* 0x001c0000aa34783b */ /* 0x000ea20000004200 */
[----:B----4-:R-:W-:Y:S02]  /*151a0*/  F2FP.BF16.F32.PACK_AB R38, R201, R62 ;  /* 0x0000003ec926723e */ /* 0x010fe400000010ff */
[----:B------:R-:W-:Y:S02]  /*151b0*/  F2FP.BF16.F32.PACK_AB R36, R166, R165 ;  /* 0x000000a5a624723e */ /* 0x000fe400000010ff */
[----:B------:R-:W-:Y:S01]  /*151c0*/  F2FP.BF16.F32.PACK_AB R37, R241, R252 ;  /* 0x000000fcf125723e */ /* 0x000fe200000010ff */
[----:B-1----:R-:W-:Y:S01]  /*151d0*/  IMAD.SHL.U32 R222, R222, 0x10, RZ ;  /* 0x00000010dede7824 */ /* 0x002fe200078e00ff */
[----:B------:R-:W-:Y:S01]  /*151e0*/  F2FP.BF16.F32.PACK_AB R39, R200, R63 ;  /* 0x0000003fc827723e */ /* 0x000fe200000010ff */
[----:B------:R-:W-:Y:S01]  /*151f0*/  FADD.FTZ R63, R63, R210 ;  /* 0x000000d23f3f7221 */ /* 0x000fe20000010000 */
[----:B------:R-:W-:Y:S02]  /*15200*/  LOP3.LUT R36, R36, R59, RZ, 0xc0, !PT ;  /* 0x0000003b24247212 */ /* 0x000fe400078ec0ff */
[----:B------:R-:W-:Y:S01]  /*15210*/  LOP3.LUT R37, R37, R58, RZ, 0xc0, !PT ;  /* 0x0000003a25257212 */ /* 0x000fe200078ec0ff */
[----:B------:R-:W-:Y:S01]  /*15220*/  FADD.FTZ R252, R200, R63 ;  /* 0x0000003fc8fc7221 */ /* 0x000fe20000010000 */
[----:B------:R-:W-:Y:S02]  /*15230*/  LOP3.LUT R38, R38, R57, RZ, 0xc0, !PT ;  /* 0x0000003926267212 */ /* 0x000fe400078ec0ff */
[----:B------:R-:W-:Y:S02]  /*15240*/  LOP3.LUT R39, R39, R56, RZ, 0xc0, !PT ;  /* 0x0000003827277212 */ /* 0x000fe400078ec0ff */
[----:B------:R-:W-:Y:S02]  /*15250*/  SHF.L.U32 R216, R216, 0x5, RZ ;  /* 0x00000005d8d87819 */ /* 0x000fe400000006ff */
[----:B------:R-:W-:Y:S01]  /*15260*/  MOV R169, R164 ;  /* 0x000000a400a97202 */ /* 0x000fe20000000f00 */
[----:B---3--:R-:W-:Y:S01]  /*15270*/  FFMA.FTZ R198, R167, R141, R198 ;  /* 0x0000008da7c67223 */ /* 0x008fe200000100c6 */
[----:B------:R-:W-:Y:S03]  /*15280*/  MOV R167, R142 ;  /* 0x0000008e00a77202 */ /* 0x000fe60000000f00 */
[----:B------:R-:W-:Y:S01]  /*15290*/  FADD.FTZ R137, R194, R198 ;  /* 0x000000c6c2897221 */ /* 0x000fe20000010000 */
[----:B------:R-:W-:Y:S01]  /*152a0*/  MOV R198, R157 ;  /* 0x0000009d00c67202 */ /* 0x000fe20000000f00 */
[----:B------:R-:W-:Y:S02]  /*152b0*/  IMAD.MOV.U32 R194, RZ, RZ, R163 ;  /* 0x000000ffffc27224 */ /* 0x000fe400078e00a3 */
[----:B------:R-:W-:Y:S01]  /*152c0*/  FADD.FTZ R186, R186, R137 ;  /* 0x00000089baba7221 */ /* 0x000fe20000010000 */
[----:B------:R-:W-:Y:S01]  /*152d0*/  F2FP.BF16.F32.PACK_AB R49, R215, R198 ;  /* 0x000000c6d731723e */ /* 0x000fe200000010ff */
[----:B------:R-:W-:Y:S02]  /*152e0*/  FADD.FTZ R208, R194, R208 ;  /* 0x000000d0c2d07221 */ /* 0x000fe40000010000 */
[----:B------:R-:W-:Y:S01]  /*152f0*/  FADD.FTZ R187, R187, R186 ;  /* 0x000000babbbb7221 */ /* 0x000fe20000010000 */
[----:B------:R-:W-:Y:S02]  /*15300*/  LOP3.LUT R132, R49, R132, RZ, 0xc0, !PT ;  /* 0x0000008431847212 */ /* 0x000fe400078ec0ff */
[----:B------:R-:W1:Y:S01]  /*15310*/  LDSM.16.MT88.4 R48, [R184+0xbc00] ;  /* 0x00bc0000b830783b */ /* 0x000e620000004200 */
[----:B------:R-:W-:Y:S01]  /*15320*/  FADD.FTZ R206, R206, R187 ;  /* 0x000000bbcece7221 */ /* 0x000fe20000010000 */
[----:B------:R-:W-:Y:S01]  /*15330*/  FFMA.FTZ R197, R168, R158, R197 ;  /* 0x0000009ea8c57223 */ /* 0x000fe200000100c5 */
[----:B------:R-:W-:Y:S02]  /*15340*/  IMAD.MOV.U32 R168, RZ, RZ, R162 ;  /* 0x000000ffffa87224 */ /* 0x000fe400078e00a2 */
[----:B------:R-:W-:Y:S01]  /*15350*/  FADD.FTZ R207, R207, R206 ;  /* 0x000000cecfcf7221 */ /* 0x000fe20000010000 */
[----:B------:R-:W-:Y:S01]  /*15360*/  FADD.FTZ R197, R193, R197 ;  /* 0x000000c5c1c57221 */ /* 0x000fe20000010000 */
[----:B------:R-:W-:Y:S01]  /*15370*/  IMAD.MOV.U32 R193, RZ, RZ, R143 ;  /* 0x000000ffffc17224 */ /* 0x000fe200078e008f */
[----:B------:R-:W-:Y:S01]  /*15380*/  F2FP.BF16.F32.PACK_AB R61, R168, R167 ;  /* 0x000000a7a83d723e */ /* 0x000fe200000010ff */
[----:B------:R-:W-:Y:S01]  /*15390*/  FADD.FTZ R178, R178, R207 ;  /* 0x000000cfb2b27221 */ /* 0x000fe20000010000 */
[----:B------:R-:W-:Y:S02]  /*153a0*/  FADD.FTZ R192, R192, R197 ;  /* 0x000000c5c0c07221 */ /* 0x000fe40000010000 */
[----:B------:R-:W-:Y:S01]  /*153b0*/  F2FP.BF16.F32.PACK_AB R60, R203, R193 ;  /* 0x000000c1cb3c723e */ /* 0x000fe200000010ff */
[----:B------:R-:W-:Y:S01]  /*153c0*/  FADD.FTZ R178, R179, R178 ;  /* 0x000000b2b3b27221 */ /* 0x000fe20000010000 */
[----:B------:R-:W-:Y:S01]  /*153d0*/  LOP3.LUT R134, R61, R134, RZ, 0xc0, !PT ;  /* 0x000000863d867212 */ /* 0x000fe200078ec0ff */
[----:B------:R-:W-:Y:S01]  /*153e0*/  FADD.FTZ R185, R185, R192 ;  /* 0x000000c0b9b97221 */ /* 0x000fe20000010000 */
[----:B------:R-:W-:Y:S01]  /*153f0*/  LOP3.LUT R133, R60, R133, RZ, 0xc0, !PT ;  /* 0x000000853c857212 */ /* 0x000fe200078ec0ff */
[----:B------:R-:W-:Y:S02]  /*15400*/  FADD.FTZ R223, R223, R178 ;  /* 0x000000b2dfdf7221 */ /* 0x000fe40000010000 */
[----:B------:R-:W-:Y:S02]  /*15410*/  FADD.FTZ R204, R204, R185 ;  /* 0x000000b9cccc7221 */ /* 0x000fe40000010000 */
[----:B------:R-:W-:Y:S02]  /*15420*/  FADD.FTZ R223, R182, R223 ;  /* 0x000000dfb6df7221 */ /* 0x000fe40000010000 */
[-C--:B------:R-:W-:Y:S01]  /*15430*/  HMMA.16816.F32.BF16 R160, R132, R148.reuse, R4 ;  /* 0x0000009484a0723c */ /* 0x080fe20000041804 */
[----:B------:R-:W3:Y:S04]  /*15440*/  LDSM.16.MT88.4 R4, [R170+0x2c00] ;  /* 0x002c0000aa04783b */ /* 0x000ee80000004200 */
[----:B------:R-:W-:Y:S01]  /*15450*/  FADD.FTZ R174, R174, R223 ;  /* 0x000000dfaeae7221 */ /* 0x000fe20000010000 */
[----:B------:R-:W-:Y:S02]  /*15460*/  FADD.FTZ R205, R205, R204 ;  /* 0x000000cccdcd7221 */ /* 0x000fe40000010000 */
[C---:B------:R-:W-:Y:S04]  /*15470*/  HMMA.16816.F32.BF16 R156, R36.reuse, R148, R8 ;  /* 0x00000094249c723c */ /* 0x040fe80000041808 */
[----:B------:R-:W-:Y:S01]  /*15480*/  FADD.FTZ R9, R171, R208 ;  /* 0x000000d0ab097221 */ /* 0x000fe20000010000 */
[----:B------:R-:W-:Y:S01]  /*15490*/  FADD.FTZ R174, R175, R174 ;  /* 0x000000aeafae7221 */ /* 0x000fe20000010000 */
[----:B------:R4:W5:Y:S01]  /*154a0*/  LDL.LU R171, [R1+0x10] ;  /* 0x0000100001ab7983 */ /* 0x0009620000300800 */
[----:B------:R-:W-:Y:S01]  /*154b0*/  FADD.FTZ R176, R176, R205 ;  /* 0x000000cdb0b07221 */ /* 0x000fe20000010000 */
[-C--:B------:R-:W-:Y:S03]  /*154c0*/  HMMA.16816.F32.BF16 R152, R36, R150.reuse, R12 ;  /* 0x000000962498723c */ /* 0x080fe6000004180c */
[----:B------:R-:W-:Y:S01]  /*154d0*/  FADD.FTZ R174, R193, R174 ;  /* 0x000000aec1ae7221 */ /* 0x000fe20000010000 */
[----:B------:R-:W-:Y:S01]  /*154e0*/  FADD.FTZ R64, R64, R9 ;  /* 0x0000000940407221 */ /* 0x000fe20000010000 */
[----:B------:R-:W-:Y:S02]  /*154f0*/  FADD.FTZ R177, R177, R176 ;  /* 0x000000b0b1b17221 */ /* 0x000fe40000010000 */
[----:B------:R-:W-:Y:S01]  /*15500*/  FADD.FTZ R203, R203, R174 ;  /* 0x000000aecbcb7221 */ /* 0x000fe20000010000 */
[C---:B------:R-:W-:Y:S04]  /*15510*/  HMMA.16816.F32.BF16 R148, R132.reuse, R150, R16 ;  /* 0x000000968494723c */ /* 0x040fe80000041810 */
[----:B------:R-:W-:Y:S01]  /*15520*/  FADD.FTZ R66, R66, R203 ;  /* 0x000000cb42427221 */ /* 0x000fe20000010000 */
[----:B------:R-:W-:Y:S01]  /*15530*/  FADD.FTZ R64, R65, R64 ;  /* 0x0000004041407221 */ /* 0x000fe20000010000 */
[----:B------:R-:W-:Y:S02]  /*15540*/  FADD.FTZ R180, R180, R177 ;  /* 0x000000b1b4b47221 */ /* 0x000fe40000010000 */
[-C--:B--2---:R-:W-:Y:S03]  /*15550*/  HMMA.16816.F32.BF16 R68, R132, R40.reuse, R68 ;  /* 0x000000288444723c */ /* 0x084fe60000041844 */
[----:B------:R-:W-:Y:S01]  /*15560*/  FADD.FTZ R64, R165, R64 ;  /* 0x00000040a5407221 */ /* 0x000fe20000010000 */
[----:B------:R-:W-:Y:S01]  /*15570*/  FADD.FTZ R183, R183, R180 ;  /* 0x000000b4b7b77221 */ /* 0x000fe20000010000 */
[----:B------:R-:W-:Y:S03]  /*15580*/  IMAD.MOV.U32 R165, RZ, RZ, R0 ;  /* 0x000000ffffa57224 */ /* 0x000fe600078e0000 */
[C---:B------:R-:W-:Y:S04]  /*15590*/  HMMA.16816.F32.BF16 R72, R36.reuse, R40, R72 ;  /* 0x000000282448723c */ /* 0x040fe80000041848 */
[----:B------:R-:W-:Y:S04]  /*155a0*/  FADD.FTZ R172, R172, R183 ;  /* 0x000000b7acac7221 */ /* 0x000fe80000010000 */
[-C--:B------:R-:W-:Y:S03]  /*155b0*/  HMMA.16816.F32.BF16 R76, R36, R42.reuse, R76 ;  /* 0x0000002a244c723c */ /* 0x080fe6000004184c */
[----:B------:R-:W-:Y:S04]  /*155c0*/  FADD.FTZ R172, R173, R172 ;  /* 0x000000acadac7221 */ /* 0x000fe80000010000 */
[----:B------:R-:W-:Y:S01]  /*155d0*/  FADD.FTZ R172, R198, R172 ;  /* 0x000000acc6ac7221 */ /* 0x000fe20000010000 */
[C---:B------:R-:W-:Y:S04]  /*155e0*/  HMMA.16816.F32.BF16 R80, R132.reuse, R42, R80 ;  /* 0x0000002a8450723c */ /* 0x040fe80000041850 */
[----:B------:R-:W-:Y:S04]  /*155f0*/  FADD.FTZ R172, R215, R172 ;  /* 0x000000acd7ac7221 */ /* 0x000fe80000010000 */
[-C--:B------:R-:W-:Y:S03]  /*15600*/  HMMA.16816.F32.BF16 R84, R132, R44.reuse, R84 ;  /* 0x0000002c8454723c */ /* 0x080fe60000041854 */
[----:B------:R-:W-:Y:S01]  /*15610*/  FADD.FTZ R172, R167, R172 ;  /* 0x000000aca7ac7221 */ /* 0x000fe20000010000 */
[----:B------:R-:W-:Y:S04]  /*15620*/  MOV R167, R2 ;  /* 0x0000000200a77202 */ /* 0x000fe80000000f00 */
[C---:B------:R-:W-:Y:S08]  /*15630*/  HMMA.16816.F32.BF16 R88, R36.reuse, R44, R88 ;  /* 0x0000002c2458723c */ /* 0x040ff00000041858 */
[-C--:B------:R-:W-:Y:S08]  /*15640*/  HMMA.16816.F32.BF16 R92, R36, R46.reuse, R92 ;  /* 0x0000002e245c723c */ /* 0x080ff0000004185c */
[C---:B------:R-:W-:Y:S08]  /*15650*/  HMMA.16816.F32.BF16 R96, R132.reuse, R46, R96 ;  /* 0x0000002e8460723c */ /* 0x040ff00000041860 */
[-C--:B------:R-:W-:Y:S08]  /*15660*/  HMMA.16816.F32.BF16 R100, R132, R52.reuse, R100 ;  /* 0x000000348464723c */ /* 0x080ff00000041864 */
[C---:B------:R-:W-:Y:S08]  /*15670*/  HMMA.16816.F32.BF16 R104, R36.reuse, R52, R104 ;  /* 0x000000342468723c */ /* 0x040ff00000041868 */
[-C--:B------:R-:W-:Y:S08]  /*15680*/  HMMA.16816.F32.BF16 R108, R36, R54.reuse, R108 ;  /* 0x00000036246c723c */ /* 0x080ff0000004186c */
[C---:B------:R-:W-:Y:S08]  /*15690*/  HMMA.16816.F32.BF16 R112, R132.reuse, R54, R112 ;  /* 0x000000368470723c */ /* 0x040ff00000041870 */
[-C--:B-1----:R-:W-:Y:S08]  /*156a0*/  HMMA.16816.F32.BF16 R144, R132, R48.reuse, R32 ;  /* 0x000000308490723c */ /* 0x082ff00000041820 */
[C---:B------:R-:W-:Y:S08]  /*156b0*/  HMMA.16816.F32.BF16 R116, R36.reuse, R48, R116 ;  /* 0x000000302474723c */ /* 0x040ff00000041874 */
[-C--:B------:R-:W-:Y:S08]  /*156c0*/  HMMA.16816.F32.BF16 R140, R36, R50.reuse, R20 ;  /* 0x00000032248c723c */ /* 0x080ff00000041814 */
[C---:B------:R-:W-:Y:S08]  /*156d0*/  HMMA.16816.F32.BF16 R120, R132.reuse, R50, R120 ;  /* 0x000000328478723c */ /* 0x040ff00000041878 */
[-C--:B---3--:R-:W-:Y:S08]  /*156e0*/  HMMA.16816.F32.BF16 R136, R132, R4.reuse, R28 ;  /* 0x000000048488723c */ /* 0x088ff0000004181c */
[C---:B------:R-:W-:Y:S04]  /*156f0*/  HMMA.16816.F32.BF16 R124, R36.reuse, R4, R124 ;  /* 0x00000004247c723c */ /* 0x040fe8000004187c */
[----:B------:R-:W-:Y:S01]  /*15700*/  FADD.FTZ R5, R166, R64 ;  /* 0x00000040a6057221 */ /* 0x000fe20000010000 */
[----:B------:R-:W-:Y:S01]  /*15710*/  FADD.FTZ R4, R67, R66 ;  /* 0x0000004243047221 */ /* 0x000fe20000010000 */
[----:B------:R-:W-:Y:S02]  /*15720*/  IMAD.MOV.U32 R166, RZ, RZ, R3 ;  /* 0x000000ffffa67224 */ /* 0x000fe400078e0003 */
[-C--:B------:R-:W-:Y:S03]  /*15730*/  HMMA.16816.F32.BF16 R128, R36, R6.reuse, R128 ;  /* 0x000000062480723c */ /* 0x080fe60000041880 */
[----:B------:R-:W-:Y:S01]  /*15740*/  FADD.FTZ R62, R62, R5 ;  /* 0x000000053e3e7221 */ /* 0x000fe20000010000 */
[----:B------:R-:W-:Y:S03]  /*15750*/  FADD.FTZ R5, R168, R172 ;  /* 0x000000aca8057221 */ /* 0x000fe60000010000 */
[----:B------:R-:W-:Y:S01]  /*15760*/  FADD.FTZ R241, R201, R62 ;  /* 0x0000003ec9f17221 */ /* 0x000fe20000010000 */
[----:B------:R-:W-:Y:S01]  /*15770*/  HMMA.16816.F32.BF16 R132, R132, R6, R24 ;  /* 0x000000068484723c */ /* 0x000fe20000041818 */
[----:B------:R4:W-:Y:S04]  /*15780*/  STL [R1+0x4], R5 ;  /* 0x0000040501007387 */ /* 0x0009e80000100800 */
[----:B------:R4:W-:Y:S03]  /*15790*/  STL [R1], R4 ;  /* 0x0000000401007387 */ /* 0x0009e60000100800 */
[----:B------:R-:W-:Y:S01]  /*157a0*/  @!UPT UIADD3 URZ, UPT, UPT, URZ, URZ, URZ ;  /* 0x000000fffffff290 */ /* 0x000fe2000fffe0ff */
[----:B------:R-:W-:Y:S11]  /*157b0*/  BRA.U UP0, `(.L_x_393) ;  /* 0xffffffbd00b47547 */ /* 0x000ff6000b83ffff */
.L_x_392:
[----:B-1--4-:R-:W2:Y:S01]  /*157c0*/  LDL.LU R5, [R1+0x4] ;  /* 0x0000040001057983 */ /* 0x012ea20000300800 */
[----:B------:R-:W1:Y:S03]  /*157d0*/  LDCU UR4, c[0x0][0x4fc] ;  /* 0x00009f80ff0477ac */ /* 0x000e660008000800 */
[----:B------:R-:W3:Y:S01]  /*157e0*/  LDL.LU R8, [R1] ;  /* 0x0000000001087983 */ /* 0x000ee20000300800 */
[----:B------:R-:W-:Y:S01]  /*157f0*/  UISETP.NE.AND UP3, UPT, UR18, -0x1, UPT ;  /* 0xffffffff1200788c */ /* 0x000fe2000bf65270 */
[----:B------:R-:W4:Y:S01]  /*15800*/  S2UR UR11, SR_CTAID.Y ;  /* 0x00000000000b79c3 */ /* 0x000f220000002600 */
[----:B------:R-:W1:Y:S01]  /*15810*/  LDCU UR9, c[0x0][0x434] ;  /* 0x00008680ff0977ac */ /* 0x000e620008000800 */
[----:B------:R-:W1:Y:S01]  /*15820*/  SHFL.BFLY PT, R4, R241, 0x2, 0x1f ;  /* 0x0c401f00f1047f89 */ /* 0x000e6200000e0000 */
[----:B------:R-:W3:Y:S01]  /*15830*/  LDCU.U8 UR10, c[0x0][0x548] ;  /* 0x0000a900ff0a77ac */ /* 0x000ee20008000000 */
[----:B------:R-:W-:-:S06]  /*15840*/  UISETP.NE.AND UP2, UPT, UR18, -0x1, UPT ;  /* 0xffffffff1200788c */ /* 0x000fcc000bf45270 */
[----:B------:R-:W4:Y:S01]  /*15850*/  @!UP3 LDCU.64 UR6, c[0x0][0x400] ;  /* 0x00008000ff06b7ac */ /* 0x000f220008000a00 */
[----:B------:R-:W3:Y:S01]  /*15860*/  LDCU UR13, c[0x0][0x434] ;  /* 0x00008680ff0d77ac */ /* 0x000ee20008000800 */
[----:B-1----:R-:W-:Y:S01]  /*15870*/  FADD.FTZ R4, R4, R241 ;  /* 0x000000f104047221 */ /* 0x002fe20000010000 */
[----:B----4-:R-:W-:-:S04]  /*15880*/  @!UP3 UIMAD.WIDE.U32 UR16, UR11, UR6, URZ ;  /* 0x000000060b10b2a5 */ /* 0x010fc8000f8e00ff */
[----:B------:R-:W1:Y:S01]  /*15890*/  SHFL.BFLY PT, R11, R4, 0x1, 0x1f ;  /* 0x0c201f00040b7f89 */ /* 0x000e6200000e0000 */
[----:B------:R-:W-:Y:S01]  /*158a0*/  @!UP3 UIMAD UR12, UR11, UR7, UR17 ;  /* 0x000000070b0cb2a4 */ /* 0x000fe2000f8e0211 */
[----:B------:R-:W4:Y:S02]  /*158b0*/  @UP3 LDCU.64 UR6, c[0x0][0x408] ;  /* 0x00008100ff0637ac */ /* 0x000f240008000a00 */
[----:B----4-:R-:W-:Y:S01]  /*158c0*/  @UP3 UIMAD.WIDE.U32 UR20, UR18, UR6, URZ ;  /* 0x00000006121432a5 */ /* 0x010fe2000f8e00ff */
[----:B------:R-:W4:Y:S01]  /*158d0*/  S2UR UR6, SR_CTAID.Z ;  /* 0x00000000000679c3 */ /* 0x000f220000002700 */
[----:B-1----:R-:W-:Y:S02]  /*158e0*/  FADD.FTZ R4, R4, R11 ;  /* 0x0000000b04047221 */ /* 0x002fe40000010000 */
[----:B------:R-:W-:Y:S02]  /*158f0*/  @UP3 UIMAD UR12, UR18, UR7, UR21 ;  /* 0x00000007120c32a4 */ /* 0x000fe4000f8e0215 */
[----:B------:R-:W-:Y:S01]  /*15900*/  @!UP2 UIMAD UR18, UR11, UR9, URZ ;  /* 0x000000090b12a2a4 */ /* 0x000fe2000f8e02ff */
[----:B------:R-:W-:Y:S01]  /*15910*/  FSETP.NE.FTZ.AND P1, PT, R4, RZ, PT ;  /* 0x000000ff0400720b */ /* 0x000fe20003f35000 */
[----:B------:R-:W-:Y:S01]  /*15920*/  @UP3 UMOV UR16, UR20 ;  /* 0x0000001400103c82 */ /* 0x000fe20008000000 */
[----:B--2---:R-:W1:Y:S04]  /*15930*/  SHFL.BFLY PT, R7, R5, 0x2, 0x1f ;  /* 0x0c401f0005077f89 */ /* 0x004e6800000e0000 */
[----:B---3--:R-:W2:Y:S01]  /*15940*/  SHFL.BFLY PT, R9, R8, 0x2, 0x1f ;  /* 0x0c401f0008097f89 */ /* 0x008ea200000e0000 */
[----:B-1----:R-:W-:-:S03]  /*15950*/  FADD.FTZ R7, R7, R5 ;  /* 0x0000000507077221 */ /* 0x002fc60000010000 */
[----:B------:R-:W1:Y:S01]  /*15960*/  SHFL.BFLY PT, R5, R252, 0x2, 0x1f ;  /* 0x0c401f00fc057f89 */ /* 0x000e6200000e0000 */
[----:B--2---:R-:W-:-:S03]  /*15970*/  FADD.FTZ R9, R9, R8 ;  /* 0x0000000809097221 */ /* 0x004fc60000010000 */
[----:B------:R-:W2:Y:S04]  /*15980*/  SHFL.BFLY PT, R6, R7, 0x1, 0x1f ;  /* 0x0c201f0007067f89 */ /* 0x000ea800000e0000 */
[----:B------:R-:W3:Y:S01]  /*15990*/  SHFL.BFLY PT, R8, R9, 0x1, 0x1f ;  /* 0x0c201f0009087f89 */ /* 0x000ee200000e0000 */
[----:B-1----:R-:W-:Y:S01]  /*159a0*/  FADD.FTZ R5, R5, R252 ;  /* 0x000000fc05057221 */ /* 0x002fe20000010000 */
[----:B--2---:R-:W-:-:S04]  /*159b0*/  FADD.FTZ R6, R7, R6 ;  /* 0x0000000607067221 */ /* 0x004fc80000010000 */
[----:B------:R-:W1:Y:S01]  /*159c0*/  SHFL.BFLY PT, R12, R5, 0x1, 0x1f ;  /* 0x0c201f00050c7f89 */ /* 0x000e6200000e0000 */
[----:B------:R-:W-:Y:S01]  /*159d0*/  LOP3.LUT R7, R240, 0xc0, RZ, 0xc0, !PT ;  /* 0x000000c0f0077812 */ /* 0x000fe200078ec0ff */
[----:B---3--:R-:W-:Y:S01]  /*159e0*/  FADD.FTZ R13, R9, R8 ;  /* 0x00000008090d7221 */ /* 0x008fe20000010000 */
[----:B------:R-:W-:Y:S01]  /*159f0*/  SHF.L.U32 R8, R218, 0x1, RZ ;  /* 0x00000001da087819 */ /* 0x000fe200000006ff */
[----:B------:R-:W2:Y:S01]  /*15a00*/  MUFU.RCP R10, R6 ;  /* 0x00000006000a7308 */ /* 0x000ea20000001000 */
[----:B------:R-:W-:Y:S02]  /*15a10*/  LOP3.LUT R7, R7, 0x18, R218, 0xf8, !PT ;  /* 0x0000001807077812 */ /* 0x000fe400078ef8da */
[----:B------:R-:W-:Y:S02]  /*15a20*/  LOP3.LUT R219, R219, 0x6, R8, 0xf8, !PT ;  /* 0x00000006dbdb7812 */ /* 0x000fe400078ef808 */
[----:B------:R-:W-:Y:S02]  /*15a30*/  FSETP.NE.FTZ.AND P3, PT, R6, RZ, PT ;  /* 0x000000ff0600720b */ /* 0x000fe40003f75000 */
[----:B------:R-:W-:Y:S01]  /*15a40*/  LOP3.LUT R8, R219, 0x20, R240, 0xf8, !PT ;  /* 0x00000020db087812 */ /* 0x000fe200078ef8f0 */
[----:B------:R-:W3:Y:S01]  /*15a50*/  MUFU.RCP R14, R13 ;  /* 0x0000000d000e7308 */ /* 0x000ee20000001000 */
[----:B------:R-:W-:-:S02]  /*15a60*/  FSETP.NE.FTZ.AND P2, PT, R13, RZ, PT ;  /* 0x000000ff0d00720b */ /* 0x000fc40003f55000 */
[----:B------:R-:W-:-:S04]  /*15a70*/  LOP3.LUT R7, R8, R7, RZ, 0xfc, !PT ;  /* 0x0000000708077212 */ /* 0x000fc800078efcff */
[----:B------:R-:W-:Y:S01]  /*15a80*/  LEA R7, R7, UR5, 0x1 ;  /* 0x0000000507077c11 */ /* 0x000fe2000f8e08ff */
[----:B------:R-:W4:Y:S01]  /*15a90*/  MUFU.RCP R8, R4 ;  /* 0x0000000400087308 */ /* 0x000f220000001000 */
[----:B--2---:R-:W-:Y:S01]  /*15aa0*/  FSEL R10, R10, 1, P3 ;  /* 0x3f8000000a0a7808 */ /* 0x004fe20001800000 */
[----:B------:R-:W2:Y:S01]  /*15ab0*/  @P3 LDC R19, c[0x0][0x458] ;  /* 0x00011600ff133b82 */ /* 0x000ea20000000800 */
[----:B-1----:R-:W-:-:S03]  /*15ac0*/  FADD.FTZ R5, R5, R12 ;  /* 0x0000000c05057221 */ /* 0x002fc60000010000 */
[----:B------:R-:W-:Y:S02]  /*15ad0*/  FMUL.FTZ R10, R10, UR4 ;  /* 0x000000040a0a7c20 */ /* 0x000fe40008410000 */
[----:B------:R-:W1:Y:S01]  /*15ae0*/  MUFU.RCP R9, R5 ;  /* 0x0000000500097308 */ /* 0x000e620000001000 */
[----:B------:R-:W-:Y:S01]  /*15af0*/  FSETP.NE.FTZ.AND P0, PT, R5, RZ, PT ;  /* 0x000000ff0500720b */ /* 0x000fe20003f15000 */
[----:B------:R-:W-:Y:S01]  /*15b00*/  FMUL.FTZ R160, R10, R160 ;  /* 0x000000a00aa07220 */ /* 0x000fe20000410000 */
[----:B---3--:R-:W-:Y:S01]  /*15b10*/  FSEL R14, R14, 1, P2 ;  /* 0x3f8000000e0e7808 */ /* 0x008fe20001000000 */
[C---:B------:R-:W-:Y:S01]  /*15b20*/  FMUL.FTZ R161, R10.reuse, R161 ;  /* 0x000000a10aa17220 */ /* 0x040fe20000410000 */
[C---:B------:R-:W-:Y:S01]  /*15b30*/  FMUL.FTZ R148, R10.reuse, R148 ;  /* 0x000000940a947220 */ /* 0x040fe20000410000 */
[C---:B------:R-:W-:Y:S01]  /*15b40*/  FMUL.FTZ R149, R10.reuse, R149 ;  /* 0x000000950a957220 */ /* 0x040fe20000410000 */
[----:B------:R-:W-:Y:S01]  /*15b50*/  FMUL.FTZ R68, R10, R68 ;  /* 0x000000440a447220 */ /* 0x000fe20000410000 */
[----:B------:R-:W-:Y:S01]  /*15b60*/  FMUL.FTZ R14, R14, UR4 ;  /* 0x000000040e0e7c20 */ /* 0x000fe20008410000 */
[----:B----4-:R-:W-:Y:S01]  /*15b70*/  FSEL R8, R8, 1, P1 ;  /* 0x3f80000008087808 */ /* 0x010fe20000800000 */
[C---:B------:R-:W-:Y:S01]  /*15b80*/  FMUL.FTZ R69, R10.reuse, R69 ;  /* 0x000000450a457220 */ /* 0x040fe20000410000 */
[----:B------:R-:W-:Y:S01]  /*15b90*/  FMUL.FTZ R80, R10, R80 ;  /* 0x000000500a507220 */ /* 0x000fe20000410000 */
[C---:B------:R-:W-:Y:S01]  /*15ba0*/  FMUL.FTZ R162, R14.reuse, R162 ;  /* 0x000000a20ea27220 */ /* 0x040fe20000410000 */
[----:B------:R-:W-:Y:S01]  /*15bb0*/  FMUL.FTZ R163, R14, R163 ;  /* 0x000000a30ea37220 */ /* 0x000fe20000410000 */
[----:B------:R-:W-:Y:S01]  /*15bc0*/  FMUL.FTZ R8, R8, UR4 ;  /* 0x0000000408087c20 */ /* 0x000fe20008410000 */
[C---:B------:R-:W-:Y:S01]  /*15bd0*/  FMUL.FTZ R150, R14.reuse, R150 ;  /* 0x000000960e967220 */ /* 0x040fe20000410000 */
[----:B------:R-:W-:Y:S01]  /*15be0*/  FMUL.FTZ R151, R14, R151 ;  /* 0x000000970e977220 */ /* 0x000fe20000410000 */
[----:B-1----:R-:W-:Y:S01]  /*15bf0*/  FSEL R9, R9, 1, P0 ;  /* 0x3f80000009097808 */ /* 0x002fe20000000000 */
[C---:B------:R-:W-:Y:S01]  /*15c00*/  FMUL.FTZ R156, R8.reuse, R156 ;  /* 0x0000009c089c7220 */ /* 0x040fe20000410000 */
[C---:B------:R-:W-:Y:S01]  /*15c10*/  FMUL.FTZ R157, R8.reuse, R157 ;  /* 0x0000009d089d7220 */ /* 0x040fe20000410000 */
[C---:B------:R-:W-:Y:S01]  /*15c20*/  FMUL.FTZ R152, R8.reuse, R152 ;  /* 0x0000009808987220 */ /* 0x040fe20000410000 */
[C---:B------:R-:W-:Y:S01]  /*15c30*/  FMUL.FTZ R153, R8.reuse, R153 ;  /* 0x0000009908997220 */ /* 0x040fe20000410000 */
[----:B------:R-:W-:Y:S01]  /*15c40*/  FMUL.FTZ R9, R9, UR4 ;  /* 0x0000000409097c20 */ /* 0x000fe20008410000 */
        /* <DEDUP_REMOVED lines=22> */
[----:B-----5:R-:W-:Y:S01]  /*15db0*/  LOP3.LUT R8, R220, 0x20, RZ, 0xc0, !PT ;  /* 0x00000020dc087812 */ /* 0x020fe200078ec0ff */
[C---:B------:R-:W-:Y:S01]  /*15dc0*/  FMUL.FTZ R154, R9.reuse, R154 ;  /* 0x0000009a099a7220 */ /* 0x040fe20000410000 */
[----:B------:R-:W-:Y:S01]  /*15dd0*/  FMUL.FTZ R155, R9, R155 ;  /* 0x0000009b099b7220 */ /* 0x000fe20000410000 */
[C---:B------:R-:W-:Y:S01]  /*15de0*/  FMUL.FTZ R70, R14.reuse, R70 ;  /* 0x000000460e467220 */ /* 0x040fe20000410000 */
[----:B------:R-:W-:Y:S01]  /*15df0*/  FMUL.FTZ R71, R14, R71 ;  /* 0x000000470e477220 */ /* 0x000fe20000410000 */
[----:B------:R-:W-:Y:S01]  /*15e00*/  FMUL.FTZ R81, R10, R81 ;  /* 0x000000510a517220 */ /* 0x000fe20000410000 */
[C---:B------:R-:W-:Y:S01]  /*15e10*/  FMUL.FTZ R82, R14.reuse, R82 ;  /* 0x000000520e527220 */ /* 0x040fe20000410000 */
[----:B------:R-:W-:Y:S01]  /*15e20*/  FMUL.FTZ R83, R14, R83 ;  /* 0x000000530e537220 */ /* 0x000fe20000410000 */
[----:B------:R-:W-:Y:S01]  /*15e30*/  F2FP.BF16.F32.PACK_AB R160, R161, R160 ;  /* 0x000000a0a1a0723e */ /* 0x000fe200000010ff */
[----:B------:R-:W-:Y:S01]  /*15e40*/  FMUL.FTZ R74, R9, R74 ;  /* 0x0000004a094a7220 */ /* 0x000fe20000410000 */
[----:B------:R-:W-:Y:S01]  /*15e50*/  F2FP.BF16.F32.PACK_AB R162, R163, R162 ;  /* 0x000000a2a3a2723e */ /* 0x000fe200000010ff */
[C---:B------:R-:W-:Y:S01]  /*15e60*/  FMUL.FTZ R75, R9.reuse, R75 ;  /* 0x0000004b094b7220 */ /* 0x040fe20000410000 */
[----:B------:R-:W-:Y:S01]  /*15e70*/  LOP3.LUT R220, R220, 0x40, RZ, 0xc0, !PT ;  /* 0x00000040dcdc7812 */ /* 0x000fe200078ec0ff */
[----:B------:R-:W-:Y:S01]  /*15e80*/  FMUL.FTZ R78, R9, R78 ;  /* 0x0000004e094e7220 */ /* 0x000fe20000410000 */
[----:B------:R-:W-:Y:S01]  /*15e90*/  F2FP.BF16.F32.PACK_AB R148, R149, R148 ;  /* 0x000000949594723e */ /* 0x000fe200000010ff */
[----:B------:R-:W-:Y:S01]  /*15ea0*/  FMUL.FTZ R79, R9, R79 ;  /* 0x0000004f094f7220 */ /* 0x000fe20000410000 */
[----:B------:R-:W-:Y:S01]  /*15eb0*/  F2FP.BF16.F32.PACK_AB R150, R151, R150 ;  /* 0x000000969796723e */ /* 0x000fe200000010ff */
[C---:B------:R-:W-:Y:S01]  /*15ec0*/  FMUL.FTZ R84, R10.reuse, R84 ;  /* 0x000000540a547220 */ /* 0x040fe20000410000 */
[----:B------:R-:W-:Y:S01]  /*15ed0*/  IADD3 R11, PT, PT, R7, -R8, RZ ;  /* 0x80000008070b7210 */ /* 0x000fe20007ffe0ff */
[----:B------:R-:W-:Y:S01]  /*15ee0*/  FMUL.FTZ R85, R10, R85 ;  /* 0x000000550a557220 */ /* 0x000fe20000410000 */
[----:B------:R-:W-:Y:S01]  /*15ef0*/  F2FP.BF16.F32.PACK_AB R156, R157, R156 ;  /* 0x0000009c9d9c723e */ /* 0x000fe200000010ff */
[C---:B------:R-:W-:Y:S01]  /*15f00*/  FMUL.FTZ R86, R14.reuse, R86 ;  /* 0x000000560e567220 */ /* 0x040fe20000410000 */
[----:B------:R-:W-:Y:S01]  /*15f10*/  F2FP.BF16.F32.PACK_AB R158, R159, R158 ;  /* 0x0000009e9f9e723e */ /* 0x000fe200000010ff */
        /* <DEDUP_REMOVED lines=8> */
[----:B------:R-:W1:Y:S01]  /*15fa0*/  LDCU.U8 UR4, c[0x0][0x549] ;  /* 0x0000a920ff0477ac */ /* 0x000e620008000000 */
[----:B------:R-:W-:Y:S01]  /*15fb0*/  F2FP.BF16.F32.PACK_AB R70, R71, R70 ;  /* 0x000000464746723e */ /* 0x000fe200000010ff */
[----:B------:R-:W-:Y:S01]  /*15fc0*/  FMUL.FTZ R90, R9, R90 ;  /* 0x0000005a095a7220 */ /* 0x000fe20000410000 */
[----:B------:R-:W-:Y:S01]  /*15fd0*/  IADD3 R15, PT, PT, R7, -R220, RZ ;  /* 0x800000dc070f7210 */ /* 0x000fe20007ffe0ff */
        /* <DEDUP_REMOVED lines=8> */
[----:B------:R-:W-:Y:S01]  /*16060*/  F2FP.BF16.F32.PACK_AB R72, R73, R72 ;  /* 0x000000484948723e */ /* 0x000fe200000010ff */
[C---:B------:R-:W-:Y:S01]  /*16070*/  FMUL.FTZ R100, R10.reuse, R100 ;  /* 0x000000640a647220 */ /* 0x040fe20000410000 */
[----:B------:R-:W-:Y:S01]  /*16080*/  F2FP.BF16.F32.PACK_AB R74, R75, R74 ;  /* 0x0000004a4b4a723e */ /* 0x000fe200000010ff */
[----:B------:R-:W-:Y:S01]  /*16090*/  STS [R11+0x10], R148 ;  /* 0x000010940b007388 */ /* 0x000fe20000000800 */
[----:B------:R-:W-:Y:S01]  /*160a0*/  FMUL.FTZ R101, R10, R101 ;  /* 0x000000650a657220 */ /* 0x000fe20000410000 */
[C---:B------:R-:W-:Y:S01]  /*160b0*/  FMUL.FTZ R102, R14.reuse, R102 ;  /* 0x000000660e667220 */ /* 0x040fe20000410000 */
[----:B------:R-:W-:Y:S01]  /*160c0*/  FMUL.FTZ R103, R14, R103 ;  /* 0x000000670e677220 */ /* 0x000fe20000410000 */
[----:B------:R-:W-:Y:S01]  /*160d0*/  STS [R11+0x210], R150 ;  /* 0x000210960b007388 */ /* 0x000fe20000000800 */
        /* <DEDUP_REMOVED lines=46> */
[C---:B------:R-:W-:Y:S01]  /*163c0*/  FMUL.FTZ R136, R10.reuse, R136 ;  /* 0x000000880a887220 */ /* 0x040fe20000410000 */
[----:B------:R-:W-:Y:S01]  /*163d0*/  STS [R17+0x1230], R78 ;  /* 0x0012304e11007388 */ /* 0x000fe20000000800 */
[----:B------:R-:W-:Y:S01]  /*163e0*/  F2FP.BF16.F32.PACK_AB R106, R107, R106 ;  /* 0x0000006a6b6a723e */ /* 0x000fe200000010ff */
[----:B------:R-:W-:Y:S01]  /*163f0*/  FMUL.FTZ R137, R10, R137 ;  /* 0x000000890a897220 */ /* 0x000fe20000410000 */
[C---:B------:R-:W-:Y:S01]  /*16400*/  FMUL.FTZ R138, R14.reuse, R138 ;  /* 0x0000008a0e8a7220 */ /* 0x040fe20000410000 */
        /* <DEDUP_REMOVED lines=22> */
[----:B-1----:R-:W-:Y:S01]  /*16570*/  UISETP.NE.AND UP1, UPT, UR4, URZ, UPT ;  /* 0x000000ff0400728c */ /* 0x002fe2000bf25270 */
[----:B------:R-:W-:Y:S01]  /*16580*/  F2FP.BF16.F32.PACK_AB R118, R119, R118 ;  /* 0x000000767776723e */ /* 0x000fe200000010ff */
[----:B------:R-:W-:Y:S01]  /*16590*/  STS [R11+0x3010], R92 ;  /* 0x0030105c0b007388 */ /* 0x000fe20000000800 */
[----:B------:R-:W-:Y:S01]  /*165a0*/  F2FP.BF16.F32.PACK_AB R140, R141, R140 ;  /* 0x0000008c8d8c723e */ /* 0x000fe200000010ff */
[----:B------:R-:W1:Y:S01]  /*165b0*/  S2UR UR4, SR_CTAID.X ;  /* 0x00000000000479c3 */ /* 0x000e620000002500 */
[----:B------:R-:W-:Y:S01]  /*165c0*/  F2FP.BF16.F32.PACK_AB R142, R143, R142 ;  /* 0x0000008e8f8e723e */ /* 0x000fe200000010ff */
[----:B------:R-:W-:Y:S01]  /*165d0*/  STS [R11+0x3210], R94 ;  /* 0x0032105e0b007388 */ /* 0x000fe20000000800 */
[----:B------:R-:W-:Y:S01]  /*165e0*/  F2FP.BF16.F32.PACK_AB R136, R137, R136 ;  /* 0x000000888988723e */ /* 0x000fe200000010ff */
[----:B------:R3:W4:Y:S01]  /*165f0*/  @P3 MUFU.LG2 R12, R6 ;  /* 0x00000006000c3308 */ /* 0x0007220000000c00 */
[----:B------:R-:W-:Y:S01]  /*16600*/  F2FP.BF16.F32.PACK_AB R138, R139, R138 ;  /* 0x0000008a8b8a723e */ /* 0x000fe200000010ff */
[----:B------:R-:W-:Y:S01]  /*16610*/  STS [R15+0x2020], R100 ;  /* 0x002020640f007388 */ /* 0x000fe20000000800 */
[----:B------:R-:W-:Y:S01]  /*16620*/  F2FP.BF16.F32.PACK_AB R132, R133, R132 ;  /* 0x000000848584723e */ /* 0x000fe200000010ff */
[----:B------:R-:W2:Y:S01]  /*16630*/  @UP1 LDCU UR8, c[0x0][0x430] ;  /* 0x00008600ff0817ac */ /* 0x000ea20008000800 */
[----:B------:R-:W-:Y:S01]  /*16640*/  F2FP.BF16.F32.PACK_AB R134, R135, R134 ;  /* 0x000000868786723e */ /* 0x000fe200000010ff */
[----:B------:R-:W-:Y:S01]  /*16650*/  STS [R15+0x2220], R102 ;  /* 0x002220660f007388 */ /* 0x000fe20000000800 */
[----:B------:R-:W-:Y:S01]  /*16660*/  F2FP.BF16.F32.PACK_AB R124, R125, R124 ;  /* 0x0000007c7d7c723e */ /* 0x000fe200000010ff */
[----:B------:R-:W1:Y:S01]  /*16670*/  @P2 MUFU.LG2 R13, R13 ;  /* 0x0000000d000d2308 */ /* 0x000e620000000c00 */
[----:B------:R-:W-:Y:S01]  /*16680*/  F2FP.BF16.F32.PACK_AB R126, R127, R126 ;  /* 0x0000007e7f7e723e */ /* 0x000fe200000010ff */
[----:B------:R-:W-:Y:S01]  /*16690*/  STS [R17+0x2030], R112 ;  /* 0x0020307011007388 */ /* 0x000fe20000000800 */
[----:B------:R-:W-:Y:S01]  /*166a0*/  F2FP.BF16.F32.PACK_AB R128, R129, R128 ;  /* 0x000000808180723e */ /* 0x000fe200000010ff */
[----:B------:R-:W-:Y:S01]  /*166b0*/  UISETP.NE.AND UP0, UPT, UR10, URZ, !UP1 ;  /* 0x000000ff0a00728c */ /* 0x000fe2000cf05270 */
[----:B------:R-:W-:Y:S01]  /*166c0*/  F2FP.BF16.F32.PACK_AB R9, R9, R130 ;  /* 0x000000820909723e */ /* 0x000fe200000010ff */
[----:B------:R-:W-:Y:S01]  /*166d0*/  STS [R17+0x2230], R114 ;  /* 0x0022307211007388 */ /* 0x000fe20000000800 */
[----:B------:R-:W1:Y:S03]  /*166e0*/  @UP1 LDCU UR15, c[0x0][0x430] ;  /* 0x00008600ff0f17ac */ /* 0x000e660008000800 */
[----:B------:R-:W-:Y:S01]  /*166f0*/  STS [R15+0x3020], R104 ;  /* 0x003020680f007388 */ /* 0x000fe20000000800 */
[----:B------:R-:W-:-:S03]  /*16700*/  @UP1 UMOV UR7, 0x1 ;  /* 0x0000000100071882 */ /* 0x000fc60000000000 */
[----:B------:R-:W-:Y:S01]  /*16710*/  STS [R15+0x3220], R106 ;  /* 0x0032206a0f007388 */ /* 0x000fe20000000800 */
[----:B--2---:R-:W-:-:S03]  /*16720*/  @UP1 UIMAD UR13, UR8, UR9, URZ ;  /* 0x00000009080d12a4 */ /* 0x004fc6000f8e02ff */
        /* <DEDUP_REMOVED lines=14> */
[----:B--2---:R-:W-:-:S03]  /*16810*/  LOP3.LUT R7, R218, 0x18, RZ, 0xc0, !PT ;  /* 0x00000018da077812 */ /* 0x004fc600078ec0ff */
[----:B------:R3:W-:Y:S01]  /*16820*/  STS [R15+0x5020], R124 ;  /* 0x0050207c0f007388 */ /* 0x0007e20000000800 */
[----:B------:R-:W-:-:S03]  /*16830*/  LOP3.LUT R7, R7, 0xd8, R240, 0x78, !PT ;  /* 0x000000d807077812 */ /* 0x000fc600078e78f0 */
[----:B------:R3:W-:Y:S01]  /*16840*/  STS [R15+0x5220], R126 ;  /* 0x0052207e0f007388 */ /* 0x0007e20000000800 */
[----:B------:R-:W-:-:S03]  /*16850*/  LOP3.LUT R7, R7, 0x1f20, R240, 0xf8, !PT ;  /* 0x00001f2007077812 */ /* 0x000fc600078ef8f0 */
[----:B------:R3:W-:Y:S01]  /*16860*/  STS [R17+0x5030], R128 ;  /* 0x0050308011007388 */ /* 0x0007e20000000800 */
[----:B------:R-:W-:Y:S01]  /*16870*/  LEA R14, R7, UR5, 0x1 ;  /* 0x00000005070e7c11 */ /* 0x000fe2000f8e08ff */
[----:B------:R-:W-:Y:S02]  /*16880*/  USHF.R.S32.HI UR5, URZ, 0x1f, UR18 ;  /* 0x0000001fff057899 */ /* 0x000fe40008011412 */
[----:B------:R3:W-:Y:S01]  /*16890*/  STS [R17+0x5230], R9 ;  /* 0x0052300911007388 */ /* 0x0007e20000000800 */
[----:B-1--4-:R-:W-:Y:S09]  /*168a0*/  BRA.U UP1, `(.L_x_396) ;  /* 0x0000000101207547 */ /* 0x012ff2000b800000 */
[----:B------:R-:W-:Y:S01]  /*168b0*/  UISETP.NE.AND UP1, UPT, UR10, URZ, UPT ;  /* 0x000000ff0a00728c */ /* 0x000fe2000bf25270 */
[----:B------:R-:W1:Y:S10]  /*168c0*/  LDCU UR8, c[0x0][0x3e0] ;  /* 0x00007c00ff0877ac */ /* 0x000e740008000800 */
[----:B------:R-:W1:Y:S01]  /*168d0*/  @UP1 LDCU UR7, c[0x0][0x454] ;  /* 0x00008a80ff0717ac */ /* 0x000e620008000800 */
[----:B------:R-:W-:Y:S01]  /*168e0*/  @UP1 UMOV UR15, 0x1 ;  /* 0x00000001000f1882 */ /* 0x000fe20000000000 */
[----:B------:R-:W2:Y:S01]  /*168f0*/  @UP1 LDCU UR13, c[0x0][0x454] ;  /* 0x00008a80ff0d17ac */ /* 0x000ea20008000800 */
[----:B------:R-:W-:Y:S01]  /*16900*/  @!UP1 UMOV UR15, 0x1 ;  /* 0x00000001000f9882 */ /* 0x000fe20000000000 */
[----:B-1----:R-:W-:-:S02]  /*16910*/  @UP1 UIMAD UR7, UR7, UR8, URZ ;  /* 0x00000008070712a4 */ /* 0x002fc4000f8e02ff */
[----:B--2---:R-:W-:-:S12]  /*16920*/  @!UP1 UIMAD UR7, UR9, UR8, URZ ;  /* 0x00000008090792a4 */ /* 0x004fd8000f8e02ff */
.L_x_396:
[----:B------:R-:W-:Y:S01]  /*16930*/  BAR.SYNC.DEFER_BLOCKING 0x0 ;  /* 0x0000000000007b1d */ /* 0x000fe20000010000 */
[----:B---3--:R-:W-:Y:S01]  /*16940*/  @P3 FMUL.FTZ R17, R12, 0.69314718246459960938 ;  /* 0x3f3172180c113820 */ /* 0x008fe20000410000 */
[----:B------:R-:W-:Y:S01]  /*16950*/  MOV R16, 0x7f800000 ;  /* 0x7f80000000107802 */ /* 0x000fe20000000f00 */
[----:B------:R-:W-:Y:S01]  /*16960*/  UIMAD UR13, UR6, UR13, URZ ;  /* 0x0000000d060d72a4 */ /* 0x000fe2000f8e02ff */
        /* <DEDUP_REMOVED lines=67> */
.L_x_398:
[----:B------:R-:W-:Y:S05]  /*16da0*/  BSYNC.RECONVERGENT B0 ;  /* 0x0000000000007941 */ /* 0x000fea0003800200 */
.L_x_397:
[----:B------:R-:W2:Y:S01]  /*16db0*/  LDCU.64 UR4, c[0x0][0x410] ;  /* 0x00008200ff0477ac */ /* 0x000ea20008000a00 */
[----:B-1----:R-:W-:Y:S01]  /*16dc0*/  IADD3 R4, P0, PT, R239, UR16, RZ ;  /* 0x00000010ef047c10 */ /* 0x002fe2000ff1e0ff */
[----:B------:R1:W3:Y:S01]  /*16dd0*/  LDS.128 R20, [R14] ;  /* 0x000000000e147984 */ /* 0x0002e20000000c00 */
[C---:B------:R-:W-:Y:S01]  /*16de0*/  ISETP.GE.AND P3, PT, R218.reuse, UR14, PT ;  /* 0x0000000eda007c0c */ /* 0x040fe2000bf66270 */
[----:B------:R-:W-:Y:S01]  /*16df0*/  VIADD R0, R218, 0x20 ;  /* 0x00000020da007836 */ /* 0x000fe20000000000 */
[----:B------:R-:W-:Y:S01]  /*16e00*/  MOV R219, RZ ;  /* 0x000000ff00db7202 */ /* 0x000fe20000000f00 */
[----:B------:R-:W-:Y:S01]  /*16e10*/  IMAD.X R5, RZ, RZ, UR12, P0 ;  /* 0x0000000cff057e24 */ /* 0x000fe200080e06ff */
[----:B------:R1:W4:Y:S01]  /*16e20*/  LDS.128 R16, [R14+0x2000] ;  /* 0x002000000e107984 */ /* 0x0003220000000c00 */
[----:B------:R-:W-:Y:S01]  /*16e30*/  BSSY.RECONVERGENT B0, `(.L_x_399) ;  /* 0x000001d000007945 */ /* 0x000fe20003800200 */
[----:B------:R-:W-:Y:S01]  /*16e40*/  ISETP.GE.AND P2, PT, R0, UR14, PT ;  /* 0x0000000e00007c0c */ /* 0x000fe2000bf46270 */
[----:B------:R-:W-:-:S04]  /*16e50*/  IMAD.WIDE.U32 R2, R15, 0x80, R218 ;  /* 0x000000800f027825 */ /* 0x000fc800078e00da */
[C---:B------:R-:W-:Y:S01]  /*16e60*/  VIADD R0, R218.reuse, 0x40 ;  /* 0x00000040da007836 */ /* 0x040fe20000000000 */
[----:B------:R-:W-:Y:S02]  /*16e70*/  IADD3 R218, PT, PT, R218, 0x60, RZ ;  /* 0x00000060dada7810 */ /* 0x000fe40007ffe0ff */
[----:B--2---:R-:W-:Y:S01]  /*16e80*/  MOV R12, UR4 ;  /* 0x00000004000c7c02 */ /* 0x004fe20008000f00 */
[----:B------:R-:W-:Y:S01]  /*16e90*/  IMAD.U32 R25, RZ, RZ, UR5 ;  /* 0x00000005ff197e24 */ /* 0x000fe2000f8e00ff */
[----:B------:R-:W-:Y:S02]  /*16ea0*/  ISETP.GE.AND P1, PT, R0, UR14, PT ;  /* 0x0000000e00007c0c */ /* 0x000fe4000bf26270 */
        /* <DEDUP_REMOVED lines=8> */
[----:B------:R-:W4:Y:S01]  /*16f30*/  LDCU.64 UR4, c[0x0][0x3f0] ;  /* 0x00007e00ff0477ac */ /* 0x000f220008000a00 */
[----:B-----5:R-:W-:Y:S02]  /*16f40*/  IMAD R15, R3, UR6, RZ ;  /* 0x00000006030f7c24 */ /* 0x020fe4000f8e02ff */
        /* <DEDUP_REMOVED lines=9> */
[----:B------:R3:W-:Y:S04]  /*16fe0*/  @!P4 STG.E.128 desc[UR24][R28.64+0x40], R16 ;  /* 0x000040101c00c986 */ /* 0x0007e8000c101d18 */
[----:B--2---:R3:W-:Y:S02]  /*16ff0*/  @!P3 STG.E.128 desc[UR24][R28.64+0x80], R4 ;  /* 0x000080041c00b986 */ /* 0x0047e4000c101d18 */
.L_x_400:
[----:B------:R-:W-:Y:S05]  /*17000*/  BSYNC.RECONVERGENT B0 ;  /* 0x0000000000007941 */ /* 0x000fea0003800200 */
.L_x_399:
[----:B---3--:R3:W1:Y:S01]  /*17010*/  LDS.128 R20, [R14+0x800] ;  /* 0x000800000e147984 */ /* 0x0086620000000c00 */
        /* <DEDUP_REMOVED lines=8> */
[----:B------:R-:W3:Y:S02]  /*170a0*/  LDCU UR8, c[0x0][0x440] ;  /* 0x00008800ff0877ac */ /* 0x000ee40008000800 */
[----:B------:R-:W-:Y:S01]  /*170b0*/  IMAD.X R0, RZ, RZ, R3, P2 ;  /* 0x000000ffff007224 */ /* 0x000fe200010e0603 */
[----:B------:R-:W1:Y:S03]  /*170c0*/  LDCU.64 UR4, c[0x0][0x3f0] ;  /* 0x00007e00ff0477ac */ /* 0x000e660008000a00 */
[----:B-----5:R-:W-:-:S02]  /*170d0*/  IMAD R0, R0, UR6, RZ ;  /* 0x0000000600007c24 */ /* 0x020fc4000f8e02ff */
        /* <DEDUP_REMOVED lines=11> */
.L_x_402:
[----:B------:R-:W-:Y:S05]  /*17190*/  BSYNC.RECONVERGENT B0 ;  /* 0x0000000000007941 */ /* 0x000fea0003800200 */
.L_x_401:
[----:B-1----:R1:W1:Y:S01]  /*171a0*/  LDS.128 R20, [R14+0x1000] ;  /* 0x001000000e147984 */ /* 0x0022620000000c00 */
[----:B------:R-:W-:Y:S03]  /*171b0*/  BSSY.RECONVERGENT B0, `(.L_x_403) ;  /* 0x0000017000007945 */ /* 0x000fe60003800200 */
[----:B----4-:R4:W1:Y:S04]  /*171c0*/  LDS.128 R16, [R14+0x3000] ;  /* 0x003000000e107984 */ /* 0x0108680000000c00 */
        /* <DEDUP_REMOVED lines=18> */
[----:B-1----:R1:W-:Y:S04]  /*172f0*/  @!P3 STG.E.128 desc[UR24][R28.64], R20 ;  /* 0x000000141c00b986 */ /* 0x0023e8000c101d18 */
[----:B------:R1:W-:Y:S04]  /*17300*/  @!P2 STG.E.128 desc[UR24][R28.64+0x40], R16 ;  /* 0x000040101c00a986 */ /* 0x0003e8000c101d18 */
[----:B--2---:R1:W-:Y:S02]  /*17310*/  @!P1 STG.E.128 desc[UR24][R28.64+0x80], R4 ;  /* 0x000080041c009986 */ /* 0x0043e4000c101d18 */
.L_x_404:
[----:B------:R-:W-:Y:S05]  /*17320*/  BSYNC.RECONVERGENT B0 ;  /* 0x0000000000007941 */ /* 0x000fea0003800200 */
.L_x_403:
[----:B-12---:R1:W2:Y:S01]  /*17330*/  LDS.128 R4, [R14+0x3800] ;  /* 0x003800000e047984 */ /* 0x0062a20000000c00 */
[----:B------:R-:W-:Y:S05]  /*17340*/  @P0 EXIT ;  /* 0x000000000000094d */ /* 0x000fea0003800000 */
[----:B------:R-:W5:Y:S01]  /*17350*/  LDCU.64 UR6, c[0x0][0x408] ;  /* 0x00008100ff0677ac */ /* 0x000f620008000a00 */
[----:B------:R1:W1:Y:S01]  /*17360*/  LDS.128 R16, [R14+0x5800] ;  /* 0x005800000e107984 */ /* 0x0002620000000c00 */
[----:B------:R-:W-:Y:S01]  /*17370*/  IADD3 R0, P0, PT, R2, 0x60, RZ ;  /* 0x0000006002007810 */ /* 0x000fe20007f1e0ff */
[----:B------:R-:W-:Y:S01]  /*17380*/  IMAD.MOV.U32 R13, RZ, RZ, R25 ;  /* 0x000000ffff0d7224 */ /* 0x000fe200078e0019 */
[----:B------:R-:W3:Y:S03]  /*17390*/  LDCU UR8, c[0x0][0x440] ;  /* 0x00008800ff0877ac */ /* 0x000ee60008000800 */
        /* <DEDUP_REMOVED lines=16> */
.L_x_405:
        /* <DEDUP_REMOVED lines=14> */
.L_x_1267:


//--------------------- .text._ZN5flash16flash_fwd_kernelI23Flash_fwd_kernel_traitsILi96ELi128ELi64ELi4ELb0ELb0EN7cutlass10bfloat16_tE19Flash_kernel_traitsILi96ELi128ELi64ELi4ES3_EELb1ELb1ELb0ELb0ELb1ELb1ELb0ELb0EEEvNS_16Flash_fwd_paramsE --------------------------
	.section	.text._ZN5flash16flash_fwd_kernelI23Flash_fwd_kernel_traitsILi96ELi128ELi64ELi4ELb0ELb0EN7cutlass10bfloat16_tE19Flash_kernel_traitsILi96ELi128ELi64ELi4ES3_EELb1ELb1ELb0ELb0ELb1ELb1ELb0ELb0EEEvNS_16Flash_fwd_paramsE,"ax",@progbits
	.align	128
        .global         _ZN5flash16flash_fwd_kernelI23Flash_fwd_kernel_traitsILi96ELi128ELi64ELi4ELb0ELb0EN7cutlass10bfloat16_tE19Flash_kernel_traitsILi96ELi128ELi64ELi4ES3_EELb1ELb1ELb0ELb0ELb1ELb1ELb0ELb0EEEvNS_16Flash_fwd_paramsE
        .type           _ZN5flash16flash_fwd_kernelI23Flash_fwd_kernel_traitsILi96ELi128ELi64ELi4ELb0ELb0EN7cutlass10bfloat16_tE19Flash_kernel_traitsILi96ELi128ELi64ELi4ES3_EELb1ELb1ELb0ELb0ELb1ELb1ELb0ELb0EEEvNS_16Flash_fwd_paramsE,@function
        .size           _ZN5flash16flash_fwd_kernelI23Flash_fwd_kernel_traitsILi96ELi128ELi64ELi4ELb0ELb0EN7cutlass10bfloat16_tE19Flash_kernel_traitsILi96ELi128ELi64ELi4ES3_EELb1ELb1ELb0ELb0ELb1ELb1ELb0ELb0EEEvNS_16Flash_fwd_paramsE,(.L_x_1268 - _ZN5flash16flash_fwd_kernelI23Flash_fwd_kernel_traitsILi96ELi128ELi64ELi4ELb0ELb0EN7cutlass10bfloat16_tE19Flash_kernel_traitsILi96ELi128ELi64ELi4ES3_EELb1ELb1ELb0ELb0ELb1ELb1ELb0ELb0EEEvNS_16Flash_fwd_paramsE)
        .other          _ZN5flash16flash_fwd_kernelI23Flash_fwd_kernel_traitsILi96ELi128ELi64ELi4ELb0ELb0EN7cutlass10bfloat16_tE19Flash_kernel_traitsILi96ELi128ELi64ELi4ES3_EELb1ELb1ELb0ELb0ELb1ELb1ELb0ELb0EEEvNS_16Flash_fwd_paramsE,@"STO_CUDA_ENTRY STV_DEFAULT"
_ZN5flash16flash_fwd_kernelI23Flash_fwd_kernel_traitsILi96ELi128ELi64ELi4ELb0ELb0EN7cutlass10bfloat16_tE19Flash_kernel_traitsILi96ELi128ELi64ELi4ES3_EELb1ELb1ELb0ELb0ELb1ELb1ELb0ELb0EEEvNS_16Flash_fwd_paramsE:
.text._ZN5flash16flash_fwd_kernelI23Flash_fwd_kernel_traitsILi96ELi128ELi64ELi4ELb0ELb0EN7cutlass10bfloat16_tE19Flash_kernel_traitsILi96ELi128ELi64ELi4ES3_EELb1ELb1ELb0ELb0ELb1ELb1ELb0ELb0EEEvNS_16Flash_fwd_paramsE:
[----:B------:R-:W1:Y:S01]  /*0000*/  LDC R1, c[0x0][0x37c] ;  /* 0x0000df00ff017b82 */ /* 0x000e620000000800 */
[----:B------:R-:W2:Y:S07]  /*0010*/  LDCU.U8 UR4, c[0x0][0x524] ;  /* 0x0000a480ff0477ac */ /* 0x000eae0008000000 */
[----:B------:R-:W3:Y:S01]  /*0020*/  LDC R134, c[0x0][0x518] ;  /* 0x00014600ff867b82 */ /* 0x000ee20000000800 */
[----:B-1----:R-:W-:Y:S01]  /*0030*/  VIADD R1, R1, 0xffffffe8 ;  /* 0xffffffe801017836 */ /* 0x002fe20000000000 */
[----:B------:R-:W1:Y:S01]  /*0040*/  LDCU.64 UR26, c[0x0][0x510] ;  /* 0x0000a200ff1a77ac */ /* 0x000e620008000a00 */
[----:B------:R-:W4:Y:S05]  /*0050*/  LDCU.64 UR28, c[0x0][0x358] ;  /* 0x00006b00ff1c77ac */ /* 0x000f2a0008000a00 */
[----:B------:R-:W4:Y:S01]  /*0060*/  LDC R133, c[0x0][0x51c] ;  /* 0x00014700ff857b82 */ /* 0x000f220000000800 */
[----:B------:R-:W4:Y:S01]  /*0070*/  S2R R135, SR_CTAID.X ;  /* 0x0000000000877919 */ /* 0x000f220000002500 */
[----:B------:R-:W4:Y:S06]  /*0080*/  S2R R139, SR_CTAID.Y ;  /* 0x00000000008b7919 */ /* 0x000f2c0000002600 */
[----:B------:R-:W4:Y:S01]  /*0090*/  LDC.64 R4, c[0x0][0x470] ;  /* 0x00011c00ff047b82 */ /* 0x000f220000000a00 */
[----:B--2---:R-:W-:Y:S01]  /*00a0*/  ISETP.NE.AND P3, PT, RZ, UR4, PT ;  /* 0x00000004ff007c0c */ /* 0x004fe2000bf65270 */
[----:B-1----:R-:W-:-:S02]  /*00b0*/  IMAD.U32 R8, RZ, RZ, UR26 ;  /* 0x0000001aff087e24 */ /* 0x002fc4000f8e00ff */
[----:B------:R-:W-:Y:S01]  /*00c0*/  IMAD.U32 R9, RZ, RZ, UR27 ;  /* 0x0000001bff097e24 */ /* 0x000fe2000f8e00ff */
[----:B------:R-:W1:Y:S03]  /*00d0*/  S2R R138, SR_CTAID.Z ;  /* 0x00000000008a7919 */ /* 0x000e660000002700 */
[----:B------:R-:W2:Y:S06]  /*00e0*/  LDC R132, c[0x0][0x434] ;  /* 0x00010d00ff847b82 */ /* 0x000eac0000000800 */
[----:B---3--:R-:W-:Y:S01]  /*00f0*/  @P3 IMAD.MOV.U32 R2, RZ, RZ, R134 ;  /* 0x000000ffff023224 */ /* 0x008fe200078e0086 */
[----:B----4-:R-:W3:Y:S01]  /*0100*/  @P3 LDG.E.64 R8, desc[UR28][R8.64] ;  /* 0x0000001c08083981 */ /* 0x010ee2000c1e1b00 */
[----:B------:R-:W-:-:S05]  /*0110*/  @P3 IMAD.MOV.U32 R3, RZ, RZ, R133 ;  /* 0x000000ffff033224 */ /* 0x000fca00078e0085 */
[----:B------:R4:W2:Y:S01]  /*0120*/  @P3 LDG.E.64 R6, desc[UR28][R2.64] ;  /* 0x0000001c02063981 */ /* 0x0008a2000c1e1b00 */
[----:B------:R-:W-:Y:S01]  /*0130*/  IMAD.MOV.U32 R20, RZ, RZ, RZ ;  /* 0x000000ffff147224 */ /* 0x000fe200078e00ff */
[----:B------:R-:W-:Y:S01]  /*0140*/  ISETP.NE.U32.AND P2, PT, R4, RZ, PT ;  /* 0x000000ff0400720c */ /* 0x000fe20003f45070 */
[----:B------:R-:W4:Y:S03]  /*0150*/  S2R R169, SR_TID.X ;  /* 0x0000000000a97919 */ /* 0x000f260000002100 */
[----:B------:R-:W-:Y:S02]  /*0160*/  ISETP.NE.AND.EX P2, PT, R5, RZ, PT, P2 ;  /* 0x000000ff0500720c */ /* 0x000fe40003f45320 */
[----:B-1----:R-:W-:-:S11]  /*0170*/  LOP3.LUT R0, R138, R135, R139, 0xfe, !PT ;  /* 0x000000878a007212 */ /* 0x002fd600078efe8b */
[----:B------:R-:W1:Y:S08]  /*0180*/  @P2 LDC.64 R4, c[0x0][0x470] ;  /* 0x00011c00ff042b82 */ /* 0x000e700000000a00 */
[----:B----4-:R-:W4:Y:S01]  /*0190*/  LDC.64 R2, c[0x0][0x478] ;  /* 0x00011e00ff027b82 */ /* 0x010f220000000a00 */
[----:B------:R-:W-:-:S07]  /*01a0*/  LOP3.LUT P4, RZ, R0, R169, RZ, 0xfc, !PT ;  /* 0x000000a900ff7212 */ /* 0x000fce000788fcff */
[----:B------:R-:W2:Y:S01]  /*01b0*/  @P3 LDC R0, c[0x0][0x520] ;  /* 0x00014800ff003b82 */ /* 0x000ea20000000800 */
[----:B-1----:R-:W-:-:S07]  /*01c0*/  @P2 IMAD.WIDE.U32 R4, R139, 0x4, R4 ;  /* 0x000000048b042825 */ /* 0x002fce00078e0004 */
[----:B------:R-:W1:Y:S01]  /*01d0*/  @!P4 LDC.64 R10, c[0x0][0x528] ;  /* 0x00014a00ff0acb82 */ /* 0x000e620000000a00 */
[----:B----4-:R-:W-:-:S04]  /*01e0*/  ISETP.NE.U32.AND P1, PT, R2, RZ, PT ;  /* 0x000000ff0200720c */ /* 0x010fc80003f25070 */
[----:B------:R-:W-:-:S13]  /*01f0*/  ISETP.NE.AND.EX P1, PT, R3, RZ, PT, P1 ;  /* 0x000000ff0300720c */ /* 0x000fda0003f25310 */
[----:B------:R-:W4:Y:S01]  /*0200*/  @P1 LDC.64 R2, c[0x0][0x478] ;  /* 0x00011e00ff021b82 */ /* 0x000f220000000a00 */
[----:B------:R-:W-:Y:S02]  /*0210*/  IMAD.SHL.U32 R140, R135, 0x80, RZ ;  /* 0x00000080878c7824 */ /* 0x000fe400078e00ff */
[----:B----4-:R-:W-:Y:S01]  /*0220*/  @P1 IMAD.WIDE.U32 R2, R139, 0x4, R2 ;  /* 0x000000048b021825 */ /* 0x010fe200078e0002 */
[----:B---3--:R-:W-:Y:S02]  /*0230*/  @P3 R2UR UR26, R8 ;  /* 0x00000000081a32ca */ /* 0x008fe400000e0000 */
[----:B------:R-:W-:Y:S02]  /*0240*/  @P3 R2UR UR27, R9 ;  /* 0x00000000091b32ca */ /* 0x000fe400000e0000 */
[----:B--2---:R-:W-:-:S05]  /*0250*/  @P3 IADD3 R134, P0, PT, R6, R0, RZ ;  /* 0x0000000006863210 */ /* 0x004fca0007f1e0ff */
[----:B------:R-:W-:-:S04]  /*0260*/  @P3 IMAD.X R133, RZ, RZ, R7, P0 ;  /* 0x000000ffff853224 */ /* 0x000fc800000e0607 */
[----:B------:R-:W-:Y:S02]  /*0270*/  IMAD.U32 R8, RZ, RZ, UR26 ;  /* 0x0000001aff087e24 */ /* 0x000fe4000f8e00ff */
[----:B------:R-:W-:Y:S01]  /*0280*/  MOV R9, UR27 ;  /* 0x0000001b00097c02 */ /* 0x000fe20008000f00 */
[----:B------:R-:W-:Y:S01]  /*0290*/  @!P4 IMAD.MOV.U32 R6, RZ, RZ, R134 ;  /* 0x000000ffff06c224 */ /* 0x000fe200078e0086 */
[----:B------:R-:W-:-:S03]  /*02a0*/  @!P4 MOV R7, R133 ;  /* 0x000000850007c202 */ /* 0x000fc60000000f00 */
[----:B-1----:R1:W-:Y:S04]  /*02b0*/  @!P4 STG.E.64 desc[UR28][R10.64], R8 ;  /* 0x000000080a00c986 */ /* 0x0023e8000c101b1c */
[----:B------:R1:W-:Y:S04]  /*02c0*/  @!P4 STG.E.64 desc[UR28][R10.64+0x8], R6 ;  /* 0x000008060a00c986 */ /* 0x0003e8000c101b1c */
[----:B------:R2:W5:Y:S04]  /*02d0*/  @P2 LDG.E R20, desc[UR28][R4.64] ;  /* 0x0000001c04142981 */ /* 0x000568000c1e1900 */
[----:B------:R1:W5:Y:S01]  /*02e0*/  @P1 LDG.E R59, desc[UR28][R2.64] ;  /* 0x0000001c023b1981 */ /* 0x000362000c1e1900 */
[----:B------:R-:W-:Y:S01]  /*02f0*/  ISETP.GE.AND P2, PT, R140, R132, PT ;  /* 0x000000848c00720c */ /* 0x000fe20003f46270 */
[----:B--2---:R-:W2:Y:S08]  /*0300*/  @!P1 LDC.64 R4, c[0x0][0x488] ;  /* 0x00012200ff049b82 */ /* 0x004eb00000000a00 */
[----:B------:R-:W3:Y:S01]  /*0310*/  @!P1 LDC.64 R2, c[0x0][0x438] ;  /* 0x00010e00ff029b82 */ /* 0x000ee20000000a00 */
[----:B--2---:R-:W-:-:S04]  /*0320*/  @!P1 ISETP.NE.U32.AND P0, PT, R4, RZ, PT ;  /* 0x000000ff0400920c */ /* 0x004fc80003f05070 */
[----:B------:R-:W-:Y:S01]  /*0330*/  @!P1 ISETP.NE.AND.EX P0, PT, R5, RZ, PT, P0 ;  /* 0x000000ff0500920c */ /* 0x000fe20003f05300 */
[----:B-1----:R-:W-:-:S12]  /*0340*/  @P2 EXIT ;  /* 0x000000000000294d */ /* 0x002fd80003800000 */
[----:B------:R-:W1:Y:S01]  /*0350*/  LDCU UR25, c[0x0][0x508] ;  /* 0x0000a100ff1977ac */ /* 0x000e620008000800 */
[----:B---3--:R-:W-:Y:S01]  /*0360*/  @!P1 SEL R3, R3, RZ, P0 ;  /* 0x000000ff03039207 */ /* 0x008fe20000000000 */
[----:B-----5:R-:W-:-:S03]  /*0370*/  @P1 IMAD.IADD R59, R59, 0x1, -R20 ;  /* 0x000000013b3b1824 */ /* 0x020fc600078e0a14 */
[----:B------:R-:W-:Y:S01]  /*0380*/  @!P1 IADD3 R59, PT, PT, R3, R2, -R20 ;  /* 0x00000002033b9210 */ /* 0x000fe20007ffe814 */
[----:B------:R-:W-:-:S04]  /*0390*/  VIADD R2, R135, 0x1 ;  /* 0x0000000187027836 */ /* 0x000fc80000000000 */
[----:B------:R-:W-:Y:S02]  /*03a0*/  VIADD R4, R59, 0x3f ;  /* 0x0000003f3b047836 */ /* 0x000fe40000000000 */
[----:B------:R-:W-:-:S03]  /*03b0*/  IMAD R2, R2, 0x80, -R132 ;  /* 0x0000008002027824 */ /* 0x000fc600078e0a84 */
[----:B------:R-:W-:Y:S02]  /*03c0*/  SHF.R.S32.HI R3, RZ, 0x1f, R4 ;  /* 0x0000001fff037819 */ /* 0x000fe40000011404 */
[----:B-1----:R-:W-:Y:S02]  /*03d0*/  IADD3 R2, PT, PT, R4, UR25, R2 ;  /* 0x0000001904027c10 */ /* 0x002fe4000fffe002 */
[----:B------:R-:W-:Y:S02]  /*03e0*/  LEA.HI R3, R3, R4, RZ, 0x6 ;  /* 0x0000000403037211 */ /* 0x000fe400078f30ff */
[----:B------:R-:W-:Y:S02]  /*03f0*/  SHF.R.S32.HI R0, RZ, 0x1f, R2 ;  /* 0x0000001fff007819 */ /* 0x000fe40000011402 */
[----:B------:R-:W-:Y:S02]  /*0400*/  SHF.R.S32.HI R3, RZ, 0x6, R3 ;  /* 0x00000006ff037819 */ /* 0x000fe40000011403 */
[----:B------:R-:W-:-:S04]  /*0410*/  LEA.HI R0, R0, R2, RZ, 0x6 ;  /* 0x0000000200007211 */ /* 0x000fc800078f30ff */
[----:B------:R-:W-:-:S04]  /*0420*/  SHF.R.S32.HI R0, RZ, 0x6, R0 ;  /* 0x00000006ff007819 */ /* 0x000fc80000011400 */
[----:B------:R-:W-:-:S04]  /*0430*/  VIMNMX R0, PT, PT, R3, R0, PT ;  /* 0x0000000003007248 */ /* 0x000fc80003fe0100 */
[----:B------:R-:W-:-:S13]  /*0440*/  R2UR UR24, R0 ;  /* 0x00000000001872ca */ /* 0x000fda00000e0000 */
[----:B------:R-:W-:-:S09]  /*0450*/  UISETP.GT.AND UP0, UPT, UR24, URZ, UPT ;  /* 0x000000ff1800728c */ /* 0x000fd2000bf04270 */
[----:B------:R-:W-:Y:S05]  /*0460*/  BRA.U UP0, `(.L_x_406) ;  /* 0x0000000500f07547 */ /* 0x000fea000b800000 */
        /* <DEDUP_REMOVED lines=20> */
.L_x_407:
[----:B------:R-:W1:Y:S01]  /*05b0*/  LDCU.64 UR4, c[0x0][0x410] ;  /* 0x00008200ff0477ac */ /* 0x000e620008000a00 */
[----:B------:R-:W2:Y:S01]  /*05c0*/  LDC.64 R2, c[0x0][0x408] ;  /* 0x00010200ff027b82 */ /* 0x000ea20000000a00 */
[----:B------:R-:W-:Y:S01]  /*05d0*/  IMAD.MOV.U32 R9, RZ, RZ, RZ ;  /* 0x000000ffff097224 */ /* 0x000fe200078e00ff */
[----:B------:R-:W-:Y:S01]  /*05e0*/  ISETP.NE.AND P0, PT, RZ, UR6, !P1 ;  /* 0x00000006ff007c0c */ /* 0x000fe2000cf05270 */
[----:B---3--:R-:W-:Y:S01]  /*05f0*/  IMAD R7, R138, R7, RZ ;  /* 0x000000078a077224 */ /* 0x008fe200078e02ff */
[----:B------:R-:W-:Y:S01]  /*0600*/  BSSY.RECONVERGENT B0, `(.L_x_408) ;  /* 0x0000042000007945 */ /* 0x000fe20003800200 */
[----:B------:R-:W-:-:S04]  /*0610*/  IMAD.WIDE.U32 R8, R139, R4, R8 ;  /* 0x000000048b087225 */ /* 0x000fc800078e0008 */
[----:B------:R-:W-:Y:S01]  /*0620*/  IMAD R9, R139, R5, R9 ;  /* 0x000000058b097224 */ /* 0x000fe200078e0209 */
[----:B------:R-:W-:Y:S02]  /*0630*/  SHF.R.U32.HI R5, RZ, 0x2, R169 ;  /* 0x00000002ff057819 */ /* 0x000fe400000116a9 */
[----:B------:R-:W-:Y:S02]  /*0640*/  LOP3.LUT P6, R169, R169, 0x3, RZ, 0xc0, !PT ;  /* 0x00000003a9a97812 */ /* 0x000fe400078cc0ff */
[----:B------:R-:W-:Y:S01]  /*0650*/  LEA R4, P1, R135, R5, 0x7 ;  /* 0x0000000587047211 */ /* 0x000fe200078238ff */
[----:B------:R-:W-:Y:S02]  /*0660*/  @!P0 IMAD R7, R139, R0, R7 ;  /* 0x000000008b078224 */ /* 0x000fe400078e0207 */
[----:B-1----:R-:W-:Y:S01]  /*0670*/  IMAD.WIDE.U32 R8, R138, UR4, R8 ;  /* 0x000000048a087c25 */ /* 0x002fe2000f8e0008 */
[----:B------:R-:W-:-:S03]  /*0680*/  LEA.HI.X R135, R135, RZ, RZ, 0x7, P1 ;  /* 0x000000ff87877211 */ /* 0x000fc600008f3cff */
        /* <DEDUP_REMOVED lines=13> */
[C---:B------:R-:W-:Y:S01]  /*0760*/  VIADD R9, R5.reuse, 0x20 ;  /* 0x0000002005097836 */ /* 0x040fe20000000000 */
[--C-:B------:R-:W-:Y:S01]  /*0770*/  IADD3 R139, P2, P1, R140, R139, R7.reuse ;  /* 0x0000008b8c8b7210 */ /* 0x100fe2000795e007 */
[C---:B------:R-:W-:Y:S01]  /*0780*/  VIADD R8, R5.reuse, 0x40 ;  /* 0x0000004005087836 */ /* 0x040fe20000000000 */
[----:B------:R-:W-:Y:S01]  /*0790*/  SHF.R.S32.HI R140, RZ, 0x1f, R140 ;  /* 0x0000001fff8c7819 */ /* 0x000fe2000001148c */
[----:B------:R-:W-:Y:S01]  /*07a0*/  VIADD R12, R5, 0x60 ;  /* 0x00000060050c7836 */ /* 0x000fe20000000000 */
[----:B------:R-:W-:-:S02]  /*07b0*/  SHF.R.S32.HI R7, RZ, 0x1f, R7 ;  /* 0x0000001fff077819 */ /* 0x000fc40000011407 */
[----:B-1----:R-:W-:Y:S02]  /*07c0*/  LEA R14, P0, R10, UR4, 0x1 ;  /* 0x000000040a0e7c11 */ /* 0x002fe4000f8008ff */
[----:B------:R-:W-:Y:S01]  /*07d0*/  IADD3.X R4, PT, PT, R140, R4, R7, P2, P1 ;  /* 0x000000048c047210 */ /* 0x000fe200017e2407 */
[----:B------:R-:W-:Y:S01]  /*07e0*/  IMAD.SHL.U32 R7, R2, 0x40, RZ ;  /* 0x0000004002077824 */ /* 0x000fe200078e00ff */
[----:B------:R-:W-:Y:S02]  /*07f0*/  LEA.HI.X R15, R10, UR5, R0, 0x1, P0 ;  /* 0x000000050a0f7c11 */ /* 0x000fe400080f0c00 */
[CC--:B------:R-:W-:Y:S02]  /*0800*/  LEA R10, P0, R2.reuse, R14.reuse, 0x7 ;  /* 0x0000000e020a7211 */ /* 0x0c0fe400078038ff */
[----:B------:R-:W-:Y:S01]  /*0810*/  SHF.L.U64.HI R0, R2, 0x6, R3 ;  /* 0x0000000602007819 */ /* 0x000fe20000010203 */
[----:B------:R1:W-:Y:S01]  /*0820*/  STG.E.128 desc[UR28][R14.64], RZ ;  /* 0x000000ff0e007986 */ /* 0x0003e2000c101d1c */
[----:B------:R-:W-:-:S02]  /*0830*/  IADD3 R16, P1, PT, R7, R14, RZ ;  /* 0x0000000e07107210 */ /* 0x000fc40007f3e0ff */
[----:B------:R-:W-:Y:S01]  /*0840*/  LEA.HI.X R11, R2, R15, R3, 0x7, P0 ;  /* 0x0000000f020b7211 */ /* 0x000fe200000f3c03 */
[----:B------:R1:W-:Y:S01]  /*0850*/  STG.E.128 desc[UR28][R14.64+0x40], RZ ;  /* 0x000040ff0e007986 */ /* 0x0003e2000c101d1c */
[----:B------:R-:W-:Y:S01]  /*0860*/  IADD3 R2, P0, PT, R7, R10, RZ ;  /* 0x0000000a07027210 */ /* 0x000fe20007f1e0ff */
[----:B------:R-:W-:Y:S01]  /*0870*/  IMAD.X R17, R0, 0x1, R15, P1 ;  /* 0x0000000100117824 */ /* 0x000fe200008e060f */
        /* <DEDUP_REMOVED lines=26> */
.L_x_409:
[----:B------:R-:W-:Y:S05]  /*0a20*/  BSYNC.RECONVERGENT B0 ;  /* 0x0000000000007941 */ /* 0x000fea0003800200 */
.L_x_408:
        /* <DEDUP_REMOVED lines=10> */
.L_x_411:
[----:B------:R-:W-:Y:S05]  /*0ad0*/  BSYNC.RECONVERGENT B0 ;  /* 0x0000000000007941 */ /* 0x000fea0003800200 */
.L_x_410:
        /* <DEDUP_REMOVED lines=10> */
.L_x_413:
[----:B------:R-:W-:Y:S05]  /*0b80*/  BSYNC.RECONVERGENT B0 ;  /* 0x0000000000007941 */ /* 0x000fea0003800200 */
.L_x_412:
        /* <DEDUP_REMOVED lines=10> */
.L_x_406:
[----:B------:R-:W1:Y:S01]  /*0c30*/  LDC R2, c[0x0][0x3e8] ;  /* 0x0000fa00ff027b82 */ /* 0x000e620000000800 */
[----:B------:R-:W2:Y:S01]  /*0c40*/  LDCU.128 UR4, c[0x0][0x3b0] ;  /* 0x00007600ff0477ac */ /* 0x000ea20008000c00 */
[C---:B------:R-:W-:Y:S01]  /*0c50*/  IMAD.SHL.U32 R58, R169.reuse, 0x8, RZ ;  /* 0x00000008a93a7824 */ /* 0x040fe200078e00ff */
[--C-:B------:R-:W-:Y:S01]  /*0c60*/  SHF.R.U32.HI R136, RZ, 0x2, R169.reuse ;  /* 0x00000002ff887819 */ /* 0x100fe200000116a9 */
[----:B------:R-:W-:Y:S01]  /*0c70*/  IMAD.MOV.U32 R9, RZ, RZ, RZ ;  /* 0x000000ffff097224 */ /* 0x000fe200078e00ff */
[----:B------:R-:W3:Y:S01]  /*0c80*/  LDCU.128 UR20, c[0x0][0x3a0] ;  /* 0x00007400ff1477ac */ /* 0x000ee20008000c00 */
[----:B------:R-:W-:Y:S01]  /*0c90*/  IMAD.U32 R56, RZ, RZ, UR24 ;  /* 0x00000018ff387e24 */ /* 0x000fe2000f8e00ff */
[----:B------:R-:W-:Y:S01]  /*0ca0*/  LOP3.LUT R8, R58, 0x18, RZ, 0xc0, !PT ;  /* 0x000000183a087812 */ /* 0x000fe200078ec0ff */
[----:B------:R-:W-:Y:S01]  /*0cb0*/  IMAD.MOV.U32 R137, RZ, RZ, RZ ;  /* 0x000000ffff897224 */ /* 0x000fe200078e00ff */
[----:B------:R-:W4:Y:S01]  /*0cc0*/  LDCU.128 UR16, c[0x0][0x3d0] ;  /* 0x00007a00ff1077ac */ /* 0x000f220008000c00 */
[----:B------:R-:W-:Y:S01]  /*0cd0*/  VIADD R56, R56, 0xffffffff ;  /* 0xffffffff38387836 */ /* 0x000fe20000000000 */
[----:B------:R-:W-:Y:S01]  /*0ce0*/  SHF.R.U32.HI R171, RZ, 0x1, R169 ;  /* 0x00000001ffab7819 */ /* 0x000fe200000116a9 */
[C---:B------:R-:W-:Y:S01]  /*0cf0*/  IMAD.SHL.U32 R170, R169.reuse, 0x4, RZ ;  /* 0x00000004a9aa7824 */ /* 0x040fe200078e00ff */
[----:B------:R-:W5:Y:S01]  /*0d00*/  LDCU.128 UR8, c[0x0][0x380] ;  /* 0x00007000ff0877ac */ /* 0x000f620008000c00 */
[----:B------:R-:W-:Y:S01]  /*0d10*/  IMAD.SHL.U32 R38, R169, 0x10, RZ ;  /* 0x00000010a9267824 */ /* 0x000fe200078e00ff */
[----:B------:R-:W-:Y:S01]  /*0d20*/  LOP3.LUT R57, R171, 0x8, RZ, 0xc0, !PT ;  /* 0x00000008ab397812 */ /* 0x000fe200078ec0ff */
[C---:B------:R-:W-:Y:S01]  /*0d30*/  IMAD.SHL.U32 R39, R169.reuse, 0x20, RZ ;  /* 0x00000020a9277824 */ /* 0x040fe200078e00ff */
[----:B------:R-:W3:Y:S01]  /*0d40*/  LDCU.128 UR12, c[0x0][0x390] ;  /* 0x00007200ff0c77ac */ /* 0x000ee20008000c00 */
[----:B------:R-:W-:Y:S01]  /*0d50*/  IMAD.MOV.U32 R36, RZ, RZ, 0x20 ;  /* 0x00000020ff247424 */ /* 0x000fe200078e00ff */
[C---:B------:R-:W-:Y:S01]  /*0d60*/  LOP3.LUT P6, RZ, R169.reuse, 0x4, RZ, 0xc0, !PT ;  /* 0x00000004a9ff7812 */ /* 0x040fe200078cc0ff */
[----:B--2---:R-:W-:Y:S01]  /*0d70*/  IMAD.WIDE.U32 R10, R20, UR6, R8 ;  /* 0x00000006140a7c25 */ /* 0x004fe2000f8e0008 */
[----:B------:R-:W-:-:S02]  /*0d80*/  LOP3.LUT R242, R169, 0x1f, RZ, 0xc0, !PT ;  /* 0x0000001fa9f27812 */ /* 0x000fc400078ec0ff */
[----:B------:R-:W-:Y:S02]  /*0d90*/  SEL R36, R36, 0xffffffe0, !P6 ;  /* 0xffffffe024247807 */ /* 0x000fe40007000000 */
[----:B-1----:R-:W-:Y:S02]  /*0da0*/  IABS R3, R2 ;  /* 0x0000000200037213 */ /* 0x002fe40000000000 */
[----:B------:R-:W-:Y:S02]  /*0db0*/  SHF.R.U32.HI R232, RZ, 0x5, R169 ;  /* 0x00000005ffe87819 */ /* 0x000fe400000116a9 */
[----:B------:R-:W1:Y:S03]  /*0dc0*/  I2F.RP R6, R3 ;  /* 0x0000000300067306 */ /* 0x000e660000209400 */
[----:B------:R-:W-:Y:S02]  /*0dd0*/  IMAD R232, R135, 0x8, R232 ;  /* 0x0000000887e87824 */ /* 0x000fe400078e02e8 */
[----:B---3--:R-:W-:Y:S01]  /*0de0*/  IMAD.WIDE.U32 R18, R139, UR14, R8 ;  /* 0x0000000e8b127c25 */ /* 0x008fe2000f8e0008 */
[----:B------:R-:W-:-:S03]  /*0df0*/  USHF.L.U32 UR14, UR6, 0x6, URZ ;  /* 0x00000006060e7899 */ /* 0x000fc600080006ff */
[----:B------:R-:W-:Y:S01]  /*0e00*/  IMAD R19, R139, UR15, R19 ;  /* 0x0000000f8b137c24 */ /* 0x000fe2000f8e0213 */
[----:B------:R-:W-:Y:S02]  /*0e10*/  USHF.L.U64.HI UR15, UR6, 0x5, UR7 ;  /* 0x00000005060f7899 */ /* 0x000fe40008010207 */
[----:B------:R-:W-:Y:S01]  /*0e20*/  IMAD.WIDE.U32 R22, R56, UR14, RZ ;  /* 0x0000000e38167c25 */ /* 0x000fe2000f8e00ff */
[----:B-1----:R-:W1:Y:S03]  /*0e30*/  MUFU.RCP R6, R6 ;  /* 0x0000000600067308 */ /* 0x002e660000001000 */
[----:B-1----:R-:W-:-:S05]  /*0e40*/  VIADD R6, R6, 0xffffffe ;  /* 0x0ffffffe06067836 */ /* 0x002fca0000000000 */
[----:B------:R-:W1:Y:S02]  /*0e50*/  F2I.FTZ.U32.TRUNC.NTZ R7, R6 ;  /* 0x0000000600077305 */ /* 0x000e64000021f000 */
[----:B-1----:R-:W-:Y:S02]  /*0e60*/  IMAD.MOV R0, RZ, RZ, -R7 ;  /* 0x000000ffff007224 */ /* 0x002fe400078e0a07 */
[----:B------:R-:W-:Y:S02]  /*0e70*/  IMAD.MOV.U32 R6, RZ, RZ, RZ ;  /* 0x000000ffff067224 */ /* 0x000fe400078e00ff */
[----:B------:R-:W-:Y:S01]  /*0e80*/  IMAD R4, R0, R3, RZ ;  /* 0x0000000300047224 */ /* 0x000fe200078e02ff */
[----:B------:R-:W-:-:S03]  /*0e90*/  IABS R0, R138 ;  /* 0x0000008a00007213 */ /* 0x000fc60000000000 */
[----:B------:R-:W-:-:S06]  /*0ea0*/  IMAD.HI.U32 R4, R7, R4, R6 ;  /* 0x0000000407047227 */ /* 0x000fcc00078e0006 */
[----:B------:R-:W-:-:S04]  /*0eb0*/  IMAD.HI.U32 R7, R4, R0, RZ ;  /* 0x0000000004077227 */ /* 0x000fc800078e00ff */
[----:B------:R-:W-:-:S04]  /*0ec0*/  IMAD.MOV R5, RZ, RZ, -R7 ;  /* 0x000000ffff057224 */ /* 0x000fc800078e0a07 */
[----:B------:R-:W-:Y:S01]  /*0ed0*/  IMAD R5, R3, R5, R0 ;  /* 0x0000000503057224 */ /* 0x000fe200078e0200 */
[----:B------:R-:W-:-:S04]  /*0ee0*/  SHF.R.S32.HI R0, RZ, 0x1f, R20 ;  /* 0x0000001fff007819 */ /* 0x000fc80000011414 */
[----:B------:R-:W-:Y:S01]  /*0ef0*/  ISETP.GT.U32.AND P1, PT, R3, R5, PT ;  /* 0x000000050300720c */ /* 0x000fe20003f24070 */
[----:B------:R-:W-:-:S04]  /*0f00*/  IMAD R4, R0, UR6, RZ ;  /* 0x0000000600047c24 */ /* 0x000fc8000f8e02ff */
[----:B------:R-:W-:-:S04]  /*0f10*/  IMAD R4, R20, UR7, R4 ;  /* 0x0000000714047c24 */ /* 0x000fc8000f8e0204 */
[----:B------:R-:W-:-:S04]  /*0f20*/  IMAD.IADD R11, R11, 0x1, R4 ;  /* 0x000000010b0b7824 */ /* 0x000fc800078e0204 */
[----:B------:R-:W-:Y:S02]  /*0f30*/  @!P1 IMAD.IADD R5, R5, 0x1, -R3 ;  /* 0x0000000105059824 */ /* 0x000fe400078e0a03 */
[----:B------:R-:W-:Y:S01]  /*0f40*/  @!P1 VIADD R7, R7, 0x1 ;  /* 0x0000000107079836 */ /* 0x000fe20000000000 */
[----:B------:R-:W-:Y:S01]  /*0f50*/  ISETP.NE.AND P1, PT, R2, RZ, PT ;  /* 0x000000ff0200720c */ /* 0x000fe20003f25270 */
[----:B------:R-:W-:Y:S01]  /*0f60*/  IMAD.WIDE.U32 R10, R139, UR20, R10 ;  /* 0x000000148b0a7c25 */ /* 0x000fe2000f8e000a */
[----:B------:R-:W-:Y:S01]  /*0f70*/  ISETP.GE.U32.AND P2, PT, R5, R3, PT ;  /* 0x000000030500720c */ /* 0x000fe20003f46070 */
[----:B------:R-:W1:Y:S01]  /*0f80*/  S2UR UR20, SR_CgaCtaId ;  /* 0x00000000001479c3 */ /* 0x000e620000008800 */
[----:B------:R-:W-:Y:S01]  /*0f90*/  LOP3.LUT R3, R138, R2, RZ, 0x3c, !PT ;  /* 0x000000028a037212 */ /* 0x000fe200078e3cff */
[----:B------:R-:W-:-:S03]  /*0fa0*/  IMAD R11, R139, UR21, R11 ;  /* 0x000000158b0b7c24 */ /* 0x000fc6000f8e020b */
[----:B------:R-:W-:Y:S01]  /*0fb0*/  ISETP.GE.AND P0, PT, R3, RZ, PT ;  /* 0x000000ff0300720c */ /* 0x000fe20003f06270 */
[----:B------:R-:W-:Y:S01]  /*0fc0*/  IMAD.WIDE.U32 R10, R136, UR6, R10 ;  /* 0x00000006880a7c25 */ /* 0x000fe2000f8e000a */
[----:B------:R-:W-:Y:S01]  /*0fd0*/  LOP3.LUT R3, R58, 0xd8, RZ, 0xc0, !PT ;  /* 0x000000d83a037812 */ /* 0x000fe200078ec0ff */
[----:B------:R-:W2:Y:S04]  /*0fe0*/  LDC.64 R4, c[0x0][0x3c0] ;  /* 0x0000f000ff047b82 */ /* 0x000ea80000000a00 */
[----:B------:R-:W-:-:S06]  /*0ff0*/  @P2 VIADD R7, R7, 0x1 ;  /* 0x0000000107072836 */ /* 0x000fcc0000000000 */
[----:B------:R-:W-:Y:S01]  /*1000*/  @!P0 IMAD.MOV R7, RZ, RZ, -R7 ;  /* 0x000000ffff078224 */ /* 0x000fe200078e0a07 */
[----:B------:R-:W-:Y:S02]  /*1010*/  @!P1 LOP3.LUT R7, RZ, R2, RZ, 0x33, !PT ;  /* 0x00000002ff079212 */ /* 0x000fe400078e33ff */
[----:B------:R-:W-:Y:S01]  /*1020*/  LOP3.LUT R2, R3, 0x18, R169, 0x78, !PT ;  /* 0x0000001803027812 */ /* 0x000fe200078e78a9 */
[----:B------:R-:W-:Y:S01]  /*1030*/  IMAD R3, R136, UR7, R11 ;  /* 0x0000000788037c24 */ /* 0x000fe2000f8e020b */
[----:B------:R-:W-:Y:S02]  /*1040*/  SHF.R.S32.HI R16, RZ, 0x1f, R7 ;  /* 0x0000001fff107819 */ /* 0x000fe40000011407 */
[----:B------:R-:W-:Y:S01]  /*1050*/  LOP3.LUT R58, R2, 0x1f20, R58, 0xf8, !PT ;  /* 0x00001f20023a7812 */ /* 0x000fe200078ef83a */
[----:B------:R-:W-:Y:S02]  /*1060*/  IMAD.MOV.U32 R2, RZ, RZ, R10 ;  /* 0x000000ffff027224 */ /* 0x000fe400078e000a */
[----:B----4-:R-:W-:-:S02]  /*1070*/  IMAD R225, R16, UR16, RZ ;  /* 0x0000001010e17c24 */ /* 0x010fc4000f8e02ff */
[----:B------:R-:W-:Y:S01]  /*1080*/  IMAD.WIDE.U32 R2, R7, UR16, R2 ;  /* 0x0000001007027c25 */ /* 0x000fe2000f8e0002 */
[----:B------:R-:W-:-:S03]  /*1090*/  USHF.L.U64.HI UR16, UR4, 0x5, UR5 ;  /* 0x0000000504107899 */ /* 0x000fc60008010205 */
[----:B------:R-:W-:Y:S01]  /*10a0*/  IMAD R225, R7, UR17, R225 ;  /* 0x0000001107e17c24 */ /* 0x000fe2000f8e02e1 */
[----:B-----5:R-:W-:Y:S01]  /*10b0*/  LEA R226, P0, R2, UR10, 0x1 ;  /* 0x0000000a02e27c11 */ /* 0x020fe2000f8008ff */
[----:B--2---:R-:W-:Y:S01]  /*10c0*/  IMAD R0, R0, R4, RZ ;  /* 0x0000000400007224 */ /* 0x004fe200078e02ff */
[----:B------:R-:W-:Y:S01]  /*10d0*/  USHF.L.U64.HI UR10, UR6, 0x6, UR7 ;  /* 0x00000006060a7899 */ /* 0x000fe20008010207 */
[----:B------:R-:W-:Y:S01]  /*10e0*/  IMAD.IADD R225, R3, 0x1, R225 ;  /* 0x0000000103e17824 */ /* 0x000fe200078e02e1 */
[----:B------:R-:W-:Y:S01]  /*10f0*/  LEA R12, P2, R22, R226, 0x1 ;  /* 0x000000e2160c7211 */ /* 0x000fe200078408ff */
[C---:B------:R-:W-:Y:S01]  /*1100*/  IMAD R0, R20.reuse, R5, R0 ;  /* 0x0000000514007224 */ /* 0x040fe200078e0200 */
[----:B------:R-:W-:Y:S01]  /*1110*/  USHF.L.U32 UR17, UR4, 0x5, URZ ;  /* 0x0000000504117899 */ /* 0x000fe200080006ff */
[----:B------:R-:W-:Y:S01]  /*1120*/  IMAD.WIDE.U32 R20, R20, R4, R8 ;  /* 0x0000000414147225 */ /* 0x000fe200078e0008 */
[----:B------:R-:W-:Y:S01]  /*1130*/  LEA.HI.X R225, R2, UR11, R225, 0x1, P0 ;  /* 0x0000000b02e17c11 */ /* 0x000fe200080f0ce1 */
[----:B------:R-:W-:Y:S01]  /*1140*/  USHF.L.U32 UR11, UR6, 0x5, URZ ;  /* 0x00000005060b7899 */ /* 0x000fe200080006ff */
[----:B------:R-:W2:Y:S01]  /*1150*/  LDC.64 R2, c[0x0][0x3c8] ;  /* 0x0000f200ff027b82 */ /* 0x000ea20000000a00 */
[----:B------:R-:W-:-:S02]  /*1160*/  IMAD.IADD R21, R21, 0x1, R0 ;  /* 0x0000000115157824 */ /* 0x000fc400078e0200 */
[----:B------:R-:W-:Y:S02]  /*1170*/  IMAD R9, R56, UR10, RZ ;  /* 0x0000000a38097c24 */ /* 0x000fe4000f8e02ff */
[----:B------:R-:W-:Y:S01]  /*1180*/  IMAD.WIDE.U32 R20, R139, UR22, R20 ;  /* 0x000000168b147c25 */ /* 0x000fe2000f8e0014 */
[----:B------:R-:W-:-:S03]  /*1190*/  IADD3 R11, P0, PT, R22, UR11, RZ ;  /* 0x0000000b160b7c10 */ /* 0x000fc6000ff1e0ff */
[----:B------:R-:W-:Y:S01]  /*11a0*/  IMAD R21, R139, UR23, R21 ;  /* 0x000000178b157c24 */ /* 0x000fe2000f8e0215 */
[----:B------:R-:W-:Y:S01]  /*11b0*/  LEA R8, P1, R11, R226, 0x1 ;  /* 0x000000e20b087211 */ /* 0x000fe200078208ff */
[----:B------:R-:W-:Y:S02]  /*11c0*/  IMAD.IADD R9, R23, 0x1, R9 ;  /* 0x0000000117097824 */ /* 0x000fe400078e0209 */
[----:B------:R-:W-:-:S03]  /*11d0*/  IMAD.WIDE.U32 R14, R56, R4, RZ ;  /* 0x00000004380e7225 */ /* 0x000fc600078e00ff */
[----:B------:R-:W-:Y:S01]  /*11e0*/  IADD3.X R10, PT, PT, R9, UR15, RZ, P0, !PT ;  /* 0x0000000f090a7c10 */ /* 0x000fe200087fe4ff */
[----:B------:R-:W-:Y:S01]  /*11f0*/  IMAD.WIDE.U32 R20, R136, R4, R20 ;  /* 0x0000000488147225 */ /* 0x000fe200078e0014 */
[-C--:B------:R-:W-:Y:S02]  /*1200*/  LEA.HI.X R13, R22, R225.reuse, R9, 0x1, P2 ;  /* 0x000000e1160d7211 */ /* 0x080fe400010f0c09 */
[----:B------:R-:W-:Y:S01]  /*1210*/  LEA.HI.X R9, R11, R225, R10, 0x1, P1 ;  /* 0x000000e10b097211 */ /* 0x000fe200008f0c0a */
[----:B------:R-:W-:Y:S02]  /*1220*/  IMAD.SHL.U32 R6, R14, 0x40, RZ ;  /* 0x000000400e067824 */ /* 0x000fe400078e00ff */
[-C--:B------:R-:W-:Y:S02]  /*1230*/  IMAD R0, R56, R5.reuse, R15 ;  /* 0x0000000538007224 */ /* 0x080fe400078e020f */
[----:B------:R-:W-:Y:S01]  /*1240*/  IMAD R21, R136, R5, R21 ;  /* 0x0000000588157224 */ /* 0x000fe200078e0215 */
[----:B------:R-:W-:Y:S01]  /*1250*/  LEA R6, P0, R4, R6, 0x5 ;  /* 0x0000000604067211 */ /* 0x000fe200078028ff */
[----:B------:R-:W-:Y:S01]  /*1260*/  IMAD R16, R16, UR18, RZ ;  /* 0x0000001210107c24 */ /* 0x000fe2000f8e02ff */
[----:B------:R-:W-:Y:S01]  /*1270*/  SHF.L.U64.HI R15, R14, 0x6, R0 ;  /* 0x000000060e0f7819 */ /* 0x000fe20000010200 */
[----:B------:R-:W-:Y:S01]  /*1280*/  IMAD.WIDE.U32 R10, R7, UR18, R20 ;  /* 0x00000012070a7c25 */ /* 0x000fe2000f8e0014 */
[----:B------:R-:W-:-:S02]  /*1290*/  USHF.L.U64.HI UR18, UR4, 0x6, UR5 ;  /* 0x0000000604127899 */ /* 0x000fc40008010205 */
[----:B------:R-:W-:Y:S01]  /*12a0*/  LEA.HI.X R4, R4, R15, R5, 0x5, P0 ;  /* 0x0000000f04047211 */ /* 0x000fe200000f2c05 */
[----:B------:R-:W-:Y:S01]  /*12b0*/  IMAD R16, R7, UR19, R16 ;  /* 0x0000001307107c24 */ /* 0x000fe2000f8e0210 */
[----:B------:R-:W-:Y:S01]  /*12c0*/  USHF.L.U32 UR19, UR4, 0x6, URZ ;  /* 0x0000000604137899 */ /* 0x000fe200080006ff */
[----:B--2---:R-:W-:Y:S01]  /*12d0*/  IMAD.WIDE.U32 R20, R138, R2, R18 ;  /* 0x000000028a147225 */ /* 0x004fe200078e0012 */
[----:B------:R-:W-:-:S03]  /*12e0*/  LEA R224, P0, R10, UR12, 0x1 ;  /* 0x0000000c0ae07c11 */ /* 0x000fc6000f8008ff */
[----:B------:R-:W-:Y:S01]  /*12f0*/  IMAD.WIDE.U32 R18, R135, 0x80, R136 ;  /* 0x0000008087127825 */ /* 0x000fe200078e0088 */
[----:B------:R-:W-:-:S03]  /*1300*/  LOP3.LUT R136, R136, 0x7, RZ, 0xc0, !PT ;  /* 0x0000000788887812 */ /* 0x000fc600078ec0ff */
[----:B------:R-:W-:Y:S02]  /*1310*/  IMAD.IADD R16, R11, 0x1, R16 ;  /* 0x000000010b107824 */ /* 0x000fe400078e0210 */
[----:B------:R-:W-:Y:S02]  /*1320*/  IMAD.U32 R22, RZ, RZ, UR17 ;  /* 0x00000011ff167e24 */ /* 0x000fe4000f8e00ff */
[----:B------:R-:W-:Y:S01]  /*1330*/  IMAD.U32 R23, RZ, RZ, UR16 ;  /* 0x00000010ff177e24 */ /* 0x000fe2000f8e00ff */
[----:B------:R-:W-:Y:S01]  /*1340*/  LEA.HI.X R223, R10, UR13, R16, 0x1, P0 ;  /* 0x0000000d0adf7c11 */ /* 0x000fe200080f0c10 */
[----:B------:R-:W-:Y:S01]  /*1350*/  IMAD.U32 R24, RZ, RZ, UR19 ;  /* 0x00000013ff187e24 */ /* 0x000fe2000f8e00ff */
[C---:B------:R-:W-:Y:S01]  /*1360*/  LEA R10, P0, R14.reuse, R224, 0x7 ;  /* 0x000000e00e0a7211 */ /* 0x040fe200078038ff */
[----:B------:R-:W-:Y:S02]  /*1370*/  IMAD.U32 R25, RZ, RZ, UR18 ;  /* 0x00000012ff197e24 */ /* 0x000fe4000f8e00ff */
[----:B------:R-:W-:Y:S01]  /*1380*/  IMAD R2, R19, UR4, RZ ;  /* 0x0000000413027c24 */ /* 0x000fe2000f8e02ff */
[----:B------:R-:W-:Y:S01]  /*1390*/  LEA.HI.X R11, R14, R223, R0, 0x7, P0 ;  /* 0x000000df0e0b7211 */ /* 0x000fe200000f3c00 */
[----:B------:R-:W-:-:S04]  /*13a0*/  IMAD.WIDE.U32 R22, R18, UR4, R22 ;  /* 0x0000000412167c25 */ /* 0x000fc8000f8e0016 */
[----:B------:R-:W-:Y:S01]  /*13b0*/  IMAD R17, R138, R3, R21 ;  /* 0x000000038a117224 */ /* 0x000fe200078e0215 */
[----:B------:R-:W-:Y:S01]  /*13c0*/  IADD3 R3, P3, PT, R20, R22, RZ ;  /* 0x0000001614037210 */ /* 0x000fe20007f7e0ff */
[----:B------:R-:W-:Y:S02]  /*13d0*/  IMAD.MOV.U32 R16, RZ, RZ, R20 ;  /* 0x000000ffff107224 */ /* 0x000fe400078e0014 */
[----:B------:R-:W-:-:S04]  /*13e0*/  IMAD.WIDE.U32 R24, R18, UR4, R24 ;  /* 0x0000000412187c25 */ /* 0x000fc8000f8e0018 */
[C---:B------:R-:W-:Y:S01]  /*13f0*/  IMAD R2, R18.reuse, UR5, R2 ;  /* 0x0000000512027c24 */ /* 0x040fe2000f8e0202 */
[----:B------:R-:W-:Y:S01]  /*1400*/  UMOV UR5, 0x400 ;  /* 0x0000040000057882 */ /* 0x000fe20000000000 */
[----:B------:R-:W-:Y:S01]  /*1410*/  IMAD.WIDE.U32 R18, R18, UR4, R16 ;  /* 0x0000000412127c25 */ /* 0x000fe2000f8e0010 */
[C---:B------:R-:W-:Y:S01]  /*1420*/  IADD3 R5, P2, PT, R20.reuse, R24, RZ ;  /* 0x0000001814057210 */ /* 0x040fe20007f5e0ff */
[----:B-1----:R-:W-:Y:S01]  /*1430*/  ULEA UR5, UR20, UR5, 0x18 ;  /* 0x0000000514057291 */ /* 0x002fe2000f8ec0ff */
[----:B------:R-:W-:Y:S01]  /*1440*/  IADD3 R7, P1, P0, R20, UR17, R24 ;  /* 0x0000001114077c10 */ /* 0x000fe2000f83e018 */
[----:B------:R-:W-:Y:S01]  /*1450*/  IMAD.IADD R14, R2, 0x1, R25 ;  /* 0x00000001020e7824 */ /* 0x000fe200078e0219 */
[----:B------:R-:W-:Y:S01]  /*1460*/  IADD3.X R0, PT, PT, R17, R2, R23, P3, !PT ;  /* 0x0000000211007210 */ /* 0x000fe20001ffe417 */
[----:B------:R-:W-:Y:S01]  /*1470*/  IMAD.IADD R15, R19, 0x1, R2 ;  /* 0x00000001130f7824 */ /* 0x000fe200078e0202 */
[----:B------:R-:W-:Y:S01]  /*1480*/  LEA R16, P3, R18, UR8, 0x1 ;  /* 0x0000000812107c11 */ /* 0x000fe2000f8608ff */
[----:B------:R-:W-:Y:S01]  /*1490*/  IMAD.X R2, R14, 0x1, R17, P2 ;  /* 0x000000010e027824 */ /* 0x000fe200010e0611 */
[----:B------:R-:W-:Y:S01]  /*14a0*/  IADD3.X R14, PT, PT, R17, UR16, R14, P1, P0 ;  /* 0x00000010110e7c10 */ /* 0x000fe20008fe040e */
[----:B------:R-:W1:Y:S01]  /*14b0*/  LDCU UR4, c[0x0][0x3e0] ;  /* 0x00007c00ff0477ac */ /* 0x000e620008000800 */
[----:B------:R-:W-:-:S02]  /*14c0*/  LEA R22, P2, R3, UR8, 0x1 ;  /* 0x0000000803167c11 */ /* 0x000fc4000f8408ff */
[----:B------:R-:W-:Y:S02]  /*14d0*/  LEA.HI.X R17, R18, UR9, R15, 0x1, P3 ;  /* 0x0000000912117c11 */ /* 0x000fe400098f0c0f */
[----:B------:R-:W-:Y:S02]  /*14e0*/  LEA R58, R58, UR5, 0x1 ;  /* 0x000000053a3a7c11 */ /* 0x000fe4000f8e08ff */
[----:B------:R-:W-:Y:S02]  /*14f0*/  LEA R20, P1, R5, UR8, 0x1 ;  /* 0x0000000805147c11 */ /* 0x000fe4000f8208ff */
[----:B------:R-:W-:Y:S01]  /*1500*/  LEA.HI.X R23, R3, UR9, R0, 0x1, P2 ;  /* 0x0000000903177c11 */ /* 0x000fe200090f0c00 */
[----:B------:R-:W-:Y:S01]  /*1510*/  @!PT LDS RZ, [RZ] ;  /* 0x00000000fffff984 */ /* 0x000fe20000000800 */
[----:B------:R-:W-:Y:S01]  /*1520*/  @!PT LDS RZ, [RZ] ;  /* 0x00000000fffff984 */ /* 0x000fe20000000800 */
[----:B------:R-:W-:Y:S01]  /*1530*/  @!PT LDS RZ, [RZ] ;  /* 0x00000000fffff984 */ /* 0x000fe20000000800 */
[----:B------:R-:W-:Y:S01]  /*1540*/  LDGSTS.E.BYPASS.LTC128B.128 [R58], desc[UR28][R16.64] ;  /* 0x00000000103a7fae */ /* 0x000fe2000b981a1c */
[----:B------:R-:W-:Y:S02]  /*1550*/  LEA R18, P0, R7, UR8, 0x1 ;  /* 0x0000000807127c11 */ /* 0x000fe4000f8008ff */
[----:B------:R-:W-:Y:S01]  /*1560*/  LEA.HI.X R21, R5, UR9, R2, 0x1, P1 ;  /* 0x0000000905157c11 */ /* 0x000fe200088f0c02 */
[----:B------:R-:W-:Y:S01]  /*1570*/  LDGSTS.E.BYPASS.LTC128B.128 [R58+0x2000], desc[UR28][R16.64+0x40] ;  /* 0x02000040103a7fae */ /* 0x000fe2000b981a1c */
[----:B------:R-:W-:-:S02]  /*1580*/  LEA.HI.X R19, R7, UR9, R14, 0x1, P0 ;  /* 0x0000000907137c11 */ /* 0x000fc400080f0c0e */
[----:B------:R-:W-:Y:S01]  /*1590*/  LOP3.LUT R3, R170, 0x18, RZ, 0xc0, !PT ;  /* 0x00000018aa037812 */ /* 0x000fe200078ec0ff */
[----:B------:R-:W-:Y:S01]  /*15a0*/  LDGSTS.E.BYPASS.LTC128B.128 [R58+0x4000], desc[UR28][R16.64+0x80] ;  /* 0x04000080103a7fae */ /* 0x000fe2000b981a1c */
[C---:B------:R-:W-:Y:S01]  /*15b0*/  LOP3.LUT R7, R38.reuse, 0x100, RZ, 0xc0, !PT ;  /* 0x0000010026077812 */ /* 0x040fe200078ec0ff */
[----:B-1----:R-:W-:Y:S01]  /*15c0*/  IMAD R138, R139, UR4, R138 ;  /* 0x000000048b8a7c24 */ /* 0x002fe2000f8e028a */
[----:B------:R-:W-:Y:S01]  /*15d0*/  LOP3.LUT R2, R39, 0x120, RZ, 0xc0, !PT ;  /* 0x0000012027027812 */ /* 0x000fe200078ec0ff */
[----:B------:R-:W-:Y:S01]  /*15e0*/  LDGSTS.E.BYPASS.LTC128B.128 [R58+0x800], desc[UR28][R22.64] ;  /* 0x00800000163a7fae */ /* 0x000fe2000b981a1c */
[----:B------:R-:W-:Y:S01]  /*15f0*/  LOP3.LUT R0, R38, 0x3e00, RZ, 0xc0, !PT ;  /* 0x00003e0026007812 */ /* 0x000fe200078ec0ff */
[----:B------:R-:W-:Y:S01]  /*1600*/  IMAD.SHL.U32 R138, R138, 0x20, RZ ;  /* 0x000000208a8a7824 */ /* 0x000fe200078e00ff */
[--C-:B------:R-:W-:Y:S01]  /*1610*/  LOP3.LUT R3, R3, 0xc0, R39.reuse, 0xf8, !PT ;  /* 0x000000c003037812 */ /* 0x100fe200078ef827 */
[----:B------:R-:W-:Y:S01]  /*1620*/  LDGSTS.E.BYPASS.LTC128B.128 [R58+0x2800], desc[UR28][R22.64+0x40] ;  /* 0x02800040163a7fae */ /* 0x000fe2000b981a1c */
[----:B------:R-:W-:-:S02]  /*1630*/  LOP3.LUT R7, R7, 0x20, R39, 0xf8, !PT ;  /* 0x0000002007077812 */ /* 0x000fc400078ef827 */
[----:B------:R-:W-:Y:S01]  /*1640*/  LOP3.LUT R5, R2, R0, RZ, 0xfc, !PT ;  /* 0x0000000002057212 */ /* 0x000fe200078efcff */
[----:B------:R-:W-:Y:S01]  /*1650*/  LDGSTS.E.BYPASS.LTC128B.128 [R58+0x4800], desc[UR28][R22.64+0x80] ;  /* 0x04800080163a7fae */ /* 0x000fe2000b981a1c */
[C---:B------:R-:W-:Y:S02]  /*1660*/  LOP3.LUT R37, R3.reuse, 0x8, R169, 0x78, !PT ;  /* 0x0000000803257812 */ /* 0x040fe400078e78a9 */
[----:B------:R-:W-:Y:S01]  /*1670*/  LOP3.LUT R57, R3, R57, RZ, 0x3c, !PT ;  /* 0x0000003903397212 */ /* 0x000fe200078e3cff */
[----:B------:R-:W-:Y:S01]  /*1680*/  LDGSTS.E.BYPASS.LTC128B.128 [R58+0x1000], desc[UR28][R20.64] ;  /* 0x01000000143a7fae */ /* 0x000fe2000b981a1c */
[----:B------:R-:W-:Y:S02]  /*1690*/  LOP3.LUT R37, R7, R37, RZ, 0xfc, !PT ;  /* 0x0000002507257212 */ /* 0x000fe400078efcff */
[----:B------:R-:W-:Y:S01]  /*16a0*/  LOP3.LUT R5, R5, R57, RZ, 0xfc, !PT ;  /* 0x0000003905057212 */ /* 0x000fe200078efcff */
[----:B------:R-:W-:Y:S01]  /*16b0*/  LDGSTS.E.BYPASS.LTC128B.128 [R58+0x3000], desc[UR28][R20.64+0x40] ;  /* 0x03000040143a7fae */ /* 0x000fe2000b981a1c */
[----:B------:R-:W-:-:S02]  /*16c0*/  LEA R219, R37, UR5, 0x1 ;  /* 0x0000000525db7c11 */ /* 0x000fc4000f8e08ff */
[----:B------:R-:W-:Y:S01]  /*16d0*/  LEA R137, R5, UR5, 0x1 ;  /* 0x0000000505897c11 */ /* 0x000fe2000f8e08ff */
[----:B------:R-:W-:Y:S01]  /*16e0*/  LDGSTS.E.BYPASS.LTC128B.128 [R58+0x5000], desc[UR28][R20.64+0x80] ;  /* 0x05000080143a7fae */ /* 0x000fe2000b981a1c */
[----:B------:R-:W-:Y:S01]  /*16f0*/  IADD3 R242, P2, P1, R138, R134, R242 ;  /* 0x000000868af27210 */ /* 0x000fe2000795e0f2 */
[C---:B------:R-:W-:Y:S02]  /*1700*/  IMAD.IADD R217, R36.reuse, 0x1, R219 ;  /* 0x0000000124d97824 */ /* 0x040fe400078e02db */
[----:B------:R-:W-:Y:S01]  /*1710*/  LDGSTS.E.BYPASS.LTC128B.128 [R58+0x1800], desc[UR28][R18.64] ;  /* 0x01800000123a7fae */ /* 0x000fe2000b981a1c */
[----:B------:R-:W-:-:S03]  /*1720*/  IMAD.IADD R218, R36, 0x1, R137 ;  /* 0x0000000124da7824 */ /* 0x000fc600078e0289 */
[----:B------:R-:W-:Y:S04]  /*1730*/  LDGSTS.E.BYPASS.LTC128B.128 [R58+0x3800], desc[UR28][R18.64+0x40] ;  /* 0x03800040123a7fae */ /* 0x000fe8000b981a1c */
[----:B------:R-:W-:Y:S04]  /*1740*/  LDGSTS.E.BYPASS.LTC128B.128 [R58+0x5800], desc[UR28][R18.64+0x80] ;  /* 0x05800080123a7fae */ /* 0x000fe8000b981a1c */
[----:B------:R-:W-:Y:S04]  /*1750*/  LDGSTS.E.BYPASS.LTC128B.128 [R58+0x6000], desc[UR28][R12.64] ;  /* 0x060000000c3a7fae */ /* 0x000fe8000b981a1c */
[----:B------:R-:W-:Y:S04]  /*1760*/  LDGSTS.E.BYPASS.LTC128B.128 [R58+0x7000], desc[UR28][R12.64+0x40] ;  /* 0x070000400c3a7fae */ /* 0x000fe8000b981a1c */
[----:B------:R-:W-:Y:S04]  /*1770*/  LDGSTS.E.BYPASS.LTC128B.128 [R58+0x8000], desc[UR28][R12.64+0x80] ;  /* 0x080000800c3a7fae */ /* 0x000fe8000b981a1c */
[----:B------:R-:W-:Y:S04]  /*1780*/  LDGSTS.E.BYPASS.LTC128B.128 [R58+0x6800], desc[UR28][R8.64] ;  /* 0x06800000083a7fae */ /* 0x000fe8000b981a1c */
[----:B------:R-:W-:Y:S04]  /*1790*/  LDGSTS.E.BYPASS.LTC128B.128 [R58+0x7800], desc[UR28][R8.64+0x40] ;  /* 0x07800040083a7fae */ /* 0x000fe8000b981a1c */
[----:B------:R1:W-:Y:S04]  /*17a0*/  LDGSTS.E.BYPASS.LTC128B.128 [R58+0x8800], desc[UR28][R8.64+0x80] ;  /* 0x08800080083a7fae */ /* 0x0003e8000b981a1c */
[----:B------:R-:W0:Y:S01]  /*17b0*/  LDGDEPBAR ;  /* 0x00000000000079af */ /* 0x000e220000000000 */
[----:B-1----:R-:W-:Y:S01]  /*17c0*/  LEA R8, P0, R6, R224, 0x1 ;  /* 0x000000e006087211 */ /* 0x002fe200078008ff */
[----:B------:R-:W-:-:S04]  /*17d0*/  DEPBAR.LE SB0, 0x0 ;  /* 0x000080000000791a */ /* 0x000fc80000000000 */
[----:B------:R-:W-:Y:S01]  /*17e0*/  BAR.SYNC.DEFER_BLOCKING 0x0 ;  /* 0x0000000000007b1d */ /* 0x000fe20000010000 */
[----:B------:R-:W-:-:S05]  /*17f0*/  LEA.HI.X R9, R6, R223, R4, 0x1, P0 ;  /* 0x000000df06097211 */ /* 0x000fca00000f0c04 */
        /* <DEDUP_REMOVED lines=14> */
[----:B------:R-:W5:Y:S04]  /*18e0*/  LDSM.16.M88.4 R16, [R219+0x6c00] ;  /* 0x006c0000db10783b */ /* 0x000f680000000200 */
[----:B-1----:R-:W-:Y:S04]  /*18f0*/  LDSM.16.M88.4 R8, [R217+0x6000] ;  /* 0x00600000d908783b */ /* 0x002fe80000000200 */
        /* <DEDUP_REMOVED lines=13> */
[----:B------:R-:W3:Y:S01]  /*19d0*/  LDSM.16.M88.4 R116, [R137+0x2000] ;  /* 0x002000008974783b */ /* 0x000ee20000000200 */
[C---:B----4-:R-:W-:Y:S03]  /*19e0*/  HMMA.16816.F32.BF16 R72, R28.reuse, R64, RZ ;  /* 0x000000401c48723c */ /* 0x050fe600000418ff */
[----:B------:R-:W-:Y:S04]  /*19f0*/  LDSM.16.M88.4 R20, [R218+0x3000] ;  /* 0x00300000da14783b */ /* 0x000fe80000000200 */
[----:B------:R-:W0:Y:S01]  /*1a00*/  LDGDEPBAR ;  /* 0x00000000000079af */ /* 0x000e220000000000 */
[C---:B-----5:R-:W-:Y:S08]  /*1a10*/  HMMA.16816.F32.BF16 R52, R28.reuse, R44, RZ ;  /* 0x0000002c1c34723c */ /* 0x060ff000000418ff */
[C---:B------:R-:W-:Y:S08]  /*1a20*/  HMMA.16816.F32.BF16 R32, R28.reuse, R16, RZ ;  /* 0x000000101c20723c */ /* 0x040ff000000418ff */
        /* <DEDUP_REMOVED lines=10> */
[----:B------:R-:W4:Y:S07]  /*1ad0*/  LDSM.16.M88.4 R16, [R217+0x7000] ;  /* 0x00700000d910783b */ /* 0x000f2e0000000200 */
[C---:B-1----:R-:W-:Y:S08]  /*1ae0*/  HMMA.16816.F32.BF16 R88, R12.reuse, R8, R88 ;  /* 0x000000080c58723c */ /* 0x042ff00000041858 */
        /* <DEDUP_REMOVED lines=8> */
[C---:B------:R-:W-:Y:S08]  /*1b70*/  HMMA.16816.F32.BF16 R92, R124.reuse, R8, R92 ;  /* 0x000000087c5c723c */ /* 0x040ff0000004185c */
[C---:B------:R-:W-:Y:S08]  /*1b80*/  HMMA.16816.F32.BF16 R76, R124.reuse, R4, R76 ;  /* 0x000000047c4c723c */ /* 0x040ff0000004184c */
[C---:B------:R-:W-:Y:S01]  /*1b90*/  HMMA.16816.F32.BF16 R80, R124.reuse, R10, R80 ;  /* 0x0000000a7c50723c */ /* 0x040fe20000041850 */
[----:B------:R-:W5:Y:S07]  /*1ba0*/  LDSM.16.M88.4 R8, [R217+0x7800] ;  /* 0x00780000d908783b */ /* 0x000f6e0000000200 */
[C---:B------:R-:W-:Y:S01]  /*1bb0*/  HMMA.16816.F32.BF16 R64, R124.reuse, R6, R64 ;  /* 0x000000067c40723c */ /* 0x040fe20000041840 */
[----:B------:R-:W5:Y:S07]  /*1bc0*/  LDSM.16.M88.4 R4, [R217+0x7c00] ;  /* 0x007c0000d904783b */ /* 0x000f6e0000000200 */
[C---:B------:R-:W-:Y:S08]  /*1bd0*/  HMMA.16816.F32.BF16 R60, R124.reuse, R24, R60 ;  /* 0x000000187c3c723c */ /* 0x040ff0000004183c */
[C---:B------:R-:W-:Y:S01]  /*1be0*/  HMMA.16816.F32.BF16 R44, R124.reuse, R26, R44 ;  /* 0x0000001a7c2c723c */ /* 0x040fe2000004182c */
[----:B------:R-:W5:Y:S07]  /*1bf0*/  LDSM.16.M88.4 R24, [R218+0x2000] ;  /* 0x00200000da18783b */ /* 0x000f6e0000000200 */
[C---:B------:R-:W-:Y:S08]  /*1c00*/  HMMA.16816.F32.BF16 R40, R124.reuse, R128, R40 ;  /* 0x000000807c28723c */ /* 0x040ff00000041828 */
[----:B------:R-:W-:Y:S08]  /*1c10*/  HMMA.16816.F32.BF16 R120, R124, R130, R120 ;  /* 0x000000827c78723c */ /* 0x000ff00000041878 */
        /* <DEDUP_REMOVED lines=13> */
[C---:B------:R-:W-:Y:S08]  /*1cf0*/  HMMA.16816.F32.BF16 R80, R116.reuse, R110, R80 ;  /* 0x0000006e7450723c */ /* 0x040ff00000041850 */
[C---:B------:R-:W-:Y:S08]  /*1d00*/  HMMA.16816.F32.BF16 R40, R116.reuse, R96, R40 ;  /* 0x000000607428723c */ /* 0x040ff00000041828 */
[----:B------:R-:W-:Y:S01]  /*1d10*/  HMMA.16816.F32.BF16 R120, R116, R98, R120 ;  /* 0x000000627478723c */ /* 0x000fe20000041878 */
[----:B------:R-:W-:Y:S07]  /*1d20*/  LDSM.16.M88.4 R96, [R137+0x5000] ;  /* 0x005000008960783b */ /* 0x000fee0000000200 */
[C---:B----4-:R-:W-:Y:S08]  /*1d30*/  HMMA.16816.F32.BF16 R88, R20.reuse, R16, R88 ;  /* 0x000000101458723c */ /* 0x050ff00000041858 */
[C---:B------:R-:W-:Y:S08]  /*1d40*/  HMMA.16816.F32.BF16 R84, R20.reuse, R18, R84 ;  /* 0x000000121454723c */ /* 0x040ff00000041854 */
[C---:B-1----:R-:W-:Y:S08]  /*1d50*/  HMMA.16816.F32.BF16 R72, R20.reuse, R12, R72 ;  /* 0x0000000c1448723c */ /* 0x042ff00000041848 */
[C---:B------:R-:W-:Y:S08]  /*1d60*/  HMMA.16816.F32.BF16 R68, R20.reuse, R14, R68 ;  /* 0x0000000e1444723c */ /* 0x040ff00000041844 */
[C---:B-----5:R-:W-:Y:S08]  /*1d70*/  HMMA.16816.F32.BF16 R52, R20.reuse, R8, R52 ;  /* 0x000000081434723c */ /* 0x060ff00000041834 */
[C---:B------:R-:W-:Y:S08]  /*1d80*/  HMMA.16816.F32.BF16 R48, R20.reuse, R10, R48 ;  /* 0x0000000a1430723c */ /* 0x040ff00000041830 */
[C---:B------:R-:W-:Y:S08]  /*1d90*/  HMMA.16816.F32.BF16 R32, R20.reuse, R4, R32 ;  /* 0x000000041420723c */ /* 0x040ff00000041820 */
[----:B------:R-:W-:Y:S01]  /*1da0*/  HMMA.16816.F32.BF16 R28, R20, R6, R28 ;  /* 0x00000006141c723c */ /* 0x000fe2000004181c */
[----:B------:R-:W1:Y:S07]  /*1db0*/  LDSM.16.M88.4 R20, [R219+0x8000] ;  /* 0x00800000db14783b */ /* 0x000e6e0000000200 */
        /* <DEDUP_REMOVED lines=9> */
[C---:B------:R-:W-:Y:S01]  /*1e50*/  HMMA.16816.F32.BF16 R108, R24.reuse, R4, R40 ;  /* 0x00000004186c723c */ /* 0x040fe20000041828 */
[----:B------:R-:W4:Y:S07]  /*1e60*/  LDSM.16.M88.4 R40, [R217+0x8000] ;  /* 0x00800000d928783b */ /* 0x000f2e0000000200 */
[C---:B------:R-:W-:Y:S08]  /*1e70*/  HMMA.16816.F32.BF16 R76, R24.reuse, R12, R76 ;  /* 0x0000000c184c723c */ /* 0x040ff0000004184c */
[----:B------:R-:W-:Y:S01]  /*1e80*/  HMMA.16816.F32.BF16 R64, R24, R14, R64 ;  /* 0x0000000e1840723c */ /* 0x000fe20000041840 */
[----:B------:R-:W5:Y:S07]  /*1e90*/  LDSM.16.M88.4 R12, [R219+0x8800] ;  /* 0x00880000db0c783b */ /* 0x000f6e0000000200 */
[----:B-1----:R-:W-:Y:S01]  /*1ea0*/  HMMA.16816.F32.BF16 R116, R96, R20, R88 ;  /* 0x000000146074723c */ /* 0x002fe20000041858 */
[----:B------:R-:W-:Y:S07]  /*1eb0*/  LDSM.16.M88.4 R88, [R218+0x4000] ;  /* 0x00400000da58783b */ /* 0x000fee0000000200 */
[----:B------:R-:W-:Y:S01]  /*1ec0*/  HMMA.16816.F32.BF16 R120, R24, R6, R120 ;  /* 0x000000061878723c */ /* 0x000fe20000041878 */
[----:B------:R-:W1:Y:S04]  /*1ed0*/  LDSM.16.M88.4 R24, [R217+0x8800] ;  /* 0x00880000d918783b */ /* 0x000e680000000200 */
[----:B------:R-:W1:Y:S01]  /*1ee0*/  LDSM.16.M88.4 R4, [R217+0x8c00] ;  /* 0x008c0000d904783b */ /* 0x000e620000000200 */
[----:B------:R-:W-:-:S04]  /*1ef0*/  DEPBAR.LE SB0, 0x0 ;  /* 0x000080000000791a */ /* 0x000fc80000000000 */
[C---:B------:R-:W-:Y:S08]  /*1f00*/  HMMA.16816.F32.BF16 R84, R96.reuse, R22, R84 ;  /* 0x000000166054723c */ /* 0x040ff00000041854 */
[-C--:B--2---:R-:W-:Y:S08]  /*1f10*/  HMMA.16816.F32.BF16 R32, R96, R8.reuse, R32 ;  /* 0x000000086020723c */ /* 0x084ff00000041820 */
[----:B------:R-:W-:Y:S01]  /*1f20*/  HMMA.16816.F32.BF16 R108, R100, R8, R108 ;  /* 0x00000008646c723c */ /* 0x000fe2000004186c */
[----:B------:R-:W-:Y:S01]  /*1f30*/  LOP3.LUT R8, R171, 0x1f0, RZ, 0xc0, !PT ;  /* 0x000001f0ab087812 */ /* 0x000fe200078ec0ff */
[----:B------:R-:W-:-:S03]  /*1f40*/  IMAD.SHL.U32 R9, R169, 0x2, RZ ;  /* 0x00000002a9097824 */ /* 0x000fc600078e00ff */
[----:B------:R-:W-:Y:S01]  /*1f50*/  IADD3 R140, PT, PT, R8, 0x1, R140 ;  /* 0x00000001088c7810 */ /* 0x000fe20007ffe08c */
[----:B------:R-:W-:Y:S01]  /*1f60*/  IMAD.U32 R8, RZ, RZ, UR24 ;  /* 0x00000018ff087e24 */ /* 0x000fe2000f8e00ff */
[----:B------:R-:W-:Y:S01]  /*1f70*/  LOP3.LUT R9, R9, 0x6, RZ, 0xc0, !PT ;  /* 0x0000000609097812 */ /* 0x000fe200078ec0ff */
[----:B---3--:R-:W-:Y:S01]  /*1f80*/  HMMA.16816.F32.BF16 R72, R96, R16, R72 ;  /* 0x000000106048723c */ /* 0x008fe20000041848 */
[----:B------:R-:W-:Y:S02]  /*1f90*/  IADD3 R140, PT, PT, R140, -R132, R136 ;  /* 0x800000848c8c7210 */ /* 0x000fe40007ffe088 */
[----:B------:R-:W-:Y:S02]  /*1fa0*/  ISETP.NE.AND P0, PT, R8, 0x1, PT ;  /* 0x000000010800780c */ /* 0x000fe40003f05270 */
[----:B------:R-:W-:-:S03]  /*1fb0*/  IADD3 R140, PT, PT, R140, UR25, R59 ;  /* 0x000000198c8c7c10 */ /* 0x000fc6000fffe03b */
[----:B----4-:R-:W-:Y:S01]  /*1fc0*/  HMMA.16816.F32.BF16 R116, R104, R40, R116 ;  /* 0x000000286874723c */ /* 0x010fe20000041874 */
[C-C-:B------:R-:W-:Y:S02]  /*1fd0*/  VIADDMNMX R229, R140.reuse, 0x40, R59.reuse, PT ;  /* 0x000000408ce57846 */ /* 0x140fe4000380013b */
[C---:B------:R-:W-:Y:S02]  /*1fe0*/  VIMNMX R220, PT, PT, R140.reuse, R59, PT ;  /* 0x0000003b8cdc7248 */ /* 0x040fe40003fe0100 */
[C-C-:B------:R-:W-:Y:S02]  /*1ff0*/  VIADDMNMX R216, R140.reuse, 0x8, R59.reuse, PT ;  /* 0x000000088cd87846 */ /* 0x140fe4000380013b */
[----:B------:R-:W-:Y:S01]  /*2000*/  VIADDMNMX R222, R140, 0x48, R59, PT ;  /* 0x000000488cde7846 */ /* 0x000fe2000380013b */
[C---:B------:R-:W-:Y:S08]  /*2010*/  HMMA.16816.F32.BF16 R68, R96.reuse, R18, R68 ;  /* 0x000000126044723c */ /* 0x040ff00000041844 */
[----:B-----5:R-:W-:Y:S08]  /*2020*/  HMMA.16816.F32.BF16 R52, R96, R12, R52 ;  /* 0x0000000c6034723c */ /* 0x020ff00000041834 */
[----:B------:R-:W-:Y:S01]  /*2030*/  HMMA.16816.F32.BF16 R92, R100, R20, R92 ;  /* 0x00000014645c723c */ /* 0x000fe2000004185c */
[----:B------:R-:W-:-:S04]  /*2040*/  IMAD R20, R56, 0x40, R9 ;  /* 0x0000004038147824 */ /* 0x000fc800078e0209 */
[----:B------:R-:W-:-:S03]  /*2050*/  VIADD R8, R20, 0x1 ;  /* 0x0000000114087836 */ /* 0x000fc60000000000 */
[----:B------:R-:W-:Y:S01]  /*2060*/  HMMA.16816.F32.BF16 R60, R100, R12, R60 ;  /* 0x0000000c643c723c */ /* 0x000fe2000004183c */
[----:B------:R-:W-:Y:S02]  /*2070*/  SHF.R.S32.HI R12, RZ, 0x1f, R138 ;  /* 0x0000001fff0c7819 */ /* 0x000fe4000001148a */
[----:B------:R-:W-:Y:S02]  /*2080*/  ISETP.GE.AND P4, PT, R8, R220, PT ;  /* 0x000000dc0800720c */ /* 0x000fe40003f86270 */
[----:B------:R-:W-:Y:S02]  /*2090*/  IADD3.X R12, PT, PT, R12, R133, RZ, P2, P1 ;  /* 0x000000850c0c7210 */ /* 0x000fe400017e24ff */
[----:B------:R-:W-:Y:S01]  /*20a0*/  ISETP.GE.AND P1, PT, R20, R229, PT ;  /* 0x000000e51400720c */ /* 0x000fe20003f26270 */
[----:B------:R-:W-:Y:S01]  /*20b0*/  HMMA.16816.F32.BF16 R84, R104, R42, R84 ;  /* 0x0000002a6854723c */ /* 0x000fe20000041854 */
[----:B------:R-:W-:Y:S02]  /*20c0*/  ISETP.GE.AND P3, PT, R8, R216, PT ;  /* 0x000000d80800720c */ /* 0x000fe40003f66270 */
[----:B------:R-:W-:-:S02]  /*20d0*/  FSEL R116, R116, -INF , !P1 ;  /* 0xff80000074747808 */ /* 0x000fc40004800000 */
[CC--:B------:R-:W-:Y:S02]  /*20e0*/  ISETP.GE.AND P5, PT, R8.reuse, R229.reuse, PT ;  /* 0x000000e50800720c */ /* 0x0c0fe40003fa6270 */
[-C--:B------:R-:W-:Y:S01]  /*20f0*/  ISETP.GE.AND P1, PT, R8, R222.reuse, PT ;  /* 0x000000de0800720c */ /* 0x080fe20003f26270 */
[----:B------:R-:W-:Y:S01]  /*2100*/  HMMA.16816.F32.BF16 R72, R104, R112, R72 ;  /* 0x000000706848723c */ /* 0x000fe20000041848 */
[CC--:B------:R-:W-:Y:S01]  /*2110*/  ISETP.GE.AND P2, PT, R20.reuse, R222.reuse, PT ;  /* 0x000000de1400720c */ /* 0x0c0fe20003f46270 */
[----:B------:R-:W-:Y:S01]  /*2120*/  VIADD R8, R20, 0x8 ;  /* 0x0000000814087836 */ /* 0x000fe20000000000 */
[----:B------:R-:W-:Y:S02]  /*2130*/  FSEL R119, R119, -INF , !P1 ;  /* 0xff80000077777808 */ /* 0x000fe40004800000 */
[----:B------:R-:W-:Y:S02]  /*2140*/  FSEL R118, R118, -INF , !P2 ;  /* 0xff80000076767808 */ /* 0x000fe40005000000 */
[C---:B------:R-:W-:Y:S01]  /*2150*/  ISETP.GE.AND P2, PT, R8.reuse, R229, PT ;  /* 0x000000e50800720c */ /* 0x040fe20003f46270 */
[----:B------:R-:W-:Y:S01]  /*2160*/  HMMA.16816.F32.BF16 R48, R96, R14, R48 ;  /* 0x0000000e6030723c */ /* 0x000fe20000041830 */
[----:B------:R-:W-:-:S02]  /*2170*/  ISETP.GE.AND P1, PT, R8, R222, PT ;  /* 0x000000de0800720c */ /* 0x000fc40003f26270 */
[----:B------:R-:W-:Y:S02]  /*2180*/  FSEL R117, R117, -INF , !P5 ;  /* 0xff80000075757808 */ /* 0x000fe40006800000 */
[----:B------:R-:W-:-:S03]  /*2190*/  FSEL R21, R86, -INF , !P1 ;  /* 0xff80000056157808 */ /* 0x000fc60004800000 */
[----:B------:R-:W-:Y:S01]  /*21a0*/  HMMA.16816.F32.BF16 R28, R96, R10, R28 ;  /* 0x0000000a601c723c */ /* 0x000fe2000004181c */
[C---:B------:R-:W-:Y:S02]  /*21b0*/  VIADD R97, R20.reuse, 0x9 ;  /* 0x0000000914617836 */ /* 0x040fe40000000000 */
[----:B------:R-:W-:-:S03]  /*21c0*/  VIADD R96, R20, 0x10 ;  /* 0x0000001014607836 */ /* 0x000fc60000000000 */
[-C--:B------:R-:W-:Y:S02]  /*21d0*/  ISETP.GE.AND P5, PT, R97, R229.reuse, PT ;  /* 0x000000e56100720c */ /* 0x080fe40003fa6270 */
[----:B------:R-:W-:Y:S01]  /*21e0*/  HMMA.16816.F32.BF16 R44, R100, R14, R44 ;  /* 0x0000000e642c723c */ /* 0x000fe2000004182c */
[----:B------:R-:W-:Y:S02]  /*21f0*/  ISETP.GE.AND P1, PT, R96, R229, PT ;  /* 0x000000e56000720c */ /* 0x000fe40003f26270 */
[----:B------:R-:W-:Y:S02]  /*2200*/  FSEL R85, R85, -INF , !P5 ;  /* 0xff80000055557808 */ /* 0x000fe40006800000 */
[----:B------:R-:W-:-:S03]  /*2210*/  FSEL R72, R72, -INF , !P1 ;  /* 0xff80000048487808 */ /* 0x000fc60004800000 */
[----:B------:R-:W-:Y:S08]  /*2220*/  HMMA.16816.F32.BF16 R68, R104, R114, R68 ;  /* 0x000000726844723c */ /* 0x000ff00000041844 */
[----:B------:R-:W-:Y:S01]  /*2230*/  HMMA.16816.F32.BF16 R80, R100, R22, R80 ;  /* 0x000000166450723c */ /* 0x000fe20000041850 */
[----:B------:R-:W-:Y:S02]  /*2240*/  FSEL R23, R84, -INF , !P2 ;  /* 0xff80000054177808 */ /* 0x000fe40005000000 */
[----:B------:R-:W-:-:S04]  /*2250*/  ISETP.GE.AND P2, PT, R97, R222, PT ;  /* 0x000000de6100720c */ /* 0x000fc80003f46270 */
[----:B------:R-:W-:Y:S01]  /*2260*/  FSEL R22, R87, -INF , !P2 ;  /* 0xff80000057167808 */ /* 0x000fe20005000000 */
[----:B-1----:R-:W-:Y:S01]  /*2270*/  HMMA.16816.F32.BF16 R52, R104, R24, R52 ;  /* 0x000000186834723c */ /* 0x002fe20000041834 */
[----:B------:R-:W-:-:S07]  /*2280*/  ISETP.GE.AND P2, PT, R96, R222, PT ;  /* 0x000000de6000720c */ /* 0x000fce0003f46270 */
[----:B------:R-:W-:Y:S01]  /*2290*/  HMMA.16816.F32.BF16 R60, R88, R24, R60 ;  /* 0x00000018583c723c */ /* 0x000fe2000004183c */
[C---:B------:R-:W-:Y:S02]  /*22a0*/  VIADD R24, R20.reuse, 0x11 ;  /* 0x0000001114187836 */ /* 0x040fe40000000000 */
[----:B------:R-:W-:-:S03]  /*22b0*/  VIADD R25, R20, 0x18 ;  /* 0x0000001814197836 */ /* 0x000fc60000000000 */
[CC--:B------:R-:W-:Y:S02]  /*22c0*/  ISETP.GE.AND P1, PT, R24.reuse, R222.reuse, PT ;  /* 0x000000de1800720c */ /* 0x0c0fe40003f26270 */
[----:B------:R-:W-:Y:S01]  /*22d0*/  HMMA.16816.F32.BF16 R92, R88, R40, R92 ;  /* 0x00000028585c723c */ /* 0x000fe2000004185c */
[----:B------:R-:W-:Y:S01]  /*22e0*/  ISETP.GE.AND P5, PT, R24, R229, PT ;  /* 0x000000e51800720c */ /* 0x000fe20003fa6270 */
[C---:B------:R-:W-:Y:S01]  /*22f0*/  VIADD R41, R20.reuse, 0x19 ;  /* 0x0000001914297836 */ /* 0x040fe20000000000 */
[----:B------:R-:W-:Y:S01]  /*2300*/  FSEL R13, R75, -INF , !P1 ;  /* 0xff8000004b0d7808 */ /* 0x000fe20004800000 */
[----:B------:R-:W-:Y:S01]  /*2310*/  VIADD R40, R20, 0x21 ;  /* 0x0000002114287836 */ /* 0x000fe20000000000 */
[----:B------:R-:W-:-:S03]  /*2320*/  ISETP.GE.AND P1, PT, R25, R222, PT ;  /* 0x000000de1900720c */ /* 0x000fc60003f26270 */
[----:B------:R-:W-:Y:S01]  /*2330*/  HMMA.16816.F32.BF16 R76, R100, R16, R76 ;  /* 0x00000010644c723c */ /* 0x000fe2000004184c */
[----:B------:R-:W-:Y:S02]  /*2340*/  FSEL R16, R74, -INF , !P2 ;  /* 0xff8000004a107808 */ /* 0x000fe40005000000 */
[----:B------:R-:W-:Y:S02]  /*2350*/  ISETP.GE.AND P2, PT, R25, R229, PT ;  /* 0x000000e51900720c */ /* 0x000fe40003f46270 */
[----:B------:R-:W-:Y:S02]  /*2360*/  FSEL R15, R70, -INF , !P1 ;  /* 0xff800000460f7808 */ /* 0x000fe40004800000 */
[----:B------:R-:W-:Y:S01]  /*2370*/  ISETP.GE.AND P1, PT, R20, R220, PT ;  /* 0x000000dc1400720c */ /* 0x000fe20003f26270 */
[----:B------:R-:W-:Y:S03]  /*2380*/  HMMA.16816.F32.BF16 R48, R104, R26, R48 ;  /* 0x0000001a6830723c */ /* 0x000fe60000041830 */
[----:B------:R-:W-:-:S05]  /*2390*/  FSEL R59, R92, -INF , !P1 ;  /* 0xff8000005c3b7808 */ /* 0x000fca0004800000 */
[----:B------:R-:W-:Y:S01]  /*23a0*/  HMMA.16816.F32.BF16 R64, R100, R18, R64 ;  /* 0x000000126440723c */ /* 0x000fe20000041840 */
[----:B------:R-:W-:Y:S02]  /*23b0*/  FSEL R19, R73, -INF , !P5 ;  /* 0xff80000049137808 */ /* 0x000fe40006800000 */
[----:B------:R-:W-:Y:S02]  /*23c0*/  FSEL R18, R68, -INF , !P2 ;  /* 0xff80000044127808 */ /* 0x000fe40005000000 */
[C---:B------:R-:W-:Y:S02]  /*23d0*/  ISETP.GE.AND P5, PT, R41.reuse, R229, PT ;  /* 0x000000e52900720c */ /* 0x040fe40003fa6270 */
[----:B------:R-:W-:Y:S01]  /*23e0*/  ISETP.GE.AND P2, PT, R41, R222, PT ;  /* 0x000000de2900720c */ /* 0x000fe20003f46270 */
[----:B------:R-:W-:Y:S01]  /*23f0*/  HMMA.16816.F32.BF16 R32, R104, R4, R32 ;  /* 0x000000046820723c */ /* 0x000fe20000041820 */
[----:B------:R-:W-:Y:S02]  /*2400*/  FSEL R17, R69, -INF , !P5 ;  /* 0xff80000045117808 */ /* 0x000fe40006800000 */
[----:B------:R-:W-:-:S02]  /*2410*/  FSEL R14, R71, -INF , !P2 ;  /* 0xff800000470e7808 */ /* 0x000fc40005000000 */
[-C--:B------:R-:W-:Y:S02]  /*2420*/  ISETP.GE.AND P2, PT, R40, R229.reuse, PT ;  /* 0x000000e52800720c */ /* 0x080fe40003f46270 */
[----:B------:R-:W-:Y:S01]  /*2430*/  FSEL R68, R93, -INF , !P4 ;  /* 0xff8000005d447808 */ /* 0x000fe20006000000 */
[C---:B------:R-:W-:Y:S01]  /*2440*/  HMMA.16816.F32.BF16 R44, R88.reuse, R26, R44 ;  /* 0x0000001a582c723c */ /* 0x040fe2000004182c */
[C---:B------:R-:W-:Y:S01]  /*2450*/  VIADD R27, R20.reuse, 0x20 ;  /* 0x00000020141b7836 */ /* 0x040fe20000000000 */
[----:B------:R-:W-:Y:S01]  /*2460*/  FSEL R200, R53, -INF , !P2 ;  /* 0xff80000035c87808 */ /* 0x000fe20005000000 */
[----:B------:R-:W-:Y:S01]  /*2470*/  VIADD R26, R20, 0x30 ;  /* 0x00000030141a7836 */ /* 0x000fe20000000000 */
[----:B------:R-:W-:Y:S02]  /*2480*/  ISETP.GE.AND P2, PT, R8, R216, PT ;  /* 0x000000d80800720c */ /* 0x000fe40003f46270 */
[C---:B------:R-:W-:Y:S02]  /*2490*/  ISETP.GE.AND P5, PT, R27.reuse, R229, PT ;  /* 0x000000e51b00720c */ /* 0x040fe40003fa6270 */
[----:B------:R-:W-:Y:S01]  /*24a0*/  HMMA.16816.F32.BF16 R80, R88, R42, R80 ;  /* 0x0000002a5850723c */ /* 0x000fe20000041850 */
[C---:B------:R-:W-:Y:S01]  /*24b0*/  VIADD R43, R20.reuse, 0x28 ;  /* 0x00000028142b7836 */ /* 0x040fe20000000000 */
[----:B------:R-:W-:Y:S01]  /*24c0*/  ISETP.GE.AND P1, PT, R27, R222, PT ;  /* 0x000000de1b00720c */ /* 0x000fe20003f26270 */
[----:B------:R-:W-:Y:S01]  /*24d0*/  VIADD R42, R20, 0x29 ;  /* 0x00000029142a7836 */ /* 0x000fe20000000000 */
[----:B------:R-:W-:-:S02]  /*24e0*/  FSEL R199, R52, -INF , !P5 ;  /* 0xff80000034c77808 */ /* 0x000fc40006800000 */
[----:B------:R-:W-:Y:S02]  /*24f0*/  ISETP.GE.AND P4, PT, R43, R229, PT ;  /* 0x000000e52b00720c */ /* 0x000fe40003f86270 */
[----:B------:R-:W-:Y:S01]  /*2500*/  HMMA.16816.F32.BF16 R120, R100, R10, R120 ;  /* 0x0000000a6478723c */ /* 0x000fe20000041878 */
[----:B------:R-:W-:Y:S01]  /*2510*/  BAR.SYNC.DEFER_BLOCKING 0x0 ;  /* 0x0000000000007b1d */ /* 0x000fe20000010000 */
[----:B------:R-:W-:Y:S02]  /*2520*/  ISETP.GE.AND P5, PT, R8, R220, PT ;  /* 0x000000dc0800720c */ /* 0x000fe40003fa6270 */
[----:B------:R-:W-:Y:S02]  /*2530*/  FSEL R205, R54, -INF , !P1 ;  /* 0xff80000036cd7808 */ /* 0x000fe40004800000 */
[----:B------:R-:W-:Y:S02]  /*2540*/  ISETP.GE.AND P1, PT, R40, R222, PT ;  /* 0x000000de2800720c */ /* 0x000fe40003f26270 */
[----:B------:R-:W-:Y:S01]  /*2550*/  HMMA.16816.F32.BF16 R28, R104, R6, R28 ;  /* 0x00000006681c723c */ /* 0x000fe2000004181c */
[----:B------:R-:W-:-:S02]  /*2560*/  FMNMX3.FTZ R8, R116, R117, R23, !PT ;  /* 0x0000007574087276 */ /* 0x000fc40007810017 */
[----:B------:R-:W-:Y:S02]  /*2570*/  FSEL R201, R48, -INF , !P4 ;  /* 0xff80000030c97808 */ /* 0x000fe40006000000 */
[----:B------:R-:W-:Y:S02]  /*2580*/  ISETP.GE.AND P4, PT, R26, R229, PT ;  /* 0x000000e51a00720c */ /* 0x000fe40003f86270 */
[----:B------:R-:W-:Y:S01]  /*2590*/  FSEL R210, R55, -INF , !P1 ;  /* 0xff80000037d27808 */ /* 0x000fe20004800000 */
[----:B------:R-:W-:Y:S01]  /*25a0*/  HMMA.16816.F32.BF16 R108, R88, R4, R108 ;  /* 0x00000004586c723c */ /* 0x000fe2000004186c */
[----:B------:R-:W-:Y:S01]  /*25b0*/  FMNMX3.FTZ R8, R8, R85, R72, !PT ;  /* 0x0000005508087276 */ /* 0x000fe20007810048 */
[----:B------:R-:W-:Y:S01]  /*25c0*/  VIADD R5, R20, 0x31 ;  /* 0x0000003114057836 */ /* 0x000fe20000000000 */
[----:B------:R-:W-:Y:S01]  /*25d0*/  ISETP.GE.AND P1, PT, R42, R229, PT ;  /* 0x000000e52a00720c */ /* 0x000fe20003f26270 */
[----:B------:R-:W-:Y:S01]  /*25e0*/  VIADD R4, R20, 0x38 ;  /* 0x0000003814047836 */ /* 0x000fe20000000000 */
[----:B------:R-:W-:-:S02]  /*25f0*/  FSEL R189, R32, -INF , !P4 ;  /* 0xff80000020bd7808 */ /* 0x000fc40006000000 */
[----:B------:R-:W-:Y:S01]  /*2600*/  FMNMX3.FTZ R32, R8, R19, R18, !PT ;  /* 0x0000001308207276 */ /* 0x000fe20007810012 */
[C---:B------:R-:W-:Y:S01]  /*2610*/  HMMA.16816.F32.BF16 R76, R88.reuse, R112, R76 ;  /* 0x00000070584c723c */ /* 0x040fe2000004184c */
[----:B------:R-:W-:Y:S02]  /*2620*/  FSEL R202, R49, -INF , !P1 ;  /* 0xff80000031ca7808 */ /* 0x000fe40004800000 */
[----:B------:R-:W-:Y:S02]  /*2630*/  ISETP.GE.AND P1, PT, R5, R229, PT ;  /* 0x000000e50500720c */ /* 0x000fe40003f26270 */
[----:B------:R-:W-:Y:S02]  /*2640*/  FMNMX3.FTZ R32, R32, R17, R199, !PT ;  /* 0x0000001120207276 */ /* 0x000fe400078100c7 */
[C---:B------:R-:W-:Y:S01]  /*2650*/  ISETP.GE.AND P4, PT, R20.reuse, R216, PT ;  /* 0x000000d81400720c */ /* 0x040fe20003f86270 */
[----:B------:R-:W-:Y:S01]  /*2660*/  VIADD R20, R20, 0x39 ;  /* 0x0000003914147836 */ /* 0x000fe20000000000 */
[----:B------:R-:W-:Y:S01]  /*2670*/  FSEL R190, R33, -INF , !P1 ;  /* 0xff80000021be7808 */ /* 0x000fe20004800000 */
[----:B------:R-:W-:Y:S01]  /*2680*/  HMMA.16816.F32.BF16 R8, R88, R6, R120 ;  /* 0x000000065808723c */ /* 0x000fe20000041878 */
[----:B------:R-:W-:-:S02]  /*2690*/  ISETP.GE.AND P1, PT, R4, R229, PT ;  /* 0x000000e50400720c */ /* 0x000fc40003f26270 */
[----:B------:R-:W-:Y:S02]  /*26a0*/  FMNMX3.FTZ R6, R32, R200, R201, !PT ;  /* 0x000000c820067276 */ /* 0x000fe400078100c9 */
[----:B------:R-:W-:Y:S02]  /*26b0*/  FSEL R193, R28, -INF , !P1 ;  /* 0xff8000001cc17808 */ /* 0x000fe40004800000 */
[----:B------:R-:W-:Y:S01]  /*26c0*/  ISETP.GE.AND P1, PT, R20, R229, PT ;  /* 0x000000e51400720c */ /* 0x000fe20003f26270 */
[----:B------:R-:W-:Y:S01]  /*26d0*/  HMMA.16816.F32.BF16 R64, R88, R114, R64 ;  /* 0x000000725840723c */ /* 0x000fe20000041840 */
[----:B------:R-:W-:Y:S01]  /*26e0*/  FMNMX3.FTZ R6, R6, R202, R189, !PT ;  /* 0x000000ca06067276 */ /* 0x000fe200078100bd */
[----:B------:R-:W-:-:S03]  /*26f0*/  NOP ;  /* 0x0000000000007918 */ /* 0x000fc60000000000 */
[----:B------:R-:W-:-:S15]  /*2700*/  @!P0 BRA `(.L_x_414) ;  /* 0x0000000000548947 */ /* 0x000fde0003800000 */
[----:B------:R-:W-:-:S04]  /*2710*/  IMAD.U32 R48, RZ, RZ, UR24 ;  /* 0x00000018ff307e24 */ /* 0x000fc8000f8e00ff */
        /* <DEDUP_REMOVED lines=20> */
.L_x_414:
[----:B------:R-:W-:Y:S01]  /*2860*/  FSEL R192, R29, -INF , !P1 ;  /* 0xff8000001dc07808 */ /* 0x000fe20004800000 */
[----:B------:R-:W-:Y:S01]  /*2870*/  VIADD R230, R232, 0x4 ;  /* 0x00000004e8e67836 */ /* 0x000fe20000000000 */
[----:B------:R-:W-:Y:S01]  /*2880*/  FMNMX3.FTZ R6, R6, R190, R193, !PT ;  /* 0x000000be06067276 */ /* 0x000fe200078100c1 */
[----:B------:R-:W2:Y:S01]  /*2890*/  LDCU UR13, c[0x0][0x45c] ;  /* 0x00008b80ff0d77ac */ /* 0x000ea20008000800 */
[-C--:B------:R-:W-:Y:S01]  /*28a0*/  ISETP.GE.AND P0, PT, R97, R220.reuse, PT ;  /* 0x000000dc6100720c */ /* 0x080fe20003f06270 */
[----:B------:R-:W-:Y:S01]  /*28b0*/  IMAD.WIDE.U32 R230, R230, -0x326172a9, RZ ;  /* 0xcd9e8d57e6e67825 */ /* 0x000fe200078e00ff */
[----:B------:R-:W-:Y:S01]  /*28c0*/  FMNMX3.FTZ R7, R118, R119, R21, !PT ;  /* 0x0000007776077276 */ /* 0x000fe20007810015 */
[----:B------:R-:W-:Y:S01]  /*28d0*/  UIADD3 UR19, UPT, UPT, UR27, -0x4498517b, URZ ;  /* 0xbb67ae851b137890 */ /* 0x000fe2000fffe0ff */
[----:B------:R-:W-:Y:S01]  /*28e0*/  ISETP.GE.AND P1, PT, R96, R220, PT ;  /* 0x000000dc6000720c */ /* 0x000fe20003f26270 */
[----:B------:R-:W-:Y:S01]  /*28f0*/  IMAD.SHL.U32 R206, R56, 0x2, RZ ;  /* 0x0000000238ce7824 */ /* 0x000fe200078e00ff */
[----:B------:R-:W-:Y:S01]  /*2900*/  FMNMX.FTZ R166, R192, R6, !PT ;  /* 0x00000006c0a67209 */ /* 0x000fe20007810000 */
[----:B------:R-:W-:Y:S01]  /*2910*/  IMAD.WIDE.U32 R242, R242, -0x2daee0ad, RZ ;  /* 0xd2511f53f2f27825 */ /* 0x000fe200078e00ff */
[----:B------:R-:W-:Y:S01]  /*2920*/  FSEL R69, R81, -INF , !P0 ;  /* 0xff80000051457808 */ /* 0x000fe20004000000 */
[----:B------:R-:W-:Y:S01]  /*2930*/  UIADD3 UR12, UPT, UPT, UR26, -0x61c88647, URZ ;  /* 0x9e3779b91a0c7890 */ /* 0x000fe2000fffe0ff */
[----:B------:R-:W-:Y:S01]  /*2940*/  FMNMX3.FTZ R7, R7, R22, R16, !PT ;  /* 0x0000001607077276 */ /* 0x000fe20007810010 */
[----:B------:R-:W3:Y:S01]  /*2950*/  SHFL.BFLY PT, R6, R166, 0x2, 0x1f ;  /* 0x0c401f00a6067f89 */ /* 0x000ee200000e0000 */
[-C--:B------:R-:W-:Y:S01]  /*2960*/  ISETP.GE.AND P0, PT, R43, R222.reuse, PT ;  /* 0x000000de2b00720c */ /* 0x080fe20003f06270 */
[----:B------:R-:W-:Y:S01]  /*2970*/  UIADD3 UR4, UPT, UPT, UR26, 0x3c6ef372, URZ ;  /* 0x3c6ef3721a047890 */ /* 0x000fe2000fffe0ff */
[----:B------:R-:W-:Y:S01]  /*2980*/  FSEL R180, R76, -INF , !P1 ;  /* 0xff8000004cb47808 */ /* 0x000fe20004800000 */
[----:B------:R-:W-:Y:S01]  /*2990*/  UIADD3 UR18, UPT, UPT, UR27, 0x76cf5d0a, URZ ;  /* 0x76cf5d0a1b127890 */ /* 0x000fe2000fffe0ff */
[----:B------:R-:W-:Y:S01]  /*29a0*/  FSEL R71, R80, -INF , !P5 ;  /* 0xff80000050477808 */ /* 0x000fe20006800000 */
[----:B------:R-:W-:Y:S01]  /*29b0*/  UIADD3 UR17, UPT, UPT, UR27, 0x32370b8f, URZ ;  /* 0x32370b8f1b117890 */ /* 0x000fe2000fffe0ff */
[----:B------:R-:W-:Y:S01]  /*29c0*/  ISETP.GE.AND P1, PT, R42, R222, PT ;  /* 0x000000de2a00720c */ /* 0x000fe20003f26270 */
[----:B------:R-:W-:Y:S01]  /*29d0*/  UIADD3 UR11, UPT, UPT, UR26, -0x255992d5, URZ ;  /* 0xdaa66d2b1a0b7890 */ /* 0x000fe2000fffe0ff */
[-C--:B------:R-:W-:Y:S01]  /*29e0*/  ISETP.GE.AND P5, PT, R24, R220.reuse, PT ;  /* 0x000000dc1800720c */ /* 0x080fe20003fa6270 */
[----:B------:R-:W-:Y:S01]  /*29f0*/  UIADD3 UR10, UPT, UPT, UR26, 0x78dde6e4, URZ ;  /* 0x78dde6e41a0a7890 */ /* 0x000fe2000fffe0ff */
[----:B------:R-:W-:Y:S01]  /*2a00*/  FMNMX3.FTZ R7, R7, R13, R15, !PT ;  /* 0x0000000d07077276 */ /* 0x000fe2000781000f */
[----:B------:R-:W-:Y:S01]  /*2a10*/  UIADD3 UR15, UPT, UPT, UR27, -0x56f99767, URZ ;  /* 0xa90668991b0f7890 */ /* 0x000fe2000fffe0ff */
[----:B------:R-:W-:Y:S01]  /*2a20*/  FSEL R215, R50, -INF , !P0 ;  /* 0xff80000032d77808 */ /* 0x000fe20004000000 */
[----:B------:R-:W-:Y:S01]  /*2a30*/  UIADD3 UR16, UPT, UPT, UR27, -0x126145ec, URZ ;  /* 0xed9eba141b107890 */ /* 0x000fe2000fffe0ff */
[-C--:B------:R-:W-:Y:S01]  /*2a40*/  ISETP.GE.AND P0, PT, R25, R220.reuse, PT ;  /* 0x000000dc1900720c */ /* 0x080fe20003f06270 */
[----:B------:R-:W-:Y:S01]  /*2a50*/  IMAD.WIDE.U32 R232, R232, -0x326172a9, RZ ;  /* 0xcd9e8d57e8e87825 */ /* 0x000fe200078e00ff */
[----:B------:R-:W-:Y:S01]  /*2a60*/  FSEL R207, R51, -INF , !P1 ;  /* 0xff80000033cf7808 */ /* 0x000fe20004800000 */
[----:B------:R-:W-:Y:S01]  /*2a70*/  UIADD3 UR8, UPT, UPT, UR26, -0x4ab325aa, URZ ;  /* 0xb54cda561a087890 */ /* 0x000fe2000fffe0ff */
[----:B------:R-:W-:Y:S01]  /*2a80*/  FSEL R182, R77, -INF , !P5 ;  /* 0xff8000004db67808 */ /* 0x000fe20006800000 */
[----:B------:R-:W-:Y:S01]  /*2a90*/  UIADD3 UR9, UPT, UPT, UR26, 0x1715609d, URZ ;  /* 0x1715609d1a097890 */ /* 0x000fe2000fffe0ff */
[----:B------:R-:W-:Y:S01]  /*2aa0*/  ISETP.GE.AND P1, PT, R41, R220, PT ;  /* 0x000000dc2900720c */ /* 0x000fe20003f26270 */
[----:B------:R-:W-:Y:S01]  /*2ab0*/  UIADD3 UR14, UPT, UPT, UR27, 0x646e171e, URZ ;  /* 0x646e171e1b0e7890 */ /* 0x000fe2000fffe0ff */
[----:B------:R-:W-:-:S02]  /*2ac0*/  ISETP.GE.AND P5, PT, R26, R222, PT ;  /* 0x000000de1a00720c */ /* 0x000fc40003fa6270 */
[----:B------:R-:W-:Y:S02]  /*2ad0*/  FMNMX3.FTZ R7, R7, R14, R205, !PT ;  /* 0x0000000e07077276 */ /* 0x000fe400078100cd */
[----:B------:R-:W-:Y:S02]  /*2ae0*/  FSEL R181, R64, -INF , !P0 ;  /* 0xff80000040b57808 */ /* 0x000fe40004000000 */
[-C--:B------:R-:W-:Y:S02]  /*2af0*/  ISETP.GE.AND P0, PT, R5, R222.reuse, PT ;  /* 0x000000de0500720c */ /* 0x080fe40003f06270 */
[----:B------:R-:W-:Y:S02]  /*2b00*/  FSEL R184, R65, -INF , !P1 ;  /* 0xff80000041b87808 */ /* 0x000fe40004800000 */
        /* <DEDUP_REMOVED lines=8> */
[----:B------:R-:W-:Y:S02]  /*2b90*/  FMNMX3.FTZ R165, R165, R196, R194, !PT ;  /* 0x000000c4a5a57276 */ /* 0x000fe400078100c2 */
[----:B---3--:R-:W-:Y:S02]  /*2ba0*/  FMNMX.FTZ R166, R166, R6, !PT ;  /* 0x00000006a6a67209 */ /* 0x008fe40007810000 */
[----:B------:R-:W-:Y:S02]  /*2bb0*/  FMNMX.FTZ R165, R191, R165, !PT ;  /* 0x000000a5bfa57209 */ /* 0x000fe40007810000 */
[----:B------:R-:W-:Y:S01]  /*2bc0*/  FMNMX3.FTZ R168, R59, R68, R71, !PT ;  /* 0x000000443ba87276 */ /* 0x000fe20007810047 */
[----:B------:R-:W-:Y:S01]  /*2bd0*/  SHFL.BFLY PT, R7, R166, 0x1, 0x1f ;  /* 0x0c201f00a6077f89 */ /* 0x000fe200000e0000 */
[----:B------:R-:W-:Y:S02]  /*2be0*/  ISETP.GE.AND P1, PT, R96, R216, PT ;  /* 0x000000d86000720c */ /* 0x000fe40003f26270 */
[----:B------:R-:W-:Y:S01]  /*2bf0*/  ISETP.GE.AND P0, PT, R27, R220, PT ;  /* 0x000000dc1b00720c */ /* 0x000fe20003f06270 */
[----:B------:R-:W3:Y:S01]  /*2c00*/  SHFL.BFLY PT, R6, R165, 0x2, 0x1f ;  /* 0x0c401f00a5067f89 */ /* 0x000ee200000e0000 */
[----:B------:R-:W-:-:S02]  /*2c10*/  FMNMX3.FTZ R168, R168, R69, R180, !PT ;  /* 0x00000045a8a87276 */ /* 0x000fc400078100b4 */
[----:B------:R-:W-:Y:S02]  /*2c20*/  FSEL R65, R95, -INF , !P3 ;  /* 0xff8000005f417808 */ /* 0x000fe40005800000 */
[----:B------:R-:W-:Y:S02]  /*2c30*/  FSEL R84, R94, -INF , !P4 ;  /* 0xff8000005e547808 */ /* 0x000fe40006000000 */
[-C--:B------:R-:W-:Y:S02]  /*2c40*/  ISETP.GE.AND P3, PT, R41, R216.reuse, PT ;  /* 0x000000d82900720c */ /* 0x080fe40003f66270 */
[----:B------:R-:W-:Y:S02]  /*2c50*/  FSEL R185, R78, -INF , !P1 ;  /* 0xff8000004eb97808 */ /* 0x000fe40004800000 */
[----:B------:R-:W-:Y:S02]  /*2c60*/  FSEL R203, R60, -INF , !P0 ;  /* 0xff8000003ccb7808 */ /* 0x000fe40004000000 */
[----:B------:R-:W-:-:S02]  /*2c70*/  ISETP.GE.AND P4, PT, R25, R216, PT ;  /* 0x000000d81900720c */ /* 0x000fc40003f86270 */
[-C--:B------:R-:W-:Y:S02]  /*2c80*/  ISETP.GE.AND P1, PT, R43, R220.reuse, PT ;  /* 0x000000dc2b00720c */ /* 0x080fe40003f26270 */
[----:B------:R-:W-:Y:S02]  /*2c90*/  LOP3.LUT R236, R12, UR26, R231, 0x96, !PT ;  /* 0x0000001a0cec7c12 */ /* 0x000fe4000f8e96e7 */
[----:B------:R-:W-:Y:S02]  /*2ca0*/  ISETP.GE.AND P0, PT, R40, R220, PT ;  /* 0x000000dc2800720c */ /* 0x000fe40003f06270 */
[----:B------:R-:W-:Y:S01]  /*2cb0*/  FMNMX3.FTZ R168, R168, R182, R181, !PT ;  /* 0x000000b6a8a87276 */ /* 0x000fe200078100b5 */
[----:B------:R-:W-:Y:S01]  /*2cc0*/  IMAD.WIDE.U32 R236, R236, -0x2daee0ad, RZ ;  /* 0xd2511f53ecec7825 */ /* 0x000fe200078e00ff */
[----:B------:R-:W-:Y:S02]  /*2cd0*/  FSEL R227, R67, -INF , !P3 ;  /* 0xff80000043e37808 */ /* 0x000fe40005800000 */
[----:B---3--:R-:W-:-:S02]  /*2ce0*/  FMNMX.FTZ R165, R165, R6, !PT ;  /* 0x00000006a5a57209 */ /* 0x008fc40007810000 */
[----:B------:R-:W-:Y:S02]  /*2cf0*/  FSEL R208, R44, -INF , !P1 ;  /* 0xff8000002cd07808 */ /* 0x000fe40004800000 */
[----:B------:R-:W-:Y:S01]  /*2d00*/  FSEL R228, R66, -INF , !P4 ;  /* 0xff80000042e47808 */ /* 0x000fe20006000000 */
[----:B------:R-:W3:Y:S01]  /*2d10*/  SHFL.BFLY PT, R6, R165, 0x1, 0x1f ;  /* 0x0c201f00a5067f89 */ /* 0x000ee200000e0000 */
[-C--:B------:R-:W-:Y:S02]  /*2d20*/  ISETP.GE.AND P3, PT, R5, R220.reuse, PT ;  /* 0x000000dc0500720c */ /* 0x080fe40003f66270 */
[----:B------:R-:W-:Y:S02]  /*2d30*/  FSEL R204, R61, -INF , !P0 ;  /* 0xff8000003dcc7808 */ /* 0x000fe40004000000 */
[-C--:B------:R-:W-:Y:S02]  /*2d40*/  ISETP.GE.AND P1, PT, R42, R220.reuse, PT ;  /* 0x000000dc2a00720c */ /* 0x080fe40003f26270 */
[----:B------:R-:W-:-:S02]  /*2d50*/  ISETP.GE.AND P4, PT, R26, R220, PT ;  /* 0x000000dc1a00720c */ /* 0x000fc40003f86270 */
[----:B------:R-:W-:Y:S02]  /*2d60*/  FMNMX3.FTZ R168, R168, R184, R203, !PT ;  /* 0x000000b8a8a87276 */ /* 0x000fe400078100cb */
[----:B------:R-:W-:Y:S02]  /*2d70*/  FSEL R179, R109, -INF , !P3 ;  /* 0xff8000006db37808 */ /* 0x000fe40005800000 */
[----:B------:R-:W-:Y:S02]  /*2d80*/  FSEL R209, R45, -INF , !P1 ;  /* 0xff8000002dd17808 */ /* 0x000fe40004800000 */
[----:B------:R-:W-:Y:S02]  /*2d90*/  FSEL R188, R108, -INF , !P4 ;  /* 0xff8000006cbc7808 */ /* 0x000fe40006000000 */
[----:B------:R-:W-:Y:S02]  /*2da0*/  ISETP.GE.AND P3, PT, R4, R220, PT ;  /* 0x000000dc0400720c */ /* 0x000fe40003f66270 */
[----:B------:R-:W-:-:S02]  /*2db0*/  FMNMX3.FTZ R168, R168, R204, R208, !PT ;  /* 0x000000cca8a87276 */ /* 0x000fc400078100d0 */
[----:B------:R-:W-:Y:S02]  /*2dc0*/  LOP3.LUT R86, R206, UR27, R243, 0x96, !PT ;  /* 0x0000001bce567c12 */ /* 0x000fe4000f8e96f3 */
[----:B------:R-:W-:Y:S02]  /*2dd0*/  ISETP.GE.AND P5, PT, R97, R216, PT ;  /* 0x000000d86100720c */ /* 0x000fe40003fa6270 */
[----:B------:R-:W-:Y:S01]  /*2de0*/  LOP3.LUT R240, R242, UR19, R237, 0x96, !PT ;  /* 0x00000013f2f07c12 */ /* 0x000fe2000f8e96ed */
[----:B------:R-:W-:Y:S01]  /*2df0*/  IMAD.WIDE.U32 R86, R86, -0x326172a9, RZ ;  /* 0xcd9e8d5756567825 */ /* 0x000fe200078e00ff */
[----:B------:R-:W-:Y:S02]  /*2e00*/  FSEL R70, R82, -INF , !P2 ;  /* 0xff80000052467808 */ /* 0x000fe40005000000 */
[----:B------:R-:W-:Y:S01]  /*2e10*/  LOP3.LUT R164, R57, R2, RZ, 0xfc, !PT ;  /* 0x0000000239a47212 */ /* 0x000fe200078efcff */
[----:B------:R-:W-:Y:S01]  /*2e20*/  IMAD.WIDE.U32 R240, R240, -0x326172a9, RZ ;  /* 0xcd9e8d57f0f07825 */ /* 0x000fe200078e00ff */
[----:B------:R-:W-:-:S02]  /*2e30*/  FSEL R177, R8, -INF , !P3 ;  /* 0xff80000008b17808 */ /* 0x000fc40005800000 */
[----:B------:R-:W-:Y:S02]  /*2e40*/  ISETP.GE.AND P4, PT, R20, R220, PT ;  /* 0x000000dc1400720c */ /* 0x000fe40003f86270 */
[----:B------:R-:W-:Y:S02]  /*2e50*/  FMNMX3.FTZ R168, R168, R209, R188, !PT ;  /* 0x000000d1a8a87276 */ /* 0x000fe400078100bc */
[----:B------:R-:W-:Y:S02]  /*2e60*/  ISETP.GE.AND P0, PT, R24, R216, PT ;  /* 0x000000d81800720c */ /* 0x000fe40003f06270 */
[----:B------:R-:W-:Y:S02]  /*2e70*/  FSEL R64, R83, -INF , !P5 ;  /* 0xff80000053407808 */ /* 0x000fe40006800000 */
[----:B------:R-:W-:Y:S02]  /*2e80*/  LEA R164, R164, UR5, 0x1 ;  /* 0x00000005a4a47c11 */ /* 0x000fe4000f8e08ff */
[----:B------:R-:W-:-:S02]  /*2e90*/  FMNMX3.FTZ R167, R84, R65, R70, !PT ;  /* 0x0000004154a77276 */ /* 0x000fc40007810046 */
[----:B------:R-:W-:Y:S01]  /*2ea0*/  FMNMX.FTZ R166, R166, R7, !PT ;  /* 0x00000007a6a67209 */ /* 0x000fe20007810000 */
[C---:B------:R-:W-:Y:S01]  /*2eb0*/  VIADD R8, R164.reuse, 0x9000 ;  /* 0x00009000a4087836 */ /* 0x040fe20000000000 */
[----:B------:R-:W-:Y:S01]  /*2ec0*/  FSEL R175, R9, -INF , !P4 ;  /* 0xff80000009af7808 */ /* 0x000fe20006000000 */
[----:B------:R-:W-:Y:S01]  /*2ed0*/  VIADD R174, R164, 0x9020 ;  /* 0x00009020a4ae7836 */ /* 0x000fe20000000000 */
[----:B------:R-:W-:Y:S01]  /*2ee0*/  FMNMX3.FTZ R168, R168, R179, R177, !PT ;  /* 0x000000b3a8a87276 */ /* 0x000fe200078100b1 */
[----:B--2---:R-:W-:Y:S01]  /*2ef0*/  FMUL.FTZ R198, R166, UR13 ;  /* 0x0000000da6c67c20 */ /* 0x004fe20008410000 */
[----:B------:R-:W-:Y:S01]  /*2f00*/  ISETP.GE.AND P2, PT, R27, R216, PT ;  /* 0x000000d81b00720c */ /* 0x000fe20003f46270 */
[----:B------:R-:W-:Y:S01]  /*2f10*/  @P6 VIADD R174, R8, 0xffffffe0 ;  /* 0xffffffe008ae6836 */ /* 0x000fe20000000000 */
[----:B------:R-:W-:Y:S01]  /*2f20*/  FSEL R221, R79, -INF , !P0 ;  /* 0xff8000004fdd7808 */ /* 0x000fe20004000000 */
[----:B------:R-:W-:Y:S01]  /*2f30*/  LDSM.16.MT88.4 R148, [R164+0x9000] ;  /* 0x00900000a494783b */ /* 0x000fe20000004200 */
[----:B------:R-:W-:-:S02]  /*2f40*/  FMNMX3.FTZ R167, R167, R64, R185, !PT ;  /* 0x00000040a7a77276 */ /* 0x000fc400078100b9 */
[----:B------:R-:W-:Y:S01]  /*2f50*/  LOP3.LUT R24, R230, UR12, R87, 0x96, !PT ;  /* 0x0000000ce6187c12 */ /* 0x000fe2000f8e9657 */
[----:B------:R-:W-:Y:S01]  /*2f60*/  LDSM.16.MT88.4 R80, [R174] ;  /* 0x00000000ae50783b */ /* 0x000fe20000004200 */
[----:B---3--:R-:W-:Y:S02]  /*2f70*/  FMNMX.FTZ R165, R165, R6, !PT ;  /* 0x00000006a5a57209 */ /* 0x008fe40007810000 */
[----:B------:R-:W-:Y:S01]  /*2f80*/  LOP3.LUT R30, R86, UR4, R241, 0x96, !PT ;  /* 0x00000004561e7c12 */ /* 0x000fe2000f8e96f1 */
[----:B------:R-:W-:Y:S01]  /*2f90*/  IMAD.WIDE.U32 R28, R24, -0x2daee0ad, RZ ;  /* 0xd2511f53181c7825 */ /* 0x000fe200078e00ff */
[----:B------:R-:W-:-:S03]  /*2fa0*/  FMNMX.FTZ R168, R175, R168, !PT ;  /* 0x000000a8afa87209 */ /* 0x000fc60007810000 */
[----:B------:R-:W-:Y:S01]  /*2fb0*/  FMUL.FTZ R197, R165, UR13 ;  /* 0x0000000da5c57c20 */ /* 0x000fe20008410000 */
[----:B------:R-:W-:Y:S01]  /*2fc0*/  FSETP.NEU.FTZ.AND P0, PT, R166, -INF , PT ;  /* 0xff800000a600780b */ /* 0x000fe20003f1d000 */
[----:B------:R-:W-:Y:S01]  /*2fd0*/  IMAD.WIDE.U32 R30, R30, -0x2daee0ad, RZ ;  /* 0xd2511f531e1e7825 */ /* 0x000fe200078e00ff */
[-C--:B------:R-:W-:Y:S01]  /*2fe0*/  ISETP.GE.AND P5, PT, R40, R216.reuse, PT ;  /* 0x000000d82800720c */ /* 0x080fe20003fa6270 */
[----:B------:R-:W2:Y:S01]  /*2ff0*/  SHFL.BFLY PT, R8, R168, 0x2, 0x1f ;  /* 0x0c401f00a8087f89 */ /* 0x000ea200000e0000 */
[----:B------:R-:W-:Y:S01]  /*3000*/  ISETP.GE.AND P1, PT, R43, R216, PT ;  /* 0x000000d82b00720c */ /* 0x000fe20003f26270 */
[----:B------:R-:W3:Y:S01]  /*3010*/  LDC R6, c[0x0][0x4f8] ;  /* 0x00013e00ff067b82 */ /* 0x000ee20000000800 */
[----:B------:R-:W-:Y:S01]  /*3020*/  FSEL R211, R62, -INF , !P2 ;  /* 0xff8000003ed37808 */ /* 0x000fe20005000000 */
[----:B------:R-:W-:Y:S01]  /*3030*/  LDSM.16.MT88.4 R96, [R164+0xa000] ;  /* 0x00a00000a460783b */ /* 0x000fe20000004200 */
[----:B------:R-:W-:Y:S02]  /*3040*/  FMNMX3.FTZ R167, R167, R221, R228, !PT ;  /* 0x000000dda7a77276 */ /* 0x000fe400078100e4 */
[----:B------:R-:W-:Y:S01]  /*3050*/  FSEL R198, R198, RZ, P0 ;  /* 0x000000ffc6c67208 */ /* 0x000fe20000000000 */
[----:B------:R-:W-:Y:S01]  /*3060*/  LDSM.16.MT88.4 R144, [R174+0x1000] ;  /* 0x00100000ae90783b */ /* 0x000fe20000004200 */
[----:B------:R-:W-:-:S02]  /*3070*/  FSETP.NEU.FTZ.AND P3, PT, R165, -INF , PT ;  /* 0xff800000a500780b */ /* 0x000fc40003f7d000 */
[-C--:B------:R-:W-:Y:S01]  /*3080*/  ISETP.GE.AND P0, PT, R42, R216.reuse, PT ;  /* 0x000000d82a00720c */ /* 0x080fe20003f06270 */
[--C-:B------:R-:W-:Y:S01]  /*3090*/  FFMA.FTZ R9, R72, UR13, -R198.reuse ;  /* 0x0000000d48097c23 */ /* 0x100fe200080108c6 */
[-C--:B------:R-:W-:Y:S01]  /*30a0*/  ISETP.GE.AND P4, PT, R26, R216.reuse, PT ;  /* 0x000000d81a00720c */ /* 0x080fe20003f86270 */
[--C-:B------:R-:W-:Y:S01]  /*30b0*/  FFMA.FTZ R51, R23, UR13, -R198.reuse ;  /* 0x0000000d17337c23 */ /* 0x100fe200080108c6 */
[----:B------:R-:W-:Y:S01]  /*30c0*/  FSEL R212, R63, -INF , !P5 ;  /* 0xff8000003fd47808 */ /* 0x000fe20006800000 */
[--C-:B------:R-:W-:Y:S01]  /*30d0*/  FFMA.FTZ R50, R85, UR13, -R198.reuse ;  /* 0x0000000d55327c23 */ /* 0x100fe200080108c6 */
[----:B------:R-:W-:Y:S01]  /*30e0*/  FSEL R213, R46, -INF , !P1 ;  /* 0xff8000002ed57808 */ /* 0x000fe20004800000 */
[--C-:B------:R-:W-:Y:S01]  /*30f0*/  FFMA.FTZ R55, R116, UR13, -R198.reuse ;  /* 0x0000000d74377c23 */ /* 0x100fe200080108c6 */
[----:B------:R-:W-:Y:S01]  /*3100*/  FMNMX3.FTZ R167, R167, R227, R211, !PT ;  /* 0x000000e3a7a77276 */ /* 0x000fe200078100d3 */
[--C-:B------:R-:W-:Y:S01]  /*3110*/  FFMA.FTZ R54, R117, UR13, -R198.reuse ;  /* 0x0000000d75367c23 */ /* 0x100fe200080108c6 */
[----:B------:R-:W-:Y:S01]  /*3120*/  LOP3.LUT R24, R236, UR18, R29, 0x96, !PT ;  /* 0x00000012ec187c12 */ /* 0x000fe2000f8e961d */
[----:B------:R-:W-:Y:S01]  /*3130*/  MUFU.EX2 R51, R51 ;  /* 0x0000003300337308 */ /* 0x000fe20000000800 */
[----:B------:R-:W-:Y:S01]  /*3140*/  FSEL R197, R197, RZ, P3 ;  /* 0x000000ffc5c57208 */ /* 0x000fe20001800000 */
[----:B------:R-:W-:Y:S01]  /*3150*/  FFMA.FTZ R44, R18, UR13, -R198 ;  /* 0x0000000d122c7c23 */ /* 0x000fe200080108c6 */
[----:B------:R-:W-:Y:S01]  /*3160*/  LOP3.LUT R28, R28, UR17, R31, 0x96, !PT ;  /* 0x000000111c1c7c12 */ /* 0x000fe2000f8e961f */
[----:B------:R-:W-:Y:S01]  /*3170*/  IMAD.WIDE.U32 R24, R24, -0x326172a9, RZ ;  /* 0xcd9e8d5718187825 */ /* 0x000fe200078e00ff */
[----:B------:R-:W-:-:S03]  /*3180*/  ISETP.GE.AND P3, PT, R5, R216, PT ;  /* 0x000000d80500720c */ /* 0x000fc60003f66270 */
[----:B------:R-:W-:Y:S01]  /*3190*/  FFMA.FTZ R53, R118, UR13, -R197 ;  /* 0x0000000d76357c23 */ /* 0x000fe200080108c5 */
[----:B------:R-:W-:Y:S01]  /*31a0*/  ISETP.GE.AND P2, PT, R4, R216, PT ;  /* 0x000000d80400720c */ /* 0x000fe20003f46270 */
[----:B------:R-:W-:Y:S01]  /*31b0*/  IMAD.WIDE.U32 R28, R28, -0x326172a9, RZ ;  /* 0xcd9e8d571c1c7825 */ /* 0x000fe200078e00ff */
[----:B------:R-:W-:-:S03]  /*31c0*/  FSEL R214, R47, -INF , !P0 ;  /* 0xff8000002fd67808 */ /* 0x000fc60004000000 */
[----:B-1----:R-:W-:Y:S01]  /*31d0*/  FFMA.FTZ R49, R21, UR13, -R197 ;  /* 0x0000000d15317c23 */ /* 0x002fe200080108c5 */
[----:B------:R-:W-:Y:S01]  /*31e0*/  FSEL R173, R110, -INF , !P4 ;  /* 0xff8000006ead7808 */ /* 0x000fe20006000000 */
[----:B------:R1:W-:Y:S01]  /*31f0*/  MUFU.EX2 R47, R9 ;  /* 0x00000009002f7308 */ /* 0x0003e20000000800 */
[----:B------:R-:W-:Y:S01]  /*3200*/  FMNMX3.FTZ R167, R167, R212, R213, !PT ;  /* 0x000000d4a7a77276 */ /* 0x000fe200078100d5 */
[--C-:B------:R-:W-:Y:S01]  /*3210*/  FFMA.FTZ R48, R22, UR13, -R197.reuse ;  /* 0x0000000d16307c23 */ /* 0x100fe200080108c5 */
[----:B------:R-:W-:Y:S01]  /*3220*/  ISETP.GE.AND P5, PT, R20, R216, PT ;  /* 0x000000d81400720c */ /* 0x000fe20003fa6270 */
[----:B------:R-:W-:Y:S01]  /*3230*/  FFMA.FTZ R52, R119, UR13, -R197 ;  /* 0x0000000d77347c23 */ /* 0x000fe200080108c5 */
[----:B------:R-:W-:Y:S01]  /*3240*/  FSEL R66, R111, -INF , !P3 ;  /* 0xff8000006f427808 */ /* 0x000fe20005800000 */
[--C-:B------:R-:W-:Y:S01]  /*3250*/  FFMA.FTZ R41, R17, UR13, -R198.reuse ;  /* 0x0000000d11297c23 */ /* 0x100fe200080108c6 */
[----:B------:R-:W-:Y:S01]  /*3260*/  FSEL R172, R10, -INF , !P2 ;  /* 0xff8000000aac7808 */ /* 0x000fe20005000000 */
[----:B------:R-:W4:Y:S01]  /*3270*/  MUFU.EX2 R50, R50 ;  /* 0x0000003200327308 */ /* 0x000f220000000800 */
[----:B------:R-:W-:Y:S01]  /*3280*/  FMNMX3.FTZ R167, R167, R214, R173, !PT ;  /* 0x000000d6a7a77276 */ /* 0x000fe200078100ad */
[----:B------:R-:W-:Y:S01]  /*3290*/  FFMA.FTZ R46, R19, UR13, -R198 ;  /* 0x0000000d132e7c23 */ /* 0x000fe200080108c6 */
[----:B------:R-:W-:Y:S01]  /*32a0*/  FSEL R67, R11, -INF , !P5 ;  /* 0xff8000000b437808 */ /* 0x000fe20006800000 */
[--C-:B------:R-:W-:Y:S01]  /*32b0*/  FFMA.FTZ R45, R16, UR13, -R197.reuse ;  /* 0x0000000d102d7c23 */ /* 0x100fe200080108c5 */
[----:B------:R-:W-:Y:S01]  /*32c0*/  FMNMX3.FTZ R167, R167, R66, R172, !PT ;  /* 0x00000042a7a77276 */ /* 0x000fe200078100ac */
[----:B------:R-:W-:Y:S01]  /*32d0*/  FFMA.FTZ R42, R15, UR13, -R197 ;  /* 0x0000000d0f2a7c23 */ /* 0x000fe200080108c5 */
[----:B------:R-:W-:Y:S01]  /*32e0*/  LOP3.LUT R25, R240, UR11, R25, 0x96, !PT ;  /* 0x0000000bf0197c12 */ /* 0x000fe2000f8e9619 */
[----:B------:R-:W-:Y:S01]  /*32f0*/  MUFU.EX2 R55, R55 ;  /* 0x0000003700377308 */ /* 0x000fe20000000800 */
[----:B------:R-:W-:Y:S01]  /*3300*/  LOP3.LUT R24, R24, UR10, R29, 0x96, !PT ;  /* 0x0000000a18187c12 */ /* 0x000fe2000f8e961d */
[----:B------:R-:W-:Y:S01]  /*3310*/  FFMA.FTZ R40, R14, UR13, -R197 ;  /* 0x0000000d0e287c23 */ /* 0x000fe200080108c5 */
[----:B------:R-:W-:Y:S01]  /*3320*/  FMNMX.FTZ R167, R67, R167, !PT ;  /* 0x000000a743a77209 */ /* 0x000fe20007810000 */
[----:B------:R-:W-:Y:S01]  /*3330*/  IMAD.WIDE.U32 R32, R25, -0x2daee0ad, RZ ;  /* 0xd2511f5319207825 */ /* 0x000fe200078e00ff */
[----:B--2---:R-:W-:-:S03]  /*3340*/  FMNMX.FTZ R168, R168, R8, !PT ;  /* 0x00000008a8a87209 */ /* 0x004fc60007810000 */
[----:B------:R-:W-:Y:S01]  /*3350*/  FFMA.FTZ R43, R13, UR13, -R197 ;  /* 0x0000000d0d2b7c23 */ /* 0x000fe200080108c5 */
[----:B------:R-:W-:Y:S01]  /*3360*/  LOP3.LUT R238, R12, UR26, R233, 0x96, !PT ;  /* 0x0000001a0cee7c12 */ /* 0x000fe2000f8e96e9 */
[----:B------:R-:W-:Y:S01]  /*3370*/  IMAD.WIDE.U32 R24, R24, -0x2daee0ad, RZ ;  /* 0xd2511f5318187825 */ /* 0x000fe200078e00ff */
[----:B-1----:R-:W1:Y:S01]  /*3380*/  SHFL.BFLY PT, R9, R167, 0x2, 0x1f ;  /* 0x0c401f00a7097f89 */ /* 0x002e6200000e0000 */
[----:B------:R-:W-:Y:S01]  /*3390*/  LOP3.LUT R30, R30, UR16, R33, 0x96, !PT ;  /* 0x000000101e1e7c12 */ /* 0x000fe2000f8e9621 */
[----:B------:R-:W-:Y:S01]  /*33a0*/  MUFU.EX2 R54, R54 ;  /* 0x0000003600367308 */ /* 0x000fe20000000800 */
[----:B------:R-:W-:Y:S01]  /*33b0*/  IMAD.WIDE.U32 R238, R238, -0x2daee0ad, RZ ;  /* 0xd2511f53eeee7825 */ /* 0x000fe200078e00ff */
[----:B------:R-:W-:Y:S01]  /*33c0*/  LOP3.LUT R7, R32, UR15, R25, 0x96, !PT ;  /* 0x0000000f20077c12 */ /* 0x000fe2000f8e9619 */
[----:B------:R-:W2:Y:S01]  /*33d0*/  SHFL.BFLY PT, R8, R168, 0x1, 0x1f ;  /* 0x0c201f00a8087f89 */ /* 0x000ea200000e0000 */
[----:B---3--:R-:W-:Y:S01]  /*33e0*/  LOP3.LUT R61, R6, 0xff, RZ, 0xc0, !PT ;  /* 0x000000ff063d7812 */ /* 0x008fe200078ec0ff */
[----:B------:R-:W-:Y:S01]  /*33f0*/  IMAD.WIDE.U32 R30, R30, -0x326172a9, RZ ;  /* 0xcd9e8d571e1e7825 */ /* 0x000fe200078e00ff */
[----:B------:R-:W-:Y:S01]  /*3400*/  LOP3.LUT R234, R242, UR19, R239, 0x96, !PT ;  /* 0x00000013f2ea7c12 */ /* 0x000fe2000f8e96ef */
[----:B------:R-:W3:Y:S01]  /*3410*/  LDSM.16.MT88.4 R120, [R164+0xb000] ;  /* 0x00b00000a478783b */ /* 0x000ee20000004200 */
[----:B------:R-:W-:Y:S01]  /*3420*/  MUFU.EX2 R53, R53 ;  /* 0x0000003500357308 */ /* 0x000fe20000000800 */
[----:B------:R-:W-:Y:S01]  /*3430*/  IMAD.WIDE.U32 R32, R7, -0x326172a9, RZ ;  /* 0xcd9e8d5707207825 */ /* 0x000fe200078e00ff */
[----:B------:R-:W-:-:S03]  /*3440*/  LOP3.LUT R20, R28, UR9, R31, 0x96, !PT ;  /* 0x000000091c147c12 */ /* 0x000fc6000f8e961f */
[----:B------:R-:W-:Y:S01]  /*3450*/  FFMA.FTZ R207, R207, UR13, -R197 ;  /* 0x0000000dcfcf7c23 */ /* 0x000fe200080108c5 */
[----:B------:R-:W-:Y:S01]  /*3460*/  LOP3.LUT R57, R232, UR12, R87, 0x96, !PT ;  /* 0x0000000ce8397c12 */ /* 0x000fe2000f8e9657 */
[----:B------:R-:W-:Y:S01]  /*3470*/  IMAD.MOV.U32 R7, RZ, RZ, R32 ;  /* 0x000000ffff077224 */ /* 0x000fe200078e0020 */
[----:B------:R-:W-:Y:S01]  /*3480*/  LOP3.LUT R133, R30, UR8, R33, 0x96, !PT ;  /* 0x000000081e857c12 */ /* 0x000fe2000f8e9621 */
[----:B------:R-:W-:Y:S01]  /*3490*/  IMAD R61, R61, 0x10000, R61 ;  /* 0x000100003d3d7824 */ /* 0x000fe200078e023d */
[----:B------:R-:W-:Y:S01]  /*34a0*/  MUFU.EX2 R49, R49 ;  /* 0x0000003100317308 */ /* 0x000fe20000000800 */
[----:B------:R-:W-:Y:S01]  /*34b0*/  PRMT R134, R32, 0x7771, RZ ;  /* 0x0000777120867816 */ /* 0x000fe200000000ff */
[----:B------:R-:W-:Y:S01]  /*34c0*/  IMAD.WIDE.U32 R234, R234, -0x326172a9, RZ ;  /* 0xcd9e8d57eaea7825 */ /* 0x000fe200078e00ff */
[C---:B------:R-:W-:Y:S01]  /*34d0*/  PRMT R135, R32.reuse, 0x7773, RZ ;  /* 0x0000777320877816 */ /* 0x040fe200000000ff */
[----:B------:R-:W-:Y:S01]  /*34e0*/  LDSM.16.MT88.4 R28, [R164+0x9400] ;  /* 0x00940000a41c783b */ /* 0x000fe20000004200 */
[----:B------:R-:W-:Y:S01]  /*34f0*/  PRMT R5, R32, 0x7772, RZ ;  /* 0x0000777220057816 */ /* 0x000fe200000000ff */
[----:B------:R-:W-:Y:S01]  /*3500*/  IMAD.WIDE.U32 R20, R20, -0x2daee0ad, RZ ;  /* 0xd2511f5314147825 */ /* 0x000fe200078e00ff */
[----:B------:R-:W-:Y:S01]  /*3510*/  LOP3.LUT R7, R7, 0xff, RZ, 0xc0, !PT ;  /* 0x000000ff07077812 */ /* 0x000fe200078ec0ff */
[----:B------:R-:W5:Y:S01]  /*3520*/  MUFU.EX2 R48, R48 ;  /* 0x0000003000307308 */ /* 0x000f620000000800 */
[C---:B------:R-:W-:Y:S01]  /*3530*/  LOP3.LUT R132, R133.reuse, 0xffff, RZ, 0xc0, !PT ;  /* 0x0000ffff85847812 */ /* 0x040fe200078ec0ff */
[----:B------:R-:W-:Y:S01]  /*3540*/  IMAD.MOV.U32 R11, RZ, RZ, R20 ;  /* 0x000000ffff0b7224 */ /* 0x000fe200078e0014 */
[----:B------:R-:W-:Y:S01]  /*3550*/  PRMT R6, R133, 0x7632, R6 ;  /* 0x0000763285067816 */ /* 0x000fe20000000006 */
[----:B------:R-:W-:Y:S01]  /*3560*/  IMAD.WIDE.U32 R136, R57, -0x2daee0ad, RZ ;  /* 0xd2511f5339887825 */ /* 0x000fe200078e00ff */
[----:B------:R-:W-:-:S03]  /*3570*/  PRMT R135, R5, 0x5410, R135 ;  /* 0x0000541005877816 */ /* 0x000fc60000000087 */
[----:B------:R-:W-:Y:S01]  /*3580*/  FFMA.FTZ R201, R201, UR13, -R198 ;  /* 0x0000000dc9c97c23 */ /* 0x000fe200080108c6 */
[----:B------:R-:W-:Y:S01]  /*3590*/  PRMT R134, R7, 0x5410, R134 ;  /* 0x0000541007867816 */ /* 0x000fe20000000086 */
[----:B------:R-:W3:Y:S01]  /*35a0*/  MUFU.EX2 R52, R52 ;  /* 0x0000003400347308 */ /* 0x000ee20000000800 */
[----:B------:R-:W-:Y:S01]  /*35b0*/  LOP3.LUT R5, R133, 0xff, RZ, 0xc0, !PT ;  /* 0x000000ff85057812 */ /* 0x000fe200078ec0ff */
[----:B------:R-:W-:Y:S01]  /*35c0*/  FFMA.FTZ R202, R202, UR13, -R198 ;  /* 0x0000000dcaca7c23 */ /* 0x000fe200080108c6 */
[----:B------:R-:W-:Y:S01]  /*35d0*/  SHF.R.U32.HI R132, RZ, 0x8, R132 ;  /* 0x00000008ff847819 */ /* 0x000fe20000011684 */
[--C-:B------:R-:W-:Y:S01]  /*35e0*/  FFMA.FTZ R199, R199, UR13, -R198.reuse ;  /* 0x0000000dc7c77c23 */ /* 0x100fe200080108c6 */
[----:B------:R-:W-:Y:S01]  /*35f0*/  SHF.R.U32.HI R133, RZ, 0x18, R133 ;  /* 0x00000018ff857819 */ /* 0x000fe20000011685 */
[----:B------:R-:W-:Y:S01]  /*3600*/  FFMA.FTZ R200, R200, UR13, -R198 ;  /* 0x0000000dc8c87c23 */ /* 0x000fe200080108c6 */
[----:B------:R-:W-:Y:S01]  /*3610*/  LOP3.LUT R6, R6, 0xff, RZ, 0xc0, !PT ;  /* 0x000000ff06067812 */ /* 0x000fe200078ec0ff */
[----:B------:R-:W-:Y:S01]  /*3620*/  MUFU.EX2 R44, R44 ;  /* 0x0000002c002c7308 */ /* 0x000fe20000000800 */
[----:B-1----:R-:W-:Y:S01]  /*3630*/  FMNMX.FTZ R167, R167, R9, !PT ;  /* 0x00000009a7a77209 */ /* 0x002fe20007810000 */
[--C-:B------:R-:W-:Y:S01]  /*3640*/  FFMA.FTZ R210, R210, UR13, -R197.reuse ;  /* 0x0000000dd2d27c23 */ /* 0x100fe200080108c5 */
[----:B------:R-:W-:Y:S01]  /*3650*/  PRMT R132, R5, 0x5410, R132 ;  /* 0x0000541005847816 */ /* 0x000fe20000000084 */
[----:B------:R-:W-:Y:S01]  /*3660*/  FFMA.FTZ R194, R194, UR13, -R197 ;  /* 0x0000000dc2c27c23 */ /* 0x000fe200080108c5 */
[----:B------:R-:W-:Y:S01]  /*3670*/  HSET2.LE.AND R134, R134, R61, PT ;  /* 0x0000003d86867233 */ /* 0x000fe20003803000 */
[----:B------:R-:W1:Y:S01]  /*3680*/  SHFL.BFLY PT, R60, R167, 0x1, 0x1f ;  /* 0x0c201f00a73c7f89 */ /* 0x000e6200000e0000 */
[----:B------:R-:W-:Y:S01]  /*3690*/  LOP3.LUT R135, R135, 0xff00ff, RZ, 0xc0, !PT ;  /* 0x00ff00ff87877812 */ /* 0x000fe200078ec0ff */
[----:B------:R-:W-:Y:S01]  /*36a0*/  MUFU.EX2 R41, R41 ;  /* 0x0000002900297308 */ /* 0x000fe20000000800 */
[----:B----4-:R-:W-:-:S02]  /*36b0*/  F2FP.BF16.F32.PACK_AB R5, R50, R51 ;  /* 0x000000333205723e */ /* 0x010fc400000010ff */
[----:B------:R-:W-:Y:S02]  /*36c0*/  PRMT R133, R6, 0x5410, R133 ;  /* 0x0000541006857816 */ /* 0x000fe40000000085 */
[----:B------:R-:W-:Y:S02]  /*36d0*/  LOP3.LUT R62, R86, UR4, R235, 0x96, !PT ;  /* 0x00000004563e7c12 */ /* 0x000fe4000f8e96eb */
[----:B------:R-:W-:Y:S01]  /*36e0*/  LOP3.LUT R33, R24, UR14, R21, 0x96, !PT ;  /* 0x0000000e18217c12 */ /* 0x000fe2000f8e9615 */
[----:B------:R-:W-:Y:S01]  /*36f0*/  MUFU.EX2 R46, R46 ;  /* 0x0000002e002e7308 */ /* 0x000fe20000000800 */
[----:B------:R-:W-:Y:S01]  /*3700*/  LOP3.LUT R134, R5, R134, RZ, 0xc0, !PT ;  /* 0x0000008605867212 */ /* 0x000fe200078ec0ff */
[----:B------:R-:W-:Y:S01]  /*3710*/  IMAD.WIDE.U32 R62, R62, -0x2daee0ad, RZ ;  /* 0xd2511f533e3e7825 */ /* 0x000fe200078e00ff */
[----:B--2---:R-:W-:Y:S01]  /*3720*/  FMNMX.FTZ R168, R168, R8, !PT ;  /* 0x00000008a8a87209 */ /* 0x004fe20007810000 */
[----:B------:R-:W-:Y:S01]  /*3730*/  LDSM.16.MT88.4 R24, [R174+0x400] ;  /* 0x00040000ae18783b */ /* 0x000fe20000004200 */
[----:B------:R-:W-:-:S02]  /*3740*/  HSET2.LE.AND R135, R135, R61, PT ;  /* 0x0000003d87877233 */ /* 0x000fc40003803000 */
[--C-:B------:R-:W-:Y:S01]  /*3750*/  HSET2.LE.AND R132, R132, R61.reuse, PT ;  /* 0x0000003d84847233 */ /* 0x100fe20003803000 */
[----:B------:R-:W2:Y:S01]  /*3760*/  MUFU.EX2 R45, R45 ;  /* 0x0000002d002d7308 */ /* 0x000ea20000000800 */
[----:B------:R-:W-:Y:S01]  /*3770*/  HSET2.LE.AND R133, R133, R61, PT ;  /* 0x0000003d85857233 */ /* 0x000fe20003803000 */
[----:B------:R-:W-:Y:S01]  /*3780*/  FMUL.FTZ R178, R168, UR13 ;  /* 0x0000000da8b27c20 */ /* 0x000fe20008410000 */
[----:B-----5:R-:W-:Y:S02]  /*3790*/  F2FP.BF16.F32.PACK_AB R7, R48, R49 ;  /* 0x000000313007723e */ /* 0x020fe400000010ff */
[----:B------:R-:W-:Y:S01]  /*37a0*/  F2FP.BF16.F32.PACK_AB R6, R54, R55 ;  /* 0x000000373606723e */ /* 0x000fe200000010ff */
[----:B------:R-:W-:Y:S01]  /*37b0*/  FADD.FTZ R54, R55, R54 ;  /* 0x0000003637367221 */ /* 0x000fe20000010000 */
[----:B---3--:R-:W-:Y:S01]  /*37c0*/  F2FP.BF16.F32.PACK_AB R5, R52, R53 ;  /* 0x000000353405723e */ /* 0x008fe200000010ff */
[----:B------:R-:W-:Y:S01]  /*37d0*/  MUFU.EX2 R42, R42 ;  /* 0x0000002a002a7308 */ /* 0x000fe20000000800 */
[C---:B------:R-:W-:Y:S01]  /*37e0*/  PRMT R34, R20.reuse, 0x7771, RZ ;  /* 0x0000777114227816 */ /* 0x040fe200000000ff */
[----:B------:R-:W-:Y:S01]  /*37f0*/  FADD.FTZ R52, R53, R52 ;  /* 0x0000003435347221 */ /* 0x000fe20000010000 */
[----:B------:R-:W-:Y:S01]  /*3800*/  LOP3.LUT R11, R11, 0xff, RZ, 0xc0, !PT ;  /* 0x000000ff0b0b7812 */ /* 0x000fe200078ec0ff */
[----:B------:R-:W-:Y:S01]  /*3810*/  FADD.FTZ R54, R51, R54 ;  /* 0x0000003633367221 */ /* 0x000fe20000010000 */
[----:B------:R-:W-:Y:S01]  /*3820*/  LOP3.LUT R16, R33, 0xffff, RZ, 0xc0, !PT ;  /* 0x0000ffff21107812 */ /* 0x000fe200078ec0ff */
[----:B------:R-:W-:Y:S01]  /*3830*/  FADD.FTZ R52, R49, R52 ;  /* 0x0000003431347221 */ /* 0x000fe20000010000 */
[C---:B------:R-:W-:Y:S01]  /*3840*/  PRMT R10, R20.reuse, 0x7773, RZ ;  /* 0x00007773140a7816 */ /* 0x040fe200000000ff */
[----:B------:R-:W3:Y:S01]  /*3850*/  MUFU.EX2 R40, R40 ;  /* 0x0000002800287308 */ /* 0x000ee20000000800 */
[----:B------:R-:W-:Y:S01]  /*3860*/  PRMT R35, R20, 0x7772, RZ ;  /* 0x0000777214237816 */ /* 0x000fe200000000ff */
[----:B------:R-:W-:Y:S01]  /*3870*/  FADD.FTZ R54, R50, R54 ;  /* 0x0000003632367221 */ /* 0x000fe20000010000 */
[----:B------:R-:W-:Y:S01]  /*3880*/  LOP3.LUT R135, R7, R135, RZ, 0xc0, !PT ;  /* 0x0000008707877212 */ /* 0x000fe200078ec0ff */
[----:B------:R-:W-:Y:S01]  /*3890*/  LDSM.16.MT88.4 R20, [R164+0xa400] ;  /* 0x00a40000a414783b */ /* 0x000fe20000004200 */
[----:B------:R-:W-:Y:S01]  /*38a0*/  LOP3.LUT R132, R6, R132, RZ, 0xc0, !PT ;  /* 0x0000008406847212 */ /* 0x000fe200078ec0ff */
[----:B------:R-:W-:Y:S01]  /*38b0*/  FADD.FTZ R52, R48, R52 ;  /* 0x0000003430347221 */ /* 0x000fe20000010000 */
[----:B------:R-:W-:Y:S01]  /*38c0*/  LOP3.LUT R133, R5, R133, RZ, 0xc0, !PT ;  /* 0x0000008505857212 */ /* 0x000fe200078ec0ff */
[----:B------:R-:W4:Y:S01]  /*38d0*/  MUFU.EX2 R43, R43 ;  /* 0x0000002b002b7308 */ /* 0x000f220000000800 */
[----:B------:R-:W-:Y:S01]  /*38e0*/  PRMT R34, R11, 0x5410, R34 ;  /* 0x000054100b227816 */ /* 0x000fe20000000022 */
[----:B------:R-:W5:Y:S01]  /*38f0*/  LDSM.16.MT88.4 R4, [R174+0x2000] ;  /* 0x00200000ae04783b */ /* 0x000f620000004200 */
[----:B------:R-:W-:Y:S01]  /*3900*/  FSETP.NEU.FTZ.AND P0, PT, R168, -INF , PT ;  /* 0xff800000a800780b */ /* 0x000fe20003f1d000 */
[----:B------:R-:W-:Y:S01]  /*3910*/  FADD.FTZ R54, R47, R54 ;  /* 0x000000362f367221 */ /* 0x000fe20000010000 */
[----:B------:R-:W-:Y:S01]  /*3920*/  LOP3.LUT R244, R238, UR18, R137, 0x96, !PT ;  /* 0x00000012eef47c12 */ /* 0x000fe2000f8e9689 */
[----:B------:R-:W-:Y:S01]  /*3930*/  HMMA.16816.F32.BF16 R156, R132, R148, RZ ;  /* 0x00000094849c723c */ /* 0x000fe200000418ff */
[----:B------:R-:W-:Y:S01]  /*3940*/  LOP3.LUT R136, R136, UR17, R63, 0x96, !PT ;  /* 0x0000001188887c12 */ /* 0x000fe2000f8e963f */
[----:B------:R-:W-:Y:S01]  /*3950*/  MUFU.EX2 R207, R207 ;  /* 0x000000cf00cf7308 */ /* 0x000fe20000000800 */
[----:B------:R-:W-:Y:S01]  /*3960*/  LOP3.LUT R32, R33, 0xff, RZ, 0xc0, !PT ;  /* 0x000000ff21207812 */ /* 0x000fe200078ec0ff */
[----:B------:R-:W-:Y:S01]  /*3970*/  IMAD.WIDE.U32 R244, R244, -0x326172a9, RZ ;  /* 0xcd9e8d57f4f47825 */ /* 0x000fe200078e00ff */
[----:B------:R-:W-:-:S03]  /*3980*/  SHF.R.U32.HI R15, RZ, 0x8, R16 ;  /* 0x00000008ff0f7819 */ /* 0x000fc60000011610 */
[----:B--2---:R-:W-:Y:S01]  /*3990*/  FADD.FTZ R52, R45, R52 ;  /* 0x000000342d347221 */ /* 0x004fe20000010000 */
[--C-:B------:R-:W-:Y:S01]  /*39a0*/  PRMT R35, R35, 0x5410, R10.reuse ;  /* 0x0000541023237816 */ /* 0x100fe2000000000a */
[----:B------:R-:W-:Y:S01]  /*39b0*/  IMAD.WIDE.U32 R136, R136, -0x326172a9, RZ ;  /* 0xcd9e8d5788887825 */ /* 0x000fe200078e00ff */
[----:B------:R-:W-:Y:S01]  /*39c0*/  PRMT R10, R33, 0x7632, R10 ;  /* 0x00007632210a7816 */ /* 0x000fe2000000000a */
[----:B------:R-:W2:Y:S01]  /*39d0*/  LDSM.16.MT88.4 R16, [R174+0x1400] ;  /* 0x00140000ae10783b */ /* 0x000ea20000004200 */
[----:B------:R-:W-:Y:S01]  /*39e0*/  FSEL R178, R178, RZ, P0 ;  /* 0x000000ffb2b27208 */ /* 0x000fe20000000000 */
[C---:B------:R-:W-:Y:S01]  /*39f0*/  HMMA.16816.F32.BF16 R72, R132.reuse, R80, RZ ;  /* 0x000000508448723c */ /* 0x040fe200000418ff */
[----:B------:R-:W-:Y:S01]  /*3a00*/  PRMT R32, R32, 0x5410, R15 ;  /* 0x0000541020207816 */ /* 0x000fe2000000000f */
[----:B------:R-:W-:Y:S01]  /*3a10*/  MUFU.EX2 R201, R201 ;  /* 0x000000c900c97308 */ /* 0x000fe20000000800 */
[--C-:B------:R-:W-:Y:S01]  /*3a20*/  HSET2.LE.AND R34, R34, R61.reuse, PT ;  /* 0x0000003d22227233 */ /* 0x100fe20003803000 */
[--C-:B------:R-:W-:Y:S01]  /*3a30*/  FFMA.FTZ R57, R59, UR13, -R178.reuse ;  /* 0x0000000d3b397c23 */ /* 0x100fe200080108b2 */
[----:B------:R-:W-:Y:S01]  /*3a40*/  F2FP.BF16.F32.PACK_AB R8, R41, R44 ;  /* 0x0000002c2908723e */ /* 0x000fe200000010ff */
[----:B------:R-:W2:Y:S01]  /*3a50*/  LDSM.16.MT88.4 R12, [R164+0xb400] ;  /* 0x00b40000a40c783b */ /* 0x000ea20000004200 */
[----:B------:R-:W-:Y:S01]  /*3a60*/  SHF.R.U32.HI R33, RZ, 0x18, R33 ;  /* 0x00000018ff217819 */ /* 0x000fe20000011621 */
[--C-:B------:R-:W-:Y:S01]  /*3a70*/  FFMA.FTZ R58, R68, UR13, -R178.reuse ;  /* 0x0000000d443a7c23 */ /* 0x100fe200080108b2 */
[----:B------:R-:W-:Y:S01]  /*3a80*/  LOP3.LUT R10, R10, 0xff, RZ, 0xc0, !PT ;  /* 0x000000ff0a0a7812 */ /* 0x000fe200078ec0ff */
[----:B------:R-:W-:Y:S01]  /*3a90*/  MUFU.EX2 R57, R57 ;  /* 0x0000003900397308 */ /* 0x000fe20000000800 */
[----:B------:R-:W-:Y:S01]  /*3aa0*/  LOP3.LUT R34, R8, R34, RZ, 0xc0, !PT ;  /* 0x0000002208227212 */ /* 0x000fe200078ec0ff */
[----:B------:R-:W-:Y:S01]  /*3ab0*/  HMMA.16816.F32.BF16 R88, R132, R96, RZ ;  /* 0x000000608458723c */ /* 0x000fe200000418ff */
[----:B------:R-:W-:Y:S01]  /*3ac0*/  HSET2.LE.AND R32, R32, R61, PT ;  /* 0x0000003d20207233 */ /* 0x000fe20003803000 */
[--C-:B------:R-:W-:Y:S01]  /*3ad0*/  FFMA.FTZ R186, R182, UR13, -R178.reuse ;  /* 0x0000000db6ba7c23 */ /* 0x100fe200080108b2 */
[----:B------:R-:W-:Y:S01]  /*3ae0*/  LOP3.LUT R59, R234, UR11, R245, 0x96, !PT ;  /* 0x0000000bea3b7c12 */ /* 0x000fe2000f8e96f5 */
[----:B------:R-:W-:Y:S01]  /*3af0*/  FFMA.FTZ R183, R181, UR13, -R178 ;  /* 0x0000000db5b77c23 */ /* 0x000fe200080108b2 */
[----:B------:R-:W-:Y:S01]  /*3b00*/  LOP3.LUT R244, R244, UR10, R137, 0x96, !PT ;  /* 0x0000000af4f47c12 */ /* 0x000fe2000f8e9689 */
[----:B------:R-:W-:Y:S01]  /*3b10*/  MUFU.EX2 R58, R58 ;  /* 0x0000003a003a7308 */ /* 0x000fe20000000800 */
[----:B------:R-:W-:Y:S01]  /*3b20*/  PRMT R33, R10, 0x5410, R33 ;  /* 0x000054100a217816 */ /* 0x000fe20000000021 */
[----:B------:R-:W-:Y:S01]  /*3b30*/  IMAD.WIDE.U32 R138, R59, -0x2daee0ad, RZ ;  /* 0xd2511f533b8a7825 */ /* 0x000fe200078e00ff */
[----:B------:R-:W-:-:S03]  /*3b40*/  LOP3.LUT R35, R35, 0xff00ff, RZ, 0xc0, !PT ;  /* 0x00ff00ff23237812 */ /* 0x000fc600078ec0ff */
[--C-:B------:R-:W-:Y:S01]  /*3b50*/  FFMA.FTZ R59, R69, UR13, -R178.reuse ;  /* 0x0000000d453b7c23 */ /* 0x100fe200080108b2 */
[----:B------:R-:W-:Y:S01]  /*3b60*/  F2FP.BF16.F32.PACK_AB R8, R46, R47 ;  /* 0x0000002f2e08723e */ /* 0x000fe200000010ff */
[----:B------:R-:W-:Y:S01]  /*3b70*/  IMAD.WIDE.U32 R244, R244, -0x2daee0ad, RZ ;  /* 0xd2511f53f4f47825 */ /* 0x000fe200078e00ff */
[----:B---3--:R-:W-:Y:S01]  /*3b80*/  F2FP.BF16.F32.PACK_AB R9, R40, R42 ;  /* 0x0000002a2809723e */ /* 0x008fe200000010ff */
[C---:B------:R-:W-:Y:S01]  /*3b90*/  HMMA.16816.F32.BF16 R104, R132.reuse, R144, RZ ;  /* 0x000000908468723c */ /* 0x040fe200000418ff */
[----:B------:R-:W-:Y:S01]  /*3ba0*/  LOP3.LUT R32, R8, R32, RZ, 0xc0, !PT ;  /* 0x0000002008207212 */ /* 0x000fe200078ec0ff */
[----:B------:R-:W-:Y:S01]  /*3bb0*/  MUFU.EX2 R59, R59 ;  /* 0x0000003b003b7308 */ /* 0x000fe20000000800 */
[--C-:B------:R-:W-:Y:S01]  /*3bc0*/  HSET2.LE.AND R35, R35, R61.reuse, PT ;  /* 0x0000003d23237233 */ /* 0x100fe20003803000 */
[--C-:B------:R-:W-:Y:S01]  /*3bd0*/  FFMA.FTZ R182, R184, UR13, -R178.reuse ;  /* 0x0000000db8b67c23 */ /* 0x100fe200080108b2 */
[----:B------:R-:W-:Y:S01]  /*3be0*/  HSET2.LE.AND R33, R33, R61, PT ;  /* 0x0000003d21217233 */ /* 0x000fe20003803000 */
[--C-:B------:R-:W-:Y:S01]  /*3bf0*/  FFMA.FTZ R187, R180, UR13, -R178.reuse ;  /* 0x0000000db4bb7c23 */ /* 0x100fe200080108b2 */
[----:B----4-:R-:W-:Y:S01]  /*3c00*/  F2FP.BF16.F32.PACK_AB R8, R43, R45 ;  /* 0x0000002d2b08723e */ /* 0x010fe200000010ff */
[C---:B------:R-:W-:Y:S01]  /*3c10*/  HMMA.16816.F32.BF16 R116, R132.reuse, R120, RZ ;  /* 0x000000788474723c */ /* 0x040fe200000418ff */
[----:B-1----:R-:W-:Y:S01]  /*3c20*/  FMNMX.FTZ R167, R167, R60, !PT ;  /* 0x0000003ca7a77209 */ /* 0x002fe20007810000 */
[----:B------:R-:W-:Y:S01]  /*3c30*/  FFMA.FTZ R60, R71, UR13, -R178 ;  /* 0x0000000d473c7c23 */ /* 0x000fe200080108b2 */
[----:B------:R-:W-:Y:S01]  /*3c40*/  LOP3.LUT R86, R138, UR15, R245, 0x96, !PT ;  /* 0x0000000f8a567c12 */ /* 0x000fe2000f8e96f5 */
[----:B------:R-:W-:Y:S01]  /*3c50*/  MUFU.EX2 R183, R183 ;  /* 0x000000b700b77308 */ /* 0x000fe20000000800 */
[----:B------:R-:W-:Y:S01]  /*3c60*/  LOP3.LUT R35, R9, R35, RZ, 0xc0, !PT ;  /* 0x0000002309237212 */ /* 0x000fe200078ec0ff */
[C---:B------:R-:W-:Y:S01]  /*3c70*/  FMUL.FTZ R176, R167.reuse, UR13 ;  /* 0x0000000da7b07c20 */ /* 0x040fe20008410000 */
[----:B------:R-:W-:Y:S01]  /*3c80*/  LOP3.LUT R33, R8, R33, RZ, 0xc0, !PT ;  /* 0x0000002108217212 */ /* 0x000fe200078ec0ff */
[----:B------:R-:W-:Y:S01]  /*3c90*/  IMAD.WIDE.U32 R86, R86, -0x326172a9, RZ ;  /* 0xcd9e8d5756567825 */ /* 0x000fe200078e00ff */
[----:B------:R-:W1:Y:S01]  /*3ca0*/  LDSM.16.MT88.4 R8, [R174+0x2400] ;  /* 0x00240000ae08783b */ /* 0x000e620000004200 */
[----:B------:R-:W-:Y:S01]  /*3cb0*/  FSETP.NEU.FTZ.AND P0, PT, R167, -INF , PT ;  /* 0xff800000a700780b */ /* 0x000fe20003f1d000 */
[----:B-----5:R-:W-:Y:S01]  /*3cc0*/  HMMA.16816.F32.BF16 R124, R132, R4, RZ ;  /* 0x00000004847c723c */ /* 0x020fe200000418ff */
[----:B------:R-:W-:Y:S01]  /*3cd0*/  LOP3.LUT R138, R62, UR16, R139, 0x96, !PT ;  /* 0x000000103e8a7c12 */ /* 0x000fe2000f8e968b */
[----:B------:R-:W-:Y:S01]  /*3ce0*/  IMAD.MOV.U32 R69, RZ, RZ, R86 ;  /* 0x000000ffff457224 */ /* 0x000fe200078e0056 */
[----:B------:R-:W-:Y:S01]  /*3cf0*/  FSEL R176, R176, RZ, P0 ;  /* 0x000000ffb0b07208 */ /* 0x000fe20000000000 */
[----:B------:R-:W3:Y:S01]  /*3d00*/  MUFU.EX2 R60, R60 ;  /* 0x0000003c003c7308 */ /* 0x000ee20000000800 */
[----:B------:R-:W-:Y:S01]  /*3d10*/  PRMT R68, R86, 0x7771, RZ ;  /* 0x0000777156447816 */ /* 0x000fe200000000ff */
[----:B------:R-:W-:Y:S01]  /*3d20*/  IMAD.WIDE.U32 R138, R138, -0x326172a9, RZ ;  /* 0xcd9e8d578a8a7825 */ /* 0x000fe200078e00ff */
[----:B------:R-:W-:-:S03]  /*3d30*/  LOP3.LUT R69, R69, 0xff, RZ, 0xc0, !PT ;  /* 0x000000ff45457812 */ /* 0x000fc600078ec0ff */
[--C-:B------:R-:W-:Y:S01]  /*3d40*/  FFMA.FTZ R63, R84, UR13, -R176.reuse ;  /* 0x0000000d543f7c23 */ /* 0x100fe200080108b0 */
[--C-:B------:R-:W-:Y:S01]  /*3d50*/  FFMA.FTZ R62, R70, UR13, -R176.reuse ;  /* 0x0000000d463e7c23 */ /* 0x100fe200080108b0 */
[--C-:B------:R-:W-:Y:S01]  /*3d60*/  FFMA.FTZ R64, R64, UR13, -R176.reuse ;  /* 0x0000000d40407c23 */ /* 0x100fe200080108b0 */
[--C-:B------:R-:W-:Y:S01]  /*3d70*/  FFMA.FTZ R65, R65, UR13, -R176.reuse ;  /* 0x0000000d41417c23 */ /* 0x100fe200080108b0 */
[----:B------:R-:W-:Y:S01]  /*3d80*/  LOP3.LUT R71, R138, UR8, R87, 0x96, !PT ;  /* 0x000000088a477c12 */ /* 0x000fe2000f8e9657 */
[C---:B------:R-:W-:Y:S01]  /*3d90*/  HMMA.16816.F32.BF16 R152, R132.reuse, R150, RZ ;  /* 0x000000968498723c */ /* 0x040fe200000418ff */
[----:B------:R-:W-:Y:S01]  /*3da0*/  MUFU.EX2 R63, R63 ;  /* 0x0000003f003f7308 */ /* 0x000fe20000000800 */
[----:B------:R-:W-:Y:S01]  /*3db0*/  PRMT R84, R86, 0x7773, RZ ;  /* 0x0000777356547816 */ /* 0x000fe200000000ff */
[--C-:B------:R-:W-:Y:S01]  /*3dc0*/  FFMA.FTZ R181, R228, UR13, -R176.reuse ;  /* 0x0000000de4b57c23 */ /* 0x100fe200080108b0 */
[----:B------:R-:W-:Y:S01]  /*3dd0*/  PRMT R70, R86, 0x7772, RZ ;  /* 0x0000777256467816 */ /* 0x000fe200000000ff */
[----:B------:R-:W-:Y:S01]  /*3de0*/  FFMA.FTZ R180, R227, UR13, -R176 ;  /* 0x0000000de3b47c23 */ /* 0x000fe200080108b0 */
[----:B------:R-:W-:Y:S01]  /*3df0*/  PRMT R68, R69, 0x5410, R68 ;  /* 0x0000541045447816 */ /* 0x000fe20000000044 */
[----:B------:R-:W-:Y:S01]  /*3e00*/  FFMA.FTZ R185, R185, UR13, -R176 ;  /* 0x0000000db9b97c23 */ /* 0x000fe200080108b0 */
[C---:B------:R-:W-:Y:S01]  /*3e10*/  LOP3.LUT R69, R71.reuse, 0xffff, RZ, 0xc0, !PT ;  /* 0x0000ffff47457812 */ /* 0x040fe200078ec0ff */
[----:B------:R-:W-:Y:S01]  /*3e20*/  MUFU.EX2 R62, R62 ;  /* 0x0000003e003e7308 */ /* 0x000fe20000000800 */
[----:B------:R-:W-:Y:S01]  /*3e30*/  PRMT R86, R71, 0x7632, R86 ;  /* 0x0000763247567816 */ /* 0x000fe20000000056 */
[C---:B------:R-:W-:Y:S01]  /*3e40*/  HMMA.16816.F32.BF16 R76, R132.reuse, R82, RZ ;  /* 0x00000052844c723c */ /* 0x040fe200000418ff */
[----:B------:R-:W-:Y:S01]  /*3e50*/  PRMT R70, R70, 0x5410, R84 ;  /* 0x0000541046467816 */ /* 0x000fe20000000054 */
[----:B------:R-:W-:Y:S01]  /*3e60*/  FFMA.FTZ R184, R221, UR13, -R176 ;  /* 0x0000000dddb87c23 */ /* 0x000fe200080108b0 */
[----:B------:R-:W-:Y:S01]  /*3e70*/  LOP3.LUT R84, R71, 0xff, RZ, 0xc0, !PT ;  /* 0x000000ff47547812 */ /* 0x000fe200078ec0ff */
[--C-:B------:R-:W-:Y:S01]  /*3e80*/  FFMA.FTZ R208, R208, UR13, -R178.reuse ;  /* 0x0000000dd0d07c23 */ /* 0x100fe200080108b2 */
[----:B------:R-:W-:Y:S01]  /*3e90*/  SHF.R.U32.HI R85, RZ, 0x8, R69 ;  /* 0x00000008ff557819 */ /* 0x000fe20000011645 */
[----:B------:R-:W4:Y:S01]  /*3ea0*/  MUFU.EX2 R64, R64 ;  /* 0x0000004000407308 */ /* 0x000f220000000800 */
[----:B------:R-:W-:Y:S01]  /*3eb0*/  SHF.R.U32.HI R71, RZ, 0x18, R71 ;  /* 0x00000018ff477819 */ /* 0x000fe20000011647 */
[C---:B------:R-:W-:Y:S01]  /*3ec0*/  HMMA.16816.F32.BF16 R92, R132.reuse, R98, RZ ;  /* 0x00000062845c723c */ /* 0x040fe200000418ff */
[----:B------:R-:W-:Y:S01]  /*3ed0*/  LOP3.LUT R69, R86, 0xff, RZ, 0xc0, !PT ;  /* 0x000000ff56457812 */ /* 0x000fe200078ec0ff */
[----:B------:R-:W-:Y:S01]  /*3ee0*/  FFMA.FTZ R221, R204, UR13, -R178 ;  /* 0x0000000dccdd7c23 */ /* 0x000fe200080108b2 */
[----:B------:R-:W-:Y:S01]  /*3ef0*/  LOP3.LUT R70, R70, 0xff00ff, RZ, 0xc0, !PT ;  /* 0x00ff00ff46467812 */ /* 0x000fe200078ec0ff */
[----:B------:R-:W-:Y:S01]  /*3f00*/  FFMA.FTZ R204, R214, UR13, -R176 ;  /* 0x0000000dd6cc7c23 */ /* 0x000fe200080108b0 */
[--C-:B------:R-:W-:Y:S01]  /*3f10*/  HSET2.LE.AND R68, R68, R61.reuse, PT ;  /* 0x0000003d44447233 */ /* 0x100fe20003803000 */
[----:B------:R-:W5:Y:S01]  /*3f20*/  MUFU.EX2 R65, R65 ;  /* 0x0000004100417308 */ /* 0x000f620000000800 */
[----:B------:R-:W-:Y:S01]  /*3f30*/  PRMT R84, R84, 0x5410, R85 ;  /* 0x0000541054547816 */ /* 0x000fe20000000055 */
[C---:B------:R-:W-:Y:S01]  /*3f40*/  HMMA.16816.F32.BF16 R108, R132.reuse, R146, RZ ;  /* 0x00000092846c723c */ /* 0x040fe200000418ff */
[----:B------:R-:W-:Y:S01]  /*3f50*/  PRMT R69, R69, 0x5410, R71 ;  /* 0x0000541045457816 */ /* 0x000fe20000000047 */
[----:B------:R-:W-:Y:S01]  /*3f60*/  FFMA.FTZ R228, R192, UR13, -R198 ;  /* 0x0000000dc0e47c23 */ /* 0x000fe200080108c6 */
[----:B---3--:R-:W-:Y:S01]  /*3f70*/  F2FP.BF16.F32.PACK_AB R130, R59, R60 ;  /* 0x0000003c3b82723e */ /* 0x008fe200000010ff */
[--C-:B------:R-:W-:Y:S01]  /*3f80*/  FFMA.FTZ R192, R195, UR13, -R197.reuse ;  /* 0x0000000dc3c07c23 */ /* 0x100fe200080108c5 */
[--C-:B------:R-:W-:Y:S01]  /*3f90*/  HSET2.LE.AND R70, R70, R61.reuse, PT ;  /* 0x0000003d46467233 */ /* 0x100fe20003803000 */
[----:B------:R-:W-:Y:S01]  /*3fa0*/  MUFU.EX2 R182, R182 ;  /* 0x000000b600b67308 */ /* 0x000fe20000000800 */
[----:B------:R-:W-:Y:S01]  /*3fb0*/  LOP3.LUT R130, R130, R68, RZ, 0xc0, !PT ;  /* 0x0000004482827212 */ /* 0x000fe200078ec0ff */
[C---:B------:R-:W-:Y:S01]  /*3fc0*/  HMMA.16816.F32.BF16 R140, R132.reuse, R122, RZ ;  /* 0x0000007a848c723c */ /* 0x040fe200000418ff */
[--C-:B------:R-:W-:Y:S01]  /*3fd0*/  HSET2.LE.AND R84, R84, R61.reuse, PT ;  /* 0x0000003d54547233 */ /* 0x100fe20003803000 */
[----:B------:R-:W-:Y:S01]  /*3fe0*/  FFMA.FTZ R227, R191, UR13, -R197 ;  /* 0x0000000dbfe37c23 */ /* 0x000fe200080108c5 */
[----:B------:R-:W-:Y:S01]  /*3ff0*/  HSET2.LE.AND R129, R69, R61, PT ;  /* 0x0000003d45817233 */ /* 0x000fe20003803000 */
[----:B------:R-:W-:Y:S01]  /*4000*/  FADD.FTZ R54, R46, R54 ;  /* 0x000000362e367221 */ /* 0x000fe20000010000 */
[----:B----4-:R-:W-:Y:S01]  /*4010*/  F2FP.BF16.F32.PACK_AB R131, R64, R62 ;  /* 0x0000003e4083723e */ /* 0x010fe200000010ff */
[----:B------:R-:W-:Y:S01]  /*4020*/  MUFU.EX2 R181, R181 ;  /* 0x000000b500b57308 */ /* 0x000fe20000000800 */
[----:B------:R-:W-:Y:S01]  /*4030*/  F2FP.BF16.F32.PACK_AB R128, R58, R57 ;  /* 0x000000393a80723e */ /* 0x000fe200000010ff */
[----:B------:R-:W-:Y:S01]  /*4040*/  HMMA.16816.F32.BF16 R132, R132, R6, RZ ;  /* 0x000000068484723c */ /* 0x000fe200000418ff */
[----:B-----5:R-:W-:Y:S01]  /*4050*/  F2FP.BF16.F32.PACK_AB R68, R65, R63 ;  /* 0x0000003f4144723e */ /* 0x020fe200000010ff */
[----:B------:R-:W-:Y:S01]  /*4060*/  FADD.FTZ R57, R57, R58 ;  /* 0x0000003a39397221 */ /* 0x000fe20000010000 */
[----:B------:R-:W-:Y:S01]  /*4070*/  LOP3.LUT R131, R131, R70, RZ, 0xc0, !PT ;  /* 0x0000004683837212 */ /* 0x000fe200078ec0ff */
[----:B------:R-:W-:Y:S01]  /*4080*/  FADD.FTZ R63, R63, R65 ;  /* 0x000000413f3f7221 */ /* 0x000fe20000010000 */
[----:B------:R-:W-:Y:S01]  /*4090*/  LOP3.LUT R128, R128, R84, RZ, 0xc0, !PT ;  /* 0x0000005480807212 */ /* 0x000fe200078ec0ff */
[----:B------:R-:W-:Y:S01]  /*40a0*/  MUFU.EX2 R180, R180 ;  /* 0x000000b400b47308 */ /* 0x000fe20000000800 */
[----:B------:R-:W-:Y:S01]  /*40b0*/  LOP3.LUT R129, R68, R129, RZ, 0xc0, !PT ;  /* 0x0000008144817212 */ /* 0x000fe200078ec0ff */
[C---:B------:R-:W-:Y:S01]  /*40c0*/  HMMA.16816.F32.BF16 R156, R32.reuse, R28, R156 ;  /* 0x0000001c209c723c */ /* 0x040fe2000004189c */
[----:B------:R-:W-:Y:S01]  /*40d0*/  FADD.FTZ R57, R60, R57 ;  /* 0x000000393c397221 */ /* 0x000fe20000010000 */
[----:B------:R-:W-:Y:S01]  /*40e0*/  FADD.FTZ R63, R62, R63 ;  /* 0x0000003f3e3f7221 */ /* 0x000fe20000010000 */
[----:B------:R-:W-:Y:S01]  /*40f0*/  FADD.FTZ R52, R43, R52 ;  /* 0x000000342b347221 */ /* 0x000fe20000010000 */
[--C-:B------:R-:W-:Y:S01]  /*4100*/  FFMA.FTZ R188, R188, UR13, -R178.reuse ;  /* 0x0000000dbcbc7c23 */ /* 0x100fe200080108b2 */
[----:B------:R-:W-:Y:S01]  /*4110*/  FADD.FTZ R57, R59, R57 ;  /* 0x000000393b397221 */ /* 0x000fe20000010000 */
[----:B------:R-:W3:Y:S01]  /*4120*/  MUFU.EX2 R187, R187 ;  /* 0x000000bb00bb7308 */ /* 0x000ee20000000800 */
[----:B------:R-:W-:Y:S01]  /*4130*/  FADD.FTZ R63, R64, R63 ;  /* 0x0000003f403f7221 */ /* 0x000fe20000010000 */
[C---:B------:R-:W-:Y:S01]  /*4140*/  HMMA.16816.F32.BF16 R72, R32.reuse, R24, R72 ;  /* 0x000000182048723c */ /* 0x040fe20000041848 */
[--C-:B------:R-:W-:Y:S01]  /*4150*/  FFMA.FTZ R179, R179, UR13, -R178.reuse ;  /* 0x0000000db3b37c23 */ /* 0x100fe200080108b2 */
[----:B------:R-:W-:Y:S01]  /*4160*/  FFMA.FTZ R177, R177, UR13, -R178 ;  /* 0x0000000db1b17c23 */ /* 0x000fe200080108b2 */
[--C-:B------:R-:W-:Y:S01]  /*4170*/  FFMA.FTZ R173, R173, UR13, -R176.reuse ;  /* 0x0000000dadad7c23 */ /* 0x100fe200080108b0 */
[--C-:B------:R-:W-:Y:S01]  /*4180*/  FFMA.FTZ R172, R172, UR13, -R176.reuse ;  /* 0x0000000dacac7c23 */ /* 0x100fe200080108b0 */
[----:B------:R-:W-:Y:S01]  /*4190*/  FFMA.FTZ R66, R66, UR13, -R176 ;  /* 0x0000000d42427c23 */ /* 0x000fe200080108b0 */
[----:B------:R-:W4:Y:S01]  /*41a0*/  MUFU.EX2 R186, R186 ;  /* 0x000000ba00ba7308 */ /* 0x000f220000000800 */
[----:B------:R-:W-:Y:S01]  /*41b0*/  FADD.FTZ R54, R44, R54 ;  /* 0x000000362c367221 */ /* 0x000fe20000010000 */
[----:B------:R-:W-:Y:S01]  /*41c0*/  HMMA.16816.F32.BF16 R88, R32, R20, R88 ;  /* 0x000000142058723c */ /* 0x000fe20000041858 */
[----:B------:R-:W-:Y:S01]  /*41d0*/  FADD.FTZ R52, R42, R52 ;  /* 0x000000342a347221 */ /* 0x000fe20000010000 */
[----:B------:R-:W-:Y:S01]  /*41e0*/  ISETP.NE.AND P0, PT, R56, RZ, PT ;  /* 0x000000ff3800720c */ /* 0x000fe20003f05270 */
[----:B------:R-:W-:-:S02]  /*41f0*/  FADD.FTZ R54, R41, R54 ;  /* 0x0000003629367221 */ /* 0x000fc40000010000 */
[----:B------:R-:W-:Y:S01]  /*4200*/  FADD.FTZ R52, R40, R52 ;  /* 0x0000003428347221 */ /* 0x000fe20000010000 */
[----:B------:R-:W5:Y:S01]  /*4210*/  MUFU.EX2 R185, R185 ;  /* 0x000000b900b97308 */ /* 0x000f620000000800 */
[----:B---3--:R-:W-:Y:S01]  /*4220*/  FADD.FTZ R57, R187, R57 ;  /* 0x00000039bb397221 */ /* 0x008fe20000010000 */
[C---:B--2---:R-:W-:Y:S06]  /*4230*/  HMMA.16816.F32.BF16 R104, R32.reuse, R16, R104 ;  /* 0x000000102068723c */ /* 0x044fec0000041868 */
[----:B------:R-:W2:Y:S01]  /*4240*/  MUFU.EX2 R184, R184 ;  /* 0x000000b800b87308 */ /* 0x000ea20000000800 */
[----:B----4-:R-:W-:Y:S01]  /*4250*/  FADD.FTZ R57, R186, R57 ;  /* 0x00000039ba397221 */ /* 0x010fe20000010000 */
[----:B------:R-:W-:Y:S03]  /*4260*/  HMMA.16816.F32.BF16 R116, R32, R12, R116 ;  /* 0x0000000c2074723c */ /* 0x000fe60000041874 */
[----:B------:R-:W-:-:S03]  /*4270*/  FADD.FTZ R57, R183, R57 ;  /* 0x00000039b7397221 */ /* 0x000fc60000010000 */
[----:B------:R-:W-:Y:S01]  /*4280*/  MUFU.EX2 R202, R202 ;  /* 0x000000ca00ca7308 */ /* 0x000fe20000000800 */
[----:B-----5:R-:W-:Y:S01]  /*4290*/  FADD.FTZ R63, R185, R63 ;  /* 0x0000003fb93f7221 */ /* 0x020fe20000010000 */
[----:B-1----:R-:W-:Y:S01]  /*42a0*/  HMMA.16816.F32.BF16 R124, R32, R8, R124 ;  /* 0x00000008207c723c */ /* 0x002fe2000004187c */
[----:B------:R-:W-:-:S05]  /*42b0*/  FADD.FTZ R57, R182, R57 ;  /* 0x00000039b6397221 */ /* 0x000fca0000010000 */
[----:B------:R-:W1:Y:S01]  /*42c0*/  MUFU.EX2 R199, R199 ;  /* 0x000000c700c77308 */ /* 0x000e620000000800 */
[----:B--2---:R-:W-:Y:S01]  /*42d0*/  FADD.FTZ R63, R184, R63 ;  /* 0x0000003fb83f7221 */ /* 0x004fe20000010000 */
[----:B------:R-:W-:Y:S03]  /*42e0*/  HMMA.16816.F32.BF16 R152, R32, R30, R152 ;  /* 0x0000001e2098723c */ /* 0x000fe60000041898 */
[----:B------:R-:W-:-:S03]  /*42f0*/  FADD.FTZ R63, R181, R63 ;  /* 0x0000003fb53f7221 */ /* 0x000fc60000010000 */
[----:B------:R-:W2:Y:S01]  /*4300*/  MUFU.EX2 R200, R200 ;  /* 0x000000c800c87308 */ /* 0x000ea20000000800 */
[----:B------:R-:W-:Y:S01]  /*4310*/  FADD.FTZ R63, R180, R63 ;  /* 0x0000003fb43f7221 */ /* 0x000fe20000010000 */
[C---:B------:R-:W-:Y:S06]  /*4320*/  HMMA.16816.F32.BF16 R76, R32.reuse, R26, R76 ;  /* 0x0000001a204c723c */ /* 0x040fec000004184c */
[----:B------:R-:W-:Y:S01]  /*4330*/  MUFU.EX2 R210, R210 ;  /* 0x000000d200d27308 */ /* 0x000fe20000000800 */
[----:B-1----:R-:W-:Y:S01]  /*4340*/  FADD.FTZ R54, R199, R54 ;  /* 0x00000036c7367221 */ /* 0x002fe20000010000 */
[C---:B------:R-:W-:Y:S06]  /*4350*/  HMMA.16816.F32.BF16 R92, R32.reuse, R22, R92 ;  /* 0x00000016205c723c */ /* 0x040fec000004185c */
[----:B------:R-:W-:Y:S01]  /*4360*/  MUFU.EX2 R208, R208 ;  /* 0x000000d000d07308 */ /* 0x000fe20000000800 */
[----:B--2---:R-:W-:Y:S01]  /*4370*/  FADD.FTZ R54, R200, R54 ;  /* 0x00000036c8367221 */ /* 0x004fe20000010000 */
[----:B------:R-:W-:Y:S03]  /*4380*/  HMMA.16816.F32.BF16 R108, R32, R18, R108 ;  /* 0x00000012206c723c */ /* 0x000fe6000004186c */
[----:B------:R-:W-:-:S03]  /*4390*/  FADD.FTZ R54, R201, R54 ;  /* 0x00000036c9367221 */ /* 0x000fc60000010000 */
[----:B------:R-:W-:Y:S01]  /*43a0*/  MUFU.EX2 R204, R204 ;  /* 0x000000cc00cc7308 */ /* 0x000fe20000000800 */
[----:B------:R-:W-:Y:S01]  /*43b0*/  FADD.FTZ R54, R202, R54 ;  /* 0x00000036ca367221 */ /* 0x000fe20000010000 */
[C---:B------:R-:W-:Y:S06]  /*43c0*/  HMMA.16816.F32.BF16 R140, R32.reuse, R14, R140 ;  /* 0x0000000e208c723c */ /* 0x040fec000004188c */
[----:B------:R-:W-:Y:S02]  /*43d0*/  MUFU.EX2 R221, R221 ;  /* 0x000000dd00dd7308 */ /* 0x000fe40000000800 */
[----:B------:R-:W-:Y:S01]  /*43e0*/  HMMA.16816.F32.BF16 R132, R32, R10, R132 ;  /* 0x0000000a2084723c */ /* 0x000fe20000041884 */
[----:B------:R-:W-:-:S05]  /*43f0*/  LOP3.LUT R32, R136, UR9, R139, 0x96, !PT ;  /* 0x0000000988207c12 */ /* 0x000fca000f8e968b */
[----:B------:R-:W-:Y:S02]  /*4400*/  MUFU.EX2 R228, R228 ;  /* 0x000000e400e47308 */ /* 0x000fe40000000800 */
[C---:B------:R-:W-:Y:S06]  /*4410*/  HMMA.16816.F32.BF16 R160, R128.reuse, R148, RZ ;  /* 0x0000009480a0723c */ /* 0x040fec00000418ff */
        /* <DEDUP_REMOVED lines=17> */
[C---:B------:R-:W-:Y:S08]  /*4530*/  HMMA.16816.F32.BF16 R120, R128.reuse, R122, RZ ;  /* 0x0000007a8078723c */ /* 0x040ff000000418ff */
[C---:B------:R-:W-:Y:S08]  /*4540*/  HMMA.16816.F32.BF16 R136, R128.reuse, R4, RZ ;  /* 0x000000048088723c */ /* 0x040ff000000418ff */
[----:B------:R-:W-:Y:S01]  /*4550*/  HMMA.16816.F32.BF16 R128, R128, R6, RZ ;  /* 0x000000068080723c */ /* 0x000fe200000418ff */
[----:B------:R-:W-:-:S04]  /*4560*/  IMAD.WIDE.U32 R6, R32, -0x2daee0ad, RZ ;  /* 0xd2511f5320067825 */ /* 0x000fc800078e00ff */
[----:B------:R-:W-:Y:S01]  /*4570*/  IMAD.MOV.U32 R4, RZ, RZ, R6 ;  /* 0x000000ffff047224 */ /* 0x000fe200078e0006 */
[----:B------:R-:W-:Y:S01]  /*4580*/  LOP3.LUT R5, R244, UR14, R7, 0x96, !PT ;  /* 0x0000000ef4057c12 */ /* 0x000fe2000f8e9607 */
[----:B------:R-:W-:Y:S01]  /*4590*/  VIADD R244, R206, 0x1 ;  /* 0x00000001cef47836 */ /* 0x000fe20000000000 */
[C---:B------:R-:W-:Y:S01]  /*45a0*/  PRMT R7, R6.reuse, 0x7771, RZ ;  /* 0x0000777106077816 */ /* 0x040fe200000000ff */
[--C-:B------:R-:W-:Y:S01]  /*45b0*/  FFMA.FTZ R206, R205, UR13, -R197.reuse ;  /* 0x0000000dcdce7c23 */ /* 0x100fe200080108c5 */
[C---:B------:R-:W-:Y:S01]  /*45c0*/  PRMT R32, R6.reuse, 0x7773, RZ ;  /* 0x0000777306207816 */ /* 0x040fe200000000ff */
[----:B------:R-:W-:Y:S01]  /*45d0*/  FFMA.FTZ R205, R215, UR13, -R197 ;  /* 0x0000000dd7cd7c23 */ /* 0x000fe200080108c5 */
[----:B------:R-:W-:Y:S01]  /*45e0*/  PRMT R6, R6, 0x7772, RZ ;  /* 0x0000777206067816 */ /* 0x000fe200000000ff */
[----:B------:R-:W-:Y:S01]  /*45f0*/  FFMA.FTZ R215, R203, UR13, -R178 ;  /* 0x0000000dcbd77c23 */ /* 0x000fe200080108b2 */
[----:B------:R-:W-:Y:S01]  /*4600*/  LOP3.LUT R4, R4, 0xff, RZ, 0xc0, !PT ;  /* 0x000000ff04047812 */ /* 0x000fe200078ec0ff */
[----:B------:R-:W1:Y:S01]  /*4610*/  MUFU.EX2 R206, R206 ;  /* 0x000000ce00ce7308 */ /* 0x000e620000000800 */
[----:B------:R-:W-:Y:S01]  /*4620*/  PRMT R6, R6, 0x5410, R32 ;  /* 0x0000541006067816 */ /* 0x000fe20000000020 */
[----:B------:R-:W-:Y:S01]  /*4630*/  FFMA.FTZ R203, R209, UR13, -R178 ;  /* 0x0000000dd1cb7c23 */ /* 0x000fe200080108b2 */
[----:B------:R-:W-:Y:S01]  /*4640*/  LOP3.LUT R32, R5, 0xffff, RZ, 0xc0, !PT ;  /* 0x0000ffff05207812 */ /* 0x000fe200078ec0ff */
[--C-:B------:R-:W-:Y:S01]  /*4650*/  FFMA.FTZ R209, R213, UR13, -R176.reuse ;  /* 0x0000000dd5d17c23 */ /* 0x100fe200080108b0 */
[----:B------:R-:W-:Y:S01]  /*4660*/  PRMT R33, R5, 0x7632, R33 ;  /* 0x0000763205217816 */ /* 0x000fe20000000021 */
[--C-:B------:R-:W-:Y:S01]  /*4670*/  FFMA.FTZ R213, R211, UR13, -R176.reuse ;  /* 0x0000000dd3d57c23 */ /* 0x100fe200080108b0 */
[----:B------:R-:W-:Y:S01]  /*4680*/  PRMT R7, R4, 0x5410, R7 ;  /* 0x0000541004077816 */ /* 0x000fe20000000007 */
[----:B------:R-:W2:Y:S01]  /*4690*/  MUFU.EX2 R205, R205 ;  /* 0x000000cd00cd7308 */ /* 0x000ea20000000800 */
        /* <DEDUP_REMOVED lines=8> */
[----:B------:R-:W-:Y:S01]  /*4720*/  PRMT R4, R4, 0x5410, R34 ;  /* 0x0000541004047816 */ /* 0x000fe20000000022 */
[----:B------:R-:W-:Y:S01]  /*4730*/  FFMA.FTZ R190, R193, UR13, -R198 ;  /* 0x0000000dc1be7c23 */ /* 0x000fe200080108c6 */
[----:B------:R-:W-:Y:S01]  /*4740*/  PRMT R5, R32, 0x5410, R5 ;  /* 0x0000541020057816 */ /* 0x000fe20000000005 */
[----:B------:R-:W-:Y:S01]  /*4750*/  FFMA.FTZ R193, R196, UR13, -R197 ;  /* 0x0000000dc4c17c23 */ /* 0x000fe200080108c5 */
[----:B------:R-:W-:Y:S01]  /*4760*/  LOP3.LUT R32, R6, 0xff00ff, RZ, 0xc0, !PT ;  /* 0x00ff00ff06207812 */ /* 0x000fe200078ec0ff */
[----:B-1----:R-:W-:Y:S01]  /*4770*/  FADD.FTZ R52, R206, R52 ;  /* 0x00000034ce347221 */ /* 0x002fe20000010000 */
[--C-:B------:R-:W-:Y:S01]  /*4780*/  HSET2.LE.AND R6, R7, R61.reuse, PT ;  /* 0x0000003d07067233 */ /* 0x100fe20003803000 */
[----:B------:R-:W-:Y:S01]  /*4790*/  MUFU.EX2 R209, R209 ;  /* 0x000000d100d17308 */ /* 0x000fe20000000800 */
[----:B------:R-:W-:Y:S01]  /*47a0*/  F2FP.BF16.F32.PACK_AB R7, R182, R183 ;  /* 0x000000b7b607723e */ /* 0x000fe200000010ff */
[----:B------:R-:W-:Y:S01]  /*47b0*/  FADD.FTZ R52, R210, R52 ;  /* 0x00000034d2347221 */ /* 0x000fe20000010000 */
[----:B------:R-:W-:-:S02]  /*47c0*/  HSET2.LE.AND R4, R4, R61, PT ;  /* 0x0000003d04047233 */ /* 0x000fc40003803000 */
[----:B------:R-:W-:Y:S01]  /*47d0*/  LOP3.LUT R6, R7, R6, RZ, 0xc0, !PT ;  /* 0x0000000607067212 */ /* 0x000fe200078ec0ff */
[----:B--2---:R-:W-:Y:S01]  /*47e0*/  FADD.FTZ R52, R205, R52 ;  /* 0x00000034cd347221 */ /* 0x004fe20000010000 */
[--C-:B------:R-:W-:Y:S01]  /*47f0*/  HSET2.LE.AND R7, R32, R61.reuse, PT ;  /* 0x0000003d20077233 */ /* 0x100fe20003803000 */
[----:B------:R-:W1:Y:S01]  /*4800*/  MUFU.EX2 R215, R215 ;  /* 0x000000d700d77308 */ /* 0x000e620000000800 */
[----:B------:R-:W-:Y:S01]  /*4810*/  F2FP.BF16.F32.PACK_AB R32, R180, R181 ;  /* 0x000000b5b420723e */ /* 0x000fe200000010ff */
[----:B------:R-:W-:Y:S01]  /*4820*/  FADD.FTZ R52, R207, R52 ;  /* 0x00000034cf347221 */ /* 0x000fe20000010000 */
[----:B------:R-:W-:Y:S02]  /*4830*/  HSET2.LE.AND R5, R5, R61, PT ;  /* 0x0000003d05057233 */ /* 0x000fe40003803000 */
[----:B------:R-:W-:Y:S01]  /*4840*/  LOP3.LUT R7, R32, R7, RZ, 0xc0, !PT ;  /* 0x0000000720077212 */ /* 0x000fe200078ec0ff */
[----:B------:R-:W-:Y:S01]  /*4850*/  FADD.FTZ R52, R192, R52 ;  /* 0x00000034c0347221 */ /* 0x000fe20000010000 */
[----:B------:R-:W-:Y:S01]  /*4860*/  F2FP.BF16.F32.PACK_AB R32, R186, R187 ;  /* 0x000000bbba20723e */ /* 0x000fe200000010ff */
[----:B------:R-:W2:Y:S01]  /*4870*/  MUFU.EX2 R213, R213 ;  /* 0x000000d500d57308 */ /* 0x000ea20000000800 */
[----:B------:R-:W-:-:S02]  /*4880*/  LOP3.LUT R244, R244, UR27, R243, 0x96, !PT ;  /* 0x0000001bf4f47c12 */ /* 0x000fc4000f8e96f3 */
[----:B------:R-:W-:Y:S02]  /*4890*/  LOP3.LUT R4, R32, R4, RZ, 0xc0, !PT ;  /* 0x0000000420047212 */ /* 0x000fe400078ec0ff */
[----:B------:R-:W-:Y:S01]  /*48a0*/  F2FP.BF16.F32.PACK_AB R32, R184, R185 ;  /* 0x000000b9b820723e */ /* 0x000fe200000010ff */
[----:B------:R-:W-:Y:S02]  /*48b0*/  IMAD.WIDE.U32 R244, R244, -0x326172a9, RZ ;  /* 0xcd9e8d57f4f47825 */ /* 0x000fe400078e00ff */
[----:B------:R-:W3:Y:S01]  /*48c0*/  MUFU.EX2 R211, R211 ;  /* 0x000000d300d37308 */ /* 0x000ee20000000800 */
[----:B------:R-:W-:Y:S01]  /*48d0*/  LOP3.LUT R5, R32, R5, RZ, 0xc0, !PT ;  /* 0x0000000520057212 */ /* 0x000fe200078ec0ff */
[----:B-1----:R-:W-:-:S04]  /*48e0*/  FADD.FTZ R57, R215, R57 ;  /* 0x00000039d7397221 */ /* 0x002fc80000010000 */
[----:B------:R-:W-:Y:S02]  /*48f0*/  FADD.FTZ R57, R221, R57 ;  /* 0x00000039dd397221 */ /* 0x000fe40000010000 */
[----:B------:R-:W-:Y:S01]  /*4900*/  HMMA.16816.F32.BF16 R100, R4, R16, R100 ;  /* 0x000000100464723c */ /* 0x000fe20000041864 */
[----:B------:R-:W-:Y:S01]  /*4910*/  LOP3.LUT R17, R230, UR12, R245, 0x96, !PT ;  /* 0x0000000ce6117c12 */ /* 0x000fe2000f8e96f5 */
[----:B------:R-:W-:Y:S01]  /*4920*/  MUFU.EX2 R190, R190 ;  /* 0x000000be00be7308 */ /* 0x000fe20000000800 */
[C---:B------:R-:W-:Y:S01]  /*4930*/  LOP3.LUT R16, R244.reuse, UR4, R241, 0x96, !PT ;  /* 0x00000004f4107c12 */ /* 0x040fe2000f8e96f1 */
[----:B--2---:R-:W-:Y:S01]  /*4940*/  FADD.FTZ R63, R213, R63 ;  /* 0x0000003fd53f7221 */ /* 0x004fe20000010000 */
[----:B------:R-:W-:Y:S01]  /*4950*/  LOP3.LUT R244, R244, UR4, R235, 0x96, !PT ;  /* 0x00000004f4f47c12 */ /* 0x000fe2000f8e96eb */
[----:B------:R-:W-:-:S04]  /*4960*/  IMAD.WIDE.U32 R32, R17, -0x2daee0ad, RZ ;  /* 0xd2511f5311207825 */ /* 0x000fc800078e00ff */
[----:B------:R-:W-:Y:S01]  /*4970*/  FADD.FTZ R57, R208, R57 ;  /* 0x00000039d0397221 */ /* 0x000fe20000010000 */
[C---:B------:R-:W-:Y:S01]  /*4980*/  HMMA.16816.F32.BF16 R112, R4.reuse, R12, R112 ;  /* 0x0000000c0470723c */ /* 0x040fe20000041870 */
[----:B---3--:R-:W-:Y:S01]  /*4990*/  FADD.FTZ R63, R211, R63 ;  /* 0x0000003fd33f7221 */ /* 0x008fe20000010000 */
[----:B------:R-:W-:Y:S01]  /*49a0*/  IMAD.WIDE.U32 R12, R16, -0x2daee0ad, RZ ;  /* 0xd2511f53100c7825 */ /* 0x000fe200078e00ff */
[----:B------:R-:W-:Y:S01]  /*49b0*/  LOP3.LUT R16, R236, UR18, R33, 0x96, !PT ;  /* 0x00000012ec107c12 */ /* 0x000fe2000f8e9621 */
[----:B------:R-:W1:Y:S02]  /*49c0*/  MUFU.EX2 R212, R212 ;  /* 0x000000d400d47308 */ /* 0x000e640000000800 */
[----:B------:R-:W-:Y:S01]  /*49d0*/  FADD.FTZ R63, R209, R63 ;  /* 0x0000003fd13f7221 */ /* 0x000fe20000010000 */
[----:B------:R-:W-:Y:S01]  /*49e0*/  IMAD.WIDE.U32 R246, R244, -0x2daee0ad, RZ ;  /* 0xd2511f53f4f67825 */ /* 0x000fe200078e00ff */
[----:B------:R-:W-:Y:S01]  /*49f0*/  LOP3.LUT R32, R32, UR17, R13, 0x96, !PT ;  /* 0x0000001120207c12 */ /* 0x000fe2000f8e960d */
[----:B------:R-:W-:Y:S02]  /*4a00*/  HMMA.16816.F32.BF16 R136, R4, R8, R136 ;  /* 0x000000080488723c */ /* 0x000fe40000041888 */
[----:B------:R-:W-:Y:S01]  /*4a10*/  FADD.FTZ R57, R203, R57 ;  /* 0x00000039cb397221 */ /* 0x000fe20000010000 */
[----:B------:R-:W-:-:S04]  /*4a20*/  IMAD.WIDE.U32 R16, R16, -0x326172a9, RZ ;  /* 0xcd9e8d5710107825 */ /* 0x000fc800078e00ff */
[----:B------:R-:W-:Y:S01]  /*4a30*/  FADD.FTZ R63, R204, R63 ;  /* 0x0000003fcc3f7221 */ /* 0x000fe20000010000 */
[----:B------:R-:W2:Y:S01]  /*4a40*/  MUFU.EX2 R189, R189 ;  /* 0x000000bd00bd7308 */ /* 0x000ea20000000800 */
[----:B------:R-:W-:Y:S01]  /*4a50*/  FADD.FTZ R57, R188, R57 ;  /* 0x00000039bc397221 */ /* 0x000fe20000010000 */
[----:B------:R-:W-:Y:S01]  /*4a60*/  IMAD.WIDE.U32 R32, R32, -0x326172a9, RZ ;  /* 0xcd9e8d5720207825 */ /* 0x000fe200078e00ff */
[----:B------:R-:W-:Y:S01]  /*4a70*/  LOP3.LUT R240, R240, UR11, R17, 0x96, !PT ;  /* 0x0000000bf0f07c12 */ /* 0x000fe2000f8e9611 */
[C---:B------:R-:W-:Y:S02]  /*4a80*/  HMMA.16816.F32.BF16 R84, R4.reuse, R20, R84 ;  /* 0x000000140454723c */ /* 0x040fe40000041854 */
[----:B------:R-:W-:Y:S01]  /*4a90*/  FADD.FTZ R63, R173, R63 ;  /* 0x0000003fad3f7221 */ /* 0x000fe20000010000 */
[----:B------:R-:W-:Y:S01]  /*4aa0*/  FADD.FTZ R57, R179, R57 ;  /* 0x00000039b3397221 */ /* 0x000fe20000010000 */
[----:B------:R-:W-:Y:S01]  /*4ab0*/  LOP3.LUT R34, R16, UR10, R33, 0x96, !PT ;  /* 0x0000000a10227c12 */ /* 0x000fe2000f8e9621 */
[----:B------:R-:W-:Y:S01]  /*4ac0*/  IMAD.WIDE.U32 R8, R240, -0x2daee0ad, RZ ;  /* 0xd2511f53f0087825 */ /* 0x000fe200078e00ff */
[----:B------:R-:W3:Y:S03]  /*4ad0*/  MUFU.EX2 R193, R193 ;  /* 0x000000c100c17308 */ /* 0x000ee60000000800 */
[----:B-1----:R-:W-:Y:S01]  /*4ae0*/  FADD.FTZ R54, R212, R54 ;  /* 0x00000036d4367221 */ /* 0x002fe20000010000 */
[----:B------:R-:W-:Y:S01]  /*4af0*/  FADD.FTZ R63, R66, R63 ;  /* 0x0000003f423f7221 */ /* 0x000fe20000010000 */
[----:B------:R-:W-:Y:S01]  /*4b00*/  IMAD.WIDE.U32 R34, R34, -0x2daee0ad, RZ ;  /* 0xd2511f5322227825 */ /* 0x000fe200078e00ff */
[----:B------:R-:W-:Y:S01]  /*4b10*/  LOP3.LUT R240, R12, UR16, R9, 0x96, !PT ;  /* 0x000000100cf07c12 */ /* 0x000fe2000f8e9609 */
[----:B------:R-:W-:Y:S02]  /*4b20*/  HMMA.16816.F32.BF16 R120, R4, R14, R120 ;  /* 0x0000000e0478723c */ /* 0x000fe40000041878 */
[----:B------:R-:W-:Y:S01]  /*4b30*/  FADD.FTZ R57, R177, R57 ;  /* 0x00000039b1397221 */ /* 0x000fe20000010000 */
[----:B------:R-:W-:Y:S01]  /*4b40*/  FADD.FTZ R63, R172, R63 ;  /* 0x0000003fac3f7221 */ /* 0x000fe20000010000 */
[----:B------:R-:W-:Y:S01]  /*4b50*/  LOP3.LUT R8, R8, UR15, R35, 0x96, !PT ;  /* 0x0000000f08087c12 */ /* 0x000fe2000f8e9623 */
[----:B------:R-:W-:-:S04]  /*4b60*/  IMAD.WIDE.U32 R240, R240, -0x326172a9, RZ ;  /* 0xcd9e8d57f0f07825 */ /* 0x000fc800078e00ff */
[----:B--2---:R-:W-:Y:S01]  /*4b70*/  FADD.FTZ R54, R189, R54 ;  /* 0x00000036bd367221 */ /* 0x004fe20000010000 */
[----:B------:R-:W-:Y:S01]  /*4b80*/  IMAD.WIDE.U32 R20, R8, -0x326172a9, RZ ;  /* 0xcd9e8d5708147825 */ /* 0x000fe200078e00ff */
[C---:B------:R-:W-:Y:S01]  /*4b90*/  HMMA.16816.F32.BF16 R160, R4.reuse, R28, R160 ;  /* 0x0000001c04a0723c */ /* 0x040fe200000418a0 */
[----:B------:R-:W-:Y:S02]  /*4ba0*/  LOP3.LUT R32, R32, UR9, R241, 0x96, !PT ;  /* 0x0000000920207c12 */ /* 0x000fe4000f8e96f1 */
[----:B------:R-:W-:Y:S01]  /*4bb0*/  FFMA.FTZ R241, R175, UR13, -R178 ;  /* 0x0000000daff17c23 */ /* 0x000fe200080108b2 */
[----:B------:R-:W-:Y:S01]  /*4bc0*/  IMAD.MOV.U32 R13, RZ, RZ, R20 ;  /* 0x000000ffff0d7224 */ /* 0x000fe200078e0014 */
[----:B------:R-:W-:Y:S01]  /*4bd0*/  LOP3.LUT R16, R240, UR8, R21, 0x96, !PT ;  /* 0x00000008f0107c12 */ /* 0x000fe2000f8e9615 */
[----:B------:R-:W-:Y:S01]  /*4be0*/  FFMA.FTZ R240, R67, UR13, -R176 ;  /* 0x0000000d43f07c23 */ /* 0x000fe200080108b0 */
[C---:B------:R-:W-:Y:S01]  /*4bf0*/  PRMT R8, R20.reuse, 0x7771, RZ ;  /* 0x0000777114087816 */ /* 0x040fe200000000ff */
[----:B---3--:R-:W-:Y:S01]  /*4c00*/  FADD.FTZ R52, R193, R52 ;  /* 0x00000034c1347221 */ /* 0x008fe20000010000 */
[----:B------:R-:W-:Y:S01]  /*4c10*/  LOP3.LUT R14, R13, 0xff, RZ, 0xc0, !PT ;  /* 0x000000ff0d0e7812 */ /* 0x000fe200078ec0ff */
[C---:B------:R-:W-:Y:S01]  /*4c20*/  HMMA.16816.F32.BF16 R68, R4.reuse, R24, R68 ;  /* 0x000000180444723c */ /* 0x040fe20000041844 */
[C---:B------:R-:W-:Y:S01]  /*4c30*/  PRMT R12, R20.reuse, 0x7773, RZ ;  /* 0x00007773140c7816 */ /* 0x040fe200000000ff */
[----:B------:R-:W1:Y:S01]  /*4c40*/  MUFU.EX2 R241, R241 ;  /* 0x000000f100f17308 */ /* 0x000e620000000800 */
[----:B------:R-:W-:Y:S01]  /*4c50*/  PRMT R9, R20, 0x7772, RZ ;  /* 0x0000777214097816 */ /* 0x000fe200000000ff */
[----:B------:R-:W-:Y:S01]  /*4c60*/  FADD.FTZ R54, R190, R54 ;  /* 0x00000036be367221 */ /* 0x000fe20000010000 */
[C---:B------:R-:W-:Y:S01]  /*4c70*/  LOP3.LUT R15, R16.reuse, 0xffff, RZ, 0xc0, !PT ;  /* 0x0000ffff100f7812 */ /* 0x040fe200078ec0ff */
[----:B------:R-:W-:Y:S01]  /*4c80*/  FADD.FTZ R52, R191, R52 ;  /* 0x00000034bf347221 */ /* 0x000fe20000010000 */
[----:B------:R-:W-:Y:S01]  /*4c90*/  PRMT R13, R16, 0x7632, R13 ;  /* 0x00007632100d7816 */ /* 0x000fe2000000000d */
[----:B------:R-:W-:Y:S01]  /*4ca0*/  HMMA.16816.F32.BF16 R148, R4, R30, R148 ;  /* 0x0000001e0494723c */ /* 0x000fe20000041894 */
[----:B------:R-:W-:Y:S01]  /*4cb0*/  SHF.R.U32.HI R15, RZ, 0x8, R15 ;  /* 0x00000008ff0f7819 */ /* 0x000fe2000001160f */
[----:B------:R-:W2:Y:S01]  /*4cc0*/  LDSM.16.MT88.4 R28, [R164+0x9800] ;  /* 0x00980000a41c783b */ /* 0x000ea20000004200 */
[----:B------:R-:W-:Y:S01]  /*4cd0*/  LOP3.LUT R13, R13, 0xff, RZ, 0xc0, !PT ;  /* 0x000000ff0d0d7812 */ /* 0x000fe200078ec0ff */
[----:B------:R-:W3:Y:S01]  /*4ce0*/  MUFU.EX2 R240, R240 ;  /* 0x000000f000f07308 */ /* 0x000ee20000000800 */
[----:B------:R-:W-:-:S02]  /*4cf0*/  PRMT R9, R9, 0x5410, R12 ;  /* 0x0000541009097816 */ /* 0x000fc4000000000c */
[----:B------:R-:W-:Y:S01]  /*4d00*/  PRMT R8, R14, 0x5410, R8 ;  /* 0x000054100e087816 */ /* 0x000fe20000000008 */
[C---:B------:R-:W-:Y:S01]  /*4d10*/  HMMA.16816.F32.BF16 R80, R4.reuse, R26, R80 ;  /* 0x0000001a0450723c */ /* 0x040fe20000041850 */
[----:B------:R-:W-:Y:S01]  /*4d20*/  LOP3.LUT R35, R16, 0xff, RZ, 0xc0, !PT ;  /* 0x000000ff10237812 */ /* 0x000fe200078ec0ff */
[----:B------:R-:W4:Y:S01]  /*4d30*/  LDSM.16.MT88.4 R24, [R174+0x800] ;  /* 0x00080000ae18783b */ /* 0x000f220000004200 */
[----:B------:R-:W-:Y:S02]  /*4d40*/  SHF.R.U32.HI R33, RZ, 0x18, R16 ;  /* 0x00000018ff217819 */ /* 0x000fe40000011610 */
[----:B------:R-:W-:Y:S02]  /*4d50*/  PRMT R35, R35, 0x5410, R15 ;  /* 0x0000541023237816 */ /* 0x000fe4000000000f */
[----:B------:R-:W-:Y:S01]  /*4d60*/  PRMT R33, R13, 0x5410, R33 ;  /* 0x000054100d217816 */ /* 0x000fe20000000021 */
[C---:B------:R-:W-:Y:S01]  /*4d70*/  HMMA.16816.F32.BF16 R96, R4.reuse, R22, R96 ;  /* 0x000000160460723c */ /* 0x040fe20000041860 */
[----:B------:R-:W5:Y:S04]  /*4d80*/  LDSM.16.MT88.4 R20, [R164+0xa800] ;  /* 0x00a80000a414783b */ /* 0x000f680000004200 */
[----:B------:R-:W-:Y:S03]  /*4d90*/  LDSM.16.MT88.4 R12, [R164+0xb800] ;  /* 0x00b80000a40c783b */ /* 0x000fe60000004200 */
[C---:B------:R-:W-:Y:S01]  /*4da0*/  HMMA.16816.F32.BF16 R144, R4.reuse, R18, R144 ;  /* 0x000000120490723c */ /* 0x040fe20000041890 */
[----:B------:R-:W1:Y:S07]  /*4db0*/  LDSM.16.MT88.4 R16, [R174+0x1800] ;  /* 0x00180000ae10783b */ /* 0x000e6e0000004200 */
[----:B------:R-:W-:Y:S01]  /*4dc0*/  HMMA.16816.F32.BF16 R128, R4, R10, R128 ;  /* 0x0000000a0480723c */ /* 0x000fe20000041880 */
[----:B------:R-:W-:-:S02]  /*4dd0*/  LOP3.LUT R4, R9, 0xff00ff, RZ, 0xc0, !PT ;  /* 0x00ff00ff09047812 */ /* 0x000fc400078ec0ff */
[--C-:B------:R-:W-:Y:S02]  /*4de0*/  HSET2.LE.AND R6, R8, R61.reuse, PT ;  /* 0x0000003d08067233 */ /* 0x100fe40003803000 */
[----:B------:R-:W3:Y:S01]  /*4df0*/  LDSM.16.MT88.4 R8, [R174+0x2800] ;  /* 0x00280000ae08783b */ /* 0x000ee20000004200 */
[----:B------:R-:W-:Y:S02]  /*4e00*/  HSET2.LE.AND R4, R4, R61, PT ;  /* 0x0000003d04047233 */ /* 0x000fe40003803000 */
[----:B------:R-:W-:Y:S02]  /*4e10*/  F2FP.BF16.F32.PACK_AB R7, R207, R205 ;  /* 0x000000cdcf07723e */ /* 0x000fe400000010ff */
[----:B------:R-:W-:Y:S02]  /*4e20*/  F2FP.BF16.F32.PACK_AB R5, R202, R201 ;  /* 0x000000c9ca05723e */ /* 0x000fe400000010ff */
[----:B------:R-:W-:Y:S02]  /*4e30*/  LOP3.LUT R7, R7, R4, RZ, 0xc0, !PT ;  /* 0x0000000407077212 */ /* 0x000fe400078ec0ff */
[----:B------:R-:W-:-:S02]  /*4e40*/  LOP3.LUT R6, R5, R6, RZ, 0xc0, !PT ;  /* 0x0000000605067212 */ /* 0x000fc400078ec0ff */
[----:B------:R-:W-:Y:S02]  /*4e50*/  HSET2.LE.AND R4, R35, R61, PT ;  /* 0x0000003d23047233 */ /* 0x000fe40003803000 */
[----:B------:R-:W-:-:S04]  /*4e60*/  F2FP.BF16.F32.PACK_AB R5, R200, R199 ;  /* 0x000000c7c805723e */ /* 0x000fc800000010ff */
[----:B------:R-:W-:Y:S02]  /*4e70*/  LOP3.LUT R4, R5, R4, RZ, 0xc0, !PT ;  /* 0x0000000405047212 */ /* 0x000fe400078ec0ff */
[----:B------:R-:W-:Y:S02]  /*4e80*/  HSET2.LE.AND R5, R33, R61, PT ;  /* 0x0000003d21057233 */ /* 0x000fe40003803000 */
[----:B------:R-:W-:-:S04]  /*4e90*/  F2FP.BF16.F32.PACK_AB R33, R210, R206 ;  /* 0x000000ced221723e */ /* 0x000fc800000010ff */
[----:B------:R-:W-:-:S07]  /*4ea0*/  LOP3.LUT R5, R33, R5, RZ, 0xc0, !PT ;  /* 0x0000000521057212 */ /* 0x000fce00078ec0ff */
[C---:B--2---:R-:W-:Y:S08]  /*4eb0*/  HMMA.16816.F32.BF16 R156, R4.reuse, R28, R156 ;  /* 0x0000001c049c723c */ /* 0x044ff0000004189c */
[C---:B----4-:R-:W-:Y:S08]  /*4ec0*/  HMMA.16816.F32.BF16 R72, R4.reuse, R24, R72 ;  /* 0x000000180448723c */ /* 0x050ff00000041848 */
[C---:B-----5:R-:W-:Y:S08]  /*4ed0*/  HMMA.16816.F32.BF16 R88, R4.reuse, R20, R88 ;  /* 0x000000140458723c */ /* 0x060ff00000041858 */
[C---:B-1----:R-:W-:Y:S08]  /*4ee0*/  HMMA.16816.F32.BF16 R104, R4.reuse, R16, R104 ;  /* 0x000000100468723c */ /* 0x042ff00000041868 */
[C---:B------:R-:W-:Y:S08]  /*4ef0*/  HMMA.16816.F32.BF16 R116, R4.reuse, R12, R116 ;  /* 0x0000000c0474723c */ /* 0x040ff00000041874 */
[C---:B---3--:R-:W-:Y:S08]  /*4f00*/  HMMA.16816.F32.BF16 R124, R4.reuse, R8, R124 ;  /* 0x00000008047c723c */ /* 0x048ff0000004187c */
[C---:B------:R-:W-:Y:S08]  /*4f10*/  HMMA.16816.F32.BF16 R152, R4.reuse, R30, R152 ;  /* 0x0000001e0498723c */ /* 0x040ff00000041898 */
[C---:B------:R-:W-:Y:S08]  /*4f20*/  HMMA.16816.F32.BF16 R76, R4.reuse, R26, R76 ;  /* 0x0000001a044c723c */ /* 0x040ff0000004184c */
[C---:B------:R-:W-:Y:S08]  /*4f30*/  HMMA.16816.F32.BF16 R92, R4.reuse, R22, R92 ;  /* 0x00000016045c723c */ /* 0x040ff0000004185c */
[C---:B------:R-:W-:Y:S08]  /*4f40*/  HMMA.16816.F32.BF16 R108, R4.reuse, R18, R108 ;  /* 0x00000012046c723c */ /* 0x040ff0000004186c */
[C---:B------:R-:W-:Y:S08]  /*4f50*/  HMMA.16816.F32.BF16 R140, R4.reuse, R14, R140 ;  /* 0x0000000e048c723c */ /* 0x040ff0000004188c */
[----:B------:R-:W-:Y:S01]  /*4f60*/  HMMA.16816.F32.BF16 R132, R4, R10, R132 ;  /* 0x0000000a0484723c */ /* 0x000fe20000041884 */
[----:B------:R-:W-:Y:S01]  /*4f70*/  LOP3.LUT R4, R232, UR12, R245, 0x96, !PT ;  /* 0x0000000ce8047c12 */ /* 0x000fe2000f8e96f5 */
[----:B------:R-:W-:-:S04]  /*4f80*/  UMOV UR12, 0xffffffff ;  /* 0xffffffff000c7882 */ /* 0x000fc80000000000 */
[----:B------:R-:W-:-:S05]  /*4f90*/  IMAD.WIDE.U32 R6, R4, -0x2daee0ad, RZ ;  /* 0xd2511f5304067825 */ /* 0x000fca00078e00ff */
[----:B------:R-:W-:Y:S02]  /*4fa0*/  LOP3.LUT R4, R238, UR18, R7, 0x96, !PT ;  /* 0x00000012ee047c12 */ /* 0x000fe4000f8e9607 */
[----:B------:R-:W-:-:S03]  /*4fb0*/  LOP3.LUT R244, R6, UR17, R247, 0x96, !PT ;  /* 0x0000001106f47c12 */ /* 0x000fc6000f8e96f7 */
[----:B------:R-:W-:-:S04]  /*4fc0*/  IMAD.WIDE.U32 R4, R4, -0x326172a9, RZ ;  /* 0xcd9e8d5704047825 */ /* 0x000fc800078e00ff */
[----:B------:R-:W-:Y:S01]  /*4fd0*/  IMAD.WIDE.U32 R244, R244, -0x326172a9, RZ ;  /* 0xcd9e8d57f4f47825 */ /* 0x000fe200078e00ff */
[----:B------:R-:W-:-:S04]  /*4fe0*/  LOP3.LUT R235, R234, UR11, R5, 0x96, !PT ;  /* 0x0000000beaeb7c12 */ /* 0x000fc8000f8e9605 */
[----:B------:R-:W-:Y:S01]  /*4ff0*/  LOP3.LUT R234, R4, UR10, R245, 0x96, !PT ;  /* 0x0000000a04ea7c12 */ /* 0x000fe2000f8e96f5 */
[----:B------:R-:W-:-:S04]  /*5000*/  IMAD.WIDE.U32 R4, R235, -0x2daee0ad, RZ ;  /* 0xd2511f53eb047825 */ /* 0x000fc800078e00ff */
[----:B------:R-:W-:Y:S01]  /*5010*/  IMAD.WIDE.U32 R234, R234, -0x2daee0ad, RZ ;  /* 0xd2511f53eaea7825 */ /* 0x000fe200078e00ff */
[----:B------:R-:W-:-:S04]  /*5020*/  LOP3.LUT R246, R246, UR16, R5, 0x96, !PT ;  /* 0x00000010f6f67c12 */ /* 0x000fc8000f8e9605 */
[----:B------:R-:W-:Y:S01]  /*5030*/  LOP3.LUT R4, R4, UR15, R235, 0x96, !PT ;  /* 0x0000000f04047c12 */ /* 0x000fe2000f8e96eb */
[----:B------:R-:W-:-:S04]  /*5040*/  IMAD.WIDE.U32 R246, R246, -0x326172a9, RZ ;  /* 0xcd9e8d57f6f67825 */ /* 0x000fc800078e00ff */
[----:B------:R-:W-:-:S03]  /*5050*/  IMAD.WIDE.U32 R248, R4, -0x326172a9, RZ ;  /* 0xcd9e8d5704f87825 */ /* 0x000fc600078e00ff */
[C---:B------:R-:W-:Y:S02]  /*5060*/  PRMT R4, R248.reuse, 0x7773, RZ ;  /* 0x00007773f8047816 */ /* 0x040fe400000000ff */
[----:B------:R-:W-:Y:S02]  /*5070*/  PRMT R6, R248, 0x7772, RZ ;  /* 0x00007772f8067816 */ /* 0x000fe400000000ff */
[----:B------:R-:W-:Y:S02]  /*5080*/  LOP3.LUT R5, R246, UR8, R249, 0x96, !PT ;  /* 0x00000008f6057c12 */ /* 0x000fe4000f8e96f9 */
[----:B------:R-:W-:Y:S01]  /*5090*/  PRMT R6, R6, 0x5410, R4 ;  /* 0x0000541006067816 */ /* 0x000fe20000000004 */
[----:B------:R-:W-:Y:S01]  /*50a0*/  IMAD.MOV.U32 R4, RZ, RZ, R248 ;  /* 0x000000ffff047224 */ /* 0x000fe200078e00f8 */
[----:B------:R-:W-:Y:S02]  /*50b0*/  PRMT R7, R248, 0x7771, RZ ;  /* 0x00007771f8077816 */ /* 0x000fe400000000ff */
[----:B------:R-:W-:-:S02]  /*50c0*/  PRMT R33, R5, 0x7632, R33 ;  /* 0x0000763205217816 */ /* 0x000fc40000000021 */
[----:B------:R-:W-:Y:S02]  /*50d0*/  LOP3.LUT R4, R4, 0xff, RZ, 0xc0, !PT ;  /* 0x000000ff04047812 */ /* 0x000fe400078ec0ff */
[C---:B------:R-:W-:Y:S02]  /*50e0*/  LOP3.LUT R35, R5.reuse, 0xff, RZ, 0xc0, !PT ;  /* 0x000000ff05237812 */ /* 0x040fe400078ec0ff */
[----:B------:R-:W-:Y:S02]  /*50f0*/  PRMT R7, R4, 0x5410, R7 ;  /* 0x0000541004077816 */ /* 0x000fe40000000007 */
[----:B------:R-:W-:Y:S02]  /*5100*/  LOP3.LUT R4, R5, 0xffff, RZ, 0xc0, !PT ;  /* 0x0000ffff05047812 */ /* 0x000fe400078ec0ff */
[----:B------:R-:W-:Y:S02]  /*5110*/  SHF.R.U32.HI R5, RZ, 0x18, R5 ;  /* 0x00000018ff057819 */ /* 0x000fe40000011605 */
[----:B------:R-:W-:-:S02]  /*5120*/  LOP3.LUT R33, R33, 0xff, RZ, 0xc0, !PT ;  /* 0x000000ff21217812 */ /* 0x000fc400078ec0ff */
[----:B------:R-:W-:Y:S02]  /*5130*/  SHF.R.U32.HI R4, RZ, 0x8, R4 ;  /* 0x00000008ff047819 */ /* 0x000fe40000011604 */
[----:B------:R-:W-:Y:S02]  /*5140*/  PRMT R5, R33, 0x5410, R5 ;  /* 0x0000541021057816 */ /* 0x000fe40000000005 */
[----:B------:R-:W-:Y:S02]  /*5150*/  LOP3.LUT R33, R6, 0xff00ff, RZ, 0xc0, !PT ;  /* 0x00ff00ff06217812 */ /* 0x000fe400078ec0ff */
[----:B------:R-:W-:Y:S02]  /*5160*/  HSET2.LE.AND R6, R7, R61, PT ;  /* 0x0000003d07067233 */ /* 0x000fe40003803000 */
[----:B------:R-:W-:Y:S02]  /*5170*/  F2FP.BF16.F32.PACK_AB R7, R203, R208 ;  /* 0x000000d0cb07723e */ /* 0x000fe400000010ff */
[----:B------:R-:W-:-:S02]  /*5180*/  PRMT R4, R35, 0x5410, R4 ;  /* 0x0000541023047816 */ /* 0x000fc40000000004 */
[----:B------:R-:W-:Y:S02]  /*5190*/  LOP3.LUT R6, R7, R6, RZ, 0xc0, !PT ;  /* 0x0000000607067212 */ /* 0x000fe400078ec0ff */
[--C-:B------:R-:W-:Y:S02]  /*51a0*/  HSET2.LE.AND R7, R33, R61.reuse, PT ;  /* 0x0000003d21077233 */ /* 0x100fe40003803000 */
[----:B------:R-:W-:Y:S02]  /*51b0*/  F2FP.BF16.F32.PACK_AB R33, R204, R209 ;  /* 0x000000d1cc21723e */ /* 0x000fe400000010ff */
[----:B------:R-:W-:Y:S02]  /*51c0*/  HSET2.LE.AND R4, R4, R61, PT ;  /* 0x0000003d04047233 */ /* 0x000fe40003803000 */
[----:B------:R-:W-:Y:S02]  /*51d0*/  LOP3.LUT R7, R33, R7, RZ, 0xc0, !PT ;  /* 0x0000000721077212 */ /* 0x000fe400078ec0ff */
[----:B------:R-:W-:-:S02]  /*51e0*/  F2FP.BF16.F32.PACK_AB R33, R221, R215 ;  /* 0x000000d7dd21723e */ /* 0x000fc400000010ff */
[----:B------:R-:W-:Y:S02]  /*51f0*/  HSET2.LE.AND R5, R5, R61, PT ;  /* 0x0000003d05057233 */ /* 0x000fe40003803000 */
[----:B------:R-:W-:Y:S02]  /*5200*/  LOP3.LUT R4, R33, R4, RZ, 0xc0, !PT ;  /* 0x0000000421047212 */ /* 0x000fe400078ec0ff */
[----:B------:R-:W-:Y:S02]  /*5210*/  F2FP.BF16.F32.PACK_AB R33, R211, R213 ;  /* 0x000000d5d321723e */ /* 0x000fe400000010ff */
[C---:B------:R-:W-:Y:S01]  /*5220*/  F2FP.BF16.F32.PACK_AB R35, R227.reuse, R191 ;  /* 0x000000bfe323723e */ /* 0x040fe200000010ff */
[----:B------:R-:W-:Y:S01]  /*5230*/  FADD.FTZ R227, R227, R52 ;  /* 0x00000034e3e37221 */ /* 0x000fe20000010000 */
[----:B------:R-:W-:Y:S01]  /*5240*/  LOP3.LUT R5, R33, R5, RZ, 0xc0, !PT ;  /* 0x0000000521057212 */ /* 0x000fe200078ec0ff */
[----:B------:R-:W-:-:S05]  /*5250*/  IMAD.WIDE.U32 R32, R32, -0x2daee0ad, RZ ;  /* 0xd2511f5320207825 */ /* 0x000fca00078e00ff */
[----:B------:R-:W-:Y:S01]  /*5260*/  LOP3.LUT R34, R34, UR14, R33, 0x96, !PT ;  /* 0x0000000e22227c12 */ /* 0x000fe2000f8e9621 */
[----:B------:R-:W-:Y:S01]  /*5270*/  HMMA.16816.F32.BF16 R100, R4, R16, R100 ;  /* 0x000000100464723c */ /* 0x000fe20000041864 */
[----:B------:R-:W-:Y:S02]  /*5280*/  PRMT R16, R32, 0x7772, RZ ;  /* 0x0000777220107816 */ /* 0x000fe400000000ff */
[----:B------:R-:W-:Y:S02]  /*5290*/  LOP3.LUT R17, R34, 0xff, RZ, 0xc0, !PT ;  /* 0x000000ff22117812 */ /* 0x000fe400078ec0ff */
[----:B------:R-:W-:-:S03]  /*52a0*/  F2FP.BF16.F32.PACK_AB R33, R193, R192 ;  /* 0x000000c0c121723e */ /* 0x000fc600000010ff */
[C---:B------:R-:W-:Y:S01]  /*52b0*/  HMMA.16816.F32.BF16 R112, R4.reuse, R12, R112 ;  /* 0x0000000c0470723c */ /* 0x040fe20000041870 */
[C---:B------:R-:W-:Y:S02]  /*52c0*/  PRMT R13, R32.reuse, 0x7773, RZ ;  /* 0x00007773200d7816 */ /* 0x040fe400000000ff */
[----:B------:R-:W-:Y:S02]  /*52d0*/  PRMT R12, R32, 0x7771, RZ ;  /* 0x00007771200c7816 */ /* 0x000fe400000000ff */
[----:B------:R-:W-:Y:S02]  /*52e0*/  PRMT R13, R16, 0x5410, R13 ;  /* 0x00005410100d7816 */ /* 0x000fe4000000000d */
[----:B------:R-:W-:Y:S01]  /*52f0*/  PRMT R16, R34, 0x7632, R16 ;  /* 0x0000763222107816 */ /* 0x000fe20000000010 */
[----:B------:R-:W-:Y:S01]  /*5300*/  HMMA.16816.F32.BF16 R144, R4, R18, R144 ;  /* 0x000000120490723c */ /* 0x000fe20000041890 */
[----:B------:R-:W-:Y:S01]  /*5310*/  IMAD.MOV.U32 R18, RZ, RZ, R32 ;  /* 0x000000ffff127224 */ /* 0x000fe200078e0020 */
[----:B------:R-:W-:-:S02]  /*5320*/  F2FP.BF16.F32.PACK_AB R32, R189, R212 ;  /* 0x000000d4bd20723e */ /* 0x000fc400000010ff */
[----:B------:R-:W-:Y:S02]  /*5330*/  LOP3.LUT R16, R16, 0xff, RZ, 0xc0, !PT ;  /* 0x000000ff10107812 */ /* 0x000fe400078ec0ff */
[----:B------:R-:W-:Y:S02]  /*5340*/  LOP3.LUT R18, R18, 0xff, RZ, 0xc0, !PT ;  /* 0x000000ff12127812 */ /* 0x000fe400078ec0ff */
[C---:B------:R-:W-:Y:S01]  /*5350*/  HMMA.16816.F32.BF16 R120, R4.reuse, R14, R120 ;  /* 0x0000000e0478723c */ /* 0x040fe20000041878 */
[----:B------:R-:W-:Y:S02]  /*5360*/  LOP3.LUT R14, R34, 0xffff, RZ, 0xc0, !PT ;  /* 0x0000ffff220e7812 */ /* 0x000fe400078ec0ff */
[----:B------:R-:W-:Y:S02]  /*5370*/  SHF.R.U32.HI R15, RZ, 0x18, R34 ;  /* 0x00000018ff0f7819 */ /* 0x000fe40000011622 */
[----:B------:R-:W-:Y:S02]  /*5380*/  SHF.R.U32.HI R14, RZ, 0x8, R14 ;  /* 0x00000008ff0e7819 */ /* 0x000fe4000001160e */
[----:B------:R-:W-:Y:S01]  /*5390*/  PRMT R34, R18, 0x5410, R12 ;  /* 0x0000541012227816 */ /* 0x000fe2000000000c */
[----:B------:R-:W-:Y:S01]  /*53a0*/  HMMA.16816.F32.BF16 R136, R4, R8, R136 ;  /* 0x000000080488723c */ /* 0x000fe20000041888 */
[----:B------:R-:W-:-:S02]  /*53b0*/  PRMT R12, R17, 0x5410, R14 ;  /* 0x00005410110c7816 */ /* 0x000fc4000000000e */
[----:B------:R-:W-:Y:S02]  /*53c0*/  LOP3.LUT R14, R13, 0xff00ff, RZ, 0xc0, !PT ;  /* 0x00ff00ff0d0e7812 */ /* 0x000fe400078ec0ff */
[----:B------:R-:W-:Y:S02]  /*53d0*/  PRMT R13, R16, 0x5410, R15 ;  /* 0x00005410100d7816 */ /* 0x000fe4000000000f */
[--C-:B------:R-:W-:Y:S01]  /*53e0*/  HSET2.LE.AND R34, R34, R61.reuse, PT ;  /* 0x0000003d22227233 */ /* 0x100fe20003803000 */
[----:B------:R-:W-:Y:S01]  /*53f0*/  HMMA.16816.F32.BF16 R160, R4, R28, R160 ;  /* 0x0000001c04a0723c */ /* 0x000fe200000418a0 */
[--C-:B------:R-:W-:Y:S01]  /*5400*/  HSET2.LE.AND R14, R14, R61.reuse, PT ;  /* 0x0000003d0e0e7233 */ /* 0x100fe20003803000 */
[----:B------:R-:W-:Y:S01]  /*5410*/  LDSM.16.MT88.4 R16, [R174+0x1c00] ;  /* 0x001c0000ae10783b */ /* 0x000fe20000004200 */
[--C-:B------:R-:W-:Y:S02]  /*5420*/  HSET2.LE.AND R12, R12, R61.reuse, PT ;  /* 0x0000003d0c0c7233 */ /* 0x100fe40003803000 */
[----:B------:R-:W-:-:S02]  /*5430*/  HSET2.LE.AND R13, R13, R61, PT ;  /* 0x0000003d0d0d7233 */ /* 0x000fc40003803000 */
[----:B------:R-:W-:Y:S01]  /*5440*/  F2FP.BF16.F32.PACK_AB R8, R228, R190 ;  /* 0x000000bee408723e */ /* 0x000fe200000010ff */
[C---:B------:R-:W-:Y:S01]  /*5450*/  HMMA.16816.F32.BF16 R148, R4.reuse, R30, R148 ;  /* 0x0000001e0494723c */ /* 0x040fe20000041894 */
[----:B------:R-:W-:Y:S01]  /*5460*/  LOP3.LUT R32, R32, R12, RZ, 0xc0, !PT ;  /* 0x0000000c20207212 */ /* 0x000fe200078ec0ff */
[----:B------:R-:W1:Y:S01]  /*5470*/  LDSM.16.MT88.4 R28, [R164+0x9c00] ;  /* 0x009c0000a41c783b */ /* 0x000e620000004200 */
[----:B------:R-:W-:Y:S01]  /*5480*/  LOP3.LUT R33, R33, R13, RZ, 0xc0, !PT ;  /* 0x0000000d21217212 */ /* 0x000fe200078ec0ff */
[----:B------:R-:W-:Y:S01]  /*5490*/  FADD.FTZ R228, R228, R54 ;  /* 0x00000036e4e47221 */ /* 0x000fe20000010000 */
[----:B------:R-:W-:Y:S02]  /*54a0*/  LOP3.LUT R34, R8, R34, RZ, 0xc0, !PT ;  /* 0x0000002208227212 */ /* 0x000fe400078ec0ff */
[----:B------:R-:W-:Y:S01]  /*54b0*/  LOP3.LUT R35, R35, R14, RZ, 0xc0, !PT ;  /* 0x0000000e23237212 */ /* 0x000fe200078ec0ff */
[C---:B------:R-:W-:Y:S01]  /*54c0*/  HMMA.16816.F32.BF16 R68, R4.reuse, R24, R68 ;  /* 0x000000180444723c */ /* 0x040fe20000041844 */
[----:B------:R-:W-:Y:S07]  /*54d0*/  LDSM.16.MT88.4 R12, [R164+0xbc00] ;  /* 0x00bc0000a40c783b */ /* 0x000fee0000004200 */
[C---:B------:R-:W-:Y:S01]  /*54e0*/  HMMA.16816.F32.BF16 R80, R4.reuse, R26, R80 ;  /* 0x0000001a0450723c */ /* 0x040fe20000041850 */
[----:B------:R-:W2:Y:S07]  /*54f0*/  LDSM.16.MT88.4 R24, [R174+0xc00] ;  /* 0x000c0000ae18783b */ /* 0x000eae0000004200 */
[C---:B------:R-:W-:Y:S08]  /*5500*/  HMMA.16816.F32.BF16 R84, R4.reuse, R20, R84 ;  /* 0x000000140454723c */ /* 0x040ff00000041854 */
[C---:B------:R-:W-:Y:S01]  /*5510*/  HMMA.16816.F32.BF16 R96, R4.reuse, R22, R96 ;  /* 0x000000160460723c */ /* 0x040fe20000041860 */
[----:B------:R-:W3:Y:S07]  /*5520*/  LDSM.16.MT88.4 R20, [R164+0xac00] ;  /* 0x00ac0000a414783b */ /* 0x000eee0000004200 */
[----:B------:R-:W-:Y:S01]  /*5530*/  HMMA.16816.F32.BF16 R128, R4, R10, R128 ;  /* 0x0000000a0480723c */ /* 0x000fe20000041880 */
[----:B------:R-:W-:Y:S01]  /*5540*/  LOP3.LUT R4, R244, UR9, R247, 0x96, !PT ;  /* 0x00000009f4047c12 */ /* 0x000fe2000f8e96f7 */
[----:B------:R4:W5:Y:S04]  /*5550*/  LDSM.16.MT88.4 R8, [R174+0x2c00] ;  /* 0x002c0000ae08783b */ /* 0x0009680000004200 */
[----:B------:R-:W-:-:S02]  /*5560*/  IMAD.WIDE.U32 R4, R4, -0x2daee0ad, RZ ;  /* 0xd2511f5304047825 */ /* 0x000fc400078e00ff */
[C---:B-1----:R-:W-:Y:S02]  /*5570*/  HMMA.16816.F32.BF16 R156, R32.reuse, R28, R156 ;  /* 0x0000001c209c723c */ /* 0x042fe4000004189c */
[----:B------:R-:W-:Y:S01]  /*5580*/  IMAD.MOV.U32 R7, RZ, RZ, R4 ;  /* 0x000000ffff077224 */ /* 0x000fe200078e0004 */
[----:B------:R-:W-:Y:S02]  /*5590*/  LOP3.LUT R234, R234, UR14, R5, 0x96, !PT ;  /* 0x0000000eeaea7c12 */ /* 0x000fe4000f8e9605 */
[C---:B------:R-:W-:Y:S02]  /*55a0*/  PRMT R5, R4.reuse, 0x7773, RZ ;  /* 0x0000777304057816 */ /* 0x040fe400000000ff */
[----:B------:R-:W-:Y:S01]  /*55b0*/  PRMT R6, R4, 0x7772, RZ ;  /* 0x0000777204067816 */ /* 0x000fe200000000ff */
[----:B------:R-:W-:Y:S01]  /*55c0*/  HMMA.16816.F32.BF16 R152, R32, R30, R152 ;  /* 0x0000001e2098723c */ /* 0x000fe20000041898 */
[----:B------:R-:W-:Y:S02]  /*55d0*/  PRMT R175, R234, 0x7632, R175 ;  /* 0x00007632eaaf7816 */ /* 0x000fe400000000af */
[----:B------:R-:W-:-:S02]  /*55e0*/  PRMT R6, R6, 0x5410, R5 ;  /* 0x0000541006067816 */ /* 0x000fc40000000005 */
[----:B------:R-:W-:Y:S02]  /*55f0*/  LOP3.LUT R5, R7, 0xff, RZ, 0xc0, !PT ;  /* 0x000000ff07057812 */ /* 0x000fe400078ec0ff */
[----:B------:R-:W-:Y:S01]  /*5600*/  LOP3.LUT R7, R234, 0xffff, RZ, 0xc0, !PT ;  /* 0x0000ffffea077812 */ /* 0x000fe200078ec0ff */
[C---:B--2---:R-:W-:Y:S01]  /*5610*/  HMMA.16816.F32.BF16 R72, R32.reuse, R24, R72 ;  /* 0x000000182048723c */ /* 0x044fe20000041848 */
[----:B------:R-:W-:Y:S02]  /*5620*/  PRMT R4, R4, 0x7771, RZ ;  /* 0x0000777104047816 */ /* 0x000fe400000000ff */
[----:B------:R-:W-:Y:S02]  /*5630*/  LOP3.LUT R67, R234, 0xff, RZ, 0xc0, !PT ;  /* 0x000000ffea437812 */ /* 0x000fe400078ec0ff */
[----:B----4-:R-:W-:Y:S02]  /*5640*/  SHF.R.U32.HI R174, RZ, 0x8, R7 ;  /* 0x00000008ffae7819 */ /* 0x010fe40000011607 */
[----:B------:R-:W-:Y:S01]  /*5650*/  SHF.R.U32.HI R234, RZ, 0x18, R234 ;  /* 0x00000018ffea7819 */ /* 0x000fe200000116ea */
[----:B------:R-:W-:Y:S01]  /*5660*/  HMMA.16816.F32.BF16 R76, R32, R26, R76 ;  /* 0x0000001a204c723c */ /* 0x000fe2000004184c */
[----:B------:R-:W-:-:S02]  /*5670*/  LOP3.LUT R7, R175, 0xff, RZ, 0xc0, !PT ;  /* 0x000000ffaf077812 */ /* 0x000fc400078ec0ff */
[----:B------:R-:W-:Y:S02]  /*5680*/  PRMT R4, R5, 0x5410, R4 ;  /* 0x0000541005047816 */ /* 0x000fe40000000004 */
[----:B------:R-:W-:Y:S02]  /*5690*/  LOP3.LUT R6, R6, 0xff00ff, RZ, 0xc0, !PT ;  /* 0x00ff00ff06067812 */ /* 0x000fe400078ec0ff */
[----:B------:R-:W-:Y:S01]  /*56a0*/  PRMT R174, R67, 0x5410, R174 ;  /* 0x0000541043ae7816 */ /* 0x000fe200000000ae */
[----:B---3--:R-:W-:Y:S01]  /*56b0*/  HMMA.16816.F32.BF16 R88, R32, R20, R88 ;  /* 0x000000142058723c */ /* 0x008fe20000041858 */
[----:B------:R-:W-:Y:S02]  /*56c0*/  PRMT R5, R7, 0x5410, R234 ;  /* 0x0000541007057816 */ /* 0x000fe400000000ea */
[--C-:B------:R-:W-:Y:S02]  /*56d0*/  HSET2.LE.AND R67, R4, R61.reuse, PT ;  /* 0x0000003d04437233 */ /* 0x100fe40003803000 */
[----:B------:R-:W-:-:S02]  /*56e0*/  HSET2.LE.AND R7, R6, R61, PT ;  /* 0x0000003d06077233 */ /* 0x000fc40003803000 */
[--C-:B------:R-:W-:Y:S01]  /*56f0*/  HSET2.LE.AND R4, R174, R61.reuse, PT ;  /* 0x0000003dae047233 */ /* 0x100fe20003803000 */
[C---:B------:R-:W-:Y:S01]  /*5700*/  HMMA.16816.F32.BF16 R92, R32.reuse, R22, R92 ;  /* 0x00000016205c723c */ /* 0x040fe2000004185c */
[----:B------:R-:W-:Y:S02]  /*5710*/  HSET2.LE.AND R5, R5, R61, PT ;  /* 0x0000003d05057233 */ /* 0x000fe40003803000 */
[C---:B------:R-:W-:Y:S01]  /*5720*/  F2FP.BF16.F32.PACK_AB R6, R241.reuse, R177 ;  /* 0x000000b1f106723e */ /* 0x040fe200000010ff */
[----:B------:R-:W-:Y:S01]  /*5730*/  FADD.FTZ R241, R241, R57 ;  /* 0x00000039f1f17221 */ /* 0x000fe20000010000 */
[C---:B------:R-:W-:Y:S01]  /*5740*/  F2FP.BF16.F32.PACK_AB R175, R240.reuse, R172 ;  /* 0x000000acf0af723e */ /* 0x040fe200000010ff */
[----:B------:R-:W-:Y:S01]  /*5750*/  FADD.FTZ R240, R240, R63 ;  /* 0x0000003ff0f07221 */ /* 0x000fe20000010000 */
[----:B------:R-:W-:Y:S01]  /*5760*/  F2FP.BF16.F32.PACK_AB R174, R179, R188 ;  /* 0x000000bcb3ae723e */ /* 0x000fe200000010ff */
[----:B------:R-:W-:Y:S01]  /*5770*/  HMMA.16816.F32.BF16 R104, R32, R16, R104 ;  /* 0x000000102068723c */ /* 0x000fe20000041868 */
[----:B------:R-:W-:-:S02]  /*5780*/  F2FP.BF16.F32.PACK_AB R61, R66, R173 ;  /* 0x000000ad423d723e */ /* 0x000fc400000010ff */
[----:B------:R-:W-:Y:S02]  /*5790*/  LOP3.LUT R6, R6, R67, RZ, 0xc0, !PT ;  /* 0x0000004306067212 */ /* 0x000fe400078ec0ff */
[----:B------:R-:W-:Y:S02]  /*57a0*/  LOP3.LUT R7, R175, R7, RZ, 0xc0, !PT ;  /* 0x00000007af077212 */ /* 0x000fe400078ec0ff */
[----:B------:R-:W-:Y:S01]  /*57b0*/  LOP3.LUT R4, R174, R4, RZ, 0xc0, !PT ;  /* 0x00000004ae047212 */ /* 0x000fe200078ec0ff */
[----:B------:R-:W-:Y:S01]  /*57c0*/  HMMA.16816.F32.BF16 R108, R32, R18, R108 ;  /* 0x00000012206c723c */ /* 0x000fe2000004186c */
[----:B------:R-:W-:-:S07]  /*57d0*/  LOP3.LUT R5, R61, R5, RZ, 0xc0, !PT ;  /* 0x000000053d057212 */ /* 0x000fce00078ec0ff */
[C---:B------:R-:W-:Y:S08]  /*57e0*/  HMMA.16816.F32.BF16 R116, R32.reuse, R12, R116 ;  /* 0x0000000c2074723c */ /* 0x040ff00000041874 */
        /* <DEDUP_REMOVED lines=18> */
[----:B------:R-:W-:Y:S01]  /*5910*/  IMAD.U32 R7, RZ, RZ, UR24 ;  /* 0x00000018ff077e24 */ /* 0x000fe2000f8e00ff */
[----:B------:R-:W-:-:S04]  /*5920*/  DEPBAR.LE SB0, 0x0 ;  /* 0x000080000000791a */ /* 0x000fc80000000000 */
[----:B------:R-:W-:Y:S01]  /*5930*/  VIADD R7, R7, 0xfffffffe ;  /* 0xfffffffe07077836 */ /* 0x000fe20000000000 */
[----:B------:R-:W-:Y:S01]  /*5940*/  UMOV UR4, 0x400 ;  /* 0x0000040000047882 */ /* 0x000fe20000000000 */
[----:B------:R-:W2:Y:S01]  /*5950*/  S2UR UR5, SR_CgaCtaId ;  /* 0x00000000000579c3 */ /* 0x000ea20000008800 */
[----:B------:R-:W-:Y:S01]  /*5960*/  IMAD.SHL.U32 R6, R169, 0x8, RZ ;  /* 0x00000008a9067824 */ /* 0x000fe200078e00ff */
[----:B------:R-:W-:Y:S02]  /*5970*/  LOP3.LUT R2, R39, 0x120, RZ, 0xc0, !PT ;  /* 0x0000012027027812 */ /* 0x000fe400078ec0ff */
[----:B------:R-:W-:-:S04]  /*5980*/  SHF.R.U32.HI R171, RZ, 0x1, R169 ;  /* 0x00000001ffab7819 */ /* 0x000fc800000116a9 */
[----:B------:R-:W-:Y:S01]  /*5990*/  LOP3.LUT R9, R171, 0x8, RZ, 0xc0, !PT ;  /* 0x00000008ab097812 */ /* 0x000fe200078ec0ff */
[----:B-1----:R-:W-:-:S04]  /*59a0*/  IMAD.WIDE.U32 R12, R7, R4, RZ ;  /* 0x00000004070c7225 */ /* 0x002fc800078e00ff */
[----:B------:R-:W-:Y:S01]  /*59b0*/  IMAD R7, R7, R5, R13 ;  /* 0x0000000507077224 */ /* 0x000fe200078e020d */
[----:B------:R-:W-:Y:S01]  /*59c0*/  BAR.SYNC.DEFER_BLOCKING 0x0 ;  /* 0x0000000000007b1d */ /* 0x000fe20000010000 */
[C---:B------:R-:W-:Y:S01]  /*59d0*/  IMAD.SHL.U32 R8, R12.reuse, 0x40, RZ ;  /* 0x000000400c087824 */ /* 0x040fe200078e00ff */
[C---:B------:R-:W-:Y:S01]  /*59e0*/  LEA R16, P1, R12.reuse, R224, 0x7 ;  /* 0x000000e00c107211 */ /* 0x040fe200078238ff */
[----:B--2---:R-:W-:Y:S01]  /*59f0*/  ULEA UR5, UR5, UR4, 0x18 ;  /* 0x0000000405057291 */ /* 0x004fe2000f8ec0ff */
[--C-:B------:R-:W-:Y:S02]  /*5a00*/  SHF.L.U64.HI R0, R12, 0x6, R7.reuse ;  /* 0x000000060c007819 */ /* 0x100fe40000010207 */
[----:B------:R-:W-:Y:S02]  /*5a10*/  LEA R8, P0, R4, R8, 0x5 ;  /* 0x0000000804087211 */ /* 0x000fe400078028ff */
[----:B------:R-:W-:Y:S02]  /*5a20*/  LEA.HI.X R17, R12, R223, R7, 0x7, P1 ;  /* 0x000000df0c117211 */ /* 0x000fe400008f3c07 */
[----:B------:R-:W-:-:S02]  /*5a30*/  LEA.HI.X R4, R4, R0, R5, 0x5, P0 ;  /* 0x0000000004047211 */ /* 0x000fc400000f2c05 */
[----:B------:R-:W-:Y:S02]  /*5a40*/  LOP3.LUT R5, R6, 0xd8, RZ, 0xc0, !PT ;  /* 0x000000d806057812 */ /* 0x000fe400078ec0ff */
[----:B------:R-:W-:Y:S02]  /*5a50*/  LOP3.LUT R0, R38, 0x3e00, RZ, 0xc0, !PT ;  /* 0x00003e0026007812 */ /* 0x000fe400078ec0ff */
[----:B------:R-:W-:Y:S02]  /*5a60*/  LOP3.LUT R5, R5, 0x18, R169, 0x78, !PT ;  /* 0x0000001805057812 */ /* 0x000fe400078e78a9 */
[----:B------:R-:W-:Y:S02]  /*5a70*/  LOP3.LUT R10, R2, R0, RZ, 0xfc, !PT ;  /* 0x00000000020a7212 */ /* 0x000fe400078efcff */
[----:B------:R-:W-:Y:S02]  /*5a80*/  LOP3.LUT R5, R5, 0x1f20, R6, 0xf8, !PT ;  /* 0x00001f2005057812 */ /* 0x000fe400078ef806 */
[----:B------:R-:W-:-:S02]  /*5a90*/  LEA R14, P0, R8, R224, 0x1 ;  /* 0x000000e0080e7211 */ /* 0x000fc400078008ff */
[----:B------:R-:W-:Y:S02]  /*5aa0*/  LEA R221, R5, UR5, 0x1 ;  /* 0x0000000505dd7c11 */ /* 0x000fe4000f8e08ff */
[----:B------:R-:W-:Y:S02]  /*5ab0*/  LOP3.LUT R9, R10, R3, R9, 0xf6, !PT ;  /* 0x000000030a097212 */ /* 0x000fe400078ef609 */
[----:B------:R-:W-:Y:S01]  /*5ac0*/  LEA.HI.X R15, R8, R223, R4, 0x1, P0 ;  /* 0x000000df080f7211 */ /* 0x000fe200000f0c04 */
[----:B------:R-:W-:Y:S01]  /*5ad0*/  @!PT LDS RZ, [RZ] ;  /* 0x00000000fffff984 */ /* 0x000fe20000000800 */
[----:B------:R-:W-:Y:S01]  /*5ae0*/  @!PT LDS RZ, [RZ] ;  /* 0x00000000fffff984 */ /* 0x000fe20000000800 */
[----:B------:R-:W-:Y:S01]  /*5af0*/  @!PT LDS RZ, [RZ] ;  /* 0x00000000fffff984 */ /* 0x000fe20000000800 */
[----:B------:R-:W-:Y:S01]  /*5b00*/  LDGSTS.E.BYPASS.LTC128B.128 [R221+0x9000], desc[UR28][R16.64] ;  /* 0x0900000010dd7fae */ /* 0x000fe2000b981a1c */
[----:B------:R-:W-:Y:S02]  /*5b10*/  LEA R219, R37, UR5, 0x1 ;  /* 0x0000000525db7c11 */ /* 0x000fe4000f8e08ff */
[----:B------:R-:W-:Y:S01]  /*5b20*/  LEA R234, R9, UR5, 0x1 ;  /* 0x0000000509ea7c11 */ /* 0x000fe2000f8e08ff */
[----:B------:R-:W-:Y:S02]  /*5b30*/  LDGSTS.E.BYPASS.LTC128B.128 [R221+0xa000], desc[UR28][R16.64+0x40] ;  /* 0x0a00004010dd7fae */ /* 0x000fe4000b981a1c */
[----:B------:R-:W-:-:S02]  /*5b40*/  IMAD.IADD R217, R36, 0x1, R219 ;  /* 0x0000000124d97824 */ /* 0x000fc400078e02db */
[----:B------:R1:W-:Y:S01]  /*5b50*/  LDGSTS.E.BYPASS.LTC128B.128 [R221+0xb000], desc[UR28][R16.64+0x80] ;  /* 0x0b00008010dd7fae */ /* 0x0003e2000b981a1c */
[----:B------:R-:W-:-:S03]  /*5b60*/  IMAD.IADD R218, R36, 0x1, R234 ;  /* 0x0000000124da7824 */ /* 0x000fc600078e02ea */
        /* <DEDUP_REMOVED lines=13> */
[----:B------:R-:W2:Y:S04]  /*5c40*/  LDSM.16.M88.4 R48, [R217+0x6c00] ;  /* 0x006c0000d930783b */ /* 0x000ea80000000200 */
[----:B------:R-:W2:Y:S01]  /*5c50*/  LDSM.16.M88.4 R36, [R218] ;  /* 0x00000000da24783b */ /* 0x000ea20000000200 */
[-C--:B---3--:R-:W-:Y:S03]  /*5c60*/  HMMA.16816.F32.BF16 R192, R60, R188.reuse, RZ ;  /* 0x000000bc3cc0723c */ /* 0x088fe600000418ff */
[----:B------:R-:W-:Y:S04]  /*5c70*/  LDSM.16.M88.4 R44, [R234+0x3000] ;  /* 0x00300000ea2c783b */ /* 0x000fe80000000200 */
[----:B------:R-:W3:Y:S01]  /*5c80*/  LDSM.16.M88.4 R208, [R219+0x7000] ;  /* 0x00700000dbd0783b */ /* 0x000ee20000000200 */
[C---:B----4-:R-:W-:Y:S03]  /*5c90*/  HMMA.16816.F32.BF16 R32, R4.reuse, R188, RZ ;  /* 0x000000bc0420723c */ /* 0x050fe600000418ff */
[----:B------:R-:W4:Y:S04]  /*5ca0*/  LDSM.16.M88.4 R204, [R219+0x7400] ;  /* 0x00740000dbcc783b */ /* 0x000f280000000200 */
[----:B------:R-:W4:Y:S01]  /*5cb0*/  LDSM.16.M88.4 R200, [R219+0x7800] ;  /* 0x00780000dbc8783b */ /* 0x000f220000000200 */
[C---:B------:R-:W-:Y:S03]  /*5cc0*/  HMMA.16816.F32.BF16 R28, R4.reuse, R190, RZ ;  /* 0x000000be041c723c */ /* 0x040fe600000418ff */
[----:B------:R-:W0:Y:S05]  /*5cd0*/  LDGDEPBAR ;  /* 0x00000000000079af */ /* 0x000e2a0000000000 */
[C---:B-----5:R-:W-:Y:S08]  /*5ce0*/  HMMA.16816.F32.BF16 R24, R4.reuse, R180, RZ ;  /* 0x000000b40418723c */ /* 0x060ff000000418ff */
[C---:B-1----:R-:W-:Y:S08]  /*5cf0*/  HMMA.16816.F32.BF16 R16, R4.reuse, R172, RZ ;  /* 0x000000ac0410723c */ /* 0x042ff000000418ff */
[C---:B------:R-:W-:Y:S08]  /*5d00*/  HMMA.16816.F32.BF16 R20, R4.reuse, R182, RZ ;  /* 0x000000b60414723c */ /* 0x040ff000000418ff */
[----:B--2---:R-:W-:Y:S08]  /*5d10*/  HMMA.16816.F32.BF16 R12, R4, R174, RZ ;  /* 0x000000ae040c723c */ /* 0x004ff000000418ff */
        /* <DEDUP_REMOVED lines=24> */
[----:B------:R-:W-:Y:S07]  /*5ea0*/  LDSM.16.M88.4 R196, [R218+0x3000] ;  /* 0x00300000dac4783b */ /* 0x000fee0000000200 */
[C---:B------:R-:W-:Y:S01]  /*5eb0*/  HMMA.16816.F32.BF16 R180, R36.reuse, R58, R180 ;  /* 0x0000003a24b4723c */ /* 0x040fe200000418b4 */
[----:B------:R-:W-:Y:S07]  /*5ec0*/  LDSM.16.M88.4 R56, [R217+0x7000] ;  /* 0x00700000d938783b */ /* 0x000fee0000000200 */
[C---:B------:R-:W-:Y:S01]  /*5ed0*/  HMMA.16816.F32.BF16 R172, R36.reuse, R54, R172 ;  /* 0x0000003624ac723c */ /* 0x040fe200000418ac */
[----:B------:R-:W-:Y:S07]  /*5ee0*/  LDSM.16.M88.4 R52, [R217+0x7400] ;  /* 0x00740000d934783b */ /* 0x000fee0000000200 */
[----:B------:R-:W-:Y:S01]  /*5ef0*/  HMMA.16816.F32.BF16 R60, R36, R50, R60 ;  /* 0x00000032243c723c */ /* 0x000fe2000004183c */
[----:B------:R-:W2:Y:S04]  /*5f00*/  LDSM.16.M88.4 R36, [R234+0x2000] ;  /* 0x00200000ea24783b */ /* 0x000ea80000000200 */
[----:B------:R-:W-:Y:S03]  /*5f10*/  LDSM.16.M88.4 R48, [R217+0x7800] ;  /* 0x00780000d930783b */ /* 0x000fe60000000200 */
[C---:B---3--:R-:W-:Y:S08]  /*5f20*/  HMMA.16816.F32.BF16 R32, R44.reuse, R208, R32 ;  /* 0x000000d02c20723c */ /* 0x048ff00000041820 */
[C---:B----4-:R-:W-:Y:S08]  /*5f30*/  HMMA.16816.F32.BF16 R24, R44.reuse, R204, R24 ;  /* 0x000000cc2c18723c */ /* 0x050ff00000041818 */
        /* <DEDUP_REMOVED lines=18> */
[----:B------:R-:W3:Y:S04]  /*6060*/  LDSM.16.M88.4 R36, [R234+0x5000] ;  /* 0x00500000ea24783b */ /* 0x000ee80000000200 */
[----:B------:R-:W4:Y:S03]  /*6070*/  LDSM.16.M88.4 R200, [R219+0x8800] ;  /* 0x00880000dbc8783b */ /* 0x000f260000000200 */
[C---:B------:R-:W-:Y:S08]  /*6080*/  HMMA.16816.F32.BF16 R32, R196.reuse, R56, R32 ;  /* 0x00000038c420723c */ /* 0x040ff00000041820 */
[C---:B------:R-:W-:Y:S08]  /*6090*/  HMMA.16816.F32.BF16 R28, R196.reuse, R58, R28 ;  /* 0x0000003ac41c723c */ /* 0x040ff0000004181c */
[C---:B------:R-:W-:Y:S08]  /*60a0*/  HMMA.16816.F32.BF16 R24, R196.reuse, R52, R24 ;  /* 0x00000034c418723c */ /* 0x040ff00000041818 */
[C---:B------:R-:W-:Y:S08]  /*60b0*/  HMMA.16816.F32.BF16 R20, R196.reuse, R54, R20 ;  /* 0x00000036c414723c */ /* 0x040ff00000041814 */
[C---:B-1----:R-:W-:Y:S08]  /*60c0*/  HMMA.16816.F32.BF16 R8, R196.reuse, R44, R8 ;  /* 0x0000002cc408723c */ /* 0x042ff00000041808 */
        /* <DEDUP_REMOVED lines=19> */
[C---:B------:R-:W-:Y:S08]  /*6200*/  HMMA.16816.F32.BF16 R24, R36.reuse, R204, R24 ;  /* 0x000000cc2418723c */ /* 0x040ff00000041818 */
[C---:B------:R-:W-:Y:S08]  /*6210*/  HMMA.16816.F32.BF16 R20, R36.reuse, R206, R20 ;  /* 0x000000ce2414723c */ /* 0x040ff00000041814 */
[C---:B----4-:R-:W-:Y:S08]  /*6220*/  HMMA.16816.F32.BF16 R16, R36.reuse, R200, R16 ;  /* 0x000000c82410723c */ /* 0x050ff00000041810 */
[C---:B------:R-:W-:Y:S08]  /*6230*/  HMMA.16816.F32.BF16 R12, R36.reuse, R202, R12 ;  /* 0x000000ca240c723c */ /* 0x040ff0000004180c */
[C---:B-1----:R-:W-:Y:S08]  /*6240*/  HMMA.16816.F32.BF16 R8, R36.reuse, R196, R8 ;  /* 0x000000c42408723c */ /* 0x042ff00000041808 */
[----:B------:R-:W-:Y:S01]  /*6250*/  HMMA.16816.F32.BF16 R4, R36, R198, R4 ;  /* 0x000000c62404723c */ /* 0x000fe20000041804 */
[----:B------:R-:W1:Y:S01]  /*6260*/  LDSM.16.M88.4 R36, [R217+0x8c00] ;  /* 0x008c0000d924783b */ /* 0x000e620000000200 */
[----:B------:R-:W-:-:S06]  /*6270*/  DEPBAR.LE SB0, 0x0 ;  /* 0x000080000000791a */ /* 0x000fcc0000000000 */
[C---:B------:R-:W-:Y:S08]  /*6280*/  HMMA.16816.F32.BF16 R176, R212.reuse, R200, R176 ;  /* 0x000000c8d4b0723c */ /* 0x040ff000000418b0 */
[C---:B------:R-:W-:Y:S08]  /*6290*/  HMMA.16816.F32.BF16 R172, R212.reuse, R202, R172 ;  /* 0x000000cad4ac723c */ /* 0x040ff000000418ac */
[----:B------:R-:W-:Y:S08]  /*62a0*/  HMMA.16816.F32.BF16 R64, R212, R196, R64 ;  /* 0x000000c4d440723c */ /* 0x000ff00000041840 */
[-C--:B--2---:R-:W-:Y:S08]  /*62b0*/  HMMA.16816.F32.BF16 R16, R52, R40.reuse, R16 ;  /* 0x000000283410723c */ /* 0x084ff00000041810 */
[----:B------:R-:W-:Y:S01]  /*62c0*/  HMMA.16816.F32.BF16 R176, R56, R40, R176 ;  /* 0x0000002838b0723c */ /* 0x000fe200000418b0 */
[----:B------:R-:W-:-:S02]  /*62d0*/  IMAD.SHL.U32 R40, R169, 0x2, RZ ;  /* 0x00000002a9287824 */ /* 0x000fc400078e00ff */
[----:B------:R-:W-:-:S03]  /*62e0*/  IMAD.U32 R41, RZ, RZ, UR24 ;  /* 0x00000018ff297e24 */ /* 0x000fc6000f8e00ff */
[----:B------:R-:W-:Y:S02]  /*62f0*/  LOP3.LUT R40, R40, 0x6, RZ, 0xc0, !PT ;  /* 0x0000000628287812 */ /* 0x000fe400078ec0ff */
[----:B------:R-:W-:Y:S01]  /*6300*/  HMMA.16816.F32.BF16 R192, R212, R208, R192 ;  /* 0x000000d0d4c0723c */ /* 0x000fe200000418c0 */
[----:B------:R-:W-:-:S07]  /*6310*/  ISETP.GE.U32.AND P0, PT, R41, 0x3, PT ;  /* 0x000000032900780c */ /* 0x000fce0003f06070 */
[C---:B------:R-:W-:Y:S08]  /*6320*/  HMMA.16816.F32.BF16 R32, R52.reuse, R48, R32 ;  /* 0x000000303420723c */ /* 0x040ff00000041820 */
[-C--:B------:R-:W-:Y:S08]  /*6330*/  HMMA.16816.F32.BF16 R12, R52, R42.reuse, R12 ;  /* 0x0000002a340c723c */ /* 0x080ff0000004180c */
[----:B------:R-:W-:Y:S01]  /*6340*/  HMMA.16816.F32.BF16 R172, R56, R42, R172 ;  /* 0x0000002a38ac723c */ /* 0x000fe200000418ac */
[----:B------:R-:W-:-:S04]  /*6350*/  IMAD.U32 R42, RZ, RZ, UR24 ;  /* 0x00000018ff2a7e24 */ /* 0x000fc8000f8e00ff */
[----:B------:R-:W-:-:S03]  /*6360*/  IMAD R40, R42, 0x40, R40 ;  /* 0x000000402a287824 */ /* 0x000fc600078e0228 */
[----:B------:R-:W-:Y:S01]  /*6370*/  HMMA.16816.F32.BF16 R28, R52, R50, R28 ;  /* 0x00000032341c723c */ /* 0x000fe2000004181c */
[C---:B------:R-:W-:Y:S02]  /*6380*/  VIADD R245, R40.reuse, 0xffffffb0 ;  /* 0xffffffb028f57836 */ /* 0x040fe40000000000 */
[----:B------:R-:W-:-:S05]  /*6390*/  VIADD R235, R40, 0xffffffb1 ;  /* 0xffffffb128eb7836 */ /* 0x000fca0000000000 */
[-C--:B-1----:R-:W-:Y:S08]  /*63a0*/  HMMA.16816.F32.BF16 R8, R52, R36.reuse, R8 ;  /* 0x000000243408723c */ /* 0x082ff00000041808 */
[----:B------:R-:W-:Y:S01]  /*63b0*/  HMMA.16816.F32.BF16 R64, R56, R36, R64 ;  /* 0x000000243840723c */ /* 0x000fe20000041840 */
[C---:B------:R-:W-:Y:S02]  /*63c0*/  VIADD R37, R40.reuse, 0xffffff80 ;  /* 0xffffff8028257836 */ /* 0x040fe40000000000 */
[----:B------:R-:W-:-:S03]  /*63d0*/  VIADD R36, R40, 0xffffff81 ;  /* 0xffffff8128247836 */ /* 0x000fc60000000000 */
[-C--:B------:R-:W-:Y:S02]  /*63e0*/  ISETP.GE.AND P4, PT, R37, R229.reuse, PT ;  /* 0x000000e52500720c */ /* 0x080fe40003f86270 */
[----:B------:R-:W-:Y:S01]  /*63f0*/  HMMA.16816.F32.BF16 R24, R52, R44, R24 ;  /* 0x0000002c3418723c */ /* 0x000fe20000041818 */
[----:B------:R-:W-:Y:S02]  /*6400*/  ISETP.GE.AND P3, PT, R36, R229, PT ;  /* 0x000000e52400720c */ /* 0x000fe40003f66270 */
[----:B------:R-:W-:Y:S02]  /*6410*/  FSEL R32, R32, -INF , !P4 ;  /* 0xff80000020207808 */ /* 0x000fe40006000000 */
[----:B------:R-:W-:Y:S02]  /*6420*/  FSEL R33, R33, -INF , !P3 ;  /* 0xff80000021217808 */ /* 0x000fe40005800000 */
[-C--:B------:R-:W-:Y:S01]  /*6430*/  ISETP.GE.AND P2, PT, R37, R222.reuse, PT ;  /* 0x000000de2500720c */ /* 0x080fe20003f46270 */
[----:B------:R-:W-:Y:S01]  /*6440*/  HMMA.16816.F32.BF16 R184, R212, R204, R184 ;  /* 0x000000ccd4b8723c */ /* 0x000fe200000418b8 */
[----:B------:R-:W-:Y:S01]  /*6450*/  VIADD R205, R40, 0xffffff88 ;  /* 0xffffff8828cd7836 */ /* 0x000fe20000000000 */
[----:B------:R-:W-:-:S02]  /*6460*/  ISETP.GE.AND P1, PT, R36, R222, PT ;  /* 0x000000de2400720c */ /* 0x000fc40003f26270 */
[----:B------:R-:W-:Y:S02]  /*6470*/  FSEL R34, R34, -INF , !P2 ;  /* 0xff80000022227808 */ /* 0x000fe40005000000 */
[C---:B------:R-:W-:Y:S02]  /*6480*/  ISETP.GE.AND P4, PT, R205.reuse, R229, PT ;  /* 0x000000e5cd00720c */ /* 0x040fe40003f86270 */
[----:B------:R-:W-:Y:S01]  /*6490*/  HMMA.16816.F32.BF16 R180, R212, R206, R180 ;  /* 0x000000ced4b4723c */ /* 0x000fe200000418b4 */
[----:B------:R-:W-:Y:S01]  /*64a0*/  ISETP.GE.AND P2, PT, R205, R222, PT ;  /* 0x000000decd00720c */ /* 0x000fe20003f46270 */
[----:B------:R-:W-:Y:S01]  /*64b0*/  VIADD R206, R40, 0xffffffa1 ;  /* 0xffffffa128ce7836 */ /* 0x000fe20000000000 */
[----:B------:R-:W-:Y:S02]  /*64c0*/  FSEL R28, R28, -INF , !P4 ;  /* 0xff8000001c1c7808 */ /* 0x000fe40006000000 */
[----:B------:R-:W-:Y:S02]  /*64d0*/  FSEL R35, R35, -INF , !P1 ;  /* 0xff80000023237808 */ /* 0x000fe40004800000 */
[----:B------:R-:W-:Y:S01]  /*64e0*/  FSEL R30, R30, -INF , !P2 ;  /* 0xff8000001e1e7808 */ /* 0x000fe20005000000 */
[C---:B------:R-:W-:Y:S08]  /*64f0*/  HMMA.16816.F32.BF16 R20, R52.reuse, R46, R20 ;  /* 0x0000002e3414723c */ /* 0x040ff00000041814 */
[----:B------:R-:W-:Y:S01]  /*6500*/  HMMA.16816.F32.BF16 R4, R52, R38, R4 ;  /* 0x000000263404723c */ /* 0x000fe20000041804 */
[----:B------:R-:W-:-:S02]  /*6510*/  VIADD R53, R40, 0xffffff89 ;  /* 0xffffff8928357836 */ /* 0x000fc40000000000 */
[C---:B------:R-:W-:Y:S02]  /*6520*/  VIADD R54, R40.reuse, 0xffffff91 ;  /* 0xffffff9128367836 */ /* 0x040fe40000000000 */
[C---:B------:R-:W-:Y:S01]  /*6530*/  VIADD R55, R40.reuse, 0xffffff99 ;  /* 0xffffff9928377836 */ /* 0x040fe20000000000 */
[----:B------:R-:W-:Y:S01]  /*6540*/  BAR.SYNC.DEFER_BLOCKING 0x0 ;  /* 0x0000000000007b1d */ /* 0x000fe20000010000 */
[CC--:B------:R-:W-:Y:S01]  /*6550*/  ISETP.GE.AND P3, PT, R53.reuse, R229.reuse, PT ;  /* 0x000000e53500720c */ /* 0x0c0fe20003f66270 */
[----:B------:R-:W-:Y:S01]  /*6560*/  HMMA.16816.F32.BF16 R192, R56, R48, R192 ;  /* 0x0000003038c0723c */ /* 0x000fe200000418c0 */
[C---:B------:R-:W-:Y:S01]  /*6570*/  VIADD R49, R40.reuse, 0xffffff90 ;  /* 0xffffff9028317836 */ /* 0x040fe20000000000 */
[----:B------:R-:W-:Y:S01]  /*6580*/  ISETP.GE.AND P1, PT, R53, R222, PT ;  /* 0x000000de3500720c */ /* 0x000fe20003f26270 */
[----:B------:R-:W-:Y:S01]  /*6590*/  VIADD R48, R40, 0xffffff98 ;  /* 0xffffff9828307836 */ /* 0x000fe20000000000 */
[----:B------:R-:W-:Y:S02]  /*65a0*/  FSEL R29, R29, -INF , !P3 ;  /* 0xff8000001d1d7808 */ /* 0x000fe40005800000 */
[----:B------:R-:W-:-:S02]  /*65b0*/  ISETP.GE.AND P4, PT, R49, R229, PT ;  /* 0x000000e53100720c */ /* 0x000fc40003f86270 */
[----:B------:R-:W-:Y:S01]  /*65c0*/  HMMA.16816.F32.BF16 R188, R212, R210, R188 ;  /* 0x000000d2d4bc723c */ /* 0x000fe200000418bc */
[-C--:B------:R-:W-:Y:S02]  /*65d0*/  ISETP.GE.AND P3, PT, R54, R229.reuse, PT ;  /* 0x000000e53600720c */ /* 0x080fe40003f66270 */
[----:B------:R-:W-:Y:S02]  /*65e0*/  FSEL R244, R24, -INF , !P4 ;  /* 0xff80000018f47808 */ /* 0x000fe40006000000 */
[-C--:B------:R-:W-:Y:S02]  /*65f0*/  ISETP.GE.AND P4, PT, R48, R229.reuse, PT ;  /* 0x000000e53000720c */ /* 0x080fe40003f86270 */
[----:B------:R-:W-:Y:S01]  /*6600*/  ISETP.GE.AND P2, PT, R49, R222, PT ;  /* 0x000000de3100720c */ /* 0x000fe20003f46270 */
[----:B------:R-:W-:Y:S01]  /*6610*/  HMMA.16816.F32.BF16 R184, R56, R44, R184 ;  /* 0x0000002c38b8723c */ /* 0x000fe200000418b8 */
[----:B------:R-:W-:Y:S01]  /*6620*/  FSEL R44, R25, -INF , !P3 ;  /* 0xff800000192c7808 */ /* 0x000fe20005800000 */
[----:B------:R-:W-:Y:S01]  /*6630*/  VIADD R45, R40, 0xffffffa9 ;  /* 0xffffffa9282d7836 */ /* 0x000fe20000000000 */
[----:B------:R-:W-:Y:S01]  /*6640*/  ISETP.GE.AND P3, PT, R55, R229, PT ;  /* 0x000000e53700720c */ /* 0x000fe20003f66270 */
[----:B------:R-:W-:Y:S01]  /*6650*/  STL [R1], R244 ;  /* 0x000000f401007387 */ /* 0x000fe20000100800 */
[----:B------:R-:W-:-:S02]  /*6660*/  FSEL R43, R20, -INF , !P4 ;  /* 0xff800000142b7808 */ /* 0x000fc40006000000 */
[----:B------:R-:W-:Y:S01]  /*6670*/  FSEL R31, R31, -INF , !P1 ;  /* 0xff8000001f1f7808 */ /* 0x000fe20004800000 */
[----:B------:R-:W-:Y:S01]  /*6680*/  HMMA.16816.F32.BF16 R180, R56, R46, R180 ;  /* 0x0000002e38b4723c */ /* 0x000fe200000418b4 */
[----:B------:R-:W-:Y:S01]  /*6690*/  VIADD R47, R40, 0xffffffa0 ;  /* 0xffffffa0282f7836 */ /* 0x000fe20000000000 */
[----:B------:R-:W-:Y:S01]  /*66a0*/  FMNMX3.FTZ R20, R166, R32, R33, !PT ;  /* 0x00000020a6147276 */ /* 0x000fe20007810021 */
[----:B------:R1:W-:Y:S01]  /*66b0*/  STL [R1+0x8], R245 ;  /* 0x000008f501007387 */ /* 0x0003e20000100800 */
[----:B------:R-:W-:Y:S01]  /*66c0*/  ISETP.GE.AND P1, PT, R54, R222, PT ;  /* 0x000000de3600720c */ /* 0x000fe20003f26270 */
[----:B------:R-:W-:Y:S01]  /*66d0*/  VIADD R46, R40, 0xffffffb8 ;  /* 0xffffffb8282e7836 */ /* 0x000fe20000000000 */
[----:B------:R-:W-:Y:S01]  /*66e0*/  FSEL R52, R26, -INF , !P2 ;  /* 0xff8000001a347808 */ /* 0x000fe20005000000 */
[----:B------:R2:W-:Y:S01]  /*66f0*/  STL [R1+0x4], R235 ;  /* 0x000004eb01007387 */ /* 0x0005e20000100800 */
[----:B------:R-:W-:Y:S01]  /*6700*/  HMMA.16816.F32.BF16 R60, R212, R198, R60 ;  /* 0x000000c6d43c723c */ /* 0x000fe2000004183c */
[----:B------:R-:W-:-:S02]  /*6710*/  FSEL R207, R21, -INF , !P3 ;  /* 0xff80000015cf7808 */ /* 0x000fc40005800000 */
[----:B------:R-:W-:Y:S02]  /*6720*/  ISETP.GE.AND P2, PT, R48, R222, PT ;  /* 0x000000de3000720c */ /* 0x000fe40003f46270 */
[----:B------:R-:W-:Y:S02]  /*6730*/  ISETP.GE.AND P3, PT, R47, R229, PT ;  /* 0x000000e52f00720c */ /* 0x000fe40003f66270 */
[----:B------:R-:W-:Y:S01]  /*6740*/  FMNMX3.FTZ R20, R20, R28, R29, !PT ;  /* 0x0000001c14147276 */ /* 0x000fe2000781001d */
[----:B------:R-:W-:Y:S01]  /*6750*/  HMMA.16816.F32.BF16 R188, R56, R50, R188 ;  /* 0x0000003238bc723c */ /* 0x000fe200000418bc */
[----:B------:R-:W-:Y:S01]  /*6760*/  FSEL R209, R27, -INF , !P1 ;  /* 0xff8000001bd17808 */ /* 0x000fe20004800000 */
[C---:B------:R-:W-:Y:S01]  /*6770*/  VIADD R51, R40.reuse, 0xffffffa8 ;  /* 0xffffffa828337836 */ /* 0x040fe20000000000 */
[----:B------:R-:W-:Y:S01]  /*6780*/  ISETP.GE.AND P1, PT, R55, R222, PT ;  /* 0x000000de3700720c */ /* 0x000fe20003f26270 */
[----:B------:R-:W-:Y:S01]  /*6790*/  VIADD R50, R40, 0xffffffb9 ;  /* 0xffffffb928327836 */ /* 0x000fe20000000000 */
[----:B------:R-:W-:-:S02]  /*67a0*/  FSEL R247, R22, -INF , !P2 ;  /* 0xff80000016f77808 */ /* 0x000fc40005000000 */
[----:B------:R-:W-:Y:S02]  /*67b0*/  FSEL R246, R16, -INF , !P3 ;  /* 0xff80000010f67808 */ /* 0x000fe40005800000 */
[-C--:B------:R-:W-:Y:S02]  /*67c0*/  ISETP.GE.AND P2, PT, R206, R229.reuse, PT ;  /* 0x000000e5ce00720c */ /* 0x080fe40003f46270 */
[----:B------:R-:W-:Y:S01]  /*67d0*/  FMNMX3.FTZ R16, R20, R244, R44, !PT ;  /* 0x000000f414107276 */ /* 0x000fe2000781002c */
[----:B------:R-:W-:Y:S01]  /*67e0*/  HMMA.16816.F32.BF16 R60, R56, R38, R60 ;  /* 0x00000026383c723c */ /* 0x000fe2000004183c */
[----:B------:R-:W-:Y:S02]  /*67f0*/  FSEL R248, R23, -INF , !P1 ;  /* 0xff80000017f87808 */ /* 0x000fe40004800000 */
[-C--:B------:R-:W-:Y:S02]  /*6800*/  ISETP.GE.AND P1, PT, R51, R229.reuse, PT ;  /* 0x000000e53300720c */ /* 0x080fe40003f26270 */
[----:B------:R-:W-:-:S02]  /*6810*/  ISETP.GE.AND P4, PT, R245, R229, PT ;  /* 0x000000e5f500720c */ /* 0x000fc40003f86270 */
[----:B------:R-:W-:Y:S02]  /*6820*/  ISETP.GE.AND P5, PT, R45, R229, PT ;  /* 0x000000e52d00720c */ /* 0x000fe40003fa6270 */
[----:B-1----:R-:W-:Y:S02]  /*6830*/  FSEL R245, R17, -INF , !P2 ;  /* 0xff80000011f57808 */ /* 0x002fe40005000000 */
[----:B------:R-:W-:Y:S02]  /*6840*/  FMNMX3.FTZ R16, R16, R43, R207, !PT ;  /* 0x0000002b10107276 */ /* 0x000fe400078100cf */
[----:B------:R-:W-:Y:S02]  /*6850*/  ISETP.GE.AND P3, PT, R235, R229, PT ;  /* 0x000000e5eb00720c */ /* 0x000fe40003f66270 */
[----:B--2---:R-:W-:Y:S02]  /*6860*/  FSEL R235, R12, -INF , !P1 ;  /* 0xff8000000ceb7808 */ /* 0x004fe40004800000 */
[----:B------:R-:W-:-:S02]  /*6870*/  FSEL R244, R13, -INF , !P5 ;  /* 0xff8000000df47808 */ /* 0x000fc40006800000 */
[----:B------:R-:W-:Y:S02]  /*6880*/  FMNMX3.FTZ R12, R16, R246, R245, !PT ;  /* 0x000000f6100c7276 */ /* 0x000fe400078100f5 */
[-C--:B------:R-:W-:Y:S02]  /*6890*/  ISETP.GE.AND P2, PT, R46, R229.reuse, PT ;  /* 0x000000e52e00720c */ /* 0x080fe40003f46270 */
[----:B------:R-:W-:Y:S02]  /*68a0*/  ISETP.GE.AND P1, PT, R50, R229, PT ;  /* 0x000000e53200720c */ /* 0x000fe40003f26270 */
[----:B------:R-:W-:Y:S02]  /*68b0*/  FSEL R229, R8, -INF , !P4 ;  /* 0xff80000008e57808 */ /* 0x000fe40006000000 */
[----:B------:R-:W-:Y:S02]  /*68c0*/  FSEL R215, R9, -INF , !P3 ;  /* 0xff80000009d77808 */ /* 0x000fe40005800000 */
[----:B------:R-:W-:-:S02]  /*68d0*/  FMNMX3.FTZ R12, R12, R235, R244, !PT ;  /* 0x000000eb0c0c7276 */ /* 0x000fc400078100f4 */
[----:B------:R-:W-:Y:S02]  /*68e0*/  FSEL R213, R4, -INF , !P2 ;  /* 0xff80000004d57808 */ /* 0x000fe40005000000 */
[----:B------:R-:W-:Y:S02]  /*68f0*/  FSEL R210, R5, -INF , !P1 ;  /* 0xff80000005d27808 */ /* 0x000fe40004800000 */
[----:B------:R-:W-:Y:S01]  /*6900*/  FMNMX3.FTZ R12, R12, R229, R215, !PT ;  /* 0x000000e50c0c7276 */ /* 0x000fe200078100d7 */
[----:B------:R-:W-:Y:S06]  /*6910*/  @!P0 BRA `(.L_x_416) ;  /* 0x0000000000708947 */ /* 0x000fec0003800000 */
[----:B------:R-:W-:Y:S01]  /*6920*/  UIADD3 UR4, UPT, UPT, UR24, -0x3, URZ ;  /* 0xfffffffd18047890 */ /* 0x000fe2000fffe0ff */
[----:B------:R-:W1:Y:S03]  /*6930*/  LDCU.64 UR14, c[0x0][0x358] ;  /* 0x00006b00ff0e77ac */ /* 0x000e660008000a00 */
[----:B------:R-:W-:-:S04]  /*6940*/  UIMAD.WIDE.U32 UR16, UR4, UR6, URZ ;  /* 0x00000006041072a5 */ /* 0x000fc8000f8e00ff */
[----:B------:R-:W-:Y:S02]  /*6950*/  USHF.L.U32 UR13, UR16, 0x6, URZ ;  /* 0x00000006100d7899 */ /* 0x000fe400080006ff */
[----:B------:R-:W-:Y:S01]  /*6960*/  UIMAD UR4, UR4, UR7, UR17 ;  /* 0x00000007040472a4 */ /* 0x000fe2000f8e0211 */
[----:B------:R-:W-:Y:S01]  /*6970*/  IMAD.U32 R5, RZ, RZ, UR16 ;  /* 0x00000010ff057e24 */ /* 0x000fe2000f8e00ff */
[----:B------:R-:W-:Y:S01]  /*6980*/  ULEA UR13, UP0, UR6, UR13, 0x5 ;  /* 0x0000000d060d7291 */ /* 0x000fe2000f8028ff */
[----:B------:R-:W-:Y:S01]  /*6990*/  IMAD.U32 R9, RZ, RZ, UR16 ;  /* 0x00000010ff097e24 */ /* 0x000fe2000f8e00ff */
[----:B------:R-:W-:Y:S02]  /*69a0*/  USHF.L.U64.HI UR12, UR16, 0x6, UR4 ;  /* 0x00000006100c7899 */ /* 0x000fe40008010204 */
[----:B------:R-:W-:Y:S02]  /*69b0*/  LEA R16, P1, R5, R226, 0x7 ;  /* 0x000000e205107211 */ /* 0x000fe400078238ff */
[----:B------:R-:W-:Y:S01]  /*69c0*/  ULEA.HI.X UR12, UR6, UR12, UR7, 0x5, UP0 ;  /* 0x0000000c060c7291 */ /* 0x000fe200080f2c07 */
[----:B------:R-:W-:Y:S01]  /*69d0*/  IMAD.U32 R4, RZ, RZ, UR13 ;  /* 0x0000000dff047e24 */ /* 0x000fe2000f8e00ff */
[----:B------:R-:W-:Y:S01]  /*69e0*/  MOV R8, UR4 ;  /* 0x0000000400087c02 */ /* 0x000fe20008000f00 */
[----:B------:R-:W-:-:S03]  /*69f0*/  IMAD.U32 R5, RZ, RZ, UR13 ;  /* 0x0000000dff057e24 */ /* 0x000fc6000f8e00ff */
[----:B------:R-:W-:Y:S02]  /*6a00*/  LEA R20, P0, R4, R226, 0x1 ;  /* 0x000000e204147211 */ /* 0x000fe400078008ff */
[----:B------:R-:W-:Y:S02]  /*6a10*/  MOV R4, UR12 ;  /* 0x0000000c00047c02 */ /* 0x000fe40008000f00 */
[-C--:B------:R-:W-:Y:S02]  /*6a20*/  LEA.HI.X R17, R9, R225.reuse, R8, 0x7, P1 ;  /* 0x000000e109117211 */ /* 0x080fe400008f3c08 */
[----:B------:R-:W-:-:S03]  /*6a30*/  LEA.HI.X R21, R5, R225, R4, 0x1, P0 ;  /* 0x000000e105157211 */ /* 0x000fc600000f0c04 */
[----:B------:R-:W-:Y:S01]  /*6a40*/  @!PT LDS RZ, [RZ] ;  /* 0x00000000fffff984 */ /* 0x000fe20000000800 */
[----:B------:R-:W-:Y:S01]  /*6a50*/  @!PT LDS RZ, [RZ] ;  /* 0x00000000fffff984 */ /* 0x000fe20000000800 */
[----:B------:R-:W-:Y:S01]  /*6a60*/  @!PT LDS RZ, [RZ] ;  /* 0x00000000fffff984 */ /* 0x000fe20000000800 */
[----:B-1----:R1:W-:Y:S04]  /*6a70*/  LDGSTS.E.BYPASS.LTC128B.128 [R221+0x6000], desc[UR14][R16.64] ;  /* 0x0600000010dd7fae */ /* 0x0023e8000b981a0e */
[----:B------:R1:W-:Y:S04]  /*6a80*/  LDGSTS.E.BYPASS.LTC128B.128 [R221+0x7000], desc[UR14][R16.64+0x40] ;  /* 0x0700004010dd7fae */ /* 0x0003e8000b981a0e */
[----:B------:R1:W-:Y:S04]  /*6a90*/  LDGSTS.E.BYPASS.LTC128B.128 [R221+0x8000], desc[UR14][R16.64+0x80] ;  /* 0x0800008010dd7fae */ /* 0x0003e8000b981a0e */
[----:B------:R1:W-:Y:S04]  /*6aa0*/  LDGSTS.E.BYPASS.LTC128B.128 [R221+0x6800], desc[UR14][R20.64] ;  /* 0x0680000014dd7fae */ /* 0x0003e8000b981a0e */
[----:B------:R1:W-:Y:S04]  /*6ab0*/  LDGSTS.E.BYPASS.LTC128B.128 [R221+0x7800], desc[UR14][R20.64+0x40] ;  /* 0x0780004014dd7fae */ /* 0x0003e8000b981a0e */
[----:B------:R1:W-:Y:S04]  /*6ac0*/  LDGSTS.E.BYPASS.LTC128B.128 [R221+0x8800], desc[UR14][R20.64+0x80] ;  /* 0x0880008014dd7fae */ /* 0x0003e8000b981a0e */
[----:B------:R-:W0:Y:S02]  /*6ad0*/  LDGDEPBAR ;  /* 0x00000000000079af */ /* 0x000e240000000000 */
.L_x_416:
[----:B------:R2:W-:Y:S01]  /*6ae0*/  STL [R1+0x10], R2 ;  /* 0x0000100201007387 */ /* 0x0005e20000100800 */
[----:B------:R-:W-:Y:S01]  /*6af0*/  FMNMX3.FTZ R8, R165, R34, R35, !PT ;  /* 0x00000022a5087276 */ /* 0x000fe20007810023 */
[----:B------:R-:W-:Y:S01]  /*6b00*/  IMAD.MOV.U32 R39, RZ, RZ, R248 ;  /* 0x000000ffff277224 */ /* 0x000fe200078e00f8 */
[----:B------:R-:W-:Y:S01]  /*6b10*/  FMNMX3.FTZ R4, R12, R213, R210, !PT ;  /* 0x000000d50c047276 */ /* 0x000fe200078100d2 */
[----:B------:R-:W-:Y:S01]  /*6b20*/  IMAD.MOV.U32 R38, RZ, RZ, R247 ;  /* 0x000000ffff267224 */ /* 0x000fe200078e00f7 */
[-C--:B------:R-:W-:Y:S02]  /*6b30*/  ISETP.GE.AND P3, PT, R47, R222.reuse, PT ;  /* 0x000000de2f00720c */ /* 0x080fe40003f66270 */
[-C--:B------:R-:W-:Y:S02]  /*6b40*/  ISETP.GE.AND P2, PT, R206, R222.reuse, PT ;  /* 0x000000dece00720c */ /* 0x080fe40003f46270 */
[-C--:B------:R-:W-:Y:S02]  /*6b50*/  ISETP.GE.AND P1, PT, R51, R222.reuse, PT ;  /* 0x000000de3300720c */ /* 0x080fe40003f26270 */
[----:B------:R-:W-:Y:S01]  /*6b60*/  ISETP.GE.AND P0, PT, R45, R222, PT ;  /* 0x000000de2d00720c */ /* 0x000fe20003f06270 */
[----:B------:R-:W-:Y:S01]  /*6b70*/  IMAD.U32 R252, RZ, RZ, UR24 ;  /* 0x00000018fffc7e24 */ /* 0x000fe2000f8e00ff */
[----:B------:R-:W-:Y:S01]  /*6b80*/  UIADD3 UR4, UPT, UPT, UR27, -0x4498517b, URZ ;  /* 0xbb67ae851b047890 */ /* 0x000fe2000fffe0ff */
[----:B------:R-:W3:Y:S01]  /*6b90*/  LDCU UR16, c[0x0][0x45c] ;  /* 0x00008b80ff1077ac */ /* 0x000ee20008000800 */
[----:B------:R-:W-:-:S02]  /*6ba0*/  UIADD3 UR7, UPT, UPT, UR26, -0x61c88647, URZ ;  /* 0x9e3779b91a077890 */ /* 0x000fc4000fffe0ff */
[----:B------:R-:W-:Y:S02]  /*6bb0*/  UIADD3 UR6, UPT, UPT, UR26, 0x3c6ef372, URZ ;  /* 0x3c6ef3721a067890 */ /* 0x000fe4000fffe0ff */
[----:B------:R-:W-:Y:S02]  /*6bc0*/  UIADD3 UR15, UPT, UPT, UR27, 0x76cf5d0a, URZ ;  /* 0x76cf5d0a1b0f7890 */ /* 0x000fe4000fffe0ff */
[----:B------:R-:W-:Y:S01]  /*6bd0*/  UIADD3 UR14, UPT, UPT, UR27, 0x32370b8f, URZ ;  /* 0x32370b8f1b0e7890 */ /* 0x000fe2000fffe0ff */
[----:B--2---:R-:W2:Y:S04]  /*6be0*/  LDL.LU R2, [R1+0x8] ;  /* 0x0000080001027983 */ /* 0x004ea80000300800 */
[----:B------:R4:W-:Y:S01]  /*6bf0*/  STL [R1+0xc], R0 ;  /* 0x00000c0001007387 */ /* 0x0009e20000100800 */
[----:B------:R-:W-:-:S02]  /*6c00*/  UIADD3 UR12, UPT, UPT, UR27, -0x56f99767, URZ ;  /* 0xa90668991b0c7890 */ /* 0x000fc4000fffe0ff */
[----:B------:R-:W-:Y:S01]  /*6c10*/  UIADD3 UR13, UPT, UPT, UR27, -0x126145ec, URZ ;  /* 0xed9eba141b0d7890 */ /* 0x000fe2000fffe0ff */
[----:B------:R-:W-:Y:S01]  /*6c20*/  ISETP.GE.AND P5, PT, R37, R220, PT ;  /* 0x000000dc2500720c */ /* 0x000fe20003fa6270 */
[----:B------:R-:W-:Y:S04]  /*6c30*/  LDSM.16.MT88.4 R24, [R164+0xa000] ;  /* 0x00a00000a418783b */ /* 0x000fe80000004200 */
[----:B----4-:R-:W4:Y:S01]  /*6c40*/  LDL.LU R0, [R1+0x4] ;  /* 0x0000040001007983 */ /* 0x010f220000300800 */
[----:B------:R-:W-:Y:S02]  /*6c50*/  FMNMX3.FTZ R8, R8, R30, R31, !PT ;  /* 0x0000001e08087276 */ /* 0x000fe4000781001f */
[----:B------:R-:W-:Y:S01]  /*6c60*/  FSEL R249, R18, -INF , !P3 ;  /* 0xff80000012f97808 */ /* 0x000fe20005800000 */
[----:B------:R-:W1:Y:S01]  /*6c70*/  SHFL.BFLY PT, R5, R4, 0x2, 0x1f ;  /* 0x0c401f0004057f89 */ /* 0x000e6200000e0000 */
[----:B------:R-:W-:-:S02]  /*6c80*/  FMNMX3.FTZ R8, R8, R52, R209, !PT ;  /* 0x0000003408087276 */ /* 0x000fc400078100d1 */
[----:B------:R-:W-:Y:S02]  /*6c90*/  FSEL R247, R19, -INF , !P2 ;  /* 0xff80000013f77808 */ /* 0x000fe40005000000 */
[----:B------:R-:W-:Y:S02]  /*6ca0*/  FMNMX3.FTZ R8, R8, R38, R39, !PT ;  /* 0x0000002608087276 */ /* 0x000fe40007810027 */
[----:B------:R-:W-:Y:S02]  /*6cb0*/  FSEL R248, R14, -INF , !P1 ;  /* 0xff8000000ef87808 */ /* 0x000fe40004800000 */
[----:B------:R-:W-:Y:S02]  /*6cc0*/  FSEL R234, R15, -INF , !P0 ;  /* 0xff8000000fea7808 */ /* 0x000fe40004000000 */
[----:B------:R-:W-:Y:S02]  /*6cd0*/  FMNMX3.FTZ R8, R8, R249, R247, !PT ;  /* 0x000000f908087276 */ /* 0x000fe400078100f7 */
[----:B------:R-:W-:-:S02]  /*6ce0*/  ISETP.GE.AND P0, PT, R50, R222, PT ;  /* 0x000000de3200720c */ /* 0x000fc40003f06270 */
[----:B------:R-:W-:Y:S02]  /*6cf0*/  ISETP.GE.AND P1, PT, R46, R222, PT ;  /* 0x000000de2e00720c */ /* 0x000fe40003f26270 */
[----:B------:R-:W-:Y:S02]  /*6d00*/  FMNMX3.FTZ R8, R8, R248, R234, !PT ;  /* 0x000000f808087276 */ /* 0x000fe400078100ea */
[----:B------:R-:W-:Y:S02]  /*6d10*/  FSEL R208, R7, -INF , !P0 ;  /* 0xff80000007d07808 */ /* 0x000fe40004000000 */
[----:B------:R-:W-:Y:S02]  /*6d20*/  FSEL R211, R6, -INF , !P1 ;  /* 0xff80000006d37808 */ /* 0x000fe40004800000 */
[----:B------:R-:W-:Y:S02]  /*6d30*/  LEA R252, R252, 0xfffffffc, 0x1 ;  /* 0xfffffffcfcfc7811 */ /* 0x000fe400078e08ff */
[----:B-1----:R-:W-:-:S02]  /*6d40*/  FMNMX.FTZ R5, R4, R5, !PT ;  /* 0x0000000504057209 */ /* 0x002fc40007810000 */
[----:B------:R-:W-:Y:S02]  /*6d50*/  LOP3.LUT R6, R252, UR27, R243, 0x96, !PT ;  /* 0x0000001bfc067c12 */ /* 0x000fe4000f8e96f3 */
[----:B------:R-:W-:Y:S01]  /*6d60*/  LOP3.LUT R250, R242, UR4, R237, 0x96, !PT ;  /* 0x00000004f2fa7c12 */ /* 0x000fe2000f8e96ed */
[----:B------:R-:W1:Y:S01]  /*6d70*/  SHFL.BFLY PT, R204, R5, 0x1, 0x1f ;  /* 0x0c201f0005cc7f89 */ /* 0x000e6200000e0000 */
[----:B------:R-:W-:Y:S01]  /*6d80*/  ISETP.GE.AND P4, PT, R36, R220, PT ;  /* 0x000000dc2400720c */ /* 0x000fe20003f86270 */
[----:B------:R-:W-:Y:S01]  /*6d90*/  IMAD.WIDE.U32 R16, R6, -0x326172a9, RZ ;  /* 0xcd9e8d5706107825 */ /* 0x000fe200078e00ff */
[----:B------:R-:W-:Y:S02]  /*6da0*/  FSEL R192, R192, -INF , !P5 ;  /* 0xff800000c0c07808 */ /* 0x000fe40006800000 */
[----:B------:R-:W-:Y:S01]  /*6db0*/  FSEL R193, R193, -INF , !P4 ;  /* 0xff800000c1c17808 */ /* 0x000fe20006000000 */
[----:B------:R-:W-:Y:S01]  /*6dc0*/  IMAD.WIDE.U32 R250, R250, -0x326172a9, RZ ;  /* 0xcd9e8d57fafa7825 */ /* 0x000fe200078e00ff */
[----:B------:R-:W-:-:S02]  /*6dd0*/  LOP3.LUT R6, R230, UR7, R17, 0x96, !PT ;  /* 0x00000007e6067c12 */ /* 0x000fc4000f8e9611 */
[----:B-1----:R-:W-:-:S04]  /*6de0*/  FMNMX.FTZ R204, R5, R204, !PT ;  /* 0x000000cc05cc7209 */ /* 0x002fc80007810000 */
[C---:B------:R-:W-:Y:S01]  /*6df0*/  FSETP.NEU.FTZ.AND P1, PT, R204.reuse, -INF , PT ;  /* 0xff800000cc00780b */ /* 0x040fe20003f3d000 */
[----:B---3--:R-:W-:-:S05]  /*6e00*/  FMUL.FTZ R221, R204, UR16 ;  /* 0x00000010ccdd7c20 */ /* 0x008fca0008410000 */
[----:B------:R-:W-:-:S05]  /*6e10*/  FSEL R221, R221, RZ, P1 ;  /* 0x000000ffdddd7208 */ /* 0x000fca0000800000 */
[--C-:B------:R-:W-:Y:S01]  /*6e20*/  FFMA.FTZ R202, R32, UR16, -R221.reuse ;  /* 0x0000001020ca7c23 */ /* 0x100fe200080108dd */
[--C-:B------:R-:W-:Y:S01]  /*6e30*/  FFMA.FTZ R201, R33, UR16, -R221.reuse ;  /* 0x0000001021c97c23 */ /* 0x100fe200080108dd */
[--C-:B------:R-:W-:Y:S01]  /*6e40*/  FFMA.FTZ R200, R28, UR16, -R221.reuse ;  /* 0x000000101cc87c23 */ /* 0x100fe200080108dd */
[----:B------:R-:W-:Y:S01]  /*6e50*/  FFMA.FTZ R199, R29, UR16, -R221 ;  /* 0x000000101dc77c23 */ /* 0x000fe200080108dd */
[----:B------:R-:W-:Y:S02]  /*6e60*/  IMAD.MOV.U32 R32, RZ, RZ, R206 ;  /* 0x000000ffff207224 */ /* 0x000fe400078e00ce */
[----:B------:R-:W-:Y:S01]  /*6e70*/  MUFU.EX2 R202, R202 ;  /* 0x000000ca00ca7308 */ /* 0x000fe20000000800 */
[----:B------:R-:W-:Y:S02]  /*6e80*/  IMAD.MOV.U32 R33, RZ, RZ, R207 ;  /* 0x000000ffff217224 */ /* 0x000fe400078e00cf */
[----:B------:R-:W-:-:S05]  /*6e90*/  VIADD R207, R164, 0x9020 ;  /* 0x00009020a4cf7836 */ /* 0x000fca0000000000 */
[----:B------:R-:W-:Y:S08]  /*6ea0*/  MUFU.EX2 R201, R201 ;  /* 0x000000c900c97308 */ /* 0x000ff00000000800 */
[----:B------:R-:W-:Y:S08]  /*6eb0*/  MUFU.EX2 R200, R200 ;  /* 0x000000c800c87308 */ /* 0x000ff00000000800 */
[----:B------:R-:W1:Y:S01]  /*6ec0*/  MUFU.EX2 R199, R199 ;  /* 0x000000c700c77308 */ /* 0x000e620000000800 */
[----:B--2---:R-:W-:-:S04]  /*6ed0*/  ISETP.GE.AND P3, PT, R2, R222, PT ;  /* 0x000000de0200720c */ /* 0x004fc80003f66270 */
[----:B------:R-:W-:Y:S02]  /*6ee0*/  FSEL R212, R10, -INF , !P3 ;  /* 0xff8000000ad47808 */ /* 0x000fe40005800000 */
[----:B------:R-:W-:-:S04]  /*6ef0*/  ISETP.GE.AND P3, PT, R37, R216, PT ;  /* 0x000000d82500720c */ /* 0x000fc80003f66270 */
[----:B------:R-:W-:Y:S02]  /*6f00*/  FSEL R194, R194, -INF , !P3 ;  /* 0xff800000c2c27808 */ /* 0x000fe40005800000 */
[----:B----4-:R-:W-:Y:S01]  /*6f10*/  ISETP.GE.AND P2, PT, R0, R222, PT ;  /* 0x000000de0000720c */ /* 0x010fe20003f46270 */
[----:B------:R-:W-:-:S03]  /*6f20*/  IMAD.MOV.U32 R222, RZ, RZ, R209 ;  /* 0x000000ffffde7224 */ /* 0x000fc600078e00d1 */
[----:B------:R-:W-:Y:S01]  /*6f30*/  FSEL R214, R11, -INF , !P2 ;  /* 0xff8000000bd67808 */ /* 0x000fe20005000000 */
[----:B------:R-:W-:-:S03]  /*6f40*/  IMAD.WIDE.U32 R10, R6, -0x2daee0ad, RZ ;  /* 0xd2511f53060a7825 */ /* 0x000fc600078e00ff */
[----:B------:R-:W-:Y:S02]  /*6f50*/  FMNMX3.FTZ R7, R8, R212, R214, !PT ;  /* 0x000000d408077276 */ /* 0x000fe400078100d6 */
[----:B------:R-:W-:Y:S02]  /*6f60*/  LOP3.LUT R8, R16, UR6, R251, 0x96, !PT ;  /* 0x0000000610087c12 */ /* 0x000fe4000f8e96fb */
[----:B------:R-:W-:Y:S02]  /*6f70*/  FMNMX3.FTZ R7, R7, R211, R208, !PT ;  /* 0x000000d307077276 */ /* 0x000fe400078100d0 */
[----:B------:R-:W-:Y:S01]  /*6f80*/  LOP3.LUT R6, R236, UR15, R11, 0x96, !PT ;  /* 0x0000000fec067c12 */ /* 0x000fe2000f8e960b */
[----:B------:R-:W-:Y:S02]  /*6f90*/  IMAD.WIDE.U32 R8, R8, -0x2daee0ad, RZ ;  /* 0xd2511f5308087825 */ /* 0x000fe400078e00ff */
[----:B------:R-:W2:Y:S03]  /*6fa0*/  SHFL.BFLY PT, R4, R7, 0x2, 0x1f ;  /* 0x0c401f0007047f89 */ /* 0x000ea600000e0000 */
[----:B------:R-:W-:Y:S01]  /*6fb0*/  LOP3.LUT R5, R10, UR14, R9, 0x96, !PT ;  /* 0x0000000e0a057c12 */ /* 0x000fe2000f8e9609 */
[----:B------:R-:W-:-:S04]  /*6fc0*/  IMAD.WIDE.U32 R10, R6, -0x326172a9, RZ ;  /* 0xcd9e8d57060a7825 */ /* 0x000fc800078e00ff */
[----:B------:R-:W-:Y:S01]  /*6fd0*/  IMAD.WIDE.U32 R58, R5, -0x326172a9, RZ ;  /* 0xcd9e8d57053a7825 */ /* 0x000fe200078e00ff */
[----:B------:R-:W-:-:S04]  /*6fe0*/  LOP3.LUT R6, R250, UR11, R11, 0x96, !PT ;  /* 0x0000000bfa067c12 */ /* 0x000fc8000f8e960b */
[----:B------:R-:W-:-:S05]  /*6ff0*/  LOP3.LUT R5, R10, UR10, R59, 0x96, !PT ;  /* 0x0000000a0a057c12 */ /* 0x000fca000f8e963b */
[----:B------:R-:W-:Y:S01]  /*7000*/  IMAD.WIDE.U32 R56, R5, -0x2daee0ad, RZ ;  /* 0xd2511f5305387825 */ /* 0x000fe200078e00ff */
[----:B--2---:R-:W-:-:S03]  /*7010*/  FMNMX.FTZ R4, R7, R4, !PT ;  /* 0x0000000407047209 */ /* 0x004fc60007810000 */
[----:B------:R-:W-:Y:S02]  /*7020*/  IMAD.WIDE.U32 R6, R6, -0x2daee0ad, RZ ;  /* 0xd2511f5306067825 */ /* 0x000fe400078e00ff */
[----:B------:R-:W2:Y:S01]  /*7030*/  SHFL.BFLY PT, R203, R4, 0x1, 0x1f ;  /* 0x0c201f0004cb7f89 */ /* 0x000ea200000e0000 */
[----:B------:R-:W-:Y:S02]  /*7040*/  LOP3.LUT R6, R6, UR12, R57, 0x96, !PT ;  /* 0x0000000c06067c12 */ /* 0x000fe4000f8e9639 */
[----:B------:R-:W-:-:S03]  /*7050*/  LOP3.LUT R5, R8, UR13, R7, 0x96, !PT ;  /* 0x0000000d08057c12 */ /* 0x000fc6000f8e9607 */
[----:B------:R-:W-:-:S04]  /*7060*/  IMAD.WIDE.U32 R6, R6, -0x326172a9, RZ ;  /* 0xcd9e8d5706067825 */ /* 0x000fc800078e00ff */
[----:B------:R-:W-:Y:S01]  /*7070*/  IMAD.WIDE.U32 R14, R5, -0x326172a9, RZ ;  /* 0xcd9e8d57050e7825 */ /* 0x000fe200078e00ff */
[----:B------:R-:W-:Y:S02]  /*7080*/  MOV R5, R6 ;  /* 0x0000000600057202 */ /* 0x000fe40000000f00 */
[C---:B------:R-:W-:Y:S02]  /*7090*/  PRMT R10, R6.reuse, 0x7771, RZ ;  /* 0x00007771060a7816 */ /* 0x040fe400000000ff */
[C---:B------:R-:W-:Y:S02]  /*70a0*/  PRMT R11, R6.reuse, 0x7773, RZ ;  /* 0x00007773060b7816 */ /* 0x040fe400000000ff */
[----:B------:R-:W-:Y:S02]  /*70b0*/  PRMT R6, R6, 0x7772, RZ ;  /* 0x0000777206067816 */ /* 0x000fe400000000ff */
[----:B------:R-:W-:Y:S02]  /*70c0*/  LOP3.LUT R5, R5, 0xff, RZ, 0xc0, !PT ;  /* 0x000000ff05057812 */ /* 0x000fe400078ec0ff */
[----:B------:R-:W-:Y:S01]  /*70d0*/  LOP3.LUT R9, R14, UR8, R7, 0x96, !PT ;  /* 0x000000080e097c12 */ /* 0x000fe2000f8e9607 */
[----:B------:R-:W-:Y:S01]  /*70e0*/  VIADD R7, R164, 0x9000 ;  /* 0x00009000a4077836 */ /* 0x000fe20000000000 */
[----:B------:R-:W-:-:S02]  /*70f0*/  PRMT R11, R6, 0x5410, R11 ;  /* 0x00005410060b7816 */ /* 0x000fc4000000000b */
[----:B--2---:R-:W-:Y:S01]  /*7100*/  FMNMX.FTZ R203, R4, R203, !PT ;  /* 0x000000cb04cb7209 */ /* 0x004fe20007810000 */
[----:B------:R-:W-:Y:S01]  /*7110*/  @P6 VIADD R207, R7, 0xffffffe0 ;  /* 0xffffffe007cf6836 */ /* 0x000fe20000000000 */
[----:B------:R-:W2:Y:S01]  /*7120*/  LDC R4, c[0x0][0x4f8] ;  /* 0x00013e00ff047b82 */ /* 0x000ea20000000800 */
[----:B------:R-:W-:Y:S02]  /*7130*/  PRMT R10, R5, 0x5410, R10 ;  /* 0x00005410050a7816 */ /* 0x000fe4000000000a */
[C---:B------:R-:W-:Y:S01]  /*7140*/  FMUL.FTZ R209, R203.reuse, UR16 ;  /* 0x00000010cbd17c20 */ /* 0x040fe20008410000 */
[----:B------:R-:W-:Y:S02]  /*7150*/  FSETP.NEU.FTZ.AND P0, PT, R203, -INF , PT ;  /* 0xff800000cb00780b */ /* 0x000fe40003f1d000 */
[----:B------:R-:W-:Y:S02]  /*7160*/  LOP3.LUT R6, R9, 0xffff, RZ, 0xc0, !PT ;  /* 0x0000ffff09067812 */ /* 0x000fe400078ec0ff */
[----:B------:R-:W-:-:S02]  /*7170*/  FSEL R209, R209, RZ, P0 ;  /* 0x000000ffd1d17208 */ /* 0x000fc40000000000 */
[----:B------:R-:W-:Y:S02]  /*7180*/  FSEL R12, R203, RZ, P0 ;  /* 0x000000ffcb0c7208 */ /* 0x000fe40000000000 */
[----:B------:R-:W-:Y:S01]  /*7190*/  PRMT R5, R9, 0x7632, R5 ;  /* 0x0000763209057816 */ /* 0x000fe20000000005 */
[----:B------:R-:W-:Y:S01]  /*71a0*/  FFMA.FTZ R198, R34, UR16, -R209 ;  /* 0x0000001022c67c23 */ /* 0x000fe200080108d1 */
[----:B------:R-:W-:Y:S01]  /*71b0*/  IMAD.MOV.U32 R34, RZ, RZ, R205 ;  /* 0x000000ffff227224 */ /* 0x000fe200078e00cd */
[----:B------:R-:W-:Y:S01]  /*71c0*/  FSEL R205, R204, RZ, P1 ;  /* 0x000000ffcccd7208 */ /* 0x000fe20000800000 */
[----:B------:R-:W-:Y:S01]  /*71d0*/  FADD.FTZ R12, R165, -R12 ;  /* 0x8000000ca50c7221 */ /* 0x000fe20000010000 */
[--C-:B------:R-:W-:Y:S01]  /*71e0*/  FFMA.FTZ R197, R30, UR16, -R209.reuse ;  /* 0x000000101ec57c23 */ /* 0x100fe200080108d1 */
[--C-:B------:R-:W-:Y:S01]  /*71f0*/  FFMA.FTZ R196, R31, UR16, -R209.reuse ;  /* 0x000000101fc47c23 */ /* 0x100fe200080108d1 */
[----:B------:R-:W-:Y:S01]  /*7200*/  FFMA.FTZ R35, R35, UR16, -R209 ;  /* 0x0000001023237c23 */ /* 0x000fe200080108d1 */
[----:B------:R-:W-:Y:S01]  /*7210*/  FADD.FTZ R205, R166, -R205 ;  /* 0x800000cda6cd7221 */ /* 0x000fe20000010000 */
[----:B------:R-:W-:Y:S01]  /*7220*/  FMUL.FTZ R12, R12, UR16 ;  /* 0x000000100c0c7c20 */ /* 0x000fe20008410000 */
[----:B------:R-:W-:Y:S01]  /*7230*/  MUFU.EX2 R198, R198 ;  /* 0x000000c600c67308 */ /* 0x000fe20000000800 */
[----:B------:R-:W-:Y:S01]  /*7240*/  LOP3.LUT R11, R11, 0xff00ff, RZ, 0xc0, !PT ;  /* 0x00ff00ff0b0b7812 */ /* 0x000fe200078ec0ff */
[----:B------:R-:W-:Y:S01]  /*7250*/  FMUL.FTZ R205, R205, UR16 ;  /* 0x00000010cdcd7c20 */ /* 0x000fe20008410000 */
[----:B--2---:R-:W-:-:S02]  /*7260*/  LOP3.LUT R4, R4, 0xff, RZ, 0xc0, !PT ;  /* 0x000000ff04047812 */ /* 0x004fc400078ec0ff */
[----:B------:R-:W-:Y:S02]  /*7270*/  LOP3.LUT R8, R9, 0xff, RZ, 0xc0, !PT ;  /* 0x000000ff09087812 */ /* 0x000fe400078ec0ff */
[----:B------:R-:W-:Y:S01]  /*7280*/  SHF.R.U32.HI R9, RZ, 0x18, R9 ;  /* 0x00000018ff097819 */ /* 0x000fe20000011609 */
[----:B------:R-:W2:Y:S01]  /*7290*/  MUFU.EX2 R205, R205 ;  /* 0x000000cd00cd7308 */ /* 0x000ea20000000800 */
[----:B------:R-:W-:Y:S01]  /*72a0*/  IMAD R206, R4, 0x10000, R4 ;  /* 0x0001000004ce7824 */ /* 0x000fe200078e0204 */
[----:B------:R-:W-:Y:S02]  /*72b0*/  SHF.R.U32.HI R6, RZ, 0x8, R6 ;  /* 0x00000008ff067819 */ /* 0x000fe40000011606 */
[----:B------:R-:W-:Y:S02]  /*72c0*/  LOP3.LUT R5, R5, 0xff, RZ, 0xc0, !PT ;  /* 0x000000ff05057812 */ /* 0x000fe400078ec0ff */
[----:B------:R-:W-:Y:S02]  /*72d0*/  HSET2.LE.AND R11, R11, R206, PT ;  /* 0x000000ce0b0b7233 */ /* 0x000fe40003803000 */
[----:B------:R-:W3:Y:S01]  /*72e0*/  MUFU.EX2 R166, R12 ;  /* 0x0000000c00a67308 */ /* 0x000ee20000000800 */
[----:B------:R-:W-:-:S02]  /*72f0*/  PRMT R8, R8, 0x5410, R6 ;  /* 0x0000541008087816 */ /* 0x000fc40000000006 */
[----:B------:R-:W-:Y:S02]  /*7300*/  PRMT R9, R5, 0x5410, R9 ;  /* 0x0000541005097816 */ /* 0x000fe40000000009 */
[----:B------:R-:W-:Y:S02]  /*7310*/  HSET2.LE.AND R10, R10, R206, PT ;  /* 0x000000ce0a0a7233 */ /* 0x000fe40003803000 */
[----:B-1----:R-:W-:Y:S01]  /*7320*/  F2FP.BF16.F32.PACK_AB R4, R199, R200 ;  /* 0x000000c8c704723e */ /* 0x002fe200000010ff */
[----:B------:R-:W-:Y:S01]  /*7330*/  MUFU.EX2 R197, R197 ;  /* 0x000000c500c57308 */ /* 0x000fe20000000800 */
[-C--:B--2---:R-:W-:Y:S01]  /*7340*/  FMUL.FTZ R17, R157, R205.reuse ;  /* 0x000000cd9d117220 */ /* 0x084fe20000410000 */
[----:B------:R-:W-:Y:S02]  /*7350*/  IMAD.MOV.U32 R157, RZ, RZ, R15 ;  /* 0x000000ffff9d7224 */ /* 0x000fe400078e000f */
[-C--:B------:R-:W-:Y:S01]  /*7360*/  FMUL.FTZ R16, R156, R205.reuse ;  /* 0x000000cd9c107220 */ /* 0x080fe20000410000 */
[-C--:B------:R-:W-:Y:S01]  /*7370*/  FMUL.FTZ R29, R73, R205.reuse ;  /* 0x000000cd491d7220 */ /* 0x080fe20000410000 */
[----:B------:R-:W-:Y:S01]  /*7380*/  MOV R156, R14 ;  /* 0x0000000e009c7202 */ /* 0x000fe20000000f00 */
[----:B------:R-:W-:Y:S01]  /*7390*/  FMUL.FTZ R21, R153, R205 ;  /* 0x000000cd99157220 */ /* 0x000fe20000410000 */
[----:B------:R-:W-:Y:S01]  /*73a0*/  IMAD.MOV.U32 R73, RZ, RZ, R157 ;  /* 0x000000ffff497224 */ /* 0x000fe200078e009d */
[----:B------:R-:W1:Y:S01]  /*73b0*/  MUFU.EX2 R196, R196 ;  /* 0x000000c400c47308 */ /* 0x000e620000000800 */
[-C--:B---3--:R-:W-:Y:S01]  /*73c0*/  FMUL.FTZ R19, R159, R166.reuse ;  /* 0x000000a69f137220 */ /* 0x088fe20000410000 */
[----:B------:R-:W-:Y:S01]  /*73d0*/  IMAD.MOV.U32 R159, RZ, RZ, R43 ;  /* 0x000000ffff9f7224 */ /* 0x000fe200078e002b */
[----:B------:R-:W-:Y:S01]  /*73e0*/  MOV R153, R59 ;  /* 0x0000003b00997202 */ /* 0x000fe20000000f00 */
[----:B------:R-:W-:Y:S01]  /*73f0*/  FMUL.FTZ R43, R79, R166 ;  /* 0x000000a64f2b7220 */ /* 0x000fe20000410000 */
[----:B------:R-:W-:-:S02]  /*7400*/  IMAD.MOV.U32 R157, RZ, RZ, R51 ;  /* 0x000000ffff9d7224 */ /* 0x000fc400078e0033 */
[-C--:B------:R-:W-:Y:S01]  /*7410*/  FMUL.FTZ R22, R154, R166.reuse ;  /* 0x000000a69a167220 */ /* 0x080fe20000410000 */
[----:B------:R-:W-:Y:S01]  /*7420*/  IMAD.MOV.U32 R79, RZ, RZ, R39 ;  /* 0x000000ffff4f7224 */ /* 0x000fe200078e0027 */
[----:B------:R-:W2:Y:S01]  /*7430*/  MUFU.EX2 R165, R35 ;  /* 0x0000002300a57308 */ /* 0x000ea20000000800 */
[----:B------:R-:W-:Y:S02]  /*7440*/  IMAD.MOV.U32 R59, RZ, RZ, R48 ;  /* 0x000000ffff3b7224 */ /* 0x000fe400078e0030 */
[-C--:B------:R-:W-:Y:S01]  /*7450*/  FMUL.FTZ R51, R95, R166.reuse ;  /* 0x000000a65f337220 */ /* 0x080fe20000410000 */
[-C--:B------:R-:W-:Y:S01]  /*7460*/  FMUL.FTZ R48, R92, R205.reuse ;  /* 0x000000cd5c307220 */ /* 0x080fe20000410000 */
[-C--:B------:R-:W-:Y:S01]  /*7470*/  FMUL.FTZ R39, R91, R166.reuse ;  /* 0x000000a65b277220 */ /* 0x080fe20000410000 */
[----:B------:R-:W-:Y:S02]  /*7480*/  IMAD.MOV.U32 R154, RZ, RZ, R52 ;  /* 0x000000ffff9a7224 */ /* 0x000fe400078e0034 */
[----:B------:R-:W-:Y:S01]  /*7490*/  FMUL.FTZ R28, R72, R205 ;  /* 0x000000cd481c7220 */ /* 0x000fe20000410000 */
[----:B------:R-:W-:Y:S01]  /*74a0*/  IMAD.MOV.U32 R95, RZ, RZ, R53 ;  /* 0x000000ffff5f7224 */ /* 0x000fe200078e0035 */
[----:B------:R-:W-:Y:S01]  /*74b0*/  MOV R92, R49 ;  /* 0x00000031005c7202 */ /* 0x000fe20000000f00 */
[----:B------:R-:W-:Y:S01]  /*74c0*/  IMAD.MOV.U32 R91, RZ, RZ, R50 ;  /* 0x000000ffff5b7224 */ /* 0x000fe200078e0032 */
[----:B-1----:R-:W-:Y:S01]  /*74d0*/  F2FP.BF16.F32.PACK_AB R13, R196, R197 ;  /* 0x000000c5c40d723e */ /* 0x002fe200000010ff */
[-C--:B------:R-:W-:Y:S01]  /*74e0*/  FMUL.FTZ R52, R104, R205.reuse ;  /* 0x000000cd68347220 */ /* 0x080fe20000410000 */
[----:B------:R-:W-:Y:S01]  /*74f0*/  FMUL.FTZ R53, R105, R205 ;  /* 0x000000cd69357220 */ /* 0x000fe20000410000 */
[----:B------:R-:W-:Y:S01]  /*7500*/  IMAD.MOV.U32 R72, RZ, RZ, R156 ;  /* 0x000000ffff487224 */ /* 0x000fe200078e009c */
[----:B------:R-:W-:Y:S01]  /*7510*/  LOP3.LUT R11, R13, R11, RZ, 0xc0, !PT ;  /* 0x0000000b0d0b7212 */ /* 0x000fe200078ec0ff */
[-C--:B------:R-:W-:Y:S01]  /*7520*/  FMUL.FTZ R49, R93, R205.reuse ;  /* 0x000000cd5d317220 */ /* 0x080fe20000410000 */
[----:B------:R-:W-:Y:S01]  /*7530*/  FMUL.FTZ R50, R94, R166 ;  /* 0x000000a65e327220 */ /* 0x000fe20000410000 */
[----:B------:R-:W-:Y:S01]  /*7540*/  IMAD.MOV.U32 R104, RZ, RZ, R54 ;  /* 0x000000ffff687224 */ /* 0x000fe200078e0036 */
[--C-:B------:R-:W-:Y:S01]  /*7550*/  HSET2.LE.AND R8, R8, R206.reuse, PT ;  /* 0x000000ce08087233 */ /* 0x100fe20003803000 */
[----:B------:R-:W-:Y:S01]  /*7560*/  IMAD.MOV.U32 R105, RZ, RZ, R55 ;  /* 0x000000ffff697224 */ /* 0x000fe200078e0037 */
[----:B------:R-:W-:Y:S01]  /*7570*/  F2FP.BF16.F32.PACK_AB R13, R201, R202 ;  /* 0x000000cac90d723e */ /* 0x000fe200000010ff */
[----:B------:R-:W-:Y:S01]  /*7580*/  IMAD.MOV.U32 R93, RZ, RZ, R38 ;  /* 0x000000ffff5d7224 */ /* 0x000fe200078e0026 */
[----:B------:R-:W-:Y:S01]  /*7590*/  HSET2.LE.AND R9, R9, R206, PT ;  /* 0x000000ce09097233 */ /* 0x000fe20003803000 */
[----:B------:R-:W-:Y:S01]  /*75a0*/  IMAD.MOV.U32 R94, RZ, RZ, R47 ;  /* 0x000000ffff5e7224 */ /* 0x000fe200078e002f */
[----:B--2---:R-:W-:Y:S01]  /*75b0*/  F2FP.BF16.F32.PACK_AB R12, R165, R198 ;  /* 0x000000c6a50c723e */ /* 0x004fe200000010ff */
[----:B------:R-:W-:Y:S01]  /*75c0*/  FMUL.FTZ R54, R106, R166 ;  /* 0x000000a66a367220 */ /* 0x000fe20000410000 */
[----:B------:R-:W-:Y:S01]  /*75d0*/  MOV R106, R56 ;  /* 0x00000038006a7202 */ /* 0x000fe20000000f00 */
[-C--:B------:R-:W-:Y:S01]  /*75e0*/  FMUL.FTZ R37, R89, R205.reuse ;  /* 0x000000cd59257220 */ /* 0x080fe20000410000 */
[----:B------:R-:W-:Y:S01]  /*75f0*/  ISETP.GE.AND P1, PT, R36, R216, PT ;  /* 0x000000d82400720c */ /* 0x000fe20003f26270 */
[-C--:B------:R-:W-:Y:S01]  /*7600*/  FMUL.FTZ R56, R108, R205.reuse ;  /* 0x000000cd6c387220 */ /* 0x080fe20000410000 */
[----:B------:R-:W-:Y:S01]  /*7610*/  FMUL.FTZ R30, R74, R166 ;  /* 0x000000a64a1e7220 */ /* 0x000fe20000410000 */
[----:B------:R-:W-:Y:S01]  /*7620*/  FMUL.FTZ R36, R88, R205 ;  /* 0x000000cd58247220 */ /* 0x000fe20000410000 */
[----:B------:R-:W-:-:S02]  /*7630*/  IMAD.MOV.U32 R108, RZ, RZ, R72 ;  /* 0x000000ffff6c7224 */ /* 0x000fc400078e0048 */
        /* <DEDUP_REMOVED lines=8> */
[----:B------:R-:W-:Y:S01]  /*76c0*/  FMUL.FTZ R88, R140, R205 ;  /* 0x000000cd8c587220 */ /* 0x000fe20000410000 */
[----:B------:R-:W-:Y:S01]  /*76d0*/  MOV R141, R105 ;  /* 0x00000069008d7202 */ /* 0x000fe20000000f00 */
[----:B------:R-:W-:Y:S01]  /*76e0*/  IMAD.MOV.U32 R78, RZ, RZ, R34 ;  /* 0x000000ffff4e7224 */ /* 0x000fe200078e0022 */
[----:B------:R-:W-:Y:S01]  /*76f0*/  LOP3.LUT R10, R4, R10, RZ, 0xc0, !PT ;  /* 0x0000000a040a7212 */ /* 0x000fe200078ec0ff */
[----:B------:R-:W-:Y:S01]  /*7700*/  IMAD.MOV.U32 R158, RZ, RZ, R33 ;  /* 0x000000ffff9e7224 */ /* 0x000fe200078e0021 */
[----:B------:R-:W-:Y:S01]  /*7710*/  LOP3.LUT R8, R13, R8, RZ, 0xc0, !PT ;  /* 0x000000080d087212 */ /* 0x000fe200078ec0ff */
[----:B------:R-:W-:Y:S01]  /*7720*/  IMAD.MOV.U32 R77, RZ, RZ, R32 ;  /* 0x000000ffff4d7224 */ /* 0x000fe200078e0020 */
[----:B------:R-:W-:Y:S01]  /*7730*/  LOP3.LUT R9, R12, R9, RZ, 0xc0, !PT ;  /* 0x000000090c097212 */ /* 0x000fe200078ec0ff */
[----:B------:R-:W-:Y:S01]  /*7740*/  IMAD.MOV.U32 R90, RZ, RZ, R46 ;  /* 0x000000ffff5a7224 */ /* 0x000fe200078e002e */
[----:B------:R-:W-:Y:S01]  /*7750*/  MOV R156, R45 ;  /* 0x0000002d009c7202 */ /* 0x000fe20000000f00 */
[----:B------:R-:W-:Y:S01]  /*7760*/  IMAD.MOV.U32 R155, RZ, RZ, R44 ;  /* 0x000000ffff9b7224 */ /* 0x000fe200078e002c */
[----:B------:R-:W1:Y:S01]  /*7770*/  LDSM.16.MT88.4 R4, [R164+0x9000] ;  /* 0x00900000a404783b */ /* 0x000e620000004200 */
[----:B------:R-:W-:-:S02]  /*7780*/  IMAD.MOV.U32 R140, RZ, RZ, R95 ;  /* 0x000000ffff8c7224 */ /* 0x000fc400078e005f */
[----:B------:R-:W-:Y:S01]  /*7790*/  FMUL.FTZ R20, R152, R205 ;  /* 0x000000cd98147220 */ /* 0x000fe20000410000 */
[----:B------:R-:W-:Y:S01]  /*77a0*/  IMAD.MOV.U32 R118, RZ, RZ, R94 ;  /* 0x000000ffff767224 */ /* 0x000fe200078e005e */
[----:B------:R-:W2:Y:S01]  /*77b0*/  LDSM.16.MT88.4 R12, [R207] ;  /* 0x00000000cf0c783b */ /* 0x000ea20000004200 */
[----:B------:R-:W-:Y:S02]  /*77c0*/  IMAD.MOV.U32 R105, RZ, RZ, R93 ;  /* 0x000000ffff697224 */ /* 0x000fe400078e005d */
[-C--:B------:R-:W-:Y:S01]  /*77d0*/  FMUL.FTZ R55, R107, R166.reuse ;  /* 0x000000a66b377220 */ /* 0x080fe20000410000 */
[----:B------:R-:W-:Y:S01]  /*77e0*/  IMAD.MOV.U32 R116, RZ, RZ, R92 ;  /* 0x000000ffff747224 */ /* 0x000fe200078e005c */
[----:B------:R-:W3:Y:S01]  /*77f0*/  LDSM.16.MT88.4 R32, [R207+0x1000] ;  /* 0x00100000cf20783b */ /* 0x000ee20000004200 */
[----:B------:R-:W-:Y:S02]  /*7800*/  IMAD.MOV.U32 R152, RZ, RZ, R58 ;  /* 0x000000ffff987224 */ /* 0x000fe400078e003a */
[----:B------:R-:W-:Y:S01]  /*7810*/  FMUL.FTZ R58, R110, R166 ;  /* 0x000000a66e3a7220 */ /* 0x000fe20000410000 */
[----:B------:R-:W-:Y:S01]  /*7820*/  IMAD.MOV.U32 R107, RZ, RZ, R57 ;  /* 0x000000ffff6b7224 */ /* 0x000fe200078e0039 */
[----:B------:R-:W4:Y:S01]  /*7830*/  LDSM.16.MT88.4 R44, [R164+0xb000] ;  /* 0x00b00000a42c783b */ /* 0x000f220000004200 */
[----:B------:R-:W-:-:S02]  /*7840*/  IMAD.MOV.U32 R110, RZ, RZ, R59 ;  /* 0x000000ffff6e7224 */ /* 0x000fc400078e003b */
[-C--:B------:R-:W-:Y:S01]  /*7850*/  FMUL.FTZ R59, R111, R166.reuse ;  /* 0x000000a66f3b7220 */ /* 0x080fe20000410000 */
[----:B------:R-:W-:Y:S01]  /*7860*/  IMAD.MOV.U32 R111, RZ, RZ, R107 ;  /* 0x000000ffff6f7224 */ /* 0x000fe200078e006b */
[----:B------:R-:W4:Y:S01]  /*7870*/  LDSM.16.MT88.4 R92, [R207+0x2000] ;  /* 0x00200000cf5c783b */ /* 0x000f220000004200 */
[-C--:B------:R-:W-:Y:S01]  /*7880*/  FMUL.FTZ R31, R75, R166.reuse ;  /* 0x000000a64b1f7220 */ /* 0x080fe20000410000 */
[-C--:B------:R-:W-:Y:S01]  /*7890*/  FMUL.FTZ R57, R109, R205.reuse ;  /* 0x000000cd6d397220 */ /* 0x080fe20000410000 */
[----:B------:R-:W-:Y:S02]  /*78a0*/  IMAD.MOV.U32 R107, RZ, RZ, R77 ;  /* 0x000000ffff6b7224 */ /* 0x000fe400078e004d */
[----:B------:R-:W-:Y:S01]  /*78b0*/  FMUL.FTZ R75, R119, R166 ;  /* 0x000000a6774b7220 */ /* 0x000fe20000410000 */
[----:B------:R-:W-:Y:S02]  /*78c0*/  IMAD.MOV.U32 R109, RZ, RZ, R73 ;  /* 0x000000ffff6d7224 */ /* 0x000fe400078e0049 */
[-C--:B------:R-:W-:Y:S01]  /*78d0*/  FMUL.FTZ R77, R125, R205.reuse ;  /* 0x000000cd7d4d7220 */ /* 0x080fe20000410000 */
[-C--:B------:R-:W-:Y:S01]  /*78e0*/  FMUL.FTZ R40, R76, R205.reuse ;  /* 0x000000cd4c287220 */ /* 0x080fe20000410000 */
[----:B------:R-:W-:Y:S01]  /*78f0*/  FMUL.FTZ R73, R117, R205 ;  /* 0x000000cd75497220 */ /* 0x000fe20000410000 */
[----:B------:R-:W-:-:S02]  /*7900*/  IMAD.MOV.U32 R119, RZ, RZ, R91 ;  /* 0x000000ffff777224 */ /* 0x000fc400078e005b */
[-C--:B------:R-:W-:Y:S01]  /*7910*/  FMUL.FTZ R76, R124, R205.reuse ;  /* 0x000000cd7c4c7220 */ /* 0x080fe20000410000 */
[----:B------:R-:W-:Y:S01]  /*7920*/  IMAD.MOV.U32 R125, RZ, RZ, R78 ;  /* 0x000000ffff7d7224 */ /* 0x000fe200078e004e */
[----:B------:R-:W-:Y:S01]  /*7930*/  MOV R117, R90 ;  /* 0x0000005a00757202 */ /* 0x000fe20000000f00 */
[----:B------:R-:W-:Y:S01]  /*7940*/  IMAD.MOV.U32 R124, RZ, RZ, R110 ;  /* 0x000000ffff7c7224 */ /* 0x000fe200078e006e */
[C---:B------:R-:W-:Y:S01]  /*7950*/  ISETP.GE.AND P6, PT, R140.reuse, R220, PT ;  /* 0x000000dc8c00720c */ /* 0x040fe20003fc6270 */
[----:B------:R-:W-:Y:S01]  /*7960*/  IMAD.MOV.U32 R110, RZ, RZ, R106 ;  /* 0x000000ffff6e7224 */ /* 0x000fe200078e006a */
[----:B------:R-:W-:Y:S01]  /*7970*/  ISETP.GE.AND P5, PT, R140, R216, PT ;  /* 0x000000d88c00720c */ /* 0x000fe20003fa6270 */
[----:B------:R-:W-:Y:S02]  /*7980*/  IMAD.MOV.U32 R106, RZ, RZ, R79 ;  /* 0x000000ffff6a7224 */ /* 0x000fe400078e004f */
[-C--:B------:R-:W-:Y:S01]  /*7990*/  FMUL.FTZ R90, R142, R166.reuse ;  /* 0x000000a68e5a7220 */ /* 0x080fe20000410000 */
[-C--:B------:R-:W-:Y:S01]  /*79a0*/  FMUL.FTZ R91, R143, R166.reuse ;  /* 0x000000a68f5b7220 */ /* 0x080fe20000410000 */
[-C--:B------:R-:W-:Y:S01]  /*79b0*/  FMUL.FTZ R78, R126, R166.reuse ;  /* 0x000000a67e4e7220 */ /* 0x080fe20000410000 */
[----:B------:R-:W-:Y:S01]  /*79c0*/  FMUL.FTZ R79, R127, R166 ;  /* 0x000000a67f4f7220 */ /* 0x000fe20000410000 */
[----:B------:R-:W-:Y:S01]  /*79d0*/  ISETP.GE.AND P2, PT, R125, R220, PT ;  /* 0x000000dc7d00720c */ /* 0x000fe20003f46270 */
[----:B------:R-:W-:Y:S01]  /*79e0*/  FMUL.FTZ R132, R132, R205 ;  /* 0x000000cd84847220 */ /* 0x000fe20000410000 */
[----:B------:R-:W-:Y:S01]  /*79f0*/  MOV R140, R119 ;  /* 0x00000077008c7202 */ /* 0x000fe20000000f00 */
[----:B------:R-:W-:Y:S01]  /*7a00*/  FMUL.FTZ R133, R133, R205 ;  /* 0x000000cd85857220 */ /* 0x000fe20000410000 */
[-C--:B------:R-:W-:Y:S01]  /*7a10*/  FMUL.FTZ R134, R134, R166.reuse ;  /* 0x000000a686867220 */ /* 0x080fe20000410000 */
[----:B------:R-:W-:Y:S01]  /*7a20*/  FMUL.FTZ R135, R135, R166 ;  /* 0x000000a687877220 */ /* 0x000fe20000410000 */
[----:B------:R-:W-:Y:S01]  /*7a30*/  IMAD.MOV.U32 R119, RZ, RZ, R117 ;  /* 0x000000ffff777224 */ /* 0x000fe200078e0075 */
[----:B------:R-:W-:Y:S01]  /*7a40*/  ISETP.GE.AND P0, PT, R125, R216, PT ;  /* 0x000000d87d00720c */ /* 0x000fe20003f06270 */
[----:B------:R-:W-:Y:S01]  /*7a50*/  IMAD.MOV.U32 R117, RZ, RZ, R107 ;  /* 0x000000ffff757224 */ /* 0x000fe200078e006b */
[----:B------:R-:W-:Y:S01]  /*7a60*/  ISETP.GE.AND P3, PT, R116, R220, PT ;  /* 0x000000dc7400720c */ /* 0x000fe20003f66270 */
[----:B------:R-:W-:Y:S01]  /*7a70*/  IMAD.MOV.U32 R107, RZ, RZ, R105 ;  /* 0x000000ffff6b7224 */ /* 0x000fe200078e0069 */
[----:B------:R-:W-:Y:S01]  /*7a80*/  FSEL R105, R188, -INF , !P2 ;  /* 0xff800000bc697808 */ /* 0x000fe20005000000 */
[C---:B-1----:R-:W-:Y:S01]  /*7a90*/  HMMA.16816.F32.BF16 R16, R8.reuse, R4, R16 ;  /* 0x000000040810723c */ /* 0x042fe20000041810 */
[-C--:B------:R-:W-:Y:S01]  /*7aa0*/  ISETP.GE.AND P2, PT, R104, R216.reuse, PT ;  /* 0x000000d86800720c */ /* 0x080fe20003f46270 */
[----:B------:R-:W-:Y:S01]  /*7ab0*/  IMAD.MOV.U32 R126, RZ, RZ, R140 ;  /* 0x000000ffff7e7224 */ /* 0x000fe200078e008c */
[----:B------:R-:W-:Y:S01]  /*7ac0*/  ISETP.GE.AND P4, PT, R116, R216, PT ;  /* 0x000000d87400720c */ /* 0x000fe20003f86270 */
[----:B------:R-:W-:Y:S01]  /*7ad0*/  IMAD.MOV.U32 R116, RZ, RZ, R106 ;  /* 0x000000ffff747224 */ /* 0x000fe200078e006a */
[----:B------:R-:W-:Y:S01]  /*7ae0*/  FSEL R195, R195, -INF , !P1 ;  /* 0xff800000c3c37808 */ /* 0x000fe20004800000 */
[----:B------:R-:W-:Y:S01]  /*7af0*/  IMAD.MOV.U32 R125, RZ, RZ, R107 ;  /* 0x000000ffff7d7224 */ /* 0x000fe200078e006b */
[----:B------:R-:W-:Y:S01]  /*7b00*/  ISETP.GE.AND P1, PT, R104, R220, PT ;  /* 0x000000dc6800720c */ /* 0x000fe20003f26270 */
[----:B------:R-:W-:Y:S01]  /*7b10*/  HMMA.16816.F32.BF16 R20, R8, R6, R20 ;  /* 0x000000060814723c */ /* 0x000fe20000041814 */
[----:B------:R-:W-:Y:S01]  /*7b20*/  FSEL R104, R190, -INF , !P0 ;  /* 0xff800000be687808 */ /* 0x000fe20004000000 */
[----:B------:R-:W-:Y:S01]  /*7b30*/  IMAD.MOV.U32 R107, RZ, RZ, R158 ;  /* 0x000000ffff6b7224 */ /* 0x000fe200078e009e */
[----:B------:R-:W-:-:S02]  /*7b40*/  FSEL R106, R189, -INF , !P6 ;  /* 0xff800000bd6a7808 */ /* 0x000fc40007000000 */
[C---:B------:R-:W-:Y:S02]  /*7b50*/  ISETP.GE.AND P0, PT, R124.reuse, R220, PT ;  /* 0x000000dc7c00720c */ /* 0x040fe40003f06270 */
[-C--:B------:R-:W-:Y:S01]  /*7b60*/  ISETP.GE.AND P6, PT, R124, R216.reuse, PT ;  /* 0x000000d87c00720c */ /* 0x080fe20003fc6270 */
[C---:B--2---:R-:W-:Y:S01]  /*7b70*/  HMMA.16816.F32.BF16 R28, R8.reuse, R12, R28 ;  /* 0x0000000c081c723c */ /* 0x044fe2000004181c */
[----:B------:R-:W-:Y:S01]  /*7b80*/  IMAD.MOV.U32 R124, RZ, RZ, R116 ;  /* 0x000000ffff7c7224 */ /* 0x000fe200078e0074 */
[----:B------:R-:W-:Y:S01]  /*7b90*/  FSEL R140, R185, -INF , !P1 ;  /* 0xff800000b98c7808 */ /* 0x000fe20004800000 */
[----:B------:R-:W-:Y:S01]  /*7ba0*/  IMAD.MOV.U32 R116, RZ, RZ, R108 ;  /* 0x000000ffff747224 */ /* 0x000fe200078e006c */
[----:B------:R-:W-:Y:S01]  /*7bb0*/  FSEL R142, R180, -INF , !P0 ;  /* 0xff800000b48e7808 */ /* 0x000fe20004000000 */
[----:B------:R-:W-:Y:S01]  /*7bc0*/  IMAD.MOV.U32 R108, RZ, RZ, R155 ;  /* 0x000000ffff6c7224 */ /* 0x000fe200078e009b */
[----:B------:R-:W-:Y:S02]  /*7bd0*/  FSEL R191, R191, -INF , !P5 ;  /* 0xff800000bfbf7808 */ /* 0x000fe40006800000 */
[----:B------:R-:W-:Y:S01]  /*7be0*/  HMMA.16816.F32.BF16 R40, R8, R14, R40 ;  /* 0x0000000e0828723c */ /* 0x000fe20000041828 */
[----:B------:R-:W-:Y:S01]  /*7bf0*/  MOV R127, R119 ;  /* 0x00000077007f7202 */ /* 0x000fe20000000f00 */
[----:B------:R-:W-:Y:S01]  /*7c00*/  IMAD.MOV.U32 R119, RZ, RZ, R153 ;  /* 0x000000ffff777224 */ /* 0x000fe200078e0099 */
[----:B------:R-:W-:-:S02]  /*7c10*/  ISETP.GE.AND P1, PT, R118, R216, PT ;  /* 0x000000d87600720c */ /* 0x000fc40003f26270 */
[----:B------:R-:W-:Y:S02]  /*7c20*/  ISETP.GE.AND P0, PT, R117, R216, PT ;  /* 0x000000d87500720c */ /* 0x000fe40003f06270 */
[----:B------:R-:W-:Y:S01]  /*7c30*/  ISETP.GE.AND P5, PT, R141, R220, PT ;  /* 0x000000dc8d00720c */ /* 0x000fe20003fa6270 */
[----:B------:R-:W-:Y:S03]  /*7c40*/  HMMA.16816.F32.BF16 R36, R8, R24, R36 ;  /* 0x000000180824723c */ /* 0x000fe60000041824 */
[----:B------:R-:W-:Y:S02]  /*7c50*/  FSEL R143, R181, -INF , !P5 ;  /* 0xff800000b58f7808 */ /* 0x000fe40006800000 */
[----:B------:R-:W-:-:S03]  /*7c60*/  ISETP.GE.AND P5, PT, R157, R216, PT ;  /* 0x000000d89d00720c */ /* 0x000fc60003fa6270 */
[C---:B------:R-:W-:Y:S08]  /*7c70*/  HMMA.16816.F32.BF16 R48, R8.reuse, R26, R48 ;  /* 0x0000001a0830723c */ /* 0x040ff00000041830 */
[C---:B---3--:R-:W-:Y:S08]  /*7c80*/  HMMA.16816.F32.BF16 R52, R8.reuse, R32, R52 ;  /* 0x000000200834723c */ /* 0x048ff00000041834 */
[C---:B------:R-:W-:Y:S08]  /*7c90*/  HMMA.16816.F32.BF16 R56, R8.reuse, R34, R56 ;  /* 0x000000220838723c */ /* 0x040ff00000041838 */
[C---:B----4-:R-:W-:Y:S08]  /*7ca0*/  HMMA.16816.F32.BF16 R72, R8.reuse, R44, R72 ;  /* 0x0000002c0848723c */ /* 0x050ff00000041848 */
[C---:B------:R-:W-:Y:S08]  /*7cb0*/  HMMA.16816.F32.BF16 R88, R8.reuse, R46, R88 ;  /* 0x0000002e0858723c */ /* 0x040ff00000041858 */
[C---:B------:R-:W-:Y:S08]  /*7cc0*/  HMMA.16816.F32.BF16 R76, R8.reuse, R92, R76 ;  /* 0x0000005c084c723c */ /* 0x040ff0000004184c */
[----:B------:R-:W-:Y:S01]  /*7cd0*/  HMMA.16816.F32.BF16 R8, R8, R94, R132 ;  /* 0x0000005e0808723c */ /* 0x000fe20000041884 */
[----:B------:R-:W-:-:S02]  /*7ce0*/  FSEL R133, R187, -INF , !P2 ;  /* 0xff800000bb857808 */ /* 0x000fc40005000000 */
[----:B------:R-:W-:Y:S01]  /*7cf0*/  ISETP.GE.AND P2, PT, R117, R220, PT ;  /* 0x000000dc7500720c */ /* 0x000fe20003f46270 */
[----:B------:R-:W-:Y:S01]  /*7d00*/  IMAD.MOV.U32 R117, RZ, RZ, R109 ;  /* 0x000000ffff757224 */ /* 0x000fe200078e006d */
[----:B------:R-:W-:Y:S02]  /*7d10*/  FSEL R134, R184, -INF , !P3 ;  /* 0xff800000b8867808 */ /* 0x000fe40005800000 */
[----:B------:R-:W-:Y:S02]  /*7d20*/  FSEL R132, R186, -INF , !P4 ;  /* 0xff800000ba847808 */ /* 0x000fe40006000000 */
[----:B------:R-:W-:Y:S02]  /*7d30*/  FSEL R155, R177, -INF , !P2 ;  /* 0xff800000b19b7808 */ /* 0x000fe40005000000 */
[----:B------:R-:W-:Y:S02]  /*7d40*/  ISETP.GE.AND P3, PT, R141, R216, PT ;  /* 0x000000d88d00720c */ /* 0x000fe40003f66270 */
[-C--:B------:R-:W-:Y:S01]  /*7d50*/  ISETP.GE.AND P4, PT, R118, R220.reuse, PT ;  /* 0x000000dc7600720c */ /* 0x080fe20003f86270 */
[----:B------:R-:W-:Y:S01]  /*7d60*/  IMAD.MOV.U32 R118, RZ, RZ, R152 ;  /* 0x000000ffff767224 */ /* 0x000fe200078e0098 */
[----:B------:R-:W-:-:S02]  /*7d70*/  ISETP.GE.AND P2, PT, R2, R220, PT ;  /* 0x000000dc0200720c */ /* 0x000fc40003f46270 */
[----:B------:R-:W-:Y:S02]  /*7d80*/  FSEL R141, R183, -INF , !P3 ;  /* 0xff800000b78d7808 */ /* 0x000fe40005800000 */
[----:B------:R-:W-:Y:S02]  /*7d90*/  FSEL R153, R176, -INF , !P4 ;  /* 0xff800000b0997808 */ /* 0x000fe40006000000 */
[----:B------:R-:W-:Y:S02]  /*7da0*/  FSEL R152, R64, -INF , !P2 ;  /* 0xff80000040987808 */ /* 0x000fe40005000000 */
[C---:B------:R-:W-:Y:S02]  /*7db0*/  ISETP.GE.AND P3, PT, R156.reuse, R220, PT ;  /* 0x000000dc9c00720c */ /* 0x040fe40003f66270 */
[----:B------:R-:W-:Y:S02]  /*7dc0*/  ISETP.GE.AND P4, PT, R156, R216, PT ;  /* 0x000000d89c00720c */ /* 0x000fe40003f86270 */
[----:B------:R-:W-:-:S02]  /*7dd0*/  FMNMX3.FTZ R64, R168, R192, R193, !PT ;  /* 0x000000c0a8407276 */ /* 0x000fc400078100c1 */
[----:B------:R-:W-:Y:S02]  /*7de0*/  FSEL R156, R179, -INF , !P0 ;  /* 0xff800000b39c7808 */ /* 0x000fe40004000000 */
[----:B------:R-:W-:Y:S02]  /*7df0*/  ISETP.GE.AND P0, PT, R127, R220, PT ;  /* 0x000000dc7f00720c */ /* 0x000fe40003f06270 */
[----:B------:R-:W-:Y:S02]  /*7e00*/  FMNMX3.FTZ R64, R64, R105, R106, !PT ;  /* 0x0000006940407276 */ /* 0x000fe4000781006a */
[----:B------:R-:W-:Y:S02]  /*7e10*/  FSEL R188, R60, -INF , !P0 ;  /* 0xff8000003cbc7808 */ /* 0x000fe40004000000 */
[----:B------:R-:W-:Y:S02]  /*7e20*/  FMNMX3.FTZ R60, R167, R194, R195, !PT ;  /* 0x000000c2a73c7276 */ /* 0x000fe400078100c3 */
[----:B------:R-:W-:-:S02]  /*7e30*/  FMNMX3.FTZ R64, R64, R134, R140, !PT ;  /* 0x0000008640407276 */ /* 0x000fc4000781008c */
[----:B------:R-:W-:Y:S02]  /*7e40*/  FSEL R135, R182, -INF , !P6 ;  /* 0xff800000b6877808 */ /* 0x000fe40007000000 */
[----:B------:R-:W-:Y:S02]  /*7e50*/  FMNMX3.FTZ R60, R60, R104, R191, !PT ;  /* 0x000000683c3c7276 */ /* 0x000fe400078100bf */
[----:B------:R-:W-:Y:S02]  /*7e60*/  ISETP.GE.AND P6, PT, R157, R220, PT ;  /* 0x000000dc9d00720c */ /* 0x000fe40003fc6270 */
[----:B------:R-:W-:Y:S02]  /*7e70*/  FMNMX3.FTZ R64, R64, R142, R143, !PT ;  /* 0x0000008e40407276 */ /* 0x000fe4000781008f */
[----:B------:R-:W-:Y:S02]  /*7e80*/  MOV R109, R154 ;  /* 0x0000009a006d7202 */ /* 0x000fe40000000f00 */
[----:B------:R-:W-:-:S02]  /*7e90*/  FSEL R154, R178, -INF , !P1 ;  /* 0xff800000b29a7808 */ /* 0x000fc40004800000 */
[----:B------:R-:W-:Y:S02]  /*7ea0*/  FMNMX3.FTZ R60, R60, R132, R133, !PT ;  /* 0x000000843c3c7276 */ /* 0x000fe40007810085 */
[-C--:B------:R-:W-:Y:S02]  /*7eb0*/  ISETP.GE.AND P1, PT, R0, R220.reuse, PT ;  /* 0x000000dc0000720c */ /* 0x080fe40003f26270 */
[----:B------:R-:W-:Y:S02]  /*7ec0*/  FSEL R157, R172, -INF , !P6 ;  /* 0xff800000ac9d7808 */ /* 0x000fe40007000000 */
[----:B------:R-:W-:Y:S02]  /*7ed0*/  FSEL R158, R173, -INF , !P3 ;  /* 0xff800000ad9e7808 */ /* 0x000fe40005800000 */
[----:B------:R-:W-:Y:S02]  /*7ee0*/  FMNMX3.FTZ R64, R64, R153, R155, !PT ;  /* 0x0000009940407276 */ /* 0x000fe4000781009b */
[----:B------:R-:W-:-:S02]  /*7ef0*/  ISETP.GE.AND P6, PT, R126, R220, PT ;  /* 0x000000dc7e00720c */ /* 0x000fc40003fc6270 */
[----:B------:R-:W-:Y:S02]  /*7f00*/  FMNMX3.FTZ R60, R60, R135, R141, !PT ;  /* 0x000000873c3c7276 */ /* 0x000fe4000781008d */
[----:B------:R-:W-:Y:S02]  /*7f10*/  FSEL R189, R65, -INF , !P1 ;  /* 0xff80000041bd7808 */ /* 0x000fe40004800000 */
[----:B------:R-:W-:Y:S02]  /*7f20*/  FMNMX3.FTZ R64, R64, R157, R158, !PT ;  /* 0x0000009d40407276 */ /* 0x000fe4000781009e */
[-C--:B------:R-:W-:Y:S01]  /*7f30*/  ISETP.GE.AND P1, PT, R127, R216.reuse, PT ;  /* 0x000000d87f00720c */ /* 0x080fe20003f26270 */
[----:B------:R-:W-:Y:S01]  /*7f40*/  IMAD.MOV.U32 R127, RZ, RZ, R159 ;  /* 0x000000ffff7f7224 */ /* 0x000fe200078e009f */
[-C--:B------:R-:W-:Y:S02]  /*7f50*/  ISETP.GE.AND P0, PT, R126, R216.reuse, PT ;  /* 0x000000d87e00720c */ /* 0x080fe40003f06270 */
[----:B------:R-:W-:-:S02]  /*7f60*/  ISETP.GE.AND P3, PT, R2, R216, PT ;  /* 0x000000d80200720c */ /* 0x000fc40003f66270 */
[----:B------:R-:W-:Y:S02]  /*7f70*/  ISETP.GE.AND P2, PT, R0, R216, PT ;  /* 0x000000d80000720c */ /* 0x000fe40003f46270 */
[----:B------:R-:W-:Y:S01]  /*7f80*/  LOP3.LUT R180, R252, UR27, R243, 0x96, !PT ;  /* 0x0000001bfcb47c12 */ /* 0x000fe2000f8e96f3 */
[----:B------:R-:W-:Y:S01]  /*7f90*/  IMAD.MOV.U32 R183, RZ, RZ, R108 ;  /* 0x000000ffffb77224 */ /* 0x000fe200078e006c */
[----:B------:R-:W-:Y:S01]  /*7fa0*/  FSEL R187, R61, -INF , !P6 ;  /* 0xff8000003dbb7808 */ /* 0x000fe20007000000 */
[----:B------:R1:W5:Y:S01]  /*7fb0*/  LDL.LU R2, [R1+0x10] ;  /* 0x0000100001027983 */ /* 0x0003620000300800 */
[----:B------:R-:W-:Y:S02]  /*7fc0*/  FSEL R159, R174, -INF , !P5 ;  /* 0xff800000ae9f7808 */ /* 0x000fe40006800000 */
[----:B------:R-:W-:Y:S02]  /*7fd0*/  FSEL R126, R175, -INF , !P4 ;  /* 0xff800000af7e7808 */ /* 0x000fe40006000000 */
[----:B------:R-:W-:-:S02]  /*7fe0*/  FMNMX3.FTZ R60, R60, R154, R156, !PT ;  /* 0x0000009a3c3c7276 */ /* 0x000fc4000781009c */
[----:B------:R-:W-:Y:S02]  /*7ff0*/  FSEL R186, R66, -INF , !P3 ;  /* 0xff80000042ba7808 */ /* 0x000fe40005800000 */
[----:B------:R-:W-:Y:S02]  /*8000*/  FSEL R182, R67, -INF , !P2 ;  /* 0xff80000043b67808 */ /* 0x000fe40005000000 */
[----:B------:R-:W-:Y:S02]  /*8010*/  FSEL R185, R62, -INF , !P1 ;  /* 0xff8000003eb97808 */ /* 0x000fe40004800000 */
[----:B------:R-:W-:Y:S01]  /*8020*/  FSEL R184, R63, -INF , !P0 ;  /* 0xff8000003fb87808 */ /* 0x000fe20004000000 */
[----:B------:R-:W-:Y:S01]  /*8030*/  IMAD.WIDE.U32 R180, R180, -0x326172a9, RZ ;  /* 0xcd9e8d57b4b47825 */ /* 0x000fe200078e00ff */
[----:B------:R-:W-:Y:S01]  /*8040*/  FMNMX3.FTZ R61, R64, R152, R189, !PT ;  /* 0x00000098403d7276 */ /* 0x000fe200078100bd */
[----:B------:R1:W5:Y:S01]  /*8050*/  LDL.LU R0, [R1+0xc] ;  /* 0x00000c0001007983 */ /* 0x0003620000300800 */
[----:B------:R-:W-:Y:S01]  /*8060*/  FMNMX3.FTZ R60, R60, R159, R126, !PT ;  /* 0x0000009f3c3c7276 */ /* 0x000fe2000781007e */
[----:B------:R-:W-:Y:S01]  /*8070*/  IMAD.MOV.U32 R174, RZ, RZ, R118 ;  /* 0x000000ffffae7224 */ /* 0x000fe200078e0076 */
[----:B------:R-:W-:Y:S01]  /*8080*/  FMNMX3.FTZ R61, R61, R188, R187, !PT ;  /* 0x000000bc3d3d7276 */ /* 0x000fe200078100bb */
[----:B------:R-:W-:Y:S01]  /*8090*/  IMAD.MOV.U32 R216, RZ, RZ, R183 ;  /* 0x000000ffffd87224 */ /* 0x000fe200078e00b7 */
[----:B------:R-:W-:-:S02]  /*80a0*/  FMNMX3.FTZ R60, R60, R186, R182, !PT ;  /* 0x000000ba3c3c7276 */ /* 0x000fc400078100b6 */
[----:B------:R-:W-:Y:S01]  /*80b0*/  LOP3.LUT R63, R242, UR4, R239, 0x96, !PT ;  /* 0x00000004f23f7c12 */ /* 0x000fe2000f8e96ef */
[----:B------:R-:W2:Y:S01]  /*80c0*/  SHFL.BFLY PT, R64, R61, 0x2, 0x1f ;  /* 0x0c401f003d407f89 */ /* 0x000ea200000e0000 */
[----:B------:R-:W-:Y:S02]  /*80d0*/  FMNMX3.FTZ R62, R60, R185, R184, !PT ;  /* 0x000000b93c3e7276 */ /* 0x000fe400078100b8 */
[----:B------:R-:W-:Y:S01]  /*80e0*/  MOV R175, R119 ;  /* 0x0000007700af7202 */ /* 0x000fe20000000f00 */
[----:B------:R-:W-:Y:S01]  /*80f0*/  IMAD.WIDE.U32 R176, R63, -0x326172a9, RZ ;  /* 0xcd9e8d573fb07825 */ /* 0x000fe200078e00ff */
[----:B------:R-:W-:Y:S01]  /*8100*/  LOP3.LUT R63, R232, UR7, R181, 0x96, !PT ;  /* 0x00000007e83f7c12 */ /* 0x000fe2000f8e96b5 */
[----:B------:R-:W3:Y:S02]  /*8110*/  SHFL.BFLY PT, R60, R62, 0x2, 0x1f ;  /* 0x0c401f003e3c7f89 */ /* 0x000ee400000e0000 */
[----:B------:R-:W-:Y:S01]  /*8120*/  IMAD.MOV.U32 R181, RZ, RZ, R109 ;  /* 0x000000ffffb57224 */ /* 0x000fe200078e006d */
[----:B------:R-:W-:Y:S01]  /*8130*/  LOP3.LUT R65, R180, UR6, R177, 0x96, !PT ;  /* 0x00000006b4417c12 */ /* 0x000fe2000f8e96b1 */
[----:B------:R-:W-:-:S04]  /*8140*/  IMAD.WIDE.U32 R108, R63, -0x2daee0ad, RZ ;  /* 0xd2511f533f6c7825 */ /* 0x000fc800078e00ff */
[----:B------:R-:W-:-:S04]  /*8150*/  IMAD.WIDE.U32 R66, R65, -0x2daee0ad, RZ ;  /* 0xd2511f5341427825 */ /* 0x000fc800078e00ff */
[----:B------:R-:W-:Y:S01]  /*8160*/  IMAD.MOV.U32 R220, RZ, RZ, R181 ;  /* 0x000000ffffdc7224 */ /* 0x000fe200078e00b5 */
[----:B------:R-:W-:Y:S01]  /*8170*/  LOP3.LUT R63, R108, UR14, R67, 0x96, !PT ;  /* 0x0000000e6c3f7c12 */ /* 0x000fe2000f8e9643 */
[----:B------:R-:W-:Y:S01]  /*8180*/  IMAD.MOV.U32 R181, RZ, RZ, R107 ;  /* 0x000000ffffb57224 */ /* 0x000fe200078e006b */
[----:B------:R-:W-:Y:S02]  /*8190*/  MOV R67, R111 ;  /* 0x0000006f00437202 */ /* 0x000fe40000000f00 */
[----:B------:R-:W-:Y:S01]  /*81a0*/  MOV R107, R175 ;  /* 0x000000af006b7202 */ /* 0x000fe20000000f00 */
[----:B------:R-:W-:Y:S01]  /*81b0*/  IMAD.WIDE.U32 R118, R63, -0x326172a9, RZ ;  /* 0xcd9e8d573f767825 */ /* 0x000fe200078e00ff */
[----:B--2---:R-:W-:Y:S02]  /*81c0*/  FMNMX.FTZ R61, R61, R64, !PT ;  /* 0x000000403d3d7209 */ /* 0x004fe40007810000 */
[----:B------:R-:W-:-:S03]  /*81d0*/  LOP3.LUT R64, R238, UR15, R109, 0x96, !PT ;  /* 0x0000000fee407c12 */ /* 0x000fc6000f8e966d */
[----:B------:R-:W2:Y:S01]  /*81e0*/  SHFL.BFLY PT, R173, R61, 0x1, 0x1f ;  /* 0x0c201f003dad7f89 */ /* 0x000ea200000e0000 */
[----:B---3--:R-:W-:Y:S01]  /*81f0*/  FMNMX.FTZ R60, R62, R60, !PT ;  /* 0x0000003c3e3c7209 */ /* 0x008fe20007810000 */
[----:B------:R-:W-:-:S04]  /*8200*/  IMAD.WIDE.U32 R108, R64, -0x326172a9, RZ ;  /* 0xcd9e8d57406c7825 */ /* 0x000fc800078e00ff */
[----:B------:R-:W3:Y:S01]  /*8210*/  SHFL.BFLY PT, R172, R60, 0x1, 0x1f ;  /* 0x0c201f003cac7f89 */ /* 0x000ee200000e0000 */
[----:B------:R-:W-:Y:S01]  /*8220*/  LOP3.LUT R62, R176, UR11, R109, 0x96, !PT ;  /* 0x0000000bb03e7c12 */ /* 0x000fe2000f8e966d */
[----:B------:R-:W-:Y:S01]  /*8230*/  IMAD.MOV.U32 R109, RZ, RZ, R117 ;  /* 0x000000ffff6d7224 */ /* 0x000fe200078e0075 */
[----:B------:R-:W-:Y:S01]  /*8240*/  LOP3.LUT R63, R108, UR10, R119, 0x96, !PT ;  /* 0x0000000a6c3f7c12 */ /* 0x000fe2000f8e9677 */
[----:B------:R-:W-:Y:S02]  /*8250*/  IMAD.MOV.U32 R108, RZ, RZ, R116 ;  /* 0x000000ffff6c7224 */ /* 0x000fe400078e0074 */
[----:B------:R-:W-:-:S05]  /*8260*/  IMAD.WIDE.U32 R64, R62, -0x2daee0ad, RZ ;  /* 0xd2511f533e407825 */ /* 0x000fca00078e00ff */
[----:B------:R-:W-:Y:S01]  /*8270*/  LOP3.LUT R62, R66, UR13, R65, 0x96, !PT ;  /* 0x0000000d423e7c12 */ /* 0x000fe2000f8e9641 */
[----:B------:R-:W-:Y:S02]  /*8280*/  IMAD.MOV.U32 R66, RZ, RZ, R110 ;  /* 0x000000ffff427224 */ /* 0x000fe400078e006e */
[----:B------:R-:W-:Y:S01]  /*8290*/  IMAD.WIDE.U32 R110, R63, -0x2daee0ad, RZ ;  /* 0xd2511f533f6e7825 */ /* 0x000fe200078e00ff */
[----:B--2---:R-:W-:-:S03]  /*82a0*/  FMNMX.FTZ R173, R61, R173, !PT ;  /* 0x000000ad3dad7209 */ /* 0x004fc60007810000 */
[----:B------:R-:W-:Y:S01]  /*82b0*/  IMAD.WIDE.U32 R116, R62, -0x326172a9, RZ ;  /* 0xcd9e8d573e747825 */ /* 0x000fe200078e00ff */
[----:B------:R-:W-:Y:S02]  /*82c0*/  LOP3.LUT R64, R64, UR12, R111, 0x96, !PT ;  /* 0x0000000c40407c12 */ /* 0x000fe4000f8e966f */
[C---:B------:R-:W-:Y:S01]  /*82d0*/  FSETP.NEU.FTZ.AND P1, PT, R173.reuse, -INF , PT ;  /* 0xff800000ad00780b */ /* 0x040fe20003f3d000 */
[----:B------:R-:W-:Y:S01]  /*82e0*/  FMUL.FTZ R190, R173, UR16 ;  /* 0x00000010adbe7c20 */ /* 0x000fe20008410000 */
[----:B---3--:R-:W-:Y:S01]  /*82f0*/  FMNMX.FTZ R172, R60, R172, !PT ;  /* 0x000000ac3cac7209 */ /* 0x008fe20007810000 */
[----:B------:R-:W-:-:S03]  /*8300*/  IMAD.WIDE.U32 R64, R64, -0x326172a9, RZ ;  /* 0xcd9e8d5740407825 */ /* 0x000fc600078e00ff */
[----:B------:R-:W-:Y:S01]  /*8310*/  FSEL R190, R190, RZ, P1 ;  /* 0x000000ffbebe7208 */ /* 0x000fe20000800000 */
[C---:B------:R-:W-:Y:S01]  /*8320*/  FMUL.FTZ R183, R172.reuse, UR16 ;  /* 0x00000010acb77c20 */ /* 0x040fe20008410000 */
[----:B------:R-:W-:Y:S01]  /*8330*/  FSETP.NEU.FTZ.AND P0, PT, R172, -INF , PT ;  /* 0xff800000ac00780b */ /* 0x000fe20003f1d000 */
[----:B------:R-:W-:Y:S01]  /*8340*/  IMAD.MOV.U32 R60, RZ, RZ, R64 ;  /* 0x000000ffff3c7224 */ /* 0x000fe200078e0040 */
[----:B------:R-:W-:Y:S01]  /*8350*/  PRMT R63, R64, 0x7773, RZ ;  /* 0x00007773403f7816 */ /* 0x000fe200000000ff */
[----:B------:R-:W-:Y:S01]  /*8360*/  FFMA.FTZ R180, R192, UR16, -R190 ;  /* 0x00000010c0b47c23 */ /* 0x000fe200080108be */
[----:B------:R-:W-:Y:S01]  /*8370*/  IMAD.MOV.U32 R192, RZ, RZ, R66 ;  /* 0x000000ffffc07224 */ /* 0x000fe200078e0042 */
[----:B------:R-:W-:Y:S01]  /*8380*/  MOV R66, R108 ;  /* 0x0000006c00427202 */ /* 0x000fe20000000f00 */
[----:B------:R-:W-:Y:S01]  /*8390*/  IMAD.MOV.U32 R108, RZ, RZ, R176 ;  /* 0x000000ffff6c7224 */ /* 0x000fe200078e00b0 */
[----:B------:R-:W-:Y:S01]  /*83a0*/  FSEL R183, R183, RZ, P0 ;  /* 0x000000ffb7b77208 */ /* 0x000fe20000000000 */
[----:B------:R-:W-:Y:S01]  /*83b0*/  FFMA.FTZ R179, R193, UR16, -R190 ;  /* 0x00000010c1b37c23 */ /* 0x000fe200080108be */
[----:B------:R-:W-:Y:S01]  /*83c0*/  PRMT R61, R64, 0x7772, RZ ;  /* 0x00007772403d7816 */ /* 0x000fe200000000ff */
[----:B------:R-:W-:Y:S01]  /*83d0*/  IMAD.MOV.U32 R193, RZ, RZ, R67 ;  /* 0x000000ffffc17224 */ /* 0x000fe200078e0043 */
[----:B------:R-:W-:Y:S01]  /*83e0*/  LOP3.LUT R60, R60, 0xff, RZ, 0xc0, !PT ;  /* 0x000000ff3c3c7812 */ /* 0x000fe200078ec0ff */
[----:B------:R-:W-:Y:S01]  /*83f0*/  FFMA.FTZ R176, R194, UR16, -R183 ;  /* 0x00000010c2b07c23 */ /* 0x000fe200080108b7 */
[----:B------:R-:W-:Y:S01]  /*8400*/  IMAD.MOV.U32 R194, RZ, RZ, R108 ;  /* 0x000000ffffc27224 */ /* 0x000fe200078e006c */
[----:B------:R-:W-:Y:S01]  /*8410*/  PRMT R61, R61, 0x5410, R63 ;  /* 0x000054103d3d7816 */ /* 0x000fe2000000003f */
[----:B------:R-:W2:Y:S01]  /*8420*/  LDL.LU R108, [R1] ;  /* 0x00000000016c7983 */ /* 0x000ea20000300800 */
[----:B------:R-:W-:Y:S01]  /*8430*/  PRMT R63, R64, 0x7771, RZ ;  /* 0x00007771403f7816 */ /* 0x000fe200000000ff */
[----:B------:R-:W-:Y:S01]  /*8440*/  IMAD.MOV.U32 R67, RZ, RZ, R109 ;  /* 0x000000ffff437224 */ /* 0x000fe200078e006d */
[----:B------:R-:W-:Y:S01]  /*8450*/  LOP3.LUT R62, R116, UR8, R65, 0x96, !PT ;  /* 0x00000008743e7c12 */ /* 0x000fe2000f8e9641 */
[----:B------:R-:W-:Y:S01]  /*8460*/  IMAD.MOV.U32 R109, RZ, RZ, R177 ;  /* 0x000000ffff6d7224 */ /* 0x000fe200078e00b1 */
[----:B------:R-:W-:Y:S01]  /*8470*/  PRMT R63, R60, 0x5410, R63 ;  /* 0x000054103c3f7816 */ /* 0x000fe2000000003f */
[----:B------:R-:W-:Y:S01]  /*8480*/  FFMA.FTZ R177, R106, UR16, -R190 ;  /* 0x000000106ab17c23 */ /* 0x000fe200080108be */
[C---:B------:R-:W-:Y:S01]  /*8490*/  LOP3.LUT R60, R62.reuse, 0xffff, RZ, 0xc0, !PT ;  /* 0x0000ffff3e3c7812 */ /* 0x040fe200078ec0ff */
[----:B------:R-:W-:Y:S01]  /*84a0*/  IMAD.MOV.U32 R106, RZ, RZ, R174 ;  /* 0x000000ffff6a7224 */ /* 0x000fe200078e00ae */
[----:B------:R-:W-:Y:S01]  /*84b0*/  LOP3.LUT R64, R62, 0xff, RZ, 0xc0, !PT ;  /* 0x000000ff3e407812 */ /* 0x000fe200078ec0ff */
[----:B------:R-:W-:Y:S01]  /*84c0*/  FFMA.FTZ R178, R105, UR16, -R190 ;  /* 0x0000001069b27c23 */ /* 0x000fe200080108be */
[----:B------:R-:W-:Y:S01]  /*84d0*/  SHF.R.U32.HI R60, RZ, 0x8, R60 ;  /* 0x00000008ff3c7819 */ /* 0x000fe2000001163c */
[--C-:B------:R-:W-:Y:S01]  /*84e0*/  FFMA.FTZ R175, R104, UR16, -R183.reuse ;  /* 0x0000001068af7c23 */ /* 0x100fe200080108b7 */
[----:B------:R-:W-:Y:S01]  /*84f0*/  FSEL R65, R172, RZ, P0 ;  /* 0x000000ffac417208 */ /* 0x000fe20000000000 */
[----:B------:R-:W-:Y:S01]  /*8500*/  FFMA.FTZ R174, R191, UR16, -R183 ;  /* 0x00000010bfae7c23 */ /* 0x000fe200080108b7 */
[----:B------:R-:W-:Y:S01]  /*8510*/  PRMT R60, R64, 0x5410, R60 ;  /* 0x00005410403c7816 */ /* 0x000fe2000000003c */
[----:B------:R-:W-:Y:S01]  /*8520*/  MUFU.EX2 R180, R180 ;  /* 0x000000b400b47308 */ /* 0x000fe20000000800 */
[----:B------:R-:W-:Y:S01]  /*8530*/  PRMT R64, R62, 0x7632, R64 ;  /* 0x000076323e407816 */ /* 0x000fe20000000040 */
[----:B------:R-:W-:Y:S01]  /*8540*/  FADD.FTZ R167, R167, -R65 ;  /* 0x80000041a7a77221 */ /* 0x000fe20000010000 */
[----:B------:R-:W-:Y:S01]  /*8550*/  SHF.R.U32.HI R62, RZ, 0x18, R62 ;  /* 0x00000018ff3e7819 */ /* 0x000fe2000001163e */
[----:B------:R-:W-:Y:S01]  /*8560*/  IMAD.MOV.U32 R65, RZ, RZ, R107 ;  /* 0x000000ffff417224 */ /* 0x000fe200078e006b */
[----:B------:R-:W-:Y:S01]  /*8570*/  LOP3.LUT R64, R64, 0xff, RZ, 0xc0, !PT ;  /* 0x000000ff40407812 */ /* 0x000fe200078ec0ff */
[----:B------:R-:W-:Y:S01]  /*8580*/  FMUL.FTZ R167, R167, UR16 ;  /* 0x00000010a7a77c20 */ /* 0x000fe20008410000 */
[----:B------:R-:W-:Y:S01]  /*8590*/  LOP3.LUT R61, R61, 0xff00ff, RZ, 0xc0, !PT ;  /* 0x00ff00ff3d3d7812 */ /* 0x000fe200078ec0ff */
[----:B------:R-:W3:Y:S01]  /*85a0*/  MUFU.EX2 R179, R179 ;  /* 0x000000b300b37308 */ /* 0x000ee20000000800 */
[----:B------:R-:W-:-:S02]  /*85b0*/  PRMT R62, R64, 0x5410, R62 ;  /* 0x00005410403e7816 */ /* 0x000fc4000000003e */
[----:B------:R-:W-:Y:S02]  /*85c0*/  FSEL R64, R173, RZ, P1 ;  /* 0x000000ffad407208 */ /* 0x000fe40000800000 */
[--C-:B------:R-:W-:Y:S02]  /*85d0*/  HSET2.LE.AND R63, R63, R206.reuse, PT ;  /* 0x000000ce3f3f7233 */ /* 0x100fe40003803000 */
[--C-:B------:R-:W-:Y:S01]  /*85e0*/  HSET2.LE.AND R107, R61, R206.reuse, PT ;  /* 0x000000ce3d6b7233 */ /* 0x100fe20003803000 */
[----:B------:R-:W-:Y:S01]  /*85f0*/  FADD.FTZ R64, R168, -R64 ;  /* 0x80000040a8407221 */ /* 0x000fe20000010000 */
[----:B------:R-:W-:Y:S01]  /*8600*/  FFMA.FTZ R168, R195, UR16, -R183 ;  /* 0x00000010c3a87c23 */ /* 0x000fe200080108b7 */
[----:B------:R-:W-:Y:S01]  /*8610*/  MUFU.EX2 R178, R178 ;  /* 0x000000b200b27308 */ /* 0x000fe20000000800 */
[----:B------:R-:W-:Y:S02]  /*8620*/  IMAD.MOV.U32 R195, RZ, RZ, R109 ;  /* 0x000000ffffc37224 */ /* 0x000fe400078e006d */
[----:B------:R-:W-:Y:S01]  /*8630*/  FMUL.FTZ R64, R64, UR16 ;  /* 0x0000001040407c20 */ /* 0x000fe20008410000 */
[----:B------:R-:W-:Y:S01]  /*8640*/  IMAD.MOV.U32 R109, RZ, RZ, R181 ;  /* 0x000000ffff6d7224 */ /* 0x000fe200078e00b5 */
[----:B------:R-:W-:-:S02]  /*8650*/  HSET2.LE.AND R60, R60, R206, PT ;  /* 0x000000ce3c3c7233 */ /* 0x000fc40003803000 */
[----:B------:R-:W-:Y:S01]  /*8660*/  HSET2.LE.AND R62, R62, R206, PT ;  /* 0x000000ce3e3e7233 */ /* 0x000fe20003803000 */
[----:B------:R-:W-:Y:S01]  /*8670*/  MUFU.EX2 R177, R177 ;  /* 0x000000b100b17308 */ /* 0x000fe20000000800 */
[----:B---3--:R-:W-:-:S04]  /*8680*/  F2FP.BF16.F32.PACK_AB R104, R179, R180 ;  /* 0x000000b4b368723e */ /* 0x008fc800000010ff */
[----:B------:R-:W-:-:S03]  /*8690*/  LOP3.LUT R104, R104, R60, RZ, 0xc0, !PT ;  /* 0x0000003c68687212 */ /* 0x000fc600078ec0ff */
[----:B------:R-:W-:Y:S08]  /*86a0*/  MUFU.EX2 R176, R176 ;  /* 0x000000b000b07308 */ /* 0x000ff00000000800 */
[----:B------:R-:W-:Y:S08]  /*86b0*/  MUFU.EX2 R175, R175 ;  /* 0x000000af00af7308 */ /* 0x000ff00000000800 */
[----:B------:R-:W3:Y:S08]  /*86c0*/  MUFU.EX2 R174, R174 ;  /* 0x000000ae00ae7308 */ /* 0x000ef00000000800 */
[----:B------:R-:W4:Y:S08]  /*86d0*/  MUFU.EX2 R168, R168 ;  /* 0x000000a800a87308 */ /* 0x000f300000000800 */
[----:B------:R1:W1:Y:S01]  /*86e0*/  MUFU.EX2 R181, R64 ;  /* 0x0000004000b57308 */ /* 0x0002620000000800 */
[----:B---3--:R-:W-:-:S04]  /*86f0*/  F2FP.BF16.F32.PACK_AB R61, R174, R175 ;  /* 0x000000afae3d723e */ /* 0x008fc800000010ff */
[----:B------:R-:W-:-:S03]  /*8700*/  LOP3.LUT R107, R61, R107, RZ, 0xc0, !PT ;  /* 0x0000006b3d6b7212 */ /* 0x000fc600078ec0ff */
[----:B------:R-:W3:Y:S01]  /*8710*/  MUFU.EX2 R167, R167 ;  /* 0x000000a700a77308 */ /* 0x000ee20000000800 */
[----:B----4-:R-:W-:-:S04]  /*8720*/  F2FP.BF16.F32.PACK_AB R105, R168, R176 ;  /* 0x000000b0a869723e */ /* 0x010fc800000010ff */
[----:B------:R-:W-:Y:S01]  /*8730*/  LOP3.LUT R105, R105, R62, RZ, 0xc0, !PT ;  /* 0x0000003e69697212 */ /* 0x000fe200078ec0ff */
[----:B-1----:R-:W-:Y:S01]  /*8740*/  IMAD.MOV.U32 R64, RZ, RZ, R106 ;  /* 0x000000ffff407224 */ /* 0x002fe200078e006a */
[----:B------:R-:W-:Y:S01]  /*8750*/  F2FP.BF16.F32.PACK_AB R106, R177, R178 ;  /* 0x000000b2b16a723e */ /* 0x000fe200000010ff */
[-C--:B------:R-:W-:Y:S01]  /*8760*/  FMUL.FTZ R60, R160, R181.reuse ;  /* 0x000000b5a03c7220 */ /* 0x080fe20000410000 */
[----:B------:R-:W-:Y:S01]  /*8770*/  FMUL.FTZ R61, R161, R181 ;  /* 0x000000b5a13d7220 */ /* 0x000fe20000410000 */
[----:B------:R-:W-:Y:S01]  /*8780*/  IMAD.MOV.U32 R161, RZ, RZ, R65 ;  /* 0x000000ffffa17224 */ /* 0x000fe200078e0041 */
[----:B------:R-:W-:Y:S01]  /*8790*/  LOP3.LUT R106, R106, R63, RZ, 0xc0, !PT ;  /* 0x0000003f6a6a7212 */ /* 0x000fe200078ec0ff */
[----:B------:R-:W-:Y:S01]  /*87a0*/  FMUL.FTZ R65, R69, R181 ;  /* 0x000000b545417220 */ /* 0x000fe20000410000 */
[----:B------:R-:W-:Y:S01]  /*87b0*/  MOV R160, R64 ;  /* 0x0000004000a07202 */ /* 0x000fe20000000f00 */
[-C--:B---3--:R-:W-:Y:S01]  /*87c0*/  FMUL.FTZ R62, R162, R167.reuse ;  /* 0x000000a7a23e7220 */ /* 0x088fe20000410000 */
[----:B------:R-:W-:Y:S01]  /*87d0*/  FMUL.FTZ R63, R163, R167 ;  /* 0x000000a7a33f7220 */ /* 0x000fe20000410000 */
[----:B------:R-:W-:-:S02]  /*87e0*/  IMAD.MOV.U32 R162, RZ, RZ, R66 ;  /* 0x000000ffffa27224 */ /* 0x000fc400078e0042 */
[----:B------:R-:W-:Y:S01]  /*87f0*/  FMUL.FTZ R64, R68, R181 ;  /* 0x000000b544407220 */ /* 0x000fe20000410000 */
[----:B------:R-:W-:Y:S02]  /*8800*/  IMAD.MOV.U32 R163, RZ, RZ, R67 ;  /* 0x000000ffffa37224 */ /* 0x000fe400078e0043 */
[-C--:B------:R-:W-:Y:S01]  /*8810*/  FMUL.FTZ R66, R70, R167.reuse ;  /* 0x000000a746427220 */ /* 0x080fe20000410000 */
[----:B------:R-:W-:Y:S01]  /*8820*/  FMUL.FTZ R67, R71, R167 ;  /* 0x000000a747437220 */ /* 0x000fe20000410000 */
[-C--:B------:R-:W-:Y:S01]  /*8830*/  FMUL.FTZ R68, R84, R181.reuse ;  /* 0x000000b554447220 */ /* 0x080fe20000410000 */
[----:B------:R-:W-:Y:S01]  /*8840*/  FMUL.FTZ R69, R85, R181 ;  /* 0x000000b555457220 */ /* 0x000fe20000410000 */
[-C--:B------:R-:W-:Y:S01]  /*8850*/  FMUL.FTZ R70, R86, R167.reuse ;  /* 0x000000a756467220 */ /* 0x080fe20000410000 */
[----:B------:R-:W-:Y:S01]  /*8860*/  FMUL.FTZ R71, R87, R167 ;  /* 0x000000a757477220 */ /* 0x000fe20000410000 */
[-C--:B------:R-:W-:Y:S01]  /*8870*/  FMUL.FTZ R96, R96, R181.reuse ;  /* 0x000000b560607220 */ /* 0x080fe20000410000 */
[----:B------:R-:W-:Y:S01]  /*8880*/  FMUL.FTZ R97, R97, R181 ;  /* 0x000000b561617220 */ /* 0x000fe20000410000 */
[-C--:B------:R-:W-:Y:S01]  /*8890*/  FMUL.FTZ R98, R98, R167.reuse ;  /* 0x000000a762627220 */ /* 0x080fe20000410000 */
[----:B------:R-:W-:-:S03]  /*88a0*/  FMUL.FTZ R99, R99, R167 ;  /* 0x000000a763637220 */ /* 0x000fc60000410000 */
[----:B------:R-:W-:Y:S01]  /*88b0*/  HMMA.16816.F32.BF16 R68, R104, R24, R68 ;  /* 0x000000186844723c */ /* 0x000fe20000041844 */
[-C--:B------:R-:W-:Y:S01]  /*88c0*/  FMUL.FTZ R80, R80, R181.reuse ;  /* 0x000000b550507220 */ /* 0x080fe20000410000 */
[----:B------:R-:W-:Y:S01]  /*88d0*/  FMUL.FTZ R81, R81, R181 ;  /* 0x000000b551517220 */ /* 0x000fe20000410000 */
[-C--:B------:R-:W-:Y:S01]  /*88e0*/  FMUL.FTZ R82, R82, R167.reuse ;  /* 0x000000a752527220 */ /* 0x080fe20000410000 */
[----:B------:R-:W-:-:S04]  /*88f0*/  FMUL.FTZ R83, R83, R167 ;  /* 0x000000a753537220 */ /* 0x000fc80000410000 */
[----:B------:R-:W-:Y:S01]  /*8900*/  HMMA.16816.F32.BF16 R24, R104, R26, R96 ;  /* 0x0000001a6818723c */ /* 0x000fe20000041860 */
[----:B------:R-:W-:Y:S01]  /*8910*/  LOP3.LUT R96, R160, UR9, R163, 0x96, !PT ;  /* 0x00000009a0607c12 */ /* 0x000fe2000f8e96a3 */
[----:B------:R-:W-:-:S04]  /*8920*/  UIADD3 UR4, UPT, UPT, UR27, 0x646e171e, URZ ;  /* 0x646e171e1b047890 */ /* 0x000fc8000fffe0ff */
[----:B------:R-:W-:Y:S02]  /*8930*/  IMAD.WIDE.U32 R96, R96, -0x2daee0ad, RZ ;  /* 0xd2511f5360607825 */ /* 0x000fe400078e00ff */
[----:B------:R-:W-:Y:S02]  /*8940*/  HMMA.16816.F32.BF16 R64, R104, R12, R64 ;  /* 0x0000000c6840723c */ /* 0x000fe40000041840 */
[----:B------:R-:W-:-:S06]  /*8950*/  FFMA.FTZ R193, R109, UR16, -R221 ;  /* 0x000000106dc17c23 */ /* 0x000fcc00080108dd */
[----:B------:R-:W-:Y:S01]  /*8960*/  HMMA.16816.F32.BF16 R12, R104, R14, R80 ;  /* 0x0000000e680c723c */ /* 0x000fe20000041850 */
[----:B------:R-:W-:Y:S01]  /*8970*/  FMUL.FTZ R80, R100, R181 ;  /* 0x000000b564507220 */ /* 0x000fe20000410000 */
[----:B------:R-:W-:Y:S01]  /*8980*/  LOP3.LUT R100, R192, UR4, R97, 0x96, !PT ;  /* 0x00000004c0647c12 */ /* 0x000fe2000f8e9661 */
[----:B------:R-:W-:Y:S01]  /*8990*/  FFMA.FTZ R192, R127, UR16, -R221 ;  /* 0x000000107fc07c23 */ /* 0x000fe200080108dd */
[----:B------:R-:W-:Y:S01]  /*89a0*/  MUFU.EX2 R193, R193 ;  /* 0x000000c100c17308 */ /* 0x000fe20000000800 */
[----:B------:R-:W-:Y:S01]  /*89b0*/  FMUL.FTZ R83, R103, R167 ;  /* 0x000000a767537220 */ /* 0x000fe20000410000 */
[----:B------:R-:W-:-:S06]  /*89c0*/  MOV R103, R96 ;  /* 0x0000006000677202 */ /* 0x000fcc0000000f00 */
[----:B------:R-:W1:Y:S01]  /*89d0*/  MUFU.EX2 R192, R192 ;  /* 0x000000c000c07308 */ /* 0x000e620000000800 */
[----:B------:R-:W-:Y:S01]  /*89e0*/  FMUL.FTZ R81, R101, R181 ;  /* 0x000000b565517220 */ /* 0x000fe20000410000 */
[----:B------:R-:W-:Y:S01]  /*89f0*/  FMUL.FTZ R82, R102, R167 ;  /* 0x000000a766527220 */ /* 0x000fe20000410000 */
[C---:B------:R-:W-:Y:S02]  /*8a00*/  PRMT R101, R96.reuse, 0x7771, RZ ;  /* 0x0000777160657816 */ /* 0x040fe400000000ff */
[C---:B------:R-:W-:Y:S02]  /*8a10*/  PRMT R102, R96.reuse, 0x7773, RZ ;  /* 0x0000777360667816 */ /* 0x040fe400000000ff */
[----:B------:R-:W-:Y:S02]  /*8a20*/  PRMT R127, R96, 0x7772, RZ ;  /* 0x00007772607f7816 */ /* 0x000fe400000000ff */
[----:B------:R-:W-:Y:S01]  /*8a30*/  LOP3.LUT R103, R103, 0xff, RZ, 0xc0, !PT ;  /* 0x000000ff67677812 */ /* 0x000fe200078ec0ff */
[----:B------:R-:W-:-:S02]  /*8a40*/  IMAD.MOV.U32 R160, RZ, RZ, R194 ;  /* 0x000000ffffa07224 */ /* 0x000fc400078e00c2 */
[----:B------:R-:W-:Y:S01]  /*8a50*/  FFMA.FTZ R194, R216, UR16, -R221 ;  /* 0x00000010d8c27c23 */ /* 0x000fe200080108dd */
[----:B------:R-:W-:Y:S01]  /*8a60*/  PRMT R127, R127, 0x5410, R102 ;  /* 0x000054107f7f7816 */ /* 0x000fe20000000066 */
[----:B------:R-:W-:Y:S01]  /*8a70*/  IMAD.MOV.U32 R216, RZ, RZ, R124 ;  /* 0x000000ffffd87224 */ /* 0x000fe200078e007c */
[----:B------:R-:W-:Y:S01]  /*8a80*/  PRMT R101, R103, 0x5410, R101 ;  /* 0x0000541067657816 */ /* 0x000fe20000000065 */
[-C--:B------:R-:W-:Y:S01]  /*8a90*/  FMUL.FTZ R148, R148, R181.reuse ;  /* 0x000000b594947220 */ /* 0x080fe20000410000 */
[----:B------:R-:W-:Y:S01]  /*8aa0*/  PRMT R102, R100, 0x7632, R102 ;  /* 0x0000763264667816 */ /* 0x000fe20000000066 */
        /* <DEDUP_REMOVED lines=11> */
[----:B------:R-:W-:Y:S01]  /*8b60*/  LOP3.LUT R124, R100, 0xffff, RZ, 0xc0, !PT ;  /* 0x0000ffff647c7812 */ /* 0x000fe200078ec0ff */
[-C--:B------:R-:W-:Y:S01]  /*8b70*/  FMUL.FTZ R96, R136, R181.reuse ;  /* 0x000000b588607220 */ /* 0x080fe20000410000 */
[----:B------:R-:W-:Y:S01]  /*8b80*/  FMUL.FTZ R97, R137, R181 ;  /* 0x000000b589617220 */ /* 0x000fe20000410000 */
[-C--:B------:R-:W-:Y:S01]  /*8b90*/  FMUL.FTZ R98, R138, R167.reuse ;  /* 0x000000a78a627220 */ /* 0x080fe20000410000 */
[----:B------:R-:W-:Y:S01]  /*8ba0*/  FMUL.FTZ R99, R139, R167 ;  /* 0x000000a78b637220 */ /* 0x000fe20000410000 */
[----:B------:R-:W-:-:S02]  /*8bb0*/  IMAD.MOV.U32 R161, RZ, RZ, R195 ;  /* 0x000000ffffa17224 */ /* 0x000fc400078e00c3 */
        /* <DEDUP_REMOVED lines=8> */
[--C-:B------:R-:W-:Y:S01]  /*8c40*/  FFMA.FTZ R195, R220, UR16, -R209.reuse ;  /* 0x00000010dcc37c23 */ /* 0x100fe200080108d1 */
[----:B------:R-:W-:Y:S02]  /*8c50*/  IMAD.MOV.U32 R109, RZ, RZ, R126 ;  /* 0x000000ffff6d7224 */ /* 0x000fe400078e007e */
[--C-:B------:R-:W-:Y:S01]  /*8c60*/  FFMA.FTZ R220, R125, UR16, -R209.reuse ;  /* 0x000000107ddc7c23 */ /* 0x100fe200080108d1 */
[----:B------:R-:W-:Y:S01]  /*8c70*/  LOP3.LUT R102, R102, 0xff, RZ, 0xc0, !PT ;  /* 0x000000ff66667812 */ /* 0x000fe200078ec0ff */
[----:B------:R-:W-:Y:S01]  /*8c80*/  FFMA.FTZ R216, R216, UR16, -R209 ;  /* 0x00000010d8d87c23 */ /* 0x000fe200080108d1 */
[----:B------:R-:W-:Y:S01]  /*8c90*/  HSET2.LE.AND R101, R101, R206, PT ;  /* 0x000000ce65657233 */ /* 0x000fe20003803000 */
[----:B------:R-:W-:Y:S01]  /*8ca0*/  HMMA.16816.F32.BF16 R60, R104, R4, R60 ;  /* 0x00000004683c723c */ /* 0x000fe2000004183c */
[----:B------:R-:W-:Y:S01]  /*8cb0*/  SHF.R.U32.HI R124, RZ, 0x8, R124 ;  /* 0x00000008ff7c7819 */ /* 0x000fe2000001167c */
[----:B------:R-:W-:Y:S01]  /*8cc0*/  IMAD.MOV.U32 R162, RZ, RZ, R160 ;  /* 0x000000ffffa27224 */ /* 0x000fe200078e00a0 */
[----:B------:R-:W-:Y:S01]  /*8cd0*/  SHF.R.U32.HI R125, RZ, 0x18, R100 ;  /* 0x00000018ff7d7819 */ /* 0x000fe20000011664 */
[----:B------:R-:W-:Y:S01]  /*8ce0*/  LDSM.16.MT88.4 R112, [R164+0xa400] ;  /* 0x00a40000a470783b */ /* 0x000fe20000004200 */
[----:B-1----:R-:W-:Y:S01]  /*8cf0*/  F2FP.BF16.F32.PACK_AB R126, R193, R192 ;  /* 0x000000c0c17e723e */ /* 0x002fe200000010ff */
[----:B------:R-:W-:-:S02]  /*8d00*/  IMAD.MOV.U32 R160, RZ, RZ, R109 ;  /* 0x000000ffffa07224 */ /* 0x000fc400078e006d */
[C---:B------:R-:W-:Y:S01]  /*8d10*/  HMMA.16816.F32.BF16 R80, R104.reuse, R32, R80 ;  /* 0x000000206850723c */ /* 0x040fe20000041850 */
[----:B------:R-:W-:Y:S02]  /*8d20*/  PRMT R125, R102, 0x5410, R125 ;  /* 0x00005410667d7816 */ /* 0x000fe4000000007d */
[----:B------:R-:W-:Y:S01]  /*8d30*/  LOP3.LUT R126, R126, R101, RZ, 0xc0, !PT ;  /* 0x000000657e7e7212 */ /* 0x000fe200078ec0ff */
[----:B------:R-:W-:Y:S04]  /*8d40*/  MUFU.EX2 R220, R220 ;  /* 0x000000dc00dc7308 */ /* 0x000fe80000000800 */
[----:B------:R-:W-:Y:S01]  /*8d50*/  HMMA.16816.F32.BF16 R4, R104, R6, R148 ;  /* 0x000000066804723c */ /* 0x000fe20000041894 */
[----:B------:R-:W-:Y:S01]  /*8d60*/  IMAD.MOV.U32 R150, RZ, RZ, R118 ;  /* 0x000000ffff967224 */ /* 0x000fe200078e0076 */
[----:B------:R-:W-:Y:S01]  /*8d70*/  MOV R149, R117 ;  /* 0x0000007500957202 */ /* 0x000fe20000000f00 */
[----:B------:R-:W-:-:S02]  /*8d80*/  IMAD.MOV.U32 R151, RZ, RZ, R119 ;  /* 0x000000ffff977224 */ /* 0x000fc400078e0077 */
[----:B------:R-:W-:Y:S02]  /*8d90*/  IMAD.MOV.U32 R148, RZ, RZ, R116 ;  /* 0x000000ffff947224 */ /* 0x000fe400078e0074 */
[----:B------:R-:W-:Y:S01]  /*8da0*/  LDSM.16.MT88.4 R116, [R207+0x400] ;  /* 0x00040000cf74783b */ /* 0x000fe20000004200 */
[C---:B------:R-:W-:Y:S01]  /*8db0*/  HMMA.16816.F32.BF16 R32, R104.reuse, R34, R144 ;  /* 0x000000226820723c */ /* 0x040fe20000041890 */
[----:B------:R-:W-:Y:S02]  /*8dc0*/  IMAD.MOV.U32 R146, RZ, RZ, R110 ;  /* 0x000000ffff927224 */ /* 0x000fe400078e006e */
[----:B------:R-:W-:Y:S01]  /*8dd0*/  IMAD.MOV.U32 R147, RZ, RZ, R111 ;  /* 0x000000ffff937224 */ /* 0x000fe200078e006f */
[----:B------:R-:W1:Y:S04]  /*8de0*/  MUFU.EX2 R216, R216 ;  /* 0x000000d800d87308 */ /* 0x000e680000000800 */
[C---:B------:R-:W-:Y:S08]  /*8df0*/  HMMA.16816.F32.BF16 R84, R104.reuse, R44, R84 ;  /* 0x0000002c6854723c */ /* 0x040ff00000041854 */
[----:B------:R-:W-:Y:S01]  /*8e00*/  HMMA.16816.F32.BF16 R96, R104, R92, R96 ;  /* 0x0000005c6860723c */ /* 0x000fe20000041860 */
[----:B------:R-:W-:-:S07]  /*8e10*/  FFMA.FTZ R222, R222, UR16, -R209 ;  /* 0x00000010dede7c23 */ /* 0x000fce00080108d1 */
[C---:B------:R-:W-:Y:S01]  /*8e20*/  HMMA.16816.F32.BF16 R44, R104.reuse, R46, R120 ;  /* 0x0000002e682c723c */ /* 0x040fe20000041878 */
[----:B------:R-:W3:Y:S07]  /*8e30*/  LDSM.16.MT88.4 R120, [R164+0x9400] ;  /* 0x00940000a478783b */ /* 0x000eee0000004200 */
[----:B------:R-:W-:Y:S01]  /*8e40*/  HMMA.16816.F32.BF16 R92, R104, R94, R128 ;  /* 0x0000005e685c723c */ /* 0x000fe20000041880 */
[----:B------:R-:W-:Y:S01]  /*8e50*/  LDSM.16.MT88.4 R104, [R164+0xb400] ;  /* 0x00b40000a468783b */ /* 0x000fe20000004200 */
[----:B------:R-:W-:Y:S01]  /*8e60*/  MUFU.EX2 R194, R194 ;  /* 0x000000c200c27308 */ /* 0x000fe20000000800 */
[----:B------:R-:W-:-:S07]  /*8e70*/  LOP3.LUT R127, R127, 0xff00ff, RZ, 0xc0, !PT ;  /* 0x00ff00ff7f7f7812 */ /* 0x000fce00078ec0ff */
[----:B------:R-:W-:Y:S01]  /*8e80*/  MUFU.EX2 R195, R195 ;  /* 0x000000c300c37308 */ /* 0x000fe20000000800 */
[----:B------:R-:W-:Y:S01]  /*8e90*/  HSET2.LE.AND R127, R127, R206, PT ;  /* 0x000000ce7f7f7233 */ /* 0x000fe20003803000 */
[----:B--2---:R-:W-:Y:S01]  /*8ea0*/  FFMA.FTZ R191, R108, UR16, -R221 ;  /* 0x000000106cbf7c23 */ /* 0x004fe200080108dd */
[----:B------:R-:W-:Y:S02]  /*8eb0*/  LOP3.LUT R108, R100, 0xff, RZ, 0xc0, !PT ;  /* 0x000000ff646c7812 */ /* 0x000fe400078ec0ff */
[----:B------:R-:W-:Y:S02]  /*8ec0*/  LDSM.16.MT88.4 R100, [R207+0x2400] ;  /* 0x00240000cf64783b */ /* 0x000fe40000004200 */
[----:B------:R-:W-:Y:S02]  /*8ed0*/  PRMT R124, R108, 0x5410, R124 ;  /* 0x000054106c7c7816 */ /* 0x000fe4000000007c */
[----:B------:R-:W2:Y:S01]  /*8ee0*/  LDSM.16.MT88.4 R108, [R207+0x1400] ;  /* 0x00140000cf6c783b */ /* 0x000ea20000004200 */
[----:B------:R-:W4:Y:S01]  /*8ef0*/  MUFU.EX2 R191, R191 ;  /* 0x000000bf00bf7308 */ /* 0x000f220000000800 */
[----:B-1----:R-:W-:-:S07]  /*8f00*/  F2FP.BF16.F32.PACK_AB R128, R216, R220 ;  /* 0x000000dcd880723e */ /* 0x002fce00000010ff */
[----:B------:R-:W1:Y:S01]  /*8f10*/  MUFU.EX2 R222, R222 ;  /* 0x000000de00de7308 */ /* 0x000e620000000800 */
[----:B------:R-:W-:Y:S02]  /*8f20*/  LOP3.LUT R127, R128, R127, RZ, 0xc0, !PT ;  /* 0x0000007f807f7212 */ /* 0x000fe400078ec0ff */
[--C-:B------:R-:W-:Y:S02]  /*8f30*/  HSET2.LE.AND R124, R124, R206.reuse, PT ;  /* 0x000000ce7c7c7233 */ /* 0x100fe40003803000 */
[----:B------:R-:W-:Y:S02]  /*8f40*/  HSET2.LE.AND R125, R125, R206, PT ;  /* 0x000000ce7d7d7233 */ /* 0x000fe40003803000 */
[----:B----4-:R-:W-:-:S04]  /*8f50*/  F2FP.BF16.F32.PACK_AB R128, R194, R191 ;  /* 0x000000bfc280723e */ /* 0x010fc800000010ff */
[----:B------:R-:W-:Y:S02]  /*8f60*/  LOP3.LUT R124, R128, R124, RZ, 0xc0, !PT ;  /* 0x0000007c807c7212 */ /* 0x000fe400078ec0ff */
[----:B-1----:R-:W-:-:S04]  /*8f70*/  F2FP.BF16.F32.PACK_AB R128, R222, R195 ;  /* 0x000000c3de80723e */ /* 0x002fc800000010ff */
[----:B------:R-:W-:-:S07]  /*8f80*/  LOP3.LUT R125, R128, R125, RZ, 0xc0, !PT ;  /* 0x0000007d807d7212 */ /* 0x000fce00078ec0ff */
[C---:B---3--:R-:W-:Y:S08]  /*8f90*/  HMMA.16816.F32.BF16 R16, R124.reuse, R120, R16 ;  /* 0x000000787c10723c */ /* 0x048ff00000041810 */
[C---:B------:R-:W-:Y:S08]  /*8fa0*/  HMMA.16816.F32.BF16 R20, R124.reuse, R122, R20 ;  /* 0x0000007a7c14723c */ /* 0x040ff00000041814 */
[C---:B------:R-:W-:Y:S08]  /*8fb0*/  HMMA.16816.F32.BF16 R28, R124.reuse, R116, R28 ;  /* 0x000000747c1c723c */ /* 0x040ff0000004181c */
[C---:B------:R-:W-:Y:S08]  /*8fc0*/  HMMA.16816.F32.BF16 R40, R124.reuse, R118, R40 ;  /* 0x000000767c28723c */ /* 0x040ff00000041828 */
[C---:B------:R-:W-:Y:S08]  /*8fd0*/  HMMA.16816.F32.BF16 R36, R124.reuse, R112, R36 ;  /* 0x000000707c24723c */ /* 0x040ff00000041824 */
[C---:B------:R-:W-:Y:S08]  /*8fe0*/  HMMA.16816.F32.BF16 R48, R124.reuse, R114, R48 ;  /* 0x000000727c30723c */ /* 0x040ff00000041830 */
[C---:B--2---:R-:W-:Y:S08]  /*8ff0*/  HMMA.16816.F32.BF16 R52, R124.reuse, R108, R52 ;  /* 0x0000006c7c34723c */ /* 0x044ff00000041834 */
[C---:B------:R-:W-:Y:S08]  /*9000*/  HMMA.16816.F32.BF16 R56, R124.reuse, R110, R56 ;  /* 0x0000006e7c38723c */ /* 0x040ff00000041838 */
[C---:B------:R-:W-:Y:S08]  /*9010*/  HMMA.16816.F32.BF16 R72, R124.reuse, R104, R72 ;  /* 0x000000687c48723c */ /* 0x040ff00000041848 */
[C---:B------:R-:W-:Y:S08]  /*9020*/  HMMA.16816.F32.BF16 R88, R124.reuse, R106, R88 ;  /* 0x0000006a7c58723c */ /* 0x040ff00000041858 */
[C---:B------:R-:W-:Y:S08]  /*9030*/  HMMA.16816.F32.BF16 R76, R124.reuse, R100, R76 ;  /* 0x000000647c4c723c */ /* 0x040ff0000004184c */
[----:B------:R-:W-:Y:S01]  /*9040*/  HMMA.16816.F32.BF16 R8, R124, R102, R8 ;  /* 0x000000667c08723c */ /* 0x000fe20000041808 */
[----:B------:R-:W-:Y:S01]  /*9050*/  LOP3.LUT R124, R150, UR9, R149, 0x96, !PT ;  /* 0x00000009967c7c12 */ /* 0x000fe2000f8e9695 */
[--C-:B------:R-:W-:Y:S01]  /*9060*/  FFMA.FTZ R142, R142, UR16, -R190.reuse ;  /* 0x000000108e8e7c23 */ /* 0x100fe200080108be */
[----:B------:R-:W-:-:S03]  /*9070*/  FFMA.FTZ R143, R143, UR16, -R190 ;  /* 0x000000108f8f7c23 */ /* 0x000fc600080108be */
[----:B------:R-:W-:Y:S01]  /*9080*/  IMAD.WIDE.U32 R126, R124, -0x2daee0ad, RZ ;  /* 0xd2511f537c7e7825 */ /* 0x000fe200078e00ff */
[----:B------:R-:W-:Y:S01]  /*9090*/  MOV R144, R162 ;  /* 0x000000a200907202 */ /* 0x000fe20000000f00 */
[----:B------:R-:W-:Y:S02]  /*90a0*/  MUFU.EX2 R148, R142 ;  /* 0x0000008e00947308 */ /* 0x000fe40000000800 */
[----:B------:R-:W-:Y:S01]  /*90b0*/  IMAD.MOV.U32 R124, RZ, RZ, R126 ;  /* 0x000000ffff7c7224 */ /* 0x000fe200078e007e */
[----:B------:R-:W-:Y:S01]  /*90c0*/  LOP3.LUT R125, R146, UR4, R127, 0x96, !PT ;  /* 0x00000004927d7c12 */ /* 0x000fe2000f8e967f */
[----:B------:R-:W-:Y:S01]  /*90d0*/  IMAD.MOV.U32 R163, RZ, RZ, R161 ;  /* 0x000000ffffa37224 */ /* 0x000fe200078e00a1 */
[C---:B------:R-:W-:Y:S02]  /*90e0*/  PRMT R127, R126.reuse, 0x7771, RZ ;  /* 0x000077717e7f7816 */ /* 0x040fe400000000ff */
[C---:B------:R-:W-:Y:S01]  /*90f0*/  PRMT R128, R126.reuse, 0x7773, RZ ;  /* 0x000077737e807816 */ /* 0x040fe200000000ff */
[----:B------:R-:W1:Y:S01]  /*9100*/  MUFU.EX2 R162, R143 ;  /* 0x0000008f00a27308 */ /* 0x000e620000000800 */
[----:B------:R-:W-:Y:S01]  /*9110*/  PRMT R126, R126, 0x7772, RZ ;  /* 0x000077727e7e7816 */ /* 0x000fe200000000ff */
[--C-:B------:R-:W-:Y:S01]  /*9120*/  FFMA.FTZ R135, R135, UR16, -R183.reuse ;  /* 0x0000001087877c23 */ /* 0x100fe200080108b7 */
[----:B------:R-:W-:Y:S01]  /*9130*/  FFMA.FTZ R141, R141, UR16, -R183 ;  /* 0x000000108d8d7c23 */ /* 0x000fe200080108b7 */
[----:B------:R-:W-:Y:S01]  /*9140*/  LOP3.LUT R124, R124, 0xff, RZ, 0xc0, !PT ;  /* 0x000000ff7c7c7812 */ /* 0x000fe200078ec0ff */
[----:B------:R-:W-:Y:S01]  /*9150*/  IMAD.MOV.U32 R145, RZ, RZ, R163 ;  /* 0x000000ffff917224 */ /* 0x000fe200078e00a3 */
[----:B------:R-:W-:-:S02]  /*9160*/  PRMT R126, R126, 0x5410, R128 ;  /* 0x000054107e7e7816 */ /* 0x000fc40000000080 */
[C---:B------:R-:W-:Y:S01]  /*9170*/  LOP3.LUT R128, R125.reuse, 0xffff, RZ, 0xc0, !PT ;  /* 0x0000ffff7d807812 */ /* 0x040fe200078ec0ff */
[----:B------:R-:W-:Y:S01]  /*9180*/  MUFU.EX2 R163, R135 ;  /* 0x0000008700a37308 */ /* 0x000fe20000000800 */
[----:B------:R-:W-:Y:S01]  /*9190*/  PRMT R129, R125, 0x7632, R129 ;  /* 0x000076327d817816 */ /* 0x000fe20000000081 */
[--C-:B------:R-:W-:Y:S01]  /*91a0*/  FFMA.FTZ R134, R134, UR16, -R190.reuse ;  /* 0x0000001086867c23 */ /* 0x100fe200080108be */
[----:B------:R-:W-:Y:S01]  /*91b0*/  FFMA.FTZ R140, R140, UR16, -R190 ;  /* 0x000000108c8c7c23 */ /* 0x000fe200080108be */
[----:B------:R-:W-:-:S04]  /*91c0*/  PRMT R127, R124, 0x5410, R127 ;  /* 0x000054107c7f7816 */ /* 0x000fc8000000007f */
[----:B------:R-:W2:Y:S01]  /*91d0*/  MUFU.EX2 R161, R141 ;  /* 0x0000008d00a17308 */ /* 0x000ea20000000800 */
[----:B------:R-:W-:Y:S02]  /*91e0*/  LOP3.LUT R124, R125, 0xff, RZ, 0xc0, !PT ;  /* 0x000000ff7d7c7812 */ /* 0x000fe400078ec0ff */
[----:B------:R-:W-:Y:S02]  /*91f0*/  SHF.R.U32.HI R130, RZ, 0x8, R128 ;  /* 0x00000008ff827819 */ /* 0x000fe40000011680 */
[----:B------:R-:W-:Y:S02]  /*9200*/  SHF.R.U32.HI R125, RZ, 0x18, R125 ;  /* 0x00000018ff7d7819 */ /* 0x000fe4000001167d */
[----:B------:R-:W-:Y:S01]  /*9210*/  LOP3.LUT R128, R129, 0xff, RZ, 0xc0, !PT ;  /* 0x000000ff81807812 */ /* 0x000fe200078ec0ff */
[----:B------:R-:W-:Y:S01]  /*9220*/  MUFU.EX2 R131, R134 ;  /* 0x0000008600837308 */ /* 0x000fe20000000800 */
[--C-:B------:R-:W-:Y:S01]  /*9230*/  FFMA.FTZ R132, R132, UR16, -R183.reuse ;  /* 0x0000001084847c23 */ /* 0x100fe200080108b7 */
[----:B------:R-:W-:Y:S01]  /*9240*/  FFMA.FTZ R133, R133, UR16, -R183 ;  /* 0x0000001085857c23 */ /* 0x000fe200080108b7 */
[----:B------:R-:W-:-:S05]  /*9250*/  PRMT R125, R128, 0x5410, R125 ;  /* 0x00005410807d7816 */ /* 0x000fca000000007d */
[----:B------:R-:W3:Y:S01]  /*9260*/  MUFU.EX2 R150, R140 ;  /* 0x0000008c00967308 */ /* 0x000ee20000000800 */
[----:B------:R-:W-:Y:S02]  /*9270*/  LOP3.LUT R128, R126, 0xff00ff, RZ, 0xc0, !PT ;  /* 0x00ff00ff7e807812 */ /* 0x000fe400078ec0ff */
[----:B------:R-:W-:Y:S02]  /*9280*/  HSET2.LE.AND R126, R127, R206, PT ;  /* 0x000000ce7f7e7233 */ /* 0x000fe40003803000 */
[----:B-1----:R-:W-:-:S03]  /*9290*/  F2FP.BF16.F32.PACK_AB R127, R162, R148 ;  /* 0x00000094a27f723e */ /* 0x002fc600000010ff */
[----:B------:R-:W-:Y:S01]  /*92a0*/  MUFU.EX2 R151, R132 ;  /* 0x0000008400977308 */ /* 0x000fe20000000800 */
[----:B------:R-:W-:-:S07]  /*92b0*/  LOP3.LUT R126, R127, R126, RZ, 0xc0, !PT ;  /* 0x0000007e7f7e7212 */ /* 0x000fce00078ec0ff */
[----:B------:R-:W1:Y:S01]  /*92c0*/  MUFU.EX2 R149, R133 ;  /* 0x0000008500957308 */ /* 0x000e620000000800 */
[----:B------:R-:W-:Y:S02]  /*92d0*/  PRMT R124, R124, 0x5410, R130 ;  /* 0x000054107c7c7816 */ /* 0x000fe40000000082 */
[--C-:B------:R-:W-:Y:S02]  /*92e0*/  HSET2.LE.AND R127, R128, R206.reuse, PT ;  /* 0x000000ce807f7233 */ /* 0x100fe40003803000 */
[----:B--2---:R-:W-:Y:S02]  /*92f0*/  F2FP.BF16.F32.PACK_AB R128, R161, R163 ;  /* 0x000000a3a180723e */ /* 0x004fe400000010ff */
[--C-:B------:R-:W-:Y:S02]  /*9300*/  HSET2.LE.AND R124, R124, R206.reuse, PT ;  /* 0x000000ce7c7c7233 */ /* 0x100fe40003803000 */
[----:B------:R-:W-:Y:S02]  /*9310*/  LOP3.LUT R127, R128, R127, RZ, 0xc0, !PT ;  /* 0x0000007f807f7212 */ /* 0x000fe400078ec0ff */
[----:B---3--:R-:W-:Y:S01]  /*9320*/  F2FP.BF16.F32.PACK_AB R128, R150, R131 ;  /* 0x000000839680723e */ /* 0x008fe200000010ff */
[----:B------:R-:W-:Y:S01]  /*9330*/  VIADD R146, R252, 0x1 ;  /* 0x00000001fc927836 */ /* 0x000fe20000000000 */
[----:B------:R-:W-:-:S02]  /*9340*/  HSET2.LE.AND R125, R125, R206, PT ;  /* 0x000000ce7d7d7233 */ /* 0x000fc40003803000 */
[----:B------:R-:W-:Y:S02]  /*9350*/  LOP3.LUT R124, R128, R124, RZ, 0xc0, !PT ;  /* 0x0000007c807c7212 */ /* 0x000fe400078ec0ff */
[----:B-1----:R-:W-:Y:S02]  /*9360*/  F2FP.BF16.F32.PACK_AB R128, R149, R151 ;  /* 0x000000979580723e */ /* 0x002fe400000010ff */
[----:B------:R-:W-:Y:S02]  /*9370*/  LOP3.LUT R146, R146, UR27, R243, 0x96, !PT ;  /* 0x0000001b92927c12 */ /* 0x000fe4000f8e96f3 */
[----:B------:R-:W-:-:S03]  /*9380*/  LOP3.LUT R125, R128, R125, RZ, 0xc0, !PT ;  /* 0x0000007d807d7212 */ /* 0x000fc600078ec0ff */
[----:B------:R-:W-:-:S04]  /*9390*/  IMAD.WIDE.U32 R146, R146, -0x326172a9, RZ ;  /* 0xcd9e8d5792927825 */ /* 0x000fc800078e00ff */
[----:B------:R-:W-:Y:S01]  /*93a0*/  HMMA.16816.F32.BF16 R64, R124, R116, R64 ;  /* 0x000000747c40723c */ /* 0x000fe20000041840 */
[----:B------:R-:W-:Y:S02]  /*93b0*/  LOP3.LUT R117, R230, UR7, R147, 0x96, !PT ;  /* 0x00000007e6757c12 */ /* 0x000fe4000f8e9693 */
[----:B------:R-:W-:-:S03]  /*93c0*/  LOP3.LUT R116, R146, UR6, R251, 0x96, !PT ;  /* 0x0000000692747c12 */ /* 0x000fc6000f8e96fb */
[----:B------:R-:W-:Y:S02]  /*93d0*/  IMAD.WIDE.U32 R136, R117, -0x2daee0ad, RZ ;  /* 0xd2511f5375887825 */ /* 0x000fe400078e00ff */
[----:B------:R-:W-:Y:S02]  /*93e0*/  HMMA.16816.F32.BF16 R68, R124, R112, R68 ;  /* 0x000000707c44723c */ /* 0x000fe40000041844 */
        /* <DEDUP_REMOVED lines=8> */
[----:B------:R-:W-:Y:S01]  /*9470*/  IMAD.WIDE.U32 R138, R138, -0x2daee0ad, RZ ;  /* 0xd2511f538a8a7825 */ /* 0x000fe200078e00ff */
[C---:B------:R-:W-:Y:S03]  /*9480*/  HMMA.16816.F32.BF16 R80, R124.reuse, R108, R80 ;  /* 0x0000006c7c50723c */ /* 0x040fe60000041850 */
[----:B------:R-:W-:Y:S01]  /*9490*/  IMAD.MOV.U32 R142, RZ, RZ, R144 ;  /* 0x000000ffff8e7224 */ /* 0x000fe200078e0090 */
[----:B------:R-:W-:Y:S02]  /*94a0*/  LOP3.LUT R144, R112, UR13, R251, 0x96, !PT ;  /* 0x0000000d70907c12 */ /* 0x000fe4000f8e96fb */
[----:B------:R-:W-:Y:S01]  /*94b0*/  LOP3.LUT R108, R250, UR12, R139, 0x96, !PT ;  /* 0x0000000cfa6c7c12 */ /* 0x000fe2000f8e968b */
[--C-:B------:R-:W-:Y:S01]  /*94c0*/  FFMA.FTZ R246, R246, UR16, -R221.reuse ;  /* 0x00000010f6f67c23 */ /* 0x100fe200080108dd */
[----:B------:R-:W-:Y:S01]  /*94d0*/  MOV R143, R145 ;  /* 0x00000091008f7202 */ /* 0x000fe20000000f00 */
[----:B------:R-:W-:Y:S01]  /*94e0*/  HMMA.16816.F32.BF16 R32, R124, R110, R32 ;  /* 0x0000006e7c20723c */ /* 0x000fe20000041820 */
[----:B------:R-:W-:Y:S01]  /*94f0*/  FFMA.FTZ R245, R245, UR16, -R221 ;  /* 0x00000010f5f57c23 */ /* 0x000fe200080108dd */
[----:B------:R-:W-:-:S04]  /*9500*/  IMAD.WIDE.U32 R144, R144, -0x326172a9, RZ ;  /* 0xcd9e8d5790907825 */ /* 0x000fc800078e00ff */
[----:B------:R-:W-:Y:S02]  /*9510*/  IMAD.WIDE.U32 R110, R108, -0x326172a9, RZ ;  /* 0xcd9e8d576c6e7825 */ /* 0x000fe400078e00ff */
[----:B------:R-:W-:Y:S01]  /*9520*/  HMMA.16816.F32.BF16 R84, R124, R104, R84 ;  /* 0x000000687c54723c */ /* 0x000fe20000041854 */
[----:B------:R-:W-:Y:S02]  /*9530*/  MUFU.EX2 R246, R246 ;  /* 0x000000f600f67308 */ /* 0x000fe40000000800 */
[----:B------:R-:W-:-:S06]  /*9540*/  LOP3.LUT R104, R144, UR8, R111, 0x96, !PT ;  /* 0x0000000890687c12 */ /* 0x000fcc000f8e966f */
[----:B------:R-:W1:Y:S01]  /*9550*/  MUFU.EX2 R245, R245 ;  /* 0x000000f500f57308 */ /* 0x000e620000000800 */
[C---:B------:R-:W-:Y:S02]  /*9560*/  LOP3.LUT R108, R104.reuse, 0xffff, RZ, 0xc0, !PT ;  /* 0x0000ffff686c7812 */ /* 0x040fe400078ec0ff */
[----:B------:R-:W-:Y:S02]  /*9570*/  LOP3.LUT R105, R104, 0xff, RZ, 0xc0, !PT ;  /* 0x000000ff68697812 */ /* 0x000fe400078ec0ff */
[----:B------:R-:W-:Y:S01]  /*9580*/  SHF.R.U32.HI R108, RZ, 0x8, R108 ;  /* 0x00000008ff6c7819 */ /* 0x000fe2000001166c */
[----:B------:R-:W-:Y:S01]  /*9590*/  HMMA.16816.F32.BF16 R44, R124, R106, R44 ;  /* 0x0000006a7c2c723c */ /* 0x000fe2000004182c */
[----:B------:R-:W-:Y:S01]  /*95a0*/  IMAD.MOV.U32 R106, RZ, RZ, R110 ;  /* 0x000000ffff6a7224 */ /* 0x000fe200078e006e */
[----:B------:R-:W-:Y:S02]  /*95b0*/  PRMT R107, R110, 0x7773, RZ ;  /* 0x000077736e6b7816 */ /* 0x000fe400000000ff */
[----:B------:R-:W-:-:S02]  /*95c0*/  PRMT R105, R105, 0x5410, R108 ;  /* 0x0000541069697816 */ /* 0x000fc4000000006c */
[C---:B------:R-:W-:Y:S02]  /*95d0*/  PRMT R116, R110.reuse, 0x7772, RZ ;  /* 0x000077726e747816 */ /* 0x040fe400000000ff */
[----:B------:R-:W-:Y:S01]  /*95e0*/  HMMA.16816.F32.BF16 R96, R124, R100, R96 ;  /* 0x000000647c60723c */ /* 0x000fe20000041860 */
[----:B------:R-:W-:Y:S02]  /*95f0*/  PRMT R117, R110, 0x7771, RZ ;  /* 0x000077716e757816 */ /* 0x000fe400000000ff */
[----:B------:R-:W-:Y:S01]  /*9600*/  PRMT R100, R104, 0x7632, R100 ;  /* 0x0000763268647816 */ /* 0x000fe20000000064 */
[----:B------:R-:W2:Y:S01]  /*9610*/  LDSM.16.MT88.4 R108, [R164+0xb800] ;  /* 0x00b80000a46c783b */ /* 0x000ea20000004200 */
[----:B------:R-:W-:Y:S02]  /*9620*/  LOP3.LUT R106, R106, 0xff, RZ, 0xc0, !PT ;  /* 0x000000ff6a6a7812 */ /* 0x000fe400078ec0ff */
[----:B------:R-:W-:Y:S02]  /*9630*/  LOP3.LUT R100, R100, 0xff, RZ, 0xc0, !PT ;  /* 0x000000ff64647812 */ /* 0x000fe400078ec0ff */
[----:B------:R-:W-:-:S02]  /*9640*/  HSET2.LE.AND R105, R105, R206, PT ;  /* 0x000000ce69697233 */ /* 0x000fc40003803000 */
[----:B------:R-:W-:Y:S02]  /*9650*/  SHF.R.U32.HI R133, RZ, 0x18, R104 ;  /* 0x00000018ff857819 */ /* 0x000fe40000011668 */
        /* <DEDUP_REMOVED lines=8> */
[----:B------:R-:W-:Y:S01]  /*96e0*/  IMAD.MOV.U32 R252, RZ, RZ, R131 ;  /* 0x000000fffffc7224 */ /* 0x000fe200078e0083 */
[----:B------:R-:W-:Y:S01]  /*96f0*/  PRMT R116, R116, 0x5410, R107 ;  /* 0x0000541074747816 */ /* 0x000fe2000000006b */
[----:B------:R-:W1:Y:S01]  /*9700*/  LDSM.16.MT88.4 R128, [R164+0x9800] ;  /* 0x00980000a480783b */ /* 0x000e620000004200 */
[----:B------:R-:W-:-:S02]  /*9710*/  PRMT R117, R106, 0x5410, R117 ;  /* 0x000054106a757816 */ /* 0x000fc40000000075 */
[----:B------:R-:W-:Y:S02]  /*9720*/  PRMT R133, R100, 0x5410, R133 ;  /* 0x0000541064857816 */ /* 0x000fe40000000085 */
[C---:B------:R-:W-:Y:S01]  /*9730*/  HMMA.16816.F32.BF16 R4, R124.reuse, R122, R4 ;  /* 0x0000007a7c04723c */ /* 0x040fe20000041804 */
[----:B------:R-:W-:Y:S01]  /*9740*/  LOP3.LUT R132, R132, R105, RZ, 0xc0, !PT ;  /* 0x0000006984847212 */ /* 0x000fe200078ec0ff */
[----:B------:R-:W3:Y:S01]  /*9750*/  LDSM.16.MT88.4 R120, [R207+0x800] ;  /* 0x00080000cf78783b */ /* 0x000ee20000004200 */
[----:B------:R-:W-:Y:S03]  /*9760*/  MUFU.EX2 R235, R235 ;  /* 0x000000eb00eb7308 */ /* 0x000fe60000000800 */
[----:B------:R-:W-:Y:S02]  /*9770*/  LDSM.16.MT88.4 R104, [R207+0x2800] ;  /* 0x00280000cf68783b */ /* 0x000fe40000004200 */
[C---:B------:R-:W-:Y:S02]  /*9780*/  HMMA.16816.F32.BF16 R24, R124.reuse, R114, R24 ;  /* 0x000000727c18723c */ /* 0x040fe40000041818 */
[----:B------:R-:W-:Y:S01]  /*9790*/  LDSM.16.MT88.4 R112, [R207+0x1800] ;  /* 0x00180000cf70783b */ /* 0x000fe20000004200 */
[----:B------:R-:W-:Y:S05]  /*97a0*/  MUFU.EX2 R244, R244 ;  /* 0x000000f400f47308 */ /* 0x000fea0000000800 */
[C---:B------:R-:W-:Y:S01]  /*97b0*/  HMMA.16816.F32.BF16 R92, R124.reuse, R102, R92 ;  /* 0x000000667c5c723c */ /* 0x040fe2000004185c */
[----:B------:R-:W4:Y:S02]  /*97c0*/  LDSM.16.MT88.4 R100, [R164+0xa800] ;  /* 0x00a80000a464783b */ /* 0x000f240000004200 */
[----:B------:R-:W-:Y:S08]  /*97d0*/  MUFU.EX2 R249, R249 ;  /* 0x000000f900f97308 */ /* 0x000ff00000000800 */
[----:B------:R-:W2:Y:S08]  /*97e0*/  MUFU.EX2 R247, R247 ;  /* 0x000000f700f77308 */ /* 0x000eb00000000800 */
[----:B------:R-:W-:Y:S08]  /*97f0*/  MUFU.EX2 R248, R248 ;  /* 0x000000f800f87308 */ /* 0x000ff00000000800 */
[----:B------:R-:W1:Y:S01]  /*9800*/  MUFU.EX2 R234, R234 ;  /* 0x000000ea00ea7308 */ /* 0x000e620000000800 */
[----:B------:R-:W-:Y:S01]  /*9810*/  LOP3.LUT R116, R116, 0xff00ff, RZ, 0xc0, !PT ;  /* 0x00ff00ff74747812 */ /* 0x000fe200078ec0ff */
[----:B------:R-:W-:Y:S01]  /*9820*/  HMMA.16816.F32.BF16 R12, R124, R118, R12 ;  /* 0x000000767c0c723c */ /* 0x000fe2000004180c */
[----:B------:R-:W-:-:S02]  /*9830*/  HSET2.LE.AND R133, R133, R206, PT ;  /* 0x000000ce85857233 */ /* 0x000fc40003803000 */
[--C-:B------:R-:W-:Y:S02]  /*9840*/  HSET2.LE.AND R117, R117, R206.reuse, PT ;  /* 0x000000ce75757233 */ /* 0x100fe40003803000 */
[----:B------:R-:W-:Y:S02]  /*9850*/  HSET2.LE.AND R116, R116, R206, PT ;  /* 0x000000ce74747233 */ /* 0x000fe40003803000 */
[----:B--2---:R-:W-:Y:S02]  /*9860*/  F2FP.BF16.F32.PACK_AB R118, R247, R249 ;  /* 0x000000f9f776723e */ /* 0x004fe400000010ff */
[----:B------:R-:W-:Y:S02]  /*9870*/  F2FP.BF16.F32.PACK_AB R134, R244, R235 ;  /* 0x000000ebf486723e */ /* 0x000fe400000010ff */
[----:B------:R-:W-:Y:S02]  /*9880*/  LOP3.LUT R133, R118, R133, RZ, 0xc0, !PT ;  /* 0x0000008576857212 */ /* 0x000fe400078ec0ff */
[----:B-1----:R-:W-:-:S02]  /*9890*/  F2FP.BF16.F32.PACK_AB R135, R234, R248 ;  /* 0x000000f8ea87723e */ /* 0x002fc400000010ff */
[----:B------:R-:W-:Y:S02]  /*98a0*/  LOP3.LUT R134, R134, R117, RZ, 0xc0, !PT ;  /* 0x0000007586867212 */ /* 0x000fe400078ec0ff */
[----:B------:R-:W-:-:S07]  /*98b0*/  LOP3.LUT R135, R135, R116, RZ, 0xc0, !PT ;  /* 0x0000007487877212 */ /* 0x000fce00078ec0ff */
[----:B------:R-:W-:Y:S01]  /*98c0*/  HMMA.16816.F32.BF16 R116, R132, R108, R72 ;  /* 0x0000006c8474723c */ /* 0x000fe20000041848 */
[----:B------:R-:W-:Y:S01]  /*98d0*/  IMAD.MOV.U32 R75, RZ, RZ, R143 ;  /* 0x000000ffff4b7224 */ /* 0x000fe200078e008f */
[----:B------:R-:W-:Y:S01]  /*98e0*/  LOP3.LUT R72, R232, UR7, R147, 0x96, !PT ;  /* 0x00000007e8487c12 */ /* 0x000fe2000f8e9693 */
[----:B------:R-:W-:-:S03]  /*98f0*/  IMAD.MOV.U32 R74, RZ, RZ, R142 ;  /* 0x000000ffff4a7224 */ /* 0x000fc600078e008e */
[----:B------:R-:W-:Y:S02]  /*9900*/  LOP3.LUT R146, R146, UR6, R75, 0x96, !PT ;  /* 0x0000000692927c12 */ /* 0x000fe4000f8e964b */
[----:B------:R-:W-:Y:S03]  /*9910*/  HMMA.16816.F32.BF16 R16, R132, R128, R16 ;  /* 0x000000808410723c */ /* 0x000fe60000041810 */
[----:B------:R-:W-:-:S05]  /*9920*/  IMAD.WIDE.U32 R146, R146, -0x2daee0ad, RZ ;  /* 0xd2511f5392927825 */ /* 0x000fca00078e00ff */
        /* <DEDUP_REMOVED lines=9> */
[----:B------:R-:W-:-:S07]  /*99c0*/  IMAD.MOV.U32 R78, RZ, RZ, R163 ;  /* 0x000000ffff4e7224 */ /* 0x000fce00078e00a3 */
[----:B------:R-:W-:Y:S01]  /*99d0*/  HMMA.16816.F32.BF16 R8, R132, R106, R8 ;  /* 0x0000006a8408723c */ /* 0x000fe20000041808 */
[----:B------:R-:W-:Y:S01]  /*99e0*/  MOV R134, R162 ;  /* 0x000000a200867202 */ /* 0x000fe20000000f00 */
[----:B------:R-:W-:-:S05]  /*99f0*/  IMAD.WIDE.U32 R162, R72, -0x2daee0ad, RZ ;  /* 0xd2511f5348a27825 */ /* 0x000fca00078e00ff */
[----:B------:R-:W-:Y:S02]  /*9a00*/  LOP3.LUT R72, R238, UR15, R163, 0x96, !PT ;  /* 0x0000000fee487c12 */ /* 0x000fe4000f8e96a3 */
[----:B------:R-:W-:Y:S01]  /*9a10*/  LOP3.LUT R162, R162, UR14, R147, 0x96, !PT ;  /* 0x0000000ea2a27c12 */ /* 0x000fe2000f8e9693 */
[----:B------:R-:W-:Y:S02]  /*9a20*/  IMAD.MOV.U32 R133, RZ, RZ, R161 ;  /* 0x000000ffff857224 */ /* 0x000fe400078e00a1 */
[----:B------:R-:W-:Y:S02]  /*9a30*/  IMAD.MOV.U32 R251, RZ, RZ, R160 ;  /* 0x000000fffffb7224 */ /* 0x000fe400078e00a0 */
[----:B------:R-:W-:-:S04]  /*9a40*/  IMAD.WIDE.U32 R160, R72, -0x326172a9, RZ ;  /* 0xcd9e8d5748a07825 */ /* 0x000fc800078e00ff */
[----:B------:R-:W-:Y:S01]  /*9a50*/  IMAD.WIDE.U32 R162, R162, -0x326172a9, RZ ;  /* 0xcd9e8d57a2a27825 */ /* 0x000fe200078e00ff */
[----:B------:R-:W-:-:S04]  /*9a60*/  LOP3.LUT R72, R74, UR11, R161, 0x96, !PT ;  /* 0x0000000b4a487c12 */ /* 0x000fc8000f8e96a1 */
[----:B------:R-:W-:Y:S01]  /*9a70*/  LOP3.LUT R160, R160, UR10, R163, 0x96, !PT ;  /* 0x0000000aa0a07c12 */ /* 0x000fe2000f8e96a3 */
[----:B------:R-:W-:-:S04]  /*9a80*/  IMAD.WIDE.U32 R74, R72, -0x2daee0ad, RZ ;  /* 0xd2511f53484a7825 */ /* 0x000fc800078e00ff */
[----:B------:R-:W-:-:S05]  /*9a90*/  IMAD.WIDE.U32 R160, R160, -0x2daee0ad, RZ ;  /* 0xd2511f53a0a07825 */ /* 0x000fca00078e00ff */
[----:B------:R-:W-:Y:S01]  /*9aa0*/  LOP3.LUT R73, R74, UR12, R161, 0x96, !PT ;  /* 0x0000000c4a497c12 */ /* 0x000fe2000f8e96a1 */
[----:B------:R-:W-:Y:S01]  /*9ab0*/  IMAD.MOV.U32 R89, RZ, RZ, R252 ;  /* 0x000000ffff597224 */ /* 0x000fe200078e00fc */
[----:B------:R-:W-:Y:S01]  /*9ac0*/  LOP3.LUT R72, R146, UR13, R75, 0x96, !PT ;  /* 0x0000000d92487c12 */ /* 0x000fe2000f8e964b */
[----:B------:R-:W-:Y:S02]  /*9ad0*/  FFMA.FTZ R252, R157, UR16, -R190 ;  /* 0x000000109dfc7c23 */ /* 0x000fe400080108be */
[----:B------:R-:W-:-:S04]  /*9ae0*/  IMAD.WIDE.U32 R76, R73, -0x326172a9, RZ ;  /* 0xcd9e8d57494c7825 */ /* 0x000fc800078e00ff */
[----:B------:R-:W-:Y:S01]  /*9af0*/  FFMA.FTZ R250, R158, UR16, -R190 ;  /* 0x000000109efa7c23 */ /* 0x000fe200080108be */
[----:B------:R-:W-:Y:S01]  /*9b00*/  IMAD.WIDE.U32 R90, R72, -0x326172a9, RZ ;  /* 0xcd9e8d57485a7825 */ /* 0x000fe200078e00ff */
[C---:B------:R-:W-:Y:S02]  /*9b10*/  PRMT R73, R76.reuse, 0x7773, RZ ;  /* 0x000077734c497816 */ /* 0x040fe400000000ff */
[----:B------:R-:W-:Y:S01]  /*9b20*/  PRMT R74, R76, 0x7772, RZ ;  /* 0x000077724c4a7816 */ /* 0x000fe200000000ff */
[----:B------:R-:W-:Y:S01]  /*9b30*/  IMAD.MOV.U32 R72, RZ, RZ, R76 ;  /* 0x000000ffff487224 */ /* 0x000fe200078e004c */
[----:B------:R-:W-:Y:S01]  /*9b40*/  MUFU.EX2 R252, R252 ;  /* 0x000000fc00fc7308 */ /* 0x000fe20000000800 */
[----:B------:R-:W-:Y:S01]  /*9b50*/  FFMA.FTZ R251, R251, UR16, -R183 ;  /* 0x00000010fbfb7c23 */ /* 0x000fe200080108b7 */
[----:B------:R-:W-:Y:S01]  /*9b60*/  PRMT R74, R74, 0x5410, R73 ;  /* 0x000054104a4a7816 */ /* 0x000fe20000000049 */
[----:B------:R-:W-:Y:S01]  /*9b70*/  FFMA.FTZ R159, R159, UR16, -R183 ;  /* 0x000000109f9f7c23 */ /* 0x000fe200080108b7 */
[----:B------:R-:W-:-:S04]  /*9b80*/  LOP3.LUT R73, R90, UR8, R77, 0x96, !PT ;  /* 0x000000085a497c12 */ /* 0x000fc8000f8e964d */
[----:B------:R-:W1:Y:S01]  /*9b90*/  MUFU.EX2 R250, R250 ;  /* 0x000000fa00fa7308 */ /* 0x000e620000000800 */
[----:B------:R-:W-:Y:S02]  /*9ba0*/  PRMT R75, R76, 0x7771, RZ ;  /* 0x000077714c4b7816 */ /* 0x000fe400000000ff */
[----:B------:R-:W-:Y:S01]  /*9bb0*/  LOP3.LUT R72, R72, 0xff, RZ, 0xc0, !PT ;  /* 0x000000ff48487812 */ /* 0x000fe200078ec0ff */
[----:B------:R-:W-:Y:S01]  /*9bc0*/  FFMA.FTZ R153, R153, UR16, -R190 ;  /* 0x0000001099997c23 */ /* 0x000fe200080108be */
[----:B------:R-:W-:Y:S01]  /*9bd0*/  PRMT R76, R73, 0x7632, R76 ;  /* 0x00007632494c7816 */ /* 0x000fe2000000004c */
[----:B------:R-:W-:Y:S02]  /*9be0*/  FFMA.FTZ R155, R155, UR16, -R190 ;  /* 0x000000109b9b7c23 */ /* 0x000fe400080108be */
[----:B------:R-:W-:Y:S01]  /*9bf0*/  MUFU.EX2 R132, R159 ;  /* 0x0000009f00847308 */ /* 0x000fe20000000800 */
[----:B------:R-:W-:Y:S02]  /*9c00*/  PRMT R75, R72, 0x5410, R75 ;  /* 0x00005410484b7816 */ /* 0x000fe4000000004b */
[----:B------:R-:W-:-:S02]  /*9c10*/  LOP3.LUT R72, R73, 0xffff, RZ, 0xc0, !PT ;  /* 0x0000ffff49487812 */ /* 0x000fc400078ec0ff */
[----:B------:R-:W-:-:S03]  /*9c20*/  LOP3.LUT R77, R73, 0xff, RZ, 0xc0, !PT ;  /* 0x000000ff494d7812 */ /* 0x000fc600078ec0ff */
[----:B------:R-:W2:Y:S01]  /*9c30*/  MUFU.EX2 R251, R251 ;  /* 0x000000fb00fb7308 */ /* 0x000ea20000000800 */
[----:B------:R-:W-:Y:S02]  /*9c40*/  SHF.R.U32.HI R73, RZ, 0x18, R73 ;  /* 0x00000018ff497819 */ /* 0x000fe40000011649 */
[----:B------:R-:W-:Y:S01]  /*9c50*/  LOP3.LUT R76, R76, 0xff, RZ, 0xc0, !PT ;  /* 0x000000ff4c4c7812 */ /* 0x000fe200078ec0ff */
[--C-:B------:R-:W-:Y:S01]  /*9c60*/  FFMA.FTZ R154, R154, UR16, -R183.reuse ;  /* 0x000000109a9a7c23 */ /* 0x100fe200080108b7 */
[----:B------:R-:W-:-:S03]  /*9c70*/  FFMA.FTZ R156, R156, UR16, -R183 ;  /* 0x000000109c9c7c23 */ /* 0x000fc600080108b7 */
[----:B------:R3:W-:Y:S01]  /*9c80*/  MUFU.EX2 R135, R153 ;  /* 0x0000009900877308 */ /* 0x0007e20000000800 */
[----:B------:R-:W-:Y:S01]  /*9c90*/  MOV R146, R78 ;  /* 0x0000004e00927202 */ /* 0x000fe20000000f00 */
[----:B------:R-:W-:Y:S01]  /*9ca0*/  IMAD.MOV.U32 R78, RZ, RZ, R89 ;  /* 0x000000ffff4e7224 */ /* 0x000fe200078e0059 */
[----:B------:R-:W-:-:S05]  /*9cb0*/  PRMT R73, R76, 0x5410, R73 ;  /* 0x000054104c497816 */ /* 0x000fca0000000049 */
[----:B------:R-:W4:Y:S01]  /*9cc0*/  MUFU.EX2 R88, R155 ;  /* 0x0000009b00587308 */ /* 0x000f220000000800 */
[----:B------:R-:W-:Y:S02]  /*9cd0*/  LOP3.LUT R76, R74, 0xff00ff, RZ, 0xc0, !PT ;  /* 0x00ff00ff4a4c7812 */ /* 0x000fe400078ec0ff */
[----:B------:R-:W-:Y:S02]  /*9ce0*/  HSET2.LE.AND R74, R75, R206, PT ;  /* 0x000000ce4b4a7233 */ /* 0x000fe40003803000 */
[----:B-1----:R-:W-:-:S03]  /*9cf0*/  F2FP.BF16.F32.PACK_AB R75, R250, R252 ;  /* 0x000000fcfa4b723e */ /* 0x002fc600000010ff */
[----:B------:R-:W-:Y:S01]  /*9d00*/  MUFU.EX2 R89, R156 ;  /* 0x0000009c00597308 */ /* 0x000fe20000000800 */
[----:B---3--:R-:W-:Y:S01]  /*9d10*/  IMAD.MOV.U32 R153, RZ, RZ, R133 ;  /* 0x000000ffff997224 */ /* 0x008fe200078e0085 */
[----:B------:R-:W-:-:S06]  /*9d20*/  SHF.R.U32.HI R72, RZ, 0x8, R72 ;  /* 0x00000008ff487819 */ /* 0x000fcc0000011648 */
[----:B------:R-:W1:Y:S01]  /*9d30*/  MUFU.EX2 R133, R154 ;  /* 0x0000009a00857308 */ /* 0x000e620000000800 */
[----:B------:R-:W-:Y:S02]  /*9d40*/  LOP3.LUT R74, R75, R74, RZ, 0xc0, !PT ;  /* 0x0000004a4b4a7212 */ /* 0x000fe400078ec0ff */
[----:B------:R-:W-:Y:S02]  /*9d50*/  PRMT R72, R77, 0x5410, R72 ;  /* 0x000054104d487816 */ /* 0x000fe40000000048 */
[--C-:B------:R-:W-:Y:S02]  /*9d60*/  HSET2.LE.AND R75, R76, R206.reuse, PT ;  /* 0x000000ce4c4b7233 */ /* 0x100fe40003803000 */
[----:B--2---:R-:W-:Y:S02]  /*9d70*/  F2FP.BF16.F32.PACK_AB R76, R251, R132 ;  /* 0x00000084fb4c723e */ /* 0x004fe400000010ff */
[----:B------:R-:W-:Y:S02]  /*9d80*/  HSET2.LE.AND R72, R72, R206, PT ;  /* 0x000000ce48487233 */ /* 0x000fe40003803000 */
[----:B------:R-:W-:-:S02]  /*9d90*/  LOP3.LUT R75, R76, R75, RZ, 0xc0, !PT ;  /* 0x0000004b4c4b7212 */ /* 0x000fc400078ec0ff */
[----:B----4-:R-:W-:Y:S02]  /*9da0*/  F2FP.BF16.F32.PACK_AB R76, R88, R135 ;  /* 0x00000087584c723e */ /* 0x010fe400000010ff */
[----:B------:R-:W-:Y:S02]  /*9db0*/  HSET2.LE.AND R73, R73, R206, PT ;  /* 0x000000ce49497233 */ /* 0x000fe40003803000 */
[----:B------:R-:W-:Y:S02]  /*9dc0*/  LOP3.LUT R72, R76, R72, RZ, 0xc0, !PT ;  /* 0x000000484c487212 */ /* 0x000fe400078ec0ff */
[----:B-1----:R-:W-:Y:S02]  /*9dd0*/  F2FP.BF16.F32.PACK_AB R76, R89, R133 ;  /* 0x00000085594c723e */ /* 0x002fe400000010ff */
[----:B------:R-:W-:Y:S02]  /*9de0*/  LOP3.LUT R136, R136, UR9, R145, 0x96, !PT ;  /* 0x0000000988887c12 */ /* 0x000fe4000f8e9691 */
[----:B------:R-:W-:-:S03]  /*9df0*/  LOP3.LUT R73, R76, R73, RZ, 0xc0, !PT ;  /* 0x000000494c497212 */ /* 0x000fc600078ec0ff */
[----:B------:R-:W-:-:S04]  /*9e00*/  IMAD.WIDE.U32 R136, R136, -0x2daee0ad, RZ ;  /* 0xd2511f5388887825 */ /* 0x000fc800078e00ff */
[----:B------:R-:W-:Y:S01]  /*9e10*/  HMMA.16816.F32.BF16 R68, R72, R100, R68 ;  /* 0x000000644844723c */ /* 0x000fe20000041844 */
[----:B------:R-:W-:Y:S01]  /*9e20*/  PRMT R77, R136, 0x7773, RZ ;  /* 0x00007773884d7816 */ /* 0x000fe200000000ff */
[----:B------:R-:W-:Y:S01]  /*9e30*/  IMAD.MOV.U32 R147, RZ, RZ, R134 ;  /* 0x000000ffff937224 */ /* 0x000fe200078e0086 */
[----:B------:R-:W-:-:S05]  /*9e40*/  LOP3.LUT R138, R138, UR4, R137, 0x96, !PT ;  /* 0x000000048a8a7c12 */ /* 0x000fca000f8e9689 */
[----:B------:R-:W-:Y:S01]  /*9e50*/  HMMA.16816.F32.BF16 R24, R72, R102, R24 ;  /* 0x000000664818723c */ /* 0x000fe20000041818 */
[----:B------:R-:W-:-:S07]  /*9e60*/  IMAD.MOV.U32 R134, RZ, RZ, R136 ;  /* 0x000000ffff867224 */ /* 0x000fce00078e0088 */
[C---:B------:R-:W-:Y:S08]  /*9e70*/  HMMA.16816.F32.BF16 R100, R72.reuse, R112, R80 ;  /* 0x000000704864723c */ /* 0x040ff00000041850 */
[C---:B------:R-:W-:Y:S01]  /*9e80*/  HMMA.16816.F32.BF16 R32, R72.reuse, R114, R32 ;  /* 0x000000724820723c */ /* 0x040fe20000041820 */
[----:B------:R-:W-:Y:S01]  /*9e90*/  PRMT R79, R138, 0x7632, R79 ;  /* 0x000076328a4f7816 */ /* 0x000fe2000000004f */
[--C-:B------:R-:W-:Y:S01]  /*9ea0*/  FFMA.FTZ R212, R212, UR16, -R209.reuse ;  /* 0x00000010d4d47c23 */ /* 0x100fe200080108d1 */
[----:B------:R-:W-:Y:S01]  /*9eb0*/  PRMT R76, R136, 0x7771, RZ ;  /* 0x00007771884c7816 */ /* 0x000fe200000000ff */
[--C-:B------:R-:W-:Y:S01]  /*9ec0*/  FFMA.FTZ R214, R214, UR16, -R209.reuse ;  /* 0x00000010d6d67c23 */ /* 0x100fe200080108d1 */
[----:B------:R-:W-:Y:S01]  /*9ed0*/  LOP3.LUT R134, R134, 0xff, RZ, 0xc0, !PT ;  /* 0x000000ff86867812 */ /* 0x000fe200078ec0ff */
[----:B------:R-:W-:Y:S01]  /*9ee0*/  FFMA.FTZ R211, R211, UR16, -R209 ;  /* 0x00000010d3d37c23 */ /* 0x000fe200080108d1 */
[----:B------:R-:W-:Y:S01]  /*9ef0*/  LDSM.16.MT88.4 R80, [R207+0xc00] ;  /* 0x000c0000cf50783b */ /* 0x000fe20000004200 */
[----:B------:R-:W-:Y:S01]  /*9f00*/  HMMA.16816.F32.BF16 R112, R72, R108, R84 ;  /* 0x0000006c4870723c */ /* 0x000fe20000041854 */
[----:B------:R-:W-:Y:S01]  /*9f10*/  IMAD.MOV.U32 R87, RZ, RZ, R78 ;  /* 0x000000ffff577224 */ /* 0x000fe200078e004e */
[----:B------:R-:W-:Y:S01]  /*9f20*/  PRMT R78, R136, 0x7772, RZ ;  /* 0x00007772884e7816 */ /* 0x000fe200000000ff */
[----:B------:R-:W-:Y:S01]  /*9f30*/  IMAD.MOV.U32 R86, RZ, RZ, R151 ;  /* 0x000000ffff567224 */ /* 0x000fe200078e0097 */
[----:B------:R-:W-:-:S02]  /*9f40*/  MOV R108, R148 ;  /* 0x00000094006c7202 */ /* 0x000fc40000000f00 */
[----:B------:R-:W-:Y:S01]  /*9f50*/  PRMT R77, R78, 0x5410, R77 ;  /* 0x000054104e4d7816 */ /* 0x000fe2000000004d */
[----:B------:R-:W-:Y:S01]  /*9f60*/  IMAD.MOV.U32 R85, RZ, RZ, R150 ;  /* 0x000000ffff557224 */ /* 0x000fe200078e0096 */
[C---:B------:R-:W-:Y:S01]  /*9f70*/  LOP3.LUT R78, R138.reuse, 0xffff, RZ, 0xc0, !PT ;  /* 0x0000ffff8a4e7812 */ /* 0x040fe200078ec0ff */
[----:B------:R-:W-:Y:S02]  /*9f80*/  IMAD.MOV.U32 R109, RZ, RZ, R149 ;  /* 0x000000ffff6d7224 */ /* 0x000fe400078e0095 */
[----:B------:R-:W1:Y:S01]  /*9f90*/  LDSM.16.MT88.4 R148, [R164+0x9c00] ;  /* 0x009c0000a494783b */ /* 0x000e620000004200 */
[----:B------:R-:W-:Y:S02]  /*9fa0*/  LOP3.LUT R84, R138, 0xff, RZ, 0xc0, !PT ;  /* 0x000000ff8a547812 */ /* 0x000fe400078ec0ff */
[----:B------:R-:W-:Y:S02]  /*9fb0*/  SHF.R.U32.HI R78, RZ, 0x8, R78 ;  /* 0x00000008ff4e7819 */ /* 0x000fe4000001164e */
[----:B------:R-:W-:-:S02]  /*9fc0*/  SHF.R.U32.HI R138, RZ, 0x18, R138 ;  /* 0x00000018ff8a7819 */ /* 0x000fc4000001168a */
[----:B------:R-:W-:Y:S01]  /*9fd0*/  LOP3.LUT R79, R79, 0xff, RZ, 0xc0, !PT ;  /* 0x000000ff4f4f7812 */ /* 0x000fe200078ec0ff */
[--C-:B------:R-:W-:Y:S01]  /*9fe0*/  FFMA.FTZ R229, R229, UR16, -R221.reuse ;  /* 0x00000010e5e57c23 */ /* 0x100fe200080108dd */
[----:B------:R-:W-:Y:S01]  /*9ff0*/  PRMT R134, R134, 0x5410, R76 ;  /* 0x0000541086867816 */ /* 0x000fe2000000004c */
[--C-:B------:R-:W-:Y:S01]  /*a000*/  FFMA.FTZ R215, R215, UR16, -R221.reuse ;  /* 0x00000010d7d77c23 */ /* 0x100fe200080108dd */
[--C-:B------:R-:W-:Y:S01]  /*a010*/  FFMA.FTZ R213, R213, UR16, -R221.reuse ;  /* 0x00000010d5d57c23 */ /* 0x100fe200080108dd */
[----:B------:R-:W-:Y:S01]  /*a020*/  FFMA.FTZ R210, R210, UR16, -R221 ;  /* 0x00000010d2d27c23 */ /* 0x000fe200080108dd */
[----:B------:R-:W-:Y:S01]  /*a030*/  FFMA.FTZ R209, R208, UR16, -R209 ;  /* 0x00000010d0d17c23 */ /* 0x000fe200080108d1 */
[----:B------:R-:W-:Y:S02]  /*a040*/  PRMT R76, R84, 0x5410, R78 ;  /* 0x00005410544c7816 */ /* 0x000fe4000000004e */
[----:B------:R-:W-:Y:S02]  /*a050*/  LOP3.LUT R78, R77, 0xff00ff, RZ, 0xc0, !PT ;  /* 0x00ff00ff4d4e7812 */ /* 0x000fe400078ec0ff */
[----:B------:R-:W-:-:S02]  /*a060*/  PRMT R77, R79, 0x5410, R138 ;  /* 0x000054104f4d7816 */ /* 0x000fc4000000008a */
[----:B------:R-:W-:Y:S01]  /*a070*/  HMMA.16816.F32.BF16 R136, R72, R104, R96 ;  /* 0x000000684888723c */ /* 0x000fe20000041860 */
[----:B------:R-:W2:Y:S01]  /*a080*/  LDSM.16.MT88.4 R96, [R164+0xac00] ;  /* 0x00ac0000a460783b */ /* 0x000ea20000004200 */
[----:B------:R-:W-:Y:S08]  /*a090*/  MUFU.EX2 R229, R229 ;  /* 0x000000e500e57308 */ /* 0x000ff00000000800 */
[----:B------:R-:W3:Y:S08]  /*a0a0*/  MUFU.EX2 R215, R215 ;  /* 0x000000d700d77308 */ /* 0x000ef00000000800 */
[----:B------:R-:W-:Y:S08]  /*a0b0*/  MUFU.EX2 R213, R213 ;  /* 0x000000d500d57308 */ /* 0x000ff00000000800 */
[----:B------:R-:W-:Y:S08]  /*a0c0*/  MUFU.EX2 R210, R210 ;  /* 0x000000d200d27308 */ /* 0x000ff00000000800 */
[----:B------:R-:W-:Y:S08]  /*a0d0*/  MUFU.EX2 R212, R212 ;  /* 0x000000d400d47308 */ /* 0x000ff00000000800 */
[----:B------:R-:W4:Y:S08]  /*a0e0*/  MUFU.EX2 R214, R214 ;  /* 0x000000d600d67308 */ /* 0x000f300000000800 */
[----:B------:R-:W-:Y:S08]  /*a0f0*/  MUFU.EX2 R208, R211 ;  /* 0x000000d300d07308 */ /* 0x000ff00000000800 */
[----:B------:R-:W1:Y:S01]  /*a100*/  MUFU.EX2 R209, R209 ;  /* 0x000000d100d17308 */ /* 0x000e620000000800 */
[----:B------:R-:W-:Y:S01]  /*a110*/  IMAD.MOV.U32 R221, RZ, RZ, R132 ;  /* 0x000000ffffdd7224 */ /* 0x000fe200078e0084 */
[----:B------:R-:W-:Y:S01]  /*a120*/  MOV R104, R133 ;  /* 0x0000008500687202 */ /* 0x000fe20000000f00 */
[----:B------:R-:W-:Y:S01]  /*a130*/  IMAD.MOV.U32 R105, RZ, RZ, R135 ;  /* 0x000000ffff697224 */ /* 0x000fe200078e0087 */
[----:B------:R-:W-:-:S02]  /*a140*/  HSET2.LE.AND R134, R134, R206, PT ;  /* 0x000000ce86867233 */ /* 0x000fc40003803000 */
[--C-:B------:R-:W-:Y:S02]  /*a150*/  HSET2.LE.AND R78, R78, R206.reuse, PT ;  /* 0x000000ce4e4e7233 */ /* 0x100fe40003803000 */
[--C-:B------:R-:W-:Y:S02]  /*a160*/  HSET2.LE.AND R132, R76, R206.reuse, PT ;  /* 0x000000ce4c847233 */ /* 0x100fe40003803000 */
[----:B------:R-:W-:Y:S02]  /*a170*/  HSET2.LE.AND R77, R77, R206, PT ;  /* 0x000000ce4d4d7233 */ /* 0x000fe40003803000 */
[----:B---3--:R-:W-:Y:S02]  /*a180*/  F2FP.BF16.F32.PACK_AB R79, R215, R229 ;  /* 0x000000e5d74f723e */ /* 0x008fe400000010ff */
[----:B----4-:R-:W-:Y:S02]  /*a190*/  F2FP.BF16.F32.PACK_AB R133, R214, R212 ;  /* 0x000000d4d685723e */ /* 0x010fe400000010ff */
[----:B------:R-:W-:-:S02]  /*a1a0*/  F2FP.BF16.F32.PACK_AB R76, R210, R213 ;  /* 0x000000d5d24c723e */ /* 0x000fc400000010ff */
[----:B-1----:R-:W-:Y:S01]  /*a1b0*/  F2FP.BF16.F32.PACK_AB R135, R209, R208 ;  /* 0x000000d0d187723e */ /* 0x002fe200000010ff */
[C---:B------:R-:W-:Y:S01]  /*a1c0*/  HMMA.16816.F32.BF16 R60, R72.reuse, R128, R60 ;  /* 0x00000080483c723c */ /* 0x040fe2000004183c */
[----:B------:R-:W-:Y:S02]  /*a1d0*/  LOP3.LUT R132, R79, R132, RZ, 0xc0, !PT ;  /* 0x000000844f847212 */ /* 0x000fe400078ec0ff */
[----:B------:R-:W-:Y:S02]  /*a1e0*/  LOP3.LUT R133, R133, R77, RZ, 0xc0, !PT ;  /* 0x0000004d85857212 */ /* 0x000fe400078ec0ff */
[----:B------:R-:W-:Y:S02]  /*a1f0*/  LOP3.LUT R134, R76, R134, RZ, 0xc0, !PT ;  /* 0x000000864c867212 */ /* 0x000fe400078ec0ff */
[----:B------:R-:W-:Y:S01]  /*a200*/  LOP3.LUT R135, R135, R78, RZ, 0xc0, !PT ;  /* 0x0000004e87877212 */ /* 0x000fe200078ec0ff */
[----:B------:R-:W-:Y:S01]  /*a210*/  HMMA.16816.F32.BF16 R4, R72, R130, R4 ;  /* 0x000000824804723c */ /* 0x000fe20000041804 */
[----:B------:R-:W-:-:S02]  /*a220*/  IMAD.MOV.U32 R84, RZ, RZ, R153 ;  /* 0x000000ffff547224 */ /* 0x000fc400078e0099 */
[----:B------:R-:W-:-:S05]  /*a230*/  FFMA.FTZ R211, R152, UR16, -R190 ;  /* 0x0000001098d37c23 */ /* 0x000fca00080108be */
[----:B------:R-:W-:Y:S01]  /*a240*/  HMMA.16816.F32.BF16 R128, R72, R106, R92 ;  /* 0x0000006a4880723c */ /* 0x000fe2000004185c */
[----:B------:R-:W-:Y:S02]  /*a250*/  IMAD.MOV.U32 R93, RZ, RZ, R91 ;  /* 0x000000ffff5d7224 */ /* 0x000fe400078e005b */
[----:B------:R-:W-:Y:S01]  /*a260*/  FFMA.FTZ R167, R240, R167, R176 ;  /* 0x000000a7f0a77223 */ /* 0x000fe200000100b0 */
[----:B------:R-:W-:-:S04]  /*a270*/  FFMA.FTZ R166, R227, R166, R198 ;  /* 0x000000a6e3a67223 */ /* 0x000fc800000100c6 */
[----:B------:R-:W-:Y:S01]  /*a280*/  HMMA.16816.F32.BF16 R152, R132, R150, R20 ;  /* 0x000000968498723c */ /* 0x000fe20000041814 */
[----:B------:R-:W-:Y:S01]  /*a290*/  LOP3.LUT R20, R162, UR9, R93, 0x96, !PT ;  /* 0x00000009a2147c12 */ /* 0x000fe2000f8e965d */
[----:B------:R-:W-:Y:S01]  /*a2a0*/  FFMA.FTZ R180, R241, R181, R180 ;  /* 0x000000b5f1b47223 */ /* 0x000fe200000100b4 */
[----:B------:R-:W-:Y:S01]  /*a2b0*/  FFMA.FTZ R202, R228, R205, R202 ;  /* 0x000000cde4ca7223 */ /* 0x000fe200000100ca */
[----:B------:R-:W-:Y:S02]  /*a2c0*/  FADD.FTZ R167, R168, R167 ;  /* 0x000000a7a8a77221 */ /* 0x000fe40000010000 */
[----:B------:R-:W-:Y:S02]  /*a2d0*/  IMAD.WIDE.U32 R20, R20, -0x2daee0ad, RZ ;  /* 0xd2511f5314147825 */ /* 0x000fe400078e00ff */
[----:B------:R-:W-:Y:S02]  /*a2e0*/  HMMA.16816.F32.BF16 R64, R72, R120, R64 ;  /* 0x000000784840723c */ /* 0x000fe40000041840 */
[----:B------:R-:W-:Y:S01]  /*a2f0*/  FADD.FTZ R166, R165, R166 ;  /* 0x000000a6a5a67221 */ /* 0x000fe20000010000 */
[----:B------:R-:W-:-:S02]  /*a300*/  IMAD.MOV.U32 R92, RZ, RZ, R90 ;  /* 0x000000ffff5c7224 */ /* 0x000fc400078e005a */
[----:B------:R-:W-:-:S03]  /*a310*/  FFMA.FTZ R189, R189, UR16, -R190 ;  /* 0x00000010bdbd7c23 */ /* 0x000fc600080108be */
[----:B------:R-:W-:Y:S01]  /*a320*/  HMMA.16816.F32.BF16 R12, R72, R122, R12 ;  /* 0x0000007a480c723c */ /* 0x000fe2000004180c */
[----:B------:R1:W-:Y:S01]  /*a330*/  LDSM.16.MT88.4 R120, [R164+0xbc00] ;  /* 0x00bc0000a478783b */ /* 0x0003e20000004200 */
[----:B------:R-:W-:Y:S02]  /*a340*/  IMAD.MOV.U32 R94, RZ, RZ, R89 ;  /* 0x000000ffff5e7224 */ /* 0x000fe400078e0059 */
[----:B------:R-:W-:-:S04]  /*a350*/  FADD.FTZ R180, R179, R180 ;  /* 0x000000b4b3b47221 */ /* 0x000fc80000010000 */
[----:B------:R-:W-:Y:S01]  /*a360*/  HMMA.16816.F32.BF16 R44, R72, R110, R44 ;  /* 0x0000006e482c723c */ /* 0x000fe2000004182c */
[----:B------:R-:W-:Y:S02]  /*a370*/  IMAD.MOV.U32 R111, RZ, RZ, R146 ;  /* 0x000000ffff6f7224 */ /* 0x000fe400078e0092 */
[----:B------:R-:W-:Y:S02]  /*a380*/  IMAD.MOV.U32 R110, RZ, RZ, R147 ;  /* 0x000000ffff6e7224 */ /* 0x000fe400078e0093 */
[----:B------:R-:W3:Y:S03]  /*a390*/  LDSM.16.MT88.4 R144, [R207+0x1c00] ;  /* 0x001c0000cf90783b */ /* 0x000ee60000004200 */
[----:B------:R-:W-:Y:S01]  /*a3a0*/  HMMA.16816.F32.BF16 R156, R132, R148, R16 ;  /* 0x00000094849c723c */ /* 0x000fe20000041810 */
[----:B------:R4:W3:Y:S01]  /*a3b0*/  LDSM.16.MT88.4 R16, [R207+0x2c00] ;  /* 0x002c0000cf10783b */ /* 0x0008e20000004200 */
[----:B------:R-:W-:-:S02]  /*a3c0*/  IMAD.MOV.U32 R95, RZ, RZ, R88 ;  /* 0x000000ffff5f7224 */ /* 0x000fc400078e0058 */
[----:B------:R-:W-:-:S04]  /*a3d0*/  FADD.FTZ R202, R201, R202 ;  /* 0x000000cac9ca7221 */ /* 0x000fc80000010000 */
[C---:B------:R-:W-:Y:S01]  /*a3e0*/  HMMA.16816.F32.BF16 R72, R132.reuse, R80, R28 ;  /* 0x000000508448723c */ /* 0x040fe2000004181c */
[--C-:B------:R-:W-:Y:S01]  /*a3f0*/  FFMA.FTZ R29, R188, UR16, -R190.reuse ;  /* 0x00000010bc1d7c23 */ /* 0x100fe200080108be */
[----:B------:R-:W-:Y:S01]  /*a400*/  FFMA.FTZ R30, R187, UR16, -R190 ;  /* 0x00000010bb1e7c23 */ /* 0x000fe200080108be */
[----:B------:R-:W-:Y:S01]  /*a410*/  FFMA.FTZ R31, R186, UR16, -R183 ;  /* 0x00000010ba1f7c23 */ /* 0x000fe200080108b7 */
[----:B------:R-:W-:Y:S01]  /*a420*/  LOP3.LUT R160, R160, UR4, R21, 0x96, !PT ;  /* 0x00000004a0a07c12 */ /* 0x000fe2000f8e9615 */
[----:B------:R-:W-:Y:S01]  /*a430*/  FADD.FTZ R167, R175, R167 ;  /* 0x000000a7afa77221 */ /* 0x000fe20000010000 */
[----:B------:R-:W-:Y:S02]  /*a440*/  PRMT R21, R20, 0x7773, RZ ;  /* 0x0000777314157816 */ /* 0x000fe400000000ff */
[----:B--2---:R-:W-:Y:S01]  /*a450*/  HMMA.16816.F32.BF16 R88, R132, R96, R36 ;  /* 0x000000608458723c */ /* 0x004fe20000041824 */
[--C-:B------:R-:W-:Y:S01]  /*a460*/  FFMA.FTZ R36, R185, UR16, -R183.reuse ;  /* 0x00000010b9247c23 */ /* 0x100fe200080108b7 */
[--C-:B------:R-:W-:Y:S01]  /*a470*/  FFMA.FTZ R37, R184, UR16, -R183.reuse ;  /* 0x00000010b8257c23 */ /* 0x100fe200080108b7 */
[----:B------:R-:W-:Y:S01]  /*a480*/  FFMA.FTZ R38, R182, UR16, -R183 ;  /* 0x00000010b6267c23 */ /* 0x000fe200080108b7 */
[----:B------:R-:W-:Y:S01]  /*a490*/  MUFU.EX2 R29, R29 ;  /* 0x0000001d001d7308 */ /* 0x000fe20000000800 */
[----:B------:R-:W-:Y:S01]  /*a4a0*/  PRMT R22, R20, 0x7772, RZ ;  /* 0x0000777214167816 */ /* 0x000fe200000000ff */
[----:B------:R-:W-:Y:S01]  /*a4b0*/  FADD.FTZ R166, R197, R166 ;  /* 0x000000a6c5a67221 */ /* 0x000fe20000010000 */
[----:B------:R-:W-:Y:S01]  /*a4c0*/  MOV R23, R20 ;  /* 0x0000001400177202 */ /* 0x000fe20000000f00 */
[----:B------:R-:W-:Y:S01]  /*a4d0*/  FADD.FTZ R180, R178, R180 ;  /* 0x000000b4b2b47221 */ /* 0x000fe20000010000 */
[----:B------:R-:W-:Y:S01]  /*a4e0*/  FADD.FTZ R202, R200, R202 ;  /* 0x000000cac8ca7221 */ /* 0x000fe20000010000 */
[----:B-1----:R-:W-:-:S02]  /*a4f0*/  MOV R164, R94 ;  /* 0x0000005e00a47202 */ /* 0x002fc40000000f00 */
[----:B------:R-:W1:Y:S01]  /*a500*/  MUFU.EX2 R30, R30 ;  /* 0x0000001e001e7308 */ /* 0x000e620000000800 */
[----:B------:R-:W-:Y:S01]  /*a510*/  PRMT R22, R22, 0x5410, R21 ;  /* 0x0000541016167816 */ /* 0x000fe20000000015 */
[----:B------:R-:W-:Y:S01]  /*a520*/  FADD.FTZ R167, R174, R167 ;  /* 0x000000a7aea77221 */ /* 0x000fe20000010000 */
[----:B------:R-:W-:Y:S01]  /*a530*/  FADD.FTZ R166, R196, R166 ;  /* 0x000000a6c4a67221 */ /* 0x000fe20000010000 */
[----:B------:R-:W-:-:S04]  /*a540*/  LOP3.LUT R21, R23, 0xff, RZ, 0xc0, !PT ;  /* 0x000000ff17157812 */ /* 0x000fc800078ec0ff */
[----:B------:R2:W-:Y:S01]  /*a550*/  MUFU.EX2 R28, R189 ;  /* 0x000000bd001c7308 */ /* 0x0005e20000000800 */
[----:B------:R-:W-:Y:S01]  /*a560*/  FADD.FTZ R180, R177, R180 ;  /* 0x000000b4b1b47221 */ /* 0x000fe20000010000 */
[----:B------:R-:W-:Y:S01]  /*a570*/  FADD.FTZ R202, R199, R202 ;  /* 0x000000cac7ca7221 */ /* 0x000fe20000010000 */
[----:B------:R-:W-:Y:S01]  /*a580*/  HMMA.16816.F32.BF16 R76, R132, R82, R40 ;  /* 0x00000052844c723c */ /* 0x000fe20000041828 */
[----:B------:R-:W-:Y:S01]  /*a590*/  LOP3.LUT R23, R160, 0xffff, RZ, 0xc0, !PT ;  /* 0x0000ffffa0177812 */ /* 0x000fe200078ec0ff */
[----:B------:R-:W-:Y:S01]  /*a5a0*/  IMAD.MOV.U32 R186, RZ, RZ, R109 ;  /* 0x000000ffffba7224 */ /* 0x000fe200078e006d */
[----:B------:R-:W-:Y:S02]  /*a5b0*/  PRMT R20, R20, 0x7771, RZ ;  /* 0x0000777114147816 */ /* 0x000fe400000000ff */
[----:B------:R-:W-:Y:S01]  /*a5c0*/  MUFU.EX2 R211, R211 ;  /* 0x000000d300d37308 */ /* 0x000fe20000000800 */
[----:B------:R-:W-:Y:S01]  /*a5d0*/  PRMT R41, R160, 0x7632, R41 ;  /* 0x00007632a0297816 */ /* 0x000fe20000000029 */
[----:B------:R-:W-:Y:S01]  /*a5e0*/  FADD.FTZ R166, R195, R166 ;  /* 0x000000a6c3a67221 */ /* 0x000fe20000010000 */
[----:B--2---:R-:W-:-:S02]  /*a5f0*/  IMAD.MOV.U32 R189, RZ, RZ, R95 ;  /* 0x000000ffffbd7224 */ /* 0x004fc400078e005f */
[----:B------:R-:W-:Y:S01]  /*a600*/  HMMA.16816.F32.BF16 R92, R132, R98, R48 ;  /* 0x00000062845c723c */ /* 0x000fe20000041830 */
[----:B------:R-:W-:Y:S02]  /*a610*/  IMAD.MOV.U32 R50, RZ, RZ, R86 ;  /* 0x000000ffff327224 */ /* 0x000fe400078e0056 */
[----:B------:R-:W-:Y:S01]  /*a620*/  MUFU.EX2 R31, R31 ;  /* 0x0000001f001f7308 */ /* 0x000fe20000000800 */
[----:B------:R-:W-:Y:S02]  /*a630*/  IMAD.MOV.U32 R49, RZ, RZ, R87 ;  /* 0x000000ffff317224 */ /* 0x000fe400078e0057 */
[----:B------:R-:W-:Y:S01]  /*a640*/  FADD.FTZ R202, R191, R202 ;  /* 0x000000cabfca7221 */ /* 0x000fe20000010000 */
[----:B------:R-:W-:Y:S01]  /*a650*/  FADD.FTZ R167, R50, R167 ;  /* 0x000000a732a77221 */ /* 0x000fe20000010000 */
[----:B------:R-:W-:-:S03]  /*a660*/  IMAD.MOV.U32 R51, RZ, RZ, R85 ;  /* 0x000000ffff337224 */ /* 0x000fc600078e0055 */
[----:B------:R-:W-:Y:S01]  /*a670*/  MUFU.EX2 R36, R36 ;  /* 0x0000002400247308 */ /* 0x000fe20000000800 */
[----:B------:R-:W-:Y:S01]  /*a680*/  FADD.FTZ R180, R49, R180 ;  /* 0x000000b431b47221 */ /* 0x000fe20000010000 */
[----:B------:R-:W-:-:S06]  /*a690*/  LOP3.LUT R39, R160, 0xff, RZ, 0xc0, !PT ;  /* 0x000000ffa0277812 */ /* 0x000fcc00078ec0ff */
[----:B------:R-:W2:Y:S01]  /*a6a0*/  MUFU.EX2 R37, R37 ;  /* 0x0000002500257308 */ /* 0x000ea20000000800 */
[----:B------:R-:W-:-:S07]  /*a6b0*/  SHF.R.U32.HI R40, RZ, 0x8, R23 ;  /* 0x00000008ff287819 */ /* 0x000fce0000011617 */
[----:B------:R-:W3:Y:S01]  /*a6c0*/  MUFU.EX2 R38, R38 ;  /* 0x0000002600267308 */ /* 0x000ee20000000800 */
[----:B------:R-:W-:Y:S01]  /*a6d0*/  MOV R187, R111 ;  /* 0x0000006f00bb7202 */ /* 0x000fe20000000f00 */
[----:B------:R-:W-:Y:S01]  /*a6e0*/  FADD.FTZ R167, R186, R167 ;  /* 0x000000a7baa77221 */ /* 0x000fe20000010000 */
[----:B------:R-:W-:Y:S01]  /*a6f0*/  SHF.R.U32.HI R160, RZ, 0x18, R160 ;  /* 0x00000018ffa07819 */ /* 0x000fe200000116a0 */
[----:B------:R-:W-:Y:S01]  /*a700*/  FADD.FTZ R166, R222, R166 ;  /* 0x000000a6dea67221 */ /* 0x000fe20000010000 */
[----:B------:R-:W-:Y:S02]  /*a710*/  LOP3.LUT R23, R41, 0xff, RZ, 0xc0, !PT ;  /* 0x000000ff29177812 */ /* 0x000fe400078ec0ff */
[----:B------:R-:W-:Y:S02]  /*a720*/  LOP3.LUT R22, R22, 0xff00ff, RZ, 0xc0, !PT ;  /* 0x00ff00ff16167812 */ /* 0x000fe400078ec0ff */
[----:B------:R-:W-:Y:S01]  /*a730*/  PRMT R20, R21, 0x5410, R20 ;  /* 0x0000541015147816 */ /* 0x000fe20000000014 */
[----:B----4-:R-:W-:-:S02]  /*a740*/  IMAD.MOV.U32 R207, RZ, RZ, R108 ;  /* 0x000000ffffcf7224 */ /* 0x010fc400078e006c */
[----:B------:R-:W-:Y:S01]  /*a750*/  FADD.FTZ R180, R51, R180 ;  /* 0x000000b433b47221 */ /* 0x000fe20000010000 */
[----:B------:R-:W-:Y:S01]  /*a760*/  FADD.FTZ R202, R194, R202 ;  /* 0x000000cac2ca7221 */ /* 0x000fe20000010000 */
[----:B------:R-:W-:Y:S01]  /*a770*/  PRMT R40, R39, 0x5410, R40 ;  /* 0x0000541027287816 */ /* 0x000fe20000000028 */
[----:B------:R-:W-:Y:S01]  /*a780*/  IMAD.MOV.U32 R42, RZ, RZ, R84 ;  /* 0x000000ffff2a7224 */ /* 0x000fe200078e0054 */
[----:B------:R-:W-:Y:S01]  /*a790*/  PRMT R21, R23, 0x5410, R160 ;  /* 0x0000541017157816 */ /* 0x000fe200000000a0 */
[----:B------:R-:W-:Y:S01]  /*a7a0*/  FADD.FTZ R167, R187, R167 ;  /* 0x000000a7bba77221 */ /* 0x000fe20000010000 */
[--C-:B------:R-:W-:Y:S01]  /*a7b0*/  HSET2.LE.AND R39, R20, R206.reuse, PT ;  /* 0x000000ce14277233 */ /* 0x100fe20003803000 */
[----:B------:R-:W-:Y:S01]  /*a7c0*/  FADD.FTZ R166, R220, R166 ;  /* 0x000000a6dca67221 */ /* 0x000fe20000010000 */
[----:B------:R-:W-:Y:S01]  /*a7d0*/  HSET2.LE.AND R23, R22, R206, PT ;  /* 0x000000ce16177233 */ /* 0x000fe20003803000 */
[----:B------:R-:W-:Y:S01]  /*a7e0*/  IMAD.MOV.U32 R190, RZ, RZ, R110 ;  /* 0x000000ffffbe7224 */ /* 0x000fe200078e006e */
[----:B-1----:R-:W-:Y:S01]  /*a7f0*/  F2FP.BF16.F32.PACK_AB R22, R30, R29 ;  /* 0x0000001d1e16723e */ /* 0x002fe200000010ff */
[----:B------:R-:W-:Y:S01]  /*a800*/  FADD.FTZ R180, R207, R180 ;  /* 0x000000b4cfb47221 */ /* 0x000fe20000010000 */
[----:B------:R-:W-:Y:S01]  /*a810*/  FADD.FTZ R202, R192, R202 ;  /* 0x000000cac0ca7221 */ /* 0x000fe20000010000 */
[----:B------:R-:W-:-:S02]  /*a820*/  IMAD.MOV.U32 R188, RZ, RZ, R104 ;  /* 0x000000ffffbc7224 */ /* 0x000fc400078e0068 */
[----:B------:R-:W-:Y:S01]  /*a830*/  FADD.FTZ R167, R42, R167 ;  /* 0x000000a72aa77221 */ /* 0x000fe20000010000 */
[----:B------:R-:W-:Y:S01]  /*a840*/  FADD.FTZ R166, R216, R166 ;  /* 0x000000a6d8a67221 */ /* 0x000fe20000010000 */
[----:B------:R-:W-:Y:S01]  /*a850*/  IMAD.MOV.U32 R43, RZ, RZ, R105 ;  /* 0x000000ffff2b7224 */ /* 0x000fe200078e0069 */
[--C-:B------:R-:W-:Y:S01]  /*a860*/  HSET2.LE.AND R20, R40, R206.reuse, PT ;  /* 0x000000ce28147233 */ /* 0x100fe20003803000 */
[----:B------:R-:W-:Y:S01]  /*a870*/  FADD.FTZ R180, R190, R180 ;  /* 0x000000b4beb47221 */ /* 0x000fe20000010000 */
[----:B------:R-:W-:Y:S01]  /*a880*/  HSET2.LE.AND R21, R21, R206, PT ;  /* 0x000000ce15157233 */ /* 0x000fe20003803000 */
[----:B------:R-:W-:Y:S01]  /*a890*/  FADD.FTZ R202, R193, R202 ;  /* 0x000000cac1ca7221 */ /* 0x000fe20000010000 */
[----:B------:R-:W-:Y:S02]  /*a8a0*/  LOP3.LUT R22, R22, R39, RZ, 0xc0, !PT ;  /* 0x0000002716167212 */ /* 0x000fe400078ec0ff */
[----:B--2---:R-:W-:Y:S02]  /*a8b0*/  F2FP.BF16.F32.PACK_AB R41, R37, R36 ;  /* 0x000000242529723e */ /* 0x004fe400000010ff */
[----:B------:R-:W-:-:S02]  /*a8c0*/  F2FP.BF16.F32.PACK_AB R40, R28, R211 ;  /* 0x000000d31c28723e */ /* 0x000fc400000010ff */
[----:B---3--:R-:W-:Y:S01]  /*a8d0*/  F2FP.BF16.F32.PACK_AB R39, R38, R31 ;  /* 0x0000001f2627723e */ /* 0x008fe200000010ff */
[----:B------:R-:W-:Y:S01]  /*a8e0*/  FADD.FTZ R167, R188, R167 ;  /* 0x000000a7bca77221 */ /* 0x000fe20000010000 */
[----:B------:R-:W-:Y:S01]  /*a8f0*/  FADD.FTZ R166, R249, R166 ;  /* 0x000000a6f9a67221 */ /* 0x000fe20000010000 */
[----:B------:R-:W-:Y:S01]  /*a900*/  FADD.FTZ R180, R43, R180 ;  /* 0x000000b42bb47221 */ /* 0x000fe20000010000 */
[----:B------:R-:W-:Y:S01]  /*a910*/  FADD.FTZ R202, R246, R202 ;  /* 0x000000caf6ca7221 */ /* 0x000fe20000010000 */
[----:B------:R-:W-:Y:S02]  /*a920*/  LOP3.LUT R23, R41, R23, RZ, 0xc0, !PT ;  /* 0x0000001729177212 */ /* 0x000fe400078ec0ff */
[----:B------:R-:W-:Y:S02]  /*a930*/  LOP3.LUT R20, R40, R20, RZ, 0xc0, !PT ;  /* 0x0000001428147212 */ /* 0x000fe400078ec0ff */
[----:B------:R-:W-:Y:S01]  /*a940*/  LOP3.LUT R21, R39, R21, RZ, 0xc0, !PT ;  /* 0x0000001527157212 */ /* 0x000fe200078ec0ff */
[----:B------:R-:W-:Y:S01]  /*a950*/  FADD.FTZ R167, R164, R167 ;  /* 0x000000a7a4a77221 */ /* 0x000fe20000010000 */
[----:B------:R-:W-:Y:S01]  /*a960*/  FADD.FTZ R166, R247, R166 ;  /* 0x000000a6f7a67221 */ /* 0x000fe20000010000 */
[----:B------:R-:W-:Y:S01]  /*a970*/  FADD.FTZ R180, R189, R180 ;  /* 0x000000b4bdb47221 */ /* 0x000fe20000010000 */
[----:B------:R-:W-:Y:S01]  /*a980*/  FADD.FTZ R202, R245, R202 ;  /* 0x000000caf5ca7221 */ /* 0x000fe20000010000 */
[----:B------:R-:W-:Y:S01]  /*a990*/  FADD.FTZ R167, R221, R167 ;  /* 0x000000a7dda77221 */ /* 0x000fe20000010000 */
[----:B------:R-:W-:Y:S01]  /*a9a0*/  FADD.FTZ R166, R248, R166 ;  /* 0x000000a6f8a67221 */ /* 0x000fe20000010000 */
[----:B------:R-:W-:Y:S01]  /*a9b0*/  HMMA.16816.F32.BF16 R84, R20, R96, R68 ;  /* 0x000000601454723c */ /* 0x000fe20000041844 */
[----:B------:R-:W-:Y:S01]  /*a9c0*/  FADD.FTZ R180, R252, R180 ;  /* 0x000000b4fcb47221 */ /* 0x000fe20000010000 */
[----:B------:R-:W-:Y:S01]  /*a9d0*/  FADD.FTZ R202, R235, R202 ;  /* 0x000000caebca7221 */ /* 0x000fe20000010000 */
[----:B------:R-:W-:Y:S01]  /*a9e0*/  FADD.FTZ R167, R251, R167 ;  /* 0x000000a7fba77221 */ /* 0x000fe20000010000 */
[----:B------:R-:W-:Y:S01]  /*a9f0*/  FADD.FTZ R166, R234, R166 ;  /* 0x000000a6eaa67221 */ /* 0x000fe20000010000 */
[----:B------:R-:W-:-:S03]  /*aa00*/  FADD.FTZ R180, R250, R180 ;  /* 0x000000b4fab47221 */ /* 0x000fc60000010000 */
[----:B------:R-:W-:Y:S01]  /*aa10*/  HMMA.16816.F32.BF16 R104, R132, R144, R52 ;  /* 0x000000908468723c */ /* 0x000fe20000041834 */
[----:B------:R-:W-:Y:S01]  /*aa20*/  FADD.FTZ R202, R244, R202 ;  /* 0x000000caf4ca7221 */ /* 0x000fe20000010000 */
[----:B------:R-:W-:-:S06]  /*aa30*/  FADD.FTZ R167, R31, R167 ;  /* 0x000000a71fa77221 */ /* 0x000fcc0000010000 */
[----:B------:R-:W-:Y:S01]  /*aa40*/  HMMA.16816.F32.BF16 R108, R132, R146, R56 ;  /* 0x00000092846c723c */ /* 0x000fe20000041838 */
[----:B------:R-:W-:-:S07]  /*aa50*/  FADD.FTZ R166, R212, R166 ;  /* 0x000000a6d4a67221 */ /* 0x000fce0000010000 */
[----:B------:R-:W-:Y:S01]  /*aa60*/  HMMA.16816.F32.BF16 R116, R132, R120, R116 ;  /* 0x000000788474723c */ /* 0x000fe20000041874 */
[----:B------:R-:W-:-:S07]  /*aa70*/  FADD.FTZ R180, R211, R180 ;  /* 0x000000b4d3b47221 */ /* 0x000fce0000010000 */
[----:B------:R-:W-:Y:S01]  /*aa80*/  HMMA.16816.F32.BF16 R140, R132, R122, R140 ;  /* 0x0000007a848c723c */ /* 0x000fe2000004188c */
[----:B------:R-:W-:-:S07]  /*aa90*/  FADD.FTZ R202, R229, R202 ;  /* 0x000000cae5ca7221 */ /* 0x000fce0000010000 */
[----:B------:R-:W-:Y:S08]  /*aaa0*/  HMMA.16816.F32.BF16 R124, R132, R16, R124 ;  /* 0x00000010847c723c */ /* 0x000ff0000004187c */
[C---:B------:R-:W-:Y:S08]  /*aab0*/  HMMA.16816.F32.BF16 R160, R20.reuse, R148, R60 ;  /* 0x0000009414a0723c */ /* 0x040ff0000004183c */
[C---:B------:R-:W-:Y:S08]  /*aac0*/  HMMA.16816.F32.BF16 R112, R20.reuse, R120, R112 ;  /* 0x000000781470723c */ /* 0x040ff00000041870 */
[C---:B------:R-:W-:Y:S08]  /*aad0*/  HMMA.16816.F32.BF16 R68, R20.reuse, R80, R64 ;  /* 0x000000501444723c */ /* 0x040ff00000041840 */
[----:B------:R-:W-:Y:S08]  /*aae0*/  HMMA.16816.F32.BF16 R100, R20, R144, R100 ;  /* 0x000000901464723c */ /* 0x000ff00000041864 */
[----:B------:R-:W-:Y:S08]  /*aaf0*/  HMMA.16816.F32.BF16 R132, R132, R18, R8 ;  /* 0x000000128484723c */ /* 0x000ff00000041808 */
        /* <DEDUP_REMOVED lines=8> */
[----:B------:R-:W-:Y:S01]  /*ab80*/  FADD.FTZ R166, R214, R166 ;  /* 0x000000a6d6a67221 */ /* 0x000fe20000010000 */
[----:B------:R-:W-:Y:S01]  /*ab90*/  FADD.FTZ R180, R28, R180 ;  /* 0x000000b41cb47221 */ /* 0x000fe20000010000 */
[----:B------:R-:W-:Y:S01]  /*aba0*/  FADD.FTZ R202, R215, R202 ;  /* 0x000000cad7ca7221 */ /* 0x000fe20000010000 */
[----:B------:R-:W-:Y:S01]  /*abb0*/  FADD.FTZ R167, R36, R167 ;  /* 0x000000a724a77221 */ /* 0x000fe20000010000 */
[----:B------:R-:W-:Y:S01]  /*abc0*/  UIADD3 UR4, UPT, UPT, UR24, -0x1, URZ ;  /* 0xffffffff18047890 */ /* 0x000fe2000fffe0ff */
[----:B------:R-:W-:Y:S01]  /*abd0*/  FADD.FTZ R166, R208, R166 ;  /* 0x000000a6d0a67221 */ /* 0x000fe20000010000 */
[----:B------:R-:W-:Y:S01]  /*abe0*/  FADD.FTZ R180, R29, R180 ;  /* 0x000000b41db47221 */ /* 0x000fe20000010000 */
[----:B------:R-:W-:Y:S01]  /*abf0*/  FADD.FTZ R202, R213, R202 ;  /* 0x000000cad5ca7221 */ /* 0x000fe20000010000 */
[----:B------:R-:W-:Y:S01]  /*ac00*/  UIADD3 UR12, UPT, UPT, UR24, -0x3, URZ ;  /* 0xfffffffd180c7890 */ /* 0x000fe2000fffe0ff */
[----:B------:R-:W-:Y:S01]  /*ac10*/  FADD.FTZ R240, R37, R167 ;  /* 0x000000a725f07221 */ /* 0x000fe20000010000 */
[----:B------:R-:W-:Y:S01]  /*ac20*/  UISETP.NE.AND UP0, UPT, UR4, 0x1, UPT ;  /* 0x000000010400788c */ /* 0x000fe2000bf05270 */
[----:B------:R-:W-:Y:S01]  /*ac30*/  FADD.FTZ R227, R209, R166 ;  /* 0x000000a6d1e37221 */ /* 0x000fe20000010000 */
[----:B------:R-:W-:Y:S01]  /*ac40*/  FADD.FTZ R241, R30, R180 ;  /* 0x000000b41ef17221 */ /* 0x000fe20000010000 */
[----:B------:R-:W-:Y:S01]  /*ac50*/  FADD.FTZ R228, R210, R202 ;  /* 0x000000cad2e47221 */ /* 0x000fe20000010000 */
[----:B------:R-:W-:-:S02]  /*ac60*/  IMAD.MOV.U32 R165, RZ, RZ, R203 ;  /* 0x000000ffffa57224 */ /* 0x000fc400078e00cb */
[----:B------:R-:W-:Y:S02]  /*ac70*/  IMAD.MOV.U32 R166, RZ, RZ, R204 ;  /* 0x000000ffffa67224 */ /* 0x000fe400078e00cc */
[----:B------:R-:W-:Y:S02]  /*ac80*/  IMAD.MOV.U32 R167, RZ, RZ, R172 ;  /* 0x000000ffffa77224 */ /* 0x000fe400078e00ac */
[----:B------:R-:W-:Y:S01]  /*ac90*/  IMAD.MOV.U32 R168, RZ, RZ, R173 ;  /* 0x000000ffffa87224 */ /* 0x000fe200078e00ad */
[----:B------:R-:W-:-:S12]  /*aca0*/  USEL UR12, UR12, 0xffffffff, UP0 ;  /* 0xffffffff0c0c7887 */ /* 0x000fd80008000000 */
.L_x_415:
[----:B------:R-:W-:Y:S01]  /*acb0*/  UISETP.GE.AND UP0, UPT, UR12, URZ, UPT ;  /* 0x000000ff0c00728c */ /* 0x000fe2000bf06270 */
[----:B------:R-:W1:Y:S08]  /*acc0*/  LDCU.64 UR14, c[0x0][0x358] ;  /* 0x00006b00ff0e77ac */ /* 0x000e700008000a00 */
[----:B------:R-:W-:Y:S05]  /*acd0*/  BRA.U !UP0, `(.L_x_417) ;  /* 0x0000004108687547 */ /* 0x000fea000b800000 */
[----:B------:R-:W2:Y:S01]  /*ace0*/  S2UR UR18, SR_CgaCtaId ;  /* 0x00000000001279c3 */ /* 0x000ea20000008800 */
[----:B------:R-:W3:Y:S01]  /*acf0*/  S2R R220, SR_TID.X ;  /* 0x0000000000dc7919 */ /* 0x000ee20000002100 */
[----:B------:R-:W-:Y:S01]  /*ad00*/  UIADD3 UR4, UPT, UPT, UR26, -0x61c88647, URZ ;  /* 0x9e3779b91a047890 */ /* 0x000fe2000fffe0ff */
[----:B------:R-:W-:Y:S01]  /*ad10*/  IMAD.SHL.U32 R229, R169, 0x8, RZ ;  /* 0x00000008a9e57824 */ /* 0x000fe200078e00ff */
[----:B------:R-:W4:Y:S01]  /*ad20*/  LDCU.64 UR6, c[0x0][0x3c0] ;  /* 0x00007800ff0677ac */ /* 0x000f220008000a00 */
[----:B------:R-:W-:Y:S01]  /*ad30*/  SHF.R.U32.HI R5, RZ, 0x1, R169 ;  /* 0x00000001ff057819 */ /* 0x000fe200000116a9 */
[----:B------:R-:W-:Y:S01]  /*ad40*/  IMAD.MOV.U32 R164, RZ, RZ, R167 ;  /* 0x000000ffffa47224 */ /* 0x000fe200078e00a7 */
[----:B------:R-:W-:Y:S01]  /*ad50*/  UIADD3 UR16, UPT, UPT, UR27, -0x4498517b, URZ ;  /* 0xbb67ae851b107890 */ /* 0x000fe2000fffe0ff */
[----:B------:R-:W-:Y:S01]  /*ad60*/  LOP3.LUT R4, R229, 0xd8, RZ, 0xc0, !PT ;  /* 0x000000d8e5047812 */ /* 0x000fe200078ec0ff */
[----:B------:R-:W-:Y:S01]  /*ad70*/  UIADD3 UR17, UPT, UPT, UR26, 0x3c6ef372, URZ ;  /* 0x3c6ef3721a117890 */ /* 0x000fe2000fffe0ff */
[----:B------:R-:W-:-:S02]  /*ad80*/  LOP3.LUT R221, R230, UR4, RZ, 0x3c, !PT ;  /* 0x00000004e6dd7c12 */ /* 0x000fc4000f8e3cff */
[----:B------:R-:W-:Y:S01]  /*ad90*/  LOP3.LUT R5, R3, 0x8, R5, 0x78, !PT ;  /* 0x0000000803057812 */ /* 0x000fe200078e7805 */
[----:B------:R-:W-:Y:S01]  /*ada0*/  IMAD.MOV.U32 R3, RZ, RZ, R168 ;  /* 0x000000ffff037224 */ /* 0x000fe200078e00a8 */
[C---:B------:R-:W-:Y:S02]  /*adb0*/  LOP3.LUT R230, R242.reuse, UR16, R239, 0x96, !PT ;  /* 0x00000010f2e67c12 */ /* 0x040fe4000f8e96ef */
[----:B------:R-:W-:Y:S01]  /*adc0*/  LOP3.LUT R234, R242, UR16, R237, 0x96, !PT ;  /* 0x00000010f2ea7c12 */ /* 0x000fe2000f8e96ed */
[----:B------:R-:W-:Y:S01]  /*add0*/  UMOV UR16, 0x400 ;  /* 0x0000040000107882 */ /* 0x000fe20000000000 */
[----:B------:R-:W-:Y:S01]  /*ade0*/  LOP3.LUT R4, R4, 0x18, R169, 0x78, !PT ;  /* 0x0000001804047812 */ /* 0x000fe200078e78a9 */
[----:B------:R-:W-:Y:S01]  /*adf0*/  IMAD.WIDE.U32 R230, R230, -0x326172a9, RZ ;  /* 0xcd9e8d57e6e67825 */ /* 0x000fe200078e00ff */
[----:B-----5:R-:W-:Y:S01]  /*ae00*/  LOP3.LUT R216, R5, R2, R0, 0xfe, !PT ;  /* 0x0000000205d87212 */ /* 0x020fe200078efe00 */
[----:B----4-:R-:W-:Y:S01]  /*ae10*/  USHF.L.U64.HI UR13, UR6, 0x5, UR7 ;  /* 0x00000005060d7899 */ /* 0x010fe20008010207 */
[----:B------:R-:W-:Y:S01]  /*ae20*/  LOP3.LUT R229, R4, 0x1f20, R229, 0xf8, !PT ;  /* 0x00001f2004e57812 */ /* 0x000fe200078ef8e5 */
[----:B------:R-:W-:Y:S01]  /*ae30*/  IMAD.WIDE.U32 R234, R234, -0x326172a9, RZ ;  /* 0xcd9e8d57eaea7825 */ /* 0x000fe200078e00ff */
[----:B------:R-:W-:Y:S01]  /*ae40*/  LOP3.LUT R222, R232, UR4, RZ, 0x3c, !PT ;  /* 0x00000004e8de7c12 */ /* 0x000fe2000f8e3cff */
[----:B------:R-:W-:Y:S01]  /*ae50*/  USHF.L.U32 UR22, UR6, 0x5, URZ ;  /* 0x0000000506167899 */ /* 0x000fe200080006ff */
[----:B------:R-:W-:Y:S01]  /*ae60*/  LEA R216, R216, UR5, 0x1 ;  /* 0x00000005d8d87c11 */ /* 0x000fe2000f8e08ff */
[----:B------:R-:W-:Y:S01]  /*ae70*/  IMAD.MOV.U32 R0, RZ, RZ, R165 ;  /* 0x000000ffff007224 */ /* 0x000fe200078e00a5 */
[----:B------:R-:W-:Y:S01]  /*ae80*/  LOP3.LUT R233, R231, UR17, RZ, 0x3c, !PT ;  /* 0x00000011e7e97c12 */ /* 0x000fe2000f8e3cff */
[----:B------:R-:W-:Y:S01]  /*ae90*/  IMAD.MOV.U32 R2, RZ, RZ, R166 ;  /* 0x000000ffff027224 */ /* 0x000fe200078e00a6 */
[----:B------:R-:W-:Y:S01]  /*aea0*/  LOP3.LUT R232, R235, UR17, RZ, 0x3c, !PT ;  /* 0x00000011ebe87c12 */ /* 0x000fe2000f8e3cff */
[----:B------:R-:W4:Y:S01]  /*aeb0*/  LDCU UR4, c[0x0][0x45c] ;  /* 0x00008b80ff0477ac */ /* 0x000f220008000800 */
[----:B------:R-:W-:Y:S01]  /*aec0*/  LEA R229, R229, UR5, 0x1 ;  /* 0x00000005e5e57c11 */ /* 0x000fe2000f8e08ff */
[----:B------:R-:W1:Y:S01]  /*aed0*/  LDCU.64 UR6, c[0x0][0x3c0] ;  /* 0x00007800ff0677ac */ /* 0x000e620008000a00 */
[----:B--2---:R-:W-:Y:S01]  /*aee0*/  ULEA UR16, UR18, UR16, 0x18 ;  /* 0x0000001012107291 */ /* 0x004fe2000f8ec0ff */
[----:B---3--:R-:W-:Y:S11]  /*aef0*/  BRA `(.L_x_418) ;  /* 0x00000000005c7947 */ /* 0x008ff60003800000 */
.L_x_420:
[----:B------:R-:W1:Y:S01]  /*af00*/  LDC.64 R166, c[0x0][0x3b8] ;  /* 0x0000ee00ffa67b82 */ /* 0x000e620000000a00 */
[----:B------:R-:W-:Y:S06]  /*af10*/  UIADD3 UR5, UPT, UPT, UR12, -0x1, URZ ;  /* 0xffffffff0c057890 */ /* 0x000fec000fffe0ff */
[----:B-1----:R-:W-:Y:S04]  /*af20*/  IMAD.WIDE.U32 R174, R166, UR5, RZ ;  /* 0x00000005a6ae7c25 */ /* 0x002fe8000f8e00ff */
[----:B------:R-:W-:Y:S01]  /*af30*/  IMAD R165, R167, UR5, R175 ;  /* 0x00000005a7a57c24 */ /* 0x000fe2000f8e02af */
        /* <DEDUP_REMOVED lines=19> */
.L_x_418:
[----:B------:R-:W-:Y:S04]  /*b070*/  DEPBAR.LE SB0, 0x0 ;  /* 0x000080000000791a */ /* 0x000fe80000000000 */
[----:B------:R-:W-:Y:S01]  /*b080*/  BAR.SYNC.DEFER_BLOCKING 0x0 ;  /* 0x0000000000007b1d */ /* 0x000fe20000010000 */
[----:B-1----:R-:W-:Y:S04]  /*b090*/  UIMAD.WIDE.U32 UR20, UR12, UR6, URZ ;  /* 0x000000060c1472a5 */ /* 0x002fe8000f8e00ff */
[----:B------:R-:W-:Y:S02]  /*b0a0*/  UIMAD UR5, UR12, UR7, UR21 ;  /* 0x000000070c0572a4 */ /* 0x000fe4000f8e0215 */
[----:B------:R-:W-:Y:S01]  /*b0b0*/  IMAD.U32 R8, RZ, RZ, UR20 ;  /* 0x00000014ff087e24 */ /* 0x000fe2000f8e00ff */
[----:B------:R-:W-:Y:S01]  /*b0c0*/  ULEA UR18, UP0, UR20, UR22, 0x6 ;  /* 0x0000001614127291 */ /* 0x000fe2000f8030ff */
[----:B------:R-:W-:Y:S02]  /*b0d0*/  IMAD.U32 R9, RZ, RZ, UR21 ;  /* 0x00000015ff097e24 */ /* 0x000fe4000f8e00ff */
[----:B------:R-:W-:Y:S01]  /*b0e0*/  IMAD.U32 R6, RZ, RZ, UR5 ;  /* 0x00000005ff067e24 */ /* 0x000fe2000f8e00ff */
[CC--:B------:R-:W-:Y:S01]  /*b0f0*/  LEA R12, P1, R8.reuse, R224.reuse, 0x7 ;  /* 0x000000e0080c7211 */ /* 0x0c0fe200078238ff */
[----:B------:R-:W-:Y:S01]  /*b100*/  ULEA.HI.X UR17, UR20, UR13, UR5, 0x6, UP0 ;  /* 0x0000000d14117291 */ /* 0x000fe200080f3405 */
[----:B------:R-:W-:Y:S01]  /*b110*/  IMAD.U32 R5, RZ, RZ, UR18 ;  /* 0x00000012ff057e24 */ /* 0x000fe2000f8e00ff */
[----:B------:R-:W-:Y:S01]  /*b120*/  UISETP.NE.AND UP0, UPT, UR12, URZ, UPT ;  /* 0x000000ff0c00728c */ /* 0x000fe2000bf05270 */
[-C--:B------:R-:W-:Y:S03]  /*b130*/  LEA.HI.X R13, R8, R223.reuse, R6, 0x7, P1 ;  /* 0x000000df080d7211 */ /* 0x080fe600008f3c06 */
[----:B------:R-:W-:Y:S01]  /*b140*/  IMAD.U32 R4, RZ, RZ, UR17 ;  /* 0x00000011ff047e24 */ /* 0x000fe2000f8e00ff */
[C---:B------:R-:W-:Y:S01]  /*b150*/  LEA R10, P0, R5.reuse, R224, 0x1 ;  /* 0x000000e0050a7211 */ /* 0x040fe200078008ff */
[----:B------:R-:W-:Y:S01]  /*b160*/  @!PT LDS RZ, [RZ] ;  /* 0x00000000fffff984 */ /* 0x000fe20000000800 */
[----:B------:R-:W-:Y:S01]  /*b170*/  @!PT LDS RZ, [RZ] ;  /* 0x00000000fffff984 */ /* 0x000fe20000000800 */
[----:B------:R-:W-:Y:S01]  /*b180*/  @!PT LDS RZ, [RZ] ;  /* 0x00000000fffff984 */ /* 0x000fe20000000800 */
[----:B------:R-:W-:Y:S03]  /*b190*/  LDGSTS.E.BYPASS.LTC128B.128 [R229+0x9000], desc[UR14][R12.64] ;  /* 0x090000000ce57fae */ /* 0x000fe6000b981a0e */
[----:B------:R-:W-:Y:S05]  /*b1a0*/  LEA.HI.X R11, R5, R223, R4, 0x1, P0 ;  /* 0x000000df050b7211 */ /* 0x000fea00000f0c04 */
[----:B------:R-:W-:Y:S08]  /*b1b0*/  LDGSTS.E.BYPASS.LTC128B.128 [R229+0xa000], desc[UR14][R12.64+0x40] ;  /* 0x0a0000400ce57fae */ /* 0x000ff0000b981a0e */
[----:B------:R-:W-:Y:S08]  /*b1c0*/  LDGSTS.E.BYPASS.LTC128B.128 [R229+0xb000], desc[UR14][R12.64+0x80] ;  /* 0x0b0000800ce57fae */ /* 0x000ff0000b981a0e */
[----:B------:R-:W-:Y:S08]  /*b1d0*/  LDGSTS.E.BYPASS.LTC128B.128 [R229+0x9800], desc[UR14][R10.64] ;  /* 0x098000000ae57fae */ /* 0x000ff0000b981a0e */
[----:B------:R-:W-:Y:S08]  /*b1e0*/  LDGSTS.E.BYPASS.LTC128B.128 [R229+0xa800], desc[UR14][R10.64+0x40] ;  /* 0x0a8000400ae57fae */ /* 0x000ff0000b981a0e */
[----:B------:R1:W-:Y:S08]  /*b1f0*/  LDGSTS.E.BYPASS.LTC128B.128 [R229+0xb800], desc[UR14][R10.64+0x80] ;  /* 0x0b8000800ae57fae */ /* 0x0003f0000b981a0e */
[----:B------:R-:W-:Y:S08]  /*b200*/  LDSM.16.M88.4 R64, [R216] ;  /* 0x00000000d840783b */ /* 0x000ff00000000200 */
[----:B------:R-:W2:Y:S08]  /*b210*/  LDSM.16.M88.4 R16, [R219+0x6000] ;  /* 0x00600000db10783b */ /* 0x000eb00000000200 */
[----:B------:R-:W1:Y:S08]  /*b220*/  LDSM.16.M88.4 R60, [R216+0x1000] ;  /* 0x00100000d83c783b */ /* 0x000e700000000200 */
[----:B------:R-:W3:Y:S08]  /*b230*/  LDSM.16.M88.4 R32, [R219+0x6400] ;  /* 0x00640000db20783b */ /* 0x000ef00000000200 */
[----:B------:R-:W0:Y:S08]  /*b240*/  LDGDEPBAR ;  /* 0x00000000000079af */ /* 0x000e300000000000 */
[----:B------:R-:W5:Y:S08]  /*b250*/  LDSM.16.M88.4 R48, [R219+0x6800] ;  /* 0x00680000db30783b */ /* 0x000f700000000200 */
[----:B------:R-:W4:Y:S01]  /*b260*/  LDSM.16.M88.4 R168, [R219+0x6c00] ;  /* 0x006c0000dba8783b */ /* 0x000f220000000200 */
[-C--:B--2---:R-:W-:Y:S07]  /*b270*/  HMMA.16816.F32.BF16 R4, R64, R16.reuse, RZ ;  /* 0x000000104004723c */ /* 0x084fee00000418ff */
[----:B------:R-:W-:Y:S01]  /*b280*/  LDSM.16.M88.4 R172, [R218] ;  /* 0x00000000daac783b */ /* 0x000fe20000000200 */
[C---:B-1----:R-:W-:Y:S07]  /*b290*/  HMMA.16816.F32.BF16 R8, R60.reuse, R16, RZ ;  /* 0x000000103c08723c */ /* 0x042fee00000418ff */
[----:B------:R-:W1:Y:S01]  /*b2a0*/  LDSM.16.M88.4 R176, [R217+0x6000] ;  /* 0x00600000d9b0783b */ /* 0x000e620000000200 */
[-C--:B------:R-:W-:Y:S07]  /*b2b0*/  HMMA.16816.F32.BF16 R12, R60, R18.reuse, RZ ;  /* 0x000000123c0c723c */ /* 0x080fee00000418ff */
[----:B------:R-:W2:Y:S01]  /*b2c0*/  LDSM.16.M88.4 R180, [R218+0x1000] ;  /* 0x00100000dab4783b */ /* 0x000ea20000000200 */
[C---:B------:R-:W-:Y:S07]  /*b2d0*/  HMMA.16816.F32.BF16 R16, R64.reuse, R18, RZ ;  /* 0x000000124010723c */ /* 0x040fee00000418ff */
[----:B------:R-:W2:Y:S01]  /*b2e0*/  LDSM.16.M88.4 R184, [R217+0x6400] ;  /* 0x00640000d9b8783b */ /* 0x000ea20000000200 */
[-C--:B---3--:R-:W-:Y:S07]  /*b2f0*/  HMMA.16816.F32.BF16 R20, R64, R32.reuse, RZ ;  /* 0x000000204014723c */ /* 0x088fee00000418ff */
[----:B------:R-:W3:Y:S01]  /*b300*/  LDSM.16.M88.4 R188, [R217+0x6800] ;  /* 0x00680000d9bc783b */ /* 0x000ee20000000200 */
[C---:B------:R-:W-:Y:S07]  /*b310*/  HMMA.16816.F32.BF16 R24, R60.reuse, R32, RZ ;  /* 0x000000203c18723c */ /* 0x040fee00000418ff */
[----:B------:R-:W3:Y:S01]  /*b320*/  LDSM.16.M88.4 R192, [R217+0x6c00] ;  /* 0x006c0000d9c0783b */ /* 0x000ee20000000200 */
[-C--:B------:R-:W-:Y:S07]  /*b330*/  HMMA.16816.F32.BF16 R28, R60, R34.reuse, RZ ;  /* 0x000000223c1c723c */ /* 0x080fee00000418ff */
[----:B------:R-:W-:Y:S01]  /*b340*/  LDSM.16.M88.4 R196, [R216+0x2000] ;  /* 0x00200000d8c4783b */ /* 0x000fe20000000200 */
[C---:B------:R-:W-:Y:S07]  /*b350*/  HMMA.16816.F32.BF16 R32, R64.reuse, R34, RZ ;  /* 0x000000224020723c */ /* 0x040fee00000418ff */
[----:B------:R-:W3:Y:S01]  /*b360*/  LDSM.16.M88.4 R200, [R219+0x7000] ;  /* 0x00700000dbc8783b */ /* 0x000ee20000000200 */
[-C--:B-----5:R-:W-:Y:S07]  /*b370*/  HMMA.16816.F32.BF16 R36, R64, R48.reuse, RZ ;  /* 0x000000304024723c */ /* 0x0a0fee00000418ff */
[----:B------:R-:W5:Y:S01]  /*b380*/  LDSM.16.M88.4 R204, [R216+0x3000] ;  /* 0x00300000d8cc783b */ /* 0x000f620000000200 */
[C---:B------:R-:W-:Y:S07]  /*b390*/  HMMA.16816.F32.BF16 R40, R60.reuse, R48, RZ ;  /* 0x000000303c28723c */ /* 0x040fee00000418ff */
[----:B------:R-:W5:Y:S01]  /*b3a0*/  LDSM.16.M88.4 R208, [R219+0x7400] ;  /* 0x00740000dbd0783b */ /* 0x000f620000000200 */
[-C--:B------:R-:W-:Y:S07]  /*b3b0*/  HMMA.16816.F32.BF16 R44, R60, R50.reuse, RZ ;  /* 0x000000323c2c723c */ /* 0x080fee00000418ff */
[----:B------:R-:W-:Y:S01]  /*b3c0*/  LDSM.16.M88.4 R212, [R217+0x8c00] ;  /* 0x008c0000d9d4783b */ /* 0x000fe20000000200 */
[C---:B------:R-:W-:Y:S08]  /*b3d0*/  HMMA.16816.F32.BF16 R48, R64.reuse, R50, RZ ;  /* 0x000000324030723c */ /* 0x040ff000000418ff */
[-C--:B----4-:R-:W-:Y:S08]  /*b3e0*/  HMMA.16816.F32.BF16 R52, R64, R168.reuse, RZ ;  /* 0x000000a84034723c */ /* 0x090ff000000418ff */
[C---:B------:R-:W-:Y:S08]  /*b3f0*/  HMMA.16816.F32.BF16 R56, R60.reuse, R168, RZ ;  /* 0x000000a83c38723c */ /* 0x040ff000000418ff */
[-C--:B------:R-:W-:Y:S08]  /*b400*/  HMMA.16816.F32.BF16 R60, R60, R170.reuse, RZ ;  /* 0x000000aa3c3c723c */ /* 0x080ff000000418ff */
[----:B------:R-:W-:Y:S01]  /*b410*/  HMMA.16816.F32.BF16 R64, R64, R170, RZ ;  /* 0x000000aa4040723c */ /* 0x000fe200000418ff */
[----:B------:R-:W4:Y:S07]  /*b420*/  LDSM.16.M88.4 R168, [R219+0x7800] ;  /* 0x00780000dba8783b */ /* 0x000f2e0000000200 */
[-C--:B-1----:R-:W-:Y:S08]  /*b430*/  HMMA.16816.F32.BF16 R4, R172, R176.reuse, R4 ;  /* 0x000000b0ac04723c */ /* 0x082ff00000041804 */
[C---:B--2---:R-:W-:Y:S08]  /*b440*/  HMMA.16816.F32.BF16 R8, R180.reuse, R176, R8 ;  /* 0x000000b0b408723c */ /* 0x044ff00000041808 */
        /* <DEDUP_REMOVED lines=18> */
[----:B------:R-:W1:Y:S07]  /*b570*/  LDSM.16.M88.4 R172, [R219+0x7c00] ;  /* 0x007c0000dbac783b */ /* 0x000e6e0000000200 */
[-C--:B------:R-:W-:Y:S01]  /*b580*/  HMMA.16816.F32.BF16 R4, R196, R200.reuse, R4 ;  /* 0x000000c8c404723c */ /* 0x080fe20000041804 */
[----:B------:R-:W2:Y:S07]  /*b590*/  LDSM.16.M88.4 R192, [R217+0x7800] ;  /* 0x00780000d9c0783b */ /* 0x000eae0000000200 */
[C---:B-----5:R-:W-:Y:S08]  /*b5a0*/  HMMA.16816.F32.BF16 R8, R204.reuse, R200, R8 ;  /* 0x000000c8cc08723c */ /* 0x060ff00000041808 */
        /* <DEDUP_REMOVED lines=16> */
[----:B------:R-:W-:Y:S07]  /*b6b0*/  LDSM.16.M88.4 R204, [R217+0x8400] ;  /* 0x00840000d9cc783b */ /* 0x000fee0000000200 */
[----:B------:R-:W-:Y:S01]  /*b6c0*/  HMMA.16816.F32.BF16 R64, R196, R174, R64 ;  /* 0x000000aec440723c */ /* 0x000fe20000041840 */
[----:B------:R-:W-:Y:S07]  /*b6d0*/  LDSM.16.M88.4 R172, [R216+0x4000] ;  /* 0x00400000d8ac783b */ /* 0x000fee0000000200 */
[-C--:B------:R-:W-:Y:S01]  /*b6e0*/  HMMA.16816.F32.BF16 R4, R176, R180.reuse, R4 ;  /* 0x000000b4b004723c */ /* 0x080fe20000041804 */
[----:B------:R-:W1:Y:S07]  /*b6f0*/  LDSM.16.M88.4 R196, [R219+0x8000] ;  /* 0x00800000dbc4783b */ /* 0x000e6e0000000200 */
        /* <DEDUP_REMOVED lines=20> */
[-C--:B-1----:R-:W-:Y:S01]  /*b840*/  HMMA.16816.F32.BF16 R4, R172, R196.reuse, R4 ;  /* 0x000000c4ac04723c */ /* 0x082fe20000041804 */
[----:B------:R-:W1:Y:S01]  /*b850*/  LDSM.16.M88.4 R176, [R219+0x8c00] ;  /* 0x008c0000dbb0783b */ /* 0x000e620000000200 */
[----:B------:R-:W-:Y:S06]  /*b860*/  DEPBAR.LE SB0, 0x0 ;  /* 0x000080000000791a */ /* 0x000fec0000000000 */
[C---:B------:R-:W-:Y:S01]  /*b870*/  HMMA.16816.F32.BF16 R8, R200.reuse, R196, R8 ;  /* 0x000000c4c808723c */ /* 0x040fe20000041808 */
[----:B------:R-:W-:Y:S07]  /*b880*/  BAR.SYNC.DEFER_BLOCKING 0x0 ;  /* 0x0000000000007b1d */ /* 0x000fee0000010000 */
[-C--:B------:R-:W-:Y:S08]  /*b890*/  HMMA.16816.F32.BF16 R12, R200, R198.reuse, R12 ;  /* 0x000000c6c80c723c */ /* 0x080ff0000004180c */
[C---:B------:R-:W-:Y:S08]  /*b8a0*/  HMMA.16816.F32.BF16 R16, R172.reuse, R198, R16 ;  /* 0x000000c6ac10723c */ /* 0x040ff00000041810 */
[-C--:B----4-:R-:W-:Y:S08]  /*b8b0*/  HMMA.16816.F32.BF16 R20, R172, R180.reuse, R20 ;  /* 0x000000b4ac14723c */ /* 0x090ff00000041814 */
        /* <DEDUP_REMOVED lines=50> */
.L_x_419:
[----:B------:R-:W2:Y:S01]  /*bbe0*/  SHFL.BFLY PT, R165, R172, 0x2, 0x1f ;  /* 0x0c401f00aca57f89 */ /* 0x000ea200000e0000 */
[----:B------:R-:W-:Y:S01]  /*bbf0*/  FMNMX3.FTZ R171, R171, R66, R67, !PT ;  /* 0x00000042abab7276 */ /* 0x000fe20007810043 */
[----:B------:R-:W-:Y:S01]  /*bc00*/  IMAD.MOV.U32 R169, RZ, RZ, R220 ;  /* 0x000000ffffa97224 */ /* 0x000fe200078e00dc */
[----:B-1----:R-:W-:Y:S01]  /*bc10*/  FMNMX3.FTZ R166, R170, R56, R57, !PT ;  /* 0x00000038aaa67276 */ /* 0x002fe20007810039 */
[----:B------:R-:W-:Y:S01]  /*bc20*/  USHF.L.U32 UR23, UR12, 0x1, URZ ;  /* 0x000000010c177899 */ /* 0x000fe200080006ff */
[----:B------:R-:W-:Y:S03]  /*bc30*/  IMAD.U32 R176, RZ, RZ, UR27 ;  /* 0x0000001bffb07e24 */ /* 0x000fe6000f8e00ff */
[----:B------:R-:W1:Y:S01]  /*bc40*/  SHFL.BFLY PT, R180, R171, 0x2, 0x1f ;  /* 0x0c401f00abb47f89 */ /* 0x000e6200000e0000 */
[----:B------:R-:W-:Y:S01]  /*bc50*/  FMNMX3.FTZ R166, R166, R60, R61, !PT ;  /* 0x0000003ca6a67276 */ /* 0x000fe2000781003d */
[----:B------:R-:W-:Y:S01]  /*bc60*/  IMAD.SHL.U32 R170, R169, 0x4, RZ ;  /* 0x00000004a9aa7824 */ /* 0x000fe200078e00ff */
[----:B------:R-:W-:Y:S01]  /*bc70*/  UIADD3 UR20, UPT, UPT, UR27, 0x32370b8f, URZ ;  /* 0x32370b8f1b147890 */ /* 0x000fe2000fffe0ff */
[----:B------:R-:W-:Y:S01]  /*bc80*/  LOP3.LUT R176, R243, UR23, R176, 0x96, !PT ;  /* 0x00000017f3b07c12 */ /* 0x000fe2000f8e96b0 */
[----:B------:R-:W-:Y:S03]  /*bc90*/  UIADD3 UR21, UPT, UPT, UR27, 0x76cf5d0a, URZ ;  /* 0x76cf5d0a1b157890 */ /* 0x000fe6000fffe0ff */
[----:B------:R-:W3:Y:S01]  /*bca0*/  SHFL.BFLY PT, R179, R166, 0x2, 0x1f ;  /* 0x0c401f00a6b37f89 */ /* 0x000ee200000e0000 */
[----:B------:R-:W-:Y:S01]  /*bcb0*/  UMOV UR5, UR16 ;  /* 0x0000001000057c82 */ /* 0x000fe20008000000 */
[----:B------:R-:W-:Y:S01]  /*bcc0*/  UIADD3 UR18, UPT, UPT, UR27, -0x56f99767, URZ ;  /* 0xa90668991b127890 */ /* 0x000fe2000fffe0ff */
[----:B------:R-:W-:Y:S01]  /*bcd0*/  IMAD.WIDE.U32 R176, R176, -0x326172a9, RZ ;  /* 0xcd9e8d57b0b07825 */ /* 0x000fe200078e00ff */
[----:B------:R-:W-:Y:S01]  /*bce0*/  UIADD3 UR19, UPT, UPT, UR27, -0x126145ec, URZ ;  /* 0xed9eba141b137890 */ /* 0x000fe2000fffe0ff */
[----:B------:R-:W4:Y:S01]  /*bcf0*/  LDC R202, c[0x0][0x4f8] ;  /* 0x00013e00ffca7b82 */ /* 0x000f220000000800 */
[----:B------:R-:W-:Y:S02]  /*bd00*/  UIADD3 UR17, UPT, UPT, UR27, 0x646e171e, URZ ;  /* 0x646e171e1b117890 */ /* 0x000fe4000fffe0ff */
[C---:B------:R-:W-:Y:S01]  /*bd10*/  LOP3.LUT R175, R177.reuse, R222, RZ, 0x3c, !PT ;  /* 0x000000deb1af7212 */ /* 0x040fe200078e3cff */
[----:B------:R-:W-:Y:S01]  /*bd20*/  UIADD3 UR23, UPT, UPT, UR23, 0x1, URZ ;  /* 0x0000000117177890 */ /* 0x000fe2000fffe0ff */
[----:B------:R-:W-:Y:S01]  /*bd30*/  LOP3.LUT R177, R177, R221, RZ, 0x3c, !PT ;  /* 0x000000ddb1b17212 */ /* 0x000fe200078e3cff */
[----:B------:R-:W-:Y:S01]  /*bd40*/  UISETP.NE.AND UP0, UPT, UR12, URZ, UPT ;  /* 0x000000ff0c00728c */ /* 0x000fe2000bf05270 */
[C---:B------:R-:W-:Y:S01]  /*bd50*/  LOP3.LUT R174, R176.reuse, R233, RZ, 0x3c, !PT ;  /* 0x000000e9b0ae7212 */ /* 0x040fe200078e3cff */
[----:B------:R-:W-:Y:S01]  /*bd60*/  IMAD.WIDE.U32 R214, R175, -0x2daee0ad, RZ ;  /* 0xd2511f53afd67825 */ /* 0x000fe200078e00ff */
[----:B------:R-:W-:Y:S01]  /*bd70*/  LOP3.LUT R176, R176, R232, RZ, 0x3c, !PT ;  /* 0x000000e8b0b07212 */ /* 0x000fe200078e3cff */
[----:B------:R-:W-:Y:S02]  /*bd80*/  UIADD3 UR12, UPT, UPT, UR12, -0x1, URZ ;  /* 0xffffffff0c0c7890 */ /* 0x000fe4000fffe0ff */
[----:B------:R-:W-:Y:S04]  /*bd90*/  IMAD.WIDE.U32 R210, R177, -0x2daee0ad, RZ ;  /* 0xd2511f53b1d27825 */ /* 0x000fe800078e00ff */
[----:B------:R-:W-:Y:S04]  /*bda0*/  IMAD.WIDE.U32 R174, R174, -0x2daee0ad, RZ ;  /* 0xd2511f53aeae7825 */ /* 0x000fe800078e00ff */
[----:B------:R-:W-:Y:S01]  /*bdb0*/  IMAD.WIDE.U32 R176, R176, -0x2daee0ad, RZ ;  /* 0xd2511f53b0b07825 */ /* 0x000fe200078e00ff */
[----:B------:R-:W-:Y:S02]  /*bdc0*/  LOP3.LUT R214, R214, UR20, R175, 0x96, !PT ;  /* 0x00000014d6d67c12 */ /* 0x000fe4000f8e96af */
[----:B----4-:R-:W-:Y:S02]  /*bdd0*/  LOP3.LUT R202, R202, 0xff, RZ, 0xc0, !PT ;  /* 0x000000ffcaca7812 */ /* 0x010fe400078ec0ff */
[----:B--2---:R-:W-:Y:S01]  /*bde0*/  FMNMX.FTZ R165, R172, R165, !PT ;  /* 0x000000a5aca57209 */ /* 0x004fe20007810000 */
[----:B------:R-:W-:Y:S01]  /*bdf0*/  IMAD.SHL.U32 R172, R169, 0x20, RZ ;  /* 0x00000020a9ac7824 */ /* 0x000fe200078e00ff */
[----:B-1----:R-:W-:Y:S01]  /*be00*/  FMNMX.FTZ R180, R171, R180, !PT ;  /* 0x000000b4abb47209 */ /* 0x002fe20007810000 */
[----:B------:R-:W-:Y:S01]  /*be10*/  IMAD R202, R202, 0x10000, R202 ;  /* 0x00010000caca7824 */ /* 0x000fe200078e02ca */
[----:B---3--:R-:W-:Y:S01]  /*be20*/  FMNMX.FTZ R179, R166, R179, !PT ;  /* 0x000000b3a6b37209 */ /* 0x008fe20007810000 */
[----:B------:R-:W1:Y:S01]  /*be30*/  SHFL.BFLY PT, R168, R165, 0x1, 0x1f ;  /* 0x0c201f00a5a87f89 */ /* 0x000e6200000e0000 */
[----:B------:R-:W-:Y:S02]  /*be40*/  LOP3.LUT R166, R170, 0x18, RZ, 0xc0, !PT ;  /* 0x00000018aaa67812 */ /* 0x000fe400078ec0ff */
[----:B------:R-:W-:Y:S05]  /*be50*/  SHF.R.U32.HI R171, RZ, 0x1, R169 ;  /* 0x00000001ffab7819 */ /* 0x000fea00000116a9 */
[----:B------:R-:W2:Y:S01]  /*be60*/  SHFL.BFLY PT, R167, R180, 0x1, 0x1f ;  /* 0x0c201f00b4a77f89 */ /* 0x000ea200000e0000 */
[--C-:B------:R-:W-:Y:S02]  /*be70*/  LOP3.LUT R166, R166, 0xc0, R172.reuse, 0xf8, !PT ;  /* 0x000000c0a6a67812 */ /* 0x100fe400078ef8ac */
[----:B------:R-:W-:Y:S05]  /*be80*/  LOP3.LUT R173, R171, 0x8, RZ, 0xc0, !PT ;  /* 0x00000008abad7812 */ /* 0x000fea00078ec0ff */
[----:B------:R-:W3:Y:S01]  /*be90*/  SHFL.BFLY PT, R178, R179, 0x1, 0x1f ;  /* 0x0c201f00b3b27f89 */ /* 0x000ee200000e0000 */
[----:B------:R-:W-:Y:S02]  /*bea0*/  LOP3.LUT R210, R210, UR20, R177, 0x96, !PT ;  /* 0x00000014d2d27c12 */ /* 0x000fe4000f8e96b1 */
[----:B------:R-:W-:Y:S04]  /*beb0*/  LOP3.LUT R173, R166, R173, RZ, 0x3c, !PT ;  /* 0x000000ada6ad7212 */ /* 0x000fe800078e3cff */
[----:B------:R-:W-:Y:S04]  /*bec0*/  LOP3.LUT R173, R173, 0x120, R172, 0xf8, !PT ;  /* 0x00000120adad7812 */ /* 0x000fe800078ef8ac */
[----:B------:R-:W-:Y:S02]  /*bed0*/  LEA R185, R173, UR5, 0x1 ;  /* 0x00000005adb97c11 */ /* 0x000fe4000f8e08ff */
[----:B-1----:R-:W-:Y:S03]  /*bee0*/  FMNMX.FTZ R168, R165, R168, !PT ;  /* 0x000000a8a5a87209 */ /* 0x002fe60007810000 */
[----:B------:R-:W-:Y:S01]  /*bef0*/  VIADD R184, R185, 0x9020 ;  /* 0x00009020b9b87836 */ /* 0x000fe20000000000 */
[----:B--2---:R-:W-:Y:S01]  /*bf00*/  FMNMX.FTZ R167, R180, R167, !PT ;  /* 0x000000a7b4a77209 */ /* 0x004fe20007810000 */
[C---:B------:R-:W-:Y:S01]  /*bf10*/  FADD.FTZ R165, -R168.reuse, R3 ;  /* 0x00000003a8a57221 */ /* 0x040fe20000010100 */
[C---:B------:R-:W-:Y:S01]  /*bf20*/  FMUL.FTZ R205, R168.reuse, UR4 ;  /* 0x00000004a8cd7c20 */ /* 0x040fe20008410000 */
[----:B------:R-:W-:Y:S02]  /*bf30*/  FSETP.NEU.FTZ.AND P0, PT, R168, -INF , PT ;  /* 0xff800000a800780b */ /* 0x000fe40003f1d000 */
[----:B------:R-:W-:Y:S01]  /*bf40*/  FMUL.FTZ R165, R165, UR4 ;  /* 0x00000004a5a57c20 */ /* 0x000fe20008410000 */
[----:B------:R-:W-:Y:S01]  /*bf50*/  FADD.FTZ R3, -R167, R164 ;  /* 0x000000a4a7037221 */ /* 0x000fe20000010100 */
[----:B---3--:R-:W-:Y:S01]  /*bf60*/  FMNMX.FTZ R166, R179, R178, !PT ;  /* 0x000000b2b3a67209 */ /* 0x008fe20007810000 */
[----:B------:R-:W-:Y:S01]  /*bf70*/  FMUL.FTZ R206, R167, UR4 ;  /* 0x00000004a7ce7c20 */ /* 0x000fe20008410000 */
[----:B------:R1:W2:Y:S01]  /*bf80*/  MUFU.EX2 R164, R165 ;  /* 0x000000a500a47308 */ /* 0x0002a20000000800 */
[----:B------:R-:W-:Y:S01]  /*bf90*/  FMNMX3.FTZ R178, R0, R10, R11, !PT ;  /* 0x0000000a00b27276 */ /* 0x000fe2000781000b */
[----:B------:R-:W-:Y:S01]  /*bfa0*/  FMUL.FTZ R3, R3, UR4 ;  /* 0x0000000403037c20 */ /* 0x000fe20008410000 */
[----:B------:R-:W-:Y:S01]  /*bfb0*/  FSEL R205, R205, RZ, P0 ;  /* 0x000000ffcdcd7208 */ /* 0x000fe20000000000 */
[C---:B------:R-:W-:Y:S01]  /*bfc0*/  FMUL.FTZ R204, R166.reuse, UR4 ;  /* 0x00000004a6cc7c20 */ /* 0x040fe20008410000 */
[----:B------:R-:W-:Y:S01]  /*bfd0*/  FSETP.NEU.FTZ.AND P0, PT, R167, -INF , PT ;  /* 0xff800000a700780b */ /* 0x000fe20003f1d000 */
[----:B------:R-:W-:Y:S02]  /*bfe0*/  FADD.FTZ R2, -R166, R2 ;  /* 0x00000002a6027221 */ /* 0x000fe40000010100 */
[--C-:B------:R-:W-:Y:S01]  /*bff0*/  FFMA.FTZ R186, R16, UR4, -R205.reuse ;  /* 0x0000000410ba7c23 */ /* 0x100fe200080108cd */
[--C-:B------:R-:W-:Y:S01]  /*c000*/  FFMA.FTZ R192, R4, UR4, -R205.reuse ;  /* 0x0000000404c07c23 */ /* 0x100fe200080108cd */
[----:B------:R-:W-:Y:S01]  /*c010*/  FSEL R206, R206, RZ, P0 ;  /* 0x000000ffcece7208 */ /* 0x000fe20000000000 */
[--C-:B------:R-:W-:Y:S01]  /*c020*/  FFMA.FTZ R187, R17, UR4, -R205.reuse ;  /* 0x0000000411bb7c23 */ /* 0x100fe200080108cd */
[----:B------:R-:W-:Y:S01]  /*c030*/  LOP3.LUT P0, RZ, R169, 0x4, RZ, 0xc0, !PT ;  /* 0x00000004a9ff7812 */ /* 0x000fe2000780c0ff */
[----:B------:R-:W-:Y:S01]  /*c040*/  FFMA.FTZ R190, R5, UR4, -R205 ;  /* 0x0000000405be7c23 */ /* 0x000fe200080108cd */
[----:B------:R-:W-:Y:S01]  /*c050*/  LOP3.LUT R17, R236, UR21, R211, 0x96, !PT ;  /* 0x00000015ec117c12 */ /* 0x000fe2000f8e96d3 */
[----:B------:R-:W-:Y:S04]  /*c060*/  IMAD.WIDE.U32 R210, R210, -0x326172a9, RZ ;  /* 0xcd9e8d57d2d27825 */ /* 0x000fe800078e00ff */
[--C-:B------:R-:W-:Y:S01]  /*c070*/  FFMA.FTZ R188, R18, UR4, -R206.reuse ;  /* 0x0000000412bc7c23 */ /* 0x100fe200080108ce */
[----:B------:R-:W-:Y:S01]  /*c080*/  MUFU.EX2 R186, R186 ;  /* 0x000000ba00ba7308 */ /* 0x000fe20000000800 */
[----:B-1----:R-:W-:Y:S01]  /*c090*/  FMNMX3.FTZ R165, R178, R14, R15, !PT ;  /* 0x0000000eb2a57276 */ /* 0x002fe2000781000f */
[----:B------:R-:W-:Y:S01]  /*c0a0*/  IMAD.WIDE.U32 R208, R17, -0x326172a9, RZ ;  /* 0xcd9e8d5711d07825 */ /* 0x000fe200078e00ff */
[----:B------:R-:W-:Y:S02]  /*c0b0*/  LOP3.LUT R178, R238, UR21, R215, 0x96, !PT ;  /* 0x00000015eeb27c12 */ /* 0x000fe4000f8e96d7 */
[----:B------:R-:W-:Y:S01]  /*c0c0*/  FMNMX3.FTZ R165, R165, R26, R27, !PT ;  /* 0x0000001aa5a57276 */ /* 0x000fe2000781001b */
[----:B------:R-:W-:Y:S04]  /*c0d0*/  IMAD.WIDE.U32 R214, R214, -0x326172a9, RZ ;  /* 0xcd9e8d57d6d67825 */ /* 0x000fe800078e00ff */
[--C-:B------:R-:W-:Y:S01]  /*c0e0*/  FFMA.FTZ R189, R19, UR4, -R206.reuse ;  /* 0x0000000413bd7c23 */ /* 0x100fe200080108ce */
[----:B------:R-:W-:Y:S01]  /*c0f0*/  MUFU.EX2 R187, R187 ;  /* 0x000000bb00bb7308 */ /* 0x000fe20000000800 */
[----:B------:R-:W-:Y:S01]  /*c100*/  FMNMX3.FTZ R165, R165, R30, R31, !PT ;  /* 0x0000001ea5a57276 */ /* 0x000fe2000781001f */
[----:B------:R-:W-:Y:S01]  /*c110*/  IMAD.WIDE.U32 R178, R178, -0x326172a9, RZ ;  /* 0xcd9e8d57b2b27825 */ /* 0x000fe200078e00ff */
[----:B------:R-:W-:Y:S02]  /*c120*/  LOP3.LUT R17, R234, UR11, R209, 0x96, !PT ;  /* 0x0000000bea117c12 */ /* 0x000fe4000f8e96d1 */
[----:B------:R-:W-:Y:S01]  /*c130*/  FMNMX3.FTZ R165, R165, R42, R43, !PT ;  /* 0x0000002aa5a57276 */ /* 0x000fe2000781002b */
[----:B------:R-:W-:Y:S01]  /*c140*/  VIADD R19, R185, 0x9000 ;  /* 0x00009000b9137836 */ /* 0x000fe20000000000 */
[----:B------:R-:W-:Y:S01]  /*c150*/  LOP3.LUT R18, R230, UR11, R179, 0x96, !PT ;  /* 0x0000000be6127c12 */ /* 0x000fe2000f8e96b3 */
[--C-:B------:R-:W-:Y:S01]  /*c160*/  FFMA.FTZ R195, R6, UR4, -R206.reuse ;  /* 0x0000000406c37c23 */ /* 0x100fe200080108ce */
[----:B------:R-:W-:Y:S01]  /*c170*/  FMNMX3.FTZ R165, R165, R46, R47, !PT ;  /* 0x0000002ea5a57276 */ /* 0x000fe2000781002f */
[----:B------:R-:W-:Y:S01]  /*c180*/  @P0 VIADD R184, R19, 0xffffffe0 ;  /* 0xffffffe013b80836 */ /* 0x000fe20000000000 */
[----:B------:R-:W-:Y:S01]  /*c190*/  LOP3.LUT R212, R178, UR10, R215, 0x96, !PT ;  /* 0x0000000ab2d47c12 */ /* 0x000fe2000f8e96d7 */
[----:B------:R-:W-:Y:S01]  /*c1a0*/  IMAD.WIDE.U32 R18, R18, -0x2daee0ad, RZ ;  /* 0xd2511f5312127825 */ /* 0x000fe200078e00ff */
[----:B------:R-:W-:Y:S01]  /*c1b0*/  FMNMX3.FTZ R165, R165, R58, R59, !PT ;  /* 0x0000003aa5a57276 */ /* 0x000fe2000781003b */
[----:B------:R-:W-:Y:S01]  /*c1c0*/  MUFU.EX2 R188, R188 ;  /* 0x000000bc00bc7308 */ /* 0x000fe20000000800 */
[----:B------:R-:W-:Y:S01]  /*c1d0*/  LOP3.LUT R208, R208, UR10, R211, 0x96, !PT ;  /* 0x0000000ad0d07c12 */ /* 0x000fe2000f8e96d3 */
[----:B------:R-:W-:Y:S01]  /*c1e0*/  IMAD.WIDE.U32 R212, R212, -0x2daee0ad, RZ ;  /* 0xd2511f53d4d47825 */ /* 0x000fe200078e00ff */
[----:B------:R-:W-:Y:S02]  /*c1f0*/  FMNMX3.FTZ R165, R165, R62, R63, !PT ;  /* 0x0000003ea5a57276 */ /* 0x000fe4000781003f */
[----:B------:R-:W-:Y:S01]  /*c200*/  LOP3.LUT R246, R174, UR19, R19, 0x96, !PT ;  /* 0x00000013aef67c12 */ /* 0x000fe2000f8e9613 */
[----:B------:R-:W-:Y:S01]  /*c210*/  IMAD.WIDE.U32 R208, R208, -0x2daee0ad, RZ ;  /* 0xd2511f53d0d07825 */ /* 0x000fe200078e00ff */
[----:B------:R-:W-:Y:S01]  /*c220*/  LOP3.LUT R5, R18, UR18, R213, 0x96, !PT ;  /* 0x0000001212057c12 */ /* 0x000fe2000f8e96d5 */
[----:B------:R-:W1:Y:S01]  /*c230*/  SHFL.BFLY PT, R16, R165, 0x2, 0x1f ;  /* 0x0c401f00a5107f89 */ /* 0x000e6200000e0000 */
[----:B------:R-:W-:Y:S01]  /*c240*/  FSETP.NEU.FTZ.AND P0, PT, R166, -INF , PT ;  /* 0xff800000a600780b */ /* 0x000fe20003f1d000 */
[----:B------:R-:W-:Y:S04]  /*c250*/  IMAD.WIDE.U32 R246, R246, -0x326172a9, RZ ;  /* 0xcd9e8d57f6f67825 */ /* 0x000fe800078e00ff */
[----:B------:R-:W-:Y:S01]  /*c260*/  FFMA.FTZ R191, R7, UR4, -R206 ;  /* 0x0000000407bf7c23 */ /* 0x000fe200080108ce */
[----:B------:R-:W-:Y:S01]  /*c270*/  MUFU.EX2 R189, R189 ;  /* 0x000000bd00bd7308 */ /* 0x000fe20000000800 */
[----:B------:R-:W-:Y:S01]  /*c280*/  FSEL R204, R204, RZ, P0 ;  /* 0x000000ffcccc7208 */ /* 0x000fe20000000000 */
[----:B------:R-:W-:Y:S04]  /*c290*/  IMAD.WIDE.U32 R172, R5, -0x326172a9, RZ ;  /* 0xcd9e8d5705ac7825 */ /* 0x000fe800078e00ff */
[----:B------:R-:W-:Y:S01]  /*c2a0*/  FMUL.FTZ R2, R2, UR4 ;  /* 0x0000000402027c20 */ /* 0x000fe20008410000 */
[----:B--2---:R-:W-:Y:S01]  /*c2b0*/  FMUL.FTZ R68, R164, R68 ;  /* 0x00000044a4447220 */ /* 0x004fe20000410000 */
[--C-:B------:R-:W-:Y:S01]  /*c2c0*/  FFMA.FTZ R193, R8, UR4, -R204.reuse ;  /* 0x0000000408c17c23 */ /* 0x100fe200080108cc */
[----:B------:R-:W-:Y:S01]  /*c2d0*/  LOP3.LUT R5, R246, UR8, R173, 0x96, !PT ;  /* 0x00000008f6057c12 */ /* 0x000fe2000f8e96ad */
[--C-:B------:R-:W-:Y:S01]  /*c2e0*/  FFMA.FTZ R194, R9, UR4, -R204.reuse ;  /* 0x0000000409c27c23 */ /* 0x100fe200080108cc */
[----:B------:R-:W-:Y:S01]  /*c2f0*/  MUFU.EX2 R192, R192 ;  /* 0x000000c000c07308 */ /* 0x000fe20000000800 */
[----:B------:R-:W-:Y:S01]  /*c300*/  PRMT R175, R172, 0x7772, RZ ;  /* 0x00007772acaf7816 */ /* 0x000fe200000000ff */
[--C-:B------:R-:W-:Y:S01]  /*c310*/  FFMA.FTZ R198, R12, UR4, -R204.reuse ;  /* 0x000000040cc67c23 */ /* 0x100fe200080108cc */
[----:B------:R-:W-:Y:S01]  /*c320*/  LOP3.LUT R8, R5, 0xffff, RZ, 0xc0, !PT ;  /* 0x0000ffff05087812 */ /* 0x000fe200078ec0ff */
[----:B------:R-:W-:Y:S01]  /*c330*/  FFMA.FTZ R199, R13, UR4, -R204 ;  /* 0x000000040dc77c23 */ /* 0x000fe200080108cc */
[----:B------:R-:W-:Y:S01]  /*c340*/  MOV R7, R172 ;  /* 0x000000ac00077202 */ /* 0x000fe20000000f00 */
[----:B------:R-:W-:Y:S01]  /*c350*/  FMUL.FTZ R69, R164, R69 ;  /* 0x00000045a4457220 */ /* 0x000fe20000410000 */
[----:B------:R-:W-:Y:S03]  /*c360*/  SHF.R.U32.HI R173, RZ, 0x18, R5 ;  /* 0x00000018ffad7819 */ /* 0x000fe60000011605 */
[----:B------:R-:W-:Y:S01]  /*c370*/  MUFU.EX2 R190, R190 ;  /* 0x000000be00be7308 */ /* 0x000fe20000000800 */
[----:B------:R-:W-:Y:S01]  /*c380*/  PRMT R174, R172, 0x7771, RZ ;  /* 0x00007771acae7816 */ /* 0x000fe200000000ff */
[----:B------:R-:W-:Y:S01]  /*c390*/  FFMA.FTZ R246, R38, UR4, -R206 ;  /* 0x0000000426f67c23 */ /* 0x000fe200080108ce */
[----:B-1----:R-:W-:Y:S01]  /*c3a0*/  FMNMX.FTZ R4, R165, R16, !PT ;  /* 0x00000010a5047209 */ /* 0x002fe20007810000 */
[----:B------:R-:W-:Y:S01]  /*c3b0*/  IMAD.WIDE.U32 R16, R17, -0x2daee0ad, RZ ;  /* 0xd2511f5311107825 */ /* 0x000fe200078e00ff */
[----:B------:R-:W-:Y:S03]  /*c3c0*/  LOP3.LUT R7, R7, 0xff, RZ, 0xc0, !PT ;  /* 0x000000ff07077812 */ /* 0x000fe600078ec0ff */
[----:B------:R-:W-:Y:S01]  /*c3d0*/  FMUL.FTZ R84, R164, R84 ;  /* 0x00000054a4547220 */ /* 0x000fe20000410000 */
[----:B------:R-:W1:Y:S01]  /*c3e0*/  SHFL.BFLY PT, R165, R4, 0x1, 0x1f ;  /* 0x0c201f0004a57f89 */ /* 0x000e6200000e0000 */
[----:B------:R-:W-:Y:S01]  /*c3f0*/  LOP3.LUT R18, R16, UR18, R209, 0x96, !PT ;  /* 0x0000001210127c12 */ /* 0x000fe2000f8e96d1 */
[----:B------:R-:W-:Y:S01]  /*c400*/  MUFU.EX2 R195, R195 ;  /* 0x000000c300c37308 */ /* 0x000fe20000000800 */
[----:B------:R-:W-:Y:S01]  /*c410*/  LOP3.LUT R244, R176, UR19, R17, 0x96, !PT ;  /* 0x00000013b0f47c12 */ /* 0x000fe2000f8e9611 */
[----:B------:R-:W-:Y:S04]  /*c420*/  FMUL.FTZ R17, R164, R149 ;  /* 0x00000095a4117220 */ /* 0x000fe80000410000 */
[----:B------:R-:W2:Y:S01]  /*c430*/  LDSM.16.MT88.4 R176, [R185+0x9000] ;  /* 0x00900000b9b0783b */ /* 0x000ea20000004200 */
[----:B------:R-:W-:Y:S01]  /*c440*/  IMAD.WIDE.U32 R18, R18, -0x326172a9, RZ ;  /* 0xcd9e8d5712127825 */ /* 0x000fe200078e00ff */
[----:B------:R-:W-:Y:S02]  /*c450*/  PRMT R16, R172, 0x7773, RZ ;  /* 0x00007773ac107816 */ /* 0x000fe400000000ff */
[----:B------:R-:W-:Y:S01]  /*c460*/  LOP3.LUT R172, R5, 0xff, RZ, 0xc0, !PT ;  /* 0x000000ff05ac7812 */ /* 0x000fe200078ec0ff */
[----:B------:R-:W-:Y:S01]  /*c470*/  IMAD.WIDE.U32 R244, R244, -0x326172a9, RZ ;  /* 0xcd9e8d57f4f47825 */ /* 0x000fe200078e00ff */
[----:B------:R-:W-:Y:S01]  /*c480*/  PRMT R183, R18, 0x7772, RZ ;  /* 0x0000777212b77816 */ /* 0x000fe200000000ff */
[----:B------:R-:W-:Y:S01]  /*c490*/  MUFU.EX2 R191, R191 ;  /* 0x000000bf00bf7308 */ /* 0x000fe20000000800 */
[----:B------:R-:W-:Y:S01]  /*c4a0*/  PRMT R175, R175, 0x5410, R16 ;  /* 0x00005410afaf7816 */ /* 0x000fe20000000010 */
[----:B------:R-:W-:Y:S01]  /*c4b0*/  IMAD.MOV.U32 R6, RZ, RZ, R18 ;  /* 0x000000ffff067224 */ /* 0x000fe200078e0012 */
[----:B------:R-:W-:Y:S01]  /*c4c0*/  LOP3.LUT R181, R244, UR8, R19, 0x96, !PT ;  /* 0x00000008f4b57c12 */ /* 0x000fe2000f8e9613 */
[C---:B------:R-:W-:Y:S01]  /*c4d0*/  FMUL.FTZ R16, R164.reuse, R148 ;  /* 0x00000094a4107220 */ /* 0x040fe20000410000 */
[----:B------:R-:W-:Y:S01]  /*c4e0*/  PRMT R174, R7, 0x5410, R174 ;  /* 0x0000541007ae7816 */ /* 0x000fe200000000ae */
[C---:B------:R-:W-:Y:S01]  /*c4f0*/  FMUL.FTZ R85, R164.reuse, R85 ;  /* 0x00000055a4557220 */ /* 0x040fe20000410000 */
[----:B------:R-:W-:Y:S03]  /*c500*/  LOP3.LUT R180, R181, 0xffff, RZ, 0xc0, !PT ;  /* 0x0000ffffb5b47812 */ /* 0x000fe600078ec0ff */
[----:B------:R-:W-:Y:S01]  /*c510*/  MUFU.EX2 R193, R193 ;  /* 0x000000c100c17308 */ /* 0x000fe20000000800 */
[----:B------:R-:W-:Y:S01]  /*c520*/  LOP3.LUT R175, R175, 0xff00ff, RZ, 0xc0, !PT ;  /* 0x00ff00ffafaf7812 */ /* 0x000fe200078ec0ff */
[----:B------:R-:W-:Y:S01]  /*c530*/  FMUL.FTZ R96, R164, R96 ;  /* 0x00000060a4607220 */ /* 0x000fe20000410000 */
[----:B------:R-:W-:Y:S01]  /*c540*/  PRMT R182, R18, 0x7771, RZ ;  /* 0x0000777112b67816 */ /* 0x000fe200000000ff */
[----:B------:R-:W-:Y:S01]  /*c550*/  FMUL.FTZ R97, R164, R97 ;  /* 0x00000061a4617220 */ /* 0x000fe20000410000 */
[----:B-1----:R-:W-:Y:S01]  /*c560*/  FMNMX.FTZ R165, R4, R165, !PT ;  /* 0x000000a504a57209 */ /* 0x002fe20007810000 */
[----:B------:R-:W-:Y:S01]  /*c570*/  FMUL.FTZ R120, R164, R120 ;  /* 0x00000078a4787220 */ /* 0x000fe20000410000 */
[----:B------:R-:W-:Y:S03]  /*c580*/  PRMT R4, R18, 0x7773, RZ ;  /* 0x0000777312047816 */ /* 0x000fe600000000ff */
[----:B------:R-:W-:Y:S01]  /*c590*/  MUFU.EX2 R194, R194 ;  /* 0x000000c200c27308 */ /* 0x000fe20000000800 */
[C---:B------:R-:W-:Y:S01]  /*c5a0*/  FSETP.NEU.FTZ.AND P0, PT, R165.reuse, -INF , PT ;  /* 0xff800000a500780b */ /* 0x040fe20003f1d000 */
[----:B------:R-:W-:Y:S01]  /*c5b0*/  FMUL.FTZ R203, R165, UR4 ;  /* 0x00000004a5cb7c20 */ /* 0x000fe20008410000 */
[----:B------:R-:W-:Y:S01]  /*c5c0*/  PRMT R183, R183, 0x5410, R4 ;  /* 0x00005410b7b77816 */ /* 0x000fe20000000004 */
[----:B------:R-:W-:Y:S01]  /*c5d0*/  FADD.FTZ R0, -R165, R0 ;  /* 0x00000000a5007221 */ /* 0x000fe20000010100 */
[----:B------:R-:W-:Y:S01]  /*c5e0*/  PRMT R4, R5, 0x7632, R4 ;  /* 0x0000763205047816 */ /* 0x000fe20000000004 */
[----:B------:R-:W-:Y:S01]  /*c5f0*/  FMUL.FTZ R121, R164, R121 ;  /* 0x00000079a4797220 */ /* 0x000fe20000410000 */
[----:B------:R-:W-:Y:S03]  /*c600*/  FSEL R203, R203, RZ, P0 ;  /* 0x000000ffcbcb7208 */ /* 0x000fe60000000000 */
[----:B------:R-:W1:Y:S01]  /*c610*/  MUFU.EX2 R3, R3 ;  /* 0x0000000300037308 */ /* 0x000e620000000800 */
[----:B------:R-:W-:Y:S01]  /*c620*/  LOP3.LUT R4, R4, 0xff, RZ, 0xc0, !PT ;  /* 0x000000ff04047812 */ /* 0x000fe200078ec0ff */
[----:B------:R-:W-:Y:S01]  /*c630*/  FMUL.FTZ R0, R0, UR4 ;  /* 0x0000000400007c20 */ /* 0x000fe20008410000 */
[----:B------:R-:W-:Y:S01]  /*c640*/  SHF.R.U32.HI R5, RZ, 0x8, R8 ;  /* 0x00000008ff057819 */ /* 0x000fe20000011608 */
[--C-:B------:R-:W-:Y:S01]  /*c650*/  FFMA.FTZ R197, R10, UR4, -R203.reuse ;  /* 0x000000040ac57c23 */ /* 0x100fe200080108cb */
[----:B------:R-:W-:Y:S01]  /*c660*/  FFMA.FTZ R196, R11, UR4, -R203 ;  /* 0x000000040bc47c23 */ /* 0x000fe200080108cb */
[----:B------:R-:W-:Y:S01]  /*c670*/  PRMT R173, R4, 0x5410, R173 ;  /* 0x0000541004ad7816 */ /* 0x000fe200000000ad */
[--C-:B------:R-:W-:Y:S01]  /*c680*/  FFMA.FTZ R200, R14, UR4, -R203.reuse ;  /* 0x000000040ec87c23 */ /* 0x100fe200080108cb */
[----:B------:R-:W-:Y:S01]  /*c690*/  PRMT R4, R181, 0x7632, R4 ;  /* 0x00007632b5047816 */ /* 0x000fe20000000004 */
[----:B------:R-:W-:Y:S01]  /*c6a0*/  FFMA.FTZ R201, R15, UR4, -R203 ;  /* 0x000000040fc97c23 */ /* 0x000fe200080108cb */
[----:B------:R-:W-:Y:S01]  /*c6b0*/  MUFU.EX2 R197, R197 ;  /* 0x000000c500c57308 */ /* 0x000fe20000000800 */
[----:B------:R-:W-:Y:S01]  /*c6c0*/  PRMT R172, R172, 0x5410, R5 ;  /* 0x00005410acac7816 */ /* 0x000fe20000000005 */
[--C-:B------:R-:W-:Y:S01]  /*c6d0*/  FFMA.FTZ R59, R59, UR4, -R203.reuse ;  /* 0x000000043b3b7c23 */ /* 0x100fe200080108cb */
[----:B------:R-:W-:Y:S01]  /*c6e0*/  LOP3.LUT R5, R181, 0xff, RZ, 0xc0, !PT ;  /* 0x000000ffb5057812 */ /* 0x000fe200078ec0ff */
[----:B------:R-:W-:Y:S01]  /*c6f0*/  FFMA.FTZ R213, R30, UR4, -R203 ;  /* 0x000000041ed57c23 */ /* 0x000fe200080108cb */
[----:B------:R-:W-:Y:S01]  /*c700*/  LOP3.LUT R6, R6, 0xff, RZ, 0xc0, !PT ;  /* 0x000000ff06067812 */ /* 0x000fe200078ec0ff */
[----:B------:R-:W-:Y:S01]  /*c710*/  FMUL.FTZ R128, R164, R128 ;  /* 0x00000080a4807220 */ /* 0x000fe20000410000 */
[----:B------:R-:W-:Y:S03]  /*c720*/  LOP3.LUT R4, R4, 0xff, RZ, 0xc0, !PT ;  /* 0x000000ff04047812 */ /* 0x000fe600078ec0ff */
[----:B------:R-:W3:Y:S01]  /*c730*/  MUFU.EX2 R196, R196 ;  /* 0x000000c400c47308 */ /* 0x000ee20000000800 */
[----:B------:R-:W-:Y:S01]  /*c740*/  SHF.R.U32.HI R180, RZ, 0x8, R180 ;  /* 0x00000008ffb47819 */ /* 0x000fe200000116b4 */
[C---:B-1----:R-:W-:Y:S01]  /*c750*/  FMUL.FTZ R7, R3.reuse, R163 ;  /* 0x000000a303077220 */ /* 0x042fe20000410000 */
[----:B------:R-:W-:Y:S01]  /*c760*/  SHF.R.U32.HI R181, RZ, 0x18, R181 ;  /* 0x00000018ffb57819 */ /* 0x000fe200000116b5 */
[C---:B------:R-:W-:Y:S01]  /*c770*/  FMUL.FTZ R18, R3.reuse, R150 ;  /* 0x0000009603127220 */ /* 0x040fe20000410000 */
[--C-:B------:R-:W-:Y:S01]  /*c780*/  HSET2.LE.AND R174, R174, R202.reuse, PT ;  /* 0x000000caaeae7233 */ /* 0x100fe20003803000 */
[C---:B------:R-:W-:Y:S01]  /*c790*/  FMUL.FTZ R19, R3.reuse, R151 ;  /* 0x0000009703137220 */ /* 0x040fe20000410000 */
[--C-:B------:R-:W-:Y:S03]  /*c7a0*/  HSET2.LE.AND R175, R175, R202.reuse, PT ;  /* 0x000000caafaf7233 */ /* 0x100fe60003803000 */
[----:B------:R-:W-:Y:S01]  /*c7b0*/  MUFU.EX2 R198, R198 ;  /* 0x000000c600c67308 */ /* 0x000fe20000000800 */
[--C-:B------:R-:W-:Y:S01]  /*c7c0*/  HSET2.LE.AND R172, R172, R202.reuse, PT ;  /* 0x000000caacac7233 */ /* 0x100fe20003803000 */
[----:B------:R-:W-:Y:S01]  /*c7d0*/  LDSM.16.MT88.4 R148, [R185+0xa000] ;  /* 0x00a00000b994783b */ /* 0x000fe20000004200 */
[----:B------:R-:W-:Y:S01]  /*c7e0*/  PRMT R182, R6, 0x5410, R182 ;  /* 0x0000541006b67816 */ /* 0x000fe200000000b6 */
[----:B------:R-:W-:Y:S01]  /*c7f0*/  FMUL.FTZ R70, R3, R70 ;  /* 0x0000004603467220 */ /* 0x000fe20000410000 */
[----:B------:R-:W-:Y:S01]  /*c800*/  PRMT R180, R5, 0x5410, R180 ;  /* 0x0000541005b47816 */ /* 0x000fe200000000b4 */
[----:B------:R-:W-:Y:S01]  /*c810*/  FMUL.FTZ R71, R3, R71 ;  /* 0x0000004703477220 */ /* 0x000fe20000410000 */
[----:B------:R-:W-:Y:S03]  /*c820*/  PRMT R181, R4, 0x5410, R181 ;  /* 0x0000541004b57816 */ /* 0x000fe600000000b5 */
[----:B------:R-:W1:Y:S01]  /*c830*/  MUFU.EX2 R199, R199 ;  /* 0x000000c700c77308 */ /* 0x000e620000000800 */
[----:B------:R-:W-:Y:S01]  /*c840*/  F2FP.BF16.F32.PACK_AB R6, R187, R186 ;  /* 0x000000babb06723e */ /* 0x000fe200000010ff */
[----:B------:R-:W-:Y:S01]  /*c850*/  FMUL.FTZ R30, R3, R138 ;  /* 0x0000008a031e7220 */ /* 0x000fe20000410000 */
[----:B------:R-:W-:Y:S01]  /*c860*/  F2FP.BF16.F32.PACK_AB R5, R189, R188 ;  /* 0x000000bcbd05723e */ /* 0x000fe200000010ff */
[C---:B------:R-:W-:Y:S01]  /*c870*/  FMUL.FTZ R86, R3.reuse, R86 ;  /* 0x0000005603567220 */ /* 0x040fe20000410000 */
[----:B------:R-:W-:Y:S01]  /*c880*/  F2FP.BF16.F32.PACK_AB R4, R190, R192 ;  /* 0x000000c0be04723e */ /* 0x000fe200000010ff */
[----:B------:R-:W-:Y:S01]  /*c890*/  FMUL.FTZ R87, R3, R87 ;  /* 0x0000005703577220 */ /* 0x000fe20000410000 */
[----:B------:R-:W-:Y:S03]  /*c8a0*/  LOP3.LUT R174, R6, R174, RZ, 0xc0, !PT ;  /* 0x000000ae06ae7212 */ /* 0x000fe600078ec0ff */
[----:B------:R-:W-:Y:S01]  /*c8b0*/  MUFU.EX2 R200, R200 ;  /* 0x000000c800c87308 */ /* 0x000fe20000000800 */
[----:B------:R-:W-:Y:S01]  /*c8c0*/  LOP3.LUT R175, R5, R175, RZ, 0xc0, !PT ;  /* 0x000000af05af7212 */ /* 0x000fe200078ec0ff */
[C---:B------:R-:W-:Y:S01]  /*c8d0*/  FMUL.FTZ R98, R3.reuse, R98 ;  /* 0x0000006203627220 */ /* 0x040fe20000410000 */
[----:B------:R-:W-:Y:S01]  /*c8e0*/  LOP3.LUT R172, R4, R172, RZ, 0xc0, !PT ;  /* 0x000000ac04ac7212 */ /* 0x000fe200078ec0ff */
[C---:B------:R-:W-:Y:S01]  /*c8f0*/  FMUL.FTZ R99, R3.reuse, R99 ;  /* 0x0000006303637220 */ /* 0x040fe20000410000 */
[--C-:B------:R-:W-:Y:S01]  /*c900*/  HSET2.LE.AND R173, R173, R202.reuse, PT ;  /* 0x000000caadad7233 */ /* 0x100fe20003803000 */
[C---:B------:R-:W-:Y:S01]  /*c910*/  FMUL.FTZ R122, R3.reuse, R122 ;  /* 0x0000007a037a7220 */ /* 0x040fe20000410000 */
[--C-:B------:R-:W-:Y:S03]  /*c920*/  HSET2.LE.AND R180, R180, R202.reuse, PT ;  /* 0x000000cab4b47233 */ /* 0x100fe60003803000 */
[----:B------:R-:W-:Y:S01]  /*c930*/  MUFU.EX2 R201, R201 ;  /* 0x000000c900c97308 */ /* 0x000fe20000000800 */
[--C-:B------:R-:W-:Y:S01]  /*c940*/  HSET2.LE.AND R181, R181, R202.reuse, PT ;  /* 0x000000cab5b57233 */ /* 0x100fe20003803000 */
[----:B------:R-:W-:Y:S01]  /*c950*/  FMUL.FTZ R123, R3, R123 ;  /* 0x0000007b037b7220 */ /* 0x000fe20000410000 */
[----:B------:R-:W-:Y:S01]  /*c960*/  F2FP.BF16.F32.PACK_AB R6, R191, R195 ;  /* 0x000000c3bf06723e */ /* 0x000fe200000010ff */
[----:B------:R-:W-:Y:S01]  /*c970*/  FMUL.FTZ R129, R164, R129 ;  /* 0x00000081a4817220 */ /* 0x000fe20000410000 */
[----:B------:R-:W-:Y:S01]  /*c980*/  F2FP.BF16.F32.PACK_AB R5, R194, R193 ;  /* 0x000000c1c205723e */ /* 0x000fe200000010ff */
[C---:B------:R-:W-:Y:S01]  /*c990*/  FMUL.FTZ R130, R3.reuse, R130 ;  /* 0x0000008203827220 */ /* 0x040fe20000410000 */
[----:B---3--:R-:W-:Y:S03]  /*c9a0*/  F2FP.BF16.F32.PACK_AB R4, R196, R197 ;  /* 0x000000c5c404723e */ /* 0x008fe600000010ff */
[----:B------:R-:W3:Y:S01]  /*c9b0*/  MUFU.EX2 R2, R2 ;  /* 0x0000000200027308 */ /* 0x000ee20000000800 */
[----:B------:R-:W-:Y:S01]  /*c9c0*/  LOP3.LUT R173, R6, R173, RZ, 0xc0, !PT ;  /* 0x000000ad06ad7212 */ /* 0x000fe200078ec0ff */
[----:B------:R-:W-:Y:S01]  /*c9d0*/  FMUL.FTZ R6, R3, R162 ;  /* 0x000000a203067220 */ /* 0x000fe20000410000 */
[----:B------:R-:W-:Y:S01]  /*c9e0*/  LOP3.LUT R180, R5, R180, RZ, 0xc0, !PT ;  /* 0x000000b405b47212 */ /* 0x000fe200078ec0ff */
[----:B------:R-:W-:Y:S01]  /*c9f0*/  FMUL.FTZ R5, R164, R161 ;  /* 0x000000a1a4057220 */ /* 0x000fe20000410000 */
[----:B------:R-:W-:Y:S01]  /*ca00*/  LOP3.LUT R181, R4, R181, RZ, 0xc0, !PT ;  /* 0x000000b504b57212 */ /* 0x000fe200078ec0ff */
[----:B------:R-:W-:Y:S01]  /*ca10*/  FMUL.FTZ R4, R164, R160 ;  /* 0x000000a0a4047220 */ /* 0x000fe20000410000 */
[----:B------:R-:W-:Y:S03]  /*ca20*/  LOP3.LUT R183, R183, 0xff00ff, RZ, 0xc0, !PT ;  /* 0x00ff00ffb7b77812 */ /* 0x000fe600078ec0ff */
[----:B------:R-:W4:Y:S01]  /*ca30*/  MUFU.EX2 R0, R0 ;  /* 0x0000000000007308 */ /* 0x000f220000000800 */
[----:B------:R-:W5:Y:S01]  /*ca40*/  LDSM.16.MT88.4 R160, [R184] ;  /* 0x00000000b8a0783b */ /* 0x000f620000004200 */
[--C-:B------:R-:W-:Y:S01]  /*ca50*/  HSET2.LE.AND R182, R182, R202.reuse, PT ;  /* 0x000000cab6b67233 */ /* 0x100fe20003803000 */
[----:B------:R-:W-:Y:S01]  /*ca60*/  FMUL.FTZ R131, R3, R131 ;  /* 0x0000008303837220 */ /* 0x000fe20000410000 */
[--C-:B------:R-:W-:Y:S01]  /*ca70*/  HSET2.LE.AND R183, R183, R202.reuse, PT ;  /* 0x000000cab7b77233 */ /* 0x100fe20003803000 */
[-C--:B--2---:R-:W-:Y:S05]  /*ca80*/  HMMA.16816.F32.BF16 R4, R172, R176.reuse, R4 ;  /* 0x000000b0ac04723c */ /* 0x084fea0000041804 */
[----:B------:R-:W-:Y:S01]  /*ca90*/  MUFU.EX2 R213, R213 ;  /* 0x000000d500d57308 */ /* 0x000fe20000000800 */
[----:B-1----:R-:W-:Y:S01]  /*caa0*/  F2FP.BF16.F32.PACK_AB R9, R199, R198 ;  /* 0x000000c6c709723e */ /* 0x002fe200000010ff */
[C---:B---3--:R-:W-:Y:S01]  /*cab0*/  FMUL.FTZ R12, R2.reuse, R152 ;  /* 0x00000098020c7220 */ /* 0x048fe20000410000 */
[----:B------:R-:W-:Y:S01]  /*cac0*/  F2FP.BF16.F32.PACK_AB R8, R201, R200 ;  /* 0x000000c8c908723e */ /* 0x000fe200000010ff */
[C---:B------:R-:W-:Y:S01]  /*cad0*/  FMUL.FTZ R13, R2.reuse, R153 ;  /* 0x00000099020d7220 */ /* 0x040fe20000410000 */
[----:B------:R-:W-:Y:S01]  /*cae0*/  LOP3.LUT R182, R9, R182, RZ, 0xc0, !PT ;  /* 0x000000b609b67212 */ /* 0x000fe200078ec0ff */
[----:B------:R-:W-:Y:S01]  /*caf0*/  FMUL.FTZ R9, R2, R157 ;  /* 0x0000009d02097220 */ /* 0x000fe20000410000 */
[----:B------:R-:W-:Y:S01]  /*cb00*/  LOP3.LUT R183, R8, R183, RZ, 0xc0, !PT ;  /* 0x000000b708b77212 */ /* 0x000fe200078ec0ff */
[----:B------:R-:W-:Y:S01]  /*cb10*/  FMUL.FTZ R8, R2, R156 ;  /* 0x0000009c02087220 */ /* 0x000fe20000410000 */
[C---:B----4-:R-:W-:Y:S01]  /*cb20*/  FMUL.FTZ R10, R0.reuse, R158 ;  /* 0x0000009e000a7220 */ /* 0x050fe20000410000 */
[C---:B------:R-:W-:Y:S01]  /*cb30*/  FMUL.FTZ R11, R0.reuse, R159 ;  /* 0x0000009f000b7220 */ /* 0x040fe20000410000 */
[C---:B------:R-:W-:Y:S01]  /*cb40*/  FMUL.FTZ R14, R0.reuse, R154 ;  /* 0x0000009a000e7220 */ /* 0x040fe20000410000 */
[----:B------:R-:W-:Y:S01]  /*cb50*/  FMUL.FTZ R15, R0, R155 ;  /* 0x0000009b000f7220 */ /* 0x000fe20000410000 */
[C---:B------:R-:W-:Y:S01]  /*cb60*/  FMUL.FTZ R88, R2.reuse, R88 ;  /* 0x0000005802587220 */ /* 0x040fe20000410000 */
[----:B------:R-:W1:Y:S01]  /*cb70*/  LDSM.16.MT88.4 R152, [R184+0x1000] ;  /* 0x00100000b898783b */ /* 0x000e620000004200 */
[----:B------:R-:W-:Y:S01]  /*cb80*/  FMUL.FTZ R89, R2, R89 ;  /* 0x0000005902597220 */ /* 0x000fe20000410000 */
[C---:B------:R-:W-:Y:S01]  /*cb90*/  FMUL.FTZ R90, R0.reuse, R90 ;  /* 0x0000005a005a7220 */ /* 0x040fe20000410000 */
[C---:B------:R-:W-:Y:S01]  /*cba0*/  HMMA.16816.F32.BF16 R8, R180.reuse, R176, R8 ;  /* 0x000000b0b408723c */ /* 0x040fe20000041808 */
[----:B------:R-:W-:Y:S03]  /*cbb0*/  MUFU.EX2 R246, R246 ;  /* 0x000000f600f67308 */ /* 0x000fe60000000800 */
[----:B------:R-:W-:Y:S01]  /*cbc0*/  FMUL.FTZ R91, R0, R91 ;  /* 0x0000005b005b7220 */ /* 0x000fe20000410000 */
[C---:B------:R-:W-:Y:S01]  /*cbd0*/  FMUL.FTZ R92, R2.reuse, R92 ;  /* 0x0000005c025c7220 */ /* 0x040fe20000410000 */
[----:B------:R-:W-:Y:S01]  /*cbe0*/  FMUL.FTZ R93, R2, R93 ;  /* 0x0000005d025d7220 */ /* 0x000fe20000410000 */
[C---:B------:R-:W-:Y:S01]  /*cbf0*/  FMUL.FTZ R94, R0.reuse, R94 ;  /* 0x0000005e005e7220 */ /* 0x040fe20000410000 */
[-C--:B------:R-:W-:Y:S03]  /*cc00*/  HMMA.16816.F32.BF16 R12, R180, R178.reuse, R12 ;  /* 0x000000b2b40c723c */ /* 0x080fe6000004180c */
[----:B------:R-:W-:Y:S01]  /*cc10*/  FMUL.FTZ R95, R0, R95 ;  /* 0x0000005f005f7220 */ /* 0x000fe20000410000 */
[----:B------:R-:W-:Y:S01]  /*cc20*/  FFMA.FTZ R250, R47, UR4, -R203 ;  /* 0x000000042ffa7c23 */ /* 0x000fe200080108cb */
[----:B------:R-:W-:Y:S01]  /*cc30*/  FFMA.FTZ R251, R40, UR4, -R204 ;  /* 0x0000000428fb7c23 */ /* 0x000fe200080108cc */
[----:B------:R-:W-:Y:S01]  /*cc40*/  FFMA.FTZ R52, R52, UR4, -R205 ;  /* 0x0000000434347c23 */ /* 0x000fe200080108cd */
[--C-:B------:R-:W-:Y:S01]  /*cc50*/  FFMA.FTZ R54, R54, UR4, -R206.reuse ;  /* 0x0000000436367c23 */ /* 0x100fe200080108ce */
[C---:B------:R-:W-:Y:S02]  /*cc60*/  HMMA.16816.F32.BF16 R16, R172.reuse, R178, R16 ;  /* 0x000000b2ac10723c */ /* 0x040fe40000041810 */
[----:B------:R-:W-:Y:S02]  /*cc70*/  MUFU.EX2 R250, R250 ;  /* 0x000000fa00fa7308 */ /* 0x000fe40000000800 */
[--C-:B------:R-:W-:Y:S01]  /*cc80*/  FFMA.FTZ R178, R34, UR4, -R206.reuse ;  /* 0x0000000422b27c23 */ /* 0x100fe200080108ce */
[----:B------:R-:W-:Y:S01]  /*cc90*/  FMUL.FTZ R34, R3, R146 ;  /* 0x0000009203227220 */ /* 0x000fe20000410000 */
[----:B------:R-:W-:Y:S01]  /*cca0*/  FFMA.FTZ R179, R35, UR4, -R206 ;  /* 0x0000000423b37c23 */ /* 0x000fe200080108ce */
[----:B------:R-:W-:Y:S01]  /*ccb0*/  FMUL.FTZ R35, R3, R147 ;  /* 0x0000009303237220 */ /* 0x000fe20000410000 */
[-C--:B-----5:R-:W-:Y:S04]  /*ccc0*/  HMMA.16816.F32.BF16 R68, R172, R160.reuse, R68 ;  /* 0x000000a0ac44723c */ /* 0x0a0fe80000041844 */
[----:B------:R-:W-:Y:S01]  /*ccd0*/  MUFU.EX2 R251, R251 ;  /* 0x000000fb00fb7308 */ /* 0x000fe20000000800 */
[C---:B------:R-:W-:Y:S01]  /*cce0*/  FMUL.FTZ R72, R2.reuse, R72 ;  /* 0x0000004802487220 */ /* 0x040fe20000410000 */
[----:B------:R-:W-:Y:S01]  /*ccf0*/  FMUL.FTZ R73, R2, R73 ;  /* 0x0000004902497220 */ /* 0x000fe20000410000 */
[C---:B------:R-:W-:Y:S01]  /*cd00*/  FMUL.FTZ R74, R0.reuse, R74 ;  /* 0x0000004a004a7220 */ /* 0x040fe20000410000 */
[----:B------:R-:W-:Y:S01]  /*cd10*/  FMUL.FTZ R75, R0, R75 ;  /* 0x0000004b004b7220 */ /* 0x000fe20000410000 */
[----:B------:R-:W-:Y:S01]  /*cd20*/  FFMA.FTZ R57, R57, UR4, -R204 ;  /* 0x0000000439397c23 */ /* 0x000fe200080108cc */
[C---:B------:R-:W-:Y:S01]  /*cd30*/  FMUL.FTZ R76, R2.reuse, R76 ;  /* 0x0000004c024c7220 */ /* 0x040fe20000410000 */
[----:B------:R-:W-:Y:S01]  /*cd40*/  FMUL.FTZ R77, R2, R77 ;  /* 0x0000004d024d7220 */ /* 0x000fe20000410000 */
[C---:B------:R-:W-:Y:S01]  /*cd50*/  FMUL.FTZ R78, R0.reuse, R78 ;  /* 0x0000004e004e7220 */ /* 0x040fe20000410000 */
        /* <DEDUP_REMOVED lines=9> */
[----:B------:R-:W2:Y:S01]  /*cdf0*/  MUFU.EX2 R179, R179 ;  /* 0x000000b300b37308 */ /* 0x000ea20000000800 */
[----:B------:R-:W-:Y:S01]  /*ce00*/  FMUL.FTZ R105, R2, R105 ;  /* 0x0000006902697220 */ /* 0x000fe20000410000 */
[C---:B------:R-:W-:Y:S01]  /*ce10*/  FMUL.FTZ R106, R0.reuse, R106 ;  /* 0x0000006a006a7220 */ /* 0x040fe20000410000 */
[----:B------:R-:W-:Y:S01]  /*ce20*/  FMUL.FTZ R107, R0, R107 ;  /* 0x0000006b006b7220 */ /* 0x000fe20000410000 */
[----:B------:R-:W-:Y:S01]  /*ce30*/  LOP3.LUT R160, R210, UR9, R245, 0x96, !PT ;  /* 0x00000009d2a07c12 */ /* 0x000fe2000f8e96f5 */
[----:B------:R-:W-:Y:S01]  /*ce40*/  FMUL.FTZ R108, R2, R108 ;  /* 0x0000006c026c7220 */ /* 0x000fe20000410000 */
[C---:B------:R-:W-:Y:S04]  /*ce50*/  HMMA.16816.F32.BF16 R80, R172.reuse, R162, R80 ;  /* 0x000000a2ac50723c */ /* 0x040fe80000041850 */
[----:B------:R-:W-:Y:S04]  /*ce60*/  IMAD.WIDE.U32 R160, R160, -0x2daee0ad, RZ ;  /* 0xd2511f53a0a07825 */ /* 0x000fe800078e00ff */
[----:B------:R-:W-:Y:S01]  /*ce70*/  FMUL.FTZ R109, R2, R109 ;  /* 0x0000006d026d7220 */ /* 0x000fe20000410000 */
[C---:B------:R-:W-:Y:S01]  /*ce80*/  FMUL.FTZ R110, R0.reuse, R110 ;  /* 0x0000006e006e7220 */ /* 0x040fe20000410000 */
[-C--:B------:R-:W-:Y:S03]  /*ce90*/  HMMA.16816.F32.BF16 R84, R172, R148.reuse, R84 ;  /* 0x00000094ac54723c */ /* 0x080fe60000041854 */
[----:B------:R-:W-:Y:S01]  /*cea0*/  FMUL.FTZ R111, R0, R111 ;  /* 0x0000006f006f7220 */ /* 0x000fe20000410000 */
[--C-:B------:R-:W-:Y:S01]  /*ceb0*/  FFMA.FTZ R177, R33, UR4, -R205.reuse ;  /* 0x0000000421b17c23 */ /* 0x100fe200080108cd */
[----:B------:R-:W-:Y:S01]  /*cec0*/  FMUL.FTZ R33, R164, R145 ;  /* 0x00000091a4217220 */ /* 0x000fe20000410000 */
[----:B------:R-:W-:Y:S02]  /*ced0*/  IMAD.MOV.U32 R145, RZ, RZ, R160 ;  /* 0x000000ffff917224 */ /* 0x000fe400078e00a0 */
[----:B------:R-:W-:Y:S01]  /*cee0*/  FFMA.FTZ R176, R32, UR4, -R205 ;  /* 0x0000000420b07c23 */ /* 0x000fe200080108cd */
[C---:B------:R-:W-:Y:S01]  /*cef0*/  HMMA.16816.F32.BF16 R88, R180.reuse, R148, R88 ;  /* 0x00000094b458723c */ /* 0x040fe20000041858 */
[----:B------:R-:W-:Y:S03]  /*cf00*/  MUFU.EX2 R177, R177 ;  /* 0x000000b100b17308 */ /* 0x000fe60000000800 */
[----:B------:R-:W-:Y:S01]  /*cf10*/  LOP3.LUT R145, R145, 0xff, RZ, 0xc0, !PT ;  /* 0x000000ff91917812 */ /* 0x000fe200078ec0ff */
[----:B------:R-:W-:Y:S01]  /*cf20*/  FMUL.FTZ R32, R164, R144 ;  /* 0x00000090a4207220 */ /* 0x000fe20000410000 */
[----:B------:R-:W-:Y:S01]  /*cf30*/  PRMT R144, R160, 0x7773, RZ ;  /* 0x00007773a0907816 */ /* 0x000fe200000000ff */
[C---:B------:R-:W-:Y:S01]  /*cf40*/  FMUL.FTZ R112, R164.reuse, R112 ;  /* 0x00000070a4707220 */ /* 0x040fe20000410000 */
[-C--:B------:R-:W-:Y:S03]  /*cf50*/  HMMA.16816.F32.BF16 R92, R180, R150.reuse, R92 ;  /* 0x00000096b45c723c */ /* 0x080fe6000004185c */
[----:B------:R-:W3:Y:S01]  /*cf60*/  MUFU.EX2 R176, R176 ;  /* 0x000000b000b07308 */ /* 0x000ee20000000800 */
[----:B------:R-:W-:Y:S01]  /*cf70*/  FMUL.FTZ R113, R164, R113 ;  /* 0x00000071a4717220 */ /* 0x000fe20000410000 */
[C---:B------:R-:W-:Y:S01]  /*cf80*/  FMUL.FTZ R114, R3.reuse, R114 ;  /* 0x0000007203727220 */ /* 0x040fe20000410000 */
[----:B------:R-:W-:Y:S01]  /*cf90*/  FMUL.FTZ R115, R3, R115 ;  /* 0x0000007303737220 */ /* 0x000fe20000410000 */
[----:B------:R-:W-:Y:S01]  /*cfa0*/  LOP3.LUT R156, R214, UR9, R247, 0x96, !PT ;  /* 0x00000009d69c7c12 */ /* 0x000fe2000f8e96f7 */
[----:B------:R-:W-:Y:S01]  /*cfb0*/  FFMA.FTZ R214, R31, UR4, -R203 ;  /* 0x000000041fd67c23 */ /* 0x000fe200080108cb */
[C---:B------:R-:W-:Y:S01]  /*cfc0*/  HMMA.16816.F32.BF16 R96, R172.reuse, R150, R96 ;  /* 0x00000096ac60723c */ /* 0x040fe20000041860 */
[----:B------:R-:W4:Y:S03]  /*cfd0*/  LDSM.16.MT88.4 R148, [R185+0xb000] ;  /* 0x00b00000b994783b */ /* 0x000f260000004200 */
[C---:B------:R-:W-:Y:S01]  /*cfe0*/  FMUL.FTZ R100, R164.reuse, R100 ;  /* 0x00000064a4647220 */ /* 0x040fe20000410000 */
[----:B------:R-:W-:Y:S01]  /*cff0*/  FMUL.FTZ R101, R164, R101 ;  /* 0x00000065a4657220 */ /* 0x000fe20000410000 */
[C---:B------:R-:W-:Y:S01]  /*d000*/  FMUL.FTZ R102, R3.reuse, R102 ;  /* 0x0000006603667220 */ /* 0x040fe20000410000 */
[C---:B------:R-:W-:Y:S01]  /*d010*/  FMUL.FTZ R103, R3.reuse, R103 ;  /* 0x0000006703677220 */ /* 0x040fe20000410000 */
[----:B------:R-:W-:Y:S01]  /*d020*/  FMUL.FTZ R31, R3, R139 ;  /* 0x0000008b031f7220 */ /* 0x000fe20000410000 */
[----:B------:R-:W-:Y:S01]  /*d030*/  MUFU.EX2 R214, R214 ;  /* 0x000000d600d67308 */ /* 0x000fe20000000800 */
[----:B------:R-:W-:Y:S04]  /*d040*/  IMAD.WIDE.U32 R156, R156, -0x2daee0ad, RZ ;  /* 0xd2511f539c9c7825 */ /* 0x000fe800078e00ff */
[C---:B------:R-:W-:Y:S01]  /*d050*/  FMUL.FTZ R116, R2.reuse, R116 ;  /* 0x0000007402747220 */ /* 0x040fe20000410000 */
[----:B------:R-:W-:Y:S01]  /*d060*/  FMUL.FTZ R117, R2, R117 ;  /* 0x0000007502757220 */ /* 0x000fe20000410000 */
[-C--:B-1----:R-:W-:Y:S03]  /*d070*/  HMMA.16816.F32.BF16 R100, R172, R152.reuse, R100 ;  /* 0x00000098ac64723c */ /* 0x082fe60000041864 */
[----:B------:R-:W-:Y:S01]  /*d080*/  LOP3.LUT R212, R212, UR17, R157, 0x96, !PT ;  /* 0x00000011d4d47c12 */ /* 0x000fe2000f8e969d */
[----:B------:R-:W-:Y:S01]  /*d090*/  FMUL.FTZ R118, R0, R118 ;  /* 0x0000007600767220 */ /* 0x000fe20000410000 */
[----:B------:R-:W-:Y:S01]  /*d0a0*/  PRMT R157, R156, 0x7771, RZ ;  /* 0x000077719c9d7816 */ /* 0x000fe200000000ff */
[----:B------:R-:W-:Y:S01]  /*d0b0*/  FMUL.FTZ R119, R0, R119 ;  /* 0x0000007700777220 */ /* 0x000fe20000410000 */
[----:B------:R-:W-:Y:S01]  /*d0c0*/  PRMT R158, R156, 0x7773, RZ ;  /* 0x000077739c9e7816 */ /* 0x000fe200000000ff */
[C---:B------:R-:W-:Y:S04]  /*d0d0*/  HMMA.16816.F32.BF16 R104, R180.reuse, R152, R104 ;  /* 0x00000098b468723c */ /* 0x040fe80000041868 */
[C---:B------:R-:W-:Y:S01]  /*d0e0*/  PRMT R153, R160.reuse, 0x7772, RZ ;  /* 0x00007772a0997816 */ /* 0x040fe200000000ff */
[----:B------:R-:W-:Y:S01]  /*d0f0*/  IMAD.MOV.U32 R159, RZ, RZ, R156 ;  /* 0x000000ffff9f7224 */ /* 0x000fe200078e009c */
[----:B------:R-:W-:Y:S01]  /*d100*/  PRMT R152, R160, 0x7771, RZ ;  /* 0x00007771a0987816 */ /* 0x000fe200000000ff */
[----:B------:R-:W-:Y:S01]  /*d110*/  FFMA.FTZ R207, R20, UR4, -R205 ;  /* 0x0000000414cf7c23 */ /* 0x000fe200080108cd */
[-C--:B------:R-:W-:Y:S03]  /*d120*/  HMMA.16816.F32.BF16 R108, R180, R154.reuse, R108 ;  /* 0x0000009ab46c723c */ /* 0x080fe6000004186c */
[----:B------:R-:W-:Y:S01]  /*d130*/  PRMT R153, R153, 0x5410, R144 ;  /* 0x0000541099997816 */ /* 0x000fe20000000090 */
[----:B------:R-:W-:Y:S01]  /*d140*/  FMUL.FTZ R20, R2, R140 ;  /* 0x0000008c02147220 */ /* 0x000fe20000410000 */
[----:B------:R-:W-:Y:S01]  /*d150*/  PRMT R152, R145, 0x5410, R152 ;  /* 0x0000541091987816 */ /* 0x000fe20000000098 */
[--C-:B------:R-:W-:Y:S01]  /*d160*/  FFMA.FTZ R210, R22, UR4, -R206.reuse ;  /* 0x0000000416d27c23 */ /* 0x100fe200080108ce */
[----:B------:R-:W1:Y:S01]  /*d170*/  LDSM.16.MT88.4 R144, [R184+0x2000] ;  /* 0x00200000b890783b */ /* 0x000e620000004200 */
[C---:B------:R-:W-:Y:S01]  /*d180*/  HMMA.16816.F32.BF16 R32, R172.reuse, R154, R32 ;  /* 0x0000009aac20723c */ /* 0x040fe20000041820 */
[----:B------:R-:W-:Y:S03]  /*d190*/  MUFU.EX2 R207, R207 ;  /* 0x000000cf00cf7308 */ /* 0x000fe60000000800 */
[C---:B------:R-:W-:Y:S01]  /*d1a0*/  FMUL.FTZ R22, R0.reuse, R142 ;  /* 0x0000008e00167220 */ /* 0x040fe20000410000 */
[--C-:B------:R-:W-:Y:S01]  /*d1b0*/  HSET2.LE.AND R142, R152, R202.reuse, PT ;  /* 0x000000ca988e7233 */ /* 0x100fe20003803000 */
[----:B------:R-:W-:Y:S01]  /*d1c0*/  FFMA.FTZ R209, R23, UR4, -R206 ;  /* 0x0000000417d17c23 */ /* 0x000fe200080108ce */
[----:B------:R-:W-:Y:S01]  /*d1d0*/  FMUL.FTZ R23, R0, R143 ;  /* 0x0000008f00177220 */ /* 0x000fe20000410000 */
[-C--:B----4-:R-:W-:Y:S03]  /*d1e0*/  HMMA.16816.F32.BF16 R112, R172, R148.reuse, R112 ;  /* 0x00000094ac70723c */ /* 0x090fe60000041870 */
[----:B------:R-:W-:Y:S01]  /*d1f0*/  MUFU.EX2 R210, R210 ;  /* 0x000000d200d27308 */ /* 0x000fe20000000800 */
[----:B------:R-:W-:Y:S01]  /*d200*/  PRMT R162, R156, 0x7772, RZ ;  /* 0x000077729ca27816 */ /* 0x000fe200000000ff */
[----:B------:R-:W-:Y:S01]  /*d210*/  FFMA.FTZ R211, R28, UR4, -R204 ;  /* 0x000000041cd37c23 */ /* 0x000fe200080108cc */
[----:B------:R-:W-:Y:S01]  /*d220*/  LOP3.LUT R156, R208, UR17, R161, 0x96, !PT ;  /* 0x00000011d09c7c12 */ /* 0x000fe2000f8e96a1 */
[----:B------:R-:W-:Y:S01]  /*d230*/  FFMA.FTZ R208, R21, UR4, -R205 ;  /* 0x0000000415d07c23 */ /* 0x000fe200080108cd */
[C---:B------:R-:W-:Y:S01]  /*d240*/  FMUL.FTZ R21, R2.reuse, R141 ;  /* 0x0000008d02157220 */ /* 0x040fe20000410000 */
[C---:B------:R-:W-:Y:S04]  /*d250*/  HMMA.16816.F32.BF16 R116, R180.reuse, R148, R116 ;  /* 0x00000094b474723c */ /* 0x040fe80000041874 */
[----:B------:R-:W-:Y:S01]  /*d260*/  MUFU.EX2 R209, R209 ;  /* 0x000000d100d17308 */ /* 0x000fe20000000800 */
[----:B------:R-:W-:Y:S01]  /*d270*/  LOP3.LUT R154, R159, 0xff, RZ, 0xc0, !PT ;  /* 0x000000ff9f9a7812 */ /* 0x000fe200078ec0ff */
[----:B------:R-:W-:Y:S01]  /*d280*/  FMUL.FTZ R124, R2, R124 ;  /* 0x0000007c027c7220 */ /* 0x000fe20000410000 */
[----:B------:R-:W-:Y:S01]  /*d290*/  LOP3.LUT R160, R156, 0xffff, RZ, 0xc0, !PT ;  /* 0x0000ffff9ca07812 */ /* 0x000fe200078ec0ff */
[----:B------:R-:W-:Y:S01]  /*d2a0*/  FMUL.FTZ R125, R2, R125 ;  /* 0x0000007d027d7220 */ /* 0x000fe20000410000 */
[-C--:B------:R-:W-:Y:S05]  /*d2b0*/  HMMA.16816.F32.BF16 R20, R180, R150.reuse, R20 ;  /* 0x00000096b414723c */ /* 0x080fea0000041814 */
[----:B------:R-:W-:Y:S01]  /*d2c0*/  MUFU.EX2 R211, R211 ;  /* 0x000000d300d37308 */ /* 0x000fe20000000800 */
[----:B------:R-:W-:Y:S01]  /*d2d0*/  PRMT R154, R154, 0x5410, R157 ;  /* 0x000054109a9a7816 */ /* 0x000fe2000000009d */
[C---:B------:R-:W-:Y:S01]  /*d2e0*/  FMUL.FTZ R126, R0.reuse, R126 ;  /* 0x0000007e007e7220 */ /* 0x040fe20000410000 */
[----:B------:R-:W-:Y:S01]  /*d2f0*/  SHF.R.U32.HI R28, RZ, 0x8, R160 ;  /* 0x00000008ff1c7819 */ /* 0x000fe200000116a0 */
[----:B------:R-:W-:Y:S01]  /*d300*/  FMUL.FTZ R127, R0, R127 ;  /* 0x0000007f007f7220 */ /* 0x000fe20000410000 */
[C---:B------:R-:W-:Y:S01]  /*d310*/  LOP3.LUT R157, R156.reuse, 0xff, RZ, 0xc0, !PT ;  /* 0x000000ff9c9d7812 */ /* 0x040fe200078ec0ff */
[C---:B------:R-:W-:Y:S04]  /*d320*/  HMMA.16816.F32.BF16 R120, R172.reuse, R150, R120 ;  /* 0x00000096ac78723c */ /* 0x040fe80000041878 */
[----:B------:R-:W4:Y:S01]  /*d330*/  MUFU.EX2 R208, R208 ;  /* 0x000000d000d07308 */ /* 0x000f220000000800 */
[----:B------:R-:W-:Y:S01]  /*d340*/  PRMT R140, R156, 0x7632, R140 ;  /* 0x000076329c8c7816 */ /* 0x000fe2000000008c */
[----:B------:R-:W-:Y:S01]  /*d350*/  FFMA.FTZ R215, R24, UR4, -R204 ;  /* 0x0000000418d77c23 */ /* 0x000fe200080108cc */
[----:B------:R-:W-:Y:S01]  /*d360*/  PRMT R157, R157, 0x5410, R28 ;  /* 0x000054109d9d7816 */ /* 0x000fe2000000001c */
[----:B------:R-:W-:Y:S01]  /*d370*/  FMUL.FTZ R28, R164, R136 ;  /* 0x00000088a41c7220 */ /* 0x000fe20000410000 */
[----:B------:R-:W-:Y:S01]  /*d380*/  SHF.R.U32.HI R148, RZ, 0x18, R212 ;  /* 0x00000018ff947819 */ /* 0x000fe200000116d4 */
[----:B------:R-:W-:Y:S01]  /*d390*/  FFMA.FTZ R244, R25, UR4, -R204 ;  /* 0x0000000419f47c23 */ /* 0x000fe200080108cc */
[----:B------:R-:W-:Y:S01]  /*d3a0*/  LOP3.LUT R136, R140, 0xff, RZ, 0xc0, !PT ;  /* 0x000000ff8c887812 */ /* 0x000fe200078ec0ff */
[----:B------:R-:W-:Y:S01]  /*d3b0*/  FFMA.FTZ R245, R26, UR4, -R203 ;  /* 0x000000041af57c23 */ /* 0x000fe200080108cb */
[----:B------:R-:W-:Y:S01]  /*d3c0*/  PRMT R149, R212, 0x7632, R149 ;  /* 0x00007632d4957816 */ /* 0x000fe20000000095 */
[----:B------:R-:W-:Y:S01]  /*d3d0*/  FMUL.FTZ R24, R2, R132 ;  /* 0x0000008402187220 */ /* 0x000fe20000410000 */
[----:B------:R-:W-:Y:S01]  /*d3e0*/  LOP3.LUT R155, R212, 0xff, RZ, 0xc0, !PT ;  /* 0x000000ffd49b7812 */ /* 0x000fe200078ec0ff */
[----:B------:R-:W-:Y:S01]  /*d3f0*/  FMUL.FTZ R25, R2, R133 ;  /* 0x0000008502197220 */ /* 0x000fe20000410000 */
[----:B------:R-:W-:Y:S01]  /*d400*/  SHF.R.U32.HI R156, RZ, 0x18, R156 ;  /* 0x00000018ff9c7819 */ /* 0x000fe2000001169c */
[----:B------:R-:W-:Y:S01]  /*d410*/  FMUL.FTZ R26, R0, R134 ;  /* 0x00000086001a7220 */ /* 0x000fe20000410000 */
[----:B------:R-:W-:Y:S01]  /*d420*/  LOP3.LUT R159, R212, 0xffff, RZ, 0xc0, !PT ;  /* 0x0000ffffd49f7812 */ /* 0x000fe200078ec0ff */
[----:B------:R-:W-:Y:S01]  /*d430*/  FFMA.FTZ R212, R29, UR4, -R204 ;  /* 0x000000041dd47c23 */ /* 0x000fe200080108cc */
[----:B------:R-:W-:Y:S01]  /*d440*/  FMUL.FTZ R29, R164, R137 ;  /* 0x00000089a41d7220 */ /* 0x000fe20000410000 */
[----:B------:R-:W-:Y:S01]  /*d450*/  PRMT R156, R136, 0x5410, R156 ;  /* 0x00005410889c7816 */ /* 0x000fe2000000009c */
[----:B------:R-:W-:Y:S01]  /*d460*/  MUFU.EX2 R215, R215 ;  /* 0x000000d700d77308 */ /* 0x000fe20000000800 */
[----:B------:R-:W5:Y:S01]  /*d470*/  LDSM.16.MT88.4 R136, [R185+0x9400] ;  /* 0x00940000b988783b */ /* 0x000f620000004200 */
[----:B------:R-:W-:Y:S01]  /*d480*/  LOP3.LUT R149, R149, 0xff, RZ, 0xc0, !PT ;  /* 0x000000ff95957812 */ /* 0x000fe200078ec0ff */
[----:B------:R-:W-:Y:S01]  /*d490*/  FFMA.FTZ R247, R44, UR4, -R204 ;  /* 0x000000042cf77c23 */ /* 0x000fe200080108cc */
[--C-:B------:R-:W-:Y:S01]  /*d4a0*/  HSET2.LE.AND R140, R154, R202.reuse, PT ;  /* 0x000000ca9a8c7233 */ /* 0x100fe20003803000 */
[-C--:B-1----:R-:W-:Y:S03]  /*d4b0*/  HMMA.16816.F32.BF16 R28, R172, R144.reuse, R28 ;  /* 0x00000090ac1c723c */ /* 0x082fe6000004181c */
[----:B------:R-:W-:Y:S02]  /*d4c0*/  SHF.R.U32.HI R159, RZ, 0x8, R159 ;  /* 0x00000008ff9f7819 */ /* 0x000fe4000001169f */
[----:B------:R-:W1:Y:S01]  /*d4d0*/  MUFU.EX2 R212, R212 ;  /* 0x000000d400d47308 */ /* 0x000e620000000800 */
[----:B------:R-:W-:Y:S01]  /*d4e0*/  PRMT R141, R149, 0x5410, R148 ;  /* 0x00005410958d7816 */ /* 0x000fe20000000094 */
[----:B------:R-:W-:Y:S01]  /*d4f0*/  FFMA.FTZ R248, R45, UR4, -R204 ;  /* 0x000000042df87c23 */ /* 0x000fe200080108cc */
[----:B------:R-:W-:Y:S01]  /*d500*/  PRMT R143, R155, 0x5410, R159 ;  /* 0x000054109b8f7816 */ /* 0x000fe2000000009f */
[C---:B------:R-:W-:Y:S01]  /*d510*/  HMMA.16816.F32.BF16 R124, R180.reuse, R144, R124 ;  /* 0x00000090b47c723c */ /* 0x040fe2000004187c */
[----:B------:R-:W5:Y:S03]  /*d520*/  LDSM.16.MT88.4 R148, [R184+0x400] ;  /* 0x00040000b894783b */ /* 0x000f660000004200 */
[--C-:B------:R-:W-:Y:S01]  /*d530*/  FFMA.FTZ R155, R27, UR4, -R203.reuse ;  /* 0x000000041b9b7c23 */ /* 0x100fe200080108cb */
[----:B------:R-:W-:Y:S01]  /*d540*/  FMUL.FTZ R27, R0, R135 ;  /* 0x00000087001b7220 */ /* 0x000fe20000410000 */
[----:B------:R-:W-:Y:S01]  /*d550*/  PRMT R158, R162, 0x5410, R158 ;  /* 0x00005410a29e7816 */ /* 0x000fe2000000009e */
[----:B------:R-:W5:Y:S01]  /*d560*/  MUFU.EX2 R244, R244 ;  /* 0x000000f400f47308 */ /* 0x000f620000000800 */
[----:B------:R-:W-:Y:S01]  /*d570*/  LOP3.LUT R144, R153, 0xff00ff, RZ, 0xc0, !PT ;  /* 0x00ff00ff99907812 */ /* 0x000fe200078ec0ff */
[----:B------:R-:W-:Y:S01]  /*d580*/  FFMA.FTZ R249, R46, UR4, -R203 ;  /* 0x000000042ef97c23 */ /* 0x000fe200080108cb */
[----:B------:R-:W-:Y:S01]  /*d590*/  LOP3.LUT R158, R158, 0xff00ff, RZ, 0xc0, !PT ;  /* 0x00ff00ff9e9e7812 */ /* 0x000fe200078ec0ff */
[----:B------:R-:W-:Y:S01]  /*d5a0*/  FFMA.FTZ R252, R41, UR4, -R204 ;  /* 0x0000000429fc7c23 */ /* 0x000fe200080108cc */
[-C--:B------:R-:W-:Y:S05]  /*d5b0*/  HMMA.16816.F32.BF16 R24, R180, R146.reuse, R24 ;  /* 0x00000092b418723c */ /* 0x080fea0000041818 */
[----:B------:R1:W-:Y:S01]  /*d5c0*/  MUFU.EX2 R180, R155 ;  /* 0x0000009b00b47308 */ /* 0x0003e20000000800 */
[--C-:B------:R-:W-:Y:S01]  /*d5d0*/  HSET2.LE.AND R135, R158, R202.reuse, PT ;  /* 0x000000ca9e877233 */ /* 0x100fe20003803000 */
[--C-:B------:R-:W-:Y:S01]  /*d5e0*/  FFMA.FTZ R182, R37, UR4, -R205.reuse ;  /* 0x0000000425b67c23 */ /* 0x100fe200080108cd */
[----:B--2---:R-:W-:Y:S01]  /*d5f0*/  F2FP.BF16.F32.PACK_AB R132, R179, R178 ;  /* 0x000000b2b384723e */ /* 0x004fe200000010ff */
[--C-:B------:R-:W-:Y:S01]  /*d600*/  FFMA.FTZ R183, R39, UR4, -R206.reuse ;  /* 0x0000000427b77c23 */ /* 0x100fe200080108ce */
[----:B------:R-:W-:Y:S05]  /*d610*/  HMMA.16816.F32.BF16 R128, R172, R146, R128 ;  /* 0x00000092ac80723c */ /* 0x000fea0000041880 */
[----:B------:R-:W2:Y:S01]  /*d620*/  MUFU.EX2 R245, R245 ;  /* 0x000000f500f57308 */ /* 0x000ea20000000800 */
[----:B---3--:R-:W-:Y:S01]  /*d630*/  F2FP.BF16.F32.PACK_AB R134, R177, R176 ;  /* 0x000000b0b186723e */ /* 0x008fe200000010ff */
[--C-:B------:R-:W-:Y:S01]  /*d640*/  FFMA.FTZ R172, R48, UR4, -R205.reuse ;  /* 0x0000000430ac7c23 */ /* 0x100fe200080108cd */
[----:B------:R-:W-:Y:S01]  /*d650*/  LOP3.LUT R135, R132, R135, RZ, 0xc0, !PT ;  /* 0x0000008784877212 */ /* 0x000fe200078ec0ff */
[--C-:B------:R-:W-:Y:S01]  /*d660*/  FFMA.FTZ R175, R51, UR4, -R206.reuse ;  /* 0x0000000433af7c23 */ /* 0x100fe200080108ce */
[--C-:B------:R-:W-:Y:S01]  /*d670*/  HSET2.LE.AND R132, R143, R202.reuse, PT ;  /* 0x000000ca8f847233 */ /* 0x100fe20003803000 */
[--C-:B------:R-:W-:Y:S01]  /*d680*/  FFMA.FTZ R173, R49, UR4, -R205.reuse ;  /* 0x0000000431ad7c23 */ /* 0x100fe200080108cd */
[--C-:B------:R-:W-:Y:S03]  /*d690*/  HSET2.LE.AND R133, R141, R202.reuse, PT ;  /* 0x000000ca8d857233 */ /* 0x100fe60003803000 */
[----:B------:R-:W-:Y:S01]  /*d6a0*/  MUFU.EX2 R249, R249 ;  /* 0x000000f900f97308 */ /* 0x000fe20000000800 */
[----:B----4-:R-:W-:Y:S01]  /*d6b0*/  F2FP.BF16.F32.PACK_AB R143, R208, R207 ;  /* 0x000000cfd08f723e */ /* 0x010fe200000010ff */
[----:B-1----:R-:W1:Y:S01]  /*d6c0*/  LDSM.16.MT88.4 R152, [R185+0xa400] ;  /* 0x00a40000b998783b */ /* 0x002e620000004200 */
[----:B------:R-:W-:Y:S01]  /*d6d0*/  F2FP.BF16.F32.PACK_AB R141, R209, R210 ;  /* 0x000000d2d18d723e */ /* 0x000fe200000010ff */
[--C-:B------:R-:W-:Y:S01]  /*d6e0*/  FFMA.FTZ R174, R50, UR4, -R206.reuse ;  /* 0x0000000432ae7c23 */ /* 0x100fe200080108ce */
[----:B------:R-:W-:Y:S01]  /*d6f0*/  LOP3.LUT R134, R134, R140, RZ, 0xc0, !PT ;  /* 0x0000008c86867212 */ /* 0x000fe200078ec0ff */
[--C-:B------:R-:W-:Y:S01]  /*d700*/  FFMA.FTZ R181, R36, UR4, -R205.reuse ;  /* 0x0000000424b57c23 */ /* 0x100fe200080108cd */
[----:B------:R-:W-:Y:S03]  /*d710*/  F2FP.BF16.F32.PACK_AB R140, R212, R211 ;  /* 0x000000d3d48c723e */ /* 0x000fe600000010ff */
[----:B------:R-:W-:Y:S01]  /*d720*/  MUFU.EX2 R252, R252 ;  /* 0x000000fc00fc7308 */ /* 0x000fe20000000800 */
[----:B------:R-:W-:Y:S01]  /*d730*/  LOP3.LUT R132, R143, R132, RZ, 0xc0, !PT ;  /* 0x000000848f847212 */ /* 0x000fe200078ec0ff */
[--C-:B------:R-:W-:Y:S01]  /*d740*/  FFMA.FTZ R64, R64, UR4, -R205.reuse ;  /* 0x0000000440407c23 */ /* 0x100fe200080108cd */
[----:B------:R-:W-:Y:S01]  /*d750*/  LOP3.LUT R133, R141, R133, RZ, 0xc0, !PT ;  /* 0x000000858d857212 */ /* 0x000fe200078ec0ff */
[--C-:B------:R-:W-:Y:S01]  /*d760*/  FFMA.FTZ R65, R65, UR4, -R205.reuse ;  /* 0x0000000441417c23 */ /* 0x100fe200080108cd */
[----:B------:R-:W-:Y:S01]  /*d770*/  LOP3.LUT R142, R140, R142, RZ, 0xc0, !PT ;  /* 0x0000008e8c8e7212 */ /* 0x000fe200078ec0ff */
[----:B------:R-:W-:Y:S01]  /*d780*/  FFMA.FTZ R205, R53, UR4, -R205 ;  /* 0x0000000435cd7c23 */ /* 0x000fe200080108cd */
[--C-:B------:R-:W-:Y:S03]  /*d790*/  HSET2.LE.AND R143, R144, R202.reuse, PT ;  /* 0x000000ca908f7233 */ /* 0x100fe60003803000 */
[----:B------:R-:W3:Y:S01]  /*d7a0*/  MUFU.EX2 R181, R181 ;  /* 0x000000b500b57308 */ /* 0x000ee20000000800 */
[--C-:B------:R-:W-:Y:S01]  /*d7b0*/  HSET2.LE.AND R140, R157, R202.reuse, PT ;  /* 0x000000ca9d8c7233 */ /* 0x100fe20003803000 */
[-C--:B-----5:R-:W-:Y:S05]  /*d7c0*/  HMMA.16816.F32.BF16 R4, R132, R136.reuse, R4 ;  /* 0x000000888404723c */ /* 0x0a0fea0000041804 */
[--C-:B------:R-:W-:Y:S03]  /*d7d0*/  HSET2.LE.AND R141, R156, R202.reuse, PT ;  /* 0x000000ca9c8d7233 */ /* 0x100fe60003803000 */
[----:B------:R-:W-:Y:S01]  /*d7e0*/  MUFU.EX2 R205, R205 ;  /* 0x000000cd00cd7308 */ /* 0x000fe20000000800 */
[----:B------:R-:W-:Y:S01]  /*d7f0*/  F2FP.BF16.F32.PACK_AB R146, R214, R213 ;  /* 0x000000d5d692723e */ /* 0x000fe200000010ff */
[--C-:B------:R-:W-:Y:S01]  /*d800*/  FFMA.FTZ R66, R66, UR4, -R206.reuse ;  /* 0x0000000442427c23 */ /* 0x100fe200080108ce */
[----:B------:R-:W-:Y:S01]  /*d810*/  F2FP.BF16.F32.PACK_AB R145, R244, R215 ;  /* 0x000000d7f491723e */ /* 0x000fe200000010ff */
[--C-:B------:R-:W-:Y:S01]  /*d820*/  FFMA.FTZ R67, R67, UR4, -R206.reuse ;  /* 0x0000000443437c23 */ /* 0x100fe200080108ce */
[----:B--2---:R-:W-:Y:S01]  /*d830*/  F2FP.BF16.F32.PACK_AB R144, R180, R245 ;  /* 0x000000f5b490723e */ /* 0x004fe200000010ff */
[----:B------:R-:W-:Y:S01]  /*d840*/  FFMA.FTZ R206, R55, UR4, -R206 ;  /* 0x0000000437ce7c23 */ /* 0x000fe200080108ce */
[----:B------:R-:W-:Y:S03]  /*d850*/  LOP3.LUT R143, R146, R143, RZ, 0xc0, !PT ;  /* 0x0000008f928f7212 */ /* 0x000fe600078ec0ff */
[----:B------:R-:W2:Y:S01]  /*d860*/  MUFU.EX2 R182, R182 ;  /* 0x000000b600b67308 */ /* 0x000ea20000000800 */
[----:B------:R-:W-:Y:S01]  /*d870*/  LOP3.LUT R140, R145, R140, RZ, 0xc0, !PT ;  /* 0x0000008c918c7212 */ /* 0x000fe200078ec0ff */
[--C-:B------:R-:W-:Y:S01]  /*d880*/  FFMA.FTZ R56, R56, UR4, -R204.reuse ;  /* 0x0000000438387c23 */ /* 0x100fe200080108cc */
[----:B------:R-:W-:Y:S01]  /*d890*/  LOP3.LUT R141, R144, R141, RZ, 0xc0, !PT ;  /* 0x0000008d908d7212 */ /* 0x000fe200078ec0ff */
[----:B------:R-:W-:Y:S02]  /*d8a0*/  IMAD.U32 R144, RZ, RZ, UR23 ;  /* 0x00000017ff907e24 */ /* 0x000fe4000f8e00ff */
[--C-:B------:R-:W-:Y:S01]  /*d8b0*/  FFMA.FTZ R60, R60, UR4, -R204.reuse ;  /* 0x000000043c3c7c23 */ /* 0x100fe200080108cc */
[----:B------:R-:W-:Y:S01]  /*d8c0*/  FFMA.FTZ R204, R61, UR4, -R204 ;  /* 0x000000043dcc7c23 */ /* 0x000fe200080108cc */
[----:B------:R-:W-:Y:S02]  /*d8d0*/  FFMA.FTZ R61, R62, UR4, -R203 ;  /* 0x000000043e3d7c23 */ /* 0x000fe400080108cb */
[----:B------:R-:W-:Y:S01]  /*d8e0*/  MUFU.EX2 R206, R206 ;  /* 0x000000ce00ce7308 */ /* 0x000fe20000000800 */
[----:B------:R-:W-:Y:S01]  /*d8f0*/  LOP3.LUT R144, R243, UR27, R144, 0x96, !PT ;  /* 0x0000001bf3907c12 */ /* 0x000fe2000f8e9690 */
[C---:B------:R-:W-:Y:S04]  /*d900*/  HMMA.16816.F32.BF16 R8, R140.reuse, R136, R8 ;  /* 0x000000888c08723c */ /* 0x040fe80000041808 */
[----:B------:R-:W-:Y:S04]  /*d910*/  IMAD.WIDE.U32 R144, R144, -0x326172a9, RZ ;  /* 0xcd9e8d5790907825 */ /* 0x000fe800078e00ff */
[----:B------:R-:W-:Y:S01]  /*d920*/  FFMA.FTZ R197, R0, R227, R197 ;  /* 0x000000e300c57223 */ /* 0x000fe200000100c5 */
[----:B------:R-:W4:Y:S01]  /*d930*/  MUFU.EX2 R183, R183 ;  /* 0x000000b700b77308 */ /* 0x000f220000000800 */
[----:B------:R-:W-:Y:S01]  /*d940*/  MOV R0, R165 ;  /* 0x000000a500007202 */ /* 0x000fe20000000f00 */
[-C--:B------:R-:W-:Y:S03]  /*d950*/  HMMA.16816.F32.BF16 R12, R140, R138.reuse, R12 ;  /* 0x0000008a8c0c723c */ /* 0x080fe6000004180c */
[----:B------:R-:W-:Y:S01]  /*d960*/  LOP3.LUT R156, R144, R233, RZ, 0x3c, !PT ;  /* 0x000000e9909c7212 */ /* 0x000fe200078e3cff */
[----:B------:R-:W-:Y:S01]  /*d970*/  FADD.FTZ R197, R196, R197 ;  /* 0x000000c5c4c57221 */ /* 0x000fe20000010000 */
[----:B------:R-:W-:Y:S03]  /*d980*/  LOP3.LUT R48, R144, R232, RZ, 0x3c, !PT ;  /* 0x000000e890307212 */ /* 0x000fe600078e3cff */
[----:B------:R-:W-:Y:S01]  /*d990*/  MUFU.EX2 R247, R247 ;  /* 0x000000f700f77308 */ /* 0x000fe20000000800 */
[----:B------:R-:W-:Y:S01]  /*d9a0*/  FFMA.FTZ R192, R164, R241, R192 ;  /* 0x000000f1a4c07223 */ /* 0x000fe200000100c0 */
[C---:B------:R-:W-:Y:S01]  /*d9b0*/  HMMA.16816.F32.BF16 R16, R132.reuse, R138, R16 ;  /* 0x0000008a8410723c */ /* 0x040fe20000041810 */
[----:B------:R-:W5:Y:S03]  /*d9c0*/  LDSM.16.MT88.4 R136, [R184+0x1400] ;  /* 0x00140000b888783b */ /* 0x000f660000004200 */
[----:B------:R-:W-:Y:S04]  /*d9d0*/  IMAD.WIDE.U32 R48, R48, -0x2daee0ad, RZ ;  /* 0xd2511f5330307825 */ /* 0x000fe800078e00ff */
[----:B------:R-:W-:Y:S01]  /*d9e0*/  FADD.FTZ R197, R200, R197 ;  /* 0x000000c5c8c57221 */ /* 0x000fe20000010000 */
[----:B------:R-:W-:Y:S01]  /*d9f0*/  MUFU.EX2 R248, R248 ;  /* 0x000000f800f87308 */ /* 0x000fe20000000800 */
[----:B------:R-:W-:Y:S01]  /*da00*/  FFMA.FTZ R195, R3, R240, R195 ;  /* 0x000000f003c37223 */ /* 0x000fe200000100c3 */
[-C--:B------:R-:W-:Y:S03]  /*da10*/  HMMA.16816.F32.BF16 R68, R132, R148.reuse, R68 ;  /* 0x000000948444723c */ /* 0x080fe60000041844 */
[----:B------:R-:W-:Y:S04]  /*da20*/  IMAD.WIDE.U32 R156, R156, -0x2daee0ad, RZ ;  /* 0xd2511f539c9c7825 */ /* 0x000fe800078e00ff */
[----:B------:R-:W-:Y:S01]  /*da30*/  FADD.FTZ R197, R201, R197 ;  /* 0x000000c5c9c57221 */ /* 0x000fe20000010000 */
[----:B------:R-:W4:Y:S01]  /*da40*/  MUFU.EX2 R172, R172 ;  /* 0x000000ac00ac7308 */ /* 0x000f220000000800 */
[----:B------:R-:W-:Y:S01]  /*da50*/  IMAD.MOV.U32 R164, RZ, RZ, R167 ;  /* 0x000000ffffa47224 */ /* 0x000fe200078e00a7 */
[C---:B------:R-:W-:Y:S04]  /*da60*/  HMMA.16816.F32.BF16 R72, R140.reuse, R148, R72 ;  /* 0x000000948c48723c */ /* 0x040fe80000041848 */
[----:B------:R-:W-:Y:S01]  /*da70*/  FFMA.FTZ R193, R2, R228, R193 ;  /* 0x000000e402c17223 */ /* 0x000fe200000100c1 */
[----:B------:R-:W-:Y:S03]  /*da80*/  FADD.FTZ R197, R245, R197 ;  /* 0x000000c5f5c57221 */ /* 0x000fe60000010000 */
[----:B------:R-:W-:Y:S01]  /*da90*/  MUFU.EX2 R173, R173 ;  /* 0x000000ad00ad7308 */ /* 0x000fe20000000800 */
[----:B------:R-:W-:Y:S01]  /*daa0*/  FADD.FTZ R192, R190, R192 ;  /* 0x000000c0bec07221 */ /* 0x000fe20000010000 */
[-C--:B------:R-:W-:Y:S03]  /*dab0*/  HMMA.16816.F32.BF16 R76, R140, R150.reuse, R76 ;  /* 0x000000968c4c723c */ /* 0x080fe6000004184c */
[----:B------:R-:W-:Y:S01]  /*dac0*/  FADD.FTZ R195, R191, R195 ;  /* 0x000000c3bfc37221 */ /* 0x000fe20000010000 */
[----:B------:R-:W-:Y:S01]  /*dad0*/  FADD.FTZ R193, R194, R193 ;  /* 0x000000c1c2c17221 */ /* 0x000fe20000010000 */
[----:B------:R-:W-:Y:S03]  /*dae0*/  FADD.FTZ R197, R180, R197 ;  /* 0x000000c5b4c57221 */ /* 0x000fe60000010000 */
[----:B------:R-:W4:Y:S01]  /*daf0*/  MUFU.EX2 R174, R174 ;  /* 0x000000ae00ae7308 */ /* 0x000f220000000800 */
[----:B------:R-:W-:Y:S01]  /*db00*/  FADD.FTZ R192, R186, R192 ;  /* 0x000000c0bac07221 */ /* 0x000fe20000010000 */
[C---:B------:R-:W-:Y:S04]  /*db10*/  HMMA.16816.F32.BF16 R80, R132.reuse, R150, R80 ;  /* 0x000000968450723c */ /* 0x040fe80000041850 */
[----:B------:R-:W-:Y:S01]  /*db20*/  LOP3.LUT R150, R145, R221, RZ, 0x3c, !PT ;  /* 0x000000dd91967212 */ /* 0x000fe200078e3cff */
[----:B------:R-:W-:Y:S03]  /*db30*/  FADD.FTZ R195, R188, R195 ;  /* 0x000000c3bcc37221 */ /* 0x000fe60000010000 */
[----:B------:R-:W4:Y:S01]  /*db40*/  MUFU.EX2 R175, R175 ;  /* 0x000000af00af7308 */ /* 0x000f220000000800 */
[----:B------:R-:W-:Y:S01]  /*db50*/  FADD.FTZ R193, R198, R193 ;  /* 0x000000c1c6c17221 */ /* 0x000fe20000010000 */
[-C--:B-1----:R-:W-:Y:S03]  /*db60*/  HMMA.16816.F32.BF16 R84, R132, R152.reuse, R84 ;  /* 0x000000988454723c */ /* 0x082fe60000041854 */
[----:B------:R-:W-:Y:S04]  /*db70*/  IMAD.WIDE.U32 R150, R150, -0x2daee0ad, RZ ;  /* 0xd2511f5396967825 */ /* 0x000fe800078e00ff */
[----:B------:R-:W-:Y:S01]  /*db80*/  FADD.FTZ R197, R213, R197 ;  /* 0x000000c5d5c57221 */ /* 0x000fe20000010000 */
[----:B------:R-:W-:Y:S01]  /*db90*/  MUFU.EX2 R64, R64 ;  /* 0x0000004000407308 */ /* 0x000fe20000000800 */
[----:B------:R-:W-:Y:S01]  /*dba0*/  IMAD.MOV.U32 R2, RZ, RZ, R166 ;  /* 0x000000ffff027224 */ /* 0x000fe200078e00a6 */
[C---:B------:R-:W-:Y:S04]  /*dbb0*/  HMMA.16816.F32.BF16 R88, R140.reuse, R152, R88 ;  /* 0x000000988c58723c */ /* 0x040fe80000041858 */
[----:B------:R-:W-:Y:S01]  /*dbc0*/  LOP3.LUT R50, R236, UR21, R151, 0x96, !PT ;  /* 0x00000015ec327c12 */ /* 0x000fe2000f8e9697 */
[----:B------:R-:W-:Y:S01]  /*dbd0*/  FADD.FTZ R192, R187, R192 ;  /* 0x000000c0bbc07221 */ /* 0x000fe20000010000 */
[----:B------:R-:W-:Y:S02]  /*dbe0*/  LOP3.LUT R150, R150, UR20, R49, 0x96, !PT ;  /* 0x0000001496967c12 */ /* 0x000fe4000f8e9631 */
[----:B------:R-:W-:Y:S01]  /*dbf0*/  MUFU.EX2 R65, R65 ;  /* 0x0000004100417308 */ /* 0x000fe20000000800 */
[-C--:B------:R-:W-:Y:S03]  /*dc00*/  HMMA.16816.F32.BF16 R92, R140, R154.reuse, R92 ;  /* 0x0000009a8c5c723c */ /* 0x080fe6000004185c */
[----:B------:R-:W-:Y:S04]  /*dc10*/  IMAD.WIDE.U32 R150, R150, -0x326172a9, RZ ;  /* 0xcd9e8d5796967825 */ /* 0x000fe800078e00ff */
[----:B------:R-:W-:Y:S01]  /*dc20*/  FADD.FTZ R195, R189, R195 ;  /* 0x000000c3bdc37221 */ /* 0x000fe20000010000 */
[----:B------:R-:W-:Y:S01]  /*dc30*/  FADD.FTZ R193, R199, R193 ;  /* 0x000000c1c7c17221 */ /* 0x000fe20000010000 */
[----:B------:R-:W-:Y:S01]  /*dc40*/  MUFU.EX2 R66, R66 ;  /* 0x0000004200427308 */ /* 0x000fe20000000800 */
[C---:B------:R-:W-:Y:S04]  /*dc50*/  HMMA.16816.F32.BF16 R96, R132.reuse, R154, R96 ;  /* 0x0000009a8460723c */ /* 0x040fe80000041860 */
[----:B------:R-:W-:Y:S01]  /*dc60*/  LOP3.LUT R154, R145, R222, RZ, 0x3c, !PT ;  /* 0x000000de919a7212 */ /* 0x000fe200078e3cff */
[----:B------:R-:W-:Y:S01]  /*dc70*/  IMAD.MOV.U32 R3, RZ, RZ, R168 ;  /* 0x000000ffff037224 */ /* 0x000fe200078e00a8 */
[----:B------:R-:W1:Y:S03]  /*dc80*/  LDSM.16.MT88.4 R144, [R185+0xb400] ;  /* 0x00b40000b990783b */ /* 0x000e660000004200 */
[----:B------:R-:W-:Y:S01]  /*dc90*/  MUFU.EX2 R67, R67 ;  /* 0x0000004300437308 */ /* 0x000fe20000000800 */
[-C--:B-----5:R-:W-:Y:S03]  /*dca0*/  HMMA.16816.F32.BF16 R100, R132, R136.reuse, R100 ;  /* 0x000000888464723c */ /* 0x0a0fe60000041864 */
[----:B------:R-:W-:Y:S04]  /*dcb0*/  IMAD.WIDE.U32 R154, R154, -0x2daee0ad, RZ ;  /* 0xd2511f539a9a7825 */ /* 0x000fe800078e00ff */
[----:B------:R-:W-:Y:S01]  /*dcc0*/  FADD.FTZ R197, R214, R197 ;  /* 0x000000c5d6c57221 */ /* 0x000fe20000010000 */
[----:B------:R-:W-:Y:S01]  /*dcd0*/  FADD.FTZ R192, R207, R192 ;  /* 0x000000c0cfc07221 */ /* 0x000fe20000010000 */
[----:B------:R-:W-:Y:S01]  /*dce0*/  MUFU.EX2 R60, R60 ;  /* 0x0000003c003c7308 */ /* 0x000fe20000000800 */
[C---:B------:R-:W-:Y:S04]  /*dcf0*/  HMMA.16816.F32.BF16 R104, R140.reuse, R136, R104 ;  /* 0x000000888c68723c */ /* 0x040fe80000041868 */
[----:B------:R-:W-:Y:S01]  /*dd00*/  LOP3.LUT R51, R238, UR21, R155, 0x96, !PT ;  /* 0x00000015ee337c12 */ /* 0x000fe2000f8e969b */
[----:B------:R-:W-:Y:S01]  /*dd10*/  FADD.FTZ R195, R210, R195 ;  /* 0x000000c3d2c37221 */ /* 0x000fe20000010000 */
[----:B------:R-:W-:Y:S03]  /*dd20*/  LOP3.LUT R154, R154, UR20, R157, 0x96, !PT ;  /* 0x000000149a9a7c12 */ /* 0x000fe6000f8e969d */
[----:B------:R-:W-:Y:S01]  /*dd30*/  MUFU.EX2 R204, R204 ;  /* 0x000000cc00cc7308 */ /* 0x000fe20000000800 */
[-C--:B------:R-:W-:Y:S03]  /*dd40*/  HMMA.16816.F32.BF16 R108, R140, R138.reuse, R108 ;  /* 0x0000008a8c6c723c */ /* 0x080fe6000004186c */
[----:B------:R-:W-:Y:S04]  /*dd50*/  IMAD.WIDE.U32 R152, R51, -0x326172a9, RZ ;  /* 0xcd9e8d5733987825 */ /* 0x000fe800078e00ff */
[----:B------:R-:W-:Y:S01]  /*dd60*/  FADD.FTZ R193, R215, R193 ;  /* 0x000000c1d7c17221 */ /* 0x000fe20000010000 */
[----:B------:R-:W-:Y:S01]  /*dd70*/  FADD.FTZ R192, R208, R192 ;  /* 0x000000c0d0c07221 */ /* 0x000fe20000010000 */
[----:B------:R-:W-:Y:S01]  /*dd80*/  IMAD.WIDE.U32 R154, R154, -0x326172a9, RZ ;  /* 0xcd9e8d579a9a7825 */ /* 0x000fe200078e00ff */
[C---:B------:R-:W-:Y:S01]  /*dd90*/  HMMA.16816.F32.BF16 R32, R132.reuse, R138, R32 ;  /* 0x0000008a8420723c */ /* 0x040fe20000041820 */
[----:B------:R-:W-:Y:S03]  /*dda0*/  MUFU.EX2 R61, R61 ;  /* 0x0000003d003d7308 */ /* 0x000fe60000000800 */
[----:B------:R-:W-:Y:S01]  /*ddb0*/  IMAD.WIDE.U32 R50, R50, -0x326172a9, RZ ;  /* 0xcd9e8d5732327825 */ /* 0x000fe200078e00ff */
[----:B------:R-:W-:Y:S02]  /*ddc0*/  LOP3.LUT R136, R230, UR11, R153, 0x96, !PT ;  /* 0x0000000be6887c12 */ /* 0x000fe4000f8e9699 */
[----:B------:R-:W-:Y:S01]  /*ddd0*/  LOP3.LUT R152, R152, UR10, R155, 0x96, !PT ;  /* 0x0000000a98987c12 */ /* 0x000fe2000f8e969b */
[----:B------:R-:W-:Y:S01]  /*dde0*/  FADD.FTZ R195, R209, R195 ;  /* 0x000000c3d1c37221 */ /* 0x000fe20000010000 */
[----:B------:R-:W-:Y:S01]  /*ddf0*/  LOP3.LUT R36, R234, UR11, R51, 0x96, !PT ;  /* 0x0000000bea247c12 */ /* 0x000fe2000f8e9633 */
[----:B------:R-:W-:Y:S01]  /*de00*/  IMAD.WIDE.U32 R136, R136, -0x2daee0ad, RZ ;  /* 0xd2511f5388887825 */ /* 0x000fe200078e00ff */
[----:B------:R-:W-:Y:S03]  /*de10*/  LOP3.LUT R148, R50, UR10, R151, 0x96, !PT ;  /* 0x0000000a32947c12 */ /* 0x000fe6000f8e9697 */
[----:B------:R-:W-:Y:S01]  /*de20*/  FADD.FTZ R193, R244, R193 ;  /* 0x000000c1f4c17221 */ /* 0x000fe20000010000 */
[-C--:B-1----:R-:W-:Y:S03]  /*de30*/  HMMA.16816.F32.BF16 R112, R132, R144.reuse, R112 ;  /* 0x000000908470723c */ /* 0x082fe60000041870 */
[----:B------:R-:W-:Y:S01]  /*de40*/  IMAD.WIDE.U32 R152, R152, -0x2daee0ad, RZ ;  /* 0xd2511f5398987825 */ /* 0x000fe200078e00ff */
[----:B------:R-:W-:Y:S03]  /*de50*/  LOP3.LUT R156, R156, UR19, R137, 0x96, !PT ;  /* 0x000000139c9c7c12 */ /* 0x000fe6000f8e9689 */
[----:B------:R-:W-:Y:S01]  /*de60*/  FADD.FTZ R192, R176, R192 ;  /* 0x000000c0b0c07221 */ /* 0x000fe20000010000 */
[----:B------:R-:W-:Y:S01]  /*de70*/  IMAD.WIDE.U32 R50, R36, -0x2daee0ad, RZ ;  /* 0xd2511f5324327825 */ /* 0x000fe200078e00ff */
[C---:B------:R-:W-:Y:S04]  /*de80*/  HMMA.16816.F32.BF16 R116, R140.reuse, R144, R116 ;  /* 0x000000908c74723c */ /* 0x040fe80000041874 */
[----:B------:R-:W-:Y:S01]  /*de90*/  LOP3.LUT R36, R136, UR18, R153, 0x96, !PT ;  /* 0x0000001288247c12 */ /* 0x000fe2000f8e9699 */
[----:B------:R-:W-:Y:S01]  /*dea0*/  IMAD.WIDE.U32 R148, R148, -0x2daee0ad, RZ ;  /* 0xd2511f5394947825 */ /* 0x000fe200078e00ff */
[----:B------:R-:W-:Y:S02]  /*deb0*/  LOP3.LUT R49, R48, UR19, R51, 0x96, !PT ;  /* 0x0000001330317c12 */ /* 0x000fe4000f8e9633 */
[-C--:B------:R-:W-:Y:S03]  /*dec0*/  HMMA.16816.F32.BF16 R20, R140, R146.reuse, R20 ;  /* 0x000000928c14723c */ /* 0x080fe60000041814 */
[----:B------:R-:W-:Y:S01]  /*ded0*/  IMAD.WIDE.U32 R160, R36, -0x326172a9, RZ ;  /* 0xcd9e8d5724a07825 */ /* 0x000fe200078e00ff */
[----:B------:R-:W-:Y:S01]  /*dee0*/  LOP3.LUT R158, R50, UR18, R149, 0x96, !PT ;  /* 0x00000012329e7c12 */ /* 0x000fe2000f8e9695 */
[----:B------:R-:W1:Y:S02]  /*def0*/  LDSM.16.MT88.4 R36, [R184+0x2400] ;  /* 0x00240000b824783b */ /* 0x000e640000004200 */
[----:B------:R-:W-:Y:S01]  /*df00*/  FADD.FTZ R195, R178, R195 ;  /* 0x000000c3b2c37221 */ /* 0x000fe20000010000 */
[----:B------:R-:W-:Y:S01]  /*df10*/  IMAD.WIDE.U32 R156, R156, -0x326172a9, RZ ;  /* 0xcd9e8d579c9c7825 */ /* 0x000fe200078e00ff */
[C---:B------:R-:W-:Y:S01]  /*df20*/  HMMA.16816.F32.BF16 R120, R132.reuse, R146, R120 ;  /* 0x000000928478723c */ /* 0x040fe20000041878 */
[----:B------:R-:W-:Y:S03]  /*df30*/  MUFU.EX2 R147, R57 ;  /* 0x0000003900937308 */ /* 0x000fe60000000800 */
[----:B------:R-:W-:Y:S01]  /*df40*/  MOV R51, R160 ;  /* 0x000000a000337202 */ /* 0x000fe20000000f00 */
[----:B------:R-:W-:Y:S01]  /*df50*/  IMAD.WIDE.U32 R158, R158, -0x326172a9, RZ ;  /* 0xcd9e8d579e9e7825 */ /* 0x000fe200078e00ff */
[----:B------:R-:W-:Y:S02]  /*df60*/  LOP3.LUT R44, R156, UR8, R161, 0x96, !PT ;  /* 0x000000089c2c7c12 */ /* 0x000fe4000f8e96a1 */
[C---:B------:R-:W-:Y:S01]  /*df70*/  PRMT R138, R160.reuse, 0x7773, RZ ;  /* 0x00007773a08a7816 */ /* 0x040fe200000000ff */
[----:B------:R-:W-:Y:S01]  /*df80*/  IMAD.WIDE.U32 R144, R49, -0x326172a9, RZ ;  /* 0xcd9e8d5731907825 */ /* 0x000fe200078e00ff */
[C---:B------:R-:W-:Y:S01]  /*df90*/  PRMT R48, R160.reuse, 0x7772, RZ ;  /* 0x00007772a0307816 */ /* 0x040fe200000000ff */
[----:B------:R-:W-:Y:S01]  /*dfa0*/  MUFU.EX2 R161, R52 ;  /* 0x0000003400a17308 */ /* 0x000fe20000000800 */
[----:B------:R-:W-:Y:S01]  /*dfb0*/  PRMT R137, R160, 0x7771, RZ ;  /* 0x00007771a0897816 */ /* 0x000fe200000000ff */
[----:B------:R-:W-:Y:S01]  /*dfc0*/  IMAD.MOV.U32 R45, RZ, RZ, R158 ;  /* 0x000000ffff2d7224 */ /* 0x000fe200078e009e */
[----:B------:R-:W-:Y:S01]  /*dfd0*/  LOP3.LUT R51, R51, 0xff, RZ, 0xc0, !PT ;  /* 0x000000ff33337812 */ /* 0x000fe200078ec0ff */
[----:B------:R-:W-:Y:S01]  /*dfe0*/  FADD.FTZ R193, R211, R193 ;  /* 0x000000c1d3c17221 */ /* 0x000fe20000010000 */
[C---:B------:R-:W-:Y:S01]  /*dff0*/  PRMT R47, R44.reuse, 0x7632, R47 ;  /* 0x000076322c2f7816 */ /* 0x040fe2000000002f */
[----:B------:R-:W-:Y:S01]  /*e000*/  FADD.FTZ R192, R177, R192 ;  /* 0x000000c0b1c07221 */ /* 0x000fe20000010000 */
[----:B------:R-:W-:Y:S03]  /*e010*/  LOP3.LUT R46, R44, 0xffff, RZ, 0xc0, !PT ;  /* 0x0000ffff2c2e7812 */ /* 0x000fe600078ec0ff */
[----:B------:R-:W-:Y:S01]  /*e020*/  MUFU.EX2 R160, R56 ;  /* 0x0000003800a07308 */ /* 0x000fe20000000800 */
[----:B------:R-:W-:Y:S01]  /*e030*/  PRMT R138, R48, 0x5410, R138 ;  /* 0x00005410308a7816 */ /* 0x000fe2000000008a */
[----:B------:R-:W-:Y:S01]  /*e040*/  FADD.FTZ R195, R179, R195 ;  /* 0x000000c3b3c37221 */ /* 0x000fe20000010000 */
[----:B------:R-:W-:Y:S01]  /*e050*/  PRMT R137, R51, 0x5410, R137 ;  /* 0x0000541033897816 */ /* 0x000fe20000000089 */
[----:B------:R-:W-:Y:S01]  /*e060*/  FADD.FTZ R193, R212, R193 ;  /* 0x000000c1d4c17221 */ /* 0x000fe20000010000 */
[----:B------:R-:W-:Y:S01]  /*e070*/  LOP3.LUT R51, R44, 0xff, RZ, 0xc0, !PT ;  /* 0x000000ff2c337812 */ /* 0x000fe200078ec0ff */
[----:B---3--:R-:W-:Y:S01]  /*e080*/  FADD.FTZ R192, R181, R192 ;  /* 0x000000c0b5c07221 */ /* 0x008fe20000010000 */
[----:B------:R-:W-:Y:S01]  /*e090*/  SHF.R.U32.HI R48, RZ, 0x18, R44 ;  /* 0x00000018ff307819 */ /* 0x000fe2000001162c */
[----:B------:R-:W-:Y:S01]  /*e0a0*/  FADD.FTZ R195, R246, R195 ;  /* 0x000000c3f6c37221 */ /* 0x000fe20000010000 */
[----:B------:R-:W-:Y:S01]  /*e0b0*/  LOP3.LUT R45, R45, 0xff, RZ, 0xc0, !PT ;  /* 0x000000ff2d2d7812 */ /* 0x000fe200078ec0ff */
[----:B------:R-:W-:Y:S01]  /*e0c0*/  FADD.FTZ R193, R251, R193 ;  /* 0x000000c1fbc17221 */ /* 0x000fe20000010000 */
[----:B------:R-:W-:Y:S01]  /*e0d0*/  SHF.R.U32.HI R46, RZ, 0x8, R46 ;  /* 0x00000008ff2e7819 */ /* 0x000fe2000001162e */
[----:B--2---:R-:W-:Y:S01]  /*e0e0*/  FADD.FTZ R192, R182, R192 ;  /* 0x000000c0b6c07221 */ /* 0x004fe20000010000 */
[----:B------:R-:W-:Y:S01]  /*e0f0*/  LOP3.LUT R44, R47, 0xff, RZ, 0xc0, !PT ;  /* 0x000000ff2f2c7812 */ /* 0x000fe200078ec0ff */
[----:B----4-:R-:W-:Y:S01]  /*e100*/  FADD.FTZ R195, R183, R195 ;  /* 0x000000c3b7c37221 */ /* 0x010fe20000010000 */
[----:B------:R-:W-:Y:S01]  /*e110*/  PRMT R51, R51, 0x5410, R46 ;  /* 0x0000541033337816 */ /* 0x000fe2000000002e */
[----:B------:R-:W-:Y:S01]  /*e120*/  FADD.FTZ R193, R252, R193 ;  /* 0x000000c1fcc17221 */ /* 0x000fe20000010000 */
[----:B------:R-:W-:Y:S01]  /*e130*/  PRMT R48, R44, 0x5410, R48 ;  /* 0x000054102c307816 */ /* 0x000fe20000000030 */
[-C--:B-1----:R-:W-:Y:S03]  /*e140*/  HMMA.16816.F32.BF16 R28, R132, R36.reuse, R28 ;  /* 0x00000024841c723c */ /* 0x082fe6000004181c */
[----:B------:R-:W-:Y:S01]  /*e150*/  LOP3.LUT R50, R144, UR8, R159, 0x96, !PT ;  /* 0x0000000890327c12 */ /* 0x000fe2000f8e969f */
[----:B------:R-:W-:Y:S01]  /*e160*/  FADD.FTZ R192, R172, R192 ;  /* 0x000000c0acc07221 */ /* 0x000fe20000010000 */
[----:B------:R-:W-:Y:S01]  /*e170*/  PRMT R136, R158, 0x7771, RZ ;  /* 0x000077719e887816 */ /* 0x000fe200000000ff */
[----:B------:R-:W-:Y:S01]  /*e180*/  MUFU.EX2 R159, R54 ;  /* 0x00000036009f7308 */ /* 0x000fe20000000800 */
[----:B------:R-:W-:Y:S01]  /*e190*/  PRMT R41, R50, 0x7632, R41 ;  /* 0x0000763232297816 */ /* 0x000fe20000000029 */
[C---:B------:R-:W-:Y:S04]  /*e1a0*/  HMMA.16816.F32.BF16 R124, R140.reuse, R36, R124 ;  /* 0x000000248c7c723c */ /* 0x040fe8000004187c */
[----:B------:R-:W-:Y:S01]  /*e1b0*/  PRMT R136, R45, 0x5410, R136 ;  /* 0x000054102d887816 */ /* 0x000fe20000000088 */
[----:B------:R-:W-:Y:S01]  /*e1c0*/  FFMA.FTZ R37, R42, UR4, -R203 ;  /* 0x000000042a257c23 */ /* 0x000fe200080108cb */
[----:B------:R-:W1:Y:S01]  /*e1d0*/  LDSM.16.MT88.4 R44, [R185+0x9800] ;  /* 0x00980000b92c783b */ /* 0x000e620000004200 */
[----:B------:R-:W-:Y:S01]  /*e1e0*/  SHF.R.U32.HI R146, RZ, 0x18, R50 ;  /* 0x00000018ff927819 */ /* 0x000fe20000011632 */
[-C--:B------:R-:W-:Y:S01]  /*e1f0*/  HMMA.16816.F32.BF16 R24, R140, R38.reuse, R24 ;  /* 0x000000268c18723c */ /* 0x080fe20000041818 */
[----:B------:R2:W-:Y:S02]  /*e200*/  MUFU.EX2 R163, R37 ;  /* 0x0000002500a37308 */ /* 0x0005e40000000800 */
[----:B------:R-:W-:Y:S01]  /*e210*/  LOP3.LUT R41, R41, 0xff, RZ, 0xc0, !PT ;  /* 0x000000ff29297812 */ /* 0x000fe200078ec0ff */
[----:B------:R-:W-:Y:S01]  /*e220*/  FADD.FTZ R195, R174, R195 ;  /* 0x000000c3aec37221 */ /* 0x000fe20000010000 */
[C---:B------:R-:W-:Y:S01]  /*e230*/  PRMT R139, R158.reuse, 0x7772, RZ ;  /* 0x000077729e8b7816 */ /* 0x040fe200000000ff */
[----:B------:R-:W-:Y:S01]  /*e240*/  LDSM.16.MT88.4 R140, [R185+0xa800] ;  /* 0x00a80000b98c783b */ /* 0x000fe20000004200 */
[----:B------:R-:W-:Y:S01]  /*e250*/  PRMT R146, R41, 0x5410, R146 ;  /* 0x0000541029927816 */ /* 0x000fe20000000092 */
[----:B------:R-:W-:Y:S04]  /*e260*/  HMMA.16816.F32.BF16 R128, R132, R38, R128 ;  /* 0x000000268480723c */ /* 0x000fe80000041880 */
[----:B------:R-:W-:Y:S01]  /*e270*/  FFMA.FTZ R41, R43, UR4, -R203 ;  /* 0x000000042b297c23 */ /* 0x000fe200080108cb */
[----:B------:R-:W-:Y:S01]  /*e280*/  PRMT R49, R158, 0x7773, RZ ;  /* 0x000077739e317816 */ /* 0x000fe200000000ff */
[----:B------:R-:W-:Y:S01]  /*e290*/  FADD.FTZ R193, R247, R193 ;  /* 0x000000c1f7c17221 */ /* 0x000fe20000010000 */
[----:B------:R-:W-:Y:S01]  /*e2a0*/  LOP3.LUT R36, R138, 0xff00ff, RZ, 0xc0, !PT ;  /* 0x00ff00ff8a247812 */ /* 0x000fe200078ec0ff */
[----:B------:R3:W4:Y:S01]  /*e2b0*/  MUFU.EX2 R162, R41 ;  /* 0x0000002900a27308 */ /* 0x0007220000000800 */
[----:B------:R-:W-:Y:S01]  /*e2c0*/  PRMT R49, R139, 0x5410, R49 ;  /* 0x000054108b317816 */ /* 0x000fe20000000031 */
[----:B------:R-:W-:Y:S01]  /*e2d0*/  FADD.FTZ R192, R173, R192 ;  /* 0x000000c0adc07221 */ /* 0x000fe20000010000 */
[C---:B------:R-:W-:Y:S01]  /*e2e0*/  LOP3.LUT R139, R50.reuse, 0xffff, RZ, 0xc0, !PT ;  /* 0x0000ffff328b7812 */ /* 0x040fe200078ec0ff */
[----:B------:R-:W-:Y:S01]  /*e2f0*/  FADD.FTZ R195, R175, R195 ;  /* 0x000000c3afc37221 */ /* 0x000fe20000010000 */
[----:B------:R-:W-:Y:S01]  /*e300*/  LOP3.LUT R144, R50, 0xff, RZ, 0xc0, !PT ;  /* 0x000000ff32907812 */ /* 0x000fe200078ec0ff */
[----:B------:R-:W-:Y:S01]  /*e310*/  FADD.FTZ R193, R248, R193 ;  /* 0x000000c1f8c17221 */ /* 0x000fe20000010000 */
[----:B------:R-:W-:Y:S02]  /*e320*/  SHF.R.U32.HI R40, RZ, 0x8, R139 ;  /* 0x00000008ff287819 */ /* 0x000fe4000001168b */
[--C-:B------:R-:W-:Y:S02]  /*e330*/  HSET2.LE.AND R42, R137, R202.reuse, PT ;  /* 0x000000ca892a7233 */ /* 0x100fe40003803000 */
[----:B------:R-:W-:Y:S02]  /*e340*/  PRMT R144, R144, 0x5410, R40 ;  /* 0x0000541090907816 */ /* 0x000fe40000000028 */
[--C-:B------:R-:W-:Y:S02]  /*e350*/  HSET2.LE.AND R36, R36, R202.reuse, PT ;  /* 0x000000ca24247233 */ /* 0x100fe40003803000 */
[----:B------:R-:W-:Y:S02]  /*e360*/  F2FP.BF16.F32.PACK_AB R40, R173, R172 ;  /* 0x000000acad28723e */ /* 0x000fe400000010ff */
[----:B--2---:R-:W-:Y:S02]  /*e370*/  F2FP.BF16.F32.PACK_AB R37, R175, R174 ;  /* 0x000000aeaf25723e */ /* 0x004fe400000010ff */
[----:B------:R-:W-:Y:S02]  /*e380*/  LOP3.LUT R42, R40, R42, RZ, 0xc0, !PT ;  /* 0x0000002a282a7212 */ /* 0x000fe400078ec0ff */
[----:B------:R-:W-:Y:S02]  /*e390*/  LOP3.LUT R43, R37, R36, RZ, 0xc0, !PT ;  /* 0x00000024252b7212 */ /* 0x000fe400078ec0ff */
[--C-:B------:R-:W-:Y:S02]  /*e3a0*/  HSET2.LE.AND R40, R51, R202.reuse, PT ;  /* 0x000000ca33287233 */ /* 0x100fe40003803000 */
[--C-:B---3--:R-:W-:Y:S02]  /*e3b0*/  HSET2.LE.AND R41, R48, R202.reuse, PT ;  /* 0x000000ca30297233 */ /* 0x108fe40003803000 */
[----:B------:R-:W-:Y:S02]  /*e3c0*/  F2FP.BF16.F32.PACK_AB R48, R182, R181 ;  /* 0x000000b5b630723e */ /* 0x000fe400000010ff */
[----:B------:R-:W-:Y:S02]  /*e3d0*/  F2FP.BF16.F32.PACK_AB R37, R183, R246 ;  /* 0x000000f6b725723e */ /* 0x000fe400000010ff */
[--C-:B------:R-:W-:Y:S02]  /*e3e0*/  HSET2.LE.AND R50, R136, R202.reuse, PT ;  /* 0x000000ca88327233 */ /* 0x100fe40003803000 */
[----:B------:R-:W-:Y:S01]  /*e3f0*/  LOP3.LUT R49, R49, 0xff00ff, RZ, 0xc0, !PT ;  /* 0x00ff00ff31317812 */ /* 0x000fe200078ec0ff */
[----:B------:R-:W2:Y:S01]  /*e400*/  LDSM.16.MT88.4 R136, [R184+0x800] ;  /* 0x00080000b888783b */ /* 0x000ea20000004200 */
[----:B------:R-:W-:Y:S02]  /*e410*/  F2FP.BF16.F32.PACK_AB R36, R248, R247 ;  /* 0x000000f7f824723e */ /* 0x000fe400000010ff */
[----:B------:R-:W-:Y:S02]  /*e420*/  LOP3.LUT R40, R48, R40, RZ, 0xc0, !PT ;  /* 0x0000002830287212 */ /* 0x000fe400078ec0ff */
[----:B------:R-:W-:Y:S02]  /*e430*/  LOP3.LUT R41, R37, R41, RZ, 0xc0, !PT ;  /* 0x0000002925297212 */ /* 0x000fe400078ec0ff */
[--C-:B------:R-:W-:Y:S02]  /*e440*/  HSET2.LE.AND R51, R49, R202.reuse, PT ;  /* 0x000000ca31337233 */ /* 0x100fe40003803000 */
[--C-:B------:R-:W-:Y:S02]  /*e450*/  HSET2.LE.AND R48, R144, R202.reuse, PT ;  /* 0x000000ca90307233 */ /* 0x100fe40003803000 */
[----:B------:R-:W-:Y:S01]  /*e460*/  LOP3.LUT R50, R36, R50, RZ, 0xc0, !PT ;  /* 0x0000003224327212 */ /* 0x000fe200078ec0ff */
[-C--:B-1----:R-:W-:Y:S05]  /*e470*/  HMMA.16816.F32.BF16 R4, R40, R44.reuse, R4 ;  /* 0x0000002c2804723c */ /* 0x082fea0000041804 */
[--C-:B------:R-:W-:Y:S02]  /*e480*/  HSET2.LE.AND R49, R146, R202.reuse, PT ;  /* 0x000000ca92317233 */ /* 0x100fe40003803000 */
[----:B------:R-:W-:Y:S01]  /*e490*/  F2FP.BF16.F32.PACK_AB R38, R250, R249 ;  /* 0x000000f9fa26723e */ /* 0x000fe200000010ff */
[----:B------:R-:W1:Y:S01]  /*e4a0*/  MUFU.EX2 R146, R59 ;  /* 0x0000003b00927308 */ /* 0x000e620000000800 */
[----:B------:R-:W-:Y:S02]  /*e4b0*/  F2FP.BF16.F32.PACK_AB R37, R252, R251 ;  /* 0x000000fbfc25723e */ /* 0x000fe400000010ff */
[----:B----4-:R-:W-:Y:S02]  /*e4c0*/  F2FP.BF16.F32.PACK_AB R36, R162, R163 ;  /* 0x000000a3a224723e */ /* 0x010fe400000010ff */
[----:B------:R-:W-:Y:S02]  /*e4d0*/  LOP3.LUT R51, R38, R51, RZ, 0xc0, !PT ;  /* 0x0000003326337212 */ /* 0x000fe400078ec0ff */
[----:B------:R-:W-:Y:S02]  /*e4e0*/  LOP3.LUT R48, R37, R48, RZ, 0xc0, !PT ;  /* 0x0000003025307212 */ /* 0x000fe400078ec0ff */
[----:B------:R-:W-:Y:S02]  /*e4f0*/  LOP3.LUT R49, R36, R49, RZ, 0xc0, !PT ;  /* 0x0000003124317212 */ /* 0x000fe400078ec0ff */
[----:B------:R-:W3:Y:S01]  /*e500*/  LDSM.16.MT88.4 R36, [R184+0x1800] ;  /* 0x00180000b824783b */ /* 0x000ee20000004200 */
[----:B------:R-:W-:Y:S04]  /*e510*/  LOP3.LUT R134, R150, UR9, R145, 0x96, !PT ;  /* 0x0000000996867c12 */ /* 0x000fe8000f8e9691 */
[C---:B------:R-:W-:Y:S04]  /*e520*/  HMMA.16816.F32.BF16 R8, R48.reuse, R44, R8 ;  /* 0x0000002c3008723c */ /* 0x040fe80000041808 */
[----:B-1----:R-:W-:Y:S02]  /*e530*/  IMAD.MOV.U32 R62, RZ, RZ, R146 ;  /* 0x000000ffff3e7224 */ /* 0x002fe400078e0092 */
[----:B------:R-:W-:Y:S02]  /*e540*/  IMAD.WIDE.U32 R134, R134, -0x2daee0ad, RZ ;  /* 0xd2511f5386867825 */ /* 0x000fe400078e00ff */
[-C--:B------:R-:W-:Y:S03]  /*e550*/  HMMA.16816.F32.BF16 R12, R48, R46.reuse, R12 ;  /* 0x0000002e300c723c */ /* 0x080fe6000004180c */
[----:B------:R-:W-:Y:S01]  /*e560*/  LOP3.LUT R148, R148, UR17, R135, 0x96, !PT ;  /* 0x0000001194947c12 */ /* 0x000fe2000f8e9687 */
[----:B------:R-:W-:Y:S01]  /*e570*/  IMAD.MOV.U32 R56, RZ, RZ, R134 ;  /* 0x000000ffff387224 */ /* 0x000fe200078e0086 */
[C---:B------:R-:W-:Y:S02]  /*e580*/  PRMT R132, R134.reuse, 0x7773, RZ ;  /* 0x0000777386847816 */ /* 0x040fe400000000ff */
[----:B------:R-:W-:Y:S01]  /*e590*/  PRMT R133, R134, 0x7772, RZ ;  /* 0x0000777286857816 */ /* 0x000fe200000000ff */
[C---:B------:R-:W-:Y:S01]  /*e5a0*/  HMMA.16816.F32.BF16 R16, R40.reuse, R46, R16 ;  /* 0x0000002e2810723c */ /* 0x040fe20000041810 */
[----:B------:R-:W1:Y:S03]  /*e5b0*/  LDSM.16.MT88.4 R44, [R185+0xb800] ;  /* 0x00b80000b92c783b */ /* 0x000e660000004200 */
[----:B------:R-:W-:Y:S02]  /*e5c0*/  LOP3.LUT R56, R56, 0xff, RZ, 0xc0, !PT ;  /* 0x000000ff38387812 */ /* 0x000fe400078ec0ff */
[----:B------:R-:W-:Y:S02]  /*e5d0*/  PRMT R134, R134, 0x7771, RZ ;  /* 0x0000777186867816 */ /* 0x000fe400000000ff */
[-C--:B--2---:R-:W-:Y:S03]  /*e5e0*/  HMMA.16816.F32.BF16 R68, R40, R136.reuse, R68 ;  /* 0x000000882844723c */ /* 0x084fe60000041844 */
[----:B------:R-:W-:Y:S05]  /*e5f0*/  PRMT R134, R56, 0x5410, R134 ;  /* 0x0000541038867816 */ /* 0x000fea0000000086 */
[C---:B------:R-:W-:Y:S04]  /*e600*/  HMMA.16816.F32.BF16 R72, R48.reuse, R136, R72 ;  /* 0x000000883048723c */ /* 0x040fe80000041848 */
[----:B------:R-:W-:Y:S01]  /*e610*/  IMAD.MOV.U32 R137, RZ, RZ, R163 ;  /* 0x000000ffff897224 */ /* 0x000fe200078e00a3 */
[--C-:B------:R-:W-:Y:S03]  /*e620*/  HSET2.LE.AND R134, R134, R202.reuse, PT ;  /* 0x000000ca86867233 */ /* 0x100fe60003803000 */
[-C--:B------:R-:W-:Y:S03]  /*e630*/  HMMA.16816.F32.BF16 R76, R48, R138.reuse, R76 ;  /* 0x0000008a304c723c */ /* 0x080fe6000004184c */
[----:B------:R-:W-:Y:S05]  /*e640*/  FADD.FTZ R197, R137, R197 ;  /* 0x000000c589c57221 */ /* 0x000fea0000010000 */
[C---:B------:R-:W-:Y:S08]  /*e650*/  HMMA.16816.F32.BF16 R80, R40.reuse, R138, R80 ;  /* 0x0000008a2850723c */ /* 0x040ff00000041850 */
[-C--:B------:R-:W-:Y:S08]  /*e660*/  HMMA.16816.F32.BF16 R84, R40, R140.reuse, R84 ;  /* 0x0000008c2854723c */ /* 0x080ff00000041854 */
[C---:B------:R-:W-:Y:S08]  /*e670*/  HMMA.16816.F32.BF16 R88, R48.reuse, R140, R88 ;  /* 0x0000008c3058723c */ /* 0x040ff00000041858 */
[-C--:B------:R-:W-:Y:S08]  /*e680*/  HMMA.16816.F32.BF16 R92, R48, R142.reuse, R92 ;  /* 0x0000008e305c723c */ /* 0x080ff0000004185c */
[C---:B------:R-:W-:Y:S08]  /*e690*/  HMMA.16816.F32.BF16 R96, R40.reuse, R142, R96 ;  /* 0x0000008e2860723c */ /* 0x040ff00000041860 */
[-C--:B---3--:R-:W-:Y:S08]  /*e6a0*/  HMMA.16816.F32.BF16 R100, R40, R36.reuse, R100 ;  /* 0x000000242864723c */ /* 0x088ff00000041864 */
[C---:B------:R-:W-:Y:S04]  /*e6b0*/  HMMA.16816.F32.BF16 R104, R48.reuse, R36, R104 ;  /* 0x000000243068723c */ /* 0x040fe80000041868 */
[----:B------:R-:W-:Y:S04]  /*e6c0*/  LOP3.LUT R36, R154, UR9, R157, 0x96, !PT ;  /* 0x000000099a247c12 */ /* 0x000fe8000f8e969d */
[-C--:B------:R-:W-:Y:S03]  /*e6d0*/  HMMA.16816.F32.BF16 R108, R48, R38.reuse, R108 ;  /* 0x00000026306c723c */ /* 0x080fe6000004186c */
[----:B------:R-:W-:Y:S04]  /*e6e0*/  IMAD.WIDE.U32 R36, R36, -0x2daee0ad, RZ ;  /* 0xd2511f5324247825 */ /* 0x000fe800078e00ff */
[----:B------:R-:W-:Y:S01]  /*e6f0*/  IMAD.MOV.U32 R55, RZ, RZ, R36 ;  /* 0x000000ffff377224 */ /* 0x000fe200078e0024 */
[C---:B------:R-:W-:Y:S04]  /*e700*/  HMMA.16816.F32.BF16 R32, R40.reuse, R38, R32 ;  /* 0x000000262820723c */ /* 0x040fe80000041820 */
[----:B------:R-:W-:Y:S02]  /*e710*/  LOP3.LUT R152, R152, UR17, R37, 0x96, !PT ;  /* 0x0000001198987c12 */ /* 0x000fe4000f8e9625 */
[C---:B------:R-:W-:Y:S02]  /*e720*/  PRMT R52, R36.reuse, 0x7773, RZ ;  /* 0x0000777324347816 */ /* 0x040fe400000000ff */
[-C--:B-1----:R-:W-:Y:S03]  /*e730*/  HMMA.16816.F32.BF16 R112, R40, R44.reuse, R112 ;  /* 0x0000002c2870723c */ /* 0x082fe60000041870 */
[C---:B------:R-:W-:Y:S02]  /*e740*/  PRMT R53, R36.reuse, 0x7772, RZ ;  /* 0x0000777224357816 */ /* 0x040fe400000000ff */
[----:B------:R-:W-:Y:S02]  /*e750*/  PRMT R54, R36, 0x7771, RZ ;  /* 0x0000777124367816 */ /* 0x000fe400000000ff */
[----:B------:R-:W1:Y:S01]  /*e760*/  LDSM.16.MT88.4 R36, [R184+0x2800] ;  /* 0x00280000b824783b */ /* 0x000e620000004200 */
[C---:B------:R-:W-:Y:S04]  /*e770*/  HMMA.16816.F32.BF16 R116, R48.reuse, R44, R116 ;  /* 0x0000002c3074723c */ /* 0x040fe80000041874 */
[----:B------:R-:W-:Y:S02]  /*e780*/  PRMT R53, R53, 0x5410, R52 ;  /* 0x0000541035357816 */ /* 0x000fe40000000034 */
[----:B------:R-:W-:Y:S01]  /*e790*/  PRMT R52, R133, 0x5410, R132 ;  /* 0x0000541085347816 */ /* 0x000fe20000000084 */
[--C-:B------:R-:W-:Y:S01]  /*e7a0*/  FFMA.FTZ R133, R58, UR4, -R203.reuse ;  /* 0x000000043a857c23 */ /* 0x100fe200080108cb */
[-C--:B------:R-:W-:Y:S03]  /*e7b0*/  HMMA.16816.F32.BF16 R20, R48, R46.reuse, R20 ;  /* 0x0000002e3014723c */ /* 0x080fe60000041814 */
[----:B------:R2:W3:Y:S01]  /*e7c0*/  MUFU.EX2 R158, R133 ;  /* 0x00000085009e7308 */ /* 0x0004e20000000800 */
[----:B------:R-:W-:Y:S01]  /*e7d0*/  LOP3.LUT R132, R152, 0xffff, RZ, 0xc0, !PT ;  /* 0x0000ffff98847812 */ /* 0x000fe200078ec0ff */
[----:B------:R-:W-:Y:S01]  /*e7e0*/  FFMA.FTZ R203, R63, UR4, -R203 ;  /* 0x000000043fcb7c23 */ /* 0x000fe200080108cb */
[----:B------:R-:W-:Y:S01]  /*e7f0*/  LOP3.LUT R55, R55, 0xff, RZ, 0xc0, !PT ;  /* 0x000000ff37377812 */ /* 0x000fe200078ec0ff */
[----:B------:R-:W-:Y:S01]  /*e800*/  IMAD.MOV.U32 R63, RZ, RZ, R147 ;  /* 0x000000ffff3f7224 */ /* 0x000fe200078e0093 */
[C---:B------:R-:W-:Y:S01]  /*e810*/  HMMA.16816.F32.BF16 R120, R40.reuse, R46, R120 ;  /* 0x0000002e2878723c */ /* 0x040fe20000041878 */
[----:B------:R-:W-:Y:S04]  /*e820*/  LDSM.16.MT88.4 R144, [R184+0x1c00] ;  /* 0x001c0000b890783b */ /* 0x000fe80000004200 */
[----:B------:R-:W4:Y:S01]  /*e830*/  MUFU.EX2 R203, R203 ;  /* 0x000000cb00cb7308 */ /* 0x000f220000000800 */
[----:B------:R-:W-:Y:S02]  /*e840*/  SHF.R.U32.HI R58, RZ, 0x8, R132 ;  /* 0x00000008ff3a7819 */ /* 0x000fe40000011684 */
[C---:B------:R-:W-:Y:S02]  /*e850*/  LOP3.LUT R47, R148.reuse, 0xffff, RZ, 0xc0, !PT ;  /* 0x0000ffff942f7812 */ /* 0x040fe400078ec0ff */
[C---:B------:R-:W-:Y:S02]  /*e860*/  PRMT R46, R148.reuse, 0x7632, R46 ;  /* 0x00007632942e7816 */ /* 0x040fe4000000002e */
[----:B------:R-:W-:Y:S02]  /*e870*/  LOP3.LUT R132, R148, 0xff, RZ, 0xc0, !PT ;  /* 0x000000ff94847812 */ /* 0x000fe400078ec0ff */
[----:B--2---:R-:W-:Y:S02]  /*e880*/  SHF.R.U32.HI R133, RZ, 0x18, R148 ;  /* 0x00000018ff857819 */ /* 0x004fe40000011694 */
[----:B------:R-:W2:Y:S01]  /*e890*/  LDSM.16.MT88.4 R148, [R185+0x9c00] ;  /* 0x009c0000b994783b */ /* 0x000ea20000004200 */
[----:B------:R-:W-:Y:S02]  /*e8a0*/  PRMT R54, R55, 0x5410, R54 ;  /* 0x0000541037367816 */ /* 0x000fe40000000036 */
[----:B------:R-:W-:Y:S02]  /*e8b0*/  LOP3.LUT R135, R52, 0xff00ff, RZ, 0xc0, !PT ;  /* 0x00ff00ff34877812 */ /* 0x000fe400078ec0ff */
[C---:B------:R-:W-:Y:S02]  /*e8c0*/  PRMT R57, R152.reuse, 0x7632, R57 ;  /* 0x0000763298397816 */ /* 0x040fe40000000039 */
[----:B------:R-:W-:Y:S01]  /*e8d0*/  SHF.R.U32.HI R47, RZ, 0x8, R47 ;  /* 0x00000008ff2f7819 */ /* 0x000fe2000001162f */
[-C--:B-1----:R-:W-:Y:S03]  /*e8e0*/  HMMA.16816.F32.BF16 R28, R40, R36.reuse, R28 ;  /* 0x00000024281c723c */ /* 0x082fe6000004181c */
[----:B------:R-:W-:Y:S02]  /*e8f0*/  LOP3.LUT R57, R57, 0xff, RZ, 0xc0, !PT ;  /* 0x000000ff39397812 */ /* 0x000fe400078ec0ff */
[----:B------:R-:W-:Y:S02]  /*e900*/  LOP3.LUT R44, R152, 0xff, RZ, 0xc0, !PT ;  /* 0x000000ff982c7812 */ /* 0x000fe400078ec0ff */
[----:B------:R-:W-:Y:S01]  /*e910*/  SHF.R.U32.HI R45, RZ, 0x18, R152 ;  /* 0x00000018ff2d7819 */ /* 0x000fe20000011698 */
[C---:B------:R-:W-:Y:S04]  /*e920*/  HMMA.16816.F32.BF16 R124, R48.reuse, R36, R124 ;  /* 0x00000024307c723c */ /* 0x040fe8000004187c */
[----:B------:R-:W-:Y:S02]  /*e930*/  PRMT R132, R132, 0x5410, R47 ;  /* 0x0000541084847816 */ /* 0x000fe4000000002f */
[----:B------:R-:W-:Y:S02]  /*e940*/  PRMT R44, R44, 0x5410, R58 ;  /* 0x000054102c2c7816 */ /* 0x000fe4000000003a */
[-C--:B------:R-:W-:Y:S03]  /*e950*/  HMMA.16816.F32.BF16 R24, R48, R38.reuse, R24 ;  /* 0x000000263018723c */ /* 0x080fe60000041818 */
[----:B------:R-:W-:Y:S01]  /*e960*/  PRMT R45, R57, 0x5410, R45 ;  /* 0x00005410392d7816 */ /* 0x000fe2000000002d */
[----:B------:R-:W-:Y:S01]  /*e970*/  IMAD.MOV.U32 R50, RZ, RZ, R159 ;  /* 0x000000ffff327224 */ /* 0x000fe200078e009f */
[----:B------:R-:W-:Y:S01]  /*e980*/  LOP3.LUT R47, R53, 0xff00ff, RZ, 0xc0, !PT ;  /* 0x00ff00ff352f7812 */ /* 0x000fe200078ec0ff */
[----:B------:R-:W-:Y:S01]  /*e990*/  IMAD.MOV.U32 R51, RZ, RZ, R160 ;  /* 0x000000ffff337224 */ /* 0x000fe200078e00a0 */
[----:B------:R-:W-:Y:S01]  /*e9a0*/  LOP3.LUT R46, R46, 0xff, RZ, 0xc0, !PT ;  /* 0x000000ff2e2e7812 */ /* 0x000fe200078ec0ff */
[----:B------:R-:W-:Y:S01]  /*e9b0*/  HMMA.16816.F32.BF16 R128, R40, R38, R128 ;  /* 0x000000262880723c */ /* 0x000fe20000041880 */
[----:B------:R-:W-:Y:S03]  /*e9c0*/  LDSM.16.MT88.4 R56, [R185+0xac00] ;  /* 0x00ac0000b938783b */ /* 0x000fe60000004200 */
[----:B------:R-:W-:Y:S01]  /*e9d0*/  PRMT R133, R46, 0x5410, R133 ;  /* 0x000054102e857816 */ /* 0x000fe20000000085 */
[----:B------:R-:W-:Y:S01]  /*e9e0*/  FADD.FTZ R195, R50, R195 ;  /* 0x000000c332c37221 */ /* 0x000fe20000010000 */
[--C-:B------:R-:W-:Y:S01]  /*e9f0*/  HSET2.LE.AND R46, R54, R202.reuse, PT ;  /* 0x000000ca362e7233 */ /* 0x100fe20003803000 */
[----:B------:R-:W-:Y:S01]  /*ea00*/  FADD.FTZ R193, R51, R193 ;  /* 0x000000c133c17221 */ /* 0x000fe20000010000 */
[--C-:B------:R-:W-:Y:S01]  /*ea10*/  HSET2.LE.AND R44, R44, R202.reuse, PT ;  /* 0x000000ca2c2c7233 */ /* 0x100fe20003803000 */
[----:B------:R-:W1:Y:S01]  /*ea20*/  LDSM.16.MT88.4 R52, [R184+0xc00] ;  /* 0x000c0000b834783b */ /* 0x000e620000004200 */
[--C-:B------:R-:W-:Y:S01]  /*ea30*/  HSET2.LE.AND R45, R45, R202.reuse, PT ;  /* 0x000000ca2d2d7233 */ /* 0x100fe20003803000 */
[----:B------:R-:W-:Y:S01]  /*ea40*/  FADD.FTZ R195, R206, R195 ;  /* 0x000000c3cec37221 */ /* 0x000fe20000010000 */
[--C-:B------:R-:W-:Y:S01]  /*ea50*/  HSET2.LE.AND R47, R47, R202.reuse, PT ;  /* 0x000000ca2f2f7233 */ /* 0x100fe20003803000 */
[----:B------:R-:W-:Y:S01]  /*ea60*/  FADD.FTZ R193, R63, R193 ;  /* 0x000000c13fc17221 */ /* 0x000fe20000010000 */
[----:B------:R-:W-:Y:S01]  /*ea70*/  F2FP.BF16.F32.PACK_AB R37, R205, R161 ;  /* 0x000000a1cd25723e */ /* 0x000fe200000010ff */
[----:B------:R-:W-:Y:S01]  /*ea80*/  FADD.FTZ R195, R66, R195 ;  /* 0x000000c342c37221 */ /* 0x000fe20000010000 */
[----:B------:R-:W-:Y:S01]  /*ea90*/  F2FP.BF16.F32.PACK_AB R36, R206, R50 ;  /* 0x00000032ce24723e */ /* 0x000fe200000010ff */
[----:B------:R-:W-:Y:S01]  /*eaa0*/  FADD.FTZ R193, R60, R193 ;  /* 0x000000c13cc17221 */ /* 0x000fe20000010000 */
[----:B------:R-:W-:Y:S01]  /*eab0*/  F2FP.BF16.F32.PACK_AB R49, R65, R64 ;  /* 0x000000404131723e */ /* 0x000fe200000010ff */
[C---:B------:R-:W-:Y:S01]  /*eac0*/  FADD.FTZ R240, R67.reuse, R195 ;  /* 0x000000c343f07221 */ /* 0x040fe20000010000 */
[----:B------:R-:W-:Y:S01]  /*ead0*/  F2FP.BF16.F32.PACK_AB R48, R67, R66 ;  /* 0x000000424330723e */ /* 0x000fe200000010ff */
[----:B------:R-:W-:Y:S01]  /*eae0*/  FADD.FTZ R228, R204, R193 ;  /* 0x000000c1cce47221 */ /* 0x000fe20000010000 */
[--C-:B------:R-:W-:Y:S02]  /*eaf0*/  HSET2.LE.AND R132, R132, R202.reuse, PT ;  /* 0x000000ca84847233 */ /* 0x100fe40003803000 */
[--C-:B------:R-:W-:Y:S02]  /*eb00*/  HSET2.LE.AND R135, R135, R202.reuse, PT ;  /* 0x000000ca87877233 */ /* 0x100fe40003803000 */
[----:B------:R-:W-:Y:S02]  /*eb10*/  HSET2.LE.AND R133, R133, R202, PT ;  /* 0x000000ca85857233 */ /* 0x000fe40003803000 */
[----:B------:R-:W-:Y:S02]  /*eb20*/  F2FP.BF16.F32.PACK_AB R40, R63, R51 ;  /* 0x000000333f28723e */ /* 0x000fe400000010ff */
[----:B------:R-:W-:Y:S02]  /*eb30*/  LOP3.LUT R44, R37, R44, RZ, 0xc0, !PT ;  /* 0x0000002c252c7212 */ /* 0x000fe400078ec0ff */
[----:B------:R-:W-:Y:S02]  /*eb40*/  LOP3.LUT R45, R36, R45, RZ, 0xc0, !PT ;  /* 0x0000002d242d7212 */ /* 0x000fe400078ec0ff */
[----:B------:R-:W-:Y:S01]  /*eb50*/  LOP3.LUT R46, R49, R46, RZ, 0xc0, !PT ;  /* 0x0000002e312e7212 */ /* 0x000fe200078ec0ff */
[----:B------:R-:W-:Y:S01]  /*eb60*/  IMAD.MOV.U32 R49, RZ, RZ, R161 ;  /* 0x000000ffff317224 */ /* 0x000fe200078e00a1 */
[----:B------:R-:W-:Y:S01]  /*eb70*/  LOP3.LUT R47, R48, R47, RZ, 0xc0, !PT ;  /* 0x0000002f302f7212 */ /* 0x000fe200078ec0ff */
[----:B------:R-:W-:Y:S01]  /*eb80*/  IMAD.MOV.U32 R48, RZ, RZ, R162 ;  /* 0x000000ffff307224 */ /* 0x000fe200078e00a2 */
[----:B---3--:R-:W-:Y:S01]  /*eb90*/  MOV R202, R158 ;  /* 0x0000009e00ca7202 */ /* 0x008fe20000000f00 */
[----:B------:R-:W3:Y:S01]  /*eba0*/  LDSM.16.MT88.4 R36, [R185+0xbc00] ;  /* 0x00bc0000b924783b */ /* 0x000ee20000004200 */
[----:B------:R-:W-:Y:S01]  /*ebb0*/  LOP3.LUT R132, R40, R132, RZ, 0xc0, !PT ;  /* 0x0000008428847212 */ /* 0x000fe200078ec0ff */
[----:B------:R-:W-:Y:S01]  /*ebc0*/  FADD.FTZ R197, R48, R197 ;  /* 0x000000c530c57221 */ /* 0x000fe20000010000 */
[----:B------:R-:W-:Y:S01]  /*ebd0*/  F2FP.BF16.F32.PACK_AB R42, R62, R202 ;  /* 0x000000ca3e2a723e */ /* 0x000fe200000010ff */
[-C--:B--2---:R-:W-:Y:S04]  /*ebe0*/  HMMA.16816.F32.BF16 R160, R44, R148.reuse, R4 ;  /* 0x000000942ca0723c */ /* 0x084fe80000041804 */
[----:B------:R-:W2:Y:S01]  /*ebf0*/  LDSM.16.MT88.4 R4, [R184+0x2c00] ;  /* 0x002c0000b804783b */ /* 0x000ea20000004200 */
[----:B------:R-:W-:Y:S01]  /*ec00*/  F2FP.BF16.F32.PACK_AB R41, R204, R60 ;  /* 0x0000003ccc29723e */ /* 0x000fe200000010ff */
[----:B------:R-:W-:Y:S01]  /*ec10*/  FADD.FTZ R197, R249, R197 ;  /* 0x000000c5f9c57221 */ /* 0x000fe20000010000 */
[----:B----4-:R-:W-:Y:S01]  /*ec20*/  F2FP.BF16.F32.PACK_AB R40, R203, R61 ;  /* 0x0000003dcb28723e */ /* 0x010fe200000010ff */
[----:B------:R-:W-:Y:S01]  /*ec30*/  FADD.FTZ R192, R49, R192 ;  /* 0x000000c031c07221 */ /* 0x000fe20000010000 */
[----:B------:R-:W-:Y:S01]  /*ec40*/  LOP3.LUT R133, R42, R133, RZ, 0xc0, !PT ;  /* 0x000000852a857212 */ /* 0x000fe200078ec0ff */
[----:B------:R-:W-:Y:S01]  /*ec50*/  FADD.FTZ R197, R250, R197 ;  /* 0x000000c5fac57221 */ /* 0x000fe20000010000 */
[----:B------:R-:W-:Y:S01]  /*ec60*/  LOP3.LUT R134, R41, R134, RZ, 0xc0, !PT ;  /* 0x0000008629867212 */ /* 0x000fe200078ec0ff */
[----:B------:R-:W-:Y:S01]  /*ec70*/  FADD.FTZ R192, R205, R192 ;  /* 0x000000c0cdc07221 */ /* 0x000fe20000010000 */
[----:B------:R-:W-:Y:S01]  /*ec80*/  LOP3.LUT R135, R40, R135, RZ, 0xc0, !PT ;  /* 0x0000008728877212 */ /* 0x000fe200078ec0ff */
[----:B------:R-:W-:Y:S02]  /*ec90*/  FADD.FTZ R197, R202, R197 ;  /* 0x000000c5cac57221 */ /* 0x000fe40000010000 */
[----:B------:R-:W-:Y:S02]  /*eca0*/  FADD.FTZ R192, R64, R192 ;  /* 0x000000c040c07221 */ /* 0x000fe40000010000 */
[----:B------:R-:W-:Y:S02]  /*ecb0*/  FADD.FTZ R197, R62, R197 ;  /* 0x000000c53ec57221 */ /* 0x000fe40000010000 */
[C---:B------:R-:W-:Y:S04]  /*ecc0*/  HMMA.16816.F32.BF16 R156, R132.reuse, R148, R8 ;  /* 0x00000094849c723c */ /* 0x040fe80000041808 */
[----:B------:R-:W-:Y:S01]  /*ecd0*/  FADD.FTZ R197, R61, R197 ;  /* 0x000000c53dc57221 */ /* 0x000fe20000010000 */
[----:B------:R-:W-:Y:S03]  /*ece0*/  FADD.FTZ R241, R65, R192 ;  /* 0x000000c041f17221 */ /* 0x000fe60000010000 */
[-C--:B------:R-:W-:Y:S03]  /*ecf0*/  HMMA.16816.F32.BF16 R152, R132, R150.reuse, R12 ;  /* 0x000000968498723c */ /* 0x080fe6000004180c */
[----:B------:R-:W-:Y:S05]  /*ed00*/  FADD.FTZ R227, R203, R197 ;  /* 0x000000c5cbe37221 */ /* 0x000fea0000010000 */
[C---:B------:R-:W-:Y:S08]  /*ed10*/  HMMA.16816.F32.BF16 R148, R44.reuse, R150, R16 ;  /* 0x000000962c94723c */ /* 0x040ff00000041810 */
[-C--:B-1----:R-:W-:Y:S08]  /*ed20*/  HMMA.16816.F32.BF16 R68, R44, R52.reuse, R68 ;  /* 0x000000342c44723c */ /* 0x082ff00000041844 */
        /* <DEDUP_REMOVED lines=15> */
[-C--:B--2---:R-:W-:Y:S08]  /*ee20*/  HMMA.16816.F32.BF16 R136, R44, R4.reuse, R28 ;  /* 0x000000042c88723c */ /* 0x084ff0000004181c */
[C---:B------:R-:W-:Y:S08]  /*ee30*/  HMMA.16816.F32.BF16 R124, R132.reuse, R4, R124 ;  /* 0x00000004847c723c */ /* 0x040ff0000004187c */
[-C--:B------:R-:W-:Y:S08]  /*ee40*/  HMMA.16816.F32.BF16 R132, R132, R6.reuse, R24 ;  /* 0x000000068484723c */ /* 0x080ff00000041818 */
[----:B------:R-:W-:Y:S01]  /*ee50*/  HMMA.16816.F32.BF16 R128, R44, R6, R128 ;  /* 0x000000062c80723c */ /* 0x000fe20000041880 */
[----:B------:R-:W-:Y:S08]  /*ee60*/  @!UPT UIADD3 URZ, UPT, UPT, URZ, URZ, URZ ;  /* 0x000000fffffff290 */ /* 0x000ff0000fffe0ff */
[----:B------:R-:W-:Y:S11]  /*ee70*/  BRA.U UP0, `(.L_x_418) ;  /* 0xffffffc1007c7547 */ /* 0x000ff6000b83ffff */
.L_x_417:
[----:B-----5:R-:W2:Y:S01]  /*ee80*/  SHFL.BFLY PT, R0, R241, 0x2, 0x1f ;  /* 0x0c401f00f1007f89 */ /* 0x020ea200000e0000 */
[----:B------:R-:W3:Y:S01]  /*ee90*/  LDCU UR4, c[0x0][0x4fc] ;  /* 0x00009f80ff0477ac */ /* 0x000ee20008000800 */
[C---:B------:R-:W-:Y:S01]  /*eea0*/  LOP3.LUT R11, R170.reuse, 0x20, RZ, 0xc0, !PT ;  /* 0x00000020aa0b7812 */ /* 0x040fe200078ec0ff */
[----:B------:R-:W4:Y:S01]  /*eeb0*/  S2UR UR6, SR_CTAID.Z ;  /* 0x00000000000679c3 */ /* 0x000f220000002700 */
[----:B------:R-:W1:Y:S01]  /*eec0*/  SHFL.BFLY PT, R3, R240, 0x2, 0x1f ;  /* 0x0c401f00f0037f89 */ /* 0x000e6200000e0000 */
[----:B------:R-:W-:Y:S02]  /*eed0*/  LOP3.LUT R170, R170, 0x40, RZ, 0xc0, !PT ;  /* 0x00000040aaaa7812 */ /* 0x000fe400078ec0ff */
[----:B------:R-:W-:Y:S01]  /*eee0*/  MOV R28, 0x7f800000 ;  /* 0x7f800000001c7802 */ /* 0x000fe20000000f00 */
[----:B------:R-:W3:Y:S01]  /*eef0*/  SHFL.BFLY PT, R2, R228, 0x2, 0x1f ;  /* 0x0c401f00e4027f89 */ /* 0x000ee200000e0000 */
[----:B------:R-:W-:Y:S02]  /*ef00*/  MOV R27, 0x7f800000 ;  /* 0x7f800000001b7802 */ /* 0x000fe40000000f00 */
[----:B------:R-:W4:Y:S01]  /*ef10*/  S2UR UR7, SR_CTAID.Y ;  /* 0x00000000000779c3 */ /* 0x000f220000002600 */
[----:B--2---:R-:W-:-:S02]  /*ef20*/  FADD.FTZ R241, R0, R241 ;  /* 0x000000f100f17221 */ /* 0x004fc40000010000 */
[----:B------:R-:W2:Y:S01]  /*ef30*/  SHFL.BFLY PT, R0, R227, 0x2, 0x1f ;  /* 0x0c401f00e3007f89 */ /* 0x000ea200000e0000 */
[----:B-1----:R-:W-:Y:S01]  /*ef40*/  FADD.FTZ R240, R3, R240 ;  /* 0x000000f003f07221 */ /* 0x002fe20000010000 */
[----:B------:R-:W-:Y:S02]  /*ef50*/  SHF.L.U32 R3, R169, 0x1, RZ ;  /* 0x00000001a9037819 */ /* 0x000fe400000006ff */
[----:B------:R-:W1:Y:S01]  /*ef60*/  SHFL.BFLY PT, R5, R241, 0x1, 0x1f ;  /* 0x0c201f00f1057f89 */ /* 0x000e6200000e0000 */
[----:B---3--:R-:W-:Y:S01]  /*ef70*/  FADD.FTZ R228, R2, R228 ;  /* 0x000000e402e47221 */ /* 0x008fe20000010000 */
[----:B------:R-:W-:Y:S02]  /*ef80*/  LOP3.LUT R3, R3, 0x6, RZ, 0xc0, !PT ;  /* 0x0000000603037812 */ /* 0x000fe400078ec0ff */
[----:B------:R-:W3:Y:S01]  /*ef90*/  SHFL.BFLY PT, R4, R240, 0x1, 0x1f ;  /* 0x0c201f00f0047f89 */ /* 0x000ee200000e0000 */
[----:B------:R-:W-:-:S03]  /*efa0*/  SHF.L.U32 R2, R169, 0x3, RZ ;  /* 0x00000003a9027819 */ /* 0x000fc600000006ff */
[----:B------:R-:W4:Y:S01]  /*efb0*/  SHFL.BFLY PT, R9, R228, 0x1, 0x1f ;  /* 0x0c201f00e4097f89 */ /* 0x000f2200000e0000 */
[----:B--2---:R-:W-:Y:S01]  /*efc0*/  FADD.FTZ R227, R0, R227 ;  /* 0x000000e300e37221 */ /* 0x004fe20000010000 */
[----:B------:R-:W-:Y:S01]  /*efd0*/  SHF.L.U32 R0, R169, 0x4, RZ ;  /* 0x00000004a9007819 */ /* 0x000fe200000006ff */
[----:B-1----:R-:W-:-:S03]  /*efe0*/  FADD.FTZ R5, R241, R5 ;  /* 0x00000005f1057221 */ /* 0x002fc60000010000 */
[----:B------:R-:W1:Y:S01]  /*eff0*/  SHFL.BFLY PT, R8, R227, 0x1, 0x1f ;  /* 0x0c201f00e3087f89 */ /* 0x000e6200000e0000 */
[----:B------:R-:W-:Y:S02]  /*f000*/  LOP3.LUT R0, R3, 0x3e00, R0, 0xf8, !PT ;  /* 0x00003e0003007812 */ /* 0x000fe400078ef800 */
[----:B------:R-:W-:Y:S01]  /*f010*/  LOP3.LUT R3, R2, 0xc0, RZ, 0xc0, !PT ;  /* 0x000000c002037812 */ /* 0x000fe200078ec0ff */
[----:B---3--:R-:W-:Y:S01]  /*f020*/  FADD.FTZ R4, R240, R4 ;  /* 0x00000004f0047221 */ /* 0x008fe20000010000 */
[----:B------:R-:W-:Y:S01]  /*f030*/  LOP3.LUT R0, R0, 0x20, R2, 0xf8, !PT ;  /* 0x0000002000007812 */ /* 0x000fe200078ef802 */
[----:B------:R-:W2:Y:S01]  /*f040*/  MUFU.RCP R7, R5 ;  /* 0x0000000500077308 */ /* 0x000ea20000001000 */
[----:B------:R-:W-:Y:S01]  /*f050*/  LOP3.LUT R3, R3, 0x18, R169, 0xf8, !PT ;  /* 0x0000001803037812 */ /* 0x000fe200078ef8a9 */
[----:B----4-:R-:W-:Y:S01]  /*f060*/  FADD.FTZ R9, R228, R9 ;  /* 0x00000009e4097221 */ /* 0x010fe20000010000 */
[----:B------:R-:W-:Y:S02]  /*f070*/  FSETP.NE.FTZ.AND P5, PT, R5, RZ, PT ;  /* 0x000000ff0500720b */ /* 0x000fe40003fb5000 */
[----:B------:R-:W-:-:S02]  /*f080*/  LOP3.LUT R0, R0, R3, RZ, 0xfc, !PT ;  /* 0x0000000300007212 */ /* 0x000fc400078efcff */
[----:B------:R-:W-:Y:S01]  /*f090*/  FSETP.NE.FTZ.AND P4, PT, R4, RZ, PT ;  /* 0x000000ff0400720b */ /* 0x000fe20003f95000 */
[----:B------:R-:W3:Y:S01]  /*f0a0*/  MUFU.RCP R6, R4 ;  /* 0x0000000400067308 */ /* 0x000ee20000001000 */
[----:B------:R-:W-:Y:S02]  /*f0b0*/  FSETP.NE.FTZ.AND P3, PT, R9, RZ, PT ;  /* 0x000000ff0900720b */ /* 0x000fe40003f75000 */
[----:B------:R-:W-:-:S04]  /*f0c0*/  LEA R0, R0, UR5, 0x1 ;  /* 0x0000000500007c11 */ /* 0x000fc8000f8e08ff */
[C---:B------:R-:W-:Y:S01]  /*f0d0*/  IADD3 R11, PT, PT, R0.reuse, -R11, RZ ;  /* 0x8000000b000b7210 */ /* 0x040fe20007ffe0ff */
[----:B------:R-:W4:Y:S01]  /*f0e0*/  MUFU.RCP R3, R9 ;  /* 0x0000000900037308 */ /* 0x000f220000001000 */
[----:B--2---:R-:W-:Y:S01]  /*f0f0*/  FSEL R7, R7, 1, P5 ;  /* 0x3f80000007077808 */ /* 0x004fe20002800000 */
[----:B-1----:R-:W-:Y:S01]  /*f100*/  FADD.FTZ R8, R227, R8 ;  /* 0x00000008e3087221 */ /* 0x002fe20000010000 */
[-C--:B------:R-:W-:Y:S02]  /*f110*/  IADD3 R12, PT, PT, R0, -R170.reuse, RZ ;  /* 0x800000aa000c7210 */ /* 0x080fe40007ffe0ff */
[----:B------:R-:W-:Y:S01]  /*f120*/  IADD3 R170, PT, PT, R11, -R170, RZ ;  /* 0x800000aa0baa7210 */ /* 0x000fe20007ffe0ff */
[----:B------:R-:W-:Y:S01]  /*f130*/  FMUL.FTZ R7, R7, UR4 ;  /* 0x0000000407077c20 */ /* 0x000fe20008410000 */
[----:B------:R-:W-:Y:S01]  /*f140*/  FSETP.NE.FTZ.AND P2, PT, R8, RZ, PT ;  /* 0x000000ff0800720b */ /* 0x000fe20003f55000 */
[----:B------:R-:W1:Y:S01]  /*f150*/  MUFU.RCP R10, R8 ;  /* 0x00000008000a7308 */ /* 0x000e620000001000 */
[----:B---3--:R-:W-:Y:S01]  /*f160*/  FSEL R6, R6, 1, P4 ;  /* 0x3f80000006067808 */ /* 0x008fe20002000000 */
[C---:B------:R-:W-:Y:S01]  /*f170*/  FMUL.FTZ R160, R7.reuse, R160 ;  /* 0x000000a007a07220 */ /* 0x040fe20000410000 */
[C---:B------:R-:W-:Y:S01]  /*f180*/  FMUL.FTZ R161, R7.reuse, R161 ;  /* 0x000000a107a17220 */ /* 0x040fe20000410000 */
[C---:B------:R-:W-:Y:S01]  /*f190*/  FMUL.FTZ R148, R7.reuse, R148 ;  /* 0x0000009407947220 */ /* 0x040fe20000410000 */
[C---:B------:R-:W-:Y:S01]  /*f1a0*/  FMUL.FTZ R149, R7.reuse, R149 ;  /* 0x0000009507957220 */ /* 0x040fe20000410000 */
[----:B------:R-:W-:Y:S01]  /*f1b0*/  FMUL.FTZ R6, R6, UR4 ;  /* 0x0000000406067c20 */ /* 0x000fe20008410000 */
[C---:B------:R-:W-:Y:S01]  /*f1c0*/  FMUL.FTZ R68, R7.reuse, R68 ;  /* 0x0000004407447220 */ /* 0x040fe20000410000 */
[----:B------:R-:W-:Y:S01]  /*f1d0*/  FMUL.FTZ R69, R7, R69 ;  /* 0x0000004507457220 */ /* 0x000fe20000410000 */
[----:B----4-:R-:W-:Y:S01]  /*f1e0*/  FSEL R3, R3, 1, P3 ;  /* 0x3f80000003037808 */ /* 0x010fe20001800000 */
[C---:B------:R-:W-:Y:S01]  /*f1f0*/  FMUL.FTZ R162, R6.reuse, R162 ;  /* 0x000000a206a27220 */ /* 0x040fe20000410000 */
[C---:B------:R-:W-:Y:S01]  /*f200*/  FMUL.FTZ R163, R6.reuse, R163 ;  /* 0x000000a306a37220 */ /* 0x040fe20000410000 */
[C---:B------:R-:W-:Y:S01]  /*f210*/  FMUL.FTZ R150, R6.reuse, R150 ;  /* 0x0000009606967220 */ /* 0x040fe20000410000 */
[C---:B------:R-:W-:Y:S01]  /*f220*/  FMUL.FTZ R151, R6.reuse, R151 ;  /* 0x0000009706977220 */ /* 0x040fe20000410000 */
[----:B------:R-:W-:Y:S01]  /*f230*/  FMUL.FTZ R3, R3, UR4 ;  /* 0x0000000403037c20 */ /* 0x000fe20008410000 */
[C---:B------:R-:W-:Y:S01]  /*f240*/  FMUL.FTZ R70, R6.reuse, R70 ;  /* 0x0000004606467220 */ /* 0x040fe20000410000 */
[----:B------:R-:W-:Y:S01]  /*f250*/  FMUL.FTZ R71, R6, R71 ;  /* 0x0000004706477220 */ /* 0x000fe20000410000 */
[----:B-1----:R-:W-:Y:S01]  /*f260*/  FSEL R10, R10, 1, P2 ;  /* 0x3f8000000a0a7808 */ /* 0x002fe20001000000 */
[C---:B------:R-:W-:Y:S01]  /*f270*/  FMUL.FTZ R156, R3.reuse, R156 ;  /* 0x0000009c039c7220 */ /* 0x040fe20000410000 */
[C---:B------:R-:W-:Y:S01]  /*f280*/  FMUL.FTZ R157, R3.reuse, R157 ;  /* 0x0000009d039d7220 */ /* 0x040fe20000410000 */
[C---:B------:R-:W-:Y:S01]  /*f290*/  FMUL.FTZ R152, R3.reuse, R152 ;  /* 0x0000009803987220 */ /* 0x040fe20000410000 */
[----:B------:R-:W-:Y:S01]  /*f2a0*/  FMUL.FTZ R153, R3, R153 ;  /* 0x0000009903997220 */ /* 0x000fe20000410000 */
[----:B------:R-:W-:Y:S01]  /*f2b0*/  FMUL.FTZ R10, R10, UR4 ;  /* 0x000000040a0a7c20 */ /* 0x000fe20008410000 */
[----:B------:R-:W1:Y:S01]  /*f2c0*/  LDCU.U8 UR4, c[0x0][0x549] ;  /* 0x0000a920ff0477ac */ /* 0x000e620008000000 */
[C---:B------:R-:W-:Y:S01]  /*f2d0*/  FMUL.FTZ R80, R7.reuse, R80 ;  /* 0x0000005007507220 */ /* 0x040fe20000410000 */
[----:B------:R-:W-:Y:S01]  /*f2e0*/  FMUL.FTZ R81, R7, R81 ;  /* 0x0000005107517220 */ /* 0x000fe20000410000 */
[C---:B------:R-:W-:Y:S01]  /*f2f0*/  FMUL.FTZ R158, R10.reuse, R158 ;  /* 0x0000009e0a9e7220 */ /* 0x040fe20000410000 */
[C---:B------:R-:W-:Y:S01]  /*f300*/  FMUL.FTZ R159, R10.reuse, R159 ;  /* 0x0000009f0a9f7220 */ /* 0x040fe20000410000 */
        /* <DEDUP_REMOVED lines=35> */
[----:B------:R-:W-:Y:S01]  /*f540*/  STS [R0], R160 ;  /* 0x000000a000007388 */ /* 0x000fe20000000800 */
        /* <DEDUP_REMOVED lines=58> */
[----:B-1----:R-:W-:Y:S01]  /*f8f0*/  ISETP.NE.AND P1, PT, RZ, UR4, PT ;  /* 0x00000004ff007c0c */ /* 0x002fe2000bf25270 */
[----:B------:R-:W-:Y:S01]  /*f900*/  STS [R170+0x1230], R78 ;  /* 0x0012304eaa007388 */ /* 0x000fe20000000800 */
[----:B------:R-:W-:Y:S01]  /*f910*/  FMUL.FTZ R117, R3, R117 ;  /* 0x0000007503757220 */ /* 0x000fe20000410000 */
        /* <DEDUP_REMOVED lines=19> */
[C---:B------:R-:W-:Y:S01]  /*fa50*/  FMUL.FTZ R130, R6.reuse, R130 ;  /* 0x0000008206827220 */ /* 0x040fe20000410000 */
[----:B------:R-:W-:Y:S01]  /*fa60*/  F2FP.BF16.F32.PACK_AB R108, R109, R108 ;  /* 0x0000006c6d6c723e */ /* 0x000fe200000010ff */
[----:B------:R-:W-:Y:S01]  /*fa70*/  STS [R0+0x3000], R88 ;  /* 0x0030005800007388 */ /* 0x000fe20000000800 */
[----:B------:R-:W-:Y:S01]  /*fa80*/  F2FP.BF16.F32.PACK_AB R110, R111, R110 ;  /* 0x0000006e6f6e723e */ /* 0x000fe200000010ff */
[----:B------:R-:W-:Y:S01]  /*fa90*/  FMUL.FTZ R7, R7, R129 ;  /* 0x0000008107077220 */ /* 0x000fe20000410000 */
[----:B------:R-:W-:Y:S01]  /*faa0*/  FMUL.FTZ R6, R6, R131 ;  /* 0x0000008306067220 */ /* 0x000fe20000410000 */
[----:B------:R-:W-:Y:S01]  /*fab0*/  STS [R0+0x3200], R90 ;  /* 0x0032005a00007388 */ /* 0x000fe20000000800 */
        /* <DEDUP_REMOVED lines=17> */
[----:B------:R-:W1:Y:S01]  /*fbd0*/  @P1 LDC.64 R14, c[0x0][0x430] ;  /* 0x00010c00ff0e1b82 */ /* 0x000e620000000a00 */
[----:B------:R-:W-:Y:S01]  /*fbe0*/  F2FP.BF16.F32.PACK_AB R118, R119, R118 ;  /* 0x000000767776723e */ /* 0x000fe200000010ff */
[----:B------:R-:W-:Y:S01]  /*fbf0*/  STS [R170+0x2030], R144 ;  /* 0x00203090aa007388 */ /* 0x000fe20000000800 */
[----:B------:R-:W-:Y:S01]  /*fc00*/  F2FP.BF16.F32.PACK_AB R140, R141, R140 ;  /* 0x0000008c8d8c723e */ /* 0x000fe200000010ff */
[----:B------:R2:W3:Y:S01]  /*fc10*/  @P5 MUFU.LG2 R30, R5 ;  /* 0x00000005001e5308 */ /* 0x0004e20000000c00 */
[----:B------:R-:W-:Y:S01]  /*fc20*/  F2FP.BF16.F32.PACK_AB R142, R143, R142 ;  /* 0x0000008e8f8e723e */ /* 0x000fe200000010ff */
[----:B------:R-:W-:Y:S01]  /*fc30*/  STS [R170+0x2230], R146 ;  /* 0x00223092aa007388 */ /* 0x000fe20000000800 */
[----:B------:R-:W-:Y:S01]  /*fc40*/  F2FP.BF16.F32.PACK_AB R136, R137, R136 ;  /* 0x000000888988723e */ /* 0x000fe200000010ff */
[----:B------:R-:W4:Y:S01]  /*fc50*/  @P1 LDC R26, c[0x0][0x430] ;  /* 0x00010c00ff1a1b82 */ /* 0x000f220000000800 */
[----:B------:R-:W-:Y:S01]  /*fc60*/  F2FP.BF16.F32.PACK_AB R138, R139, R138 ;  /* 0x0000008a8b8a723e */ /* 0x000fe200000010ff */
[----:B------:R-:W-:Y:S01]  /*fc70*/  STS [R12+0x3020], R104 ;  /* 0x003020680c007388 */ /* 0x000fe20000000800 */
[----:B------:R-:W-:Y:S01]  /*fc80*/  F2FP.BF16.F32.PACK_AB R7, R7, R128 ;  /* 0x000000800707723e */ /* 0x000fe200000010ff */
[----:B------:R-:W1:Y:S01]  /*fc90*/  LDCU.U8 UR4, c[0x0][0x548] ;  /* 0x0000a900ff0477ac */ /* 0x000e620008000000 */
[----:B------:R-:W-:Y:S01]  /*fca0*/  F2FP.BF16.F32.PACK_AB R6, R6, R130 ;  /* 0x000000820606723e */ /* 0x000fe200000010ff */
[----:B------:R-:W-:Y:S01]  /*fcb0*/  STS [R12+0x3220], R106 ;  /* 0x0032206a0c007388 */ /* 0x000fe20000000800 */
[----:B------:R-:W-:Y:S01]  /*fcc0*/  F2FP.BF16.F32.PACK_AB R124, R125, R124 ;  /* 0x0000007c7d7c723e */ /* 0x000fe200000010ff */
[----:B------:R3:W1:Y:S01]  /*fcd0*/  @P4 MUFU.LG2 R29, R4 ;  /* 0x00000004001d4308 */ /* 0x0006620000000c00 */
[----:B------:R-:W-:Y:S01]  /*fce0*/  F2FP.BF16.F32.PACK_AB R126, R127, R126 ;  /* 0x0000007e7f7e723e */ /* 0x000fe200000010ff */
[----:B------:R-:W-:Y:S01]  /*fcf0*/  STS [R170+0x3030], R108 ;  /* 0x0030306caa007388 */ /* 0x000fe20000000800 */
[----:B------:R-:W-:-:S02]  /*fd00*/  F2FP.BF16.F32.PACK_AB R3, R3, R132 ;  /* 0x000000840303723e */ /* 0x000fc400000010ff */
[----:B------:R-:W-:Y:S01]  /*fd10*/  F2FP.BF16.F32.PACK_AB R10, R10, R134 ;  /* 0x000000860a0a723e */ /* 0x000fe200000010ff */
[----:B------:R-:W-:Y:S01]  /*fd20*/  STS [R170+0x3230], R110 ;  /* 0x0032306eaa007388 */ /* 0x000fe20000000800 */
[----:B--2---:R-:W2:Y:S01]  /*fd30*/  @P5 LDC R5, c[0x0][0x458] ;  /* 0x00011600ff055b82 */ /* 0x004ea20000000800 */
[----:B-1----:R-:W-:Y:S02]  /*fd40*/  @P1 IMAD R25, R15, R14, RZ ;  /* 0x0000000e0f191224 */ /* 0x002fe400078e02ff */
[----:B------:R-:W-:Y:S04]  /*fd50*/  STS [R0+0x4000], R112 ;  /* 0x0040007000007388 */ /* 0x000fe80000000800 */
[----:B------:R-:W-:Y:S01]  /*fd60*/  STS [R0+0x4200], R114 ;  /* 0x0042007200007388 */ /* 0x000fe20000000800 */
[----:B---3--:R-:W-:-:S03]  /*fd70*/  @P1 MOV R4, 0x1 ;  /* 0x0000000100041802 */ /* 0x008fc60000000f00 */
        /* <DEDUP_REMOVED lines=9> */
[----:B------:R4:W-:Y:S01]  /*fe10*/  STS [R170+0x4230], R6 ;  /* 0x00423006aa007388 */ /* 0x0009e20000000800 */
[----:B-1----:R-:W-:-:S03]  /*fe20*/  LOP3.LUT R0, R169, 0x18, RZ, 0xc0, !PT ;  /* 0x00000018a9007812 */ /* 0x002fc600078ec0ff */
[----:B------:R-:W-:Y:S01]  /*fe30*/  STS [R12+0x5020], R124 ;  /* 0x0050207c0c007388 */ /* 0x000fe20000000800 */
[----:B------:R-:W-:-:S03]  /*fe40*/  LOP3.LUT R0, R0, 0xd8, R2, 0x78, !PT ;  /* 0x000000d800007812 */ /* 0x000fc600078e7802 */
[----:B------:R-:W-:Y:S01]  /*fe50*/  STS [R12+0x5220], R126 ;  /* 0x0052207e0c007388 */ /* 0x000fe20000000800 */
[----:B------:R-:W-:-:S03]  /*fe60*/  LOP3.LUT R0, R0, 0x1f20, R2, 0xf8, !PT ;  /* 0x00001f2000007812 */ /* 0x000fc600078ef802 */
[----:B------:R1:W-:Y:S04]  /*fe70*/  STS [R170+0x5030], R3 ;  /* 0x00503003aa007388 */ /* 0x0003e80000000800 */
[----:B------:R2:W-:Y:S01]  /*fe80*/  STS [R170+0x5230], R10 ;  /* 0x0052300aaa007388 */ /* 0x0005e20000000800 */
[----:B---3--:R-:W3:Y:S01]  /*fe90*/  S2R R11, SR_CTAID.X ;  /* 0x00000000000b7919 */ /* 0x008ee20000002500 */
[----:B----4-:R-:W4:Y:S08]  /*fea0*/  LDC.64 R6, c[0x0][0x400] ;  /* 0x00010000ff067b82 */ /* 0x010f300000000a00 */
[----:B-1----:R-:W1:Y:S08]  /*feb0*/  @P4 LDC R3, c[0x0][0x458] ;  /* 0x00011600ff034b82 */ /* 0x002e700000000800 */
[----:B--2---:R-:W2:Y:S01]  /*fec0*/  LDC R10, c[0x0][0x434] ;  /* 0x00010d00ff0a7b82 */ /* 0x004ea20000000800 */
[----:B------:R-:W-:Y:S05]  /*fed0*/  @P1 BRA `(.L_x_421) ;  /* 0x0000000000281947 */ /* 0x000fea0003800000 */
[----:B------:R-:W-:Y:S01]  /*fee0*/  ISETP.NE.AND P0, PT, RZ, UR4, PT ;  /* 0x00000004ff007c0c */ /* 0x000fe2000bf05270 */
[----:B------:R-:W5:-:S12]  /*fef0*/  LDC R13, c[0x0][0x3e0] ;  /* 0x0000f800ff0d7b82 */ /* 0x000f580000000800 */
[----:B------:R-:W1:Y:S01]  /*ff00*/  @P0 LDC R25, c[0x0][0x454] ;  /* 0x00011500ff190b82 */ /* 0x000e620000000800 */
[----:B------:R-:W-:Y:S02]  /*ff10*/  @P0 MOV R26, 0x1 ;  /* 0x00000001001a0802 */ /* 0x000fe40000000f00 */
[----:B------:R-:W-:-:S05]  /*ff20*/  @!P0 MOV R26, 0x1 ;  /* 0x00000001001a8802 */ /* 0x000fca0000000f00 */
[----:B------:R-:W5:Y:S08]  /*ff30*/  @P0 LDC R4, c[0x0][0x454] ;  /* 0x00011500ff040b82 */ /* 0x000f700000000800 */
[----:B------:R-:W3:Y:S08]  /*ff40*/  @!P0 LDC R12, c[0x0][0x434] ;  /* 0x00010d00ff0c8b82 */ /* 0x000ef00000000800 */
[----:B------:R-:W1:Y:S01]  /*ff50*/  @!P0 LDC R25, c[0x0][0x434] ;  /* 0x00010d00ff198b82 */ /* 0x000e620000000800 */
[----:B-----5:R-:W-:-:S02]  /*ff60*/  @P0 IMAD R4, R4, R13, RZ ;  /* 0x0000000d04040224 */ /* 0x020fc400078e02ff */
[----:B---3--:R-:W-:-:S07]  /*ff70*/  @!P0 IMAD R4, R12, R13, RZ ;  /* 0x0000000d0c048224 */ /* 0x008fce00078e02ff */
.L_x_421:
[----:B------:R-:W-:Y:S01]  /*ff80*/  BAR.SYNC.DEFER_BLOCKING 0x0 ;  /* 0x0000000000007b1d */ /* 0x000fe20000010000 */
[----:B------:R-:W-:Y:S01]  /*ff90*/  LEA R0, R0, UR5, 0x1 ;  /* 0x0000000500007c11 */ /* 0x000fe2000f8e08ff */
[----:B------:R-:W-:Y:S01]  /*ffa0*/  @P4 FMUL.FTZ R29, R29, 0.69314718246459960938 ;  /* 0x3f3172181d1d4820 */ /* 0x000fe20000410000 */
[----:B------:R-:W-:Y:S01]  /*ffb0*/  ISETP.NE.AND P1, PT, RZ, UR4, !P1 ;  /* 0x00000004ff007c0c */ /* 0x000fe2000cf25270 */
[----:B------:R-:W-:Y:S01]  /*ffc0*/  @P5 FMUL.FTZ R30, R30, 0.69314718246459960938 ;  /* 0x3f3172181e1e5820 */ /* 0x000fe20000410000 */
[----:B------:R-:W-:Y:S01]  /*ffd0*/  LOP3.LUT R2, R2, 0x18, RZ, 0xc0, !PT ;  /* 0x0000001802027812 */ /* 0x000fe200078ec0ff */
[----:B-1----:R-:W-:Y:S01]  /*ffe0*/  @P4 FFMA.FTZ R27, R167, R3, R29 ;  /* 0x00000003a71b4223 */ /* 0x002fe2000001001d */
[----:B------:R1:W5:Y:S01]  /*fff0*/  @P3 MUFU.LG2 R24, R9 ;  /* 0x0000000900183308 */ /* 0x0003620000000c00 */
[----:B------:R-:W-:Y:S01]  /*10000*/  MOV R3, RZ ;  /* 0x000000ff00037202 */ /* 0x000fe20000000f00 */
[----:B------:R-:W5:Y:S01]  /*10010*/  @P3 LDC R32, c[0x0][0x458] ;  /* 0x00011600ff203b82 */ /* 0x000f620000000800 */
[----:B------:R-:W-:Y:S01]  /*10020*/  @P5 FFMA.FTZ R28, R168, R5, R30 ;  /* 0x00000005a81c5223 */ /* 0x000fe2000001001e */
[----:B------:R-:W-:Y:S01]  /*10030*/  SHF.R.U32.HI R54, RZ, 0x2, R169 ;  /* 0x00000002ff367819 */ /* 0x000fe200000116a9 */
[----:B------:R-:W-:Y:S01]  /*10040*/  BSSY.RECONVERGENT B0, `(.L_x_422) ;  /* 0x0000047000007945 */ /* 0x000fe20003800200 */
[----:B----4-:R-:W-:Y:S01]  /*10050*/  IMAD.WIDE.U32 R42, R6, UR7, R2 ;  /* 0x00000007062a7c25 */ /* 0x010fe2000f8e0002 */
[----:B------:R-:W-:Y:S01]  /*10060*/  MOV R55, RZ ;  /* 0x000000ff00377202 */ /* 0x000fe20000000f00 */
[----:B------:R4:W4:Y:S01]  /*10070*/  @P2 MUFU.LG2 R29, R8 ;  /* 0x00000008001d2308 */ /* 0x0009220000000c00 */
[----:B------:R-:W-:Y:S01]  /*10080*/  LOP3.LUT P5, RZ, R169, 0x3, RZ, 0xc0, !PT ;  /* 0x00000003a9ff7812 */ /* 0x000fe200078ac0ff */
[----:B------:R-:W4:Y:S01]  /*10090*/  LDC.64 R2, c[0x0][0x408] ;  /* 0x00010200ff027b82 */ /* 0x000f220000000a00 */
[----:B--2---:R-:W-:Y:S01]  /*100a0*/  IMAD R6, R10, UR7, RZ ;  /* 0x000000070a067c24 */ /* 0x004fe2000f8e02ff */
[----:B------:R-:W-:Y:S01]  /*100b0*/  MOV R31, 0x7f800000 ;  /* 0x7f800000001f7802 */ /* 0x000fe20000000f00 */
[C---:B---3--:R-:W-:Y:S01]  /*100c0*/  IMAD.WIDE.U32 R54, R11.reuse, 0x80, R54 ;  /* 0x000000800b367825 */ /* 0x048fe200078e0036 */
[----:B------:R-:W-:-:S02]  /*100d0*/  SHF.L.U32 R11, R11, 0x7, RZ ;  /* 0x000000070b0b7819 */ /* 0x000fc400000006ff */
[----:B------:R-:W-:Y:S01]  /*100e0*/  SEL R34, R6, RZ, P1 ;  /* 0x000000ff06227207 */ /* 0x000fe20000800000 */
[----:B------:R2:W3:Y:S01]  /*100f0*/  LDS.128 R20, [R0] ;  /* 0x0000000000147984 */ /* 0x0004e20000000c00 */
[----:B-1----:R-:W-:Y:S01]  /*10100*/  IMAD R9, R25, UR6, RZ ;  /* 0x0000000619097c24 */ /* 0x002fe2000f8e02ff */
[----:B------:R-:W-:Y:S01]  /*10110*/  SHF.R.S32.HI R6, RZ, 0x1f, R6 ;  /* 0x0000001fff067819 */ /* 0x000fe20000011406 */
[----:B------:R-:W1:Y:S01]  /*10120*/  @P2 LDC R25, c[0x0][0x458] ;  /* 0x00011600ff192b82 */ /* 0x000e620000000800 */
[----:B------:R2:W1:Y:S01]  /*10130*/  LDS.128 R16, [R0+0x2000] ;  /* 0x0020000000107984 */ /* 0x0004620000000c00 */
[----:B------:R-:W-:Y:S02]  /*10140*/  @!P1 IMAD R9, R4, UR7, R9 ;  /* 0x0000000704099c24 */ /* 0x000fe4000f8e0209 */
[----:B-----5:R-:W-:Y:S01]  /*10150*/  @P3 FMUL.FTZ R33, R24, 0.69314718246459960938 ;  /* 0x3f31721818213820 */ /* 0x020fe20000410000 */
[----:B------:R-:W-:Y:S01]  /*10160*/  SEL R6, R6, RZ, P1 ;  /* 0x000000ff06067207 */ /* 0x000fe20000800000 */
[----:B------:R2:W1:Y:S01]  /*10170*/  LDS.128 R12, [R0+0x4000] ;  /* 0x00400000000c7984 */ /* 0x0004620000000c00 */
[----:B----4-:R-:W-:-:S02]  /*10180*/  IMAD R8, R11, R26, RZ ;  /* 0x0000001a0b087224 */ /* 0x010fc400078e02ff */
[----:B------:R-:W-:Y:S01]  /*10190*/  @P2 FMUL.FTZ R24, R29, 0.69314718246459960938 ;  /* 0x3f3172181d182820 */ /* 0x000fe20000410000 */
[----:B------:R-:W4:Y:S01]  /*101a0*/  LDC.64 R4, c[0x0][0x410] ;  /* 0x00010400ff047b82 */ /* 0x000f220000000a00 */
[----:B------:R-:W-:Y:S01]  /*101b0*/  MOV R30, 0x7f800000 ;  /* 0x7f800000001e7802 */ /* 0x000fe20000000f00 */
[----:B------:R-:W-:Y:S01]  /*101c0*/  @P3 FFMA.FTZ R31, R166, R32, R33 ;  /* 0x00000020a61f3223 */ /* 0x000fe20000010021 */
[----:B------:R-:W-:Y:S01]  /*101d0*/  IADD3 R29, P4, P0, R8, R34, R9 ;  /* 0x00000022081d7210 */ /* 0x000fe2000789e009 */
[----:B------:R-:W-:Y:S01]  /*101e0*/  IMAD R35, R7, UR7, R43 ;  /* 0x0000000707237c24 */ /* 0x000fe2000f8e022b */
[----:B------:R-:W-:Y:S02]  /*101f0*/  SHF.R.S32.HI R8, RZ, 0x1f, R8 ;  /* 0x0000001fff087819 */ /* 0x000fe40000011408 */
[----:B------:R-:W-:-:S04]  /*10200*/  SHF.R.S32.HI R9, RZ, 0x1f, R9 ;  /* 0x0000001fff097819 */ /* 0x000fc80000011409 */
[----:B------:R-:W-:Y:S01]  /*10210*/  IADD3.X R32, PT, PT, R8, R6, R9, P4, P0 ;  /* 0x0000000608207210 */ /* 0x000fe200027e0409 */
[----:B-1----:R-:W-:Y:S01]  /*10220*/  @P2 FFMA.FTZ R30, R165, R25, R24 ;  /* 0x00000019a51e2223 */ /* 0x002fe20000010018 */
[----:B--23--:R-:W-:Y:S06]  /*10230*/  @P5 BRA `(.L_x_423) ;  /* 0x00000000009c5947 */ /* 0x00cfec0003800000 */
[----:B------:R-:W-:Y:S01]  /*10240*/  LOP3.LUT R39, R171, 0x30, RZ, 0xc0, !PT ;  /* 0x00000030ab277812 */ /* 0x000fe200078ec0ff */
[----:B------:R-:W-:Y:S01]  /*10250*/  IMAD.IADD R10, R10, 0x1, -R11 ;  /* 0x000000010a0a7824 */ /* 0x000fe200078e0a0b */
[----:B------:R-:W-:-:S04]  /*10260*/  SHF.R.U32.HI R169, RZ, 0x2, R169 ;  /* 0x00000002ffa97819 */ /* 0x000fc800000116a9 */
        /* <DEDUP_REMOVED lines=8> */
[----:B------:R-:W1:Y:S01]  /*102f0*/  @!P6 LDC.64 R24, c[0x0][0x420] ;  /* 0x00010800ff18eb82 */ /* 0x000e620000000a00 */
[-C--:B------:R-:W-:Y:S02]  /*10300*/  @!P6 IMAD R39, R39, R26.reuse, RZ ;  /* 0x0000001a2727e224 */ /* 0x080fe400078e02ff */
[-C--:B------:R-:W-:Y:S02]  /*10310*/  @!P4 IMAD R36, R36, R26.reuse, RZ ;  /* 0x0000001a2424c224 */ /* 0x080fe400078e02ff */
[-C--:B------:R-:W-:Y:S01]  /*10320*/  @!P5 IMAD R37, R37, R26.reuse, RZ ;  /* 0x0000001a2525d224 */ /* 0x080fe200078e02ff */
[C---:B------:R-:W-:Y:S01]  /*10330*/  @!P6 IADD3 R33, P0, PT, R39.reuse, R29, RZ ;  /* 0x0000001d2721e210 */ /* 0x040fe20007f1e0ff */
[----:B------:R-:W-:Y:S01]  /*10340*/  @!P3 IMAD R40, R40, R26, RZ ;  /* 0x0000001a2828b224 */ /* 0x000fe200078e02ff */
[----:B------:R-:W2:Y:S02]  /*10350*/  @!P5 LDC.64 R10, c[0x0][0x420] ;  /* 0x00010800ff0adb82 */ /* 0x000ea40000000a00 */
[----:B------:R-:W-:-:S02]  /*10360*/  @!P6 LEA.HI.X.SX32 R26, R39, R32, 0x1, P0 ;  /* 0x00000020271ae211 */ /* 0x000fc400000f0eff */
[CC--:B------:R-:W-:Y:S02]  /*10370*/  @!P4 IADD3 R39, P1, PT, R36.reuse, R29.reuse, RZ ;  /* 0x0000001d2427c210 */ /* 0x0c0fe40007f3e0ff */
[CC--:B------:R-:W-:Y:S02]  /*10380*/  @!P5 IADD3 R38, P2, PT, R37.reuse, R29.reuse, RZ ;  /* 0x0000001d2526d210 */ /* 0x0c0fe40007f5e0ff */
[----:B------:R-:W3:Y:S01]  /*10390*/  @!P4 LDC.64 R8, c[0x0][0x420] ;  /* 0x00010800ff08cb82 */ /* 0x000ee20000000a00 */
[-C--:B------:R-:W-:Y:S02]  /*103a0*/  @!P4 LEA.HI.X.SX32 R36, R36, R32.reuse, 0x1, P1 ;  /* 0x000000202424c211 */ /* 0x080fe400008f0eff */
[----:B------:R-:W-:Y:S02]  /*103b0*/  @!P5 LEA.HI.X.SX32 R37, R37, R32, 0x1, P2 ;  /* 0x000000202525d211 */ /* 0x000fe400010f0eff */
[----:B------:R-:W-:-:S03]  /*103c0*/  @!P3 IADD3 R29, P0, PT, R40, R29, RZ ;  /* 0x0000001d281db210 */ /* 0x000fc60007f1e0ff */
[----:B------:R-:W5:Y:S01]  /*103d0*/  @!P3 LDC.64 R6, c[0x0][0x420] ;  /* 0x00010800ff06bb82 */ /* 0x000f620000000a00 */
[C---:B-1----:R-:W-:Y:S02]  /*103e0*/  @!P6 LEA R24, P2, R33.reuse, R24, 0x2 ;  /* 0x000000182118e211 */ /* 0x042fe400078410ff */
[----:B------:R-:W-:Y:S02]  /*103f0*/  @!P3 LEA.HI.X.SX32 R32, R40, R32, 0x1, P0 ;  /* 0x000000202820b211 */ /* 0x000fe400000f0eff */
[----:B------:R-:W-:Y:S02]  /*10400*/  @!P6 LEA.HI.X R25, R33, R25, R26, 0x2, P2 ;  /* 0x000000192119e211 */ /* 0x000fe400010f141a */
[----:B--2---:R-:W-:-:S03]  /*10410*/  @!P5 LEA R10, P1, R38, R10, 0x2 ;  /* 0x0000000a260ad211 */ /* 0x004fc600078210ff */
[----:B------:R1:W-:Y:S01]  /*10420*/  @!P6 STG.E desc[UR14][R24.64], R28 ;  /* 0x0000001c1800e986 */ /* 0x0003e2000c10190e */
[----:B------:R-:W-:Y:S02]  /*10430*/  @!P5 LEA.HI.X R11, R38, R11, R37, 0x2, P1 ;  /* 0x0000000b260bd211 */ /* 0x000fe400008f1425 */
[----:B---3--:R-:W-:-:S03]  /*10440*/  @!P4 LEA R8, P1, R39, R8, 0x2 ;  /* 0x000000082708c211 */ /* 0x008fc600078210ff */
[----:B------:R1:W-:Y:S01]  /*10450*/  @!P5 STG.E desc[UR14][R10.64], R27 ;  /* 0x0000001b0a00d986 */ /* 0x0003e2000c10190e */
[----:B------:R-:W-:Y:S02]  /*10460*/  @!P4 LEA.HI.X R9, R39, R9, R36, 0x2, P1 ;  /* 0x000000092709c211 */ /* 0x000fe400008f1424 */
[----:B-----5:R-:W-:-:S03]  /*10470*/  @!P3 LEA R6, P0, R29, R6, 0x2 ;  /* 0x000000061d06b211 */ /* 0x020fc600078010ff */
[----:B------:R1:W-:Y:S01]  /*10480*/  @!P4 STG.E desc[UR14][R8.64], R31 ;  /* 0x0000001f0800c986 */ /* 0x0003e2000c10190e */
[----:B------:R-:W-:-:S05]  /*10490*/  @!P3 LEA.HI.X R7, R29, R7, R32, 0x2, P0 ;  /* 0x000000071d07b211 */ /* 0x000fca00000f1420 */
[----:B------:R1:W-:Y:S04]  /*104a0*/  @!P3 STG.E desc[UR14][R6.64], R30 ;  /* 0x0000001e0600b986 */ /* 0x0003e8000c10190e */
.L_x_423:
[----:B------:R-:W-:Y:S05]  /*104b0*/  BSYNC.RECONVERGENT B0 ;  /* 0x0000000000007941 */ /* 0x000fea0003800200 */
.L_x_422:
[----:B------:R-:W-:Y:S01]  /*104c0*/  IMAD.MOV.U32 R34, RZ, RZ, R42 ;  /* 0x000000ffff227224 */ /* 0x000fe200078e002a */
[----:B-1----:R-:W1:Y:S01]  /*104d0*/  LDS.128 R28, [R0+0x800] ;  /* 0x00080000001c7984 */ /* 0x002e620000000c00 */
[----:B------:R-:W2:Y:S01]  /*104e0*/  LDCU.64 UR4, c[0x0][0x3f0] ;  /* 0x00007e00ff0477ac */ /* 0x000ea20008000a00 */
[----:B------:R-:W-:Y:S02]  /*104f0*/  IMAD R52, R55, R2, RZ ;  /* 0x0000000237347224 */ /* 0x000fe400078e02ff */
[----:B----4-:R-:W-:Y:S01]  /*10500*/  IMAD.WIDE.U32 R56, R4, UR6, R34 ;  /* 0x0000000604387c25 */ /* 0x010fe2000f8e0022 */
[----:B------:R-:W3:Y:S03]  /*10510*/  LDS.128 R24, [R0+0x2800] ;  /* 0x0028000000187984 */ /* 0x000ee60000000c00 */
[----:B------:R-:W-:Y:S01]  /*10520*/  IMAD R57, R5, UR6, R57 ;  /* 0x0000000605397c24 */ /* 0x000fe2000f8e0239 */
[----:B------:R-:W4:Y:S01]  /*10530*/  LDS.128 R8, [R0+0x4800] ;  /* 0x0048000000087984 */ /* 0x000f220000000c00 */
[----:B------:R-:W-:-:S02]  /*10540*/  IMAD R52, R54, R3, R52 ;  /* 0x0000000336347224 */ /* 0x000fc400078e0234 */
[----:B------:R-:W-:Y:S01]  /*10550*/  IMAD.WIDE.U32 R56, R54, R2, R56 ;  /* 0x0000000236387225 */ /* 0x000fe200078e0038 */
[----:B------:R-:W5:Y:S04]  /*10560*/  LDS.128 R40, [R0+0x1000] ;  /* 0x0010000000287984 */ /* 0x000f680000000c00 */
[----:B------:R-:W5:Y:S01]  /*10570*/  LDS.128 R36, [R0+0x3000] ;  /* 0x0030000000247984 */ /* 0x000f620000000c00 */
[----:B------:R-:W-:Y:S02]  /*10580*/  IADD3 R52, PT, PT, R57, R52, RZ ;  /* 0x0000003439347210 */ /* 0x000fe40007ffe0ff */
[C---:B--2---:R-:W-:Y:S01]  /*10590*/  LEA R54, P0, R56.reuse, UR4, 0x1 ;  /* 0x0000000438367c11 */ /* 0x044fe2000f8008ff */
[----:B------:R-:W2:Y:S03]  /*105a0*/  LDS.128 R32, [R0+0x5000] ;  /* 0x0050000000207984 */ /* 0x000ea60000000c00 */
[----:B------:R-:W-:Y:S01]  /*105b0*/  LEA.HI.X R55, R56, UR5, R52, 0x1, P0 ;  /* 0x0000000538377c11 */ /* 0x000fe200080f0c34 */
[----:B------:R-:W2:Y:S01]  /*105c0*/  LDS.128 R44, [R0+0x1800] ;  /* 0x00180000002c7984 */ /* 0x000ea20000000c00 */
[----:B------:R-:W-:-:S02]  /*105d0*/  LEA R56, P0, R2, R54, 0x7 ;  /* 0x0000003602387211 */ /* 0x000fc400078038ff */
[C-C-:B------:R-:W-:Y:S01]  /*105e0*/  SHF.L.U64.HI R52, R2.reuse, 0x6, R3.reuse ;  /* 0x0000000602347819 */ /* 0x140fe20000010203 */
[----:B------:R-:W2:Y:S01]  /*105f0*/  LDS.128 R4, [R0+0x3800] ;  /* 0x0038000000047984 */ /* 0x000ea20000000c00 */
[----:B------:R-:W-:-:S03]  /*10600*/  LEA.HI.X R57, R2, R55, R3, 0x7, P0 ;  /* 0x0000003702397211 */ /* 0x000fc600000f3c03 */
[----:B------:R1:W2:Y:S04]  /*10610*/  LDS.128 R48, [R0+0x5800] ;  /* 0x0058000000307984 */ /* 0x0002a80000000c00 */
[----:B------:R-:W-:Y:S04]  /*10620*/  STG.E.128 desc[UR14][R54.64], R20 ;  /* 0x0000001436007986 */ /* 0x000fe8000c101d0e */
[----:B------:R-:W-:Y:S04]  /*10630*/  STG.E.128 desc[UR14][R54.64+0x40], R16 ;  /* 0x0000401036007986 */ /* 0x000fe8000c101d0e */
[----:B------:R-:W-:Y:S01]  /*10640*/  STG.E.128 desc[UR14][R54.64+0x80], R12 ;  /* 0x0000800c36007986 */ /* 0x000fe2000c101d0e */
[----:B-1----:R-:W-:-:S05]  /*10650*/  IMAD.SHL.U32 R0, R2, 0x40, RZ ;  /* 0x0000004002007824 */ /* 0x002fca00078e00ff */
[----:B------:R-:W-:Y:S02]  /*10660*/  IADD3 R58, P1, PT, R54, R0, RZ ;  /* 0x00000000363a7210 */ /* 0x000fe40007f3e0ff */
[----:B------:R-:W-:Y:S02]  /*10670*/  IADD3 R2, P0, PT, R0, R56, RZ ;  /* 0x0000003800027210 */ /* 0x000fe40007f1e0ff */
[----:B------:R-:W-:-:S03]  /*10680*/  IADD3.X R59, PT, PT, R55, R52, RZ, P1, !PT ;  /* 0x00000034373b7210 */ /* 0x000fc60000ffe4ff */
[----:B------:R-:W-:Y:S02]  /*10690*/  IMAD.X R3, R52, 0x1, R57, P0 ;  /* 0x0000000134037824 */ /* 0x000fe400000e0639 */
[----:B------:R-:W-:Y:S04]  /*106a0*/  STG.E.128 desc[UR14][R58.64], R28 ;  /* 0x0000001c3a007986 */ /* 0x000fe8000c101d0e */
[----:B---3--:R-:W-:Y:S04]  /*106b0*/  STG.E.128 desc[UR14][R58.64+0x40], R24 ;  /* 0x000040183a007986 */ /* 0x008fe8000c101d0e */
[----:B----4-:R-:W-:Y:S04]  /*106c0*/  STG.E.128 desc[UR14][R58.64+0x80], R8 ;  /* 0x000080083a007986 */ /* 0x010fe8000c101d0e */
[----:B-----5:R-:W-:Y:S04]  /*106d0*/  STG.E.128 desc[UR14][R56.64], R40 ;  /* 0x0000002838007986 */ /* 0x020fe8000c101d0e */
[----:B------:R-:W-:Y:S04]  /*106e0*/  STG.E.128 desc[UR14][R56.64+0x40], R36 ;  /* 0x0000402438007986 */ /* 0x000fe8000c101d0e */
[----:B--2---:R-:W-:Y:S04]  /*106f0*/  STG.E.128 desc[UR14][R56.64+0x80], R32 ;  /* 0x0000802038007986 */ /* 0x004fe8000c101d0e */
[----:B------:R-:W-:Y:S04]  /*10700*/  STG.E.128 desc[UR14][R2.64], R44 ;  /* 0x0000002c02007986 */ /* 0x000fe8000c101d0e */
[----:B------:R-:W-:Y:S04]  /*10710*/  STG.E.128 desc[UR14][R2.64+0x40], R4 ;  /* 0x0000400402007986 */ /* 0x000fe8000c101d0e */
[----:B------:R-:W-:Y:S01]  /*10720*/  STG.E.128 desc[UR14][R2.64+0x80], R48 ;  /* 0x0000803002007986 */ /* 0x000fe2000c101d0e */
[----:B------:R-:W-:Y:S05]  /*10730*/  EXIT ;  /* 0x000000000000794d */ /* 0x000fea0003800000 */
.L_x_424:
        /* <DEDUP_REMOVED lines=12> */
.L_x_1268:


//--------------------- .text._ZN5flash16flash_fwd_kernelI23Flash_fwd_kernel_traitsILi96ELi128ELi64ELi4ELb0ELb0EN7cutlass10bfloat16_tE19Flash_kernel_traitsILi96ELi128ELi64ELi4ES3_EELb0ELb1ELb0ELb0ELb1ELb1ELb1ELb0EEEvNS_16Flash_fwd_paramsE --------------------------
	.section	.text._ZN5flash16flash_fwd_kernelI23Flash_fwd_kernel_traitsILi96ELi128ELi64ELi4ELb0ELb0EN7cutlass10bfloat16_tE19Flash_kernel_traitsILi96ELi128ELi64ELi4ES3_EELb0ELb1ELb0ELb0ELb1ELb1ELb1ELb0EEEvNS_16Flash_fwd_paramsE,"ax",@progbits
	.align	128
        .global         _ZN5flash16flash_fwd_kernelI23Flash_fwd_kernel_traitsILi96ELi128ELi64ELi4ELb0ELb0EN7cutlass10bfloat16_tE19Flash_kernel_traitsILi96ELi128ELi64ELi4ES3_EELb0ELb1ELb0ELb0ELb1ELb1ELb1ELb0EEEvNS_16Flash_fwd_paramsE
        .type           _ZN5flash16flash_fwd_kernelI23Flash_fwd_kernel_traitsILi96ELi128ELi64ELi4ELb0ELb0EN7cutlass10bfloat16_tE19Flash_kernel_traitsILi96ELi128ELi64ELi4ES3_EELb0ELb1ELb0ELb0ELb1ELb1ELb1ELb0EEEvNS_16Flash_fwd_paramsE,@function
        .size           _ZN5flash16flash_fwd_kernelI23Flash_fwd_kernel_traitsILi96ELi128ELi64ELi4ELb0ELb0EN7cutlass10bfloat16_tE19Flash_kernel_traitsILi96ELi128ELi64ELi4ES3_EELb0ELb1ELb0ELb0ELb1ELb1ELb1ELb0EEEvNS_16Flash_fwd_paramsE,(.L_x_1269 - _ZN5flash16flash_fwd_kernelI23Flash_fwd_kernel_traitsILi96ELi128ELi64ELi4ELb0ELb0EN7cutlass10bfloat16_tE19Flash_kernel_traitsILi96ELi128ELi64ELi4ES3_EELb0ELb1ELb0ELb0ELb1ELb1ELb1ELb0EEEvNS_16Flash_fwd_paramsE)
        .other          _ZN5flash16flash_fwd_kernelI23Flash_fwd_kernel_traitsILi96ELi128ELi64ELi4ELb0ELb0EN7cutlass10bfloat16_tE19Flash_kernel_traitsILi96ELi128ELi64ELi4ES3_EELb0ELb1ELb0ELb0ELb1ELb1ELb1ELb0EEEvNS_16Flash_fwd_paramsE,@"STO_CUDA_ENTRY STV_DEFAULT"
_ZN5flash16flash_fwd_kernelI23Flash_fwd_kernel_traitsILi96ELi128ELi64ELi4ELb0ELb0EN7cutlass10bfloat16_tE19Flash_kernel_traitsILi96ELi128ELi64ELi4ES3_EELb0ELb1ELb0ELb0ELb1ELb1ELb1ELb0EEEvNS_16Flash_fwd_paramsE:
.text._ZN5flash16flash_fwd_kernelI23Flash_fwd_kernel_traitsILi96ELi128ELi64ELi4ELb0ELb0EN7cutlass10bfloat16_tE19Flash_kernel_traitsILi96ELi128ELi64ELi4ES3_EELb0ELb1ELb0ELb0ELb1ELb1ELb1ELb0EEEvNS_16Flash_fwd_paramsE:
[----:B------:R-:W-:Y:S08]  /*0000*/  LDC R1, c[0x0][0x37c] ;  /* 0x0000df00ff017b82 */ /* 0x000ff00000000800 */
[----:B------:R-:W1:Y:S01]  /*0010*/  LDC.64 R4, c[0x0][0x470] ;  /* 0x00011c00ff047b82 */ /* 0x000e620000000a00 */
[----:B------:R-:W2:Y:S01]  /*0020*/  S2R R18, SR_CTAID.Y ;  /* 0x0000000000127919 */ /* 0x000ea20000002600 */
[----:B------:R-:W3:Y:S01]  /*0030*/  LDCU.64 UR26, c[0x0][0x358] ;  /* 0x00006b00ff1a77ac */ /* 0x000ee20008000a00 */
[----:B------:R-:W-:-:S05]  /*0040*/  IMAD.MOV.U32 R6, RZ, RZ, RZ ;  /* 0x000000ffff067224 */ /* 0x000fca00078e00ff */
[----:B------:R-:W4:Y:S01]  /*0050*/  LDC.64 R2, c[0x0][0x478] ;  /* 0x00011e00ff027b82 */ /* 0x000f220000000a00 */
[----:B------:R-:W3:Y:S07]  /*0060*/  S2R R22, SR_CTAID.X ;  /* 0x0000000000167919 */ /* 0x000eee0000002500 */
[----:B------:R-:W2:Y:S01]  /*0070*/  LDC R140, c[0x0][0x434] ;  /* 0x00010d00ff8c7b82 */ /* 0x000ea20000000800 */
[----:B-1----:R-:W-:-:S04]  /*0080*/  ISETP.NE.U32.AND P0, PT, R4, RZ, PT ;  /* 0x000000ff0400720c */ /* 0x002fc80003f05070 */
[----:B------:R-:W-:Y:S02]  /*0090*/  ISETP.NE.AND.EX P0, PT, R5, RZ, PT, P0 ;  /* 0x000000ff0500720c */ /* 0x000fe40003f05300 */
[----:B----4-:R-:W-:-:S04]  /*00a0*/  ISETP.NE.U32.AND P2, PT, R2, RZ, PT ;  /* 0x000000ff0200720c */ /* 0x010fc80003f45070 */
[----:B------:R-:W-:-:S07]  /*00b0*/  ISETP.NE.AND.EX P2, PT, R3, RZ, PT, P2 ;  /* 0x000000ff0300720c */ /* 0x000fce0003f45320 */
[----:B------:R-:W2:Y:S08]  /*00c0*/  @P0 LDC.64 R4, c[0x0][0x470] ;  /* 0x00011c00ff040b82 */ /* 0x000eb00000000a00 */
[----:B------:R-:W1:Y:S01]  /*00d0*/  @P2 LDC.64 R2, c[0x0][0x478] ;  /* 0x00011e00ff022b82 */ /* 0x000e620000000a00 */
[----:B---3--:R-:W-:Y:S02]  /*00e0*/  IMAD.SHL.U32 R227, R22, 0x80, RZ ;  /* 0x0000008016e37824 */ /* 0x008fe400078e00ff */
[----:B--2---:R-:W-:-:S05]  /*00f0*/  @P0 IMAD.WIDE.U32 R4, R18, 0x4, R4 ;  /* 0x0000000412040825 */ /* 0x004fca00078e0004 */
[----:B------:R2:W5:Y:S01]  /*0100*/  @P0 LDG.E R6, desc[UR26][R4.64] ;  /* 0x0000001a04060981 */ /* 0x000562000c1e1900 */
[----:B-1----:R-:W-:-:S05]  /*0110*/  @P2 IMAD.WIDE.U32 R2, R18, 0x4, R2 ;  /* 0x0000000412022825 */ /* 0x002fca00078e0002 */
[----:B------:R1:W5:Y:S01]  /*0120*/  @P2 LDG.E R35, desc[UR26][R2.64] ;  /* 0x0000001a02232981 */ /* 0x000362000c1e1900 */
[----:B------:R-:W-:Y:S01]  /*0130*/  ISETP.GE.AND P1, PT, R227, R140, PT ;  /* 0x0000008ce300720c */ /* 0x000fe20003f26270 */
[----:B--2---:R-:W2:Y:S08]  /*0140*/  @!P2 LDC.64 R4, c[0x0][0x488] ;  /* 0x00012200ff04ab82 */ /* 0x004eb00000000a00 */
[----:B------:R-:W3:Y:S01]  /*0150*/  @!P2 LDC.64 R2, c[0x0][0x438] ;  /* 0x00010e00ff02ab82 */ /* 0x000ee20000000a00 */
[----:B--2---:R-:W-:-:S03]  /*0160*/  @!P2 ISETP.NE.U32.AND P0, PT, R4, RZ, PT ;  /* 0x000000ff0400a20c */ /* 0x004fc60003f05070 */
[----:B-1----:R-:W-:Y:S10]  /*0170*/  @P1 EXIT ;  /* 0x000000000000194d */ /* 0x002ff40003800000 */
[----:B------:R-:W1:Y:S01]  /*0180*/  LDCU UR24, c[0x0][0x508] ;  /* 0x0000a100ff1877ac */ /* 0x000e620008000800 */
[----:B------:R-:W-:Y:S01]  /*0190*/  @!P2 ISETP.NE.AND.EX P0, PT, R5, RZ, PT, P0 ;  /* 0x000000ff0500a20c */ /* 0x000fe20003f05300 */
[--C-:B-----5:R-:W-:Y:S01]  /*01a0*/  @P2 IMAD.IADD R35, R35, 0x1, -R6.reuse ;  /* 0x0000000123232824 */ /* 0x120fe200078e0a06 */
[----:B------:R-:W2:Y:S01]  /*01b0*/  S2R R12, SR_CTAID.Z ;  /* 0x00000000000c7919 */ /* 0x000ea20000002700 */
[----:B------:R-:W-:Y:S01]  /*01c0*/  VIADD R0, R22, 0x1 ;  /* 0x0000000116007836 */ /* 0x000fe20000000000 */
[----:B---3--:R-:W-:Y:S01]  /*01d0*/  @!P2 SEL R3, R3, RZ, P0 ;  /* 0x000000ff0303a207 */ /* 0x008fe20000000000 */
[----:B------:R-:W3:Y:S03]  /*01e0*/  S2R R229, SR_TID.X ;  /* 0x0000000000e57919 */ /* 0x000ee60000002100 */
[----:B------:R-:W-:Y:S01]  /*01f0*/  @!P2 IADD3 R35, PT, PT, R3, R2, -R6 ;  /* 0x000000020323a210 */ /* 0x000fe20007ffe806 */
[----:B------:R-:W-:-:S04]  /*0200*/  IMAD R2, R0, 0x80, -R140 ;  /* 0x0000008000027824 */ /* 0x000fc800078e0a8c */
[----:B------:R-:W-:-:S05]  /*0210*/  VIADD R4, R35, 0x3f ;  /* 0x0000003f23047836 */ /* 0x000fca0000000000 */
[----:B-1----:R-:W-:Y:S02]  /*0220*/  IADD3 R2, PT, PT, R4, UR24, R2 ;  /* 0x0000001804027c10 */ /* 0x002fe4000fffe002 */
        /* <DEDUP_REMOVED lines=29> */
.L_x_426:
        /* <DEDUP_REMOVED lines=28> */
[----:B------:R-:W-:Y:S01]  /*05c0*/  IADD3 R18, P2, P1, R227, R18, R7 ;  /* 0x00000012e3127210 */ /* 0x000fe2000795e007 */
        /* <DEDUP_REMOVED lines=42> */
.L_x_428:
[----:B------:R-:W-:Y:S05]  /*0870*/  BSYNC.RECONVERGENT B0 ;  /* 0x0000000000007941 */ /* 0x000fea0003800200 */
.L_x_427:
        /* <DEDUP_REMOVED lines=10> */
.L_x_430:
[----:B------:R-:W-:Y:S05]  /*0920*/  BSYNC.RECONVERGENT B0 ;  /* 0x0000000000007941 */ /* 0x000fea0003800200 */
.L_x_429:
        /* <DEDUP_REMOVED lines=10> */
.L_x_432:
[----:B------:R-:W-:Y:S05]  /*09d0*/  BSYNC.RECONVERGENT B0 ;  /* 0x0000000000007941 */ /* 0x000fea0003800200 */
.L_x_431:
        /* <DEDUP_REMOVED lines=10> */
.L_x_425:
[----:B------:R-:W1:Y:S01]  /*0a80*/  LDC R0, c[0x0][0x3e8] ;  /* 0x0000fa00ff007b82 */ /* 0x000e620000000800 */
[----:B------:R-:W2:Y:S01]  /*0a90*/  LDCU.128 UR20, c[0x0][0x3c0] ;  /* 0x00007800ff1477ac */ /* 0x000ea20008000c00 */
[C---:B------:R-:W-:Y:S01]  /*0aa0*/  IMAD.SHL.U32 R226, R229.reuse, 0x8, RZ ;  /* 0x00000008e5e27824 */ /* 0x040fe200078e00ff */
[----:B------:R-:W-:Y:S01]  /*0ab0*/  SHF.R.S32.HI R5, RZ, 0x1f, R6 ;  /* 0x0000001fff057819 */ /* 0x000fe20000011406 */
[C---:B------:R-:W-:Y:S01]  /*0ac0*/  IMAD.SHL.U32 R34, R229.reuse, 0x20, RZ ;  /* 0x00000020e5227824 */ /* 0x040fe200078e00ff */
[----:B------:R-:W3:Y:S01]  /*0ad0*/  LDCU.128 UR4, c[0x0][0x3b0] ;  /* 0x00007600ff0477ac */ /* 0x000ee20008000c00 */
[----:B------:R-:W-:Y:S01]  /*0ae0*/  IMAD.SHL.U32 R33, R229, 0x4, RZ ;  /* 0x00000004e5217824 */ /* 0x000fe200078e00ff */
[----:B------:R-:W-:Y:S01]  /*0af0*/  LOP3.LUT R3, R226, 0xd8, RZ, 0xc0, !PT ;  /* 0x000000d8e2037812 */ /* 0x000fe200078ec0ff */
[----:B------:R-:W-:Y:S01]  /*0b00*/  IMAD.MOV.U32 R9, RZ, RZ, RZ ;  /* 0x000000ffff097224 */ /* 0x000fe200078e00ff */
[----:B------:R-:W-:Y:S01]  /*0b10*/  LOP3.LUT R2, R34, 0xc0, RZ, 0xc0, !PT ;  /* 0x000000c022027812 */ /* 0x000fe200078ec0ff */
[----:B------:R-:W4:Y:S01]  /*0b20*/  LDCU.128 UR16, c[0x0][0x390] ;  /* 0x00007200ff1077ac */ /* 0x000f220008000c00 */
[----:B------:R-:W-:Y:S01]  /*0b30*/  LOP3.LUT R3, R3, 0x18, R229, 0x78, !PT ;  /* 0x0000001803037812 */ /* 0x000fe200078e78e5 */
[----:B------:R-:W-:Y:S01]  /*0b40*/  IMAD.MOV.U32 R143, RZ, RZ, RZ ;  /* 0x000000ffff8f7224 */ /* 0x000fe200078e00ff */
[----:B------:R-:W-:Y:S01]  /*0b50*/  LOP3.LUT R33, R2, 0x18, R33, 0xf8, !PT ;  /* 0x0000001802217812 */ /* 0x000fe200078ef821 */
[----:B------:R-:W5:Y:S01]  /*0b60*/  LDCU.128 UR12, c[0x0][0x3a0] ;  /* 0x00007400ff0c77ac */ /* 0x000f620008000c00 */
[----:B------:R-:W-:Y:S01]  /*0b70*/  LOP3.LUT R8, R226, 0x18, RZ, 0xc0, !PT ;  /* 0x00000018e2087812 */ /* 0x000fe200078ec0ff */
[----:B------:R-:W-:Y:S01]  /*0b80*/  VIADD R32, R164, 0xffffffff ;  /* 0xffffffffa4207836 */ /* 0x000fe20000000000 */
[----:B------:R-:W-:Y:S01]  /*0b90*/  LOP3.LUT R226, R3, 0x1f20, R226, 0xf8, !PT ;  /* 0x00001f2003e27812 */ /* 0x000fe200078ef8e2 */
[----:B--2---:R-:W-:Y:S01]  /*0ba0*/  IMAD.U32 R2, RZ, RZ, UR20 ;  /* 0x00000014ff027e24 */ /* 0x004fe2000f8e00ff */
[----:B------:R-:W-:Y:S01]  /*0bb0*/  IABS R7, R12 ;  /* 0x0000000c00077213 */ /* 0x000fe20000000000 */
[----:B------:R-:W-:Y:S01]  /*0bc0*/  IMAD.U32 R3, RZ, RZ, UR21 ;  /* 0x00000015ff037e24 */ /* 0x000fe2000f8e00ff */
[----:B------:R-:W-:Y:S01]  /*0bd0*/  SHF.R.U32.HI R142, RZ, 0x2, R229 ;  /* 0x00000002ff8e7819 */ /* 0x000fe200000116e5 */
[C---:B---3--:R-:W-:Y:S01]  /*0be0*/  IMAD R20, R5.reuse, UR6, RZ ;  /* 0x0000000605147c24 */ /* 0x048fe2000f8e02ff */
[----:B-1----:R-:W-:Y:S01]  /*0bf0*/  IABS R4, R0 ;  /* 0x0000000000047213 */ /* 0x002fe20000000000 */
[----:B------:R-:W-:Y:S01]  /*0c00*/  IMAD R5, R5, R2, RZ ;  /* 0x0000000205057224 */ /* 0x000fe200078e02ff */
[----:B------:R-:W-:Y:S01]  /*0c10*/  USHF.L.U32 UR9, UR4, 0x6, URZ ;  /* 0x0000000604097899 */ /* 0x000fe200080006ff */
[C---:B------:R-:W-:Y:S01]  /*0c20*/  IMAD R20, R6.reuse, UR7, R20 ;  /* 0x0000000706147c24 */ /* 0x040fe2000f8e0214 */
[----:B------:R-:W1:Y:S01]  /*0c30*/  I2F.RP R10, R4 ;  /* 0x00000004000a7306 */ /* 0x000e620000209400 */
[C---:B------:R-:W-:Y:S01]  /*0c40*/  IMAD R26, R6.reuse, R3, R5 ;  /* 0x00000003061a7224 */ /* 0x040fe200078e0205 */
[----:B------:R-:W-:Y:S01]  /*0c50*/  USHF.L.U64.HI UR8, UR4, 0x6, UR5 ;  /* 0x0000000604087899 */ /* 0x000fe20008010205 */
[----:B------:R-:W-:Y:S01]  /*0c60*/  IMAD.MOV.U32 R5, RZ, RZ, R7 ;  /* 0x000000ffff057224 */ /* 0x000fe200078e0007 */
[----:B------:R-:W-:Y:S01]  /*0c70*/  USHF.L.U32 UR20, UR4, 0x5, URZ ;  /* 0x0000000504147899 */ /* 0x000fe200080006ff */
[----:B------:R-:W-:Y:S01]  /*0c80*/  IMAD.WIDE.U32 R14, R6, UR6, R8 ;  /* 0x00000006060e7c25 */ /* 0x000fe2000f8e0008 */
[----:B------:R-:W-:-:S02]  /*0c90*/  LOP3.LUT R221, R34, 0x120, RZ, 0xc0, !PT ;  /* 0x0000012022dd7812 */ /* 0x000fc400078ec0ff */
[--C-:B------:R-:W-:Y:S01]  /*0ca0*/  SHF.R.U32.HI R141, RZ, 0x1, R229.reuse ;  /* 0x00000001ff8d7819 */ /* 0x100fe200000116e5 */
[----:B------:R-:W-:Y:S01]  /*0cb0*/  IMAD.IADD R21, R15, 0x1, R20 ;  /* 0x000000010f157824 */ /* 0x000fe200078e0214 */
[C---:B------:R-:W-:Y:S01]  /*0cc0*/  LOP3.LUT R220, R33.reuse, 0x8, R229, 0x78, !PT ;  /* 0x0000000821dc7812 */ /* 0x040fe200078e78e5 */
[----:B------:R-:W-:Y:S01]  /*0cd0*/  IMAD.WIDE.U32 R22, R22, 0x80, R142 ;  /* 0x0000008016167825 */ /* 0x000fe200078e008e */
[----:B------:R-:W-:Y:S01]  /*0ce0*/  LOP3.LUT R33, R33, 0x8, R141, 0x78, !PT ;  /* 0x0000000821217812 */ /* 0x000fe200078e788d */
[----:B-1----:R-:W1:Y:S02]  /*0cf0*/  MUFU.RCP R10, R10 ;  /* 0x0000000a000a7308 */ /* 0x002e640000001000 */
[----:B------:R-:W-:Y:S02]  /*0d00*/  IMAD.U32 R24, RZ, RZ, UR20 ;  /* 0x00000014ff187e24 */ /* 0x000fe4000f8e00ff */
[----:B------:R-:W-:-:S04]  /*0d10*/  IMAD.MOV.U32 R20, RZ, RZ, R14 ;  /* 0x000000ffff147224 */ /* 0x000fc800078e000e */
[----:B-----5:R-:W-:-:S04]  /*0d20*/  IMAD.WIDE.U32 R20, R18, UR12, R20 ;  /* 0x0000000c12147c25 */ /* 0x020fc8000f8e0014 */
[----:B------:R-:W-:Y:S02]  /*0d30*/  IMAD R21, R18, UR13, R21 ;  /* 0x0000000d12157c24 */ /* 0x000fe4000f8e0215 */
[----:B------:R-:W-:-:S04]  /*0d40*/  IMAD.WIDE.U32 R20, R142, UR6, R20 ;  /* 0x000000068e147c25 */ /* 0x000fc8000f8e0014 */
[----:B-1----:R-:W-:Y:S02]  /*0d50*/  VIADD R10, R10, 0xffffffe ;  /* 0x0ffffffe0a0a7836 */ /* 0x002fe40000000000 */
[----:B------:R-:W-:Y:S02]  /*0d60*/  IMAD R21, R142, UR7, R21 ;  /* 0x000000078e157c24 */ /* 0x000fe4000f8e0215 */
[----:B------:R-:W1:Y:S02]  /*0d70*/  F2I.FTZ.U32.TRUNC.NTZ R11, R10 ;  /* 0x0000000a000b7305 */ /* 0x000e64000021f000 */
[----:B-1----:R-:W-:Y:S02]  /*0d80*/  IMAD.MOV R13, RZ, RZ, -R11 ;  /* 0x000000ffff0d7224 */ /* 0x002fe400078e0a0b */
[----:B------:R-:W-:Y:S02]  /*0d90*/  IMAD.MOV.U32 R10, RZ, RZ, RZ ;  /* 0x000000ffff0a7224 */ /* 0x000fe400078e00ff */
[----:B------:R-:W-:-:S04]  /*0da0*/  IMAD R13, R13, R4, RZ ;  /* 0x000000040d0d7224 */ /* 0x000fc800078e02ff */
[----:B------:R-:W-:-:S04]  /*0db0*/  IMAD.HI.U32 R13, R11, R13, R10 ;  /* 0x0000000d0b0d7227 */ /* 0x000fc800078e000a */
[----:B------:R-:W-:-:S04]  /*0dc0*/  IMAD.WIDE.U32 R10, R6, R2, R8 ;  /* 0x00000002060a7225 */ /* 0x000fc800078e0008 */
[----:B------:R-:W-:-:S04]  /*0dd0*/  IMAD.HI.U32 R13, R13, R5, RZ ;  /* 0x000000050d0d7227 */ /* 0x000fc800078e00ff */
[----:B------:R-:W-:Y:S02]  /*0de0*/  IMAD.MOV R15, RZ, RZ, -R13 ;  /* 0x000000ffff0f7224 */ /* 0x000fe400078e0a0d */
[----:B----4-:R-:W-:Y:S01]  /*0df0*/  IMAD.WIDE.U32 R8, R18, UR18, R8 ;  /* 0x0000001212087c25 */ /* 0x010fe2000f8e0008 */
[----:B------:R-:W-:-:S03]  /*0e00*/  USHF.L.U64.HI UR18, UR4, 0x5, UR5 ;  /* 0x0000000504127899 */ /* 0x000fc60008010205 */
[----:B------:R-:W-:Y:S02]  /*0e10*/  IMAD R15, R4, R15, R5 ;  /* 0x0000000f040f7224 */ /* 0x000fe400078e0205 */
[----:B------:R-:W-:Y:S01]  /*0e20*/  IMAD R17, R18, UR19, R9 ;  /* 0x0000001312117c24 */ /* 0x000fe2000f8e0209 */
[----:B------:R-:W-:Y:S01]  /*0e30*/  USHF.L.U64.HI UR19, UR6, 0x5, UR7 ;  /* 0x0000000506137899 */ /* 0x000fe20008010207 */
[----:B------:R-:W-:Y:S01]  /*0e40*/  IMAD.MOV.U32 R16, RZ, RZ, R8 ;  /* 0x000000ffff107224 */ /* 0x000fe200078e0008 */
[----:B------:R-:W-:Y:S01]  /*0e50*/  ISETP.GT.U32.AND P4, PT, R4, R15, PT ;  /* 0x0000000f0400720c */ /* 0x000fe20003f84070 */
[----:B------:R-:W-:Y:S02]  /*0e60*/  IMAD.U32 R8, RZ, RZ, UR9 ;  /* 0x00000009ff087e24 */ /* 0x000fe4000f8e00ff */
[----:B------:R-:W-:Y:S01]  /*0e70*/  IMAD.U32 R9, RZ, RZ, UR8 ;  /* 0x00000008ff097e24 */ /* 0x000fe2000f8e00ff */
[----:B------:R-:W1:Y:S01]  /*0e80*/  LDCU.128 UR8, c[0x0][0x380] ;  /* 0x00007000ff0877ac */ /* 0x000e620008000c00 */
[----:B------:R-:W-:-:S02]  /*0e90*/  IMAD R6, R23, UR4, RZ ;  /* 0x0000000417067c24 */ /* 0x000fc4000f8e02ff */
[----:B------:R-:W-:Y:S02]  /*0ea0*/  IMAD.U32 R25, RZ, RZ, UR18 ;  /* 0x00000012ff197e24 */ /* 0x000fe4000f8e00ff */
[C---:B------:R-:W-:Y:S01]  /*0eb0*/  IMAD R6, R22.reuse, UR5, R6 ;  /* 0x0000000516067c24 */ /* 0x040fe2000f8e0206 */
[----:B------:R-:W-:Y:S01]  /*0ec0*/  USHF.L.U64.HI UR5, UR6, 0x6, UR7 ;  /* 0x0000000606057899 */ /* 0x000fe20008010207 */
[----:B------:R-:W-:Y:S01]  /*0ed0*/  IMAD.WIDE.U32 R8, R22, UR4, R8 ;  /* 0x0000000416087c25 */ /* 0x000fe2000f8e0008 */
[----:B------:R-:W2:Y:S03]  /*0ee0*/  LDCU UR7, c[0x0][0x50c] ;  /* 0x0000a180ff0777ac */ /* 0x000ea60008000800 */
[----:B------:R-:W-:-:S04]  /*0ef0*/  IMAD.WIDE.U32 R16, R12, UR22, R16 ;  /* 0x000000160c107c25 */ /* 0x000fc8000f8e0010 */
[----:B------:R-:W-:Y:S01]  /*0f00*/  IMAD.IADD R27, R11, 0x1, R26 ;  /* 0x000000010b1b7824 */ /* 0x000fe200078e021a */
[----:B------:R-:W-:Y:S01]  /*0f10*/  IADD3 R11, P1, P0, R16, UR20, R8 ;  /* 0x00000014100b7c10 */ /* 0x000fe2000f83e008 */
[----:B------:R-:W-:Y:S01]  /*0f20*/  IMAD.MOV.U32 R26, RZ, RZ, R10 ;  /* 0x000000ffff1a7224 */ /* 0x000fe200078e000a */
[----:B------:R-:W3:Y:S01]  /*0f30*/  S2UR UR20, SR_CgaCtaId ;  /* 0x00000000001479c3 */ /* 0x000ee20000008800 */
[----:B------:R-:W-:-:S04]  /*0f40*/  IMAD.WIDE.U32 R24, R22, UR4, R24 ;  /* 0x0000000416187c25 */ /* 0x000fc8000f8e0018 */
[----:B------:R-:W-:Y:S01]  /*0f50*/  IMAD.IADD R10, R6, 0x1, R9 ;  /* 0x00000001060a7824 */ /* 0x000fe200078e0209 */
[----:B------:R-:W-:Y:S01]  /*0f60*/  IADD3 R9, P2, PT, R16, R8, RZ ;  /* 0x0000000810097210 */ /* 0x000fe20007f5e0ff */
[----:B------:R-:W-:Y:S01]  /*0f70*/  IMAD R17, R12, UR23, R17 ;  /* 0x000000170c117c24 */ /* 0x000fe2000f8e0211 */
[----:B------:R-:W-:Y:S01]  /*0f80*/  IADD3 R7, P3, PT, R16, R24, RZ ;  /* 0x0000001810077210 */ /* 0x000fe20007f7e0ff */
[----:B------:R-:W-:Y:S01]  /*0f90*/  @!P4 IMAD.IADD R15, R15, 0x1, -R4 ;  /* 0x000000010f0fc824 */ /* 0x000fe200078e0a04 */
[----:B------:R-:W-:Y:S01]  /*0fa0*/  LOP3.LUT R12, R12, R0, RZ, 0x3c, !PT ;  /* 0x000000000c0c7212 */ /* 0x000fe200078e3cff */
[----:B------:R-:W-:Y:S01]  /*0fb0*/  IMAD.X R8, R10, 0x1, R17, P2 ;  /* 0x000000010a087824 */ /* 0x000fe200010e0611 */
[C---:B------:R-:W-:Y:S01]  /*0fc0*/  IADD3.X R10, PT, PT, R17.reuse, UR18, R10, P1, P0 ;  /* 0x00000012110a7c10 */ /* 0x040fe20008fe040a */
[C---:B------:R-:W-:Y:S01]  /*0fd0*/  IMAD.WIDE.U32 R26, R18.reuse, UR14, R26 ;  /* 0x0000000e121a7c25 */ /* 0x040fe2000f8e001a */
[----:B------:R-:W-:Y:S01]  /*0fe0*/  IADD3.X R5, PT, PT, R17, R6, R25, P3, !PT ;  /* 0x0000000611057210 */ /* 0x000fe20001ffe419 */
[----:B------:R-:W-:Y:S01]  /*0ff0*/  USHF.L.U32 UR18, UR6, 0x6, URZ ;  /* 0x0000000606127899 */ /* 0x000fe200080006ff */
[----:B-1----:R-:W-:Y:S01]  /*1000*/  LEA R14, P1, R7, UR8, 0x1 ;  /* 0x00000008070e7c11 */ /* 0x002fe2000f8208ff */
[----:B------:R-:W-:Y:S01]  /*1010*/  IMAD R19, R18, UR15, R27 ;  /* 0x0000000f12137c24 */ /* 0x000fe2000f8e021b */
[----:B------:R-:W-:Y:S01]  /*1020*/  ISETP.GE.U32.AND P2, PT, R15, R4, PT ;  /* 0x000000040f00720c */ /* 0x000fe20003f46070 */
[----:B------:R-:W1:Y:S01]  /*1030*/  LDCU.128 UR12, c[0x0][0x3d0] ;  /* 0x00007a00ff0c77ac */ /* 0x000e620008000c00 */
[----:B------:R-:W-:Y:S01]  /*1040*/  LEA R4, P0, R9, UR8, 0x1 ;  /* 0x0000000809047c11 */ /* 0x000fe2000f8008ff */
[----:B------:R-:W-:Y:S01]  /*1050*/  @!P4 VIADD R13, R13, 0x1 ;  /* 0x000000010d0dc836 */ /* 0x000fe20000000000 */
[----:B------:R-:W-:Y:S01]  /*1060*/  LEA.HI.X R15, R7, UR9, R5, 0x1, P1 ;  /* 0x00000009070f7c11 */ /* 0x000fe200088f0c05 */
[----:B------:R-:W-:Y:S01]  /*1070*/  IMAD.MOV.U32 R18, RZ, RZ, R26 ;  /* 0x000000ffff127224 */ /* 0x000fe200078e001a */
[----:B------:R-:W-:Y:S01]  /*1080*/  LEA.HI.X R5, R9, UR9, R8, 0x1, P0 ;  /* 0x0000000909057c11 */ /* 0x000fe200080f0c08 */
[----:B------:R-:W-:Y:S01]  /*1090*/  IMAD.WIDE.U32 R16, R22, UR4, R16 ;  /* 0x0000000416107c25 */ /* 0x000fe2000f8e0010 */
[----:B------:R-:W-:Y:S01]  /*10a0*/  ISETP.GE.AND P0, PT, R12, RZ, PT ;  /* 0x000000ff0c00720c */ /* 0x000fe20003f06270 */
[----:B------:R-:W-:Y:S01]  /*10b0*/  UMOV UR4, 0x400 ;  /* 0x0000040000047882 */ /* 0x000fe20000000000 */
[----:B------:R-:W-:Y:S01]  /*10c0*/  ISETP.NE.AND P1, PT, R0, RZ, PT ;  /* 0x000000ff0000720c */ /* 0x000fe20003f25270 */
[----:B------:R-:W-:Y:S01]  /*10d0*/  IMAD.WIDE.U32 R22, R142, R2, R18 ;  /* 0x000000028e167225 */ /* 0x000fe200078e0012 */
[----:B------:R-:W-:Y:S01]  /*10e0*/  IADD3 R6, PT, PT, R17, R6, RZ ;  /* 0x0000000611067210 */ /* 0x000fe20007ffe0ff */
[----:B---3--:R-:W-:-:S02]  /*10f0*/  ULEA UR4, UR20, UR4, 0x18 ;  /* 0x0000000414047291 */ /* 0x008fc4000f8ec0ff */
[----:B------:R-:W-:Y:S01]  /*1100*/  @P2 VIADD R13, R13, 0x1 ;  /* 0x000000010d0d2836 */ /* 0x000fe20000000000 */
[----:B------:R-:W-:Y:S01]  /*1110*/  LEA R8, P2, R11, UR8, 0x1 ;  /* 0x000000080b087c11 */ /* 0x000fe2000f8408ff */
[----:B------:R-:W-:Y:S01]  /*1120*/  IMAD R7, R142, R3, RZ ;  /* 0x000000038e077224 */ /* 0x000fe200078e02ff */
[----:B------:R-:W-:Y:S01]  /*1130*/  USHF.L.U32 UR6, UR6, 0x5, URZ ;  /* 0x0000000506067899 */ /* 0x000fe200080006ff */
[----:B------:R-:W-:Y:S02]  /*1140*/  LEA R226, R226, UR4, 0x1 ;  /* 0x00000004e2e27c11 */ /* 0x000fe4000f8e08ff */
[----:B------:R-:W-:Y:S01]  /*1150*/  @!P0 IMAD.MOV R13, RZ, RZ, -R13 ;  /* 0x000000ffff0d8224 */ /* 0x000fe200078e0a0d */
[C---:B------:R-:W-:Y:S01]  /*1160*/  LEA R18, P0, R16.reuse, UR8, 0x1 ;  /* 0x0000000810127c11 */ /* 0x040fe2000f8008ff */
[----:B------:R-:W-:Y:S01]  /*1170*/  IMAD.IADD R23, R23, 0x1, R7 ;  /* 0x0000000117177824 */ /* 0x000fe200078e0207 */
[----:B------:R-:W-:Y:S02]  /*1180*/  @!P1 LOP3.LUT R13, RZ, R0, RZ, 0x33, !PT ;  /* 0x00000000ff0d9212 */ /* 0x000fe400078e33ff */
[----:B------:R-:W-:-:S02]  /*1190*/  LEA.HI.X R19, R16, UR9, R6, 0x1, P0 ;  /* 0x0000000910137c11 */ /* 0x000fc400080f0c06 */
[----:B------:R-:W-:Y:S01]  /*11a0*/  SHF.R.S32.HI R0, RZ, 0x1f, R13 ;  /* 0x0000001fff007819 */ /* 0x000fe2000001140d */
[----:B-1----:R-:W-:Y:S01]  /*11b0*/  IMAD.WIDE.U32 R20, R13, UR12, R20 ;  /* 0x0000000c0d147c25 */ /* 0x002fe2000f8e0014 */
[----:B------:R-:W-:Y:S01]  /*11c0*/  LEA.HI.X R9, R11, UR9, R10, 0x1, P2 ;  /* 0x000000090b097c11 */ /* 0x000fe200090f0c0a */
[----:B------:R-:W-:Y:S01]  /*11d0*/  @!PT LDS RZ, [RZ] ;  /* 0x00000000fffff984 */ /* 0x000fe20000000800 */
[----:B------:R-:W-:Y:S01]  /*11e0*/  @!PT LDS RZ, [RZ] ;  /* 0x00000000fffff984 */ /* 0x000fe20000000800 */
[----:B------:R-:W-:Y:S01]  /*11f0*/  @!PT LDS RZ, [RZ] ;  /* 0x00000000fffff984 */ /* 0x000fe20000000800 */
[----:B------:R-:W-:Y:S01]  /*1200*/  LDGSTS.E.BYPASS.LTC128B.128 [R226], desc[UR26][R18.64] ;  /* 0x0000000012e27fae */ /* 0x000fe2000b981a1a */
[----:B------:R-:W-:Y:S01]  /*1210*/  LOP3.LUT R142, R142, 0x7, RZ, 0xc0, !PT ;  /* 0x000000078e8e7812 */ /* 0x000fe200078ec0ff */
[----:B------:R-:W-:Y:S01]  /*1220*/  IMAD R6, R0, UR12, RZ ;  /* 0x0000000c00067c24 */ /* 0x000fe2000f8e02ff */
[----:B------:R-:W-:Y:S01]  /*1230*/  LEA R225, P0, R20, UR10, 0x1 ;  /* 0x0000000a14e17c11 */ /* 0x000fe2000f8008ff */
[----:B------:R-:W-:Y:S01]  /*1240*/  LDGSTS.E.BYPASS.LTC128B.128 [R226+0x2000], desc[UR26][R18.64+0x40] ;  /* 0x0200004012e27fae */ /* 0x000fe2000b981a1a */
[----:B------:R-:W-:-:S03]  /*1250*/  IMAD.WIDE.U32 R10, R32, UR18, RZ ;  /* 0x00000012200a7c25 */ /* 0x000fc6000f8e00ff */
[----:B------:R-:W-:Y:S01]  /*1260*/  LDGSTS.E.BYPASS.LTC128B.128 [R226+0x4000], desc[UR26][R18.64+0x80] ;  /* 0x0400008012e27fae */ /* 0x000fe2000b981a1a */
[----:B------:R-:W-:Y:S02]  /*1270*/  IMAD R7, R13, UR13, R6 ;  /* 0x0000000d0d077c24 */ /* 0x000fe4000f8e0206 */
[----:B------:R-:W-:Y:S01]  /*1280*/  IMAD R6, R32, UR5, RZ ;  /* 0x0000000520067c24 */ /* 0x000fe2000f8e02ff */
[----:B------:R-:W-:Y:S01]  /*1290*/  LDGSTS.E.BYPASS.LTC128B.128 [R226+0x800], desc[UR26][R14.64] ;  /* 0x008000000ee27fae */ /* 0x000fe2000b981a1a */
[----:B------:R-:W-:Y:S02]  /*12a0*/  IMAD.IADD R7, R21, 0x1, R7 ;  /* 0x0000000115077824 */ /* 0x000fe400078e0207 */
[----:B------:R-:W-:Y:S01]  /*12b0*/  IMAD.IADD R6, R11, 0x1, R6 ;  /* 0x000000010b067824 */ /* 0x000fe200078e0206 */
[----:B------:R-:W-:Y:S01]  /*12c0*/  LDGSTS.E.BYPASS.LTC128B.128 [R226+0x2800], desc[UR26][R14.64+0x40] ;  /* 0x028000400ee27fae */ /* 0x000fe2000b981a1a */
[----:B------:R-:W-:Y:S01]  /*12d0*/  IMAD R0, R0, UR14, RZ ;  /* 0x0000000e00007c24 */ /* 0x000fe2000f8e02ff */
[----:B------:R-:W-:Y:S01]  /*12e0*/  LEA.HI.X R224, R20, UR11, R7, 0x1, P0 ;  /* 0x0000000b14e07c11 */ /* 0x000fe200080f0c07 */
[----:B------:R-:W-:Y:S01]  /*12f0*/  IMAD.WIDE.U32 R22, R13, UR14, R22 ;  /* 0x0000000e0d167c25 */ /* 0x000fe2000f8e0016 */
[----:B------:R1:W-:Y:S01]  /*1300*/  LDGSTS.E.BYPASS.LTC128B.128 [R226+0x4800], desc[UR26][R14.64+0x80] ;  /* 0x048000800ee27fae */ /* 0x0003e2000b981a1a */
[----:B------:R-:W-:-:S02]  /*1310*/  IADD3 R7, P0, PT, R10, UR6, RZ ;  /* 0x000000060a077c10 */ /* 0x000fc4000ff1e0ff */
[----:B------:R-:W-:Y:S01]  /*1320*/  IMAD R0, R13, UR15, R0 ;  /* 0x0000000f0d007c24 */ /* 0x000fe2000f8e0200 */
[----:B------:R-:W-:Y:S03]  /*1330*/  LDGSTS.E.BYPASS.LTC128B.128 [R226+0x1000], desc[UR26][R4.64] ;  /* 0x0100000004e27fae */ /* 0x000fe6000b981a1a */
[----:B------:R-:W-:Y:S01]  /*1340*/  IMAD.IADD R0, R23, 0x1, R0 ;  /* 0x0000000117007824 */ /* 0x000fe200078e0200 */
[----:B------:R-:W-:Y:S04]  /*1350*/  LDGSTS.E.BYPASS.LTC128B.128 [R226+0x3000], desc[UR26][R4.64+0x40] ;  /* 0x0300004004e27fae */ /* 0x000fe8000b981a1a */
[----:B------:R3:W-:Y:S04]  /*1360*/  LDGSTS.E.BYPASS.LTC128B.128 [R226+0x5000], desc[UR26][R4.64+0x80] ;  /* 0x0500008004e27fae */ /* 0x0007e8000b981a1a */
[----:B------:R-:W-:Y:S04]  /*1370*/  LDGSTS.E.BYPASS.LTC128B.128 [R226+0x1800], desc[UR26][R8.64] ;  /* 0x0180000008e27fae */ /* 0x000fe8000b981a1a */
[----:B------:R-:W-:Y:S04]  /*1380*/  LDGSTS.E.BYPASS.LTC128B.128 [R226+0x3800], desc[UR26][R8.64+0x40] ;  /* 0x0380004008e27fae */ /* 0x000fe8000b981a1a */
[----:B------:R4:W-:Y:S01]  /*1390*/  LDGSTS.E.BYPASS.LTC128B.128 [R226+0x5800], desc[UR26][R8.64+0x80] ;  /* 0x0580008008e27fae */ /* 0x0009e2000b981a1a */
[----:B-1----:R-:W-:-:S04]  /*13a0*/  LEA R14, P1, R10, R225, 0x1 ;  /* 0x000000e10a0e7211 */ /* 0x002fc800078208ff */
[----:B------:R-:W-:Y:S01]  /*13b0*/  LEA.HI.X R15, R10, R224, R6, 0x1, P1 ;  /* 0x000000e00a0f7211 */ /* 0x000fe200008f0c06 */
[----:B------:R-:W-:Y:S01]  /*13c0*/  IMAD.WIDE.U32 R10, R32, R2, RZ ;  /* 0x00000002200a7225 */ /* 0x000fe200078e00ff */
[----:B------:R-:W-:Y:S02]  /*13d0*/  IADD3.X R6, PT, PT, R6, UR19, RZ, P0, !PT ;  /* 0x0000001306067c10 */ /* 0x000fe400087fe4ff */
[C---:B------:R-:W-:Y:S01]  /*13e0*/  LEA R12, P0, R7.reuse, R225, 0x1 ;  /* 0x000000e1070c7211 */ /* 0x040fe200078008ff */
[----:B------:R-:W-:Y:S03]  /*13f0*/  LDGSTS.E.BYPASS.LTC128B.128 [R226+0x6000], desc[UR26][R14.64] ;  /* 0x060000000ee27fae */ /* 0x000fe6000b981a1a */
[----:B------:R-:W-:Y:S01]  /*1400*/  LEA.HI.X R13, R7, R224, R6, 0x1, P0 ;  /* 0x000000e0070d7211 */ /* 0x000fe200000f0c06 */
[----:B------:R-:W-:Y:S01]  /*1410*/  LDGSTS.E.BYPASS.LTC128B.128 [R226+0x7000], desc[UR26][R14.64+0x40] ;  /* 0x070000400ee27fae */ /* 0x000fe2000b981a1a */
[----:B---3--:R-:W-:Y:S01]  /*1420*/  IMAD R4, R32, R3, RZ ;  /* 0x0000000320047224 */ /* 0x008fe200078e02ff */
[C---:B------:R-:W-:Y:S01]  /*1430*/  LEA R223, P0, R22.reuse, UR16, 0x1 ;  /* 0x0000001016df7c11 */ /* 0x040fe2000f8008ff */
[----:B------:R-:W-:Y:S01]  /*1440*/  IMAD.SHL.U32 R5, R229, 0x10, RZ ;  /* 0x00000010e5057824 */ /* 0x000fe200078e00ff */
[----:B------:R-:W-:Y:S01]  /*1450*/  LDGSTS.E.BYPASS.LTC128B.128 [R226+0x8000], desc[UR26][R14.64+0x80] ;  /* 0x080000800ee27fae */ /* 0x000fe2000b981a1a */
[----:B------:R-:W-:Y:S01]  /*1460*/  IMAD.IADD R4, R11, 0x1, R4 ;  /* 0x000000010b047824 */ /* 0x000fe200078e0204 */
[----:B------:R-:W-:-:S02]  /*1470*/  LEA.HI.X R222, R22, UR17, R0, 0x1, P0 ;  /* 0x0000001116de7c11 */ /* 0x000fc400080f0c00 */
[----:B------:R-:W-:Y:S01]  /*1480*/  LDGSTS.E.BYPASS.LTC128B.128 [R226+0x6800], desc[UR26][R12.64] ;  /* 0x068000000ce27fae */ /* 0x000fe2000b981a1a */
[C---:B------:R-:W-:Y:S01]  /*1490*/  LEA R6, P0, R10.reuse, R223, 0x7 ;  /* 0x000000df0a067211 */ /* 0x040fe200078038ff */
[C---:B----4-:R-:W-:Y:S02]  /*14a0*/  IMAD.SHL.U32 R8, R10.reuse, 0x40, RZ ;  /* 0x000000400a087824 */ /* 0x050fe400078e00ff */
[----:B------:R-:W-:Y:S01]  /*14b0*/  LDGSTS.E.BYPASS.LTC128B.128 [R226+0x7800], desc[UR26][R12.64+0x40] ;  /* 0x078000400ce27fae */ /* 0x000fe2000b981a1a */
[----:B------:R-:W-:Y:S02]  /*14c0*/  LOP3.LUT R221, R221, 0x3e00, R5, 0xf8, !PT ;  /* 0x00003e00dddd7812 */ /* 0x000fe400078ef805 */
[C-C-:B------:R-:W-:Y:S01]  /*14d0*/  SHF.L.U64.HI R0, R10.reuse, 0x6, R4.reuse ;  /* 0x000000060a007819 */ /* 0x140fe20000010204 */
[----:B------:R-:W-:Y:S01]  /*14e0*/  LDGSTS.E.BYPASS.LTC128B.128 [R226+0x8800], desc[UR26][R12.64+0x80] ;  /* 0x088000800ce27fae */ /* 0x000fe2000b981a1a */
[----:B------:R-:W-:Y:S02]  /*14f0*/  LEA.HI.X R7, R10, R222, R4, 0x7, P0 ;  /* 0x000000de0a077211 */ /* 0x000fe400000f3c04 */
[----:B------:R-:W-:Y:S01]  /*1500*/  LOP3.LUT R5, R5, 0x100, RZ, 0xc0, !PT ;  /* 0x0000010005057812 */ /* 0x000fe200078ec0ff */
[----:B------:R-:W0:Y:S01]  /*1510*/  LDGDEPBAR ;  /* 0x00000000000079af */ /* 0x000e220000000000 */
[----:B------:R-:W-:-:S02]  /*1520*/  LEA R4, P0, R2, R8, 0x5 ;  /* 0x0000000802047211 */ /* 0x000fc400078028ff */
[----:B------:R-:W-:Y:S02]  /*1530*/  LOP3.LUT R5, R5, 0x20, R34, 0xf8, !PT ;  /* 0x0000002005057812 */ /* 0x000fe400078ef822 */
[----:B------:R-:W-:Y:S02]  /*1540*/  LEA.HI.X R0, R2, R0, R3, 0x5, P0 ;  /* 0x0000000002007211 */ /* 0x000fe400000f2c03 */
[C---:B------:R-:W-:Y:S02]  /*1550*/  LEA R8, P0, R4.reuse, R223, 0x1 ;  /* 0x000000df04087211 */ /* 0x040fe400078008ff */
[----:B------:R-:W-:Y:S02]  /*1560*/  LOP3.LUT R220, R5, R220, RZ, 0xfc, !PT ;  /* 0x000000dc05dc7212 */ /* 0x000fe400078efcff */
[----:B------:R-:W-:Y:S02]  /*1570*/  LOP3.LUT R221, R221, R33, RZ, 0xfc, !PT ;  /* 0x00000021dddd7212 */ /* 0x000fe400078efcff */
[----:B------:R-:W-:Y:S01]  /*1580*/  LEA.HI.X R9, R4, R222, R0, 0x1, P0 ;  /* 0x000000de04097211 */ /* 0x000fe200000f0c00 */
[----:B------:R-:W-:Y:S01]  /*1590*/  IMAD.MOV.U32 R0, RZ, RZ, 0x20 ;  /* 0x00000020ff007424 */ /* 0x000fe200078e00ff */
[----:B------:R-:W-:-:S02]  /*15a0*/  LEA R221, R221, UR4, 0x1 ;  /* 0x00000004dddd7c11 */ /* 0x000fc4000f8e08ff */
[----:B------:R-:W-:Y:S02]  /*15b0*/  LEA R220, R220, UR4, 0x1 ;  /* 0x00000004dcdc7c11 */ /* 0x000fe4000f8e08ff */
[----:B------:R-:W-:-:S04]  /*15c0*/  LOP3.LUT P0, RZ, R229, 0x4, RZ, 0xc0, !PT ;  /* 0x00000004e5ff7812 */ /* 0x000fc8000780c0ff */
        /* <DEDUP_REMOVED lines=15> */
[----:B------:R-:W4:Y:S04]  /*16c0*/  LDSM.16.M88.4 R112, [R220+0x6000] ;  /* 0x00600000dc70783b */ /* 0x000f280000000200 */
[----:B------:R-:W5:Y:S04]  /*16d0*/  LDSM.16.M88.4 R88, [R221+0x1000] ;  /* 0x00100000dd58783b */ /* 0x000f680000000200 */
[----:B------:R-:W2:Y:S04]  /*16e0*/  LDSM.16.M88.4 R104, [R220+0x6400] ;  /* 0x00640000dc68783b */ /* 0x000ea80000000200 */
[----:B------:R-:W3:Y:S04]  /*16f0*/  LDSM.16.M88.4 R96, [R220+0x6800] ;  /* 0x00680000dc60783b */ /* 0x000ee80000000200 */
[----:B-1----:R-:W1:Y:S04]  /*1700*/  LDSM.16.M88.4 R4, [R220+0x6c00] ;  /* 0x006c0000dc04783b */ /* 0x002e680000000200 */
[----:B------:R-:W-:Y:S04]  /*1710*/  LDSM.16.M88.4 R132, [R219] ;  /* 0x00000000db84783b */ /* 0x000fe80000000200 */
[----:B------:R-:W1:Y:S04]  /*1720*/  LDSM.16.M88.4 R136, [R217+0x6000] ;  /* 0x00600000d988783b */ /* 0x000e680000000200 */
[----:B------:R-:W1:Y:S04]  /*1730*/  LDSM.16.M88.4 R128, [R219+0x1000] ;  /* 0x00100000db80783b */ /* 0x000e680000000200 */
[----:B------:R-:W1:Y:S04]  /*1740*/  LDSM.16.M88.4 R124, [R217+0x6400] ;  /* 0x00640000d97c783b */ /* 0x000e680000000200 */
[----:B------:R-:W1:Y:S01]  /*1750*/  LDSM.16.M88.4 R120, [R217+0x6800] ;  /* 0x00680000d978783b */ /* 0x000e620000000200 */
[-C--:B----4-:R-:W-:Y:S03]  /*1760*/  HMMA.16816.F32.BF16 R12, R84, R112.reuse, RZ ;  /* 0x00000070540c723c */ /* 0x090fe600000418ff */
[----:B------:R-:W4:Y:S04]  /*1770*/  LDSM.16.M88.4 R116, [R217+0x6c00] ;  /* 0x006c0000d974783b */ /* 0x000f280000000200 */
[----:B------:R-:W-:Y:S01]  /*1780*/  LDSM.16.M88.4 R72, [R220+0x7000] ;  /* 0x00700000dc48783b */ /* 0x000fe20000000200 */
[C---:B-----5:R-:W-:Y:S03]  /*1790*/  HMMA.16816.F32.BF16 R56, R88.reuse, R112, RZ ;  /* 0x000000705838723c */ /* 0x060fe600000418ff */
[----:B------:R-:W5:Y:S04]  /*17a0*/  LDSM.16.M88.4 R80, [R221+0x2000] ;  /* 0x00200000dd50783b */ /* 0x000f680000000200 */
[----:B------:R-:W5:Y:S01]  /*17b0*/  LDSM.16.M88.4 R76, [R221+0x3000] ;  /* 0x00300000dd4c783b */ /* 0x000f620000000200 */
[-C--:B------:R-:W-:Y:S03]  /*17c0*/  HMMA.16816.F32.BF16 R52, R88, R114.reuse, RZ ;  /* 0x000000725834723c */ /* 0x080fe600000418ff */
[----:B------:R-:W5:Y:S04]  /*17d0*/  LDSM.16.M88.4 R68, [R220+0x7400] ;  /* 0x00740000dc44783b */ /* 0x000f680000000200 */
[----:B------:R-:W5:Y:S01]  /*17e0*/  LDSM.16.M88.4 R64, [R220+0x7800] ;  /* 0x00780000dc40783b */ /* 0x000f620000000200 */
[----:B------:R-:W-:Y:S03]  /*17f0*/  HMMA.16816.F32.BF16 R112, R84, R114, RZ ;  /* 0x000000725470723c */ /* 0x000fe600000418ff */
[----:B------:R-:W5:Y:S04]  /*1800*/  LDSM.16.M88.4 R60, [R220+0x7c00] ;  /* 0x007c0000dc3c783b */ /* 0x000f680000000200 */
[----:B------:R-:W-:Y:S01]  /*1810*/  LDSM.16.M88.4 R16, [R217+0x7000] ;  /* 0x00700000d910783b */ /* 0x000fe20000000200 */
[C---:B--2---:R-:W-:Y:S03]  /*1820*/  HMMA.16816.F32.BF16 R48, R88.reuse, R104, RZ ;  /* 0x000000685830723c */ /* 0x044fe600000418ff */
[----:B------:R-:W2:Y:S04]  /*1830*/  LDSM.16.M88.4 R24, [R219+0x2000] ;  /* 0x00200000db18783b */ /* 0x000ea80000000200 */
[----:B------:R-:W2:Y:S01]  /*1840*/  LDSM.16.M88.4 R20, [R219+0x3000] ;  /* 0x00300000db14783b */ /* 0x000ea20000000200 */
[C---:B---3--:R-:W-:Y:S03]  /*1850*/  HMMA.16816.F32.BF16 R40, R88.reuse, R96, RZ ;  /* 0x000000605828723c */ /* 0x048fe600000418ff */
[----:B------:R-:W-:Y:S04]  /*1860*/  LDSM.16.M88.4 R8, [R220+0x8000] ;  /* 0x00800000dc08783b */ /* 0x000fe80000000200 */
[----:B------:R-:W0:Y:S01]  /*1870*/  LDGDEPBAR ;  /* 0x00000000000079af */ /* 0x000e220000000000 */
[C---:B-1----:R-:W-:Y:S08]  /*1880*/  HMMA.16816.F32.BF16 R28, R88.reuse, R4, RZ ;  /* 0x00000004581c723c */ /* 0x042ff000000418ff */
[C---:B------:R-:W-:Y:S08]  /*1890*/  HMMA.16816.F32.BF16 R44, R88.reuse, R106, RZ ;  /* 0x0000006a582c723c */ /* 0x040ff000000418ff */
[C---:B------:R-:W-:Y:S08]  /*18a0*/  HMMA.16816.F32.BF16 R36, R88.reuse, R98, RZ ;  /* 0x000000625824723c */ /* 0x040ff000000418ff */
[----:B------:R-:W-:Y:S08]  /*18b0*/  HMMA.16816.F32.BF16 R88, R88, R6, RZ ;  /* 0x000000065858723c */ /* 0x000ff000000418ff */
[----:B------:R-:W-:Y:S08]  /*18c0*/  HMMA.16816.F32.BF16 R108, R84, R104, RZ ;  /* 0x00000068546c723c */ /* 0x000ff000000418ff */
[-C--:B------:R-:W-:Y:S08]  /*18d0*/  HMMA.16816.F32.BF16 R12, R132, R136.reuse, R12 ;  /* 0x00000088840c723c */ /* 0x080ff0000004180c */
[C---:B------:R-:W-:Y:S08]  /*18e0*/  HMMA.16816.F32.BF16 R56, R128.reuse, R136, R56 ;  /* 0x000000888038723c */ /* 0x040ff00000041838 */
[-C--:B------:R-:W-:Y:S08]  /*18f0*/  HMMA.16816.F32.BF16 R52, R128, R138.reuse, R52 ;  /* 0x0000008a8034723c */ /* 0x080ff00000041834 */
[----:B------:R-:W-:Y:S08]  /*1900*/  HMMA.16816.F32.BF16 R112, R132, R138, R112 ;  /* 0x0000008a8470723c */ /* 0x000ff00000041870 */
        /* <DEDUP_REMOVED lines=8> */
[C---:B----4-:R-:W-:Y:S08]  /*1990*/  HMMA.16816.F32.BF16 R28, R128.reuse, R116, R28 ;  /* 0x00000074801c723c */ /* 0x050ff0000004181c */
[C---:B------:R-:W-:Y:S08]  /*19a0*/  HMMA.16816.F32.BF16 R44, R128.reuse, R126, R44 ;  /* 0x0000007e802c723c */ /* 0x040ff0000004182c */
[C---:B------:R-:W-:Y:S08]  /*19b0*/  HMMA.16816.F32.BF16 R36, R128.reuse, R122, R36 ;  /* 0x0000007a8024723c */ /* 0x040ff00000041824 */
[----:B------:R-:W-:Y:S01]  /*19c0*/  HMMA.16816.F32.BF16 R88, R128, R118, R88 ;  /* 0x000000768058723c */ /* 0x000fe20000041858 */
[----:B------:R-:W3:Y:S07]  /*19d0*/  LDSM.16.M88.4 R128, [R221+0x5000] ;  /* 0x00500000dd80783b */ /* 0x000eee0000000200 */
[-C--:B-----5:R-:W-:Y:S08]  /*19e0*/  HMMA.16816.F32.BF16 R12, R80, R72.reuse, R12 ;  /* 0x00000048500c723c */ /* 0x0a0ff0000004180c */
[C---:B------:R-:W-:Y:S08]  /*19f0*/  HMMA.16816.F32.BF16 R56, R76.reuse, R72, R56 ;  /* 0x000000484c38723c */ /* 0x040ff00000041838 */
[-C--:B------:R-:W-:Y:S08]  /*1a00*/  HMMA.16816.F32.BF16 R52, R76, R74.reuse, R52 ;  /* 0x0000004a4c34723c */ /* 0x080ff00000041834 */
[----:B------:R-:W-:Y:S01]  /*1a10*/  HMMA.16816.F32.BF16 R112, R80, R74, R112 ;  /* 0x0000004a5070723c */ /* 0x000fe20000041870 */
[----:B------:R-:W4:Y:S07]  /*1a20*/  LDSM.16.M88.4 R72, [R217+0x7400] ;  /* 0x00740000d948783b */ /* 0x000f2e0000000200 */
[C---:B------:R-:W-:Y:S08]  /*1a30*/  HMMA.16816.F32.BF16 R108, R132.reuse, R124, R108 ;  /* 0x0000007c846c723c */ /* 0x040ff0000004186c */
[----:B------:R-:W-:Y:S08]  /*1a40*/  HMMA.16816.F32.BF16 R104, R132, R126, R104 ;  /* 0x0000007e8468723c */ /* 0x000ff00000041868 */
[C---:B------:R-:W-:Y:S08]  /*1a50*/  HMMA.16816.F32.BF16 R48, R76.reuse, R68, R48 ;  /* 0x000000444c30723c */ /* 0x040ff00000041830 */
[C---:B------:R-:W-:Y:S08]  /*1a60*/  HMMA.16816.F32.BF16 R40, R76.reuse, R64, R40 ;  /* 0x000000404c28723c */ /* 0x040ff00000041828 */
[C---:B------:R-:W-:Y:S08]  /*1a70*/  HMMA.16816.F32.BF16 R28, R76.reuse, R60, R28 ;  /* 0x0000003c4c1c723c */ /* 0x040ff0000004181c */
[C---:B------:R-:W-:Y:S08]  /*1a80*/  HMMA.16816.F32.BF16 R44, R76.reuse, R70, R44 ;  /* 0x000000464c2c723c */ /* 0x040ff0000004182c */
[C---:B------:R-:W-:Y:S08]  /*1a90*/  HMMA.16816.F32.BF16 R36, R76.reuse, R66, R36 ;  /* 0x000000424c24723c */ /* 0x040ff00000041824 */
[----:B------:R-:W-:Y:S08]  /*1aa0*/  HMMA.16816.F32.BF16 R88, R76, R62, R88 ;  /* 0x0000003e4c58723c */ /* 0x000ff00000041858 */
[-C--:B--2---:R-:W-:Y:S01]  /*1ab0*/  HMMA.16816.F32.BF16 R124, R24, R16.reuse, R12 ;  /* 0x00000010187c723c */ /* 0x084fe2000004180c */
[----:B------:R-:W-:Y:S07]  /*1ac0*/  LDSM.16.M88.4 R12, [R219+0x4000] ;  /* 0x00400000db0c783b */ /* 0x000fee0000000200 */
[C---:B------:R-:W-:Y:S01]  /*1ad0*/  HMMA.16816.F32.BF16 R76, R20.reuse, R16, R56 ;  /* 0x00000010144c723c */ /* 0x040fe20000041838 */
[----:B------:R-:W-:Y:S07]  /*1ae0*/  LDSM.16.M88.4 R56, [R219+0x5000] ;  /* 0x00500000db38783b */ /* 0x000fee0000000200 */
[-C--:B------:R-:W-:Y:S08]  /*1af0*/  HMMA.16816.F32.BF16 R52, R20, R18.reuse, R52 ;  /* 0x000000121434723c */ /* 0x080ff00000041834 */
[----:B------:R-:W-:Y:S01]  /*1b00*/  HMMA.16816.F32.BF16 R112, R24, R18, R112 ;  /* 0x000000121870723c */ /* 0x000fe20000041870 */
[----:B------:R-:W2:Y:S07]  /*1b10*/  LDSM.16.M88.4 R16, [R220+0x8400] ;  /* 0x00840000dc10783b */ /* 0x000eae0000000200 */
[C---:B------:R-:W-:Y:S08]  /*1b20*/  HMMA.16816.F32.BF16 R108, R80.reuse, R68, R108 ;  /* 0x00000044506c723c */ /* 0x040ff0000004186c */
[----:B------:R-:W-:Y:S08]  /*1b30*/  HMMA.16816.F32.BF16 R104, R80, R70, R104 ;  /* 0x000000465068723c */ /* 0x000ff00000041868 */
[-C--:B-1----:R-:W-:Y:S08]  /*1b40*/  HMMA.16816.F32.BF16 R124, R4, R8.reuse, R124 ;  /* 0x00000008047c723c */ /* 0x082ff0000004187c */
[----:B---3--:R-:W-:Y:S08]  /*1b50*/  HMMA.16816.F32.BF16 R76, R128, R8, R76 ;  /* 0x00000008804c723c */ /* 0x008ff0000004184c */
[-C--:B------:R-:W-:Y:S08]  /*1b60*/  HMMA.16816.F32.BF16 R112, R4, R10.reuse, R112 ;  /* 0x0000000a0470723c */ /* 0x080ff00000041870 */
[----:B------:R-:W-:Y:S01]  /*1b70*/  HMMA.16816.F32.BF16 R52, R128, R10, R52 ;  /* 0x0000000a8034723c */ /* 0x000fe20000041834 */
[----:B------:R-:W1:Y:S07]  /*1b80*/  LDSM.16.M88.4 R8, [R217+0x7800] ;  /* 0x00780000d908783b */ /* 0x000e6e0000000200 */
[C---:B------:R-:W-:Y:S08]  /*1b90*/  HMMA.16816.F32.BF16 R100, R132.reuse, R120, R100 ;  /* 0x000000788464723c */ /* 0x040ff00000041864 */
[----:B------:R-:W-:Y:S01]  /*1ba0*/  HMMA.16816.F32.BF16 R96, R132, R122, R96 ;  /* 0x0000007a8460723c */ /* 0x000fe20000041860 */
[----:B------:R-:W-:Y:S07]  /*1bb0*/  LDSM.16.M88.4 R120, [R217+0x8000] ;  /* 0x00800000d978783b */ /* 0x000fee0000000200 */
[-C--:B----4-:R-:W-:Y:S08]  /*1bc0*/  HMMA.16816.F32.BF16 R108, R24, R72.reuse, R108 ;  /* 0x00000048186c723c */ /* 0x090ff0000004186c */
[C---:B------:R-:W-:Y:S08]  /*1bd0*/  HMMA.16816.F32.BF16 R48, R20.reuse, R72, R48 ;  /* 0x000000481430723c */ /* 0x040ff00000041830 */
[-C--:B------:R-:W-:Y:S08]  /*1be0*/  HMMA.16816.F32.BF16 R44, R20, R74.reuse, R44 ;  /* 0x0000004a142c723c */ /* 0x080ff0000004182c */
[----:B------:R-:W-:Y:S08]  /*1bf0*/  HMMA.16816.F32.BF16 R104, R24, R74, R104 ;  /* 0x0000004a1868723c */ /* 0x000ff00000041868 */
[C---:B------:R-:W-:Y:S08]  /*1c00*/  HMMA.16816.F32.BF16 R92, R132.reuse, R116, R92 ;  /* 0x00000074845c723c */ /* 0x040ff0000004185c */
[----:B------:R-:W-:Y:S08]  /*1c10*/  HMMA.16816.F32.BF16 R84, R132, R118, R84 ;  /* 0x000000768454723c */ /* 0x000ff00000041854 */
[C---:B------:R-:W-:Y:S08]  /*1c20*/  HMMA.16816.F32.BF16 R100, R80.reuse, R64, R100 ;  /* 0x000000405064723c */ /* 0x040ff00000041864 */
[----:B------:R-:W-:Y:S01]  /*1c30*/  HMMA.16816.F32.BF16 R96, R80, R66, R96 ;  /* 0x000000425060723c */ /* 0x000fe20000041860 */
[----:B------:R-:W3:Y:S07]  /*1c40*/  LDSM.16.M88.4 R64, [R217+0x7c00] ;  /* 0x007c0000d940783b */ /* 0x000eee0000000200 */
[-C--:B--2---:R-:W-:Y:S08]  /*1c50*/  HMMA.16816.F32.BF16 R108, R4, R16.reuse, R108 ;  /* 0x00000010046c723c */ /* 0x084ff0000004186c */
[----:B------:R-:W-:Y:S08]  /*1c60*/  HMMA.16816.F32.BF16 R48, R128, R16, R48 ;  /* 0x000000108030723c */ /* 0x000ff00000041830 */
[-C--:B------:R-:W-:Y:S08]  /*1c70*/  HMMA.16816.F32.BF16 R104, R4, R18.reuse, R104 ;  /* 0x000000120468723c */ /* 0x080ff00000041868 */
[----:B------:R-:W-:Y:S01]  /*1c80*/  HMMA.16816.F32.BF16 R44, R128, R18, R44 ;  /* 0x00000012802c723c */ /* 0x000fe2000004182c */
[----:B------:R-:W2:Y:S07]  /*1c90*/  LDSM.16.M88.4 R16, [R220+0x8800] ;  /* 0x00880000dc10783b */ /* 0x000eae0000000200 */
[C---:B------:R-:W-:Y:S08]  /*1ca0*/  HMMA.16816.F32.BF16 R92, R80.reuse, R60, R92 ;  /* 0x0000003c505c723c */ /* 0x040ff0000004185c */
[----:B------:R-:W-:Y:S01]  /*1cb0*/  HMMA.16816.F32.BF16 R84, R80, R62, R84 ;  /* 0x0000003e5054723c */ /* 0x000fe20000041854 */
[----:B------:R-:W4:Y:S07]  /*1cc0*/  LDSM.16.M88.4 R60, [R217+0x8400] ;  /* 0x00840000d93c783b */ /* 0x000f2e0000000200 */
[C---:B-1----:R-:W-:Y:S08]  /*1cd0*/  HMMA.16816.F32.BF16 R40, R20.reuse, R8, R40 ;  /* 0x000000081428723c */ /* 0x042ff00000041828 */
[----:B------:R-:W-:Y:S08]  /*1ce0*/  HMMA.16816.F32.BF16 R36, R20, R10, R36 ;  /* 0x0000000a1424723c */ /* 0x000ff00000041824 */
[C---:B------:R-:W-:Y:S08]  /*1cf0*/  HMMA.16816.F32.BF16 R100, R24.reuse, R8, R100 ;  /* 0x000000081864723c */ /* 0x040ff00000041864 */
[----:B------:R-:W-:Y:S01]  /*1d00*/  HMMA.16816.F32.BF16 R96, R24, R10, R96 ;  /* 0x0000000a1860723c */ /* 0x000fe20000041860 */
[----:B------:R-:W1:Y:S07]  /*1d10*/  LDSM.16.M88.4 R8, [R217+0x8800] ;  /* 0x00880000d908783b */ /* 0x000e6e0000000200 */
[C---:B---3--:R-:W-:Y:S08]  /*1d20*/  HMMA.16816.F32.BF16 R28, R20.reuse, R64, R28 ;  /* 0x00000040141c723c */ /* 0x048ff0000004181c */
[----:B------:R-:W-:Y:S01]  /*1d30*/  HMMA.16816.F32.BF16 R88, R20, R66, R88 ;  /* 0x000000421458723c */ /* 0x000fe20000041858 */
[----:B------:R-:W3:Y:S07]  /*1d40*/  LDSM.16.M88.4 R20, [R220+0x8c00] ;  /* 0x008c0000dc14783b */ /* 0x000eee0000000200 */
[-C--:B--2---:R-:W-:Y:S08]  /*1d50*/  HMMA.16816.F32.BF16 R100, R4, R16.reuse, R100 ;  /* 0x000000100464723c */ /* 0x084ff00000041864 */
[----:B------:R-:W-:Y:S08]  /*1d60*/  HMMA.16816.F32.BF16 R40, R128, R16, R40 ;  /* 0x000000108028723c */ /* 0x000ff00000041828 */
[----:B----4-:R-:W-:Y:S08]  /*1d70*/  HMMA.16816.F32.BF16 R44, R56, R62, R44 ;  /* 0x0000003e382c723c */ /* 0x010ff0000004182c */
[-C--:B------:R-:W-:Y:S08]  /*1d80*/  HMMA.16816.F32.BF16 R124, R12, R120.reuse, R124 ;  /* 0x000000780c7c723c */ /* 0x080ff0000004187c */
[----:B------:R-:W-:Y:S08]  /*1d90*/  HMMA.16816.F32.BF16 R76, R56, R120, R76 ;  /* 0x00000078384c723c */ /* 0x000ff0000004184c */
[----:B------:R-:W-:Y:S03]  /*1da0*/  HMMA.16816.F32.BF16 R112, R12, R122, R112 ;  /* 0x0000007a0c70723c */ /* 0x000fe60000041870 */
[----:B------:R-:W-:Y:S01]  /*1db0*/  FMUL.FTZ R70, R125, UR7 ;  /* 0x000000077d467c20 */ /* 0x000fe20008410000 */
[----:B------:R-:W-:Y:S01]  /*1dc0*/  FMUL.FTZ R72, R127, UR7 ;  /* 0x000000077f487c20 */ /* 0x000fe20008410000 */
[----:B------:R-:W-:Y:S01]  /*1dd0*/  FMUL.FTZ R69, R124, UR7 ;  /* 0x000000077c457c20 */ /* 0x000fe20008410000 */
[----:B------:R-:W-:-:S02]  /*1de0*/  FMUL.FTZ R68, R126, UR7 ;  /* 0x000000077e447c20 */ /* 0x000fc40008410000 */
[----:B------:R-:W-:Y:S01]  /*1df0*/  HMMA.16816.F32.BF16 R52, R56, R122, R52 ;  /* 0x0000007a3834723c */ /* 0x000fe20000041834 */
[----:B------:R-:W2:Y:S02]  /*1e00*/  MUFU.TANH R70, R70 ;  /* 0x0000004600467308 */ /* 0x000ea40000002400 */
[----:B------:R-:W-:Y:S01]  /*1e10*/  FMUL.FTZ R71, R76, UR7 ;  /* 0x000000074c477c20 */ /* 0x000fe20008410000 */
[----:B------:R-:W-:Y:S01]  /*1e20*/  FMUL.FTZ R76, R77, UR7 ;  /* 0x000000074d4c7c20 */ /* 0x000fe20008410000 */
[----:B------:R-:W-:Y:S01]  /*1e30*/  FMUL.FTZ R77, R79, UR7 ;  /* 0x000000074f4d7c20 */ /* 0x000fe20008410000 */
[----:B------:R-:W-:Y:S02]  /*1e40*/  FMUL.FTZ R73, R78, UR7 ;  /* 0x000000074e497c20 */ /* 0x000fe40008410000 */
[----:B------:R-:W-:Y:S01]  /*1e50*/  HMMA.16816.F32.BF16 R108, R12, R60, R108 ;  /* 0x0000003c0c6c723c */ /* 0x000fe2000004186c */
[----:B------:R-:W4:Y:S02]  /*1e60*/  MUFU.TANH R72, R72 ;  /* 0x0000004800487308 */ /* 0x000f240000002400 */
[----:B------:R-:W-:Y:S01]  /*1e70*/  FMUL.FTZ R78, R112, UR7 ;  /* 0x00000007704e7c20 */ /* 0x000fe20008410000 */
[----:B------:R-:W-:Y:S01]  /*1e80*/  FMUL.FTZ R79, R113, UR7 ;  /* 0x00000007714f7c20 */ /* 0x000fe20008410000 */
[----:B------:R-:W-:Y:S01]  /*1e90*/  FMUL.FTZ R74, R114, UR7 ;  /* 0x00000007724a7c20 */ /* 0x000fe20008410000 */
[----:B------:R-:W-:-:S02]  /*1ea0*/  FMUL.FTZ R75, R115, UR7 ;  /* 0x00000007734b7c20 */ /* 0x000fc40008410000 */
[C---:B------:R-:W-:Y:S01]  /*1eb0*/  HMMA.16816.F32.BF16 R92, R24.reuse, R64, R92 ;  /* 0x00000040185c723c */ /* 0x040fe2000004185c */
[----:B------:R-:W5:Y:S02]  /*1ec0*/  MUFU.TANH R77, R77 ;  /* 0x0000004d004d7308 */ /* 0x000f640000002400 */
[----:B------:R-:W-:Y:S01]  /*1ed0*/  FMUL.FTZ R52, R52, UR7 ;  /* 0x0000000734347c20 */ /* 0x000fe20008410000 */
[----:B------:R-:W-:Y:S01]  /*1ee0*/  FMUL.FTZ R53, R53, UR7 ;  /* 0x0000000735357c20 */ /* 0x000fe20008410000 */
[----:B------:R-:W-:Y:S01]  /*1ef0*/  FMUL.FTZ R54, R54, UR7 ;  /* 0x0000000736367c20 */ /* 0x000fe20008410000 */
[----:B------:R-:W-:Y:S02]  /*1f00*/  FMUL.FTZ R55, R55, UR7 ;  /* 0x0000000737377c20 */ /* 0x000fe40008410000 */
[----:B------:R-:W-:Y:S01]  /*1f10*/  HMMA.16816.F32.BF16 R84, R24, R66, R84 ;  /* 0x000000421854723c */ /* 0x000fe20000041854 */
[----:B------:R-:W-:Y:S01]  /*1f20*/  FMUL.FTZ R24, R44, UR7 ;  /* 0x000000072c187c20 */ /* 0x000fe20008410000 */
[----:B------:R-:W-:Y:S01]  /*1f30*/  IMAD.SHL.U32 R44, R229, 0x2, RZ ;  /* 0x00000002e52c7824 */ /* 0x000fe200078e00ff */
[----:B------:R-:W5:Y:S01]  /*1f40*/  MUFU.TANH R76, R76 ;  /* 0x0000004c004c7308 */ /* 0x000f620000002400 */
[----:B------:R-:W-:Y:S01]  /*1f50*/  FMUL.FTZ R81, R108, UR7 ;  /* 0x000000076c517c20 */ /* 0x000fe20008410000 */
[----:B------:R-:W-:Y:S01]  /*1f60*/  FMUL.FTZ R80, R109, UR7 ;  /* 0x000000076d507c20 */ /* 0x000fe20008410000 */
[----:B------:R-:W-:Y:S01]  /*1f70*/  FMUL.FTZ R26, R46, UR7 ;  /* 0x000000072e1a7c20 */ /* 0x000fe20008410000 */
[----:B------:R-:W-:Y:S01]  /*1f80*/  LOP3.LUT R44, R44, 0x6, RZ, 0xc0, !PT ;  /* 0x000000062c2c7812 */ /* 0x000fe200078ec0ff */
[----:B-1----:R-:W-:Y:S01]  /*1f90*/  HMMA.16816.F32.BF16 R100, R12, R8, R100 ;  /* 0x000000080c64723c */ /* 0x002fe20000041864 */
[----:B------:R-:W-:Y:S01]  /*1fa0*/  FMUL.FTZ R25, R45, UR7 ;  /* 0x000000072d197c20 */ /* 0x000fe20008410000 */
[----:B------:R-:W-:Y:S01]  /*1fb0*/  FMUL.FTZ R27, R47, UR7 ;  /* 0x000000072f1b7c20 */ /* 0x000fe20008410000 */
[----:B------:R-:W1:Y:S01]  /*1fc0*/  MUFU.TANH R78, R78 ;  /* 0x0000004e004e7308 */ /* 0x000e620000002400 */
[----:B------:R-:W-:-:S04]  /*1fd0*/  IMAD R44, R32, 0x40, R44 ;  /* 0x00000040202c7824 */ /* 0x000fc800078e022c */
[----:B------:R-:W-:Y:S01]  /*1fe0*/  HMMA.16816.F32.BF16 R40, R56, R8, R40 ;  /* 0x000000083828723c */ /* 0x000fe20000041828 */
[----:B------:R-:W-:Y:S02]  /*1ff0*/  LOP3.LUT R8, R141, 0x1f0, RZ, 0xc0, !PT ;  /* 0x000001f08d087812 */ /* 0x000fe400078ec0ff */
[----:B------:R-:W-:Y:S02]  /*2000*/  MUFU.TANH R79, R79 ;  /* 0x0000004f004f7308 */ /* 0x000fe40000002400 */
[----:B------:R-:W-:-:S03]  /*2010*/  IADD3 R8, PT, PT, R8, 0x1, R227 ;  /* 0x0000000108087810 */ /* 0x000fc60007ffe0e3 */
[----:B------:R-:W-:Y:S01]  /*2020*/  HMMA.16816.F32.BF16 R48, R56, R60, R48 ;  /* 0x0000003c3830723c */ /* 0x000fe20000041830 */
[----:B------:R-:W-:Y:S01]  /*2030*/  IADD3 R8, PT, PT, R8, -R140, R142 ;  /* 0x8000008c08087210 */ /* 0x000fe20007ffe08e */
[----:B------:R-:W-:Y:S01]  /*2040*/  FMUL.FTZ R61, R110, UR7 ;  /* 0x000000076e3d7c20 */ /* 0x000fe20008410000 */
[----:B------:R-:W1:Y:S01]  /*2050*/  MUFU.TANH R52, R52 ;  /* 0x0000003400347308 */ /* 0x000e620000002400 */
[----:B------:R-:W-:Y:S01]  /*2060*/  FMUL.FTZ R100, R100, UR7 ;  /* 0x0000000764647c20 */ /* 0x000fe20008410000 */
[--C-:B------:R-:W-:Y:S01]  /*2070*/  IADD3 R169, PT, PT, R8, UR24, R35.reuse ;  /* 0x0000001808a97c10 */ /* 0x100fe2000fffe023 */
[----:B------:R-:W-:Y:S02]  /*2080*/  VIADD R8, R44, 0x1 ;  /* 0x000000012c087836 */ /* 0x000fe40000000000 */
[----:B------:R-:W-:Y:S01]  /*2090*/  FMUL.FTZ R101, R101, UR7 ;  /* 0x0000000765657c20 */ /* 0x000fe20008410000 */
[----:B------:R-:W-:Y:S01]  /*20a0*/  HMMA.16816.F32.BF16 R104, R12, R62, R104 ;  /* 0x0000003e0c68723c */ /* 0x000fe20000041868 */
[----:B------:R-:W-:Y:S01]  /*20b0*/  VIMNMX R228, PT, PT, R169, R35, PT ;  /* 0x00000023a9e47248 */ /* 0x000fe20003fe0100 */
[----:B------:R-:W-:Y:S01]  /*20c0*/  FMUL.FTZ R60, R111, UR7 ;  /* 0x000000076f3c7c20 */ /* 0x000fe20008410000 */
[----:B------:R-:W-:Y:S01]  /*20d0*/  MUFU.TANH R53, R53 ;  /* 0x0000003500357308 */ /* 0x000fe20000002400 */
[C-C-:B------:R-:W-:Y:S01]  /*20e0*/  VIADDMNMX R171, R169.reuse, 0x8, R35.reuse, PT ;  /* 0x00000008a9ab7846 */ /* 0x140fe20003800123 */
[----:B------:R-:W-:Y:S01]  /*20f0*/  FMUL.FTZ R42, R42, UR7 ;  /* 0x000000072a2a7c20 */ /* 0x000fe20008410000 */
[--C-:B------:R-:W-:Y:S01]  /*2100*/  VIADDMNMX R170, R169, 0x40, R35.reuse, PT ;  /* 0x00000040a9aa7846 */ /* 0x100fe20003800123 */
[----:B------:R-:W-:Y:S01]  /*2110*/  FMUL.FTZ R41, R41, UR7 ;  /* 0x0000000729297c20 */ /* 0x000fe20008410000 */
[-C--:B------:R-:W-:Y:S01]  /*2120*/  HMMA.16816.F32.BF16 R36, R128, R18.reuse, R36 ;  /* 0x000000128024723c */ /* 0x080fe20000041824 */
[----:B------:R-:W-:Y:S01]  /*2130*/  ISETP.GE.AND P3, PT, R8, R228, PT ;  /* 0x000000e40800720c */ /* 0x000fe20003f66270 */
[----:B------:R-:W-:Y:S01]  /*2140*/  FMUL.FTZ R40, R40, UR7 ;  /* 0x0000000728287c20 */ /* 0x000fe20008410000 */
[----:B------:R-:W1:Y:S01]  /*2150*/  MUFU.TANH R54, R54 ;  /* 0x0000003600367308 */ /* 0x000e620000002400 */
[----:B------:R-:W-:Y:S01]  /*2160*/  FMUL.FTZ R48, R48, UR7 ;  /* 0x0000000730307c20 */ /* 0x000fe20008410000 */
[----:B------:R-:W-:Y:S01]  /*2170*/  FMUL.FTZ R50, R50, UR7 ;  /* 0x0000000732327c20 */ /* 0x000fe20008410000 */
[----:B------:R-:W-:Y:S01]  /*2180*/  VIADDMNMX R169, R169, 0x48, R35, PT ;  /* 0x00000048a9a97846 */ /* 0x000fe20003800123 */
[----:B------:R-:W-:Y:S01]  /*2190*/  FMUL.FTZ R43, R43, UR7 ;  /* 0x000000072b2b7c20 */ /* 0x000fe20008410000 */
[C---:B------:R-:W-:Y:S01]  /*21a0*/  HMMA.16816.F32.BF16 R96, R4.reuse, R18, R96 ;  /* 0x000000120460723c */ /* 0x040fe20000041860 */
[----:B------:R-:W1:Y:S01]  /*21b0*/  LDSM.16.M88.4 R16, [R217+0x8c00] ;  /* 0x008c0000d910783b */ /* 0x000e620000000200 */
[----:B--2---:R-:W-:Y:S01]  /*21c0*/  FSEL R70, R70, -INF , !P3 ;  /* 0xff80000046467808 */ /* 0x004fe20005800000 */
[----:B------:R-:W2:Y:S01]  /*21d0*/  MUFU.TANH R55, R55 ;  /* 0x0000003700377308 */ /* 0x000ea20000002400 */
[----:B------:R-:W-:Y:S01]  /*21e0*/  ISETP.GE.AND P1, PT, R8, R171, PT ;  /* 0x000000ab0800720c */ /* 0x000fe20003f26270 */
[----:B------:R-:W-:Y:S01]  /*21f0*/  FMUL.FTZ R62, R106, UR7 ;  /* 0x000000076a3e7c20 */ /* 0x000fe20008410000 */
[C---:B------:R-:W-:Y:S01]  /*2200*/  ISETP.GE.AND P6, PT, R8.reuse, R169, PT ;  /* 0x000000a90800720c */ /* 0x040fe20003fc6270 */
[----:B------:R-:W-:Y:S01]  /*2210*/  FMUL.FTZ R63, R107, UR7 ;  /* 0x000000076b3f7c20 */ /* 0x000fe20008410000 */
[----:B---3--:R-:W-:Y:S01]  /*2220*/  HMMA.16816.F32.BF16 R92, R4, R20, R92 ;  /* 0x00000014045c723c */ /* 0x008fe2000004185c */
[----:B------:R-:W-:Y:S01]  /*2230*/  ISETP.GE.AND P4, PT, R8, R170, PT ;  /* 0x000000aa0800720c */ /* 0x000fe20003f86270 */
[----:B------:R-:W-:Y:S01]  /*2240*/  FMUL.FTZ R102, R102, UR7 ;  /* 0x0000000766667c20 */ /* 0x000fe20008410000 */
[----:B------:R-:W3:Y:S01]  /*2250*/  MUFU.TANH R81, R81 ;  /* 0x0000005100517308 */ /* 0x000ee20000002400 */
[----:B----4-:R-:W-:Y:S01]  /*2260*/  FSEL R72, R72, -INF , !P1 ;  /* 0xff80000048487808 */ /* 0x010fe20004800000 */
[----:B------:R-:W-:Y:S01]  /*2270*/  FMUL.FTZ R103, R103, UR7 ;  /* 0x0000000767677c20 */ /* 0x000fe20008410000 */
[----:B-----5:R-:W-:Y:S01]  /*2280*/  FSEL R77, R77, -INF , !P6 ;  /* 0xff8000004d4d7808 */ /* 0x020fe20007000000 */
[----:B------:R-:W-:-:S04]  /*2290*/  DEPBAR.LE SB0, 0x0 ;  /* 0x000080000000791a */ /* 0x000fc80000000000 */
[----:B------:R-:W-:Y:S01]  /*22a0*/  HMMA.16816.F32.BF16 R84, R4, R22, R84 ;  /* 0x000000160454723c */ /* 0x000fe20000041854 */
[C---:B------:R-:W-:Y:S01]  /*22b0*/  IADD3 R4, PT, PT, R44.reuse, 0x8, RZ ;  /* 0x000000082c047810 */ /* 0x040fe20007ffe0ff */
[----:B------:R4:W5:Y:S01]  /*22c0*/  MUFU.TANH R82, R48 ;  /* 0x0000003000527308 */ /* 0x0009620000002400 */
[----:B------:R-:W-:Y:S01]  /*22d0*/  VIADD R5, R44, 0x10 ;  /* 0x000000102c057836 */ /* 0x000fe20000000000 */
[----:B------:R-:W-:Y:S01]  /*22e0*/  FSEL R76, R76, -INF , !P4 ;  /* 0xff8000004c4c7808 */ /* 0x000fe20006000000 */
[----:B------:R-:W-:Y:S01]  /*22f0*/  VIADD R7, R44, 0x21 ;  /* 0x000000212c077836 */ /* 0x000fe20000000000 */
[----:B------:R-:W-:Y:S01]  /*2300*/  ISETP.GE.AND P0, PT, R4, R228, PT ;  /* 0x000000e40400720c */ /* 0x000fe20003f06270 */
[----:B------:R-:W-:Y:S01]  /*2310*/  VIADD R6, R44, 0x28 ;  /* 0x000000282c067836 */ /* 0x000fe20000000000 */
[C---:B------:R-:W-:Y:S01]  /*2320*/  ISETP.GE.AND P5, PT, R4.reuse, R171, PT ;  /* 0x000000ab0400720c */ /* 0x040fe20003fa6270 */
[----:B------:R-:W-:Y:S01]  /*2330*/  HMMA.16816.F32.BF16 R28, R128, R20, R28 ;  /* 0x00000014801c723c */ /* 0x000fe2000004181c */
[----:B------:R2:W5:Y:S01]  /*2340*/  MUFU.TANH R83, R50 ;  /* 0x0000003200537308 */ /* 0x0005620000002400 */
[----:B------:R-:W-:-:S02]  /*2350*/  ISETP.GE.AND P2, PT, R4, R170, PT ;  /* 0x000000aa0400720c */ /* 0x000fc40003f46270 */
[----:B------:R-:W-:Y:S01]  /*2360*/  ISETP.GE.AND P3, PT, R4, R169, PT ;  /* 0x000000a90400720c */ /* 0x000fe20003f66270 */
[----:B------:R-:W-:Y:S01]  /*2370*/  VIADD R4, R44, 0x9 ;  /* 0x000000092c047836 */ /* 0x000fe20000000000 */
[----:B-1----:R-:W-:Y:S02]  /*2380*/  FSEL R78, R78, -INF , !P0 ;  /* 0xff8000004e4e7808 */ /* 0x002fe40004000000 */
[----:B------:R-:W-:Y:S01]  /*2390*/  FSEL R52, R52, -INF , !P2 ;  /* 0xff80000034347808 */ /* 0x000fe20005000000 */
[----:B------:R-:W1:Y:S01]  /*23a0*/  MUFU.TANH R80, R80 ;  /* 0x0000005000507308 */ /* 0x000e620000002400 */
[C---:B------:R-:W-:Y:S01]  /*23b0*/  ISETP.GE.AND P1, PT, R4.reuse, R228, PT ;  /* 0x000000e40400720c */ /* 0x040fe20003f26270 */
[-C--:B------:R-:W-:Y:S01]  /*23c0*/  HMMA.16816.F32.BF16 R96, R12, R10.reuse, R96 ;  /* 0x0000000a0c60723c */ /* 0x080fe20000041860 */
[C---:B------:R-:W-:Y:S01]  /*23d0*/  ISETP.GE.AND P6, PT, R4.reuse, R170, PT ;  /* 0x000000aa0400720c */ /* 0x040fe20003fc6270 */
[----:B----4-:R-:W-:Y:S01]  /*23e0*/  FMUL.FTZ R48, R49, UR7 ;  /* 0x0000000731307c20 */ /* 0x010fe20008410000 */
[C---:B------:R-:W-:Y:S01]  /*23f0*/  ISETP.GE.AND P4, PT, R4.reuse, R171, PT ;  /* 0x000000ab0400720c */ /* 0x040fe20003f86270 */
[----:B------:R-:W-:Y:S01]  /*2400*/  FMUL.FTZ R49, R105, UR7 ;  /* 0x0000000769317c20 */ /* 0x000fe20008410000 */
[----:B------:R-:W-:Y:S01]  /*2410*/  ISETP.GE.AND P0, PT, R4, R169, PT ;  /* 0x000000a90400720c */ /* 0x000fe20003f06270 */
[----:B------:R-:W-:Y:S01]  /*2420*/  MUFU.TANH R26, R26 ;  /* 0x0000001a001a7308 */ /* 0x000fe20000002400 */
[----:B--2---:R-:W-:Y:S01]  /*2430*/  FMUL.FTZ R50, R51, UR7 ;  /* 0x0000000733327c20 */ /* 0x004fe20008410000 */
[----:B------:R-:W-:Y:S01]  /*2440*/  FMUL.FTZ R51, R104, UR7 ;  /* 0x0000000768337c20 */ /* 0x000fe20008410000 */
[----:B------:R-:W-:Y:S01]  /*2450*/  FSEL R4, R54, -INF , !P3 ;  /* 0xff80000036047808 */ /* 0x000fe20005800000 */
[----:B------:R-:W-:Y:S01]  /*2460*/  HMMA.16816.F32.BF16 R36, R56, R10, R36 ;  /* 0x0000000a3824723c */ /* 0x000fe20000041824 */
[----:B------:R-:W-:-:S02]  /*2470*/  FSEL R79, R79, -INF , !P1 ;  /* 0xff8000004f4f7808 */ /* 0x000fc40004800000 */
[----:B------:R-:W-:Y:S01]  /*2480*/  FSEL R53, R53, -INF , !P6 ;  /* 0xff80000035357808 */ /* 0x000fe20007000000 */
[----:B------:R-:W-:Y:S01]  /*2490*/  MUFU.TANH R51, R51 ;  /* 0x0000003300337308 */ /* 0x000fe20000002400 */
[C---:B------:R-:W-:Y:S02]  /*24a0*/  ISETP.GE.AND P2, PT, R5.reuse, R228, PT ;  /* 0x000000e40500720c */ /* 0x040fe40003f46270 */
[C---:B------:R-:W-:Y:S01]  /*24b0*/  ISETP.GE.AND P3, PT, R5.reuse, R171, PT ;  /* 0x000000ab0500720c */ /* 0x040fe20003f66270 */
[----:B------:R-:W-:Y:S01]  /*24c0*/  HMMA.16816.F32.BF16 R88, R128, R22, R88 ;  /* 0x000000168058723c */ /* 0x000fe20000041858 */
[C---:B------:R-:W-:Y:S01]  /*24d0*/  ISETP.GE.AND P1, PT, R5.reuse, R170, PT ;  /* 0x000000aa0500720c */ /* 0x040fe20003f26270 */
[C---:B------:R-:W-:Y:S01]  /*24e0*/  VIADD R22, R44.reuse, 0x19 ;  /* 0x000000192c167836 */ /* 0x040fe20000000000 */
[----:B------:R-:W-:Y:S01]  /*24f0*/  ISETP.GE.AND P6, PT, R5, R169, PT ;  /* 0x000000a90500720c */ /* 0x000fe20003fc6270 */
[----:B------:R-:W-:Y:S01]  /*2500*/  VIADD R5, R44, 0x11 ;  /* 0x000000112c057836 */ /* 0x000fe20000000000 */
[----:B------:R-:W-:Y:S01]  /*2510*/  FSEL R55, R55, -INF , !P0 ;  /* 0xff80000037377808 */ /* 0x000fe20004000000 */
[----:B------:R-:W2:Y:S01]  /*2520*/  MUFU.TANH R50, R50 ;  /* 0x0000003200327308 */ /* 0x000ea20000002400 */
[----:B---3--:R-:W-:Y:S01]  /*2530*/  FSEL R21, R81, -INF , !P2 ;  /* 0xff80000051157808 */ /* 0x008fe20005000000 */
[C---:B------:R-:W-:Y:S01]  /*2540*/  HMMA.16816.F32.BF16 R92, R12.reuse, R16, R92 ;  /* 0x000000100c5c723c */ /* 0x040fe2000004185c */
[----:B-----5:R-:W-:Y:S01]  /*2550*/  FSEL R20, R82, -INF , !P1 ;  /* 0xff80000052147808 */ /* 0x020fe20004800000 */
[----:B------:R-:W-:Y:S01]  /*2560*/  FMUL.FTZ R96, R96, UR7 ;  /* 0x0000000760607c20 */ /* 0x000fe20008410000 */
[----:B------:R-:W-:Y:S01]  /*2570*/  FSEL R11, R83, -INF , !P6 ;  /* 0xff800000530b7808 */ /* 0x000fe20007000000 */
[----:B------:R-:W-:Y:S01]  /*2580*/  FMUL.FTZ R97, R97, UR7 ;  /* 0x0000000761617c20 */ /* 0x000fe20008410000 */
[C---:B------:R-:W-:Y:S01]  /*2590*/  ISETP.GE.AND P0, PT, R5.reuse, R228, PT ;  /* 0x000000e40500720c */ /* 0x040fe20003f06270 */
[----:B------:R-:W-:Y:S01]  /*25a0*/  MUFU.TANH R25, R25 ;  /* 0x0000001900197308 */ /* 0x000fe20000002400 */
[C---:B------:R-:W-:Y:S01]  /*25b0*/  ISETP.GE.AND P2, PT, R5.reuse, R171, PT ;  /* 0x000000ab0500720c */ /* 0x040fe20003f46270 */
[----:B------:R-:W-:Y:S01]  /*25c0*/  HMMA.16816.F32.BF16 R84, R12, R18, R84 ;  /* 0x000000120c54723c */ /* 0x000fe20000041854 */
[C---:B------:R-:W-:Y:S01]  /*25d0*/  ISETP.GE.AND P1, PT, R5.reuse, R170, PT ;  /* 0x000000aa0500720c */ /* 0x040fe20003f26270 */
[C---:B------:R-:W-:Y:S01]  /*25e0*/  VIADD R15, R44.reuse, 0x20 ;  /* 0x000000202c0f7836 */ /* 0x040fe20000000000 */
[-C--:B------:R-:W-:Y:S01]  /*25f0*/  ISETP.GE.AND P6, PT, R5, R169.reuse, PT ;  /* 0x000000a90500720c */ /* 0x080fe20003fc6270 */
[----:B------:R-:W-:Y:S01]  /*2600*/  VIADD R5, R44, 0x18 ;  /* 0x000000182c057836 */ /* 0x000fe20000000000 */
[----:B-1----:R-:W-:Y:S01]  /*2610*/  FSEL R9, R80, -INF , !P0 ;  /* 0xff80000050097808 */ /* 0x002fe20004000000 */
[----:B------:R-:W1:Y:S01]  /*2620*/  MUFU.TANH R24, R24 ;  /* 0x0000001800187308 */ /* 0x000e620000002400 */
[----:B------:R-:W-:Y:S01]  /*2630*/  FMUL.FTZ R36, R36, UR7 ;  /* 0x0000000724247c20 */ /* 0x000fe20008410000 */
[C---:B------:R-:W-:Y:S01]  /*2640*/  HMMA.16816.F32.BF16 R28, R56.reuse, R16, R28 ;  /* 0x00000010381c723c */ /* 0x040fe2000004181c */
[----:B------:R-:W-:Y:S01]  /*2650*/  ISETP.GE.AND P0, PT, R5, R228, PT ;  /* 0x000000e40500720c */ /* 0x000fe20003f06270 */
[----:B------:R-:W-:Y:S01]  /*2660*/  FMUL.FTZ R37, R37, UR7 ;  /* 0x0000000725257c20 */ /* 0x000fe20008410000 */
[----:B--2---:R-:W-:Y:S01]  /*2670*/  FSEL R16, R50, -INF , !P6 ;  /* 0xff80000032107808 */ /* 0x004fe20007000000 */
[----:B------:R-:W-:Y:S01]  /*2680*/  FMUL.FTZ R92, R92, UR7 ;  /* 0x000000075c5c7c20 */ /* 0x000fe20008410000 */
[----:B------:R-:W-:Y:S01]  /*2690*/  FSEL R8, R51, -INF , !P0 ;  /* 0xff80000033087808 */ /* 0x000fe20004000000 */
[----:B------:R-:W2:Y:S01]  /*26a0*/  MUFU.TANH R173, R100 ;  /* 0x0000006400ad7308 */ /* 0x000ea20000002400 */
[CC--:B------:R-:W-:Y:S01]  /*26b0*/  ISETP.GE.AND P0, PT, R5.reuse, R169.reuse, PT ;  /* 0x000000a90500720c */ /* 0x0c0fe20003f06270 */
[----:B------:R-:W-:Y:S01]  /*26c0*/  HMMA.16816.F32.BF16 R88, R56, R18, R88 ;  /* 0x000000123858723c */ /* 0x000fe20000041858 */
[-C--:B------:R-:W-:Y:S01]  /*26d0*/  ISETP.GE.AND P6, PT, R5, R170.reuse, PT ;  /* 0x000000aa0500720c */ /* 0x080fe20003fc6270 */
[----:B------:R-:W-:Y:S01]  /*26e0*/  FMUL.FTZ R93, R93, UR7 ;  /* 0x000000075d5d7c20 */ /* 0x000fe20008410000 */
[----:B------:R-:W-:Y:S01]  /*26f0*/  FSEL R12, R26, -INF , !P0 ;  /* 0xff8000001a0c7808 */ /* 0x000fe20004000000 */
[----:B------:R-:W-:Y:S01]  /*2700*/  VIADD R18, R44, 0x30 ;  /* 0x000000302c127836 */ /* 0x000fe20000000000 */
[----:B------:R-:W-:Y:S01]  /*2710*/  ISETP.GE.AND P0, PT, R22, R170, PT ;  /* 0x000000aa1600720c */ /* 0x000fe20003f06270 */
[----:B------:R-:W3:Y:S01]  /*2720*/  MUFU.TANH R49, R49 ;  /* 0x0000003100317308 */ /* 0x000ee20000002400 */
[----:B-1----:R-:W-:Y:S01]  /*2730*/  FSEL R14, R24, -INF , !P6 ;  /* 0xff800000180e7808 */ /* 0x002fe20007000000 */
[----:B------:R-:W-:Y:S01]  /*2740*/  VIADD R19, R44, 0x31 ;  /* 0x000000312c137836 */ /* 0x000fe20000000000 */
[----:B------:R-:W-:Y:S01]  /*2750*/  FSEL R13, R25, -INF , !P0 ;  /* 0xff800000190d7808 */ /* 0x000fe20004000000 */
[----:B------:R-:W-:Y:S01]  /*2760*/  FMUL.FTZ R38, R38, UR7 ;  /* 0x0000000726267c20 */ /* 0x000fe20008410000 */
[-C--:B------:R-:W-:Y:S01]  /*2770*/  ISETP.GE.AND P0, PT, R15, R228.reuse, PT ;  /* 0x000000e40f00720c */ /* 0x080fe20003f06270 */
[----:B------:R-:W-:Y:S01]  /*2780*/  FMUL.FTZ R28, R28, UR7 ;  /* 0x000000071c1c7c20 */ /* 0x000fe20008410000 */
[----:B------:R-:W-:Y:S01]  /*2790*/  ISETP.GE.AND P6, PT, R22, R228, PT ;  /* 0x000000e41600720c */ /* 0x000fe20003fc6270 */
[----:B------:R-:W1:Y:S01]  /*27a0*/  MUFU.TANH R182, R42 ;  /* 0x0000002a00b67308 */ /* 0x000e620000002400 */
[----:B--2---:R-:W-:Y:S01]  /*27b0*/  FSEL R173, R173, -INF , !P0 ;  /* 0xff800000adad7808 */ /* 0x004fe20004000000 */
[----:B------:R-:W-:Y:S01]  /*27c0*/  FMUL.FTZ R29, R29, UR7 ;  /* 0x000000071d1d7c20 */ /* 0x000fe20008410000 */
[-C--:B------:R-:W-:Y:S01]  /*27d0*/  ISETP.GE.AND P0, PT, R15, R169.reuse, PT ;  /* 0x000000a90f00720c */ /* 0x080fe20003f06270 */
[----:B------:R-:W-:Y:S01]  /*27e0*/  FMUL.FTZ R39, R39, UR7 ;  /* 0x0000000727277c20 */ /* 0x000fe20008410000 */
[----:B------:R-:W-:Y:S01]  /*27f0*/  FMUL.FTZ R30, R30, UR7 ;  /* 0x000000071e1e7c20 */ /* 0x000fe20008410000 */
[----:B------:R-:W-:Y:S01]  /*2800*/  FMUL.FTZ R84, R84, UR7 ;  /* 0x0000000754547c20 */ /* 0x000fe20008410000 */
[----:B------:R-:W-:Y:S01]  /*2810*/  FMUL.FTZ R85, R85, UR7 ;  /* 0x0000000755557c20 */ /* 0x000fe20008410000 */
[----:B------:R-:W2:Y:S01]  /*2820*/  MUFU.TANH R48, R48 ;  /* 0x0000003000307308 */ /* 0x000ea20000002400 */
[----:B---3--:R-:W-:Y:S01]  /*2830*/  FSEL R59, R49, -INF , !P6 ;  /* 0xff800000313b7808 */ /* 0x008fe20007000000 */
[----:B------:R-:W-:Y:S01]  /*2840*/  FMUL.FTZ R88, R88, UR7 ;  /* 0x0000000758587c20 */ /* 0x000fe20008410000 */
[----:B------:R-:W-:Y:S01]  /*2850*/  ISETP.GE.AND P6, PT, R22, R169, PT ;  /* 0x000000a91600720c */ /* 0x000fe20003fc6270 */
[----:B------:R-:W-:-:S02]  /*2860*/  VIADD R23, R44, 0x38 ;  /* 0x000000382c177836 */ /* 0x000fc40000000000 */
[----:B------:R-:W-:Y:S01]  /*2870*/  FMUL.FTZ R98, R98, UR7 ;  /* 0x0000000762627c20 */ /* 0x000fe20008410000 */
[----:B------:R-:W-:Y:S01]  /*2880*/  FMUL.FTZ R99, R99, UR7 ;  /* 0x0000000763637c20 */ /* 0x000fe20008410000 */
[----:B------:R-:W-:Y:S01]  /*2890*/  FMUL.FTZ R31, R31, UR7 ;  /* 0x000000071f1f7c20 */ /* 0x000fe20008410000 */
[----:B------:R-:W3:Y:S01]  /*28a0*/  MUFU.TANH R27, R27 ;  /* 0x0000001b001b7308 */ /* 0x000ee20000002400 */
[----:B-1----:R-:W-:Y:S01]  /*28b0*/  FSEL R182, R182, -INF , !P0 ;  /* 0xff800000b6b67808 */ /* 0x002fe20004000000 */
[----:B------:R-:W-:Y:S01]  /*28c0*/  FMUL.FTZ R89, R89, UR7 ;  /* 0x0000000759597c20 */ /* 0x000fe20008410000 */
[----:B------:R-:W-:Y:S01]  /*28d0*/  ISETP.GE.AND P0, PT, R7, R170, PT ;  /* 0x000000aa0700720c */ /* 0x000fe20003f06270 */
[----:B------:R-:W-:Y:S01]  /*28e0*/  FMUL.FTZ R90, R90, UR7 ;  /* 0x000000075a5a7c20 */ /* 0x000fe20008410000 */
[----:B------:R-:W-:Y:S01]  /*28f0*/  FMUL.FTZ R91, R91, UR7 ;  /* 0x000000075b5b7c20 */ /* 0x000fe20008410000 */
[----:B------:R-:W-:Y:S02]  /*2900*/  VIADD R24, R44, 0x39 ;  /* 0x000000392c187836 */ /* 0x000fe40000000000 */
[----:B------:R-:W1:Y:S01]  /*2910*/  MUFU.TANH R177, R41 ;  /* 0x0000002900b17308 */ /* 0x000e620000002400 */
[----:B--2---:R-:W-:-:S02]  /*2920*/  FSEL R17, R48, -INF , !P1 ;  /* 0xff80000030117808 */ /* 0x004fc40004800000 */
[----:B------:R-:W-:Y:S01]  /*2930*/  ISETP.GE.AND P1, PT, R5, R171, PT ;  /* 0x000000ab0500720c */ /* 0x000fe20003f26270 */
[----:B------:R-:W-:-:S04]  /*2940*/  VIADD R5, R44, 0x29 ;  /* 0x000000292c057836 */ /* 0x000fc80000000000 */
[----:B------:R-:W2:Y:S01]  /*2950*/  MUFU.TANH R176, R40 ;  /* 0x0000002800b07308 */ /* 0x000ea20000002400 */
[----:B---3--:R-:W-:Y:S02]  /*2960*/  FSEL R10, R27, -INF , !P6 ;  /* 0xff8000001b0a7808 */ /* 0x008fe40007000000 */
[----:B------:R-:W-:-:S05]  /*2970*/  ISETP.GE.AND P6, PT, R15, R170, PT ;  /* 0x000000aa0f00720c */ /* 0x000fca0003fc6270 */
[----:B------:R-:W3:Y:S01]  /*2980*/  MUFU.TANH R196, R96 ;  /* 0x0000006000c47308 */ /* 0x000ee20000002400 */
[----:B-1----:R-:W-:Y:S02]  /*2990*/  FSEL R177, R177, -INF , !P0 ;  /* 0xff800000b1b17808 */ /* 0x002fe40004000000 */
[----:B------:R-:W-:-:S05]  /*29a0*/  ISETP.GE.AND P0, PT, R6, R228, PT ;  /* 0x000000e40600720c */ /* 0x000fca0003f06270 */
[----:B------:R-:W1:Y:S01]  /*29b0*/  MUFU.TANH R192, R101 ;  /* 0x0000006500c07308 */ /* 0x000e620000002400 */
[----:B--2---:R-:W-:Y:S02]  /*29c0*/  FSEL R176, R176, -INF , !P6 ;  /* 0xff800000b0b07808 */ /* 0x004fe40007000000 */
[----:B------:R-:W-:-:S05]  /*29d0*/  ISETP.GE.AND P6, PT, R7, R228, PT ;  /* 0x000000e40700720c */ /* 0x000fca0003fc6270 */
        /* <DEDUP_REMOVED lines=23> */
[----:B------:R-:W-:-:S05]  /*2b50*/  ISETP.NE.AND P0, PT, R164, 0x1, PT ;  /* 0x00000001a400780c */ /* 0x000fca0003f05270 */
        /* <DEDUP_REMOVED lines=12> */
[----:B------:R-:W2:Y:S08]  /*2c20*/  MUFU.TANH R74, R74 ;  /* 0x0000004a004a7308 */ /* 0x000eb00000002400 */
[----:B------:R-:W4:Y:S08]  /*2c30*/  MUFU.TANH R75, R75 ;  /* 0x0000004b004b7308 */ /* 0x000f300000002400 */
[----:B------:R-:W1:Y:S08]  /*2c40*/  MUFU.TANH R61, R61 ;  /* 0x0000003d003d7308 */ /* 0x000e700000002400 */
[----:B------:R-:W1:Y:S08]  /*2c50*/  MUFU.TANH R60, R60 ;  /* 0x0000003c003c7308 */ /* 0x000e700000002400 */
[----:B------:R-:W1:Y:S08]  /*2c60*/  MUFU.TANH R62, R62 ;  /* 0x0000003e003e7308 */ /* 0x000e700000002400 */
[----:B------:R-:W1:Y:S08]  /*2c70*/  MUFU.TANH R63, R63 ;  /* 0x0000003f003f7308 */ /* 0x000e700000002400 */
[----:B------:R1:W1:Y:S08]  /*2c80*/  MUFU.TANH R200, R102 ;  /* 0x0000006600c87308 */ /* 0x0002700000002400 */
[----:B------:R1:W1:Y:S08]  /*2c90*/  MUFU.TANH R201, R103 ;  /* 0x0000006700c97308 */ /* 0x0002700000002400 */
[----:B------:R1:W1:Y:S08]  /*2ca0*/  MUFU.TANH R187, R38 ;  /* 0x0000002600bb7308 */ /* 0x0002700000002400 */
[----:B------:R1:W1:Y:S08]  /*2cb0*/  MUFU.TANH R189, R39 ;  /* 0x0000002700bd7308 */ /* 0x0002700000002400 */
[----:B------:R1:W1:Y:S08]  /*2cc0*/  MUFU.TANH R190, R30 ;  /* 0x0000001e00be7308 */ /* 0x0002700000002400 */
[----:B------:R1:W1:Y:S08]  /*2cd0*/  MUFU.TANH R179, R84 ;  /* 0x0000005400b37308 */ /* 0x0002700000002400 */
[----:B------:R1:W1:Y:S08]  /*2ce0*/  MUFU.TANH R175, R85 ;  /* 0x0000005500af7308 */ /* 0x0002700000002400 */
[----:B------:R1:W1:Y:S01]  /*2cf0*/  MUFU.TANH R194, R88 ;  /* 0x0000005800c27308 */ /* 0x0002620000002400 */
[----:B------:R-:W-:Y:S06]  /*2d00*/  BAR.SYNC.DEFER_BLOCKING 0x0 ;  /* 0x0000000000007b1d */ /* 0x000fec0000010000 */
[----:B--234-:R-:W-:Y:S05]  /*2d10*/  @!P0 BRA `(.L_x_433) ;  /* 0x0000000000508947 */ /* 0x01cfea0003800000 */
        /* <DEDUP_REMOVED lines=20> */
.L_x_433:
[----:B-1----:R-:W-:Y:S01]  /*2e60*/  FSEL R179, R179, -INF , !P6 ;  /* 0xff800000b3b37808 */ /* 0x002fe20007000000 */
[----:B------:R-:W1:Y:S01]  /*2e70*/  MUFU.TANH R193, R89 ;  /* 0x0000005900c17308 */ /* 0x000e620000002400 */
[----:B------:R-:W-:Y:S01]  /*2e80*/  ISETP.GE.AND P6, PT, R44, R169, PT ;  /* 0x000000a92c00720c */ /* 0x000fe20003fc6270 */
[----:B------:R-:W-:Y:S01]  /*2e90*/  FMUL.FTZ R94, R94, UR7 ;  /* 0x000000075e5e7c20 */ /* 0x000fe20008410000 */
[----:B------:R-:W-:Y:S01]  /*2ea0*/  ISETP.GE.AND P0, PT, R23, R170, PT ;  /* 0x000000aa1700720c */ /* 0x000fe20003f06270 */
[----:B------:R-:W-:Y:S01]  /*2eb0*/  FMUL.FTZ R67, R95, UR7 ;  /* 0x000000075f437c20 */ /* 0x000fe20008410000 */
[----:B------:R-:W-:Y:S01]  /*2ec0*/  FMNMX3.FTZ R25, R71, R76, R52, !PT ;  /* 0x0000004c47197276 */ /* 0x000fe20007810034 */
[----:B------:R-:W-:Y:S01]  /*2ed0*/  FMUL.FTZ R66, R86, UR7 ;  /* 0x0000000756427c20 */ /* 0x000fe20008410000 */
[----:B------:R-:W-:Y:S01]  /*2ee0*/  FSEL R73, R73, -INF , !P6 ;  /* 0xff80000049497808 */ /* 0x000fe20007000000 */
[----:B------:R-:W3:Y:S01]  /*2ef0*/  MUFU.TANH R31, R31 ;  /* 0x0000001f001f7308 */ /* 0x000ee20000002400 */
[----:B------:R-:W-:Y:S01]  /*2f00*/  FMNMX3.FTZ R25, R25, R53, R20, !PT ;  /* 0x0000003519197276 */ /* 0x000fe20007810014 */
[----:B------:R-:W-:Y:S01]  /*2f10*/  FMUL.FTZ R64, R87, UR7 ;  /* 0x0000000757407c20 */ /* 0x000fe20008410000 */
[----:B------:R-:W-:Y:S01]  /*2f20*/  FSEL R194, R194, -INF , !P0 ;  /* 0xff800000c2c27808 */ /* 0x000fe20004000000 */
[----:B------:R-:W4:Y:S01]  /*2f30*/  LDCU UR8, c[0x0][0x45c] ;  /* 0x00008b80ff0877ac */ /* 0x000f220008000800 */
[----:B------:R-:W-:-:S02]  /*2f40*/  ISETP.GE.AND P0, PT, R24, R228, PT ;  /* 0x000000e41800720c */ /* 0x000fc40003f06270 */
[----:B--2---:R-:W-:Y:S01]  /*2f50*/  FMNMX3.FTZ R29, R73, R77, R4, !PT ;  /* 0x0000004d491d7276 */ /* 0x004fe20007810004 */
[----:B------:R-:W2:Y:S01]  /*2f60*/  MUFU.TANH R186, R90 ;  /* 0x0000005a00ba7308 */ /* 0x000ea20000002400 */
[----:B------:R-:W-:Y:S02]  /*2f70*/  FMNMX3.FTZ R25, R25, R17, R14, !PT ;  /* 0x0000001119197276 */ /* 0x000fe4000781000e */
[----:B------:R-:W-:Y:S02]  /*2f80*/  FSEL R175, R175, -INF , !P0 ;  /* 0xff800000afaf7808 */ /* 0x000fe40004000000 */
[----:B------:R-:W-:Y:S02]  /*2f90*/  FMNMX3.FTZ R29, R29, R55, R11, !PT ;  /* 0x000000371d1d7276 */ /* 0x000fe4000781000b */
[----:B------:R-:W-:Y:S01]  /*2fa0*/  ISETP.GE.AND P0, PT, R24, R170, PT ;  /* 0x000000aa1800720c */ /* 0x000fe20003f06270 */
[----:B------:R-:W5:Y:S01]  /*2fb0*/  MUFU.TANH R184, R91 ;  /* 0x0000005b00b87308 */ /* 0x000f620000002400 */
[----:B------:R-:W-:-:S02]  /*2fc0*/  ISETP.GE.AND P6, PT, R6, R169, PT ;  /* 0x000000a90600720c */ /* 0x000fc40003fc6270 */
[----:B------:R-:W-:Y:S02]  /*2fd0*/  FMNMX3.FTZ R25, R25, R13, R176, !PT ;  /* 0x0000000d19197276 */ /* 0x000fe400078100b0 */
[----:B------:R-:W-:Y:S02]  /*2fe0*/  FMNMX3.FTZ R29, R29, R16, R12, !PT ;  /* 0x000000101d1d7276 */ /* 0x000fe4000781000c */
[----:B-1----:R-:W-:Y:S01]  /*2ff0*/  FSEL R193, R193, -INF , !P0 ;  /* 0xff800000c1c17808 */ /* 0x002fe20004000000 */
[----:B------:R-:W1:Y:S01]  /*3000*/  MUFU.TANH R98, R98 ;  /* 0x0000006200627308 */ /* 0x000e620000002400 */
[----:B------:R-:W-:Y:S02]  /*3010*/  FSEL R62, R62, -INF , !P1 ;  /* 0xff8000003e3e7808 */ /* 0x000fe40004800000 */
[----:B------:R-:W-:Y:S02]  /*3020*/  ISETP.GE.AND P0, PT, R5, R169, PT ;  /* 0x000000a90500720c */ /* 0x000fe40003f06270 */
[----:B------:R-:W-:-:S02]  /*3030*/  FSEL R187, R187, -INF , !P6 ;  /* 0xff800000bbbb7808 */ /* 0x000fc40007000000 */
[----:B------:R-:W-:Y:S01]  /*3040*/  ISETP.GE.AND P1, PT, R44, R171, PT ;  /* 0x000000ab2c00720c */ /* 0x000fe20003f26270 */
[----:B------:R-:W4:Y:S01]  /*3050*/  MUFU.TANH R99, R99 ;  /* 0x0000006300637308 */ /* 0x000f220000002400 */
[----:B------:R-:W-:Y:S02]  /*3060*/  FMNMX3.FTZ R25, R25, R177, R178, !PT ;  /* 0x000000b119197276 */ /* 0x000fe400078100b2 */
[----:B------:R-:W-:Y:S02]  /*3070*/  ISETP.GE.AND P6, PT, R18, R169, PT ;  /* 0x000000a91200720c */ /* 0x000fe40003fc6270 */
[----:B------:R-:W-:Y:S02]  /*3080*/  FMNMX3.FTZ R29, R29, R10, R182, !PT ;  /* 0x0000000a1d1d7276 */ /* 0x000fe400078100b6 */
[----:B------:R-:W-:Y:S01]  /*3090*/  FSEL R189, R189, -INF , !P0 ;  /* 0xff800000bdbd7808 */ /* 0x000fe20004000000 */
[----:B------:R-:W4:Y:S01]  /*30a0*/  MUFU.TANH R172, R94 ;  /* 0x0000005e00ac7308 */ /* 0x000f220000002400 */
[----:B------:R-:W-:-:S02]  /*30b0*/  FSEL R74, R74, -INF , !P5 ;  /* 0xff8000004a4a7808 */ /* 0x000fc40006800000 */
[----:B------:R-:W-:Y:S02]  /*30c0*/  FSEL R68, R68, -INF , !P1 ;  /* 0xff80000044447808 */ /* 0x000fe40004800000 */
[----:B------:R-:W-:Y:S02]  /*30d0*/  FMNMX3.FTZ R25, R25, R180, R197, !PT ;  /* 0x000000b419197276 */ /* 0x000fe400078100c5 */
[-C--:B------:R-:W-:Y:S01]  /*30e0*/  ISETP.GE.AND P0, PT, R19, R169.reuse, PT ;  /* 0x000000a91300720c */ /* 0x080fe20003f06270 */
[----:B------:R-:W4:Y:S01]  /*30f0*/  MUFU.TANH R67, R67 ;  /* 0x0000004300437308 */ /* 0x000f220000002400 */
[----:B------:R-:W-:Y:S02]  /*3100*/  FSEL R190, R190, -INF , !P6 ;  /* 0xff800000bebe7808 */ /* 0x000fe40007000000 */
[----:B------:R-:W-:Y:S02]  /*3110*/  ISETP.GE.AND P6, PT, R23, R169, PT ;  /* 0x000000a91700720c */ /* 0x000fe40003fc6270 */
[----:B------:R-:W-:-:S02]  /*3120*/  FMNMX3.FTZ R29, R29, R185, R187, !PT ;  /* 0x000000b91d1d7276 */ /* 0x000fc400078100bb */
[----:B------:R-:W-:Y:S01]  /*3130*/  FSEL R61, R61, -INF , !P3 ;  /* 0xff8000003d3d7808 */ /* 0x000fe20005800000 */
[----:B------:R-:W4:Y:S01]  /*3140*/  MUFU.TANH R66, R66 ;  /* 0x0000004200427308 */ /* 0x000f220000002400 */
[----:B------:R-:W-:Y:S02]  /*3150*/  ISETP.GE.AND P3, PT, R5, R171, PT ;  /* 0x000000ab0500720c */ /* 0x000fe40003f66270 */
[----:B------:R-:W-:Y:S02]  /*3160*/  FMNMX3.FTZ R26, R69, R70, R78, !PT ;  /* 0x00000046451a7276 */ /* 0x000fe4000781004e */
[----:B------:R-:W-:Y:S02]  /*3170*/  FSEL R75, R75, -INF , !P4 ;  /* 0xff8000004b4b7808 */ /* 0x000fe40006000000 */
[----:B------:R-:W-:Y:S01]  /*3180*/  FMNMX3.FTZ R5, R68, R72, R74, !PT ;  /* 0x0000004844057276 */ /* 0x000fe2000781004a */
[----:B------:R-:W4:Y:S01]  /*3190*/  MUFU.TANH R64, R64 ;  /* 0x0000004000407308 */ /* 0x000f220000002400 */
[----:B------:R-:W-:-:S02]  /*31a0*/  FMNMX3.FTZ R25, R25, R195, R194, !PT ;  /* 0x000000c319197276 */ /* 0x000fc400078100c2 */
[----:B---3--:R-:W-:Y:S02]  /*31b0*/  FSEL R188, R31, -INF , !P0 ;  /* 0xff8000001fbc7808 */ /* 0x008fe40004000000 */
[----:B------:R-:W-:Y:S02]  /*31c0*/  ISETP.GE.AND P0, PT, R24, R169, PT ;  /* 0x000000a91800720c */ /* 0x000fe40003f06270 */
[----:B--2---:R-:W-:Y:S02]  /*31d0*/  FSEL R186, R186, -INF , !P6 ;  /* 0xff800000baba7808 */ /* 0x004fe40007000000 */
[----:B------:R-:W-:Y:S02]  /*31e0*/  FMNMX3.FTZ R29, R29, R189, R190, !PT ;  /* 0x000000bd1d1d7276 */ /* 0x000fe400078100be */
[----:B------:R-:W-:Y:S02]  /*31f0*/  FMNMX3.FTZ R26, R26, R79, R21, !PT ;  /* 0x0000004f1a1a7276 */ /* 0x000fe40007810015 */
[----:B------:R-:W-:-:S02]  /*3200*/  ISETP.GE.AND P6, PT, R22, R171, PT ;  /* 0x000000ab1600720c */ /* 0x000fc40003fc6270 */
[----:B------:R-:W-:Y:S02]  /*3210*/  ISETP.GE.AND P5, PT, R15, R171, PT ;  /* 0x000000ab0f00720c */ /* 0x000fe40003fa6270 */
[----:B------:R-:W-:Y:S02]  /*3220*/  FSEL R60, R60, -INF , !P2 ;  /* 0xff8000003c3c7808 */ /* 0x000fe40005000000 */
[----:B------:R-:W-:Y:S02]  /*3230*/  FMNMX3.FTZ R5, R5, R75, R61, !PT ;  /* 0x0000004b05057276 */ /* 0x000fe4000781003d */
[----:B------:R-:W-:Y:S02]  /*3240*/  FMNMX.FTZ R25, R193, R25, !PT ;  /* 0x00000019c1197209 */ /* 0x000fe40007810000 */
[----:B-----5:R-:W-:Y:S02]  /*3250*/  FSEL R184, R184, -INF , !P0 ;  /* 0xff800000b8b87808 */ /* 0x020fe40004000000 */
[----:B------:R-:W-:Y:S01]  /*3260*/  FMNMX3.FTZ R29, R29, R188, R186, !PT ;  /* 0x000000bc1d1d7276 */ /* 0x000fe200078100ba */
[----:B------:R-:W2:Y:S01]  /*3270*/  SHFL.BFLY PT, R27, R25, 0x2, 0x1f ;  /* 0x0c401f00191b7f89 */ /* 0x000ea200000e0000 */
[----:B------:R-:W-:-:S02]  /*3280*/  FMNMX3.FTZ R26, R26, R9, R8, !PT ;  /* 0x000000091a1a7276 */ /* 0x000fc40007810008 */
[-C--:B------:R-:W-:Y:S02]  /*3290*/  ISETP.GE.AND P0, PT, R7, R171.reuse, PT ;  /* 0x000000ab0700720c */ /* 0x080fe40003f06270 */
[----:B------:R-:W-:Y:S02]  /*32a0*/  ISETP.GE.AND P4, PT, R6, R171, PT ;  /* 0x000000ab0600720c */ /* 0x000fe40003f86270 */
[----:B------:R-:W-:Y:S02]  /*32b0*/  FSEL R63, R63, -INF , !P6 ;  /* 0xff8000003f3f7808 */ /* 0x000fe40007000000 */
[----:B------:R-:W-:Y:S02]  /*32c0*/  FSEL R200, R200, -INF , !P5 ;  /* 0xff800000c8c87808 */ /* 0x000fe40006800000 */
[----:B------:R-:W-:Y:S02]  /*32d0*/  FMNMX3.FTZ R5, R5, R60, R62, !PT ;  /* 0x0000003c05057276 */ /* 0x000fe4000781003e */
[----:B------:R-:W-:-:S02]  /*32e0*/  FMNMX.FTZ R15, R184, R29, !PT ;  /* 0x0000001db80f7209 */ /* 0x000fc40007810000 */
[----:B------:R-:W-:Y:S02]  /*32f0*/  FMNMX3.FTZ R26, R26, R59, R173, !PT ;  /* 0x0000003b1a1a7276 */ /* 0x000fe400078100ad */
[----:B------:R-:W-:Y:S01]  /*3300*/  ISETP.GE.AND P2, PT, R18, R171, PT ;  /* 0x000000ab1200720c */ /* 0x000fe20003f46270 */
[----:B------:R-:W3:Y:S01]  /*3310*/  SHFL.BFLY PT, R7, R15, 0x2, 0x1f ;  /* 0x0c401f000f077f89 */ /* 0x000ee200000e0000 */
[----:B------:R-:W-:Y:S02]  /*3320*/  FSEL R201, R201, -INF , !P0 ;  /* 0xff800000c9c97808 */ /* 0x000fe40004000000 */
[----:B-1----:R-:W-:Y:S02]  /*3330*/  FSEL R202, R98, -INF , !P4 ;  /* 0xff80000062ca7808 */ /* 0x002fe40006000000 */
[----:B------:R-:W-:Y:S02]  /*3340*/  FMNMX3.FTZ R5, R5, R63, R200, !PT ;  /* 0x0000003f05057276 */ /* 0x000fe400078100c8 */
[----:B------:R-:W-:-:S02]  /*3350*/  FMNMX3.FTZ R26, R26, R192, R196, !PT ;  /* 0x000000c01a1a7276 */ /* 0x000fc400078100c4 */
[-C--:B------:R-:W-:Y:S02]  /*3360*/  ISETP.GE.AND P6, PT, R19, R171.reuse, PT ;  /* 0x000000ab1300720c */ /* 0x080fe40003fc6270 */
[----:B------:R-:W-:Y:S02]  /*3370*/  ISETP.GE.AND P5, PT, R23, R171, PT ;  /* 0x000000ab1700720c */ /* 0x000fe40003fa6270 */
[----:B----4-:R-:W-:Y:S02]  /*3380*/  FSEL R203, R99, -INF , !P3 ;  /* 0xff80000063cb7808 */ /* 0x010fe40005800000 */
[----:B------:R-:W-:Y:S02]  /*3390*/  FSEL R172, R172, -INF , !P2 ;  /* 0xff800000acac7808 */ /* 0x000fe40005000000 */
[----:B------:R-:W-:Y:S02]  /*33a0*/  FMNMX3.FTZ R5, R5, R201, R202, !PT ;  /* 0x000000c905057276 */ /* 0x000fe400078100ca */
[----:B------:R-:W-:-:S02]  /*33b0*/  FMNMX3.FTZ R26, R26, R198, R199, !PT ;  /* 0x000000c61a1a7276 */ /* 0x000fc400078100c7 */
[----:B------:R-:W-:Y:S02]  /*33c0*/  ISETP.GE.AND P1, PT, R24, R171, PT ;  /* 0x000000ab1800720c */ /* 0x000fe40003f26270 */
[----:B------:R-:W-:Y:S02]  /*33d0*/  FSEL R67, R67, -INF , !P6 ;  /* 0xff80000043437808 */ /* 0x000fe40007000000 */
[----:B------:R-:W-:Y:S02]  /*33e0*/  FSEL R66, R66, -INF , !P5 ;  /* 0xff80000042427808 */ /* 0x000fe40006800000 */
[----:B------:R-:W-:Y:S02]  /*33f0*/  FMNMX3.FTZ R167, R5, R203, R172, !PT ;  /* 0x000000cb05a77276 */ /* 0x000fe400078100ac */
[----:B------:R-:W-:Y:S02]  /*3400*/  FMNMX3.FTZ R26, R26, R181, R179, !PT ;  /* 0x000000b51a1a7276 */ /* 0x000fe400078100b3 */
[----:B------:R-:W-:-:S02]  /*3410*/  FSEL R64, R64, -INF , !P1 ;  /* 0xff80000040407808 */ /* 0x000fc40004800000 */
[----:B------:R-:W-:Y:S02]  /*3420*/  FMNMX3.FTZ R167, R167, R67, R66, !PT ;  /* 0x00000043a7a77276 */ /* 0x000fe40007810042 */
[----:B------:R-:W-:Y:S02]  /*3430*/  FMNMX.FTZ R26, R175, R26, !PT ;  /* 0x0000001aaf1a7209 */ /* 0x000fe40007810000 */
[----:B------:R-:W-:Y:S02]  /*3440*/  FMNMX.FTZ R167, R64, R167, !PT ;  /* 0x000000a740a77209 */ /* 0x000fe40007810000 */
[----:B--2---:R-:W-:Y:S01]  /*3450*/  FMNMX.FTZ R27, R25, R27, !PT ;  /* 0x0000001b191b7209 */ /* 0x004fe20007810000 */
[----:B------:R-:W1:Y:S01]  /*3460*/  SHFL.BFLY PT, R28, R26, 0x2, 0x1f ;  /* 0x0c401f001a1c7f89 */ /* 0x000e6200000e0000 */
[----:B---3--:R-:W-:Y:S02]  /*3470*/  FMNMX.FTZ R7, R15, R7, !PT ;  /* 0x000000070f077209 */ /* 0x008fe40007810000 */
[----:B------:R-:W-:Y:S01]  /*3480*/  LOP3.LUT R218, R33, 0x120, R34, 0xf8, !PT ;  /* 0x0000012021da7812 */ /* 0x000fe200078ef822 */
[----:B------:R-:W2:Y:S01]  /*3490*/  SHFL.BFLY PT, R5, R167, 0x2, 0x1f ;  /* 0x0c401f00a7057f89 */ /* 0x000ea200000e0000 */
[----:B------:R-:W-:-:S02]  /*34a0*/  MOV R230, 0xffffffff ;  /* 0xffffffff00e67802 */ /* 0x000fc40000000f00 */
[----:B------:R-:W-:Y:S01]  /*34b0*/  LEA R218, R218, UR4, 0x1 ;  /* 0x00000004dada7c11 */ /* 0x000fe2000f8e08ff */
[----:B------:R-:W3:Y:S03]  /*34c0*/  SHFL.BFLY PT, R166, R27, 0x1, 0x1f ;  /* 0x0c201f001ba67f89 */ /* 0x000ee600000e0000 */
[----:B------:R-:W-:Y:S01]  /*34d0*/  IADD3 R216, PT, PT, R0, R218, RZ ;  /* 0x000000da00d87210 */ /* 0x000fe20007ffe0ff */
[----:B------:R-:W4:Y:S04]  /*34e0*/  SHFL.BFLY PT, R165, R7, 0x1, 0x1f ;  /* 0x0c201f0007a57f89 */ /* 0x000f2800000e0000 */
[----:B------:R-:W-:Y:S04]  /*34f0*/  LDSM.16.MT88.4 R148, [R218+0x9000] ;  /* 0x00900000da94783b */ /* 0x000fe80000004200 */
[----:B------:R-:W-:Y:S01]  /*3500*/  LDSM.16.MT88.4 R132, [R216+0x9000] ;  /* 0x00900000d884783b */ /* 0x000fe20000004200 */
[----:B-1----:R-:W-:-:S03]  /*3510*/  FMNMX.FTZ R28, R26, R28, !PT ;  /* 0x0000001c1a1c7209 */ /* 0x002fc60007810000 */
[----:B------:R-:W-:Y:S01]  /*3520*/  LDSM.16.MT88.4 R116, [R218+0xa000] ;  /* 0x00a00000da74783b */ /* 0x000fe20000004200 */
[----:B--2---:R-:W-:-:S03]  /*3530*/  FMNMX.FTZ R167, R167, R5, !PT ;  /* 0x00000005a7a77209 */ /* 0x004fc60007810000 */
[----:B------:R-:W1:Y:S01]  /*3540*/  SHFL.BFLY PT, R168, R28, 0x1, 0x1f ;  /* 0x0c201f001ca87f89 */ /* 0x000e6200000e0000 */
[----:B---3--:R-:W-:-:S03]  /*3550*/  FMNMX.FTZ R166, R27, R166, !PT ;  /* 0x000000a61ba67209 */ /* 0x008fc60007810000 */
[----:B------:R-:W2:Y:S01]  /*3560*/  SHFL.BFLY PT, R0, R167, 0x1, 0x1f ;  /* 0x0c201f00a7007f89 */ /* 0x000ea200000e0000 */
[----:B----4-:R-:W-:Y:S01]  /*3570*/  FMNMX.FTZ R165, R7, R165, !PT ;  /* 0x000000a507a57209 */ /* 0x010fe20007810000 */
[C---:B------:R-:W-:Y:S01]  /*3580*/  FMUL.FTZ R191, R166.reuse, UR8 ;  /* 0x00000008a6bf7c20 */ /* 0x040fe20008410000 */
[----:B------:R-:W-:Y:S01]  /*3590*/  FSETP.NEU.FTZ.AND P0, PT, R166, -INF , PT ;  /* 0xff800000a600780b */ /* 0x000fe20003f1d000 */
[----:B------:R-:W3:Y:S02]  /*35a0*/  LDSM.16.MT88.4 R100, [R216+0xa000] ;  /* 0x00a00000d864783b */ /* 0x000ee40000004200 */
[----:B------:R-:W-:Y:S01]  /*35b0*/  FMUL.FTZ R183, R165, UR8 ;  /* 0x00000008a5b77c20 */ /* 0x000fe20008410000 */
[----:B------:R-:W-:Y:S01]  /*35c0*/  FSEL R191, R191, RZ, P0 ;  /* 0x000000ffbfbf7208 */ /* 0x000fe20000000000 */
[----:B------:R-:W4:Y:S01]  /*35d0*/  LDSM.16.MT88.4 R80, [R218+0xb000] ;  /* 0x00b00000da50783b */ /* 0x000f220000004200 */
[----:B------:R-:W-:-:S03]  /*35e0*/  FSETP.NEU.FTZ.AND P0, PT, R165, -INF , PT ;  /* 0xff800000a500780b */ /* 0x000fc60003f1d000 */
[--C-:B------:R-:W-:Y:S01]  /*35f0*/  FFMA.FTZ R46, R71, UR8, -R191.reuse ;  /* 0x00000008472e7c23 */ /* 0x100fe200080108bf */
[----:B------:R-:W-:Y:S01]  /*3600*/  FSEL R183, R183, RZ, P0 ;  /* 0x000000ffb7b77208 */ /* 0x000fe20000000000 */
[--C-:B------:R-:W-:Y:S01]  /*3610*/  FFMA.FTZ R45, R76, UR8, -R191.reuse ;  /* 0x000000084c2d7c23 */ /* 0x100fe200080108bf */
[--C-:B------:R-:W-:Y:S01]  /*3620*/  FFMA.FTZ R44, R52, UR8, -R191.reuse ;  /* 0x00000008342c7c23 */ /* 0x100fe200080108bf */
[--C-:B------:R-:W-:Y:S01]  /*3630*/  FFMA.FTZ R37, R53, UR8, -R191.reuse ;  /* 0x0000000835257c23 */ /* 0x100fe200080108bf */
[----:B------:R-:W-:Y:S01]  /*3640*/  FFMA.FTZ R41, R20, UR8, -R191 ;  /* 0x0000000814297c23 */ /* 0x000fe200080108bf */
[--C-:B------:R-:W-:Y:S01]  /*3650*/  FFMA.FTZ R49, R4, UR8, -R183.reuse ;  /* 0x0000000804317c23 */ /* 0x100fe200080108b7 */
[----:B-1----:R-:W-:Y:S01]  /*3660*/  FMNMX.FTZ R168, R28, R168, !PT ;  /* 0x000000a81ca87209 */ /* 0x002fe20007810000 */
[----:B------:R-:W1:Y:S01]  /*3670*/  LDSM.16.MT88.4 R4, [R216+0xb000] ;  /* 0x00b00000d804783b */ /* 0x000e620000004200 */
[--C-:B------:R-:W-:Y:S01]  /*3680*/  FFMA.FTZ R48, R73, UR8, -R183.reuse ;  /* 0x0000000849307c23 */ /* 0x100fe200080108b7 */
[----:B--2---:R-:W-:Y:S01]  /*3690*/  FMNMX.FTZ R167, R167, R0, !PT ;  /* 0x00000000a7a77209 */ /* 0x004fe20007810000 */
[--C-:B------:R-:W-:Y:S01]  /*36a0*/  FFMA.FTZ R50, R77, UR8, -R183.reuse ;  /* 0x000000084d327c23 */ /* 0x100fe200080108b7 */
[C---:B------:R-:W-:Y:S01]  /*36b0*/  FMUL.FTZ R174, R168.reuse, UR8 ;  /* 0x00000008a8ae7c20 */ /* 0x040fe20008410000 */
[----:B------:R-:W-:Y:S01]  /*36c0*/  FSETP.NEU.FTZ.AND P2, PT, R168, -INF , PT ;  /* 0xff800000a800780b */ /* 0x000fe20003f5d000 */
[----:B------:R-:W-:Y:S01]  /*36d0*/  FFMA.FTZ R40, R55, UR8, -R183 ;  /* 0x0000000837287c23 */ /* 0x000fe200080108b7 */
[C---:B------:R-:W-:Y:S01]  /*36e0*/  FMUL.FTZ R65, R167.reuse, UR8 ;  /* 0x00000008a7417c20 */ /* 0x040fe20008410000 */
[----:B------:R-:W-:Y:S01]  /*36f0*/  FSETP.NEU.FTZ.AND P0, PT, R167, -INF , PT ;  /* 0xff800000a700780b */ /* 0x000fe20003f1d000 */
[----:B------:R-:W-:Y:S01]  /*3700*/  MUFU.EX2 R46, R46 ;  /* 0x0000002e002e7308 */ /* 0x000fe20000000800 */
[----:B------:R-:W-:Y:S01]  /*3710*/  FSEL R174, R174, RZ, P2 ;  /* 0x000000ffaeae7208 */ /* 0x000fe20001000000 */
[--C-:B------:R-:W-:Y:S01]  /*3720*/  FFMA.FTZ R35, R17, UR8, -R191.reuse ;  /* 0x0000000811237c23 */ /* 0x100fe200080108bf */
[----:B------:R-:W-:Y:S01]  /*3730*/  FSEL R65, R65, RZ, P0 ;  /* 0x000000ff41417208 */ /* 0x000fe20000000000 */
[--C-:B------:R-:W-:Y:S01]  /*3740*/  FFMA.FTZ R34, R14, UR8, -R191.reuse ;  /* 0x000000080e227c23 */ /* 0x100fe200080108bf */
[----:B------:R-:W-:Y:S01]  /*3750*/  FFMA.FTZ R33, R13, UR8, -R191 ;  /* 0x000000080d217c23 */ /* 0x000fe200080108bf */
[--C-:B------:R-:W-:Y:S01]  /*3760*/  FFMA.FTZ R54, R69, UR8, -R174.reuse ;  /* 0x0000000845367c23 */ /* 0x100fe200080108ae */
[--C-:B------:R-:W-:Y:S01]  /*3770*/  FFMA.FTZ R57, R70, UR8, -R174.reuse ;  /* 0x0000000846397c23 */ /* 0x100fe200080108ae */
[----:B------:R-:W2:Y:S01]  /*3780*/  MUFU.EX2 R45, R45 ;  /* 0x0000002d002d7308 */ /* 0x000ea20000000800 */
[--C-:B------:R-:W-:Y:S01]  /*3790*/  FFMA.FTZ R53, R78, UR8, -R174.reuse ;  /* 0x000000084e357c23 */ /* 0x100fe200080108ae */
[--C-:B------:R-:W-:Y:S01]  /*37a0*/  FFMA.FTZ R52, R79, UR8, -R174.reuse ;  /* 0x000000084f347c23 */ /* 0x100fe200080108ae */
[--C-:B------:R-:W-:Y:S01]  /*37b0*/  FFMA.FTZ R56, R68, UR8, -R65.reuse ;  /* 0x0000000844387c23 */ /* 0x100fe20008010841 */
[--C-:B------:R-:W-:Y:S01]  /*37c0*/  FFMA.FTZ R55, R72, UR8, -R65.reuse ;  /* 0x0000000848377c23 */ /* 0x100fe20008010841 */
[--C-:B------:R-:W-:Y:S01]  /*37d0*/  FFMA.FTZ R51, R74, UR8, -R65.reuse ;  /* 0x000000084a337c23 */ /* 0x100fe20008010841 */
[----:B------:R-:W-:Y:S01]  /*37e0*/  FFMA.FTZ R42, R75, UR8, -R65 ;  /* 0x000000084b2a7c23 */ /* 0x000fe20008010841 */
[--C-:B------:R-:W-:Y:S01]  /*37f0*/  FFMA.FTZ R43, R21, UR8, -R174.reuse ;  /* 0x00000008152b7c23 */ /* 0x100fe200080108ae */
[----:B------:R-:W-:Y:S01]  /*3800*/  MUFU.EX2 R44, R44 ;  /* 0x0000002c002c7308 */ /* 0x000fe20000000800 */
[--C-:B------:R-:W-:Y:S01]  /*3810*/  FFMA.FTZ R39, R11, UR8, -R183.reuse ;  /* 0x000000080b277c23 */ /* 0x100fe200080108b7 */
[--C-:B------:R-:W-:Y:S01]  /*3820*/  FFMA.FTZ R0, R16, UR8, -R183.reuse ;  /* 0x0000000810007c23 */ /* 0x100fe200080108b7 */
[--C-:B------:R-:W-:Y:S01]  /*3830*/  FFMA.FTZ R36, R12, UR8, -R183.reuse ;  /* 0x000000080c247c23 */ /* 0x100fe200080108b7 */
[----:B------:R-:W-:Y:S01]  /*3840*/  FFMA.FTZ R38, R10, UR8, -R183 ;  /* 0x000000080a267c23 */ /* 0x000fe200080108b7 */
[--C-:B------:R-:W-:Y:S01]  /*3850*/  FFMA.FTZ R47, R9, UR8, -R174.reuse ;  /* 0x00000008092f7c23 */ /* 0x100fe200080108ae */
[--C-:B------:R-:W-:Y:S01]  /*3860*/  FFMA.FTZ R58, R8, UR8, -R174.reuse ;  /* 0x00000008083a7c23 */ /* 0x100fe200080108ae */
[----:B------:R-:W5:Y:S01]  /*3870*/  LDSM.16.MT88.4 R28, [R218+0x9400] ;  /* 0x00940000da1c783b */ /* 0x000f620000004200 */
[----:B------:R-:W3:Y:S01]  /*3880*/  MUFU.EX2 R37, R37 ;  /* 0x0000002500257308 */ /* 0x000ee20000000800 */
[----:B--2---:R-:W-:Y:S01]  /*3890*/  F2FP.BF16.F32.PACK_AB R92, R45, R46 ;  /* 0x0000002e2d5c723e */ /* 0x004fe200000010ff */
[--C-:B------:R-:W-:Y:S01]  /*38a0*/  FFMA.FTZ R59, R59, UR8, -R174.reuse ;  /* 0x000000083b3b7c23 */ /* 0x100fe200080108ae */
[----:B------:R-:W2:Y:S01]  /*38b0*/  LDSM.16.MT88.4 R24, [R216+0x9400] ;  /* 0x00940000d818783b */ /* 0x000ea20000004200 */
[--C-:B------:R-:W-:Y:S01]  /*38c0*/  FFMA.FTZ R61, R61, UR8, -R65.reuse ;  /* 0x000000083d3d7c23 */ /* 0x100fe20008010841 */
[--C-:B------:R-:W-:Y:S01]  /*38d0*/  FFMA.FTZ R60, R60, UR8, -R65.reuse ;  /* 0x000000083c3c7c23 */ /* 0x100fe20008010841 */
[--C-:B------:R-:W-:Y:S01]  /*38e0*/  FFMA.FTZ R62, R62, UR8, -R65.reuse ;  /* 0x000000083e3e7c23 */ /* 0x100fe20008010841 */
[----:B------:R-:W2:Y:S01]  /*38f0*/  LDSM.16.MT88.4 R20, [R218+0xa400] ;  /* 0x00a40000da14783b */ /* 0x000ea20000004200 */
[----:B------:R-:W-:Y:S01]  /*3900*/  MUFU.EX2 R48, R48 ;  /* 0x0000003000307308 */ /* 0x000fe20000000800 */
[----:B------:R-:W-:Y:S01]  /*3910*/  FFMA.FTZ R63, R63, UR8, -R65 ;  /* 0x000000083f3f7c23 */ /* 0x000fe20008010841 */
[--C-:B------:R-:W-:Y:S01]  /*3920*/  FFMA.FTZ R176, R176, UR8, -R191.reuse ;  /* 0x00000008b0b07c23 */ /* 0x100fe200080108bf */
[----:B------:R-:W2:Y:S01]  /*3930*/  LDSM.16.MT88.4 R16, [R216+0xa400] ;  /* 0x00a40000d810783b */ /* 0x000ea20000004200 */
[--C-:B------:R-:W-:Y:S01]  /*3940*/  FFMA.FTZ R177, R177, UR8, -R191.reuse ;  /* 0x00000008b1b17c23 */ /* 0x100fe200080108bf */
[--C-:B------:R-:W-:Y:S01]  /*3950*/  FFMA.FTZ R178, R178, UR8, -R191.reuse ;  /* 0x00000008b2b27c23 */ /* 0x100fe200080108bf */
[----:B------:R-:W-:Y:S01]  /*3960*/  FFMA.FTZ R180, R180, UR8, -R191 ;  /* 0x00000008b4b47c23 */ /* 0x000fe200080108bf */
[----:B------:R-:W2:Y:S01]  /*3970*/  LDSM.16.MT88.4 R12, [R218+0xb400] ;  /* 0x00b40000da0c783b */ /* 0x000ea20000004200 */
[----:B------:R-:W4:Y:S01]  /*3980*/  MUFU.EX2 R50, R50 ;  /* 0x0000003200327308 */ /* 0x000f220000000800 */
[----:B---3--:R-:W-:Y:S01]  /*3990*/  F2FP.BF16.F32.PACK_AB R94, R37, R44 ;  /* 0x0000002c255e723e */ /* 0x008fe200000010ff */
[--C-:B------:R-:W-:Y:S01]  /*39a0*/  FFMA.FTZ R182, R182, UR8, -R183.reuse ;  /* 0x00000008b6b67c23 */ /* 0x100fe200080108b7 */
[----:B------:R-:W3:Y:S01]  /*39b0*/  LDSM.16.MT88.4 R8, [R216+0xb400] ;  /* 0x00b40000d808783b */ /* 0x000ee20000004200 */
[--C-:B------:R-:W-:Y:S01]  /*39c0*/  FFMA.FTZ R185, R185, UR8, -R183.reuse ;  /* 0x00000008b9b97c23 */ /* 0x100fe200080108b7 */
[--C-:B------:R-:W-:Y:S01]  /*39d0*/  FFMA.FTZ R187, R187, UR8, -R183.reuse ;  /* 0x00000008bbbb7c23 */ /* 0x100fe200080108b7 */
[----:B------:R-:W-:Y:S01]  /*39e0*/  FFMA.FTZ R189, R189, UR8, -R183 ;  /* 0x00000008bdbd7c23 */ /* 0x000fe200080108b7 */
[--C-:B------:R-:W-:Y:S01]  /*39f0*/  FFMA.FTZ R173, R173, UR8, -R174.reuse ;  /* 0x00000008adad7c23 */ /* 0x100fe200080108ae */
[----:B------:R-:W1:Y:S01]  /*3a00*/  MUFU.EX2 R49, R49 ;  /* 0x0000003100317308 */ /* 0x000e620000000800 */
[--C-:B------:R-:W-:Y:S01]  /*3a10*/  FFMA.FTZ R192, R192, UR8, -R174.reuse ;  /* 0x00000008c0c07c23 */ /* 0x100fe200080108ae */
[--C-:B------:R-:W-:Y:S01]  /*3a20*/  FFMA.FTZ R196, R196, UR8, -R174.reuse ;  /* 0x00000008c4c47c23 */ /* 0x100fe200080108ae */
[----:B------:R-:W-:Y:S01]  /*3a30*/  FFMA.FTZ R198, R198, UR8, -R174 ;  /* 0x00000008c6c67c23 */ /* 0x000fe200080108ae */
[--C-:B------:R-:W-:Y:S01]  /*3a40*/  FFMA.FTZ R200, R200, UR8, -R65.reuse ;  /* 0x00000008c8c87c23 */ /* 0x100fe20008010841 */
[--C-:B------:R-:W-:Y:S01]  /*3a50*/  FFMA.FTZ R201, R201, UR8, -R65.reuse ;  /* 0x00000008c9c97c23 */ /* 0x100fe20008010841 */
[--C-:B------:R-:W-:Y:S01]  /*3a60*/  FFMA.FTZ R202, R202, UR8, -R65.reuse ;  /* 0x00000008caca7c23 */ /* 0x100fe20008010841 */
[----:B------:R-:W-:Y:S01]  /*3a70*/  FFMA.FTZ R203, R203, UR8, -R65 ;  /* 0x00000008cbcb7c23 */ /* 0x000fe20008010841 */
[----:B------:R-:W5:Y:S01]  /*3a80*/  MUFU.EX2 R40, R40 ;  /* 0x0000002800287308 */ /* 0x000f620000000800 */
[----:B----4-:R-:W-:Y:S01]  /*3a90*/  F2FP.BF16.F32.PACK_AB R93, R50, R48 ;  /* 0x00000030325d723e */ /* 0x010fe200000010ff */
[----:B------:R-:W-:Y:S01]  /*3aa0*/  FADD.FTZ R45, R46, R45 ;  /* 0x0000002d2e2d7221 */ /* 0x000fe20000010000 */
[----:B------:R-:W-:Y:S01]  /*3ab0*/  FADD.FTZ R48, R48, R50 ;  /* 0x0000003230307221 */ /* 0x000fe20000010000 */
[--C-:B------:R-:W-:Y:S01]  /*3ac0*/  FFMA.FTZ R197, R197, UR8, -R191.reuse ;  /* 0x00000008c5c57c23 */ /* 0x100fe200080108bf */
[----:B------:R-:W-:Y:S01]  /*3ad0*/  FFMA.FTZ R195, R195, UR8, -R191 ;  /* 0x00000008c3c37c23 */ /* 0x000fe200080108bf */
[----:B------:R-:W-:Y:S01]  /*3ae0*/  FADD.FTZ R45, R44, R45 ;  /* 0x0000002d2c2d7221 */ /* 0x000fe20000010000 */
[----:B------:R-:W-:Y:S01]  /*3af0*/  FFMA.FTZ R194, R194, UR8, -R191 ;  /* 0x00000008c2c27c23 */ /* 0x000fe200080108bf */
[----:B------:R-:W-:Y:S01]  /*3b00*/  MUFU.EX2 R54, R54 ;  /* 0x0000003600367308 */ /* 0x000fe20000000800 */
[----:B-1----:R-:W-:Y:S01]  /*3b10*/  FADD.FTZ R48, R49, R48 ;  /* 0x0000003031307221 */ /* 0x002fe20000010000 */
[----:B------:R-:W-:Y:S01]  /*3b20*/  FADD.FTZ R45, R37, R45 ;  /* 0x0000002d252d7221 */ /* 0x000fe20000010000 */
[----:B------:R-:W-:Y:S01]  /*3b30*/  FFMA.FTZ R232, R193, UR8, -R191 ;  /* 0x00000008c1e87c23 */ /* 0x000fe200080108bf */
[--C-:B------:R-:W-:Y:S01]  /*3b40*/  FFMA.FTZ R190, R190, UR8, -R183.reuse ;  /* 0x00000008bebe7c23 */ /* 0x100fe200080108b7 */
[--C-:B------:R-:W-:Y:S01]  /*3b50*/  FFMA.FTZ R188, R188, UR8, -R183.reuse ;  /* 0x00000008bcbc7c23 */ /* 0x100fe200080108b7 */
[--C-:B------:R-:W-:Y:S01]  /*3b60*/  FFMA.FTZ R186, R186, UR8, -R183.reuse ;  /* 0x00000008baba7c23 */ /* 0x100fe200080108b7 */
[----:B------:R-:W-:Y:S01]  /*3b70*/  FFMA.FTZ R231, R184, UR8, -R183 ;  /* 0x00000008b8e77c23 */ /* 0x000fe200080108b7 */
[----:B------:R-:W1:Y:S01]  /*3b80*/  MUFU.EX2 R57, R57 ;  /* 0x0000003900397308 */ /* 0x000e620000000800 */
[C---:B-----5:R-:W-:Y:S01]  /*3b90*/  F2FP.BF16.F32.PACK_AB R95, R40.reuse, R49 ;  /* 0x00000031285f723e */ /* 0x060fe200000010ff */
[----:B------:R-:W-:Y:S01]  /*3ba0*/  FADD.FTZ R48, R40, R48 ;  /* 0x0000003028307221 */ /* 0x000fe20000010000 */
[--C-:B------:R-:W-:Y:S01]  /*3bb0*/  FFMA.FTZ R199, R199, UR8, -R174.reuse ;  /* 0x00000008c7c77c23 */ /* 0x100fe200080108ae */
[--C-:B------:R-:W-:Y:S01]  /*3bc0*/  FFMA.FTZ R172, R172, UR8, -R65.reuse ;  /* 0x00000008acac7c23 */ /* 0x100fe20008010841 */
[--C-:B------:R-:W-:Y:S01]  /*3bd0*/  FFMA.FTZ R181, R181, UR8, -R174.reuse ;  /* 0x00000008b5b57c23 */ /* 0x100fe200080108ae */
[--C-:B------:R-:W-:Y:S01]  /*3be0*/  FFMA.FTZ R179, R179, UR8, -R174.reuse ;  /* 0x00000008b3b37c23 */ /* 0x100fe200080108ae */
[----:B------:R-:W-:Y:S01]  /*3bf0*/  FFMA.FTZ R234, R175, UR8, -R174 ;  /* 0x00000008afea7c23 */ /* 0x000fe200080108ae */
[----:B------:R-:W4:Y:S01]  /*3c00*/  MUFU.EX2 R53, R53 ;  /* 0x0000003500357308 */ /* 0x000f220000000800 */
[----:B------:R-:W-:Y:S01]  /*3c10*/  HMMA.16816.F32.BF16 R156, R92, R148, RZ ;  /* 0x000000945c9c723c */ /* 0x000fe200000418ff */
[--C-:B------:R-:W-:Y:S01]  /*3c20*/  FFMA.FTZ R67, R67, UR8, -R65.reuse ;  /* 0x0000000843437c23 */ /* 0x100fe20008010841 */
[--C-:B------:R-:W-:Y:S01]  /*3c30*/  FFMA.FTZ R66, R66, UR8, -R65.reuse ;  /* 0x0000000842427c23 */ /* 0x100fe20008010841 */
[----:B------:R-:W-:Y:S01]  /*3c40*/  FFMA.FTZ R233, R64, UR8, -R65 ;  /* 0x0000000840e97c23 */ /* 0x000fe20008010841 */
[----:B------:R-:W-:-:S03]  /*3c50*/  ISETP.NE.AND P0, PT, R32, RZ, PT ;  /* 0x000000ff2000720c */ /* 0x000fc60003f05270 */
[----:B------:R-:W5:Y:S01]  /*3c60*/  MUFU.EX2 R52, R52 ;  /* 0x0000003400347308 */ /* 0x000f620000000800 */
[----:B------:R-:W-:Y:S01]  /*3c70*/  HMMA.16816.F32.BF16 R140, R92, R132, RZ ;  /* 0x000000845c8c723c */ /* 0x000fe200000418ff */
[----:B-1----:R-:W-:Y:S01]  /*3c80*/  F2FP.BF16.F32.PACK_AB R96, R57, R54 ;  /* 0x000000363960723e */ /* 0x002fe200000010ff */
[----:B------:R-:W-:-:S05]  /*3c90*/  FADD.FTZ R54, R54, R57 ;  /* 0x0000003936367221 */ /* 0x000fca0000010000 */
[----:B------:R-:W-:Y:S01]  /*3ca0*/  MUFU.EX2 R56, R56 ;  /* 0x0000003800387308 */ /* 0x000fe20000000800 */
[----:B------:R-:W-:Y:S01]  /*3cb0*/  HMMA.16816.F32.BF16 R124, R92, R116, RZ ;  /* 0x000000745c7c723c */ /* 0x000fe200000418ff */
[----:B----4-:R-:W-:-:S06]  /*3cc0*/  FADD.FTZ R54, R53, R54 ;  /* 0x0000003635367221 */ /* 0x010fcc0000010000 */
[----:B------:R-:W1:Y:S01]  /*3cd0*/  MUFU.EX2 R55, R55 ;  /* 0x0000003700377308 */ /* 0x000e620000000800 */
[----:B------:R-:W-:Y:S01]  /*3ce0*/  HMMA.16816.F32.BF16 R108, R92, R100, RZ ;  /* 0x000000645c6c723c */ /* 0x000fe200000418ff */
[C---:B-----5:R-:W-:Y:S01]  /*3cf0*/  F2FP.BF16.F32.PACK_AB R98, R52.reuse, R53 ;  /* 0x000000353462723e */ /* 0x060fe200000010ff */
[----:B------:R-:W-:-:S05]  /*3d00*/  FADD.FTZ R54, R52, R54 ;  /* 0x0000003634367221 */ /* 0x000fca0000010000 */
[----:B------:R-:W4:Y:S01]  /*3d10*/  MUFU.EX2 R51, R51 ;  /* 0x0000003300337308 */ /* 0x000f220000000800 */
[C---:B------:R-:W-:Y:S07]  /*3d20*/  HMMA.16816.F32.BF16 R72, R92.reuse, R80, RZ ;  /* 0x000000505c48723c */ /* 0x040fee00000418ff */
[----:B------:R-:W5:Y:S01]  /*3d30*/  MUFU.EX2 R42, R42 ;  /* 0x0000002a002a7308 */ /* 0x000f620000000800 */
[----:B------:R-:W-:Y:S01]  /*3d40*/  HMMA.16816.F32.BF16 R88, R92, R4, RZ ;  /* 0x000000045c58723c */ /* 0x000fe200000418ff */
[----:B-1----:R-:W-:Y:S01]  /*3d50*/  F2FP.BF16.F32.PACK_AB R97, R55, R56 ;  /* 0x000000383761723e */ /* 0x002fe200000010ff */
[----:B------:R-:W-:-:S05]  /*3d60*/  FADD.FTZ R55, R56, R55 ;  /* 0x0000003738377221 */ /* 0x000fca0000010000 */
[----:B------:R-:W1:Y:S01]  /*3d70*/  MUFU.EX2 R41, R41 ;  /* 0x0000002900297308 */ /* 0x000e620000000800 */
[----:B------:R-:W-:Y:S01]  /*3d80*/  HMMA.16816.F32.BF16 R152, R92, R150, RZ ;  /* 0x000000965c98723c */ /* 0x000fe200000418ff */
[----:B----4-:R-:W-:-:S06]  /*3d90*/  FADD.FTZ R55, R51, R55 ;  /* 0x0000003733377221 */ /* 0x010fcc0000010000 */
[----:B------:R-:W4:Y:S01]  /*3da0*/  MUFU.EX2 R35, R35 ;  /* 0x0000002300237308 */ /* 0x000f220000000800 */
[----:B------:R-:W-:Y:S01]  /*3db0*/  HMMA.16816.F32.BF16 R136, R92, R134, RZ ;  /* 0x000000865c88723c */ /* 0x000fe200000418ff */
[C---:B-----5:R-:W-:Y:S01]  /*3dc0*/  F2FP.BF16.F32.PACK_AB R99, R42.reuse, R51 ;  /* 0x000000332a63723e */ /* 0x060fe200000010ff */
[----:B------:R-:W-:-:S05]  /*3dd0*/  FADD.FTZ R55, R42, R55 ;  /* 0x000000372a377221 */ /* 0x000fca0000010000 */
[----:B------:R-:W5:Y:S01]  /*3de0*/  MUFU.EX2 R34, R34 ;  /* 0x0000002200227308 */ /* 0x000f620000000800 */
[----:B------:R-:W-:Y:S01]  /*3df0*/  HMMA.16816.F32.BF16 R120, R92, R118, RZ ;  /* 0x000000765c78723c */ /* 0x000fe200000418ff */
[----:B-1----:R-:W-:-:S06]  /*3e00*/  FADD.FTZ R45, R41, R45 ;  /* 0x0000002d292d7221 */ /* 0x002fcc0000010000 */
[----:B------:R-:W1:Y:S01]  /*3e10*/  MUFU.EX2 R33, R33 ;  /* 0x0000002100217308 */ /* 0x000e620000000800 */
[----:B------:R-:W-:Y:S01]  /*3e20*/  HMMA.16816.F32.BF16 R104, R92, R102, RZ ;  /* 0x000000665c68723c */ /* 0x000fe200000418ff */
[----:B----4-:R-:W-:-:S06]  /*3e30*/  FADD.FTZ R45, R35, R45 ;  /* 0x0000002d232d7221 */ /* 0x010fcc0000010000 */
[----:B------:R-:W4:Y:S01]  /*3e40*/  MUFU.EX2 R39, R39 ;  /* 0x0000002700277308 */ /* 0x000f220000000800 */
[----:B------:R-:W-:Y:S01]  /*3e50*/  HMMA.16816.F32.BF16 R76, R92, R82, RZ ;  /* 0x000000525c4c723c */ /* 0x000fe200000418ff */
[----:B-----5:R-:W-:-:S06]  /*3e60*/  FADD.FTZ R45, R34, R45 ;  /* 0x0000002d222d7221 */ /* 0x020fcc0000010000 */
        /* <DEDUP_REMOVED lines=35> */
[----:B------:R-:W-:Y:S01]  /*40a0*/  F2FP.BF16.F32.PACK_AB R4, R35, R41 ;  /* 0x000000292304723e */ /* 0x000fe200000010ff */
[----:B-----5:R-:W-:Y:S01]  /*40b0*/  FADD.FTZ R55, R62, R55 ;  /* 0x000000373e377221 */ /* 0x020fe20000010000 */
[----:B------:R-:W-:-:S04]  /*40c0*/  F2FP.BF16.F32.PACK_AB R5, R0, R39 ;  /* 0x000000270005723e */ /* 0x000fc800000010ff */
[----:B------:R-:W5:Y:S01]  /*40d0*/  MUFU.EX2 R177, R177 ;  /* 0x000000b100b17308 */ /* 0x000f620000000800 */
[----:B------:R-:W-:Y:S01]  /*40e0*/  HMMA.16816.F32.BF16 R96, R96, R6, RZ ;  /* 0x000000066060723c */ /* 0x000fe200000418ff */
[----:B------:R-:W-:Y:S01]  /*40f0*/  F2FP.BF16.F32.PACK_AB R6, R33, R34 ;  /* 0x000000222106723e */ /* 0x000fe200000010ff */
[----:B-1----:R-:W-:Y:S01]  /*4100*/  FADD.FTZ R55, R63, R55 ;  /* 0x000000373f377221 */ /* 0x002fe20000010000 */
[----:B------:R-:W-:-:S04]  /*4110*/  F2FP.BF16.F32.PACK_AB R7, R38, R36 ;  /* 0x000000242607723e */ /* 0x000fc800000010ff */
[----:B------:R-:W1:Y:S01]  /*4120*/  MUFU.EX2 R178, R178 ;  /* 0x000000b200b27308 */ /* 0x000e620000000800 */
[----:B----4-:R-:W-:Y:S02]  /*4130*/  FADD.FTZ R45, R176, R45 ;  /* 0x0000002db02d7221 */ /* 0x010fe40000010000 */
[C---:B------:R-:W-:Y:S05]  /*4140*/  HMMA.16816.F32.BF16 R156, R4.reuse, R28, R156 ;  /* 0x0000001c049c723c */ /* 0x040fea000004189c */
[----:B------:R-:W4:Y:S01]  /*4150*/  MUFU.EX2 R180, R180 ;  /* 0x000000b400b47308 */ /* 0x000f220000000800 */
[----:B-----5:R-:W-:Y:S02]  /*4160*/  FADD.FTZ R45, R177, R45 ;  /* 0x0000002db12d7221 */ /* 0x020fe40000010000 */
[----:B--2---:R-:W-:Y:S05]  /*4170*/  HMMA.16816.F32.BF16 R140, R4, R24, R140 ;  /* 0x00000018048c723c */ /* 0x004fea000004188c */
[----:B------:R-:W2:Y:S01]  /*4180*/  MUFU.EX2 R182, R182 ;  /* 0x000000b600b67308 */ /* 0x000ea20000000800 */
[----:B-1----:R-:W-:-:S02]  /*4190*/  FADD.FTZ R45, R178, R45 ;  /* 0x0000002db22d7221 */ /* 0x002fc40000010000 */
[C---:B------:R-:W-:Y:S05]  /*41a0*/  HMMA.16816.F32.BF16 R124, R4.reuse, R20, R124 ;  /* 0x00000014047c723c */ /* 0x040fea000004187c */
[----:B------:R-:W1:Y:S01]  /*41b0*/  MUFU.EX2 R185, R185 ;  /* 0x000000b900b97308 */ /* 0x000e620000000800 */
[----:B----4-:R-:W-:Y:S02]  /*41c0*/  FADD.FTZ R45, R180, R45 ;  /* 0x0000002db42d7221 */ /* 0x010fe40000010000 */
[----:B------:R-:W-:Y:S05]  /*41d0*/  HMMA.16816.F32.BF16 R108, R4, R16, R108 ;  /* 0x00000010046c723c */ /* 0x000fea000004186c */
[----:B------:R-:W4:Y:S01]  /*41e0*/  MUFU.EX2 R187, R187 ;  /* 0x000000bb00bb7308 */ /* 0x000f220000000800 */
[----:B--2---:R-:W-:-:S02]  /*41f0*/  FADD.FTZ R48, R182, R48 ;  /* 0x00000030b6307221 */ /* 0x004fc40000010000 */
[C---:B------:R-:W-:Y:S05]  /*4200*/  HMMA.16816.F32.BF16 R72, R4.reuse, R12, R72 ;  /* 0x0000000c0448723c */ /* 0x040fea0000041848 */
[----:B------:R-:W2:Y:S01]  /*4210*/  MUFU.EX2 R189, R189 ;  /* 0x000000bd00bd7308 */ /* 0x000ea20000000800 */
[----:B-1----:R-:W-:Y:S02]  /*4220*/  FADD.FTZ R48, R185, R48 ;  /* 0x00000030b9307221 */ /* 0x002fe40000010000 */
[----:B---3--:R-:W-:Y:S05]  /*4230*/  HMMA.16816.F32.BF16 R88, R4, R8, R88 ;  /* 0x000000080458723c */ /* 0x008fea0000041858 */
[----:B------:R-:W1:Y:S01]  /*4240*/  MUFU.EX2 R173, R173 ;  /* 0x000000ad00ad7308 */ /* 0x000e620000000800 */
[----:B----4-:R-:W-:-:S02]  /*4250*/  FADD.FTZ R48, R187, R48 ;  /* 0x00000030bb307221 */ /* 0x010fc40000010000 */
[C---:B------:R-:W-:Y:S05]  /*4260*/  HMMA.16816.F32.BF16 R152, R4.reuse, R30, R152 ;  /* 0x0000001e0498723c */ /* 0x040fea0000041898 */
[----:B------:R-:W3:Y:S01]  /*4270*/  MUFU.EX2 R192, R192 ;  /* 0x000000c000c07308 */ /* 0x000ee20000000800 */
[----:B--2---:R-:W-:Y:S02]  /*4280*/  FADD.FTZ R48, R189, R48 ;  /* 0x00000030bd307221 */ /* 0x004fe40000010000 */
[----:B------:R-:W-:Y:S05]  /*4290*/  HMMA.16816.F32.BF16 R136, R4, R26, R136 ;  /* 0x0000001a0488723c */ /* 0x000fea0000041888 */
[----:B------:R-:W2:Y:S01]  /*42a0*/  MUFU.EX2 R196, R196 ;  /* 0x000000c400c47308 */ /* 0x000ea20000000800 */
[----:B-1----:R-:W-:-:S02]  /*42b0*/  FADD.FTZ R54, R173, R54 ;  /* 0x00000036ad367221 */ /* 0x002fc40000010000 */
[C---:B------:R-:W-:Y:S05]  /*42c0*/  HMMA.16816.F32.BF16 R120, R4.reuse, R22, R120 ;  /* 0x000000160478723c */ /* 0x040fea0000041878 */
[----:B------:R-:W1:Y:S01]  /*42d0*/  MUFU.EX2 R198, R198 ;  /* 0x000000c600c67308 */ /* 0x000e620000000800 */
[----:B---3--:R-:W-:Y:S02]  /*42e0*/  FADD.FTZ R54, R192, R54 ;  /* 0x00000036c0367221 */ /* 0x008fe40000010000 */
[----:B------:R-:W-:Y:S05]  /*42f0*/  HMMA.16816.F32.BF16 R104, R4, R18, R104 ;  /* 0x000000120468723c */ /* 0x000fea0000041868 */
[----:B------:R-:W3:Y:S01]  /*4300*/  MUFU.EX2 R200, R200 ;  /* 0x000000c800c87308 */ /* 0x000ee20000000800 */
[----:B--2---:R-:W-:-:S02]  /*4310*/  FADD.FTZ R54, R196, R54 ;  /* 0x00000036c4367221 */ /* 0x004fc40000010000 */
[C---:B------:R-:W-:Y:S05]  /*4320*/  HMMA.16816.F32.BF16 R76, R4.reuse, R14, R76 ;  /* 0x0000000e044c723c */ /* 0x040fea000004184c */
[----:B------:R-:W2:Y:S01]  /*4330*/  MUFU.EX2 R201, R201 ;  /* 0x000000c900c97308 */ /* 0x000ea20000000800 */
[----:B-1----:R-:W-:Y:S02]  /*4340*/  FADD.FTZ R54, R198, R54 ;  /* 0x00000036c6367221 */ /* 0x002fe40000010000 */
[----:B------:R-:W-:Y:S01]  /*4350*/  HMMA.16816.F32.BF16 R92, R4, R10, R92 ;  /* 0x0000000a045c723c */ /* 0x000fe2000004185c */
[----:B------:R-:W-:Y:S02]  /*4360*/  F2FP.BF16.F32.PACK_AB R4, R47, R43 ;  /* 0x0000002b2f04723e */ /* 0x000fe400000010ff */
[----:B------:R-:W-:-:S02]  /*4370*/  F2FP.BF16.F32.PACK_AB R5, R60, R61 ;  /* 0x0000003d3c05723e */ /* 0x000fc400000010ff */
[----:B------:R-:W-:Y:S01]  /*4380*/  F2FP.BF16.F32.PACK_AB R6, R59, R58 ;  /* 0x0000003a3b06723e */ /* 0x000fe200000010ff */
[----:B------:R-:W1:Y:S01]  /*4390*/  MUFU.EX2 R202, R202 ;  /* 0x000000ca00ca7308 */ /* 0x000e620000000800 */
[----:B------:R-:W-:Y:S01]  /*43a0*/  F2FP.BF16.F32.PACK_AB R7, R63, R62 ;  /* 0x0000003e3f07723e */ /* 0x000fe200000010ff */
[----:B---3--:R-:W-:-:S06]  /*43b0*/  FADD.FTZ R55, R200, R55 ;  /* 0x00000037c8377221 */ /* 0x008fcc0000010000 */
[----:B------:R-:W-:Y:S01]  /*43c0*/  HMMA.16816.F32.BF16 R160, R4, R28, R160 ;  /* 0x0000001c04a0723c */ /* 0x000fe200000418a0 */
[----:B------:R-:W3:Y:S01]  /*43d0*/  MUFU.EX2 R203, R203 ;  /* 0x000000cb00cb7308 */ /* 0x000ee20000000800 */
[----:B--2---:R-:W-:-:S06]  /*43e0*/  FADD.FTZ R55, R201, R55 ;  /* 0x00000037c9377221 */ /* 0x004fcc0000010000 */
[----:B------:R-:W-:Y:S01]  /*43f0*/  HMMA.16816.F32.BF16 R144, R4, R24, R144 ;  /* 0x000000180490723c */ /* 0x000fe20000041890 */
[----:B------:R-:W2:Y:S01]  /*4400*/  MUFU.EX2 R197, R197 ;  /* 0x000000c500c57308 */ /* 0x000ea20000000800 */
[----:B-1----:R-:W-:-:S06]  /*4410*/  FADD.FTZ R55, R202, R55 ;  /* 0x00000037ca377221 */ /* 0x002fcc0000010000 */
[----:B------:R-:W-:Y:S01]  /*4420*/  HMMA.16816.F32.BF16 R128, R4, R20, R128 ;  /* 0x000000140480723c */ /* 0x000fe20000041880 */
[----:B------:R-:W1:Y:S01]  /*4430*/  MUFU.EX2 R195, R195 ;  /* 0x000000c300c37308 */ /* 0x000e620000000800 */
[----:B---3--:R-:W-:-:S06]  /*4440*/  FADD.FTZ R55, R203, R55 ;  /* 0x00000037cb377221 */ /* 0x008fcc0000010000 */
[----:B------:R-:W-:Y:S01]  /*4450*/  HMMA.16816.F32.BF16 R112, R4, R16, R112 ;  /* 0x000000100470723c */ /* 0x000fe20000041870 */
[----:B------:R-:W3:Y:S01]  /*4460*/  MUFU.EX2 R194, R194 ;  /* 0x000000c200c27308 */ /* 0x000ee20000000800 */
[----:B--2---:R-:W-:-:S06]  /*4470*/  FADD.FTZ R45, R197, R45 ;  /* 0x0000002dc52d7221 */ /* 0x004fcc0000010000 */
[----:B------:R-:W-:Y:S01]  /*4480*/  HMMA.16816.F32.BF16 R68, R4, R12, R68 ;  /* 0x0000000c0444723c */ /* 0x000fe20000041844 */
[----:B------:R-:W-:Y:S01]  /*4490*/  MUFU.EX2 R232, R232 ;  /* 0x000000e800e87308 */ /* 0x000fe20000000800 */
[----:B-1----:R-:W-:-:S06]  /*44a0*/  FADD.FTZ R45, R195, R45 ;  /* 0x0000002dc32d7221 */ /* 0x002fcc0000010000 */
[----:B------:R-:W-:Y:S01]  /*44b0*/  HMMA.16816.F32.BF16 R84, R4, R8, R84 ;  /* 0x000000080454723c */ /* 0x000fe20000041854 */
[----:B------:R-:W1:Y:S01]  /*44c0*/  MUFU.EX2 R190, R190 ;  /* 0x000000be00be7308 */ /* 0x000e620000000800 */
[----:B---3--:R-:W-:-:S06]  /*44d0*/  FADD.FTZ R45, R194, R45 ;  /* 0x0000002dc22d7221 */ /* 0x008fcc0000010000 */
[C---:B------:R-:W-:Y:S01]  /*44e0*/  HMMA.16816.F32.BF16 R148, R4.reuse, R30, R148 ;  /* 0x0000001e0494723c */ /* 0x040fe20000041894 */
[----:B------:R-:W2:Y:S01]  /*44f0*/  LDSM.16.MT88.4 R28, [R218+0x9800] ;  /* 0x00980000da1c783b */ /* 0x000ea20000004200 */
[----:B------:R-:W3:Y:S06]  /*4500*/  MUFU.EX2 R188, R188 ;  /* 0x000000bc00bc7308 */ /* 0x000eec0000000800 */
[----:B------:R-:W-:Y:S01]  /*4510*/  HMMA.16816.F32.BF16 R132, R4, R26, R132 ;  /* 0x0000001a0484723c */ /* 0x000fe20000041884 */
[----:B------:R-:W4:Y:S01]  /*4520*/  LDSM.16.MT88.4 R24, [R216+0x9800] ;  /* 0x00980000d818783b */ /* 0x000f220000004200 */
[----:B------:R-:W5:Y:S01]  /*4530*/  MUFU.EX2 R186, R186 ;  /* 0x000000ba00ba7308 */ /* 0x000f620000000800 */
[----:B-1----:R-:W-:-:S05]  /*4540*/  FADD.FTZ R48, R190, R48 ;  /* 0x00000030be307221 */ /* 0x002fca0000010000 */
[----:B------:R-:W-:Y:S01]  /*4550*/  HMMA.16816.F32.BF16 R116, R4, R22, R116 ;  /* 0x000000160474723c */ /* 0x000fe20000041874 */
[----:B------:R-:W1:Y:S01]  /*4560*/  LDSM.16.MT88.4 R20, [R218+0xa800] ;  /* 0x00a80000da14783b */ /* 0x000e620000004200 */
[----:B------:R-:W-:Y:S01]  /*4570*/  MUFU.EX2 R231, R231 ;  /* 0x000000e700e77308 */ /* 0x000fe20000000800 */
[----:B---3--:R-:W-:-:S05]  /*4580*/  FADD.FTZ R48, R188, R48 ;  /* 0x00000030bc307221 */ /* 0x008fca0000010000 */
[----:B------:R-:W-:Y:S01]  /*4590*/  HMMA.16816.F32.BF16 R100, R4, R18, R100 ;  /* 0x000000120464723c */ /* 0x000fe20000041864 */
[----:B------:R-:W3:Y:S01]  /*45a0*/  LDSM.16.MT88.4 R16, [R216+0xa800] ;  /* 0x00a80000d810783b */ /* 0x000ee20000004200 */
[----:B------:R-:W2:Y:S01]  /*45b0*/  MUFU.EX2 R199, R199 ;  /* 0x000000c700c77308 */ /* 0x000ea20000000800 */
[----:B-----5:R-:W-:-:S05]  /*45c0*/  FADD.FTZ R48, R186, R48 ;  /* 0x00000030ba307221 */ /* 0x020fca0000010000 */
[C---:B------:R-:W-:Y:S01]  /*45d0*/  HMMA.16816.F32.BF16 R80, R4.reuse, R14, R80 ;  /* 0x0000000e0450723c */ /* 0x040fe20000041850 */
[----:B------:R-:W5:Y:S01]  /*45e0*/  LDSM.16.MT88.4 R12, [R218+0xb800] ;  /* 0x00b80000da0c783b */ /* 0x000f620000004200 */
[----:B------:R-:W4:Y:S06]  /*45f0*/  MUFU.EX2 R172, R172 ;  /* 0x000000ac00ac7308 */ /* 0x000f2c0000000800 */
[----:B------:R-:W-:Y:S01]  /*4600*/  HMMA.16816.F32.BF16 R96, R4, R10, R96 ;  /* 0x0000000a0460723c */ /* 0x000fe20000041860 */
[----:B------:R-:W5:Y:S01]  /*4610*/  LDSM.16.MT88.4 R8, [R216+0xb800] ;  /* 0x00b80000d808783b */ /* 0x000f620000004200 */
[----:B------:R-:W-:Y:S01]  /*4620*/  F2FP.BF16.F32.PACK_AB R4, R177, R176 ;  /* 0x000000b0b104723e */ /* 0x000fe200000010ff */
[----:B------:R-:W1:Y:S01]  /*4630*/  MUFU.EX2 R181, R181 ;  /* 0x000000b500b57308 */ /* 0x000e620000000800 */
[----:B------:R-:W-:Y:S01]  /*4640*/  F2FP.BF16.F32.PACK_AB R6, R180, R178 ;  /* 0x000000b2b406723e */ /* 0x000fe200000010ff */
[----:B--2---:R-:W-:Y:S01]  /*4650*/  FADD.FTZ R54, R199, R54 ;  /* 0x00000036c7367221 */ /* 0x004fe20000010000 */
[----:B------:R-:W-:-:S02]  /*4660*/  F2FP.BF16.F32.PACK_AB R5, R185, R182 ;  /* 0x000000b6b905723e */ /* 0x000fc400000010ff */
[----:B------:R-:W-:-:S03]  /*4670*/  F2FP.BF16.F32.PACK_AB R7, R189, R187 ;  /* 0x000000bbbd07723e */ /* 0x000fc600000010ff */
[----:B------:R-:W2:Y:S01]  /*4680*/  MUFU.EX2 R179, R179 ;  /* 0x000000b300b37308 */ /* 0x000ea20000000800 */
[----:B----4-:R-:W-:-:S03]  /*4690*/  FADD.FTZ R55, R172, R55 ;  /* 0x00000037ac377221 */ /* 0x010fc60000010000 */
[----:B------:R-:W-:Y:S04]  /*46a0*/  HMMA.16816.F32.BF16 R156, R4, R28, R156 ;  /* 0x0000001c049c723c */ /* 0x000fe8000004189c */
[----:B------:R-:W-:Y:S01]  /*46b0*/  MUFU.EX2 R234, R234 ;  /* 0x000000ea00ea7308 */ /* 0x000fe20000000800 */
[----:B-1----:R-:W-:-:S03]  /*46c0*/  FADD.FTZ R54, R181, R54 ;  /* 0x00000036b5367221 */ /* 0x002fc60000010000 */
[----:B------:R-:W-:Y:S04]  /*46d0*/  HMMA.16816.F32.BF16 R140, R4, R24, R140 ;  /* 0x00000018048c723c */ /* 0x000fe8000004188c */
[----:B------:R-:W1:Y:S01]  /*46e0*/  MUFU.EX2 R67, R67 ;  /* 0x0000004300437308 */ /* 0x000e620000000800 */
[----:B--2---:R-:W-:-:S03]  /*46f0*/  FADD.FTZ R54, R179, R54 ;  /* 0x00000036b3367221 */ /* 0x004fc60000010000 */
[C---:B------:R-:W-:Y:S04]  /*4700*/  HMMA.16816.F32.BF16 R124, R4.reuse, R20, R124 ;  /* 0x00000014047c723c */ /* 0x040fe8000004187c */
[----:B------:R-:W2:Y:S04]  /*4710*/  MUFU.EX2 R66, R66 ;  /* 0x0000004200427308 */ /* 0x000ea80000000800 */
[----:B---3--:R-:W-:Y:S04]  /*4720*/  HMMA.16816.F32.BF16 R108, R4, R16, R108 ;  /* 0x00000010046c723c */ /* 0x008fe8000004186c */
[----:B------:R-:W3:Y:S01]  /*4730*/  MUFU.EX2 R233, R233 ;  /* 0x000000e900e97308 */ /* 0x000ee20000000800 */
[----:B-1----:R-:W-:-:S03]  /*4740*/  FADD.FTZ R55, R67, R55 ;  /* 0x0000003743377221 */ /* 0x002fc60000010000 */
[----:B-----5:R-:W-:Y:S01]  /*4750*/  HMMA.16816.F32.BF16 R72, R4, R12, R72 ;  /* 0x0000000c0448723c */ /* 0x020fe20000041848 */
[----:B--2---:R-:W-:-:S07]  /*4760*/  FADD.FTZ R55, R66, R55 ;  /* 0x0000003742377221 */ /* 0x004fce0000010000 */
[C---:B------:R-:W-:Y:S08]  /*4770*/  HMMA.16816.F32.BF16 R88, R4.reuse, R8, R88 ;  /* 0x000000080458723c */ /* 0x040ff00000041858 */
[C---:B------:R-:W-:Y:S08]  /*4780*/  HMMA.16816.F32.BF16 R152, R4.reuse, R30, R152 ;  /* 0x0000001e0498723c */ /* 0x040ff00000041898 */
[C---:B------:R-:W-:Y:S08]  /*4790*/  HMMA.16816.F32.BF16 R136, R4.reuse, R26, R136 ;  /* 0x0000001a0488723c */ /* 0x040ff00000041888 */
[C---:B------:R-:W-:Y:S08]  /*47a0*/  HMMA.16816.F32.BF16 R120, R4.reuse, R22, R120 ;  /* 0x000000160478723c */ /* 0x040ff00000041878 */
[C---:B------:R-:W-:Y:S08]  /*47b0*/  HMMA.16816.F32.BF16 R104, R4.reuse, R18, R104 ;  /* 0x000000120468723c */ /* 0x040ff00000041868 */
[C---:B------:R-:W-:Y:S08]  /*47c0*/  HMMA.16816.F32.BF16 R76, R4.reuse, R14, R76 ;  /* 0x0000000e044c723c */ /* 0x040ff0000004184c */
[----:B------:R-:W-:Y:S01]  /*47d0*/  HMMA.16816.F32.BF16 R92, R4, R10, R92 ;  /* 0x0000000a045c723c */ /* 0x000fe2000004185c */
[----:B------:R-:W-:-:S02]  /*47e0*/  F2FP.BF16.F32.PACK_AB R4, R192, R173 ;  /* 0x000000adc004723e */ /* 0x000fc400000010ff */
[----:B------:R-:W-:Y:S02]  /*47f0*/  F2FP.BF16.F32.PACK_AB R5, R201, R200 ;  /* 0x000000c8c905723e */ /* 0x000fe400000010ff */
[----:B------:R-:W-:Y:S02]  /*4800*/  F2FP.BF16.F32.PACK_AB R6, R198, R196 ;  /* 0x000000c4c606723e */ /* 0x000fe400000010ff */
[----:B------:R-:W-:-:S07]  /*4810*/  F2FP.BF16.F32.PACK_AB R7, R203, R202 ;  /* 0x000000cacb07723e */ /* 0x000fce00000010ff */
        /* <DEDUP_REMOVED lines=14> */
[----:B------:R-:W3:Y:S07]  /*4900*/  LDSM.16.MT88.4 R12, [R218+0xbc00] ;  /* 0x00bc0000da0c783b */ /* 0x000eee0000004200 */
[C---:B------:R-:W-:Y:S08]  /*4910*/  HMMA.16816.F32.BF16 R84, R4.reuse, R8, R84 ;  /* 0x000000080454723c */ /* 0x040ff00000041854 */
[----:B------:R-:W-:Y:S01]  /*4920*/  HMMA.16816.F32.BF16 R96, R4, R10, R96 ;  /* 0x0000000a0460723c */ /* 0x000fe20000041860 */
[----:B------:R-:W3:Y:S01]  /*4930*/  LDSM.16.MT88.4 R8, [R216+0xbc00] ;  /* 0x00bc0000d808783b */ /* 0x000ee20000004200 */
[----:B------:R-:W-:-:S02]  /*4940*/  F2FP.BF16.F32.PACK_AB R4, R195, R197 ;  /* 0x000000c5c304723e */ /* 0x000fc400000010ff */
[C---:B------:R-:W-:Y:S01]  /*4950*/  F2FP.BF16.F32.PACK_AB R6, R232.reuse, R194 ;  /* 0x000000c2e806723e */ /* 0x040fe200000010ff */
[----:B------:R-:W-:Y:S01]  /*4960*/  FADD.FTZ R232, R232, R45 ;  /* 0x0000002de8e87221 */ /* 0x000fe20000010000 */
[----:B------:R-:W-:Y:S02]  /*4970*/  F2FP.BF16.F32.PACK_AB R5, R188, R190 ;  /* 0x000000bebc05723e */ /* 0x000fe400000010ff */
[C---:B------:R-:W-:Y:S01]  /*4980*/  F2FP.BF16.F32.PACK_AB R7, R231.reuse, R186 ;  /* 0x000000bae707723e */ /* 0x040fe200000010ff */
[----:B------:R-:W-:-:S06]  /*4990*/  FADD.FTZ R231, R231, R48 ;  /* 0x00000030e7e77221 */ /* 0x000fcc0000010000 */
[C---:B-1----:R-:W-:Y:S08]  /*49a0*/  HMMA.16816.F32.BF16 R156, R4.reuse, R28, R156 ;  /* 0x0000001c049c723c */ /* 0x042ff0000004189c */
[C---:B------:R-:W-:Y:S08]  /*49b0*/  HMMA.16816.F32.BF16 R152, R4.reuse, R30, R152 ;  /* 0x0000001e0498723c */ /* 0x040ff00000041898 */
[C---:B--2---:R-:W-:Y:S08]  /*49c0*/  HMMA.16816.F32.BF16 R140, R4.reuse, R24, R140 ;  /* 0x00000018048c723c */ /* 0x044ff0000004188c */
[C---:B------:R-:W-:Y:S08]  /*49d0*/  HMMA.16816.F32.BF16 R136, R4.reuse, R26, R136 ;  /* 0x0000001a0488723c */ /* 0x040ff00000041888 */
[C---:B----4-:R-:W-:Y:S08]  /*49e0*/  HMMA.16816.F32.BF16 R124, R4.reuse, R20, R124 ;  /* 0x00000014047c723c */ /* 0x050ff0000004187c */
[C---:B------:R-:W-:Y:S08]  /*49f0*/  HMMA.16816.F32.BF16 R120, R4.reuse, R22, R120 ;  /* 0x000000160478723c */ /* 0x040ff00000041878 */
[C---:B-----5:R-:W-:Y:S08]  /*4a00*/  HMMA.16816.F32.BF16 R108, R4.reuse, R16, R108 ;  /* 0x00000010046c723c */ /* 0x060ff0000004186c */
[C---:B------:R-:W-:Y:S08]  /*4a10*/  HMMA.16816.F32.BF16 R104, R4.reuse, R18, R104 ;  /* 0x000000120468723c */ /* 0x040ff00000041868 */
[C---:B---3--:R-:W-:Y:S08]  /*4a20*/  HMMA.16816.F32.BF16 R72, R4.reuse, R12, R72 ;  /* 0x0000000c0448723c */ /* 0x048ff00000041848 */
[C---:B------:R-:W-:Y:S08]  /*4a30*/  HMMA.16816.F32.BF16 R76, R4.reuse, R14, R76 ;  /* 0x0000000e044c723c */ /* 0x040ff0000004184c */
[C---:B------:R-:W-:Y:S08]  /*4a40*/  HMMA.16816.F32.BF16 R88, R4.reuse, R8, R88 ;  /* 0x000000080458723c */ /* 0x040ff00000041858 */
[----:B------:R-:W-:Y:S01]  /*4a50*/  HMMA.16816.F32.BF16 R92, R4, R10, R92 ;  /* 0x0000000a045c723c */ /* 0x000fe2000004185c */
[----:B------:R-:W-:-:S02]  /*4a60*/  F2FP.BF16.F32.PACK_AB R4, R181, R199 ;  /* 0x000000c7b504723e */ /* 0x000fc400000010ff */
[----:B------:R-:W-:Y:S02]  /*4a70*/  F2FP.BF16.F32.PACK_AB R5, R67, R172 ;  /* 0x000000ac4305723e */ /* 0x000fe400000010ff */
[C---:B------:R-:W-:Y:S01]  /*4a80*/  F2FP.BF16.F32.PACK_AB R6, R234.reuse, R179 ;  /* 0x000000b3ea06723e */ /* 0x040fe200000010ff */
[----:B------:R-:W-:Y:S01]  /*4a90*/  FADD.FTZ R234, R234, R54 ;  /* 0x00000036eaea7221 */ /* 0x000fe20000010000 */
[C---:B------:R-:W-:Y:S01]  /*4aa0*/  F2FP.BF16.F32.PACK_AB R7, R233.reuse, R66 ;  /* 0x00000042e907723e */ /* 0x040fe200000010ff */
        /* <DEDUP_REMOVED lines=16> */
[----:B------:R-:W-:Y:S01]  /*4bb0*/  VIADD R0, R164, 0xfffffffe ;  /* 0xfffffffea4007836 */ /* 0x000fe20000000000 */
[----:B------:R-:W-:-:S04]  /*4bc0*/  DEPBAR.LE SB0, 0x0 ;  /* 0x000080000000791a */ /* 0x000fc80000000000 */
[----:B------:R-:W2:Y:S01]  /*4bd0*/  LDCU UR4, c[0x0][0x50c] ;  /* 0x0000a180ff0477ac */ /* 0x000ea20008000800 */
[----:B-1----:R-:W-:-:S04]  /*4be0*/  IMAD.WIDE.U32 R6, R0, R2, RZ ;  /* 0x0000000200067225 */ /* 0x002fc800078e00ff */
[----:B------:R-:W-:Y:S01]  /*4bf0*/  IMAD R0, R0, R3, RZ ;  /* 0x0000000300007224 */ /* 0x000fe200078e02ff */
[----:B------:R-:W-:Y:S01]  /*4c00*/  BAR.SYNC.DEFER_BLOCKING 0x0 ;  /* 0x0000000000007b1d */ /* 0x000fe20000010000 */
[C---:B------:R-:W-:Y:S01]  /*4c10*/  IMAD.SHL.U32 R5, R6.reuse, 0x40, RZ ;  /* 0x0000004006057824 */ /* 0x040fe200078e00ff */
[----:B------:R-:W-:Y:S01]  /*4c20*/  LEA R8, P1, R6, R223, 0x7 ;  /* 0x000000df06087211 */ /* 0x000fe200078238ff */
[----:B------:R-:W-:-:S03]  /*4c30*/  IMAD.IADD R0, R7, 0x1, R0 ;  /* 0x0000000107007824 */ /* 0x000fc600078e0200 */
[----:B------:R-:W-:Y:S02]  /*4c40*/  LEA R5, P0, R2, R5, 0x5 ;  /* 0x0000000502057211 */ /* 0x000fe400078028ff */
[C-C-:B------:R-:W-:Y:S02]  /*4c50*/  SHF.L.U64.HI R4, R6.reuse, 0x6, R0.reuse ;  /* 0x0000000606047819 */ /* 0x140fe40000010200 */
[----:B------:R-:W-:Y:S02]  /*4c60*/  LEA.HI.X R9, R6, R222, R0, 0x7, P1 ;  /* 0x000000de06097211 */ /* 0x000fe400008f3c00 */
        /* <DEDUP_REMOVED lines=13> */
[----:B------:R-:W1:Y:S04]  /*4d40*/  LDSM.16.M88.4 R24, [R220+0x6000] ;  /* 0x00600000dc18783b */ /* 0x000e680000000200 */
[----:B------:R-:W3:Y:S04]  /*4d50*/  LDSM.16.M88.4 R40, [R221+0x1000] ;  /* 0x00100000dd28783b */ /* 0x000ee80000000200 */
[----:B------:R-:W4:Y:S04]  /*4d60*/  LDSM.16.M88.4 R196, [R220+0x6400] ;  /* 0x00640000dcc4783b */ /* 0x000f280000000200 */
[----:B------:R-:W5:Y:S04]  /*4d70*/  LDSM.16.M88.4 R188, [R220+0x6800] ;  /* 0x00680000dcbc783b */ /* 0x000f680000000200 */
[----:B------:R-:W2:Y:S04]  /*4d80*/  LDSM.16.M88.4 R12, [R220+0x6c00] ;  /* 0x006c0000dc0c783b */ /* 0x000ea80000000200 */
[----:B------:R-:W-:Y:S04]  /*4d90*/  LDSM.16.M88.4 R172, [R217+0x6000] ;  /* 0x00600000d9ac783b */ /* 0x000fe80000000200 */
[----:B------:R-:W2:Y:S04]  /*4da0*/  LDSM.16.M88.4 R176, [R219+0x1000] ;  /* 0x00100000dbb0783b */ /* 0x000ea80000000200 */
[----:B------:R-:W2:Y:S04]  /*4db0*/  LDSM.16.M88.4 R64, [R217+0x6400] ;  /* 0x00640000d940783b */ /* 0x000ea80000000200 */
[----:B------:R-:W2:Y:S04]  /*4dc0*/  LDSM.16.M88.4 R36, [R217+0x6800] ;  /* 0x00680000d924783b */ /* 0x000ea80000000200 */
[----:B------:R-:W2:Y:S04]  /*4dd0*/  LDSM.16.M88.4 R32, [R217+0x6c00] ;  /* 0x006c0000d920783b */ /* 0x000ea80000000200 */
[----:B------:R-:W2:Y:S01]  /*4de0*/  LDSM.16.M88.4 R16, [R219] ;  /* 0x00000000db10783b */ /* 0x000ea20000000200 */
[-C--:B-1----:R-:W-:Y:S03]  /*4df0*/  HMMA.16816.F32.BF16 R4, R180, R24.reuse, RZ ;  /* 0x00000018b404723c */ /* 0x082fe600000418ff */
[----:B------:R-:W-:Y:S04]  /*4e00*/  LDSM.16.M88.4 R20, [R220+0x7000] ;  /* 0x00700000dc14783b */ /* 0x000fe80000000200 */
[----:B------:R-:W1:Y:S01]  /*4e10*/  LDSM.16.M88.4 R236, [R221+0x2000] ;  /* 0x00200000ddec783b */ /* 0x000e620000000200 */
[C---:B---3--:R-:W-:Y:S03]  /*4e20*/  HMMA.16816.F32.BF16 R8, R40.reuse, R24, RZ ;  /* 0x000000182808723c */ /* 0x048fe600000418ff */
[----:B------:R-:W-:Y:S04]  /*4e30*/  LDSM.16.M88.4 R212, [R220+0x7400] ;  /* 0x00740000dcd4783b */ /* 0x000fe80000000200 */
[----:B------:R-:W-:Y:S01]  /*4e40*/  LDSM.16.M88.4 R208, [R220+0x7800] ;  /* 0x00780000dcd0783b */ /* 0x000fe20000000200 */
[C---:B------:R-:W-:Y:S03]  /*4e50*/  HMMA.16816.F32.BF16 R28, R40.reuse, R26, RZ ;  /* 0x0000001a281c723c */ /* 0x040fe600000418ff */
[----:B------:R-:W-:Y:S04]  /*4e60*/  LDSM.16.M88.4 R204, [R220+0x7c00] ;  /* 0x007c0000dccc783b */ /* 0x000fe80000000200 */
[----:B------:R-:W-:Y:S01]  /*4e70*/  LDSM.16.M88.4 R240, [R220+0x8000] ;  /* 0x00800000dcf0783b */ /* 0x000fe20000000200 */
[C---:B----4-:R-:W-:Y:S03]  /*4e80*/  HMMA.16816.F32.BF16 R60, R40.reuse, R196, RZ ;  /* 0x000000c4283c723c */ /* 0x050fe600000418ff */
[----:B------:R-:W0:Y:S05]  /*4e90*/  LDGDEPBAR ;  /* 0x00000000000079af */ /* 0x000e2a0000000000 */
[C---:B-----5:R-:W-:Y:S08]  /*4ea0*/  HMMA.16816.F32.BF16 R52, R40.reuse, R188, RZ ;  /* 0x000000bc2834723c */ /* 0x060ff000000418ff */
        /* <DEDUP_REMOVED lines=11> */
[----:B------:R-:W2:Y:S07]  /*4f60*/  LDSM.16.M88.4 R12, [R221+0x3000] ;  /* 0x00300000dd0c783b */ /* 0x000eae0000000200 */
        /* <DEDUP_REMOVED lines=20> */
[----:B------:R-:W3:Y:S04]  /*50b0*/  LDSM.16.M88.4 R16, [R217+0x7000] ;  /* 0x00700000d910783b */ /* 0x000ee80000000200 */
[----:B------:R-:W-:Y:S03]  /*50c0*/  LDSM.16.M88.4 R32, [R221+0x5000] ;  /* 0x00500000dd20783b */ /* 0x000fe60000000200 */
[-C--:B-1----:R-:W-:Y:S08]  /*50d0*/  HMMA.16816.F32.BF16 R4, R236, R20.reuse, R4 ;  /* 0x00000014ec04723c */ /* 0x082ff00000041804 */
[C---:B--2---:R-:W-:Y:S08]  /*50e0*/  HMMA.16816.F32.BF16 R8, R12.reuse, R20, R8 ;  /* 0x000000140c08723c */ /* 0x044ff00000041808 */
[-C--:B------:R-:W-:Y:S08]  /*50f0*/  HMMA.16816.F32.BF16 R28, R12, R22.reuse, R28 ;  /* 0x000000160c1c723c */ /* 0x080ff0000004181c */
[----:B------:R-:W-:Y:S01]  /*5100*/  HMMA.16816.F32.BF16 R24, R236, R22, R24 ;  /* 0x00000016ec18723c */ /* 0x000fe20000041818 */
[----:B------:R-:W-:Y:S07]  /*5110*/  LDSM.16.M88.4 R20, [R219+0x4000] ;  /* 0x00400000db14783b */ /* 0x000fee0000000200 */
[C---:B------:R-:W-:Y:S08]  /*5120*/  HMMA.16816.F32.BF16 R60, R12.reuse, R212, R60 ;  /* 0x000000d40c3c723c */ /* 0x040ff0000004183c */
[C---:B------:R-:W-:Y:S08]  /*5130*/  HMMA.16816.F32.BF16 R52, R12.reuse, R208, R52 ;  /* 0x000000d00c34723c */ /* 0x040ff00000041834 */
[C---:B------:R-:W-:Y:S08]  /*5140*/  HMMA.16816.F32.BF16 R44, R12.reuse, R204, R44 ;  /* 0x000000cc0c2c723c */ /* 0x040ff0000004182c */
[C---:B------:R-:W-:Y:S08]  /*5150*/  HMMA.16816.F32.BF16 R56, R12.reuse, R214, R56 ;  /* 0x000000d60c38723c */ /* 0x040ff00000041838 */
[C---:B------:R-:W-:Y:S08]  /*5160*/  HMMA.16816.F32.BF16 R48, R12.reuse, R210, R48 ;  /* 0x000000d20c30723c */ /* 0x040ff00000041830 */
[----:B------:R-:W-:Y:S01]  /*5170*/  HMMA.16816.F32.BF16 R40, R12, R206, R40 ;  /* 0x000000ce0c28723c */ /* 0x000fe20000041828 */
[----:B------:R-:W1:Y:S07]  /*5180*/  LDSM.16.M88.4 R12, [R217+0x8000] ;  /* 0x00800000d90c783b */ /* 0x000e6e0000000200 */
[-C--:B---3--:R-:W-:Y:S08]  /*5190*/  HMMA.16816.F32.BF16 R4, R176, R16.reuse, R4 ;  /* 0x00000010b004723c */ /* 0x088ff00000041804 */
[C---:B------:R-:W-:Y:S08]  /*51a0*/  HMMA.16816.F32.BF16 R8, R172.reuse, R16, R8 ;  /* 0x00000010ac08723c */ /* 0x040ff00000041808 */
[----:B------:R-:W-:Y:S08]  /*51b0*/  HMMA.16816.F32.BF16 R28, R172, R18, R28 ;  /* 0x00000012ac1c723c */ /* 0x000ff0000004181c */
[----:B------:R-:W-:Y:S08]  /*51c0*/  HMMA.16816.F32.BF16 R4, R36, R240, R4 ;  /* 0x000000f02404723c */ /* 0x000ff00000041804 */
[----:B------:R-:W-:Y:S01]  /*51d0*/  HMMA.16816.F32.BF16 R24, R176, R18, R24 ;  /* 0x00000012b018723c */ /* 0x000fe20000041818 */
[----:B------:R-:W2:Y:S07]  /*51e0*/  LDSM.16.M88.4 R16, [R219+0x5000] ;  /* 0x00500000db10783b */ /* 0x000eae0000000200 */
[----:B------:R-:W-:Y:S08]  /*51f0*/  HMMA.16816.F32.BF16 R200, R236, R212, R200 ;  /* 0x000000d4ecc8723c */ /* 0x000ff000000418c8 */
[----:B-1----:R-:W-:Y:S08]  /*5200*/  HMMA.16816.F32.BF16 R4, R20, R12, R4 ;  /* 0x0000000c1404723c */ /* 0x002ff00000041804 */
[----:B------:R-:W-:Y:S01]  /*5210*/  HMMA.16816.F32.BF16 R196, R236, R214, R196 ;  /* 0x000000d6ecc4723c */ /* 0x000fe200000418c4 */
[----:B------:R-:W1:Y:S07]  /*5220*/  LDSM.16.M88.4 R212, [R220+0x8400] ;  /* 0x00840000dcd4783b */ /* 0x000e6e0000000200 */
[----:B------:R-:W-:Y:S03]  /*5230*/  HMMA.16816.F32.BF16 R8, R32, R240, R8 ;  /* 0x000000f02008723c */ /* 0x000fe60000041808 */
[----:B------:R-:W-:Y:S01]  /*5240*/  FMUL.FTZ R4, R4, UR4 ;  /* 0x0000000404047c20 */ /* 0x000fe20008410000 */
[----:B------:R-:W-:Y:S01]  /*5250*/  FMUL.FTZ R6, R6, UR4 ;  /* 0x0000000406067c20 */ /* 0x000fe20008410000 */
[----:B------:R-:W-:Y:S01]  /*5260*/  FMUL.FTZ R7, R7, UR4 ;  /* 0x0000000407077c20 */ /* 0x000fe20008410000 */
[----:B------:R-:W-:Y:S01]  /*5270*/  FMUL.FTZ R0, R5, UR4 ;  /* 0x0000000405007c20 */ /* 0x000fe20008410000 */
[----:B------:R-:W3:Y:S01]  /*5280*/  MUFU.TANH R230, R4 ;  /* 0x0000000400e67308 */ /* 0x000ee20000002400 */
[-C--:B------:R-:W-:Y:S07]  /*5290*/  HMMA.16816.F32.BF16 R200, R176, R64.reuse, R200 ;  /* 0x00000040b0c8723c */ /* 0x080fee00000418c8 */
[----:B------:R-:W-:Y:S01]  /*52a0*/  MUFU.TANH R0, R0 ;  /* 0x0000000000007308 */ /* 0x000fe20000002400 */
[----:B------:R-:W-:Y:S07]  /*52b0*/  HMMA.16816.F32.BF16 R60, R172, R64, R60 ;  /* 0x00000040ac3c723c */ /* 0x000fee000004183c */
[----:B------:R-:W4:Y:S01]  /*52c0*/  MUFU.TANH R64, R6 ;  /* 0x0000000600407308 */ /* 0x000f220000002400 */
[-C--:B------:R-:W-:Y:S07]  /*52d0*/  HMMA.16816.F32.BF16 R196, R176, R66.reuse, R196 ;  /* 0x00000042b0c4723c */ /* 0x080fee00000418c4 */
[----:B------:R5:W4:Y:S01]  /*52e0*/  MUFU.TANH R65, R7 ;  /* 0x0000000700417308 */ /* 0x000b220000002400 */
[----:B------:R-:W-:Y:S08]  /*52f0*/  HMMA.16816.F32.BF16 R56, R172, R66, R56 ;  /* 0x00000042ac38723c */ /* 0x000ff00000041838 */
[----:B--2---:R-:W-:Y:S01]  /*5300*/  HMMA.16816.F32.BF16 R8, R16, R12, R8 ;  /* 0x0000000c1008723c */ /* 0x004fe20000041808 */
[----:B-----5:R-:W2:Y:S07]  /*5310*/  LDSM.16.M88.4 R4, [R217+0x8400] ;  /* 0x00840000d904783b */ /* 0x020eae0000000200 */
[-C--:B-1----:R-:W-:Y:S08]  /*5320*/  HMMA.16816.F32.BF16 R200, R36, R212.reuse, R200 ;  /* 0x000000d424c8723c */ /* 0x082ff000000418c8 */
[----:B------:R-:W-:Y:S03]  /*5330*/  HMMA.16816.F32.BF16 R60, R32, R212, R60 ;  /* 0x000000d4203c723c */ /* 0x000fe6000004183c */
[----:B------:R-:W-:Y:S01]  /*5340*/  FMUL.FTZ R8, R8, UR4 ;  /* 0x0000000408087c20 */ /* 0x000fe20008410000 */
[----:B------:R-:W-:Y:S01]  /*5350*/  FMUL.FTZ R9, R9, UR4 ;  /* 0x0000000409097c20 */ /* 0x000fe20008410000 */
[----:B------:R-:W-:Y:S01]  /*5360*/  FMUL.FTZ R10, R10, UR4 ;  /* 0x000000040a0a7c20 */ /* 0x000fe20008410000 */
[----:B------:R-:W-:Y:S01]  /*5370*/  FMUL.FTZ R11, R11, UR4 ;  /* 0x000000040b0b7c20 */ /* 0x000fe20008410000 */
[----:B------:R-:W-:Y:S01]  /*5380*/  MUFU.TANH R235, R8 ;  /* 0x0000000800eb7308 */ /* 0x000fe20000002400 */
[-C--:B------:R-:W-:Y:S07]  /*5390*/  HMMA.16816.F32.BF16 R196, R36, R214.reuse, R196 ;  /* 0x000000d624c4723c */ /* 0x080fee00000418c4 */
[----:B------:R-:W1:Y:S01]  /*53a0*/  MUFU.TANH R240, R9 ;  /* 0x0000000900f07308 */ /* 0x000e620000002400 */
[C---:B------:R-:W-:Y:S07]  /*53b0*/  HMMA.16816.F32.BF16 R56, R32.reuse, R214, R56 ;  /* 0x000000d62038723c */ /* 0x040fee0000041838 */
[----:B------:R-:W-:Y:S01]  /*53c0*/  MUFU.TANH R244, R10 ;  /* 0x0000000a00f47308 */ /* 0x000fe20000002400 */
[-C--:B------:R-:W-:Y:S07]  /*53d0*/  HMMA.16816.F32.BF16 R28, R32, R242.reuse, R28 ;  /* 0x000000f2201c723c */ /* 0x080fee000004181c */
[----:B------:R5:W1:Y:S01]  /*53e0*/  MUFU.TANH R241, R11 ;  /* 0x0000000b00f17308 */ /* 0x000a620000002400 */
[----:B------:R-:W-:Y:S08]  /*53f0*/  HMMA.16816.F32.BF16 R24, R36, R242, R24 ;  /* 0x000000f22418723c */ /* 0x000ff00000041818 */
[-C--:B--2---:R-:W-:Y:S01]  /*5400*/  HMMA.16816.F32.BF16 R200, R20, R4.reuse, R200 ;  /* 0x0000000414c8723c */ /* 0x084fe200000418c8 */
[----:B-----5:R-:W2:Y:S07]  /*5410*/  LDSM.16.M88.4 R8, [R217+0x7800] ;  /* 0x00780000d908783b */ /* 0x020eae0000000200 */
[----:B------:R-:W-:Y:S08]  /*5420*/  HMMA.16816.F32.BF16 R60, R16, R4, R60 ;  /* 0x00000004103c723c */ /* 0x000ff0000004183c */
[----:B------:R-:W-:Y:S03]  /*5430*/  HMMA.16816.F32.BF16 R196, R20, R6, R196 ;  /* 0x0000000614c4723c */ /* 0x000fe600000418c4 */
[----:B------:R-:W-:Y:S01]  /*5440*/  FMUL.FTZ R200, R200, UR4 ;  /* 0x00000004c8c87c20 */ /* 0x000fe20008410000 */
[----:B------:R-:W-:Y:S01]  /*5450*/  FMUL.FTZ R67, R202, UR4 ;  /* 0x00000004ca437c20 */ /* 0x000fe20008410000 */
[----:B------:R-:W-:-:S03]  /*5460*/  FMUL.FTZ R66, R203, UR4 ;  /* 0x00000004cb427c20 */ /* 0x000fc60008410000 */
[----:B------:R-:W-:Y:S01]  /*5470*/  HMMA.16816.F32.BF16 R56, R16, R6, R56 ;  /* 0x000000061038723c */ /* 0x000fe20000041838 */
[----:B------:R-:W5:Y:S01]  /*5480*/  LDSM.16.M88.4 R4, [R217+0x7c00] ;  /* 0x007c0000d904783b */ /* 0x000f620000000200 */
[----:B------:R-:W-:Y:S01]  /*5490*/  MUFU.TANH R67, R67 ;  /* 0x0000004300437308 */ /* 0x000fe20000002400 */
[----:B------:R-:W-:Y:S01]  /*54a0*/  FMUL.FTZ R60, R60, UR4 ;  /* 0x000000043c3c7c20 */ /* 0x000fe20008410000 */
[----:B------:R-:W-:-:S04]  /*54b0*/  FMUL.FTZ R62, R62, UR4 ;  /* 0x000000043e3e7c20 */ /* 0x000fc80008410000 */
[----:B------:R-:W-:Y:S02]  /*54c0*/  HMMA.16816.F32.BF16 R24, R20, R14, R24 ;  /* 0x0000000e1418723c */ /* 0x000fe40000041818 */
[----:B------:R3:W-:Y:S01]  /*54d0*/  MUFU.TANH R202, R62 ;  /* 0x0000003e00ca7308 */ /* 0x0007e20000002400 */
[----:B------:R-:W-:-:S05]  /*54e0*/  FMUL.FTZ R196, R196, UR4 ;  /* 0x00000004c4c47c20 */ /* 0x000fca0008410000 */
[----:B------:R-:W-:Y:S01]  /*54f0*/  HMMA.16816.F32.BF16 R28, R16, R14, R28 ;  /* 0x0000000e101c723c */ /* 0x000fe2000004181c */
[----:B------:R-:W4:Y:S01]  /*5500*/  LDSM.16.M88.4 R12, [R220+0x8800] ;  /* 0x00880000dc0c783b */ /* 0x000f220000000200 */
[----:B------:R-:W-:Y:S01]  /*5510*/  MUFU.TANH R66, R66 ;  /* 0x0000004200427308 */ /* 0x000fe20000002400 */
[----:B------:R-:W-:Y:S01]  /*5520*/  FMUL.FTZ R56, R56, UR4 ;  /* 0x0000000438387c20 */ /* 0x000fe20008410000 */
[----:B------:R-:W-:-:S04]  /*5530*/  FMUL.FTZ R58, R58, UR4 ;  /* 0x000000043a3a7c20 */ /* 0x000fc80008410000 */
[C---:B------:R-:W-:Y:S02]  /*5540*/  HMMA.16816.F32.BF16 R188, R236.reuse, R210, R188 ;  /* 0x000000d2ecbc723c */ /* 0x040fe400000418bc */
[----:B------:R1:W-:Y:S01]  /*5550*/  MUFU.TANH R210, R200 ;  /* 0x000000c800d27308 */ /* 0x0003e20000002400 */
[----:B------:R-:W-:Y:S01]  /*5560*/  FMUL.FTZ R24, R24, UR4 ;  /* 0x0000000418187c20 */ /* 0x000fe20008410000 */
[----:B------:R-:W-:Y:S01]  /*5570*/  FMUL.FTZ R25, R25, UR4 ;  /* 0x0000000419197c20 */ /* 0x000fe20008410000 */
[----:B------:R-:W-:Y:S01]  /*5580*/  FMUL.FTZ R26, R26, UR4 ;  /* 0x000000041a1a7c20 */ /* 0x000fe20008410000 */
[----:B------:R-:W-:Y:S01]  /*5590*/  FMUL.FTZ R27, R27, UR4 ;  /* 0x000000041b1b7c20 */ /* 0x000fe20008410000 */
[----:B---3--:R-:W-:Y:S01]  /*55a0*/  FMUL.FTZ R62, R63, UR4 ;  /* 0x000000043f3e7c20 */ /* 0x008fe20008410000 */
[C---:B------:R-:W-:Y:S01]  /*55b0*/  HMMA.16816.F32.BF16 R184, R236.reuse, R204, R184 ;  /* 0x000000ccecb8723c */ /* 0x040fe200000418b8 */
[----:B------:R-:W-:Y:S01]  /*55c0*/  FMUL.FTZ R63, R197, UR4 ;  /* 0x00000004c53f7c20 */ /* 0x000fe20008410000 */
[----:B------:R-:W-:Y:S01]  /*55d0*/  MUFU.TANH R242, R24 ;  /* 0x0000001800f27308 */ /* 0x000fe20000002400 */
[----:B------:R-:W-:Y:S01]  /*55e0*/  FMUL.FTZ R28, R28, UR4 ;  /* 0x000000041c1c7c20 */ /* 0x000fe20008410000 */
[----:B------:R-:W-:Y:S01]  /*55f0*/  FMUL.FTZ R30, R30, UR4 ;  /* 0x000000041e1e7c20 */ /* 0x000fe20008410000 */
[----:B------:R-:W-:Y:S01]  /*5600*/  FMUL.FTZ R29, R29, UR4 ;  /* 0x000000041d1d7c20 */ /* 0x000fe20008410000 */
[----:B------:R-:W-:Y:S01]  /*5610*/  FMUL.FTZ R31, R31, UR4 ;  /* 0x000000041f1f7c20 */ /* 0x000fe20008410000 */
[----:B------:R-:W-:Y:S01]  /*5620*/  FMUL.FTZ R197, R199, UR4 ;  /* 0x00000004c7c57c20 */ /* 0x000fe20008410000 */
[----:B------:R-:W-:Y:S02]  /*5630*/  HMMA.16816.F32.BF16 R192, R236, R208, R192 ;  /* 0x000000d0ecc0723c */ /* 0x000fe400000418c0 */
[----:B------:R-:W3:Y:S01]  /*5640*/  MUFU.TANH R243, R25 ;  /* 0x0000001900f37308 */ /* 0x000ee20000002400 */
[----:B-1----:R-:W-:-:S05]  /*5650*/  FMUL.FTZ R200, R201, UR4 ;  /* 0x00000004c9c87c20 */ /* 0x002fca0008410000 */
[-C--:B--2---:R-:W-:Y:S02]  /*5660*/  HMMA.16816.F32.BF16 R48, R172, R10.reuse, R48 ;  /* 0x0000000aac30723c */ /* 0x084fe40000041830 */
[----:B------:R-:W-:Y:S06]  /*5670*/  MUFU.TANH R208, R26 ;  /* 0x0000001a00d07308 */ /* 0x000fec0000002400 */
[----:B------:R-:W-:Y:S02]  /*5680*/  HMMA.16816.F32.BF16 R188, R176, R10, R188 ;  /* 0x0000000ab0bc723c */ /* 0x000fe400000418bc */
[----:B------:R1:W2:Y:S06]  /*5690*/  MUFU.TANH R209, R27 ;  /* 0x0000001b00d17308 */ /* 0x0002ac0000002400 */
[-C--:B-----5:R-:W-:Y:S02]  /*56a0*/  HMMA.16816.F32.BF16 R44, R172, R4.reuse, R44 ;  /* 0x00000004ac2c723c */ /* 0x0a0fe4000004182c */
[----:B------:R-:W5:Y:S06]  /*56b0*/  MUFU.TANH R28, R28 ;  /* 0x0000001c001c7308 */ /* 0x000f6c0000002400 */
[----:B------:R-:W-:Y:S01]  /*56c0*/  HMMA.16816.F32.BF16 R184, R176, R4, R184 ;  /* 0x00000004b0b8723c */ /* 0x000fe200000418b8 */
[----:B------:R-:W-:Y:S01]  /*56d0*/  IMAD.SHL.U32 R4, R229, 0x2, RZ ;  /* 0x00000002e5047824 */ /* 0x000fe200078e00ff */
[----:B------:R-:W5:Y:S01]  /*56e0*/  MUFU.TANH R30, R30 ;  /* 0x0000001e001e7308 */ /* 0x000f620000002400 */
[----:B-1----:R-:W1:Y:S03]  /*56f0*/  LDSM.16.M88.4 R24, [R217+0x8800] ;  /* 0x00880000d918783b */ /* 0x002e660000000200 */
[----:B------:R-:W-:-:S02]  /*5700*/  LOP3.LUT R4, R4, 0x6, RZ, 0xc0, !PT ;  /* 0x0000000604047812 */ /* 0x000fc400078ec0ff */
[-C--:B------:R-:W-:Y:S02]  /*5710*/  HMMA.16816.F32.BF16 R52, R172, R8.reuse, R52 ;  /* 0x00000008ac34723c */ /* 0x080fe40000041834 */
[----:B------:R-:W-:Y:S06]  /*5720*/  MUFU.TANH R200, R200 ;  /* 0x000000c800c87308 */ /* 0x000fec0000002400 */
[----:B------:R-:W-:Y:S01]  /*5730*/  HMMA.16816.F32.BF16 R192, R176, R8, R192 ;  /* 0x00000008b0c0723c */ /* 0x000fe200000418c0 */
[----:B------:R-:W3:Y:S01]  /*5740*/  LDSM.16.M88.4 R8, [R220+0x8c00] ;  /* 0x008c0000dc08783b */ /* 0x000ee20000000200 */
[----:B------:R2:W5:Y:S06]  /*5750*/  MUFU.TANH R201, R60 ;  /* 0x0000003c00c97308 */ /* 0x00056c0000002400 */
[----:B------:R-:W-:Y:S02]  /*5760*/  HMMA.16816.F32.BF16 R180, R236, R206, R180 ;  /* 0x000000ceecb4723c */ /* 0x000fe400000418b4 */
[----:B------:R-:W5:Y:S06]  /*5770*/  MUFU.TANH R29, R29 ;  /* 0x0000001d001d7308 */ /* 0x000f6c0000002400 */
[----:B----4-:R-:W-:Y:S02]  /*5780*/  HMMA.16816.F32.BF16 R188, R36, R14, R188 ;  /* 0x0000000e24bc723c */ /* 0x010fe400000418bc */
[----:B------:R4:W-:Y:S01]  /*5790*/  MUFU.TANH R211, R56 ;  /* 0x0000003800d37308 */ /* 0x0009e20000002400 */
[----:B--2---:R-:W-:-:S05]  /*57a0*/  FMUL.FTZ R60, R61, UR4 ;  /* 0x000000043d3c7c20 */ /* 0x004fca0008410000 */
[----:B------:R-:W-:Y:S01]  /*57b0*/  HMMA.16816.F32.BF16 R48, R32, R14, R48 ;  /* 0x0000000e2030723c */ /* 0x000fe20000041830 */
[----:B------:R-:W-:Y:S01]  /*57c0*/  IMAD R14, R164, 0x40, R4 ;  /* 0x00000040a40e7824 */ /* 0x000fe200078e0204 */
[----:B------:R2:W5:Y:S03]  /*57d0*/  MUFU.TANH R204, R196 ;  /* 0x000000c400cc7308 */ /* 0x0005660000002400 */
[----:B------:R-:W-:-:S03]  /*57e0*/  VIADD R4, R14, 0xffffff80 ;  /* 0xffffff800e047836 */ /* 0x000fc60000000000 */
[----:B------:R-:W-:Y:S02]  /*57f0*/  HMMA.16816.F32.BF16 R52, R32, R12, R52 ;  /* 0x0000000c2034723c */ /* 0x000fe40000041834 */
[C---:B------:R-:W-:Y:S01]  /*5800*/  ISETP.GE.AND P0, PT, R4.reuse, R228, PT ;  /* 0x000000e40400720c */ /* 0x040fe20003f06270 */
[----:B----4-:R-:W-:Y:S01]  /*5810*/  FMUL.FTZ R56, R59, UR4 ;  /* 0x000000043b387c20 */ /* 0x010fe20008410000 */
[C---:B------:R-:W-:Y:S01]  /*5820*/  ISETP.GE.AND P5, PT, R4.reuse, R171, PT ;  /* 0x000000ab0400720c */ /* 0x040fe20003fa6270 */
[----:B------:R-:W4:Y:S01]  /*5830*/  MUFU.TANH R31, R31 ;  /* 0x0000001f001f7308 */ /* 0x000f220000002400 */
[C---:B------:R-:W-:Y:S02]  /*5840*/  ISETP.GE.AND P3, PT, R4.reuse, R170, PT ;  /* 0x000000aa0400720c */ /* 0x040fe40003f66270 */
[----:B------:R-:W-:Y:S01]  /*5850*/  ISETP.GE.AND P2, PT, R4, R169, PT ;  /* 0x000000a90400720c */ /* 0x000fe20003f46270 */
[----:B------:R-:W-:Y:S01]  /*5860*/  VIADD R4, R14, 0xffffff81 ;  /* 0xffffff810e047836 */ /* 0x000fe20000000000 */
[----:B------:R-:W-:Y:S01]  /*5870*/  FSEL R230, R230, -INF , !P0 ;  /* 0xff800000e6e67808 */ /* 0x000fe20004000000 */
[----:B------:R-:W-:Y:S01]  /*5880*/  HMMA.16816.F32.BF16 R40, R172, R6, R40 ;  /* 0x00000006ac28723c */ /* 0x000fe20000041828 */
[----:B------:R-:W-:Y:S01]  /*5890*/  FSEL R64, R64, -INF , !P5 ;  /* 0xff80000040407808 */ /* 0x000fe20006800000 */
[----:B------:R-:W4:Y:S01]  /*58a0*/  MUFU.TANH R62, R62 ;  /* 0x0000003e003e7308 */ /* 0x000f220000002400 */
[----:B------:R-:W-:Y:S01]  /*58b0*/  ISETP.GE.AND P6, PT, R4, R228, PT ;  /* 0x000000e40400720c */ /* 0x000fe20003fc6270 */
[----:B--2---:R-:W-:Y:S01]  /*58c0*/  FMUL.FTZ R196, R198, UR4 ;  /* 0x00000004c6c47c20 */ /* 0x004fe20008410000 */
[----:B------:R-:W-:-:S02]  /*58d0*/  ISETP.GE.AND P4, PT, R4, R171, PT ;  /* 0x000000ab0400720c */ /* 0x000fc40003f86270 */
[C---:B------:R-:W-:Y:S01]  /*58e0*/  ISETP.GE.AND P1, PT, R4.reuse, R170, PT ;  /* 0x000000aa0400720c */ /* 0x040fe20003f26270 */
[----:B------:R-:W-:Y:S01]  /*58f0*/  HMMA.16816.F32.BF16 R180, R176, R6, R180 ;  /* 0x00000006b0b4723c */ /* 0x000fe200000418b4 */
[----:B------:R-:W-:Y:S01]  /*5900*/  ISETP.GE.AND P0, PT, R4, R169, PT ;  /* 0x000000a90400720c */ /* 0x000fe20003f06270 */
[----:B------:R-:W2:Y:S01]  /*5910*/  MUFU.TANH R56, R56 ;  /* 0x0000003800387308 */ /* 0x000ea20000002400 */
[----:B------:R-:W5:Y:S01]  /*5920*/  LDSM.16.M88.4 R4, [R217+0x8c00] ;  /* 0x008c0000d904783b */ /* 0x000f620000000200 */
[----:B------:R-:W-:Y:S01]  /*5930*/  FSEL R65, R65, -INF , !P4 ;  /* 0xff80000041417808 */ /* 0x000fe20006000000 */
[----:B------:R-:W-:-:S04]  /*5940*/  DEPBAR.LE SB0, 0x0 ;  /* 0x000080000000791a */ /* 0x000fc80000000000 */
[----:B-1----:R-:W-:Y:S01]  /*5950*/  HMMA.16816.F32.BF16 R52, R16, R24, R52 ;  /* 0x000000181034723c */ /* 0x002fe20000041834 */
[----:B------:R-:W-:Y:S01]  /*5960*/  FSEL R240, R240, -INF , !P1 ;  /* 0xff800000f0f07808 */ /* 0x000fe20004800000 */
[----:B------:R-:W1:Y:S01]  /*5970*/  MUFU.TANH R60, R60 ;  /* 0x0000003c003c7308 */ /* 0x000e620000002400 */
[----:B------:R-:W-:Y:S02]  /*5980*/  FSEL R241, R241, -INF , !P0 ;  /* 0xff800000f1f17808 */ /* 0x000fe40004000000 */
[----:B------:R-:W-:Y:S02]  /*5990*/  FSEL R244, R244, -INF , !P2 ;  /* 0xff800000f4f47808 */ /* 0x000fe40005000000 */
[----:B------:R-:W-:Y:S01]  /*59a0*/  FSEL R235, R235, -INF , !P3 ;  /* 0xff800000ebeb7808 */ /* 0x000fe20005800000 */
[-C--:B---3--:R-:W-:Y:S02]  /*59b0*/  HMMA.16816.F32.BF16 R44, R32, R8.reuse, R44 ;  /* 0x00000008202c723c */ /* 0x088fe4000004182c */
[----:B------:R-:W3:Y:S06]  /*59c0*/  MUFU.TANH R63, R63 ;  /* 0x0000003f003f7308 */ /* 0x000eec0000002400 */
[C---:B------:R-:W-:Y:S01]  /*59d0*/  HMMA.16816.F32.BF16 R184, R36.reuse, R8, R184 ;  /* 0x0000000824b8723c */ /* 0x040fe200000418b8 */
[----:B------:R-:W-:Y:S01]  /*59e0*/  VIADD R8, R14, 0xffffff90 ;  /* 0xffffff900e087836 */ /* 0x000fe20000000000 */
[----:B------:R-:W-:Y:S01]  /*59f0*/  MUFU.TANH R206, R58 ;  /* 0x0000003a00ce7308 */ /* 0x000fe20000002400 */
[----:B------:R-:W-:Y:S01]  /*5a00*/  FMUL.FTZ R15, R53, UR4 ;  /* 0x00000004350f7c20 */ /* 0x000fe20008410000 */
[----:B------:R-:W-:Y:S01]  /*5a10*/  FMUL.FTZ R53, R54, UR4 ;  /* 0x0000000436357c20 */ /* 0x000fe20008410000 */
[----:B------:R-:W-:Y:S01]  /*5a20*/  FMUL.FTZ R54, R55, UR4 ;  /* 0x0000000437367c20 */ /* 0x000fe20008410000 */
[----:B------:R-:W-:Y:S01]  /*5a30*/  FMUL.FTZ R52, R52, UR4 ;  /* 0x0000000434347c20 */ /* 0x000fe20008410000 */
[----:B------:R-:W-:Y:S01]  /*5a40*/  VIADD R55, R14, 0xffffff89 ;  /* 0xffffff890e377836 */ /* 0x000fe20000000000 */
[----:B------:R-:W-:Y:S01]  /*5a50*/  HMMA.16816.F32.BF16 R192, R36, R12, R192 ;  /* 0x0000000c24c0723c */ /* 0x000fe200000418c0 */
[----:B------:R-:W-:Y:S01]  /*5a60*/  FMUL.FTZ R13, R57, UR4 ;  /* 0x00000004390d7c20 */ /* 0x000fe20008410000 */
[----:B------:R4:W-:Y:S02]  /*5a70*/  MUFU.TANH R199, R52 ;  /* 0x0000003400c77308 */ /* 0x0009e40000002400 */
[----:B------:R-:W-:-:S02]  /*5a80*/  ISETP.GE.AND P4, PT, R55, R228, PT ;  /* 0x000000e43700720c */ /* 0x000fc40003f86270 */
[C---:B------:R-:W-:Y:S02]  /*5a90*/  ISETP.GE.AND P1, PT, R55.reuse, R171, PT ;  /* 0x000000ab3700720c */ /* 0x040fe40003f26270 */
[-C--:B------:R-:W-:Y:S01]  /*5aa0*/  HMMA.16816.F32.BF16 R188, R20, R26.reuse, R188 ;  /* 0x0000001a14bc723c */ /* 0x080fe200000418bc */
[----:B------:R-:W-:Y:S01]  /*5ab0*/  ISETP.GE.AND P0, PT, R55, R170, PT ;  /* 0x000000aa3700720c */ /* 0x000fe20003f06270 */
[----:B------:R-:W3:Y:S01]  /*5ac0*/  MUFU.TANH R13, R13 ;  /* 0x0000000d000d7308 */ /* 0x000ee20000002400 */
[----:B------:R-:W-:Y:S02]  /*5ad0*/  FSEL R243, R243, -INF , !P4 ;  /* 0xff800000f3f37808 */ /* 0x000fe40006000000 */
[----:B------:R-:W-:Y:S02]  /*5ae0*/  FSEL R61, R209, -INF , !P1 ;  /* 0xff800000d13d7808 */ /* 0x000fe40004800000 */
[----:B------:R-:W-:Y:S01]  /*5af0*/  ISETP.GE.AND P4, PT, R8, R169, PT ;  /* 0x000000a90800720c */ /* 0x000fe20003f86270 */
[----:B------:R-:W-:Y:S01]  /*5b00*/  HMMA.16816.F32.BF16 R48, R16, R26, R48 ;  /* 0x0000001a1030723c */ /* 0x000fe20000041830 */
[----:B------:R-:W-:Y:S01]  /*5b10*/  VIADD R27, R14, 0xffffff88 ;  /* 0xffffff880e1b7836 */ /* 0x000fe20000000000 */
[----:B------:R-:W3:Y:S01]  /*5b20*/  MUFU.TANH R15, R15 ;  /* 0x0000000f000f7308 */ /* 0x000ee20000002400 */
[----:B----4-:R-:W-:-:S02]  /*5b30*/  FSEL R52, R0, -INF , !P6 ;  /* 0xff80000000347808 */ /* 0x010fc40007000000 */
[----:B------:R-:W-:Y:S02]  /*5b40*/  FSEL R177, R202, -INF , !P4 ;  /* 0xff800000cab17808 */ /* 0x000fe40006000000 */
[C---:B------:R-:W-:Y:S01]  /*5b50*/  ISETP.GE.AND P5, PT, R27.reuse, R228, PT ;  /* 0x000000e41b00720c */ /* 0x040fe20003fa6270 */
[----:B------:R-:W-:Y:S01]  /*5b60*/  HMMA.16816.F32.BF16 R40, R32, R10, R40 ;  /* 0x0000000a2028723c */ /* 0x000fe20000041828 */
[-C--:B------:R-:W-:Y:S01]  /*5b70*/  ISETP.GE.AND P2, PT, R27, R170.reuse, PT ;  /* 0x000000aa1b00720c */ /* 0x080fe20003f46270 */
[----:B------:R-:W-:Y:S01]  /*5b80*/  VIADD R32, R14, 0xffffff98 ;  /* 0xffffff980e207836 */ /* 0x000fe20000000000 */
[----:B------:R-:W-:Y:S01]  /*5b90*/  FSEL R242, R242, -INF , !P5 ;  /* 0xff800000f2f27808 */ /* 0x000fe20006800000 */
[----:B------:R-:W-:Y:S01]  /*5ba0*/  FMUL.FTZ R189, R189, UR4 ;  /* 0x00000004bdbd7c20 */ /* 0x000fe20008410000 */
[-C--:B------:R-:W-:Y:S01]  /*5bb0*/  ISETP.GE.AND P5, PT, R55, R169.reuse, PT ;  /* 0x000000a93700720c */ /* 0x080fe20003fa6270 */
[----:B------:R-:W-:Y:S01]  /*5bc0*/  VIADD R55, R14, 0xffffff91 ;  /* 0xffffff910e377836 */ /* 0x000fe20000000000 */
[C---:B------:R-:W-:Y:S01]  /*5bd0*/  ISETP.GE.AND P6, PT, R27.reuse, R169, PT ;  /* 0x000000a91b00720c */ /* 0x040fe20003fc6270 */
[-C--:B-----5:R-:W-:Y:S01]  /*5be0*/  HMMA.16816.F32.BF16 R44, R16, R4.reuse, R44 ;  /* 0x00000004102c723c */ /* 0x0a0fe2000004182c */
[-C--:B------:R-:W-:Y:S01]  /*5bf0*/  ISETP.GE.AND P3, PT, R27, R171.reuse, PT ;  /* 0x000000ab1b00720c */ /* 0x080fe20003f66270 */
[----:B------:R4:W-:Y:S01]  /*5c00*/  MUFU.TANH R0, R189 ;  /* 0x000000bd00007308 */ /* 0x0009e20000002400 */
[----:B------:R-:W-:Y:S01]  /*5c10*/  FSEL R28, R28, -INF , !P2 ;  /* 0xff8000001c1c7808 */ /* 0x000fe20005000000 */
[----:B------:R-:W-:Y:S01]  /*5c20*/  FMUL.FTZ R9, R49, UR4 ;  /* 0x0000000431097c20 */ /* 0x000fe20008410000 */
[----:B------:R-:W-:Y:S01]  /*5c30*/  FSEL R30, R30, -INF , !P6 ;  /* 0xff8000001e1e7808 */ /* 0x000fe20007000000 */
[----:B------:R-:W-:Y:S01]  /*5c40*/  FMUL.FTZ R48, R48, UR4 ;  /* 0x0000000430307c20 */ /* 0x000fe20008410000 */
[CC--:B------:R-:W-:Y:S01]  /*5c50*/  ISETP.GE.AND P2, PT, R8.reuse, R171.reuse, PT ;  /* 0x000000ab0800720c */ /* 0x0c0fe20003f46270 */
[C---:B------:R-:W-:Y:S01]  /*5c60*/  HMMA.16816.F32.BF16 R184, R20.reuse, R4, R184 ;  /* 0x0000000414b8723c */ /* 0x040fe200000418b8 */
[----:B------:R-:W-:Y:S01]  /*5c70*/  ISETP.GE.AND P6, PT, R8, R170, PT ;  /* 0x000000aa0800720c */ /* 0x000fe20003fc6270 */
[----:B------:R-:W-:Y:S01]  /*5c80*/  MUFU.TANH R196, R196 ;  /* 0x000000c400c47308 */ /* 0x000fe20000002400 */
[-C--:B------:R-:W-:Y:S01]  /*5c90*/  ISETP.GE.AND P1, PT, R55, R228.reuse, PT ;  /* 0x000000e43700720c */ /* 0x080fe20003f26270 */
[----:B------:R-:W-:Y:S01]  /*5ca0*/  VIADD R4, R14, 0xffffffa1 ;  /* 0xffffffa10e047836 */ /* 0x000fe20000000000 */
[----:B------:R-:W-:Y:S01]  /*5cb0*/  FSEL R58, R208, -INF , !P3 ;  /* 0xff800000d03a7808 */ /* 0x000fe20005800000 */
[----:B------:R-:W-:Y:S01]  /*5cc0*/  FMUL.FTZ R179, R191, UR4 ;  /* 0x00000004bfb37c20 */ /* 0x000fe20008410000 */
[-C--:B------:R-:W-:Y:S01]  /*5cd0*/  ISETP.GE.AND P3, PT, R8, R228.reuse, PT ;  /* 0x000000e40800720c */ /* 0x080fe20003f66270 */
[----:B------:R-:W-:Y:S01]  /*5ce0*/  HMMA.16816.F32.BF16 R192, R20, R24, R192 ;  /* 0x0000001814c0723c */ /* 0x000fe200000418c0 */
[----:B------:R-:W-:Y:S01]  /*5cf0*/  FSEL R208, R201, -INF , !P6 ;  /* 0xff800000c9d07808 */ /* 0x000fe20007000000 */
[----:B------:R-:W5:Y:S01]  /*5d00*/  MUFU.TANH R197, R197 ;  /* 0x000000c500c57308 */ /* 0x000f620000002400 */
[----:B----4-:R-:W-:Y:S01]  /*5d10*/  FSEL R189, R67, -INF , !P2 ;  /* 0xff80000043bd7808 */ /* 0x010fe20005000000 */
[----:B------:R-:W-:Y:S01]  /*5d20*/  FMUL.FTZ R45, R45, UR4 ;  /* 0x000000042d2d7c20 */ /* 0x000fe20008410000 */
[----:B------:R-:W-:Y:S01]  /*5d30*/  FSEL R205, R200, -INF , !P1 ;  /* 0xff800000c8cd7808 */ /* 0x000fe20004800000 */
[----:B------:R-:W-:Y:S01]  /*5d40*/  VIADD R5, R14, 0xffffffa0 ;  /* 0xffffffa00e057836 */ /* 0x000fe20000000000 */
[C---:B------:R-:W-:Y:S01]  /*5d50*/  ISETP.GE.AND P2, PT, R32.reuse, R228, PT ;  /* 0x000000e42000720c */ /* 0x040fe20003f46270 */
[----:B------:R-:W-:Y:S01]  /*5d60*/  HMMA.16816.F32.BF16 R40, R16, R6, R40 ;  /* 0x000000061028723c */ /* 0x000fe20000041828 */
[C---:B------:R-:W-:Y:S01]  /*5d70*/  ISETP.GE.AND P6, PT, R32.reuse, R171, PT ;  /* 0x000000ab2000720c */ /* 0x040fe20003fc6270 */
[----:B------:R-:W4:Y:S01]  /*5d80*/  MUFU.TANH R53, R53 ;  /* 0x0000003500357308 */ /* 0x000f220000002400 */
[-C--:B------:R-:W-:Y:S01]  /*5d90*/  ISETP.GE.AND P4, PT, R32, R170.reuse, PT ;  /* 0x000000aa2000720c */ /* 0x080fe20003f86270 */
[----:B------:R-:W-:Y:S01]  /*5da0*/  FMUL.FTZ R176, R184, UR4 ;  /* 0x00000004b8b07c20 */ /* 0x000fe20008410000 */
[----:B------:R-:W-:Y:S01]  /*5db0*/  ISETP.GE.AND P1, PT, R32, R169, PT ;  /* 0x000000a92000720c */ /* 0x000fe20003f26270 */
[----:B------:R-:W-:Y:S01]  /*5dc0*/  VIADD R32, R14, 0xffffff99 ;  /* 0xffffff990e207836 */ /* 0x000fe20000000000 */
[----:B------:R-:W-:Y:S01]  /*5dd0*/  FSEL R29, R29, -INF , !P0 ;  /* 0xff8000001d1d7808 */ /* 0x000fe20004000000 */
[----:B------:R-:W-:Y:S01]  /*5de0*/  FMUL.FTZ R26, R188, UR4 ;  /* 0x00000004bc1a7c20 */ /* 0x000fe20008410000 */
[----:B------:R-:W-:Y:S01]  /*5df0*/  FSEL R207, R210, -INF , !P3 ;  /* 0xff800000d2cf7808 */ /* 0x000fe20005800000 */
[----:B------:R-:W4:Y:S01]  /*5e00*/  MUFU.TANH R8, R48 ;  /* 0x0000003000087308 */ /* 0x000f220000002400 */
[C---:B------:R-:W-:Y:S01]  /*5e10*/  ISETP.GE.AND P0, PT, R55.reuse, R171, PT ;  /* 0x000000ab3700720c */ /* 0x040fe20003f06270 */
[----:B------:R-:W-:Y:S01]  /*5e20*/  FMUL.FTZ R192, R192, UR4 ;  /* 0x00000004c0c07c20 */ /* 0x000fe20008410000 */
[-C--:B------:R-:W-:Y:S01]  /*5e30*/  ISETP.GE.AND P3, PT, R55, R169.reuse, PT ;  /* 0x000000a93700720c */ /* 0x080fe20003f66270 */
[----:B------:R-:W-:Y:S01]  /*5e40*/  HMMA.16816.F32.BF16 R180, R36, R10, R180 ;  /* 0x0000000a24b4723c */ /* 0x000fe200000418b4 */
[----:B------:R-:W-:Y:S01]  /*5e50*/  FSEL R204, R204, -INF , !P2 ;  /* 0xff800000cccc7808 */ /* 0x000fe20005000000 */
[----:B------:R-:W-:Y:S01]  /*5e60*/  FMUL.FTZ R44, R44, UR4 ;  /* 0x000000042c2c7c20 */ /* 0x000fe20008410000 */
[----:B------:R-:W-:Y:S01]  /*5e70*/  ISETP.GE.AND P2, PT, R32, R169, PT ;  /* 0x000000a92000720c */ /* 0x000fe20003f46270 */
[----:B------:R-:W4:Y:S01]  /*5e80*/  MUFU.TANH R9, R9 ;  /* 0x0000000900097308 */ /* 0x000f220000002400 */
[----:B------:R-:W-:Y:S01]  /*5e90*/  FSEL R31, R31, -INF , !P5 ;  /* 0xff8000001f1f7808 */ /* 0x000fe20006800000 */
[----:B------:R-:W-:Y:S01]  /*5ea0*/  VIADD R11, R14, 0xffffffa9 ;  /* 0xffffffa90e0b7836 */ /* 0x000fe20000000000 */
[----:B------:R-:W-:Y:S01]  /*5eb0*/  ISETP.GE.AND P5, PT, R55, R170, PT ;  /* 0x000000aa3700720c */ /* 0x000fe20003fa6270 */
[----:B------:R-:W-:Y:S01]  /*5ec0*/  FMUL.FTZ R25, R195, UR4 ;  /* 0x00000004c3197c20 */ /* 0x000fe20008410000 */
[----:B------:R-:W-:Y:S01]  /*5ed0*/  FSEL R191, R66, -INF , !P0 ;  /* 0xff80000042bf7808 */ /* 0x000fe20004000000 */
[----:B------:R-:W-:Y:S01]  /*5ee0*/  FMUL.FTZ R40, R40, UR4 ;  /* 0x0000000428287c20 */ /* 0x000fe20008410000 */
[----:B------:R-:W-:Y:S01]  /*5ef0*/  FSEL R178, R62, -INF , !P3 ;  /* 0xff8000003eb27808 */ /* 0x000fe20005800000 */
[----:B------:R-:W4:Y:S01]  /*5f00*/  MUFU.TANH R175, R45 ;  /* 0x0000002d00af7308 */ /* 0x000f220000002400 */
[C---:B------:R-:W-:Y:S01]  /*5f10*/  ISETP.GE.AND P0, PT, R32.reuse, R228, PT ;  /* 0x000000e42000720c */ /* 0x040fe20003f06270 */
[----:B------:R-:W-:Y:S01]  /*5f20*/  FMUL.FTZ R41, R41, UR4 ;  /* 0x0000000429297c20 */ /* 0x000fe20008410000 */
[-C--:B------:R-:W-:Y:S01]  /*5f30*/  ISETP.GE.AND P3, PT, R32, R170.reuse, PT ;  /* 0x000000aa2000720c */ /* 0x080fe20003f66270 */
[----:B------:R-:W-:Y:S01]  /*5f40*/  FMUL.FTZ R12, R193, UR4 ;  /* 0x00000004c10c7c20 */ /* 0x000fe20008410000 */
[----:B--2---:R-:W-:Y:S01]  /*5f50*/  FSEL R184, R56, -INF , !P2 ;  /* 0xff80000038b87808 */ /* 0x004fe20005000000 */
[----:B------:R-:W-:Y:S01]  /*5f60*/  FMUL.FTZ R24, R194, UR4 ;  /* 0x00000004c2187c20 */ /* 0x000fe20008410000 */
[-C--:B------:R-:W-:Y:S01]  /*5f70*/  ISETP.GE.AND P2, PT, R4, R170.reuse, PT ;  /* 0x000000aa0400720c */ /* 0x080fe20003f46270 */
[----:B------:R-:W2:Y:S01]  /*5f80*/  MUFU.TANH R54, R54 ;  /* 0x0000003600367308 */ /* 0x000ea20000002400 */
[----:B-1----:R-:W-:Y:S01]  /*5f90*/  FSEL R209, R60, -INF , !P5 ;  /* 0xff8000003cd17808 */ /* 0x002fe20006800000 */
[----:B------:R-:W-:Y:S01]  /*5fa0*/  FMUL.FTZ R27, R190, UR4 ;  /* 0x00000004be1b7c20 */ /* 0x000fe20008410000 */
[----:B------:R-:W-:Y:S01]  /*5fb0*/  ISETP.GE.AND P5, PT, R32, R171, PT ;  /* 0x000000ab2000720c */ /* 0x000fe20003fa6270 */
[----:B------:R-:W-:Y:S01]  /*5fc0*/  FMUL.FTZ R60, R185, UR4 ;  /* 0x00000004b93c7c20 */ /* 0x000fe20008410000 */
[----:B---3--:R-:W-:Y:S01]  /*5fd0*/  FSEL R188, R63, -INF , !P0 ;  /* 0xff8000003fbc7808 */ /* 0x008fe20004000000 */
[C---:B------:R-:W-:Y:S01]  /*5fe0*/  VIADD R10, R14.reuse, 0xffffffb0 ;  /* 0xffffffb00e0a7836 */ /* 0x040fe20000000000 */
[----:B------:R-:W-:Y:S01]  /*5ff0*/  FSEL R210, R13, -INF , !P3 ;  /* 0xff8000000dd27808 */ /* 0x000fe20005800000 */
[----:B------:R-:W-:Y:S01]  /*6000*/  VIADD R13, R14, 0xffffffa8 ;  /* 0xffffffa80e0d7836 */ /* 0x000fe20000000000 */
[----:B------:R-:W-:Y:S01]  /*6010*/  ISETP.GE.AND P0, PT, R5, R169, PT ;  /* 0x000000a90500720c */ /* 0x000fe20003f06270 */
[----:B------:R1:W-:Y:S01]  /*6020*/  MUFU.TANH R203, R192 ;  /* 0x000000c000cb7308 */ /* 0x0003e20000002400 */
[----:B------:R-:W-:Y:S01]  /*6030*/  FSEL R202, R15, -INF , !P2 ;  /* 0xff8000000fca7808 */ /* 0x000fe20005000000 */
[----:B------:R-:W-:Y:S01]  /*6040*/  FMUL.FTZ R50, R50, UR4 ;  /* 0x0000000432327c20 */ /* 0x000fe20008410000 */
[----:B------:R-:W-:Y:S01]  /*6050*/  FMNMX3.FTZ R15, R166, R235, R240, !PT ;  /* 0x000000eba60f7276 */ /* 0x000fe200078100f0 */
[----:B------:R-:W-:Y:S01]  /*6060*/  FMUL.FTZ R51, R51, UR4 ;  /* 0x0000000433337c20 */ /* 0x000fe20008410000 */
[----:B------:R-:W-:Y:S01]  /*6070*/  FSEL R211, R211, -INF , !P4 ;  /* 0xff800000d3d37808 */ /* 0x000fe20006000000 */
[----:B------:R-:W-:Y:S01]  /*6080*/  FMUL.FTZ R46, R46, UR4 ;  /* 0x000000042e2e7c20 */ /* 0x000fe20008410000 */
[----:B------:R-:W-:Y:S01]  /*6090*/  FSEL R206, R206, -INF , !P1 ;  /* 0xff800000cece7808 */ /* 0x000fe20004800000 */
[----:B------:R-:W3:Y:S01]  /*60a0*/  MUFU.TANH R174, R44 ;  /* 0x0000002c00ae7308 */ /* 0x000ee20000002400 */
[----:B-----5:R-:W-:Y:S01]  /*60b0*/  FSEL R195, R197, -INF , !P5 ;  /* 0xff800000c5c37808 */ /* 0x020fe20006800000 */
[----:B------:R-:W-:Y:S01]  /*60c0*/  FMUL.FTZ R47, R47, UR4 ;  /* 0x000000042f2f7c20 */ /* 0x000fe20008410000 */
[C---:B------:R-:W-:Y:S01]  /*60d0*/  ISETP.GE.AND P4, PT, R5.reuse, R171, PT ;  /* 0x000000ab0500720c */ /* 0x040fe20003f86270 */
[----:B------:R-:W-:Y:S01]  /*60e0*/  FMUL.FTZ R42, R42, UR4 ;  /* 0x000000042a2a7c20 */ /* 0x000fe20008410000 */
[----:B------:R-:W-:Y:S01]  /*60f0*/  ISETP.GE.AND P1, PT, R5, R170, PT ;  /* 0x000000aa0500720c */ /* 0x000fe20003f26270 */
[----:B------:R-:W-:Y:S01]  /*6100*/  HMMA.16816.F32.BF16 R20, R20, R6, R180 ;  /* 0x000000061414723c */ /* 0x000fe200000418b4 */
[----:B----4-:R-:W-:Y:S01]  /*6110*/  FSEL R197, R53, -INF , !P0 ;  /* 0xff80000035c57808 */ /* 0x010fe20004000000 */
[----:B------:R-:W4:Y:S01]  /*6120*/  MUFU.TANH R173, R40 ;  /* 0x0000002800ad7308 */ /* 0x000f220000002400 */
[----:B-1----:R-:W-:Y:S01]  /*6130*/  FSEL R192, R196, -INF , !P6 ;  /* 0xff800000c4c07808 */ /* 0x002fe20007000000 */
[----:B------:R-:W-:Y:S01]  /*6140*/  FMUL.FTZ R43, R43, UR4 ;  /* 0x000000042b2b7c20 */ /* 0x000fe20008410000 */
[----:B------:R-:W-:Y:S01]  /*6150*/  ISETP.GE.AND P6, PT, R5, R228, PT ;  /* 0x000000e40500720c */ /* 0x000fe20003fc6270 */
[----:B------:R-:W-:Y:S01]  /*6160*/  VIADD R5, R14, 0xffffffb1 ;  /* 0xffffffb10e057836 */ /* 0x000fe20000000000 */
[----:B------:R-:W-:-:S02]  /*6170*/  ISETP.GE.AND P0, PT, R13, R170, PT ;  /* 0x000000aa0d00720c */ /* 0x000fc40003f06270 */
[----:B------:R-:W-:Y:S01]  /*6180*/  ISETP.GE.AND P2, PT, R11, R170, PT ;  /* 0x000000aa0b00720c */ /* 0x000fe20003f46270 */
[----:B------:R-:W1:Y:S01]  /*6190*/  MUFU.TANH R172, R41 ;  /* 0x0000002900ac7308 */ /* 0x000e620000002400 */
[----:B------:R-:W-:Y:S02]  /*61a0*/  FMNMX3.FTZ R15, R15, R28, R29, !PT ;  /* 0x0000001c0f0f7276 */ /* 0x000fe4000781001d */
[----:B------:R-:W-:Y:S02]  /*61b0*/  FSEL R201, R8, -INF , !P0 ;  /* 0xff80000008c97808 */ /* 0x000fe40004000000 */
[----:B------:R-:W-:Y:S02]  /*61c0*/  FSEL R200, R9, -INF , !P2 ;  /* 0xff80000009c87808 */ /* 0x000fe40005000000 */
[----:B------:R-:W-:Y:S01]  /*61d0*/  ISETP.GE.AND P0, PT, R5, R170, PT ;  /* 0x000000aa0500720c */ /* 0x000fe20003f06270 */
[----:B------:R-:W1:Y:S01]  /*61e0*/  MUFU.TANH R12, R12 ;  /* 0x0000000c000c7308 */ /* 0x000e620000002400 */
[----:B------:R-:W-:-:S02]  /*61f0*/  FMNMX3.FTZ R9, R15, R208, R209, !PT ;  /* 0x000000d00f097276 */ /* 0x000fc400078100d1 */
[----:B------:R-:W-:Y:S02]  /*6200*/  FSEL R199, R199, -INF , !P1 ;  /* 0xff800000c7c77808 */ /* 0x000fe40004800000 */
[C---:B------:R-:W-:Y:S02]  /*6210*/  ISETP.GE.AND P1, PT, R4.reuse, R169, PT ;  /* 0x000000a90400720c */ /* 0x040fe40003f26270 */
[----:B------:R-:W-:Y:S01]  /*6220*/  FMNMX3.FTZ R9, R9, R211, R210, !PT ;  /* 0x000000d309097276 */ /* 0x000fe200078100d2 */
[----:B------:R-:W1:Y:S01]  /*6230*/  MUFU.TANH R24, R24 ;  /* 0x0000001800187308 */ /* 0x000e620000002400 */
[----:B------:R-:W-:Y:S02]  /*6240*/  FSEL R175, R175, -INF , !P0 ;  /* 0xff800000afaf7808 */ /* 0x000fe40004000000 */
[C---:B------:R-:W-:Y:S02]  /*6250*/  ISETP.GE.AND P5, PT, R4.reuse, R228, PT ;  /* 0x000000e40400720c */ /* 0x040fe40003fa6270 */
[----:B------:R-:W-:Y:S01]  /*6260*/  ISETP.GE.AND P3, PT, R4, R171, PT ;  /* 0x000000ab0400720c */ /* 0x000fe20003f66270 */
[----:B------:R-:W-:Y:S01]  /*6270*/  VIADD R4, R14, 0xffffffb8 ;  /* 0xffffffb80e047836 */ /* 0x000fe20000000000 */
[----:B------:R-:W-:Y:S01]  /*6280*/  ISETP.GE.U32.AND P0, PT, R164, 0x3, PT ;  /* 0x00000003a400780c */ /* 0x000fe20003f06070 */
[----:B------:R-:W-:Y:S01]  /*6290*/  VIADD R14, R14, 0xffffffb9 ;  /* 0xffffffb90e0e7836 */ /* 0x000fe20000000000 */
[----:B--2---:R-:W-:Y:S01]  /*62a0*/  FSEL R196, R54, -INF , !P1 ;  /* 0xff80000036c47808 */ /* 0x004fe20004800000 */
[----:B------:R-:W2:Y:S01]  /*62b0*/  MUFU.TANH R25, R25 ;  /* 0x0000001900197308 */ /* 0x000ea20000002400 */
[----:B------:R-:W-:-:S02]  /*62c0*/  ISETP.GE.AND P1, PT, R10, R170, PT ;  /* 0x000000aa0a00720c */ /* 0x000fc40003f26270 */
[----:B------:R-:W-:Y:S02]  /*62d0*/  FMNMX3.FTZ R9, R9, R199, R202, !PT ;  /* 0x000000c709097276 */ /* 0x000fe400078100ca */
[----:B---3--:R-:W-:Y:S02]  /*62e0*/  FSEL R174, R174, -INF , !P1 ;  /* 0xff800000aeae7808 */ /* 0x008fe40004800000 */
[-C--:B------:R-:W-:Y:S01]  /*62f0*/  ISETP.GE.AND P2, PT, R4, R170.reuse, PT ;  /* 0x000000aa0400720c */ /* 0x080fe20003f46270 */
[----:B------:R-:W3:Y:S01]  /*6300*/  MUFU.TANH R26, R26 ;  /* 0x0000001a001a7308 */ /* 0x000ee20000002400 */
[----:B------:R-:W-:Y:S02]  /*6310*/  ISETP.GE.AND P1, PT, R14, R170, PT ;  /* 0x000000aa0e00720c */ /* 0x000fe40003f26270 */
[----:B------:R-:W-:Y:S02]  /*6320*/  FMNMX3.FTZ R9, R9, R201, R200, !PT ;  /* 0x000000c909097276 */ /* 0x000fe400078100c8 */
[----:B----4-:R-:W-:-:S02]  /*6330*/  FSEL R173, R173, -INF , !P2 ;  /* 0xff800000adad7808 */ /* 0x010fc40005000000 */
[----:B-1----:R-:W-:Y:S01]  /*6340*/  FSEL R172, R172, -INF , !P1 ;  /* 0xff800000acac7808 */ /* 0x002fe20004800000 */
[----:B------:R-:W1:Y:S01]  /*6350*/  MUFU.TANH R27, R27 ;  /* 0x0000001b001b7308 */ /* 0x000e620000002400 */
[----:B------:R-:W-:Y:S02]  /*6360*/  FMNMX3.FTZ R6, R9, R174, R175, !PT ;  /* 0x000000ae09067276 */ /* 0x000fe400078100af */
[-C--:B------:R-:W-:Y:S02]  /*6370*/  ISETP.GE.AND P2, PT, R13, R169.reuse, PT ;  /* 0x000000a90d00720c */ /* 0x080fe40003f46270 */
[----:B------:R-:W-:Y:S02]  /*6380*/  ISETP.GE.AND P1, PT, R11, R169, PT ;  /* 0x000000a90b00720c */ /* 0x000fe40003f26270 */
[----:B------:R-:W-:Y:S01]  /*6390*/  FMNMX3.FTZ R6, R6, R173, R172, !PT ;  /* 0x000000ad06067276 */ /* 0x000fe200078100ac */
[----:B------:R-:W4:Y:S08]  /*63a0*/  MUFU.TANH R179, R179 ;  /* 0x000000b300b37308 */ /* 0x000f300000002400 */
[----:B------:R1:W1:Y:S08]  /*63b0*/  MUFU.TANH R198, R50 ;  /* 0x0000003200c67308 */ /* 0x0002700000002400 */
[----:B------:R1:W1:Y:S08]  /*63c0*/  MUFU.TANH R193, R51 ;  /* 0x0000003300c17308 */ /* 0x0002700000002400 */
[----:B------:R-:W1:Y:S08]  /*63d0*/  MUFU.TANH R176, R176 ;  /* 0x000000b000b07308 */ /* 0x000e700000002400 */
[----:B------:R-:W1:Y:S08]  /*63e0*/  MUFU.TANH R60, R60 ;  /* 0x0000003c003c7308 */ /* 0x000e700000002400 */
        /* <DEDUP_REMOVED lines=25> */
.L_x_435:
[----:B------:R-:W3:Y:S01]  /*6580*/  MUFU.TANH R59, R43 ;  /* 0x0000002b003b7308 */ /* 0x000ee20000002400 */
[----:B------:R-:W-:Y:S01]  /*6590*/  FMNMX3.FTZ R7, R165, R244, R241, !PT ;  /* 0x000000f4a5077276 */ /* 0x000fe200078100f1 */
[----:B------:R-:W4:Y:S01]  /*65a0*/  SHFL.BFLY PT, R32, R6, 0x2, 0x1f ;  /* 0x0c401f0006207f89 */ /* 0x000f2200000e0000 */
[-C--:B------:R-:W-:Y:S01]  /*65b0*/  ISETP.GE.AND P0, PT, R10, R169.reuse, PT ;  /* 0x000000a90a00720c */ /* 0x080fe20003f06270 */
[----:B------:R-:W-:Y:S01]  /*65c0*/  FMUL.FTZ R48, R186, UR4 ;  /* 0x00000004ba307c20 */ /* 0x000fe20008410000 */
[----:B------:R-:W-:Y:S01]  /*65d0*/  FMNMX3.FTZ R7, R7, R30, R31, !PT ;  /* 0x0000001e07077276 */ /* 0x000fe2000781001f */
[----:B-1----:R-:W-:Y:S01]  /*65e0*/  FMUL.FTZ R47, R187, UR4 ;  /* 0x00000004bb2f7c20 */ /* 0x002fe20008410000 */
[----:B------:R-:W-:Y:S01]  /*65f0*/  FSEL R170, R8, -INF , !P0 ;  /* 0xff80000008aa7808 */ /* 0x000fe20004000000 */
[----:B------:R-:W-:Y:S01]  /*6600*/  FMUL.FTZ R22, R22, UR4 ;  /* 0x0000000416167c20 */ /* 0x000fe20008410000 */
[----:B------:R-:W-:Y:S01]  /*6610*/  ISETP.GE.AND P0, PT, R14, R169, PT ;  /* 0x000000a90e00720c */ /* 0x000fe20003f06270 */
[----:B------:R-:W1:Y:S01]  /*6620*/  MUFU.TANH R48, R48 ;  /* 0x0000003000307308 */ /* 0x000e620000002400 */
[----:B------:R-:W-:Y:S01]  /*6630*/  FMNMX3.FTZ R7, R7, R177, R178, !PT ;  /* 0x000000b107077276 */ /* 0x000fe200078100b2 */
[----:B------:R-:W-:Y:S01]  /*6640*/  FMUL.FTZ R23, R23, UR4 ;  /* 0x0000000417177c20 */ /* 0x000fe20008410000 */
[----:B------:R-:W-:Y:S01]  /*6650*/  FMNMX3.FTZ R33, R167, R64, R65, !PT ;  /* 0x00000040a7217276 */ /* 0x000fe20007810041 */
[----:B------:R-:W-:Y:S01]  /*6660*/  FMUL.FTZ R20, R20, UR4 ;  /* 0x0000000414147c20 */ /* 0x000fe20008410000 */
[----:B------:R-:W-:Y:S01]  /*6670*/  FMNMX3.FTZ R7, R7, R206, R184, !PT ;  /* 0x000000ce07077276 */ /* 0x000fe200078100b8 */
[----:B------:R-:W-:Y:S01]  /*6680*/  FMUL.FTZ R21, R21, UR4 ;  /* 0x0000000415157c20 */ /* 0x000fe20008410000 */
[----:B---3--:R-:W-:Y:S01]  /*6690*/  FSEL R59, R59, -INF , !P0 ;  /* 0xff8000003b3b7808 */ /* 0x008fe20004000000 */
[----:B------:R-:W3:Y:S01]  /*66a0*/  MUFU.TANH R47, R47 ;  /* 0x0000002f002f7308 */ /* 0x000ee20000002400 */
[----:B------:R-:W-:Y:S01]  /*66b0*/  ISETP.GE.AND P0, PT, R11, R228, PT ;  /* 0x000000e40b00720c */ /* 0x000fe20003f06270 */
[----:B--2---:R-:W-:Y:S01]  /*66c0*/  LDSM.16.MT88.4 R16, [R218+0xa000] ;  /* 0x00a00000da10783b */ /* 0x004fe20000004200 */
[----:B------:R-:W-:-:S02]  /*66d0*/  FMNMX3.FTZ R33, R33, R58, R61, !PT ;  /* 0x0000003a21217276 */ /* 0x000fc4000781003d */
[----:B------:R-:W-:Y:S02]  /*66e0*/  FSEL R193, R193, -INF , !P1 ;  /* 0xff800000c1c17808 */ /* 0x000fe40004800000 */
[-C--:B------:R-:W-:Y:S01]  /*66f0*/  ISETP.GE.AND P1, PT, R4, R169.reuse, PT ;  /* 0x000000a90400720c */ /* 0x080fe20003f26270 */
[----:B------:R-:W2:Y:S01]  /*6700*/  MUFU.TANH R46, R22 ;  /* 0x00000016002e7308 */ /* 0x000ea20000002400 */
[----:B------:R-:W-:Y:S02]  /*6710*/  FSEL R198, R198, -INF , !P2 ;  /* 0xff800000c6c67808 */ /* 0x000fe40005000000 */
[----:B------:R-:W-:Y:S02]  /*6720*/  ISETP.GE.AND P2, PT, R5, R169, PT ;  /* 0x000000a90500720c */ /* 0x000fe40003f46270 */
[----:B------:R-:W-:Y:S02]  /*6730*/  FMNMX3.FTZ R7, R7, R197, R196, !PT ;  /* 0x000000c507077276 */ /* 0x000fe400078100c4 */
[----:B------:R-:W-:Y:S01]  /*6740*/  FSEL R186, R0, -INF , !P0 ;  /* 0xff80000000ba7808 */ /* 0x000fe20004000000 */
[----:B------:R-:W5:Y:S01]  /*6750*/  MUFU.TANH R45, R23 ;  /* 0x00000017002d7308 */ /* 0x000f620000002400 */
[----:B------:R-:W-:-:S02]  /*6760*/  FMNMX3.FTZ R33, R33, R189, R191, !PT ;  /* 0x000000bd21217276 */ /* 0x000fc400078100bf */
[----:B------:R-:W-:Y:S02]  /*6770*/  FMNMX3.FTZ R0, R168, R230, R52, !PT ;  /* 0x000000e6a8007276 */ /* 0x000fe40007810034 */
[----:B------:R-:W-:Y:S02]  /*6780*/  FSEL R63, R63, -INF , !P1 ;  /* 0xff8000003f3f7808 */ /* 0x000fe40004800000 */
[----:B------:R-:W-:Y:S01]  /*6790*/  ISETP.GE.AND P1, PT, R13, R171, PT ;  /* 0x000000ab0d00720c */ /* 0x000fe20003f26270 */
[----:B------:R-:W5:Y:S01]  /*67a0*/  MUFU.TANH R56, R20 ;  /* 0x0000001400387308 */ /* 0x000f620000002400 */
[----:B------:R-:W-:Y:S02]  /*67b0*/  FSEL R203, R203, -INF , !P6 ;  /* 0xff800000cbcb7808 */ /* 0x000fe40007000000 */
[----:B------:R-:W-:Y:S02]  /*67c0*/  FSEL R66, R66, -INF , !P2 ;  /* 0xff80000042427808 */ /* 0x000fe40005000000 */
[----:B------:R-:W-:-:S02]  /*67d0*/  FMNMX3.FTZ R7, R7, R198, R193, !PT ;  /* 0x000000c607077276 */ /* 0x000fc400078100c1 */
[----:B------:R-:W-:Y:S01]  /*67e0*/  ISETP.GE.AND P6, PT, R11, R171, PT ;  /* 0x000000ab0b00720c */ /* 0x000fe20003fc6270 */
[----:B------:R4:W5:Y:S01]  /*67f0*/  MUFU.TANH R49, R21 ;  /* 0x0000001500317308 */ /* 0x0009620000002400 */
[----:B------:R-:W-:Y:S02]  /*6800*/  FSEL R185, R24, -INF , !P4 ;  /* 0xff80000018b97808 */ /* 0x000fe40006000000 */
[----:B------:R-:W-:Y:S02]  /*6810*/  FSEL R182, R25, -INF , !P3 ;  /* 0xff80000019b67808 */ /* 0x000fe40005800000 */
[----:B------:R-:W-:Y:S02]  /*6820*/  FMNMX3.FTZ R33, R33, R192, R195, !PT ;  /* 0x000000c021217276 */ /* 0x000fe400078100c3 */
[----:B------:R-:W-:Y:S02]  /*6830*/  FMNMX3.FTZ R0, R0, R242, R243, !PT ;  /* 0x000000f200007276 */ /* 0x000fe400078100f3 */
[----:B------:R-:W-:-:S02]  /*6840*/  ISETP.GE.AND P4, PT, R10, R228, PT ;  /* 0x000000e40a00720c */ /* 0x000fc40003f86270 */
[----:B------:R-:W-:Y:S02]  /*6850*/  FSEL R181, R27, -INF , !P1 ;  /* 0xff8000001bb57808 */ /* 0x000fe40004800000 */
[----:B------:R-:W-:Y:S02]  /*6860*/  FMNMX3.FTZ R7, R7, R170, R66, !PT ;  /* 0x000000aa07077276 */ /* 0x000fe40007810042 */
[-C--:B------:R-:W-:Y:S02]  /*6870*/  ISETP.GE.AND P1, PT, R10, R171.reuse, PT ;  /* 0x000000ab0a00720c */ /* 0x080fe40003f26270 */
[----:B------:R-:W-:Y:S01]  /*6880*/  ISETP.GE.AND P0, PT, R5, R171, PT ;  /* 0x000000ab0500720c */ /* 0x000fe20003f06270 */
[----:B----4-:R-:W-:Y:S01]  /*6890*/  LDSM.16.MT88.4 R20, [R216+0x9000] ;  /* 0x00900000d814783b */ /* 0x010fe20000004200 */
[----:B------:R-:W-:Y:S02]  /*68a0*/  FSEL R179, R179, -INF , !P6 ;  /* 0xff800000b3b37808 */ /* 0x000fe40007000000 */
[----:B------:R-:W-:-:S02]  /*68b0*/  FMNMX3.FTZ R33, R33, R185, R182, !PT ;  /* 0x000000b921217276 */ /* 0x000fc400078100b6 */
[----:B------:R-:W-:Y:S02]  /*68c0*/  FMNMX3.FTZ R0, R0, R207, R205, !PT ;  /* 0x000000cf00007276 */ /* 0x000fe400078100cd */
[----:B------:R-:W-:Y:S02]  /*68d0*/  FMNMX.FTZ R32, R6, R32, !PT ;  /* 0x0000002006207209 */ /* 0x000fe40007810000 */
[----:B------:R-:W-:Y:S02]  /*68e0*/  FSEL R176, R176, -INF , !P4 ;  /* 0xff800000b0b07808 */ /* 0x000fe40006000000 */
[----:B------:R-:W-:Y:S01]  /*68f0*/  FMNMX3.FTZ R6, R7, R63, R59, !PT ;  /* 0x0000003f07067276 */ /* 0x000fe2000781003b */
[----:B------:R-:W-:Y:S01]  /*6900*/  SHFL.BFLY PT, R8, R32, 0x1, 0x1f ;  /* 0x0c201f0020087f89 */ /* 0x000fe200000e0000 */
[-C--:B------:R-:W-:Y:S02]  /*6910*/  ISETP.GE.AND P6, PT, R4, R171.reuse, PT ;  /* 0x000000ab0400720c */ /* 0x080fe40003fc6270 */
[----:B------:R-:W-:Y:S01]  /*6920*/  ISETP.GE.AND P4, PT, R14, R171, PT ;  /* 0x000000ab0e00720c */ /* 0x000fe20003f86270 */
[----:B------:R-:W4:Y:S01]  /*6930*/  SHFL.BFLY PT, R7, R6, 0x2, 0x1f ;  /* 0x0c401f0006077f89 */ /* 0x000f2200000e0000 */
[----:B-1----:R-:W-:-:S02]  /*6940*/  FSEL R48, R48, -INF , !P1 ;  /* 0xff80000030307808 */ /* 0x002fc40004800000 */
[----:B---3--:R-:W-:Y:S02]  /*6950*/  FSEL R47, R47, -INF , !P0 ;  /* 0xff8000002f2f7808 */ /* 0x008fe40004000000 */
[----:B------:R-:W-:Y:S02]  /*6960*/  FMNMX3.FTZ R33, R33, R181, R179, !PT ;  /* 0x000000b521217276 */ /* 0x000fe400078100b3 */
[----:B------:R-:W-:Y:S02]  /*6970*/  ISETP.GE.AND P2, PT, R13, R228, PT ;  /* 0x000000e40d00720c */ /* 0x000fe40003f46270 */
[----:B------:R-:W-:Y:S02]  /*6980*/  FSEL R194, R12, -INF , !P5 ;  /* 0xff8000000cc27808 */ /* 0x000fe40006800000 */
[----:B------:R-:W-:Y:S02]  /*6990*/  FMNMX3.FTZ R34, R0, R204, R188, !PT ;  /* 0x000000cc00227276 */ /* 0x000fe400078100bc */
[----:B--2---:R-:W-:-:S02]  /*69a0*/  FSEL R46, R46, -INF , !P6 ;  /* 0xff8000002e2e7808 */ /* 0x004fc40007000000 */
[----:B-----5:R-:W-:Y:S02]  /*69b0*/  FSEL R45, R45, -INF , !P4 ;  /* 0xff8000002d2d7808 */ /* 0x020fe40006000000 */
[----:B------:R-:W-:Y:S02]  /*69c0*/  FMNMX3.FTZ R33, R33, R48, R47, !PT ;  /* 0x0000003021217276 */ /* 0x000fe4000781002f */
[----:B------:R-:W-:Y:S02]  /*69d0*/  ISETP.GE.AND P5, PT, R5, R228, PT ;  /* 0x000000e40500720c */ /* 0x000fe40003fa6270 */
[----:B------:R-:W-:Y:S02]  /*69e0*/  FSEL R190, R26, -INF , !P2 ;  /* 0xff8000001abe7808 */ /* 0x000fe40005000000 */
[----:B------:R-:W-:Y:S01]  /*69f0*/  FMNMX3.FTZ R34, R34, R203, R194, !PT ;  /* 0x000000cb22227276 */ /* 0x000fe200078100c2 */
[----:B------:R-:W-:Y:S01]  /*6a00*/  LDSM.16.MT88.4 R24, [R218+0x9000] ;  /* 0x00900000da18783b */ /* 0x000fe20000004200 */
[----:B------:R-:W-:-:S02]  /*6a10*/  FMNMX3.FTZ R33, R33, R46, R45, !PT ;  /* 0x0000002e21217276 */ /* 0x000fc4000781002d */
[-C--:B------:R-:W-:Y:S02]  /*6a20*/  ISETP.GE.AND P3, PT, R4, R228.reuse, PT ;  /* 0x000000e40400720c */ /* 0x080fe40003f66270 */
[----:B------:R-:W-:Y:S01]  /*6a30*/  ISETP.GE.AND P2, PT, R14, R228, PT ;  /* 0x000000e40e00720c */ /* 0x000fe20003f46270 */
[----:B------:R-:W1:Y:S01]  /*6a40*/  SHFL.BFLY PT, R4, R33, 0x2, 0x1f ;  /* 0x0c401f0021047f89 */ /* 0x000e6200000e0000 */
[----:B------:R-:W-:Y:S02]  /*6a50*/  FSEL R60, R60, -INF , !P5 ;  /* 0xff8000003c3c7808 */ /* 0x000fe40006800000 */
[----:B------:R-:W-:Y:S01]  /*6a60*/  FMNMX3.FTZ R34, R34, R190, R186, !PT ;  /* 0x000000be22227276 */ /* 0x000fe200078100ba */
[----:B------:R-:W-:Y:S01]  /*6a70*/  LDSM.16.MT88.4 R12, [R216+0xa000] ;  /* 0x00a00000d80c783b */ /* 0x000fe20000004200 */
[----:B------:R-:W-:Y:S02]  /*6a80*/  FSEL R56, R56, -INF , !P3 ;  /* 0xff80000038387808 */ /* 0x000fe40005800000 */
[----:B------:R-:W-:-:S02]  /*6a90*/  FSEL R49, R49, -INF , !P2 ;  /* 0xff80000031317808 */ /* 0x000fc40005000000 */
[----:B------:R-:W-:Y:S02]  /*6aa0*/  FMNMX3.FTZ R34, R34, R176, R60, !PT ;  /* 0x000000b022227276 */ /* 0x000fe4000781003c */
[----:B----4-:R-:W-:Y:S02]  /*6ab0*/  FMNMX.FTZ R7, R6, R7, !PT ;  /* 0x0000000706077209 */ /* 0x010fe40007810000 */
[----:B------:R-:W-:Y:S02]  /*6ac0*/  FMNMX3.FTZ R34, R34, R56, R49, !PT ;  /* 0x0000003822227276 */ /* 0x000fe40007810031 */
[----:B------:R-:W-:Y:S01]  /*6ad0*/  FMNMX.FTZ R32, R32, R8, !PT ;  /* 0x0000000820207209 */ /* 0x000fe20007810000 */
[----:B------:R-:W2:Y:S03]  /*6ae0*/  SHFL.BFLY PT, R0, R7, 0x1, 0x1f ;  /* 0x0c201f0007007f89 */ /* 0x000ea600000e0000 */
[C---:B------:R-:W-:Y:S01]  /*6af0*/  FSETP.NEU.FTZ.AND P3, PT, R32.reuse, -INF , PT ;  /* 0xff8000002000780b */ /* 0x040fe20003f7d000 */
[----:B------:R-:W3:Y:S01]  /*6b00*/  SHFL.BFLY PT, R5, R34, 0x2, 0x1f ;  /* 0x0c401f0022057f89 */ /* 0x000ee200000e0000 */
[----:B------:R-:W-:-:S02]  /*6b10*/  FMUL.FTZ R169, R32, UR8 ;  /* 0x0000000820a97c20 */ /* 0x000fc40008410000 */
[----:B------:R-:W-:Y:S01]  /*6b20*/  FSEL R6, R32, RZ, P3 ;  /* 0x000000ff20067208 */ /* 0x000fe20001800000 */
[----:B------:R-:W-:Y:S01]  /*6b30*/  LDSM.16.MT88.4 R8, [R216+0xb000] ;  /* 0x00b00000d808783b */ /* 0x000fe20000004200 */
[----:B-1----:R-:W-:Y:S02]  /*6b40*/  FMNMX.FTZ R33, R33, R4, !PT ;  /* 0x0000000421217209 */ /* 0x002fe40007810000 */
[----:B------:R-:W-:Y:S01]  /*6b50*/  FSEL R169, R169, RZ, P3 ;  /* 0x000000ffa9a97208 */ /* 0x000fe20001800000 */
[----:B------:R-:W-:Y:S02]  /*6b60*/  FADD.FTZ R6, R166, -R6 ;  /* 0x80000006a6067221 */ /* 0x000fe40000010000 */
[----:B------:R-:W1:Y:S02]  /*6b70*/  SHFL.BFLY PT, R4, R33, 0x1, 0x1f ;  /* 0x0c201f0021047f89 */ /* 0x000e6400000e0000 */
[----:B------:R-:W-:Y:S01]  /*6b80*/  FMUL.FTZ R6, R6, UR8 ;  /* 0x0000000806067c20 */ /* 0x000fe20008410000 */
[--C-:B------:R-:W-:Y:S01]  /*6b90*/  FFMA.FTZ R41, R235, UR8, -R169.reuse ;  /* 0x00000008eb297c23 */ /* 0x100fe200080108a9 */
[--C-:B------:R-:W-:Y:S01]  /*6ba0*/  FFMA.FTZ R40, R240, UR8, -R169.reuse ;  /* 0x00000008f0287c23 */ /* 0x100fe200080108a9 */
[--C-:B------:R-:W-:Y:S01]  /*6bb0*/  FFMA.FTZ R39, R28, UR8, -R169.reuse ;  /* 0x000000081c277c23 */ /* 0x100fe200080108a9 */
[----:B------:R-:W4:Y:S01]  /*6bc0*/  MUFU.EX2 R44, R6 ;  /* 0x00000006002c7308 */ /* 0x000f220000000800 */
[--C-:B------:R-:W-:Y:S01]  /*6bd0*/  FFMA.FTZ R38, R29, UR8, -R169.reuse ;  /* 0x000000081d267c23 */ /* 0x100fe200080108a9 */
[--C-:B------:R-:W-:Y:S01]  /*6be0*/  FFMA.FTZ R166, R209, UR8, -R169.reuse ;  /* 0x00000008d1a67c23 */ /* 0x100fe200080108a9 */
[--C-:B------:R-:W-:Y:S01]  /*6bf0*/  FFMA.FTZ R171, R211, UR8, -R169.reuse ;  /* 0x00000008d3ab7c23 */ /* 0x100fe200080108a9 */
[----:B--2---:R-:W-:Y:S01]  /*6c00*/  FMNMX.FTZ R0, R7, R0, !PT ;  /* 0x0000000007007209 */ /* 0x004fe20007810000 */
[--C-:B------:R-:W-:Y:S01]  /*6c10*/  FFMA.FTZ R199, R199, UR8, -R169.reuse ;  /* 0x00000008c7c77c23 */ /* 0x100fe200080108a9 */
[--C-:B------:R-:W-:Y:S01]  /*6c20*/  FFMA.FTZ R202, R202, UR8, -R169.reuse ;  /* 0x00000008caca7c23 */ /* 0x100fe200080108a9 */
[--C-:B------:R-:W-:Y:S01]  /*6c30*/  FFMA.FTZ R201, R201, UR8, -R169.reuse ;  /* 0x00000008c9c97c23 */ /* 0x100fe200080108a9 */
[----:B---3--:R-:W-:Y:S01]  /*6c40*/  FMNMX.FTZ R34, R34, R5, !PT ;  /* 0x0000000522227209 */ /* 0x008fe20007810000 */
[C---:B------:R-:W-:Y:S01]  /*6c50*/  FMUL.FTZ R62, R0.reuse, UR8 ;  /* 0x00000008003e7c20 */ /* 0x040fe20008410000 */
[----:B------:R-:W-:Y:S01]  /*6c60*/  FSETP.NEU.FTZ.AND P0, PT, R0, -INF , PT ;  /* 0xff8000000000780b */ /* 0x000fe20003f1d000 */
[----:B------:R-:W-:Y:S01]  /*6c70*/  MUFU.EX2 R41, R41 ;  /* 0x0000002900297308 */ /* 0x000fe20000000800 */
[--C-:B------:R-:W-:Y:S01]  /*6c80*/  FFMA.FTZ R200, R200, UR8, -R169.reuse ;  /* 0x00000008c8c87c23 */ /* 0x100fe200080108a9 */
[----:B------:R-:W2:Y:S01]  /*6c90*/  SHFL.BFLY PT, R5, R34, 0x1, 0x1f ;  /* 0x0c201f0022057f89 */ /* 0x000ea200000e0000 */
[----:B------:R-:W-:Y:S01]  /*6ca0*/  FSEL R7, R0, RZ, P0 ;  /* 0x000000ff00077208 */ /* 0x000fe20000000000 */
[----:B------:R-:W-:Y:S01]  /*6cb0*/  FFMA.FTZ R174, R174, UR8, -R169 ;  /* 0x00000008aeae7c23 */ /* 0x000fe200080108a9 */
[----:B------:R-:W-:Y:S01]  /*6cc0*/  FSEL R62, R62, RZ, P0 ;  /* 0x000000ff3e3e7208 */ /* 0x000fe20000000000 */
[----:B----4-:R-:W-:Y:S01]  /*6cd0*/  FMUL.FTZ R156, R156, R44 ;  /* 0x0000002c9c9c7220 */ /* 0x010fe20000410000 */
[----:B-1----:R-:W-:Y:S01]  /*6ce0*/  FMNMX.FTZ R33, R33, R4, !PT ;  /* 0x0000000421217209 */ /* 0x002fe20007810000 */
[----:B------:R-:W-:Y:S01]  /*6cf0*/  FADD.FTZ R7, R165, -R7 ;  /* 0x80000007a5077221 */ /* 0x000fe20000010000 */
[----:B------:R-:W1:Y:S01]  /*6d00*/  MUFU.EX2 R40, R40 ;  /* 0x0000002800287308 */ /* 0x000e620000000800 */
[--C-:B------:R-:W-:Y:S01]  /*6d10*/  FFMA.FTZ R37, R244, UR8, -R62.reuse ;  /* 0x00000008f4257c23 */ /* 0x100fe2000801083e */
[C---:B------:R-:W-:Y:S01]  /*6d20*/  FSETP.NEU.FTZ.AND P0, PT, R33.reuse, -INF , PT ;  /* 0xff8000002100780b */ /* 0x040fe20003f1d000 */
[----:B------:R-:W-:Y:S01]  /*6d30*/  FMUL.FTZ R54, R33, UR8 ;  /* 0x0000000821367c20 */ /* 0x000fe20008410000 */
[----:B------:R-:W-:Y:S01]  /*6d40*/  FMUL.FTZ R43, R7, UR8 ;  /* 0x00000008072b7c20 */ /* 0x000fe20008410000 */
[--C-:B------:R-:W-:Y:S01]  /*6d50*/  FFMA.FTZ R36, R241, UR8, -R62.reuse ;  /* 0x00000008f1247c23 */ /* 0x100fe2000801083e */
[--C-:B------:R-:W-:Y:S01]  /*6d60*/  FFMA.FTZ R35, R30, UR8, -R62.reuse ;  /* 0x000000081e237c23 */ /* 0x100fe2000801083e */
[----:B------:R-:W-:Y:S01]  /*6d70*/  FFMA.FTZ R42, R31, UR8, -R62 ;  /* 0x000000081f2a7c23 */ /* 0x000fe2000801083e */
[----:B------:R-:W-:Y:S01]  /*6d80*/  FSEL R54, R54, RZ, P0 ;  /* 0x000000ff36367208 */ /* 0x000fe20000000000 */
[----:B------:R-:W-:Y:S01]  /*6d90*/  MUFU.EX2 R39, R39 ;  /* 0x0000002700277308 */ /* 0x000fe20000000800 */
[-C--:B------:R-:W-:Y:S01]  /*6da0*/  FMUL.FTZ R157, R157, R44.reuse ;  /* 0x0000002c9d9d7220 */ /* 0x080fe20000410000 */
[-C--:B------:R-:W-:Y:S01]  /*6db0*/  FMUL.FTZ R152, R152, R44.reuse ;  /* 0x0000002c98987220 */ /* 0x080fe20000410000 */
[-C--:B------:R-:W-:Y:S01]  /*6dc0*/  FMUL.FTZ R153, R153, R44.reuse ;  /* 0x0000002c99997220 */ /* 0x080fe20000410000 */
[--C-:B------:R-:W-:Y:S01]  /*6dd0*/  FFMA.FTZ R65, R65, UR8, -R54.reuse ;  /* 0x0000000841417c23 */ /* 0x100fe20008010836 */
[--C-:B------:R-:W-:Y:S01]  /*6de0*/  FFMA.FTZ R57, R64, UR8, -R54.reuse ;  /* 0x0000000840397c23 */ /* 0x100fe20008010836 */
[--C-:B------:R-:W-:Y:S01]  /*6df0*/  FFMA.FTZ R165, R58, UR8, -R54.reuse ;  /* 0x000000083aa57c23 */ /* 0x100fe20008010836 */
[----:B------:R-:W-:Y:S01]  /*6e00*/  FFMA.FTZ R67, R61, UR8, -R54 ;  /* 0x000000083d437c23 */ /* 0x000fe20008010836 */
[----:B--2---:R-:W-:Y:S01]  /*6e10*/  FMNMX.FTZ R34, R34, R5, !PT ;  /* 0x0000000522227209 */ /* 0x004fe20007810000 */
[----:B------:R2:W-:Y:S01]  /*6e20*/  MUFU.EX2 R58, R65 ;  /* 0x00000041003a7308 */ /* 0x0005e20000000800 */
[----:B------:R-:W3:Y:S01]  /*6e30*/  LDSM.16.MT88.4 R4, [R218+0xb000] ;  /* 0x00b00000da04783b */ /* 0x000ee20000004200 */
[----:B-1----:R-:W-:Y:S01]  /*6e40*/  F2FP.BF16.F32.PACK_AB R28, R40, R41 ;  /* 0x00000029281c723e */ /* 0x002fe200000010ff */
[-C--:B------:R-:W-:Y:S01]  /*6e50*/  FMUL.FTZ R140, R140, R44.reuse ;  /* 0x0000002c8c8c7220 */ /* 0x080fe20000410000 */
[C---:B------:R-:W-:Y:S01]  /*6e60*/  FSETP.NEU.FTZ.AND P1, PT, R34.reuse, -INF , PT ;  /* 0xff8000002200780b */ /* 0x040fe20003f3d000 */
[----:B------:R-:W-:Y:S01]  /*6e70*/  FMUL.FTZ R51, R34, UR8 ;  /* 0x0000000822337c20 */ /* 0x000fe20008410000 */
[-C--:B------:R-:W-:Y:S01]  /*6e80*/  FMUL.FTZ R141, R141, R44.reuse ;  /* 0x0000002c8d8d7220 */ /* 0x080fe20000410000 */
[-C--:B------:R-:W-:Y:S01]  /*6e90*/  FMUL.FTZ R136, R136, R44.reuse ;  /* 0x0000002c88887220 */ /* 0x080fe20000410000 */
[----:B------:R-:W-:Y:S01]  /*6ea0*/  FSEL R64, R34, RZ, P1 ;  /* 0x000000ff22407208 */ /* 0x000fe20000800000 */
[----:B------:R1:W-:Y:S01]  /*6eb0*/  MUFU.EX2 R61, R165 ;  /* 0x000000a5003d7308 */ /* 0x0003e20000000800 */
[----:B------:R-:W-:Y:S01]  /*6ec0*/  FSEL R51, R51, RZ, P1 ;  /* 0x000000ff33337208 */ /* 0x000fe20000800000 */
[-C--:B------:R-:W-:Y:S01]  /*6ed0*/  FMUL.FTZ R137, R137, R44.reuse ;  /* 0x0000002c89897220 */ /* 0x080fe20000410000 */
[-C--:B------:R-:W-:Y:S01]  /*6ee0*/  FMUL.FTZ R124, R124, R44.reuse ;  /* 0x0000002c7c7c7220 */ /* 0x080fe20000410000 */
[----:B------:R-:W-:Y:S01]  /*6ef0*/  FADD.FTZ R64, R168, -R64 ;  /* 0x80000040a8407221 */ /* 0x000fe20000010000 */
[-C--:B------:R-:W-:Y:S01]  /*6f00*/  FMUL.FTZ R125, R125, R44.reuse ;  /* 0x0000002c7d7d7220 */ /* 0x080fe20000410000 */
[--C-:B------:R-:W-:Y:S01]  /*6f10*/  FFMA.FTZ R50, R230, UR8, -R51.reuse ;  /* 0x00000008e6327c23 */ /* 0x100fe20008010833 */
[--C-:B------:R-:W-:Y:S01]  /*6f20*/  FFMA.FTZ R52, R52, UR8, -R51.reuse ;  /* 0x0000000834347c23 */ /* 0x100fe20008010833 */
[----:B--2---:R-:W-:Y:S01]  /*6f30*/  FSEL R65, R33, RZ, P0 ;  /* 0x000000ff21417208 */ /* 0x004fe20000000000 */
[----:B------:R-:W2:Y:S01]  /*6f40*/  MUFU.EX2 R38, R38 ;  /* 0x0000002600267308 */ /* 0x000ea20000000800 */
[--C-:B------:R-:W-:Y:S01]  /*6f50*/  FFMA.FTZ R53, R242, UR8, -R51.reuse ;  /* 0x00000008f2357c23 */ /* 0x100fe20008010833 */
[----:B------:R-:W-:Y:S01]  /*6f60*/  FFMA.FTZ R55, R243, UR8, -R51 ;  /* 0x00000008f3377c23 */ /* 0x000fe20008010833 */
[-C--:B------:R-:W-:Y:S01]  /*6f70*/  FMUL.FTZ R120, R120, R44.reuse ;  /* 0x0000002c78787220 */ /* 0x080fe20000410000 */
[----:B------:R-:W-:Y:S01]  /*6f80*/  FADD.FTZ R65, R167, -R65 ;  /* 0x80000041a7417221 */ /* 0x000fe20000010000 */
[-C--:B------:R-:W-:Y:S01]  /*6f90*/  FMUL.FTZ R121, R121, R44.reuse ;  /* 0x0000002c79797220 */ /* 0x080fe20000410000 */
[-C--:B------:R-:W-:Y:S01]  /*6fa0*/  FMUL.FTZ R108, R108, R44.reuse ;  /* 0x0000002c6c6c7220 */ /* 0x080fe20000410000 */
[-C--:B------:R-:W-:Y:S01]  /*6fb0*/  FMUL.FTZ R109, R109, R44.reuse ;  /* 0x0000002c6d6d7220 */ /* 0x080fe20000410000 */
[----:B------:R-:W-:Y:S01]  /*6fc0*/  MUFU.EX2 R37, R37 ;  /* 0x0000002500257308 */ /* 0x000fe20000000800 */
[----:B-1----:R-:W-:Y:S01]  /*6fd0*/  FMUL.FTZ R165, R64, UR8 ;  /* 0x0000000840a57c20 */ /* 0x002fe20008410000 */
[-C--:B------:R-:W-:Y:S01]  /*6fe0*/  FMUL.FTZ R104, R104, R44.reuse ;  /* 0x0000002c68687220 */ /* 0x080fe20000410000 */
[-C--:B------:R-:W-:Y:S01]  /*6ff0*/  FMUL.FTZ R105, R105, R44.reuse ;  /* 0x0000002c69697220 */ /* 0x080fe20000410000 */
[-C--:B------:R-:W-:Y:S01]  /*7000*/  FMUL.FTZ R72, R72, R44.reuse ;  /* 0x0000002c48487220 */ /* 0x080fe20000410000 */
[-C--:B------:R-:W-:Y:S01]  /*7010*/  FMUL.FTZ R73, R73, R44.reuse ;  /* 0x0000002c49497220 */ /* 0x080fe20000410000 */
[-C--:B------:R-:W-:Y:S01]  /*7020*/  FMUL.FTZ R76, R76, R44.reuse ;  /* 0x0000002c4c4c7220 */ /* 0x080fe20000410000 */
[-C--:B------:R-:W-:Y:S01]  /*7030*/  FMUL.FTZ R77, R77, R44.reuse ;  /* 0x0000002c4d4d7220 */ /* 0x080fe20000410000 */
[----:B------:R-:W1:Y:S01]  /*7040*/  MUFU.EX2 R36, R36 ;  /* 0x0000002400247308 */ /* 0x000e620000000800 */
[----:B--2---:R-:W-:Y:S01]  /*7050*/  F2FP.BF16.F32.PACK_AB R30, R38, R39 ;  /* 0x00000027261e723e */ /* 0x004fe200000010ff */
[-C--:B------:R-:W-:Y:S01]  /*7060*/  FMUL.FTZ R88, R88, R44.reuse ;  /* 0x0000002c58587220 */ /* 0x080fe20000410000 */
[-C--:B------:R-:W-:Y:S01]  /*7070*/  FMUL.FTZ R89, R89, R44.reuse ;  /* 0x0000002c59597220 */ /* 0x080fe20000410000 */
[-C--:B------:R-:W-:Y:S01]  /*7080*/  FMUL.FTZ R92, R92, R44.reuse ;  /* 0x0000002c5c5c7220 */ /* 0x080fe20000410000 */
[-C--:B------:R-:W-:Y:S01]  /*7090*/  FMUL.FTZ R93, R93, R44.reuse ;  /* 0x0000002c5d5d7220 */ /* 0x080fe20000410000 */
[--C-:B------:R-:W-:Y:S01]  /*70a0*/  FFMA.FTZ R177, R177, UR8, -R62.reuse ;  /* 0x00000008b1b17c23 */ /* 0x100fe2000801083e */
[--C-:B------:R-:W-:Y:S01]  /*70b0*/  FFMA.FTZ R167, R208, UR8, -R169.reuse ;  /* 0x00000008d0a77c23 */ /* 0x100fe200080108a9 */
[----:B------:R-:W-:Y:S01]  /*70c0*/  MUFU.EX2 R35, R35 ;  /* 0x0000002300237308 */ /* 0x000fe20000000800 */
[----:B------:R-:W-:Y:S01]  /*70d0*/  FFMA.FTZ R168, R210, UR8, -R169 ;  /* 0x00000008d2a87c23 */ /* 0x000fe200080108a9 */
[--C-:B------:R-:W-:Y:S01]  /*70e0*/  FFMA.FTZ R180, R206, UR8, -R62.reuse ;  /* 0x00000008ceb47c23 */ /* 0x100fe2000801083e */
[----:B------:R-:W-:Y:S01]  /*70f0*/  FFMA.FTZ R183, R184, UR8, -R62 ;  /* 0x00000008b8b77c23 */ /* 0x000fe2000801083e */
[--C-:B------:R-:W-:Y:S01]  /*7100*/  FFMA.FTZ R184, R205, UR8, -R51.reuse ;  /* 0x00000008cdb87c23 */ /* 0x100fe20008010833 */
[--C-:B------:R-:W-:Y:S01]  /*7110*/  FFMA.FTZ R187, R204, UR8, -R51.reuse ;  /* 0x00000008ccbb7c23 */ /* 0x100fe20008010833 */
[--C-:B------:R-:W-:Y:S01]  /*7120*/  FFMA.FTZ R188, R188, UR8, -R51.reuse ;  /* 0x00000008bcbc7c23 */ /* 0x100fe20008010833 */
[--C-:B------:R-:W-:Y:S01]  /*7130*/  FFMA.FTZ R189, R189, UR8, -R54.reuse ;  /* 0x00000008bdbd7c23 */ /* 0x100fe20008010836 */
[----:B------:R-:W2:Y:S01]  /*7140*/  MUFU.EX2 R42, R42 ;  /* 0x0000002a002a7308 */ /* 0x000ea20000000800 */
[----:B-1----:R-:W-:Y:S01]  /*7150*/  F2FP.BF16.F32.PACK_AB R29, R36, R37 ;  /* 0x00000025241d723e */ /* 0x002fe200000010ff */
[--C-:B------:R-:W-:Y:S01]  /*7160*/  FFMA.FTZ R191, R191, UR8, -R54.reuse ;  /* 0x00000008bfbf7c23 */ /* 0x100fe20008010836 */
[--C-:B------:R-:W-:Y:S01]  /*7170*/  FFMA.FTZ R192, R192, UR8, -R54.reuse ;  /* 0x00000008c0c07c23 */ /* 0x100fe20008010836 */
[----:B------:R-:W-:Y:S01]  /*7180*/  FFMA.FTZ R195, R195, UR8, -R54 ;  /* 0x00000008c3c37c23 */ /* 0x000fe20008010836 */
[--C-:B------:R-:W-:Y:S01]  /*7190*/  FFMA.FTZ R197, R197, UR8, -R62.reuse ;  /* 0x00000008c5c57c23 */ /* 0x100fe2000801083e */
[--C-:B------:R-:W-:Y:S01]  /*71a0*/  FFMA.FTZ R196, R196, UR8, -R62.reuse ;  /* 0x00000008c4c47c23 */ /* 0x100fe2000801083e */
[--C-:B------:R-:W-:Y:S01]  /*71b0*/  FFMA.FTZ R198, R198, UR8, -R62.reuse ;  /* 0x00000008c6c67c23 */ /* 0x100fe2000801083e */
[----:B------:R-:W1:Y:S01]  /*71c0*/  MUFU.EX2 R43, R43 ;  /* 0x0000002b002b7308 */ /* 0x000e620000000800 */
[----:B------:R-:W-:Y:S01]  /*71d0*/  FFMA.FTZ R193, R193, UR8, -R62 ;  /* 0x00000008c1c17c23 */ /* 0x000fe2000801083e */
[--C-:B------:R-:W-:Y:S01]  /*71e0*/  FFMA.FTZ R203, R203, UR8, -R51.reuse ;  /* 0x00000008cbcb7c23 */ /* 0x100fe20008010833 */
[--C-:B------:R-:W-:Y:S01]  /*71f0*/  FFMA.FTZ R194, R194, UR8, -R51.reuse ;  /* 0x00000008c2c27c23 */ /* 0x100fe20008010833 */
[--C-:B------:R-:W-:Y:S01]  /*7200*/  FFMA.FTZ R190, R190, UR8, -R51.reuse ;  /* 0x00000008bebe7c23 */ /* 0x100fe20008010833 */
[----:B------:R-:W-:Y:S01]  /*7210*/  FFMA.FTZ R186, R186, UR8, -R51 ;  /* 0x00000008baba7c23 */ /* 0x000fe20008010833 */
[--C-:B------:R-:W-:Y:S01]  /*7220*/  FFMA.FTZ R185, R185, UR8, -R54.reuse ;  /* 0x00000008b9b97c23 */ /* 0x100fe20008010836 */
[--C-:B------:R-:W-:Y:S01]  /*7230*/  FFMA.FTZ R182, R182, UR8, -R54.reuse ;  /* 0x00000008b6b67c23 */ /* 0x100fe20008010836 */
[----:B------:R4:W-:Y:S01]  /*7240*/  MUFU.EX2 R64, R67 ;  /* 0x0000004300407308 */ /* 0x0009e20000000800 */
[----:B--2---:R-:W-:Y:S01]  /*7250*/  F2FP.BF16.F32.PACK_AB R31, R42, R35 ;  /* 0x000000232a1f723e */ /* 0x004fe200000010ff */
[--C-:B------:R-:W-:Y:S01]  /*7260*/  FFMA.FTZ R181, R181, UR8, -R54.reuse ;  /* 0x00000008b5b57c23 */ /* 0x100fe20008010836 */
[----:B------:R-:W-:Y:S01]  /*7270*/  FFMA.FTZ R179, R179, UR8, -R54 ;  /* 0x00000008b3b37c23 */ /* 0x000fe20008010836 */
[----:B------:R-:W-:Y:S01]  /*7280*/  FFMA.FTZ R41, R232, R44, R41 ;  /* 0x0000002ce8297223 */ /* 0x000fe20000010029 */
        /* <DEDUP_REMOVED lines=12> */
[----:B----4-:R-:W-:Y:S01]  /*7350*/  FMUL.FTZ R67, R65, UR8 ;  /* 0x0000000841437c20 */ /* 0x010fe20008410000 */
        /* <DEDUP_REMOVED lines=20> */
[----:B------:R-:W-:Y:S01]  /*74a0*/  FFMA.FTZ R37, R231, R43, R37 ;  /* 0x0000002be7257223 */ /* 0x000fe20000010025 */
[--C-:B------:R-:W-:Y:S01]  /*74b0*/  FFMA.FTZ R170, R170, UR8, -R62.reuse ;  /* 0x00000008aaaa7c23 */ /* 0x100fe2000801083e */
[----:B------:R-:W-:Y:S01]  /*74c0*/  MUFU.EX2 R57, R57 ;  /* 0x0000003900397308 */ /* 0x000fe20000000800 */
[--C-:B------:R-:W-:Y:S01]  /*74d0*/  FFMA.FTZ R66, R66, UR8, -R62.reuse ;  /* 0x0000000842427c23 */ /* 0x100fe2000801083e */
[--C-:B------:R-:W-:Y:S01]  /*74e0*/  FFMA.FTZ R63, R63, UR8, -R62.reuse ;  /* 0x000000083f3f7c23 */ /* 0x100fe2000801083e */
[----:B------:R-:W-:Y:S01]  /*74f0*/  FFMA.FTZ R59, R59, UR8, -R62 ;  /* 0x000000083b3b7c23 */ /* 0x000fe2000801083e */
[----:B------:R-:W-:Y:S01]  /*7500*/  FADD.FTZ R41, R40, R41 ;  /* 0x0000002928297221 */ /* 0x000fe20000010000 */
[C---:B------:R-:W-:Y:S01]  /*7510*/  HMMA.16816.F32.BF16 R152, R28.reuse, R26, R152 ;  /* 0x0000001a1c98723c */ /* 0x040fe20000041898 */
[----:B------:R-:W-:Y:S01]  /*7520*/  FADD.FTZ R37, R36, R37 ;  /* 0x0000002524257221 */ /* 0x000fe20000010000 */
[----:B------:R-:W-:Y:S01]  /*7530*/  FFMA.FTZ R176, R176, UR8, -R51 ;  /* 0x00000008b0b07c23 */ /* 0x000fe20008010833 */
[----:B------:R-:W1:Y:S01]  /*7540*/  MUFU.EX2 R65, R165 ;  /* 0x000000a500417308 */ /* 0x000e620000000800 */
[----:B------:R-:W-:Y:S01]  /*7550*/  FADD.FTZ R41, R39, R41 ;  /* 0x0000002927297221 */ /* 0x000fe20000010000 */
[----:B------:R-:W-:Y:S01]  /*7560*/  FADD.FTZ R37, R35, R37 ;  /* 0x0000002523257221 */ /* 0x000fe20000010000 */
[--C-:B------:R-:W-:Y:S01]  /*7570*/  FFMA.FTZ R60, R60, UR8, -R51.reuse ;  /* 0x000000083c3c7c23 */ /* 0x100fe20008010833 */
[--C-:B------:R-:W-:Y:S01]  /*7580*/  FFMA.FTZ R56, R56, UR8, -R51.reuse ;  /* 0x0000000838387c23 */ /* 0x100fe20008010833 */
[C---:B------:R-:W-:Y:S01]  /*7590*/  HMMA.16816.F32.BF16 R140, R28.reuse, R20, R140 ;  /* 0x000000141c8c723c */ /* 0x040fe2000004188c */
[----:B------:R-:W-:Y:S01]  /*75a0*/  FFMA.FTZ R49, R49, UR8, -R51 ;  /* 0x0000000831317c23 */ /* 0x000fe20008010833 */
[--C-:B------:R-:W-:Y:S01]  /*75b0*/  FFMA.FTZ R48, R48, UR8, -R54.reuse ;  /* 0x0000000830307c23 */ /* 0x100fe20008010836 */
[----:B------:R-:W2:Y:S01]  /*75c0*/  MUFU.EX2 R67, R67 ;  /* 0x0000004300437308 */ /* 0x000ea20000000800 */
[--C-:B------:R-:W-:Y:S01]  /*75d0*/  FFMA.FTZ R47, R47, UR8, -R54.reuse ;  /* 0x000000082f2f7c23 */ /* 0x100fe20008010836 */
[--C-:B------:R-:W-:Y:S01]  /*75e0*/  FFMA.FTZ R46, R46, UR8, -R54.reuse ;  /* 0x000000082e2e7c23 */ /* 0x100fe20008010836 */
[----:B------:R-:W-:Y:S01]  /*75f0*/  FFMA.FTZ R45, R45, UR8, -R54 ;  /* 0x000000082d2d7c23 */ /* 0x000fe20008010836 */
[----:B------:R-:W-:Y:S01]  /*7600*/  FADD.FTZ R41, R38, R41 ;  /* 0x0000002926297221 */ /* 0x000fe20000010000 */
[C---:B------:R-:W-:Y:S01]  /*7610*/  HMMA.16816.F32.BF16 R136, R28.reuse, R22, R136 ;  /* 0x000000161c88723c */ /* 0x040fe20000041888 */
[----:B------:R-:W-:Y:S01]  /*7620*/  FADD.FTZ R37, R42, R37 ;  /* 0x000000252a257221 */ /* 0x000fe20000010000 */
[----:B------:R-:W-:Y:S01]  /*7630*/  ISETP.NE.AND P0, PT, R164, 0x2, PT ;  /* 0x00000002a400780c */ /* 0x000fe20003f05270 */
[----:B------:R-:W4:Y:S01]  /*7640*/  MUFU.EX2 R167, R167 ;  /* 0x000000a700a77308 */ /* 0x000f220000000800 */
[-C--:B-1----:R-:W-:Y:S01]  /*7650*/  FMUL.FTZ R68, R68, R65.reuse ;  /* 0x0000004144447220 */ /* 0x082fe20000410000 */
[-C--:B------:R-:W-:Y:S01]  /*7660*/  FMUL.FTZ R69, R69, R65.reuse ;  /* 0x0000004145457220 */ /* 0x080fe20000410000 */
[-C--:B------:R-:W-:Y:S01]  /*7670*/  FMUL.FTZ R160, R160, R65.reuse ;  /* 0x00000041a0a07220 */ /* 0x080fe20000410000 */
[-C--:B------:R-:W-:Y:S01]  /*7680*/  FMUL.FTZ R161, R161, R65.reuse ;  /* 0x00000041a1a17220 */ /* 0x080fe20000410000 */
[C---:B------:R-:W-:Y:S01]  /*7690*/  HMMA.16816.F32.BF16 R124, R28.reuse, R16, R124 ;  /* 0x000000101c7c723c */ /* 0x040fe2000004187c */
[-C--:B------:R-:W-:Y:S01]  /*76a0*/  FMUL.FTZ R148, R148, R65.reuse ;  /* 0x0000004194947220 */ /* 0x080fe20000410000 */
[-C--:B------:R-:W-:Y:S01]  /*76b0*/  FMUL.FTZ R149, R149, R65.reuse ;  /* 0x0000004195957220 */ /* 0x080fe20000410000 */
[----:B------:R-:W-:Y:S01]  /*76c0*/  FMUL.FTZ R144, R144, R65 ;  /* 0x0000004190907220 */ /* 0x000fe20000410000 */
[-C--:B--2---:R-:W-:Y:S01]  /*76d0*/  FMUL.FTZ R70, R70, R67.reuse ;  /* 0x0000004346467220 */ /* 0x084fe20000410000 */
        /* <DEDUP_REMOVED lines=44> */
[-C--:B------:R-:W-:Y:S01]  /*79a0*/  FMUL.FTZ R98, R98, R67.reuse ;  /* 0x0000004362627220 */ /* 0x080fe20000410000 */
[----:B------:R-:W-:Y:S01]  /*79b0*/  FMUL.FTZ R99, R99, R67 ;  /* 0x0000004363637220 */ /* 0x000fe20000410000 */
[----:B------:R-:W1:Y:S01]  /*79c0*/  MUFU.EX2 R166, R166 ;  /* 0x000000a600a67308 */ /* 0x000e620000000800 */
[----:B------:R-:W-:Y:S01]  /*79d0*/  FFMA.FTZ R165, R207, UR8, -R51 ;  /* 0x00000008cfa57c23 */ /* 0x000fe20008010833 */
[----:B----4-:R-:W-:Y:S01]  /*79e0*/  FADD.FTZ R41, R167, R41 ;  /* 0x00000029a7297221 */ /* 0x010fe20000010000 */
[----:B------:R-:W-:-:S02]  /*79f0*/  IADD3 R164, PT, PT, R164, -0x3, RZ ;  /* 0xfffffffda4a47810 */ /* 0x000fc40007ffe0ff */
[----:B------:R-:W-:Y:S01]  /*7a00*/  HMMA.16816.F32.BF16 R92, R28, R10, R92 ;  /* 0x0000000a1c5c723c */ /* 0x000fe2000004185c */
[----:B------:R-:W-:Y:S01]  /*7a10*/  F2FP.BF16.F32.PACK_AB R28, R52, R50 ;  /* 0x00000032341c723e */ /* 0x000fe200000010ff */
[----:B------:R-:W-:Y:S01]  /*7a20*/  FFMA.FTZ R50, R234, R65, R50 ;  /* 0x00000041ea327223 */ /* 0x000fe20000010032 */
[----:B------:R-:W-:Y:S01]  /*7a30*/  F2FP.BF16.F32.PACK_AB R29, R58, R57 ;  /* 0x000000393a1d723e */ /* 0x000fe200000010ff */
[----:B------:R-:W2:Y:S01]  /*7a40*/  MUFU.EX2 R171, R171 ;  /* 0x000000ab00ab7308 */ /* 0x000ea20000000800 */
[----:B------:R-:W-:Y:S01]  /*7a50*/  F2FP.BF16.F32.PACK_AB R30, R55, R53 ;  /* 0x00000035371e723e */ /* 0x000fe200000010ff */
[----:B------:R-:W-:Y:S01]  /*7a60*/  FFMA.FTZ R57, R233, R67, R57 ;  /* 0x00000043e9397223 */ /* 0x000fe20000010039 */
[----:B------:R-:W-:Y:S01]  /*7a70*/  F2FP.BF16.F32.PACK_AB R31, R64, R61 ;  /* 0x0000003d401f723e */ /* 0x000fe200000010ff */
[----:B------:R-:W-:Y:S01]  /*7a80*/  FADD.FTZ R50, R52, R50 ;  /* 0x0000003234327221 */ /* 0x000fe20000010000 */
[----:B------:R-:W-:Y:S01]  /*7a90*/  SEL R230, R164, 0xffffffff, P0 ;  /* 0xffffffffa4e67807 */ /* 0x000fe20000000000 */
[----:B------:R-:W-:-:S02]  /*7aa0*/  FADD.FTZ R57, R58, R57 ;  /* 0x000000393a397221 */ /* 0x000fc40000010000 */
[----:B------:R-:W3:Y:S01]  /*7ab0*/  MUFU.EX2 R168, R168 ;  /* 0x000000a800a87308 */ /* 0x000ee20000000800 */
[----:B------:R-:W-:Y:S01]  /*7ac0*/  FADD.FTZ R50, R53, R50 ;  /* 0x0000003235327221 */ /* 0x000fe20000010000 */
[C---:B------:R-:W-:Y:S01]  /*7ad0*/  HMMA.16816.F32.BF16 R68, R28.reuse, R4, R68 ;  /* 0x000000041c44723c */ /* 0x040fe20000041844 */
[----:B------:R-:W-:Y:S01]  /*7ae0*/  FFMA.FTZ R4, R178, UR8, -R62 ;  /* 0x00000008b2047c23 */ /* 0x000fe2000801083e */
[----:B------:R-:W-:Y:S01]  /*7af0*/  FADD.FTZ R57, R61, R57 ;  /* 0x000000393d397221 */ /* 0x000fe20000010000 */
[----:B------:R-:W-:Y:S01]  /*7b00*/  FADD.FTZ R50, R55, R50 ;  /* 0x0000003237327221 */ /* 0x000fe20000010000 */
[----:B-1----:R-:W-:Y:S02]  /*7b10*/  FADD.FTZ R41, R166, R41 ;  /* 0x00000029a6297221 */ /* 0x002fe40000010000 */
[----:B------:R-:W1:Y:S01]  /*7b20*/  MUFU.EX2 R178, R177 ;  /* 0x000000b100b27308 */ /* 0x000e620000000800 */
[----:B------:R-:W-:Y:S01]  /*7b30*/  FADD.FTZ R57, R64, R57 ;  /* 0x0000003940397221 */ /* 0x000fe20000010000 */
[----:B------:R-:W-:Y:S01]  /*7b40*/  HMMA.16816.F32.BF16 R160, R28, R24, R160 ;  /* 0x000000181ca0723c */ /* 0x000fe200000418a0 */
[----:B--2---:R-:W-:-:S05]  /*7b50*/  FADD.FTZ R41, R171, R41 ;  /* 0x00000029ab297221 */ /* 0x004fca0000010000 */
[----:B------:R-:W2:Y:S01]  /*7b60*/  MUFU.EX2 R177, R4 ;  /* 0x0000000400b17308 */ /* 0x000ea20000000800 */
[----:B---3--:R-:W-:Y:S01]  /*7b70*/  FADD.FTZ R41, R168, R41 ;  /* 0x00000029a8297221 */ /* 0x008fe20000010000 */
[C---:B------:R-:W-:Y:S01]  /*7b80*/  HMMA.16816.F32.BF16 R148, R28.reuse, R26, R148 ;  /* 0x0000001a1c94723c */ /* 0x040fe20000041894 */
[----:B------:R-:W3:Y:S05]  /*7b90*/  LDSM.16.MT88.4 R24, [R218+0x9400] ;  /* 0x00940000da18783b */ /* 0x000eea0000004200 */
[----:B------:R-:W4:Y:S01]  /*7ba0*/  MUFU.EX2 R180, R180 ;  /* 0x000000b400b47308 */ /* 0x000f220000000800 */
[----:B-1----:R-:W-:Y:S01]  /*7bb0*/  FADD.FTZ R37, R178, R37 ;  /* 0x00000025b2257221 */ /* 0x002fe20000010000 */
[C---:B------:R-:W-:Y:S06]  /*7bc0*/  HMMA.16816.F32.BF16 R144, R28.reuse, R20, R144 ;  /* 0x000000141c90723c */ /* 0x040fec0000041890 */
[----:B------:R-:W1:Y:S01]  /*7bd0*/  MUFU.EX2 R183, R183 ;  /* 0x000000b700b77308 */ /* 0x000e620000000800 */
[----:B--2---:R-:W-:Y:S01]  /*7be0*/  FADD.FTZ R37, R177, R37 ;  /* 0x00000025b1257221 */ /* 0x004fe20000010000 */
[C---:B------:R-:W-:Y:S01]  /*7bf0*/  HMMA.16816.F32.BF16 R132, R28.reuse, R22, R132 ;  /* 0x000000161c84723c */ /* 0x040fe20000041884 */
[----:B------:R-:W2:Y:S05]  /*7c00*/  LDSM.16.MT88.4 R20, [R216+0x9400] ;  /* 0x00940000d814783b */ /* 0x000eaa0000004200 */
[----:B------:R-:W5:Y:S01]  /*7c10*/  MUFU.EX2 R165, R165 ;  /* 0x000000a500a57308 */ /* 0x000f620000000800 */
[----:B----4-:R-:W-:Y:S01]  /*7c20*/  FADD.FTZ R37, R180, R37 ;  /* 0x00000025b4257221 */ /* 0x010fe20000010000 */
[C---:B------:R-:W-:Y:S06]  /*7c30*/  HMMA.16816.F32.BF16 R128, R28.reuse, R16, R128 ;  /* 0x000000101c80723c */ /* 0x040fec0000041880 */
[----:B------:R-:W4:Y:S01]  /*7c40*/  MUFU.EX2 R184, R184 ;  /* 0x000000b800b87308 */ /* 0x000f220000000800 */
[----:B-1----:R-:W-:Y:S01]  /*7c50*/  FADD.FTZ R37, R183, R37 ;  /* 0x00000025b7257221 */ /* 0x002fe20000010000 */
[C---:B------:R-:W-:Y:S01]  /*7c60*/  HMMA.16816.F32.BF16 R116, R28.reuse, R18, R116 ;  /* 0x000000121c74723c */ /* 0x040fe20000041874 */
[----:B------:R-:W1:Y:S05]  /*7c70*/  LDSM.16.MT88.4 R16, [R218+0xa400] ;  /* 0x00a40000da10783b */ /* 0x000e6a0000004200 */
[----:B------:R-:W3:Y:S01]  /*7c80*/  MUFU.EX2 R187, R187 ;  /* 0x000000bb00bb7308 */ /* 0x000ee20000000800 */
[----:B-----5:R-:W-:Y:S01]  /*7c90*/  FADD.FTZ R50, R165, R50 ;  /* 0x00000032a5327221 */ /* 0x020fe20000010000 */
[C---:B------:R-:W-:Y:S06]  /*7ca0*/  HMMA.16816.F32.BF16 R112, R28.reuse, R12, R112 ;  /* 0x0000000c1c70723c */ /* 0x040fec0000041870 */
[----:B------:R-:W5:Y:S01]  /*7cb0*/  MUFU.EX2 R188, R188 ;  /* 0x000000bc00bc7308 */ /* 0x000f620000000800 */
[----:B----4-:R-:W-:Y:S01]  /*7cc0*/  FADD.FTZ R50, R184, R50 ;  /* 0x00000032b8327221 */ /* 0x010fe20000010000 */
[C---:B------:R-:W-:Y:S01]  /*7cd0*/  HMMA.16816.F32.BF16 R100, R28.reuse, R14, R100 ;  /* 0x0000000e1c64723c */ /* 0x040fe20000041864 */
[----:B------:R-:W4:Y:S05]  /*7ce0*/  LDSM.16.MT88.4 R12, [R216+0xa400] ;  /* 0x00a40000d80c783b */ /* 0x000f2a0000004200 */
[----:B------:R-:W2:Y:S01]  /*7cf0*/  MUFU.EX2 R189, R189 ;  /* 0x000000bd00bd7308 */ /* 0x000ea20000000800 */
[----:B---3--:R-:W-:Y:S01]  /*7d00*/  FADD.FTZ R50, R187, R50 ;  /* 0x00000032bb327221 */ /* 0x008fe20000010000 */
[C---:B------:R-:W-:Y:S01]  /*7d10*/  HMMA.16816.F32.BF16 R80, R28.reuse, R6, R80 ;  /* 0x000000061c50723c */ /* 0x040fe20000041850 */
[----:B------:R-:W-:Y:S05]  /*7d20*/  LDSM.16.MT88.4 R4, [R216+0xb400] ;  /* 0x00b40000d804783b */ /* 0x000fea0000004200 */
[----:B------:R-:W3:Y:S01]  /*7d30*/  MUFU.EX2 R191, R191 ;  /* 0x000000bf00bf7308 */ /* 0x000ee20000000800 */
[----:B-----5:R-:W-:Y:S01]  /*7d40*/  FADD.FTZ R50, R188, R50 ;  /* 0x00000032bc327221 */ /* 0x020fe20000010000 */
[C---:B------:R-:W-:Y:S06]  /*7d50*/  HMMA.16816.F32.BF16 R84, R28.reuse, R8, R84 ;  /* 0x000000081c54723c */ /* 0x040fec0000041854 */
[----:B------:R-:W5:Y:S01]  /*7d60*/  MUFU.EX2 R192, R192 ;  /* 0x000000c000c07308 */ /* 0x000f620000000800 */
[----:B--2---:R-:W-:Y:S01]  /*7d70*/  FADD.FTZ R57, R189, R57 ;  /* 0x00000039bd397221 */ /* 0x004fe20000010000 */
[----:B------:R-:W-:Y:S01]  /*7d80*/  HMMA.16816.F32.BF16 R96, R28, R10, R96 ;  /* 0x0000000a1c60723c */ /* 0x000fe20000041860 */
[----:B------:R-:W2:Y:S01]  /*7d90*/  LDSM.16.MT88.4 R8, [R218+0xb400] ;  /* 0x00b40000da08783b */ /* 0x000ea20000004200 */
[----:B------:R-:W-:-:S02]  /*7da0*/  F2FP.BF16.F32.PACK_AB R28, R166, R167 ;  /* 0x000000a7a61c723e */ /* 0x000fc400000010ff */
[----:B------:R-:W-:Y:S02]  /*7db0*/  F2FP.BF16.F32.PACK_AB R29, R177, R178 ;  /* 0x000000b2b11d723e */ /* 0x000fe400000010ff */
[----:B------:R-:W1:Y:S01]  /*7dc0*/  MUFU.EX2 R195, R195 ;  /* 0x000000c300c37308 */ /* 0x000e620000000800 */
[----:B------:R-:W-:Y:S01]  /*7dd0*/  F2FP.BF16.F32.PACK_AB R30, R168, R171 ;  /* 0x000000aba81e723e */ /* 0x000fe200000010ff */
[----:B---3--:R-:W-:Y:S01]  /*7de0*/  FADD.FTZ R57, R191, R57 ;  /* 0x00000039bf397221 */ /* 0x008fe20000010000 */
[----:B------:R-:W-:Y:S02]  /*7df0*/  F2FP.BF16.F32.PACK_AB R31, R183, R180 ;  /* 0x000000b4b71f723e */ /* 0x000fe400000010ff */
[----:B------:R-:W-:Y:S02]  /*7e00*/  MOV R166, R32 ;  /* 0x0000002000a67202 */ /* 0x000fe40000000f00 */
[----:B------:R-:W-:Y:S01]  /*7e10*/  MOV R167, R33 ;  /* 0x0000002100a77202 */ /* 0x000fe20000000f00 */
[----:B------:R-:W3:Y:S01]  /*7e20*/  MUFU.EX2 R199, R199 ;  /* 0x000000c700c77308 */ /* 0x000ee20000000800 */
[----:B-----5:R-:W-:Y:S01]  /*7e30*/  FADD.FTZ R57, R192, R57 ;  /* 0x00000039c0397221 */ /* 0x020fe20000010000 */
[----:B------:R-:W-:Y:S01]  /*7e40*/  HMMA.16816.F32.BF16 R156, R28, R24, R156 ;  /* 0x000000181c9c723c */ /* 0x000fe2000004189c */
[----:B------:R-:W-:-:S05]  /*7e50*/  MOV R168, R34 ;  /* 0x0000002200a87202 */ /* 0x000fca0000000f00 */
[----:B------:R-:W5:Y:S01]  /*7e60*/  MUFU.EX2 R202, R202 ;  /* 0x000000ca00ca7308 */ /* 0x000f620000000800 */
[----:B-1----:R-:W-:Y:S01]  /*7e70*/  FADD.FTZ R57, R195, R57 ;  /* 0x00000039c3397221 */ /* 0x002fe20000010000 */
[C---:B------:R-:W-:Y:S06]  /*7e80*/  HMMA.16816.F32.BF16 R152, R28.reuse, R26, R152 ;  /* 0x0000001a1c98723c */ /* 0x040fec0000041898 */
[----:B------:R-:W1:Y:S01]  /*7e90*/  MUFU.EX2 R201, R201 ;  /* 0x000000c900c97308 */ /* 0x000e620000000800 */
[----:B---3--:R-:W-:Y:S01]  /*7ea0*/  FADD.FTZ R41, R199, R41 ;  /* 0x00000029c7297221 */ /* 0x008fe20000010000 */
[C---:B------:R-:W-:Y:S06]  /*7eb0*/  HMMA.16816.F32.BF16 R140, R28.reuse, R20, R140 ;  /* 0x000000141c8c723c */ /* 0x040fec000004188c */
[----:B------:R-:W3:Y:S01]  /*7ec0*/  MUFU.EX2 R200, R200 ;  /* 0x000000c800c87308 */ /* 0x000ee20000000800 */
[----:B-----5:R-:W-:Y:S01]  /*7ed0*/  FADD.FTZ R41, R202, R41 ;  /* 0x00000029ca297221 */ /* 0x020fe20000010000 */
[C---:B------:R-:W-:Y:S06]  /*7ee0*/  HMMA.16816.F32.BF16 R136, R28.reuse, R22, R136 ;  /* 0x000000161c88723c */ /* 0x040fec0000041888 */
        /* <DEDUP_REMOVED lines=8> */
[C---:B----4-:R-:W-:Y:S06]  /*7f70*/  HMMA.16816.F32.BF16 R108, R28.reuse, R12, R108 ;  /* 0x0000000c1c6c723c */ /* 0x050fec000004186c */
[----:B------:R-:W4:Y:S01]  /*7f80*/  MUFU.EX2 R193, R193 ;  /* 0x000000c100c17308 */ /* 0x000f220000000800 */
[----:B-1----:R-:W-:Y:S01]  /*7f90*/  FADD.FTZ R37, R196, R37 ;  /* 0x00000025c4257221 */ /* 0x002fe20000010000 */
[C---:B------:R-:W-:Y:S06]  /*7fa0*/  HMMA.16816.F32.BF16 R104, R28.reuse, R14, R104 ;  /* 0x0000000e1c68723c */ /* 0x040fec0000041868 */
[----:B------:R-:W1:Y:S01]  /*7fb0*/  MUFU.EX2 R203, R203 ;  /* 0x000000cb00cb7308 */ /* 0x000e620000000800 */
[----:B---3--:R-:W-:Y:S01]  /*7fc0*/  FADD.FTZ R37, R198, R37 ;  /* 0x00000025c6257221 */ /* 0x008fe20000010000 */
[C---:B--2---:R-:W-:Y:S06]  /*7fd0*/  HMMA.16816.F32.BF16 R72, R28.reuse, R8, R72 ;  /* 0x000000081c48723c */ /* 0x044fec0000041848 */
[----:B------:R-:W2:Y:S01]  /*7fe0*/  MUFU.EX2 R194, R194 ;  /* 0x000000c200c27308 */ /* 0x000ea20000000800 */
[----:B----4-:R-:W-:Y:S01]  /*7ff0*/  FADD.FTZ R37, R193, R37 ;  /* 0x00000025c1257221 */ /* 0x010fe20000010000 */
[C---:B------:R-:W-:Y:S06]  /*8000*/  HMMA.16816.F32.BF16 R76, R28.reuse, R10, R76 ;  /* 0x0000000a1c4c723c */ /* 0x040fec000004184c */
[----:B------:R-:W3:Y:S01]  /*8010*/  MUFU.EX2 R190, R190 ;  /* 0x000000be00be7308 */ /* 0x000ee20000000800 */
[----:B-1----:R-:W-:Y:S01]  /*8020*/  FADD.FTZ R50, R203, R50 ;  /* 0x00000032cb327221 */ /* 0x002fe20000010000 */
[C---:B------:R-:W-:Y:S06]  /*8030*/  HMMA.16816.F32.BF16 R88, R28.reuse, R4, R88 ;  /* 0x000000041c58723c */ /* 0x040fec0000041858 */
[----:B------:R-:W1:Y:S01]  /*8040*/  MUFU.EX2 R186, R186 ;  /* 0x000000ba00ba7308 */ /* 0x000e620000000800 */
[----:B--2---:R-:W-:Y:S01]  /*8050*/  FADD.FTZ R50, R194, R50 ;  /* 0x00000032c2327221 */ /* 0x004fe20000010000 */
[----:B------:R-:W-:Y:S01]  /*8060*/  HMMA.16816.F32.BF16 R92, R28, R6, R92 ;  /* 0x000000061c5c723c */ /* 0x000fe2000004185c */
[----:B------:R-:W-:-:S02]  /*8070*/  F2FP.BF16.F32.PACK_AB R28, R184, R165 ;  /* 0x000000a5b81c723e */ /* 0x000fc400000010ff */
[----:B------:R-:W-:Y:S02]  /*8080*/  F2FP.BF16.F32.PACK_AB R29, R191, R189 ;  /* 0x000000bdbf1d723e */ /* 0x000fe400000010ff */
[----:B------:R-:W-:Y:S01]  /*8090*/  F2FP.BF16.F32.PACK_AB R30, R188, R187 ;  /* 0x000000bbbc1e723e */ /* 0x000fe200000010ff */
[----:B------:R-:W2:Y:S01]  /*80a0*/  MUFU.EX2 R185, R185 ;  /* 0x000000b900b97308 */ /* 0x000ea20000000800 */
[----:B------:R-:W-:Y:S01]  /*80b0*/  F2FP.BF16.F32.PACK_AB R31, R195, R192 ;  /* 0x000000c0c31f723e */ /* 0x000fe200000010ff */
[----:B---3--:R-:W-:Y:S01]  /*80c0*/  FADD.FTZ R50, R190, R50 ;  /* 0x00000032be327221 */ /* 0x008fe20000010000 */
[----:B------:R-:W-:-:S05]  /*80d0*/  MOV R165, R0 ;  /* 0x0000000000a57202 */ /* 0x000fca0000000f00 */
[----:B------:R-:W-:Y:S01]  /*80e0*/  HMMA.16816.F32.BF16 R160, R28, R24, R160 ;  /* 0x000000181ca0723c */ /* 0x000fe200000418a0 */
[----:B------:R-:W3:Y:S01]  /*80f0*/  MUFU.EX2 R182, R182 ;  /* 0x000000b600b67308 */ /* 0x000ee20000000800 */
[----:B-1----:R-:W-:-:S06]  /*8100*/  FADD.FTZ R50, R186, R50 ;  /* 0x00000032ba327221 */ /* 0x002fcc0000010000 */
[----:B------:R-:W-:Y:S01]  /*8110*/  HMMA.16816.F32.BF16 R148, R28, R26, R148 ;  /* 0x0000001a1c94723c */ /* 0x000fe20000041894 */
[----:B------:R-:W1:Y:S01]  /*8120*/  LDSM.16.MT88.4 R24, [R218+0x9800] ;  /* 0x00980000da18783b */ /* 0x000e620000004200 */
[----:B------:R-:W4:Y:S01]  /*8130*/  MUFU.EX2 R181, R181 ;  /* 0x000000b500b57308 */ /* 0x000f220000000800 */
[----:B--2---:R-:W-:-:S05]  /*8140*/  FADD.FTZ R57, R185, R57 ;  /* 0x00000039b9397221 */ /* 0x004fca0000010000 */
[----:B------:R-:W-:Y:S02]  /*8150*/  HMMA.16816.F32.BF16 R144, R28, R20, R144 ;  /* 0x000000141c90723c */ /* 0x000fe40000041890 */
[----:B------:R-:W2:Y:S01]  /*8160*/  MUFU.EX2 R179, R179 ;  /* 0x000000b300b37308 */ /* 0x000ea20000000800 */
[----:B---3--:R-:W-:-:S05]  /*8170*/  FADD.FTZ R57, R182, R57 ;  /* 0x00000039b6397221 */ /* 0x008fca0000010000 */
[----:B------:R-:W-:Y:S01]  /*8180*/  HMMA.16816.F32.BF16 R132, R28, R22, R132 ;  /* 0x000000161c84723c */ /* 0x000fe20000041884 */
[----:B------:R-:W3:Y:S01]  /*8190*/  LDSM.16.MT88.4 R20, [R216+0x9800] ;  /* 0x00980000d814783b */ /* 0x000ee20000004200 */
[----:B------:R-:W5:Y:S01]  /*81a0*/  MUFU.EX2 R174, R174 ;  /* 0x000000ae00ae7308 */ /* 0x000f620000000800 */
[----:B----4-:R-:W-:-:S05]  /*81b0*/  FADD.FTZ R57, R181, R57 ;  /* 0x00000039b5397221 */ /* 0x010fca0000010000 */
[----:B------:R-:W-:Y:S02]  /*81c0*/  HMMA.16816.F32.BF16 R128, R28, R16, R128 ;  /* 0x000000101c80723c */ /* 0x000fe40000041880 */
[----:B------:R-:W4:Y:S01]  /*81d0*/  MUFU.EX2 R175, R175 ;  /* 0x000000af00af7308 */ /* 0x000f220000000800 */
[----:B--2---:R-:W-:-:S05]  /*81e0*/  FADD.FTZ R57, R179, R57 ;  /* 0x00000039b3397221 */ /* 0x004fca0000010000 */
[----:B------:R-:W-:Y:S01]  /*81f0*/  HMMA.16816.F32.BF16 R116, R28, R18, R116 ;  /* 0x000000121c74723c */ /* 0x000fe20000041874 */
[----:B------:R-:W2:Y:S01]  /*8200*/  LDSM.16.MT88.4 R16, [R218+0xa800] ;  /* 0x00a80000da10783b */ /* 0x000ea20000004200 */
[----:B------:R-:W1:Y:S01]  /*8210*/  MUFU.EX2 R173, R173 ;  /* 0x000000ad00ad7308 */ /* 0x000e620000000800 */
[----:B-----5:R-:W-:-:S05]  /*8220*/  FADD.FTZ R41, R174, R41 ;  /* 0x00000029ae297221 */ /* 0x020fca0000010000 */
[----:B------:R-:W-:Y:S02]  /*8230*/  HMMA.16816.F32.BF16 R112, R28, R12, R112 ;  /* 0x0000000c1c70723c */ /* 0x000fe40000041870 */
[----:B------:R-:W5:Y:S01]  /*8240*/  MUFU.EX2 R169, R169 ;  /* 0x000000a900a97308 */ /* 0x000f620000000800 */
[----:B----4-:R-:W-:-:S05]  /*8250*/  FADD.FTZ R41, R175, R41 ;  /* 0x00000029af297221 */ /* 0x010fca0000010000 */
[----:B------:R-:W-:Y:S01]  /*8260*/  HMMA.16816.F32.BF16 R100, R28, R14, R100 ;  /* 0x0000000e1c64723c */ /* 0x000fe20000041864 */
[----:B------:R-:W4:Y:S01]  /*8270*/  LDSM.16.MT88.4 R12, [R216+0xa800] ;  /* 0x00a80000d80c783b */ /* 0x000f220000004200 */
[----:B------:R-:W3:Y:S01]  /*8280*/  MUFU.EX2 R170, R170 ;  /* 0x000000aa00aa7308 */ /* 0x000ee20000000800 */
[----:B-1----:R-:W-:-:S05]  /*8290*/  FADD.FTZ R41, R173, R41 ;  /* 0x00000029ad297221 */ /* 0x002fca0000010000 */
[----:B------:R-:W-:Y:S02]  /*82a0*/  HMMA.16816.F32.BF16 R68, R28, R8, R68 ;  /* 0x000000081c44723c */ /* 0x000fe40000041844 */
[----:B------:R-:W1:Y:S01]  /*82b0*/  MUFU.EX2 R66, R66 ;  /* 0x0000004200427308 */ /* 0x000e620000000800 */
[----:B-----5:R-:W-:-:S05]  /*82c0*/  FADD.FTZ R232, R169, R41 ;  /* 0x00000029a9e87221 */ /* 0x020fca0000010000 */
[----:B------:R-:W-:Y:S01]  /*82d0*/  HMMA.16816.F32.BF16 R80, R28, R10, R80 ;  /* 0x0000000a1c50723c */ /* 0x000fe20000041850 */
[----:B------:R-:W5:Y:S01]  /*82e0*/  LDSM.16.MT88.4 R8, [R218+0xb800] ;  /* 0x00b80000da08783b */ /* 0x000f620000004200 */
[----:B------:R-:W2:Y:S01]  /*82f0*/  MUFU.EX2 R63, R63 ;  /* 0x0000003f003f7308 */ /* 0x000ea20000000800 */
[----:B---3--:R-:W-:-:S05]  /*8300*/  FADD.FTZ R37, R170, R37 ;  /* 0x00000025aa257221 */ /* 0x008fca0000010000 */
[----:B------:R-:W-:Y:S02]  /*8310*/  HMMA.16816.F32.BF16 R84, R28, R4, R84 ;  /* 0x000000041c54723c */ /* 0x000fe40000041854 */
[----:B------:R-:W3:Y:S01]  /*8320*/  MUFU.EX2 R59, R59 ;  /* 0x0000003b003b7308 */ /* 0x000ee20000000800 */
[----:B-1----:R-:W-:-:S05]  /*8330*/  FADD.FTZ R37, R66, R37 ;  /* 0x0000002542257221 */ /* 0x002fca0000010000 */
[----:B------:R-:W-:Y:S01]  /*8340*/  HMMA.16816.F32.BF16 R96, R28, R6, R96 ;  /* 0x000000061c60723c */ /* 0x000fe20000041860 */
[----:B------:R-:W1:Y:S01]  /*8350*/  LDSM.16.MT88.4 R4, [R216+0xb800] ;  /* 0x00b80000d804783b */ /* 0x000e620000004200 */
[----:B------:R-:W-:Y:S01]  /*8360*/  F2FP.BF16.F32.PACK_AB R28, R202, R199 ;  /* 0x000000c7ca1c723e */ /* 0x000fe200000010ff */
[----:B------:R-:W4:Y:S01]  /*8370*/  MUFU.EX2 R176, R176 ;  /* 0x000000b000b07308 */ /* 0x000f220000000800 */
[----:B------:R-:W-:Y:S01]  /*8380*/  F2FP.BF16.F32.PACK_AB R29, R196, R197 ;  /* 0x000000c5c41d723e */ /* 0x000fe200000010ff */
[----:B--2---:R-:W-:Y:S01]  /*8390*/  FADD.FTZ R37, R63, R37 ;  /* 0x000000253f257221 */ /* 0x004fe20000010000 */
[----:B------:R-:W-:Y:S02]  /*83a0*/  F2FP.BF16.F32.PACK_AB R30, R200, R201 ;  /* 0x000000c9c81e723e */ /* 0x000fe400000010ff */
[----:B------:R-:W-:-:S03]  /*83b0*/  F2FP.BF16.F32.PACK_AB R31, R193, R198 ;  /* 0x000000c6c11f723e */ /* 0x000fc600000010ff */
[----:B------:R-:W2:Y:S01]  /*83c0*/  MUFU.EX2 R60, R60 ;  /* 0x0000003c003c7308 */ /* 0x000ea20000000800 */
[----:B---3--:R-:W-:-:S03]  /*83d0*/  FADD.FTZ R231, R59, R37 ;  /* 0x000000253be77221 */ /* 0x008fc60000010000 */
[----:B------:R-:W-:Y:S04]  /*83e0*/  HMMA.16816.F32.BF16 R156, R28, R24, R156 ;  /* 0x000000181c9c723c */ /* 0x000fe8000004189c */
[----:B------:R-:W3:Y:S01]  /*83f0*/  MUFU.EX2 R56, R56 ;  /* 0x0000003800387308 */ /* 0x000ee20000000800 */
[----:B----4-:R-:W-:-:S03]  /*8400*/  FADD.FTZ R50, R176, R50 ;  /* 0x00000032b0327221 */ /* 0x010fc60000010000 */
[----:B------:R-:W-:Y:S04]  /*8410*/  HMMA.16816.F32.BF16 R152, R28, R26, R152 ;  /* 0x0000001a1c98723c */ /* 0x000fe80000041898 */
[----:B------:R-:W4:Y:S01]  /*8420*/  MUFU.EX2 R49, R49 ;  /* 0x0000003100317308 */ /* 0x000f220000000800 */
[----:B--2---:R-:W-:-:S03]  /*8430*/  FADD.FTZ R50, R60, R50 ;  /* 0x000000323c327221 */ /* 0x004fc60000010000 */
[----:B------:R-:W-:Y:S04]  /*8440*/  HMMA.16816.F32.BF16 R140, R28, R20, R140 ;  /* 0x000000141c8c723c */ /* 0x000fe8000004188c */
        /* <DEDUP_REMOVED lines=11> */
[----:B------:R-:W-:Y:S01]  /*8500*/  HMMA.16816.F32.BF16 R108, R28, R12, R108 ;  /* 0x0000000c1c6c723c */ /* 0x000fe2000004186c */
[----:B----4-:R-:W-:-:S07]  /*8510*/  FADD.FTZ R57, R46, R57 ;  /* 0x000000392e397221 */ /* 0x010fce0000010000 */
[----:B------:R-:W-:Y:S01]  /*8520*/  HMMA.16816.F32.BF16 R104, R28, R14, R104 ;  /* 0x0000000e1c68723c */ /* 0x000fe20000041868 */
[----:B--2---:R-:W-:-:S07]  /*8530*/  FADD.FTZ R233, R45, R57 ;  /* 0x000000392de97221 */ /* 0x004fce0000010000 */
[C---:B-----5:R-:W-:Y:S08]  /*8540*/  HMMA.16816.F32.BF16 R72, R28.reuse, R8, R72 ;  /* 0x000000081c48723c */ /* 0x060ff00000041848 */
[C---:B------:R-:W-:Y:S08]  /*8550*/  HMMA.16816.F32.BF16 R76, R28.reuse, R10, R76 ;  /* 0x0000000a1c4c723c */ /* 0x040ff0000004184c */
[C---:B-1----:R-:W-:Y:S08]  /*8560*/  HMMA.16816.F32.BF16 R88, R28.reuse, R4, R88 ;  /* 0x000000041c58723c */ /* 0x042ff00000041858 */
        /* <DEDUP_REMOVED lines=22> */
[----:B------:R-:W5:Y:S01]  /*86d0*/  LDSM.16.MT88.4 R4, [R216+0xbc00] ;  /* 0x00bc0000d804783b */ /* 0x000f620000004200 */
[----:B------:R-:W-:-:S02]  /*86e0*/  F2FP.BF16.F32.PACK_AB R28, R175, R174 ;  /* 0x000000aeaf1c723e */ /* 0x000fc400000010ff */
[----:B------:R-:W-:Y:S02]  /*86f0*/  F2FP.BF16.F32.PACK_AB R29, R66, R170 ;  /* 0x000000aa421d723e */ /* 0x000fe400000010ff */
[----:B------:R-:W-:Y:S02]  /*8700*/  F2FP.BF16.F32.PACK_AB R30, R169, R173 ;  /* 0x000000ada91e723e */ /* 0x000fe400000010ff */
[----:B------:R-:W-:-:S07]  /*8710*/  F2FP.BF16.F32.PACK_AB R31, R59, R63 ;  /* 0x0000003f3b1f723e */ /* 0x000fce00000010ff */
        /* <DEDUP_REMOVED lines=29> */
.L_x_434:
        /* <DEDUP_REMOVED lines=8> */
[----:B------:R-:W1:Y:S01]  /*8970*/  LDCU UR7, c[0x0][0x50c] ;  /* 0x0000a180ff0777ac */ /* 0x000e620008000800 */
[----:B------:R-:W2:Y:S01]  /*8980*/  LDCU UR4, c[0x0][0x45c] ;  /* 0x00008b80ff0477ac */ /* 0x000ea20008000800 */
[----:B------:R-:W3:Y:S01]  /*8990*/  LDCU.64 UR8, c[0x0][0x3c0] ;  /* 0x00007800ff0877ac */ /* 0x000ee20008000a00 */
[----:B------:R-:W-:Y:S05]  /*89a0*/  BRA `(.L_x_437) ;  /* 0x0000000000547947 */ /* 0x000fea0003800000 */
.L_x_439:
        /* <DEDUP_REMOVED lines=21> */
.L_x_437:
[----:B------:R-:W-:Y:S04]  /*8b00*/  DEPBAR.LE SB0, 0x0 ;  /* 0x000080000000791a */ /* 0x000fe80000000000 */
[----:B------:R-:W-:Y:S01]  /*8b10*/  BAR.SYNC.DEFER_BLOCKING 0x0 ;  /* 0x0000000000007b1d */ /* 0x000fe20000010000 */
[C---:B---3--:R-:W-:Y:S04]  /*8b20*/  IMAD.WIDE.U32 R8, R230.reuse, UR8, RZ ;  /* 0x00000008e6087c25 */ /* 0x048fe8000f8e00ff */
[----:B------:R-:W-:Y:S01]  /*8b30*/  IMAD R4, R230, UR9, R9 ;  /* 0x00000009e6047c24 */ /* 0x000fe2000f8e0209 */
[C---:B------:R-:W-:Y:S02]  /*8b40*/  LEA R12, P1, R8.reuse, R223, 0x7 ;  /* 0x000000df080c7211 */ /* 0x040fe400078238ff */
        /* <DEDUP_REMOVED lines=9> */
[----:B------:R-:W-:Y:S08]  /*8be0*/  LDGSTS.E.BYPASS.LTC128B.128 [R226+0x9000], desc[UR26][R12.64] ;  /* 0x090000000ce27fae */ /* 0x000ff0000b981a1a */
[----:B------:R-:W-:Y:S08]  /*8bf0*/  LDGSTS.E.BYPASS.LTC128B.128 [R226+0xa000], desc[UR26][R12.64+0x40] ;  /* 0x0a0000400ce27fae */ /* 0x000ff0000b981a1a */
[----:B------:R-:W-:Y:S08]  /*8c00*/  LDGSTS.E.BYPASS.LTC128B.128 [R226+0xb000], desc[UR26][R12.64+0x80] ;  /* 0x0b0000800ce27fae */ /* 0x000ff0000b981a1a */
[----:B------:R-:W-:Y:S08]  /*8c10*/  LDGSTS.E.BYPASS.LTC128B.128 [R226+0x9800], desc[UR26][R10.64] ;  /* 0x098000000ae27fae */ /* 0x000ff0000b981a1a */
[----:B------:R-:W-:Y:S08]  /*8c20*/  LDGSTS.E.BYPASS.LTC128B.128 [R226+0xa800], desc[UR26][R10.64+0x40] ;  /* 0x0a8000400ae27fae */ /* 0x000ff0000b981a1a */
[----:B------:R3:W-:Y:S08]  /*8c30*/  LDGSTS.E.BYPASS.LTC128B.128 [R226+0xb800], desc[UR26][R10.64+0x80] ;  /* 0x0b8000800ae27fae */ /* 0x0007f0000b981a1a */
[----:B------:R-:W-:Y:S08]  /*8c40*/  LDSM.16.M88.4 R64, [R221] ;  /* 0x00000000dd40783b */ /* 0x000ff00000000200 */
[----:B------:R-:W4:Y:S08]  /*8c50*/  LDSM.16.M88.4 R16, [R220+0x6000] ;  /* 0x00600000dc10783b */ /* 0x000f300000000200 */
[----:B------:R-:W3:Y:S08]  /*8c60*/  LDSM.16.M88.4 R60, [R221+0x1000] ;  /* 0x00100000dd3c783b */ /* 0x000ef00000000200 */
[----:B------:R-:W5:Y:S08]  /*8c70*/  LDSM.16.M88.4 R32, [R220+0x6400] ;  /* 0x00640000dc20783b */ /* 0x000f700000000200 */
[----:B------:R-:W0:Y:S08]  /*8c80*/  LDGDEPBAR ;  /* 0x00000000000079af */ /* 0x000e300000000000 */
[----:B------:R-:W1:Y:S08]  /*8c90*/  LDSM.16.M88.4 R48, [R220+0x6800] ;  /* 0x00680000dc30783b */ /* 0x000e700000000200 */
[----:B------:R-:W2:Y:S01]  /*8ca0*/  LDSM.16.M88.4 R168, [R220+0x6c00] ;  /* 0x006c0000dca8783b */ /* 0x000ea20000000200 */
[-C--:B----4-:R-:W-:Y:S07]  /*8cb0*/  HMMA.16816.F32.BF16 R4, R64, R16.reuse, RZ ;  /* 0x000000104004723c */ /* 0x090fee00000418ff */
[----:B------:R-:W-:Y:S01]  /*8cc0*/  LDSM.16.M88.4 R172, [R219] ;  /* 0x00000000dbac783b */ /* 0x000fe20000000200 */
[C---:B---3--:R-:W-:Y:S07]  /*8cd0*/  HMMA.16816.F32.BF16 R8, R60.reuse, R16, RZ ;  /* 0x000000103c08723c */ /* 0x048fee00000418ff */
        /* <DEDUP_REMOVED lines=9> */
[-C--:B------:R-:W-:Y:S07]  /*8d70*/  HMMA.16816.F32.BF16 R28, R60, R34.reuse, RZ ;  /* 0x000000223c1c723c */ /* 0x080fee00000418ff */
[----:B------:R-:W-:Y:S01]  /*8d80*/  LDSM.16.M88.4 R196, [R220+0x7000] ;  /* 0x00700000dcc4783b */ /* 0x000fe20000000200 */
[C---:B------:R-:W-:Y:S07]  /*8d90*/  HMMA.16816.F32.BF16 R32, R64.reuse, R34, RZ ;  /* 0x000000224020723c */ /* 0x040fee00000418ff */
[----:B------:R-:W-:Y:S01]  /*8da0*/  LDSM.16.M88.4 R200, [R219+0x3000] ;  /* 0x00300000dbc8783b */ /* 0x000fe20000000200 */
[-C--:B-1----:R-:W-:Y:S07]  /*8db0*/  HMMA.16816.F32.BF16 R36, R64, R48.reuse, RZ ;  /* 0x000000304024723c */ /* 0x082fee00000418ff */
[----:B------:R-:W-:Y:S01]  /*8dc0*/  LDSM.16.M88.4 R204, [R220+0x8400] ;  /* 0x00840000dccc783b */ /* 0x000fe20000000200 */
[C---:B------:R-:W-:Y:S07]  /*8dd0*/  HMMA.16816.F32.BF16 R40, R60.reuse, R48, RZ ;  /* 0x000000303c28723c */ /* 0x040fee00000418ff */
[----:B------:R-:W-:Y:S01]  /*8de0*/  LDSM.16.M88.4 R208, [R220+0x8c00] ;  /* 0x008c0000dcd0783b */ /* 0x000fe20000000200 */
[-C--:B------:R-:W-:Y:S07]  /*8df0*/  HMMA.16816.F32.BF16 R44, R60, R50.reuse, RZ ;  /* 0x000000323c2c723c */ /* 0x080fee00000418ff */
[----:B------:R-:W-:Y:S01]  /*8e00*/  LDSM.16.M88.4 R212, [R217+0x8000] ;  /* 0x00800000d9d4783b */ /* 0x000fe20000000200 */
[C---:B------:R-:W-:Y:S08]  /*8e10*/  HMMA.16816.F32.BF16 R48, R64.reuse, R50, RZ ;  /* 0x000000324030723c */ /* 0x040ff000000418ff */
[-C--:B--2---:R-:W-:Y:S08]  /*8e20*/  HMMA.16816.F32.BF16 R52, R64, R168.reuse, RZ ;  /* 0x000000a84034723c */ /* 0x084ff000000418ff */
[C---:B------:R-:W-:Y:S08]  /*8e30*/  HMMA.16816.F32.BF16 R56, R60.reuse, R168, RZ ;  /* 0x000000a83c38723c */ /* 0x040ff000000418ff */
[-C--:B------:R-:W-:Y:S08]  /*8e40*/  HMMA.16816.F32.BF16 R60, R60, R170.reuse, RZ ;  /* 0x000000aa3c3c723c */ /* 0x080ff000000418ff */
[----:B------:R-:W-:Y:S01]  /*8e50*/  HMMA.16816.F32.BF16 R64, R64, R170, RZ ;  /* 0x000000aa4040723c */ /* 0x000fe200000418ff */
[----:B------:R-:W1:Y:S07]  /*8e60*/  LDSM.16.M88.4 R168, [R221+0x2000] ;  /* 0x00200000dda8783b */ /* 0x000e6e0000000200 */
[-C--:B---3--:R-:W-:Y:S08]  /*8e70*/  HMMA.16816.F32.BF16 R4, R172, R176.reuse, R4 ;  /* 0x000000b0ac04723c */ /* 0x088ff00000041804 */
[C---:B----4-:R-:W-:Y:S08]  /*8e80*/  HMMA.16816.F32.BF16 R8, R180.reuse, R176, R8 ;  /* 0x000000b0b408723c */ /* 0x050ff00000041808 */
        /* <DEDUP_REMOVED lines=21> */
[C---:B--2---:R-:W-:Y:S08]  /*8fe0*/  HMMA.16816.F32.BF16 R8, R176.reuse, R196, R8 ;  /* 0x000000c4b008723c */ /* 0x044ff00000041808 */
[-C--:B------:R-:W-:Y:S08]  /*8ff0*/  HMMA.16816.F32.BF16 R12, R176, R198.reuse, R12 ;  /* 0x000000c6b00c723c */ /* 0x080ff0000004180c */
[C---:B------:R-:W-:Y:S01]  /*9000*/  HMMA.16816.F32.BF16 R16, R168.reuse, R198, R16 ;  /* 0x000000c6a810723c */ /* 0x040fe20000041810 */
[----:B------:R-:W2:Y:S07]  /*9010*/  LDSM.16.M88.4 R196, [R217+0x7400] ;  /* 0x00740000d9c4783b */ /* 0x000eae0000000200 */
[-C--:B---3--:R-:W-:Y:S08]  /*9020*/  HMMA.16816.F32.BF16 R20, R168, R180.reuse, R20 ;  /* 0x000000b4a814723c */ /* 0x088ff00000041814 */
        /* <DEDUP_REMOVED lines=11> */
[-C--:B------:R-:W-:Y:S01]  /*90e0*/  HMMA.16816.F32.BF16 R60, R176, R174.reuse, R60 ;  /* 0x000000aeb03c723c */ /* 0x080fe2000004183c */
[----:B------:R-:W-:Y:S07]  /*90f0*/  LDSM.16.M88.4 R176, [R221+0x4000] ;  /* 0x00400000ddb0783b */ /* 0x000fee0000000200 */
[----:B------:R-:W-:Y:S01]  /*9100*/  HMMA.16816.F32.BF16 R64, R168, R174, R64 ;  /* 0x000000aea840723c */ /* 0x000fe20000041840 */
[----:B------:R-:W3:Y:S07]  /*9110*/  LDSM.16.M88.4 R168, [R217+0x7800] ;  /* 0x00780000d9a8783b */ /* 0x000eee0000000200 */
[-C--:B-1----:R-:W-:Y:S01]  /*9120*/  HMMA.16816.F32.BF16 R4, R188, R192.reuse, R4 ;  /* 0x000000c0bc04723c */ /* 0x082fe20000041804 */
[----:B------:R-:W1:Y:S07]  /*9130*/  LDSM.16.M88.4 R172, [R217+0x7c00] ;  /* 0x007c0000d9ac783b */ /* 0x000e6e0000000200 */
[C---:B------:R-:W-:Y:S08]  /*9140*/  HMMA.16816.F32.BF16 R8, R200.reuse, R192, R8 ;  /* 0x000000c0c808723c */ /* 0x040ff00000041808 */
[-C--:B------:R-:W-:Y:S08]  /*9150*/  HMMA.16816.F32.BF16 R12, R200, R194.reuse, R12 ;  /* 0x000000c2c80c723c */ /* 0x080ff0000004180c */
[C---:B------:R-:W-:Y:S01]  /*9160*/  HMMA.16816.F32.BF16 R16, R188.reuse, R194, R16 ;  /* 0x000000c2bc10723c */ /* 0x040fe20000041810 */
[----:B------:R-:W4:Y:S07]  /*9170*/  LDSM.16.M88.4 R192, [R220+0x8800] ;  /* 0x00880000dcc0783b */ /* 0x000f2e0000000200 */
[-C--:B--2---:R-:W-:Y:S08]  /*9180*/  HMMA.16816.F32.BF16 R20, R188, R196.reuse, R20 ;  /* 0x000000c4bc14723c */ /* 0x084ff00000041814 */
[C---:B------:R-:W-:Y:S08]  /*9190*/  HMMA.16816.F32.BF16 R24, R200.reuse, R196, R24 ;  /* 0x000000c4c818723c */ /* 0x040ff00000041818 */
[-C--:B------:R-:W-:Y:S08]  /*91a0*/  HMMA.16816.F32.BF16 R28, R200, R198.reuse, R28 ;  /* 0x000000c6c81c723c */ /* 0x080ff0000004181c */
[C---:B------:R-:W-:Y:S01]  /*91b0*/  HMMA.16816.F32.BF16 R32, R188.reuse, R198, R32 ;  /* 0x000000c6bc20723c */ /* 0x040fe20000041820 */
[----:B------:R-:W2:Y:S07]  /*91c0*/  LDSM.16.M88.4 R196, [R219+0x4000] ;  /* 0x00400000dbc4783b */ /* 0x000eae0000000200 */
        /* <DEDUP_REMOVED lines=8> */
[----:B------:R-:W-:Y:S08]  /*9250*/  HMMA.16816.F32.BF16 R64, R188, R174, R64 ;  /* 0x000000aebc40723c */ /* 0x000ff00000041840 */
        /* <DEDUP_REMOVED lines=8> */
[-C--:B----4-:R-:W-:Y:S08]  /*92e0*/  HMMA.16816.F32.BF16 R36, R176, R192.reuse, R36 ;  /* 0x000000c0b024723c */ /* 0x090ff00000041824 */
[C---:B------:R-:W-:Y:S08]  /*92f0*/  HMMA.16816.F32.BF16 R40, R184.reuse, R192, R40 ;  /* 0x000000c0b828723c */ /* 0x040ff00000041828 */
[-C--:B------:R-:W-:Y:S08]  /*9300*/  HMMA.16816.F32.BF16 R44, R184, R194.reuse, R44 ;  /* 0x000000c2b82c723c */ /* 0x080ff0000004182c */
[C---:B------:R-:W-:Y:S08]  /*9310*/  HMMA.16816.F32.BF16 R48, R176.reuse, R194, R48 ;  /* 0x000000c2b030723c */ /* 0x040ff00000041830 */
[-C--:B------:R-:W-:Y:S08]  /*9320*/  HMMA.16816.F32.BF16 R52, R176, R208.reuse, R52 ;  /* 0x000000d0b034723c */ /* 0x080ff00000041834 */
[C---:B------:R-:W-:Y:S08]  /*9330*/  HMMA.16816.F32.BF16 R56, R184.reuse, R208, R56 ;  /* 0x000000d0b838723c */ /* 0x040ff00000041838 */
[-C--:B------:R-:W-:Y:S08]  /*9340*/  HMMA.16816.F32.BF16 R60, R184, R210.reuse, R60 ;  /* 0x000000d2b83c723c */ /* 0x080ff0000004183c */
[----:B------:R-:W-:Y:S08]  /*9350*/  HMMA.16816.F32.BF16 R64, R176, R210, R64 ;  /* 0x000000d2b040723c */ /* 0x000ff00000041840 */
[-C--:B--2---:R-:W-:Y:S08]  /*9360*/  HMMA.16816.F32.BF16 R4, R196, R212.reuse, R4 ;  /* 0x000000d4c404723c */ /* 0x084ff00000041804 */
[C---:B---3--:R-:W-:Y:S08]  /*9370*/  HMMA.16816.F32.BF16 R8, R168.reuse, R212, R8 ;  /* 0x000000d4a808723c */ /* 0x048ff00000041808 */
[-C--:B------:R-:W-:Y:S03]  /*9380*/  HMMA.16816.F32.BF16 R12, R168, R214.reuse, R12 ;  /* 0x000000d6a80c723c */ /* 0x080fe6000004180c */
[----:B------:R-:W-:Y:S01]  /*9390*/  FMUL.FTZ R4, R4, UR7 ;  /* 0x0000000704047c20 */ /* 0x000fe20008410000 */
[----:B------:R-:W-:Y:S01]  /*93a0*/  FMUL.FTZ R5, R5, UR7 ;  /* 0x0000000705057c20 */ /* 0x000fe20008410000 */
[----:B------:R-:W-:Y:S01]  /*93b0*/  FMUL.FTZ R6, R6, UR7 ;  /* 0x0000000706067c20 */ /* 0x000fe20008410000 */
[----:B------:R-:W-:Y:S01]  /*93c0*/  FMUL.FTZ R7, R7, UR7 ;  /* 0x0000000707077c20 */ /* 0x000fe20008410000 */
[----:B------:R-:W-:Y:S01]  /*93d0*/  MUFU.TANH R177, R4 ;  /* 0x0000000400b17308 */ /* 0x000fe20000002400 */
[C---:B------:R-:W-:Y:S04]  /*93e0*/  HMMA.16816.F32.BF16 R16, R196.reuse, R214, R16 ;  /* 0x000000d6c410723c */ /* 0x040fe80000041810 */
[----:B------:R-:W-:Y:S01]  /*93f0*/  FMUL.FTZ R8, R8, UR7 ;  /* 0x0000000708087c20 */ /* 0x000fe20008410000 */
[----:B------:R-:W-:Y:S01]  /*9400*/  FMUL.FTZ R9, R9, UR7 ;  /* 0x0000000709097c20 */ /* 0x000fe20008410000 */
[----:B------:R-:W-:Y:S03]  /*9410*/  FMUL.FTZ R10, R10, UR7 ;  /* 0x000000070a0a7c20 */ /* 0x000fe60008410000 */
[----:B------:R-:W1:Y:S01]  /*9420*/  MUFU.TANH R195, R5 ;  /* 0x0000000500c37308 */ /* 0x000e620000002400 */
[----:B------:R-:W-:Y:S01]  /*9430*/  FMUL.FTZ R11, R11, UR7 ;  /* 0x000000070b0b7c20 */ /* 0x000fe20008410000 */
[----:B------:R-:W-:Y:S01]  /*9440*/  FMUL.FTZ R12, R12, UR7 ;  /* 0x000000070c0c7c20 */ /* 0x000fe20008410000 */
[----:B------:R-:W-:Y:S07]  /*9450*/  FMUL.FTZ R13, R13, UR7 ;  /* 0x000000070d0d7c20 */ /* 0x000fee0008410000 */
[----:B------:R-:W-:Y:S01]  /*9460*/  MUFU.TANH R194, R6 ;  /* 0x0000000600c27308 */ /* 0x000fe20000002400 */
[----:B------:R-:W-:Y:S09]  /*9470*/  FMUL.FTZ R16, R16, UR7 ;  /* 0x0000000710107c20 */ /* 0x000ff20008410000 */
[----:B------:R2:W3:Y:S10]  /*9480*/  MUFU.TANH R179, R7 ;  /* 0x0000000700b37308 */ /* 0x0004f40000002400 */
[----:B------:R-:W-:Y:S10]  /*9490*/  MUFU.TANH R191, R8 ;  /* 0x0000000800bf7308 */ /* 0x000ff40000002400 */
[----:B------:R-:W-:Y:S01]  /*94a0*/  MUFU.TANH R190, R9 ;  /* 0x0000000900be7308 */ /* 0x000fe20000002400 */
[----:B--2---:R-:W2:Y:S09]  /*94b0*/  LDSM.16.M88.4 R4, [R217+0x8400] ;  /* 0x00840000d904783b */ /* 0x004eb20000000200 */
[----:B------:R-:W-:Y:S10]  /*94c0*/  MUFU.TANH R189, R10 ;  /* 0x0000000a00bd7308 */ /* 0x000ff40000002400 */
[----:B------:R4:W-:Y:S10]  /*94d0*/  MUFU.TANH R188, R11 ;  /* 0x0000000b00bc7308 */ /* 0x0009f40000002400 */
[----:B------:R5:W-:Y:S10]  /*94e0*/  MUFU.TANH R200, R16 ;  /* 0x0000001000c87308 */ /* 0x000bf40000002400 */
[----:B------:R1:W-:Y:S01]  /*94f0*/  MUFU.TANH R193, R12 ;  /* 0x0000000c00c17308 */ /* 0x0003e20000002400 */
[----:B----4-:R-:W4:Y:S09]  /*9500*/  LDSM.16.M88.4 R8, [R217+0x8800] ;  /* 0x00880000d908783b */ /* 0x010f320000000200 */
[----:B------:R3:W-:Y:S01]  /*9510*/  MUFU.TANH R192, R13 ;  /* 0x0000000d00c07308 */ /* 0x0007e20000002400 */
[-C--:B--2---:R-:W-:Y:S03]  /*9520*/  HMMA.16816.F32.BF16 R20, R196, R4.reuse, R20 ;  /* 0x00000004c414723c */ /* 0x084fe60000041814 */
[----:B-----5:R-:W-:Y:S05]  /*9530*/  FMUL.FTZ R16, R17, UR7 ;  /* 0x0000000711107c20 */ /* 0x020fea0008410000 */
[C---:B------:R-:W-:Y:S01]  /*9540*/  HMMA.16816.F32.BF16 R24, R168.reuse, R4, R24 ;  /* 0x00000004a818723c */ /* 0x040fe20000041818 */
[----:B------:R-:W2:Y:S03]  /*9550*/  MUFU.TANH R16, R16 ;  /* 0x0000001000107308 */ /* 0x000ea60000002400 */
[----:B-1----:R-:W-:Y:S01]  /*9560*/  FMUL.FTZ R12, R15, UR7 ;  /* 0x000000070f0c7c20 */ /* 0x002fe20008410000 */
[----:B------:R-:W-:Y:S03]  /*9570*/  FMUL.FTZ R15, R18, UR7 ;  /* 0x00000007120f7c20 */ /* 0x000fe60008410000 */
[-C--:B------:R-:W-:Y:S03]  /*9580*/  HMMA.16816.F32.BF16 R28, R168, R6.reuse, R28 ;  /* 0x00000006a81c723c */ /* 0x080fe6000004181c */
[----:B------:R-:W-:Y:S01]  /*9590*/  MUFU.TANH R12, R12 ;  /* 0x0000000c000c7308 */ /* 0x000fe20000002400 */
[----:B---3--:R-:W-:Y:S01]  /*95a0*/  FMUL.FTZ R13, R14, UR7 ;  /* 0x000000070e0d7c20 */ /* 0x008fe20008410000 */
[----:B------:R-:W-:Y:S01]  /*95b0*/  FMUL.FTZ R14, R19, UR7 ;  /* 0x00000007130e7c20 */ /* 0x000fe20008410000 */
[----:B------:R-:W-:Y:S01]  /*95c0*/  FMUL.FTZ R20, R20, UR7 ;  /* 0x0000000714147c20 */ /* 0x000fe20008410000 */
[----:B------:R-:W-:Y:S01]  /*95d0*/  FMUL.FTZ R21, R21, UR7 ;  /* 0x0000000715157c20 */ /* 0x000fe20008410000 */
[----:B------:R-:W-:Y:S01]  /*95e0*/  FMUL.FTZ R22, R22, UR7 ;  /* 0x0000000716167c20 */ /* 0x000fe20008410000 */
[C---:B------:R-:W-:Y:S01]  /*95f0*/  HMMA.16816.F32.BF16 R32, R196.reuse, R6, R32 ;  /* 0x00000006c420723c */ /* 0x040fe20000041820 */
[----:B------:R-:W1:Y:S03]  /*9600*/  LDSM.16.M88.4 R4, [R217+0x8c00] ;  /* 0x008c0000d904783b */ /* 0x000e660000000200 */
[----:B------:R-:W-:Y:S04]  /*9610*/  MUFU.TANH R15, R15 ;  /* 0x0000000f000f7308 */ /* 0x000fe80000002400 */
[----:B------:R-:W-:Y:S04]  /*9620*/  DEPBAR.LE SB0, 0x0 ;  /* 0x000080000000791a */ /* 0x000fe80000000000 */
[----:B------:R-:W-:Y:S01]  /*9630*/  FMUL.FTZ R23, R23, UR7 ;  /* 0x0000000717177c20 */ /* 0x000fe20008410000 */
[-C--:B----4-:R-:W-:Y:S01]  /*9640*/  HMMA.16816.F32.BF16 R36, R196, R8.reuse, R36 ;  /* 0x00000008c424723c */ /* 0x090fe20000041824 */
[----:B------:R-:W3:Y:S01]  /*9650*/  MUFU.TANH R14, R14 ;  /* 0x0000000e000e7308 */ /* 0x000ee20000002400 */
[----:B------:R-:W-:Y:S03]  /*9660*/  BAR.SYNC.DEFER_BLOCKING 0x0 ;  /* 0x0000000000007b1d */ /* 0x000fe60000010000 */
[----:B------:R-:W-:Y:S01]  /*9670*/  FMUL.FTZ R24, R24, UR7 ;  /* 0x0000000718187c20 */ /* 0x000fe20008410000 */
[----:B------:R-:W-:Y:S01]  /*9680*/  FMUL.FTZ R25, R25, UR7 ;  /* 0x0000000719197c20 */ /* 0x000fe20008410000 */
[----:B------:R-:W-:Y:S01]  /*9690*/  FMUL.FTZ R26, R26, UR7 ;  /* 0x000000071a1a7c20 */ /* 0x000fe20008410000 */
[C---:B------:R-:W-:Y:S03]  /*96a0*/  HMMA.16816.F32.BF16 R40, R168.reuse, R8, R40 ;  /* 0x00000008a828723c */ /* 0x040fe60000041828 */
[----:B------:R-:W-:Y:S01]  /*96b0*/  MUFU.TANH R204, R20 ;  /* 0x0000001400cc7308 */ /* 0x000fe20000002400 */
[----:B------:R-:W-:Y:S01]  /*96c0*/  FMUL.FTZ R32, R32, UR7 ;  /* 0x0000000720207c20 */ /* 0x000fe20008410000 */
[----:B------:R-:W-:Y:S01]  /*96d0*/  FMUL.FTZ R33, R33, UR7 ;  /* 0x0000000721217c20 */ /* 0x000fe20008410000 */
[----:B------:R-:W-:Y:S01]  /*96e0*/  FMUL.FTZ R34, R34, UR7 ;  /* 0x0000000722227c20 */ /* 0x000fe20008410000 */
[----:B------:R-:W-:Y:S01]  /*96f0*/  FMUL.FTZ R35, R35, UR7 ;  /* 0x0000000723237c20 */ /* 0x000fe20008410000 */
[-C--:B------:R-:W-:Y:S05]  /*9700*/  HMMA.16816.F32.BF16 R44, R168, R10.reuse, R44 ;  /* 0x0000000aa82c723c */ /* 0x080fea000004182c */
[----:B------:R-:W4:Y:S01]  /*9710*/  MUFU.TANH R206, R21 ;  /* 0x0000001500ce7308 */ /* 0x000f220000002400 */
[----:B------:R-:W-:Y:S01]  /*9720*/  FMUL.FTZ R36, R36, UR7 ;  /* 0x0000000724247c20 */ /* 0x000fe20008410000 */
[----:B------:R-:W-:Y:S01]  /*9730*/  FMUL.FTZ R37, R37, UR7 ;  /* 0x0000000725257c20 */ /* 0x000fe20008410000 */
[----:B------:R-:W-:Y:S01]  /*9740*/  FMUL.FTZ R38, R38, UR7 ;  /* 0x0000000726267c20 */ /* 0x000fe20008410000 */
[----:B------:R-:W-:Y:S01]  /*9750*/  FMUL.FTZ R39, R39, UR7 ;  /* 0x0000000727277c20 */ /* 0x000fe20008410000 */
[----:B------:R-:W-:Y:S01]  /*9760*/  FMUL.FTZ R27, R27, UR7 ;  /* 0x000000071b1b7c20 */ /* 0x000fe20008410000 */
[C---:B------:R-:W-:Y:S04]  /*9770*/  HMMA.16816.F32.BF16 R48, R196.reuse, R10, R48 ;  /* 0x0000000ac430723c */ /* 0x040fe80000041830 */
[----:B------:R-:W-:Y:S01]  /*9780*/  MUFU.TANH R205, R22 ;  /* 0x0000001600cd7308 */ /* 0x000fe20000002400 */
[----:B------:R-:W-:Y:S01]  /*9790*/  FMNMX3.FTZ R11, R3, R177, R195, !PT ;  /* 0x000000b1030b7276 */ /* 0x000fe200078100c3 */
[----:B------:R-:W-:Y:S01]  /*97a0*/  FMUL.FTZ R28, R28, UR7 ;  /* 0x000000071c1c7c20 */ /* 0x000fe20008410000 */
[----:B------:R-:W-:Y:S01]  /*97b0*/  FMUL.FTZ R29, R29, UR7 ;  /* 0x000000071d1d7c20 */ /* 0x000fe20008410000 */
[----:B------:R-:W-:Y:S01]  /*97c0*/  FMUL.FTZ R30, R30, UR7 ;  /* 0x000000071e1e7c20 */ /* 0x000fe20008410000 */
[----:B------:R-:W-:Y:S01]  /*97d0*/  FMUL.FTZ R31, R31, UR7 ;  /* 0x000000071f1f7c20 */ /* 0x000fe20008410000 */
[-C--:B-1----:R-:W-:Y:S04]  /*97e0*/  HMMA.16816.F32.BF16 R52, R196, R4.reuse, R52 ;  /* 0x00000004c434723c */ /* 0x082fe80000041834 */
[----:B------:R-:W1:Y:S01]  /*97f0*/  MUFU.TANH R207, R23 ;  /* 0x0000001700cf7308 */ /* 0x000e620000002400 */
[----:B------:R-:W-:Y:S01]  /*9800*/  FMUL.FTZ R40, R40, UR7 ;  /* 0x0000000728287c20 */ /* 0x000fe20008410000 */
[----:B------:R-:W-:Y:S01]  /*9810*/  FMUL.FTZ R41, R41, UR7 ;  /* 0x0000000729297c20 */ /* 0x000fe20008410000 */
[----:B------:R-:W-:Y:S01]  /*9820*/  FMUL.FTZ R42, R42, UR7 ;  /* 0x000000072a2a7c20 */ /* 0x000fe20008410000 */
[----:B------:R-:W-:Y:S01]  /*9830*/  FMUL.FTZ R43, R43, UR7 ;  /* 0x000000072b2b7c20 */ /* 0x000fe20008410000 */
[----:B------:R-:W-:Y:S01]  /*9840*/  FMUL.FTZ R44, R44, UR7 ;  /* 0x000000072c2c7c20 */ /* 0x000fe20008410000 */
[C---:B------:R-:W-:Y:S04]  /*9850*/  HMMA.16816.F32.BF16 R56, R168.reuse, R4, R56 ;  /* 0x00000004a838723c */ /* 0x040fe80000041838 */
[----:B------:R-:W-:Y:S01]  /*9860*/  MUFU.TANH R209, R32 ;  /* 0x0000002000d17308 */ /* 0x000fe20000002400 */
[----:B------:R-:W-:Y:S01]  /*9870*/  FMUL.FTZ R48, R48, UR7 ;  /* 0x0000000730307c20 */ /* 0x000fe20008410000 */
[----:B------:R-:W-:Y:S01]  /*9880*/  FMUL.FTZ R49, R49, UR7 ;  /* 0x0000000731317c20 */ /* 0x000fe20008410000 */
[----:B------:R-:W-:Y:S01]  /*9890*/  FMUL.FTZ R50, R50, UR7 ;  /* 0x0000000732327c20 */ /* 0x000fe20008410000 */
[----:B------:R-:W-:Y:S01]  /*98a0*/  FMUL.FTZ R51, R51, UR7 ;  /* 0x0000000733337c20 */ /* 0x000fe20008410000 */
[-C--:B------:R-:W-:Y:S05]  /*98b0*/  HMMA.16816.F32.BF16 R60, R168, R6.reuse, R60 ;  /* 0x00000006a83c723c */ /* 0x080fea000004183c */
[----:B------:R-:W5:Y:S01]  /*98c0*/  MUFU.TANH R210, R33 ;  /* 0x0000002100d27308 */ /* 0x000f620000002400 */
[----:B------:R-:W-:Y:S01]  /*98d0*/  FMUL.FTZ R52, R52, UR7 ;  /* 0x0000000734347c20 */ /* 0x000fe20008410000 */
[----:B------:R-:W-:Y:S01]  /*98e0*/  FMUL.FTZ R53, R53, UR7 ;  /* 0x0000000735357c20 */ /* 0x000fe20008410000 */
[----:B------:R-:W-:Y:S01]  /*98f0*/  FMUL.FTZ R45, R45, UR7 ;  /* 0x000000072d2d7c20 */ /* 0x000fe20008410000 */
[----:B------:R-:W-:Y:S01]  /*9900*/  FMUL.FTZ R46, R46, UR7 ;  /* 0x000000072e2e7c20 */ /* 0x000fe20008410000 */
[----:B------:R-:W-:Y:S01]  /*9910*/  FMUL.FTZ R47, R47, UR7 ;  /* 0x000000072f2f7c20 */ /* 0x000fe20008410000 */
[----:B------:R-:W-:Y:S04]  /*9920*/  HMMA.16816.F32.BF16 R64, R196, R6, R64 ;  /* 0x00000006c440723c */ /* 0x000fe80000041840 */
[----:B------:R-:W-:Y:S01]  /*9930*/  MUFU.TANH R212, R34 ;  /* 0x0000002200d47308 */ /* 0x000fe20000002400 */
[----:B------:R-:W-:Y:S01]  /*9940*/  FMUL.FTZ R54, R54, UR7 ;  /* 0x0000000736367c20 */ /* 0x000fe20008410000 */
[----:B------:R-:W-:Y:S01]  /*9950*/  FMUL.FTZ R55, R55, UR7 ;  /* 0x0000000737377c20 */ /* 0x000fe20008410000 */
[----:B------:R-:W-:Y:S01]  /*9960*/  FMUL.FTZ R56, R56, UR7 ;  /* 0x0000000738387c20 */ /* 0x000fe20008410000 */
[----:B------:R-:W-:Y:S01]  /*9970*/  FMUL.FTZ R57, R57, UR7 ;  /* 0x0000000739397c20 */ /* 0x000fe20008410000 */
[----:B------:R-:W-:Y:S05]  /*9980*/  FMUL.FTZ R58, R58, UR7 ;  /* 0x000000073a3a7c20 */ /* 0x000fea0008410000 */
[----:B------:R-:W5:Y:S01]  /*9990*/  MUFU.TANH R235, R35 ;  /* 0x0000002300eb7308 */ /* 0x000f620000002400 */
[----:B------:R-:W-:Y:S01]  /*99a0*/  FMUL.FTZ R59, R59, UR7 ;  /* 0x000000073b3b7c20 */ /* 0x000fe20008410000 */
[----:B------:R-:W-:Y:S01]  /*99b0*/  FMUL.FTZ R60, R60, UR7 ;  /* 0x000000073c3c7c20 */ /* 0x000fe20008410000 */
[----:B------:R-:W-:Y:S01]  /*99c0*/  FMUL.FTZ R61, R61, UR7 ;  /* 0x000000073d3d7c20 */ /* 0x000fe20008410000 */
[----:B------:R-:W-:Y:S01]  /*99d0*/  FMUL.FTZ R62, R62, UR7 ;  /* 0x000000073e3e7c20 */ /* 0x000fe20008410000 */
[----:B------:R-:W-:Y:S01]  /*99e0*/  FMUL.FTZ R63, R63, UR7 ;  /* 0x000000073f3f7c20 */ /* 0x000fe20008410000 */
[----:B------:R-:W-:Y:S04]  /*99f0*/  FMNMX3.FTZ R10, R164, R194, R179, !PT ;  /* 0x000000c2a40a7276 */ /* 0x000fe800078100b3 */
[----:B------:R-:W-:Y:S01]  /*9a00*/  MUFU.TANH R251, R36 ;  /* 0x0000002400fb7308 */ /* 0x000fe20000002400 */
[----:B--2---:R-:W-:Y:S01]  /*9a10*/  FMNMX3.FTZ R11, R11, R200, R16, !PT ;  /* 0x000000c80b0b7276 */ /* 0x004fe20007810010 */
[----:B------:R-:W-:Y:S01]  /*9a20*/  FMUL.FTZ R64, R64, UR7 ;  /* 0x0000000740407c20 */ /* 0x000fe20008410000 */
[----:B------:R-:W-:Y:S01]  /*9a30*/  FMUL.FTZ R65, R65, UR7 ;  /* 0x0000000741417c20 */ /* 0x000fe20008410000 */
[----:B------:R-:W-:Y:S01]  /*9a40*/  FMUL.FTZ R66, R66, UR7 ;  /* 0x0000000742427c20 */ /* 0x000fe20008410000 */
[----:B------:R-:W-:Y:S01]  /*9a50*/  FMUL.FTZ R67, R67, UR7 ;  /* 0x0000000743437c20 */ /* 0x000fe20008410000 */
[----:B---3--:R-:W-:Y:S04]  /*9a60*/  FMNMX3.FTZ R10, R10, R15, R14, !PT ;  /* 0x0000000f0a0a7276 */ /* 0x008fe8000781000e */
[----:B------:R-:W2:Y:S01]  /*9a70*/  MUFU.TANH R252, R37 ;  /* 0x0000002500fc7308 */ /* 0x000ea20000002400 */
[----:B----4-:R-:W-:Y:S02]  /*9a80*/  FMNMX3.FTZ R11, R11, R204, R206, !PT ;  /* 0x000000cc0b0b7276 */ /* 0x010fe400078100ce */
[----:B------:R-:W-:Y:S02]  /*9a90*/  FMNMX3.FTZ R5, R2, R191, R190, !PT ;  /* 0x000000bf02057276 */ /* 0x000fe400078100be */
[----:B-1----:R-:W-:Y:S02]  /*9aa0*/  FMNMX3.FTZ R10, R10, R205, R207, !PT ;  /* 0x000000cd0a0a7276 */ /* 0x002fe400078100cf */
[----:B-----5:R-:W-:Y:S03]  /*9ab0*/  FMNMX3.FTZ R11, R11, R209, R210, !PT ;  /* 0x000000d10b0b7276 */ /* 0x020fe600078100d2 */
[----:B------:R-:W-:Y:S01]  /*9ac0*/  MUFU.TANH R211, R24 ;  /* 0x0000001800d37308 */ /* 0x000fe20000002400 */
[----:B------:R-:W-:Y:S02]  /*9ad0*/  FMNMX3.FTZ R4, R0, R189, R188, !PT ;  /* 0x000000bd00047276 */ /* 0x000fe400078100bc */
[----:B------:R-:W-:Y:S02]  /*9ae0*/  FMNMX3.FTZ R5, R5, R193, R192, !PT ;  /* 0x000000c105057276 */ /* 0x000fe400078100c0 */
[----:B------:R-:W-:Y:S05]  /*9af0*/  FMNMX3.FTZ R10, R10, R212, R235, !PT ;  /* 0x000000d40a0a7276 */ /* 0x000fea00078100eb */
[----:B------:R-:W1:Y:S01]  /*9b00*/  MUFU.TANH R13, R13 ;  /* 0x0000000d000d7308 */ /* 0x000e620000002400 */
[----:B--2---:R-:W-:Y:S09]  /*9b10*/  FMNMX3.FTZ R11, R11, R251, R252, !PT ;  /* 0x000000fb0b0b7276 */ /* 0x004ff200078100fc */
[----:B------:R-:W2:Y:S10]  /*9b20*/  MUFU.TANH R239, R25 ;  /* 0x0000001900ef7308 */ /* 0x000eb40000002400 */
[----:B------:R-:W-:Y:S01]  /*9b30*/  MUFU.TANH R250, R38 ;  /* 0x0000002600fa7308 */ /* 0x000fe20000002400 */
[----:B-1----:R-:W-:Y:S09]  /*9b40*/  FMNMX3.FTZ R4, R4, R13, R12, !PT ;  /* 0x0000000d04047276 */ /* 0x002ff2000781000c */
[----:B------:R-:W1:Y:S01]  /*9b50*/  MUFU.TANH R246, R39 ;  /* 0x0000002700f67308 */ /* 0x000e620000002400 */
[----:B--2---:R-:W-:Y:S09]  /*9b60*/  FMNMX3.FTZ R5, R5, R211, R239, !PT ;  /* 0x000000d305057276 */ /* 0x004ff200078100ef */
[----:B------:R-:W-:Y:S10]  /*9b70*/  MUFU.TANH R17, R48 ;  /* 0x0000003000117308 */ /* 0x000ff40000002400 */
[----:B------:R-:W2:Y:S01]  /*9b80*/  MUFU.TANH R24, R49 ;  /* 0x0000003100187308 */ /* 0x000ea20000002400 */
[----:B-1----:R-:W-:Y:S09]  /*9b90*/  FMNMX3.FTZ R10, R10, R250, R246, !PT ;  /* 0x000000fa0a0a7276 */ /* 0x002ff200078100f6 */
[----:B------:R-:W-:Y:S10]  /*9ba0*/  MUFU.TANH R243, R26 ;  /* 0x0000001a00f37308 */ /* 0x000ff40000002400 */
        /* <DEDUP_REMOVED lines=18> */
[----:B------:R-:W-:Y:S01]  /*9cd0*/  MUFU.TANH R237, R43 ;  /* 0x0000002b00ed7308 */ /* 0x000fe20000002400 */
[----:B--2---:R-:W-:Y:S09]  /*9ce0*/  FMNMX3.FTZ R5, R5, R241, R240, !PT ;  /* 0x000000f105057276 */ /* 0x004ff200078100f0 */
[----:B------:R-:W-:Y:S10]  /*9cf0*/  MUFU.TANH R215, R44 ;  /* 0x0000002c00d77308 */ /* 0x000ff40000002400 */
[----:B------:R-:W-:Y:S10]  /*9d00*/  MUFU.TANH R236, R45 ;  /* 0x0000002d00ec7308 */ /* 0x000ff40000002400 */
[----:B------:R-:W-:Y:S10]  /*9d10*/  MUFU.TANH R214, R46 ;  /* 0x0000002e00d67308 */ /* 0x000ff40000002400 */
[----:B------:R-:W-:Y:S10]  /*9d20*/  MUFU.TANH R213, R47 ;  /* 0x0000002f00d57308 */ /* 0x000ff40000002400 */
[----:B------:R-:W-:Y:S10]  /*9d30*/  MUFU.TANH R180, R54 ;  /* 0x0000003600b47308 */ /* 0x000ff40000002400 */
[----:B------:R-:W1:Y:S10]  /*9d40*/  MUFU.TANH R178, R55 ;  /* 0x0000003700b27308 */ /* 0x000e740000002400 */
[----:B------:R-:W-:Y:S10]  /*9d50*/  MUFU.TANH R176, R56 ;  /* 0x0000003800b07308 */ /* 0x000ff40000002400 */
[----:B------:R-:W-:Y:S01]  /*9d60*/  MUFU.TANH R175, R57 ;  /* 0x0000003900af7308 */ /* 0x000fe20000002400 */
[----:B-1----:R-:W-:Y:S09]  /*9d70*/  FMNMX3.FTZ R10, R10, R180, R178, !PT ;  /* 0x000000b40a0a7276 */ /* 0x002ff200078100b2 */
[----:B------:R-:W-:Y:S10]  /*9d80*/  MUFU.TANH R172, R58 ;  /* 0x0000003a00ac7308 */ /* 0x000ff40000002400 */
[----:B------:R-:W-:Y:S10]  /*9d90*/  MUFU.TANH R171, R59 ;  /* 0x0000003b00ab7308 */ /* 0x000ff40000002400 */
[----:B------:R-:W-:Y:S10]  /*9da0*/  MUFU.TANH R173, R60 ;  /* 0x0000003c00ad7308 */ /* 0x000ff40000002400 */
[----:B------:R-:W-:Y:S10]  /*9db0*/  MUFU.TANH R174, R61 ;  /* 0x0000003d00ae7308 */ /* 0x000ff40000002400 */
[----:B------:R-:W-:Y:S10]  /*9dc0*/  MUFU.TANH R170, R62 ;  /* 0x0000003e00aa7308 */ /* 0x000ff40000002400 */
[----:B------:R-:W-:Y:S10]  /*9dd0*/  MUFU.TANH R169, R63 ;  /* 0x0000003f00a97308 */ /* 0x000ff40000002400 */
[----:B------:R-:W-:Y:S10]  /*9de0*/  MUFU.TANH R186, R64 ;  /* 0x0000004000ba7308 */ /* 0x000ff40000002400 */
[----:B------:R-:W1:Y:S10]  /*9df0*/  MUFU.TANH R185, R65 ;  /* 0x0000004100b97308 */ /* 0x000e740000002400 */
[----:B------:R2:W3:Y:S10]  /*9e00*/  MUFU.TANH R184, R66 ;  /* 0x0000004200b87308 */ /* 0x0004f40000002400 */
[----:B------:R2:W4:Y:S01]  /*9e10*/  MUFU.TANH R182, R67 ;  /* 0x0000004300b67308 */ /* 0x0005220000002400 */
[----:B-1----:R-:W-:Y:S01]  /*9e20*/  FMNMX3.FTZ R11, R11, R186, R185, !PT ;  /* 0x000000ba0b0b7276 */ /* 0x002fe200078100b9 */
[----:B------:R-:W-:Y:S06]  /*9e30*/  @P0 BRA `(.L_x_439) ;  /* 0xffffffe800dc0947 */ /* 0x000fec000383ffff */
.L_x_438:
[----:B---34-:R-:W-:Y:S01]  /*9e40*/  FMNMX3.FTZ R10, R10, R184, R182, !PT ;  /* 0x000000b80a0a7276 */ /* 0x018fe200078100b6 */
[----:B------:R-:W3:Y:S01]  /*9e50*/  SHFL.BFLY PT, R8, R11, 0x2, 0x1f ;  /* 0x0c401f000b087f89 */ /* 0x000ee200000e0000 */
[----:B------:R-:W-:Y:S02]  /*9e60*/  FMNMX3.FTZ R5, R5, R215, R236, !PT ;  /* 0x000000d705057276 */ /* 0x000fe400078100ec */
[----:B------:R-:W-:Y:S05]  /*9e70*/  FMNMX3.FTZ R4, R4, R238, R237, !PT ;  /* 0x000000ee04047276 */ /* 0x000fea00078100ed */
[----:B------:R-:W4:Y:S01]  /*9e80*/  SHFL.BFLY PT, R7, R10, 0x2, 0x1f ;  /* 0x0c401f000a077f89 */ /* 0x000f2200000e0000 */
[----:B------:R-:W-:Y:S02]  /*9e90*/  FMNMX3.FTZ R6, R5, R176, R175, !PT ;  /* 0x000000b005067276 */ /* 0x000fe400078100af */
[----:B------:R-:W-:Y:S05]  /*9ea0*/  FMNMX3.FTZ R5, R4, R214, R213, !PT ;  /* 0x000000d604057276 */ /* 0x000fea00078100d5 */
[----:B-1----:R-:W-:Y:S01]  /*9eb0*/  LDSM.16.MT88.4 R20, [R218+0x9000] ;  /* 0x00900000da14783b */ /* 0x002fe20000004200 */
[----:B------:R-:W-:Y:S02]  /*9ec0*/  FMNMX3.FTZ R6, R6, R173, R174, !PT ;  /* 0x000000ad06067276 */ /* 0x000fe400078100ae */
[----:B------:R-:W-:Y:S04]  /*9ed0*/  FMNMX3.FTZ R5, R5, R172, R171, !PT ;  /* 0x000000ac05057276 */ /* 0x000fe800078100ab */
[----:B------:R-:W-:Y:S01]  /*9ee0*/  FMNMX3.FTZ R5, R5, R170, R169, !PT ;  /* 0x000000aa05057276 */ /* 0x000fe200078100a9 */
[----:B------:R-:W1:Y:S08]  /*9ef0*/  SHFL.BFLY PT, R9, R6, 0x2, 0x1f ;  /* 0x0c401f0006097f89 */ /* 0x000e7000000e0000 */
[----:B------:R-:W5:Y:S08]  /*9f00*/  SHFL.BFLY PT, R4, R5, 0x2, 0x1f ;  /* 0x0c401f0005047f89 */ /* 0x000f7000000e0000 */
[----:B------:R-:W-:Y:S08]  /*9f10*/  LDSM.16.MT88.4 R36, [R216+0x9000] ;  /* 0x00900000d824783b */ /* 0x000ff00000004200 */
[----:B------:R-:W-:Y:S01]  /*9f20*/  LDSM.16.MT88.4 R52, [R218+0xa000] ;  /* 0x00a00000da34783b */ /* 0x000fe20000004200 */
[----:B---3--:R-:W-:Y:S02]  /*9f30*/  FMNMX.FTZ R8, R11, R8, !PT ;  /* 0x000000080b087209 */ /* 0x008fe40007810000 */
[----:B----4-:R-:W-:Y:S05]  /*9f40*/  FMNMX.FTZ R7, R10, R7, !PT ;  /* 0x000000070a077209 */ /* 0x010fea0007810000 */
[----:B------:R-:W3:Y:S01]  /*9f50*/  SHFL.BFLY PT, R168, R8, 0x1, 0x1f ;  /* 0x0c201f0008a87f89 */ /* 0x000ee200000e0000 */
[----:B-1----:R-:W-:Y:S07]  /*9f60*/  FMNMX.FTZ R6, R6, R9, !PT ;  /* 0x0000000906067209 */ /* 0x002fee0007810000 */
[----:B------:R-:W1:Y:S01]  /*9f70*/  SHFL.BFLY PT, R167, R7, 0x1, 0x1f ;  /* 0x0c201f0007a77f89 */ /* 0x000e6200000e0000 */
[----:B-----5:R-:W-:Y:S07]  /*9f80*/  FMNMX.FTZ R4, R5, R4, !PT ;  /* 0x0000000405047209 */ /* 0x020fee0007810000 */
[----:B------:R-:W4:Y:S08]  /*9f90*/  SHFL.BFLY PT, R166, R6, 0x1, 0x1f ;  /* 0x0c201f0006a67f89 */ /* 0x000f3000000e0000 */
[----:B------:R-:W5:Y:S01]  /*9fa0*/  SHFL.BFLY PT, R165, R4, 0x1, 0x1f ;  /* 0x0c201f0004a57f89 */ /* 0x000f6200000e0000 */
[----:B---3--:R-:W-:Y:S02]  /*9fb0*/  FMNMX.FTZ R168, R8, R168, !PT ;  /* 0x000000a808a87209 */ /* 0x008fe40007810000 */
[----:B-1----:R-:W-:Y:S03]  /*9fc0*/  FMNMX.FTZ R167, R7, R167, !PT ;  /* 0x000000a707a77209 */ /* 0x002fe60007810000 */
[C---:B------:R-:W-:Y:S01]  /*9fd0*/  FMUL.FTZ R208, R168.reuse, UR4 ;  /* 0x00000004a8d07c20 */ /* 0x040fe20008410000 */
[C---:B------:R-:W-:Y:S01]  /*9fe0*/  FSETP.NEU.FTZ.AND P0, PT, R168.reuse, -INF , PT ;  /* 0xff800000a800780b */ /* 0x040fe20003f1d000 */
[----:B------:R-:W-:Y:S01]  /*9ff0*/  FADD.FTZ R5, -R168, R3 ;  /* 0x00000003a8057221 */ /* 0x000fe20000010100 */
[----:B----4-:R-:W-:Y:S01]  /*a000*/  FMNMX.FTZ R166, R6, R166, !PT ;  /* 0x000000a606a67209 */ /* 0x010fe20007810000 */
[C---:B------:R-:W-:Y:S01]  /*a010*/  FMUL.FTZ R187, R167.reuse, UR4 ;  /* 0x00000004a7bb7c20 */ /* 0x040fe20008410000 */
[----:B------:R-:W-:Y:S01]  /*a020*/  FSEL R208, R208, RZ, P0 ;  /* 0x000000ffd0d07208 */ /* 0x000fe20000000000 */
[C---:B------:R-:W-:Y:S01]  /*a030*/  FADD.FTZ R3, -R167.reuse, R164 ;  /* 0x000000a4a7037221 */ /* 0x040fe20000010100 */
[----:B------:R-:W-:Y:S01]  /*a040*/  FSETP.NEU.FTZ.AND P0, PT, R167, -INF , PT ;  /* 0xff800000a700780b */ /* 0x000fe20003f1d000 */
[----:B------:R-:W-:Y:S01]  /*a050*/  FMUL.FTZ R5, R5, UR4 ;  /* 0x0000000405057c20 */ /* 0x000fe20008410000 */
[----:B-----5:R-:W-:Y:S01]  /*a060*/  FMNMX.FTZ R165, R4, R165, !PT ;  /* 0x000000a504a57209 */ /* 0x020fe20007810000 */
[--C-:B------:R-:W-:Y:S01]  /*a070*/  FFMA.FTZ R203, R177, UR4, -R208.reuse ;  /* 0x00000004b1cb7c23 */ /* 0x100fe200080108d0 */
[----:B------:R-:W-:Y:S01]  /*a080*/  FSEL R187, R187, RZ, P0 ;  /* 0x000000ffbbbb7208 */ /* 0x000fe20000000000 */
[----:B------:R-:W-:Y:S01]  /*a090*/  FMUL.FTZ R3, R3, UR4 ;  /* 0x0000000403037c20 */ /* 0x000fe20008410000 */
[C---:B------:R-:W-:Y:S01]  /*a0a0*/  FSETP.NEU.FTZ.AND P0, PT, R166.reuse, -INF , PT ;  /* 0xff800000a600780b */ /* 0x040fe20003f1d000 */
[----:B------:R-:W-:Y:S01]  /*a0b0*/  FMUL.FTZ R177, R165, UR4 ;  /* 0x00000004a5b17c20 */ /* 0x000fe20008410000 */
[--C-:B------:R-:W-:Y:S01]  /*a0c0*/  FFMA.FTZ R201, R195, UR4, -R208.reuse ;  /* 0x00000004c3c97c23 */ /* 0x100fe200080108d0 */
[--C-:B------:R-:W-:Y:S01]  /*a0d0*/  FFMA.FTZ R198, R179, UR4, -R187.reuse ;  /* 0x00000004b3c67c23 */ /* 0x100fe200080108bb */
[----:B------:R-:W-:Y:S01]  /*a0e0*/  FMUL.FTZ R179, R166, UR4 ;  /* 0x00000004a6b37c20 */ /* 0x000fe20008410000 */
[--C-:B------:R-:W-:Y:S01]  /*a0f0*/  FFMA.FTZ R202, R194, UR4, -R187.reuse ;  /* 0x00000004c2ca7c23 */ /* 0x100fe200080108bb */
[--C-:B------:R-:W-:Y:S01]  /*a100*/  FFMA.FTZ R200, R200, UR4, -R208.reuse ;  /* 0x00000004c8c87c23 */ /* 0x100fe200080108d0 */
[----:B------:R-:W-:Y:S01]  /*a110*/  FFMA.FTZ R199, R16, UR4, -R208 ;  /* 0x0000000410c77c23 */ /* 0x000fe200080108d0 */
[--C-:B------:R-:W-:Y:S01]  /*a120*/  FFMA.FTZ R197, R15, UR4, -R187.reuse ;  /* 0x000000040fc57c23 */ /* 0x100fe200080108bb */
[----:B------:R-:W-:Y:S01]  /*a130*/  FSEL R179, R179, RZ, P0 ;  /* 0x000000ffb3b37208 */ /* 0x000fe20000000000 */
[----:B------:R-:W-:Y:S01]  /*a140*/  FFMA.FTZ R196, R14, UR4, -R187 ;  /* 0x000000040ec47c23 */ /* 0x000fe200080108bb */
[C---:B------:R-:W-:Y:S01]  /*a150*/  FSETP.NEU.FTZ.AND P0, PT, R165.reuse, -INF , PT ;  /* 0xff800000a500780b */ /* 0x040fe20003f1d000 */
[----:B------:R-:W-:Y:S01]  /*a160*/  FADD.FTZ R2, -R166, R2 ;  /* 0x00000002a6027221 */ /* 0x000fe20000010100 */
[----:B------:R-:W-:Y:S01]  /*a170*/  FADD.FTZ R0, -R165, R0 ;  /* 0x00000000a5007221 */ /* 0x000fe20000010100 */
[----:B------:R-:W1:Y:S01]  /*a180*/  MUFU.EX2 R164, R5 ;  /* 0x0000000500a47308 */ /* 0x000e620000000800 */
[----:B------:R-:W-:Y:S01]  /*a190*/  FSEL R177, R177, RZ, P0 ;  /* 0x000000ffb1b17208 */ /* 0x000fe20000000000 */
[--C-:B------:R-:W-:Y:S01]  /*a1a0*/  FFMA.FTZ R195, R191, UR4, -R179.reuse ;  /* 0x00000004bfc37c23 */ /* 0x100fe200080108b3 */
[----:B------:R-:W-:Y:S01]  /*a1b0*/  FFMA.FTZ R194, R190, UR4, -R179 ;  /* 0x00000004bec27c23 */ /* 0x000fe200080108b3 */
[----:B------:R-:W-:Y:S01]  /*a1c0*/  FMUL.FTZ R2, R2, UR4 ;  /* 0x0000000402027c20 */ /* 0x000fe20008410000 */
[----:B------:R-:W-:Y:S01]  /*a1d0*/  FMUL.FTZ R0, R0, UR4 ;  /* 0x0000000400007c20 */ /* 0x000fe20008410000 */
[--C-:B------:R-:W-:Y:S01]  /*a1e0*/  FFMA.FTZ R191, R189, UR4, -R177.reuse ;  /* 0x00000004bdbf7c23 */ /* 0x100fe200080108b1 */
[----:B------:R-:W-:Y:S03]  /*a1f0*/  FFMA.FTZ R190, R188, UR4, -R177 ;  /* 0x00000004bcbe7c23 */ /* 0x000fe600080108b1 */
[----:B------:R-:W3:Y:S01]  /*a200*/  MUFU.EX2 R3, R3 ;  /* 0x0000000300037308 */ /* 0x000ee20000000800 */
[--C-:B------:R-:W-:Y:S01]  /*a210*/  FFMA.FTZ R193, R193, UR4, -R179.reuse ;  /* 0x00000004c1c17c23 */ /* 0x100fe200080108b3 */
[----:B------:R-:W-:Y:S01]  /*a220*/  FFMA.FTZ R192, R192, UR4, -R179 ;  /* 0x00000004c0c07c23 */ /* 0x000fe200080108b3 */
[--C-:B------:R-:W-:Y:S01]  /*a230*/  FFMA.FTZ R189, R13, UR4, -R177.reuse ;  /* 0x000000040dbd7c23 */ /* 0x100fe200080108b1 */
[----:B------:R-:W-:Y:S01]  /*a240*/  FFMA.FTZ R188, R12, UR4, -R177 ;  /* 0x000000040cbc7c23 */ /* 0x000fe200080108b1 */
        /* <DEDUP_REMOVED lines=12> */
[C---:B---3--:R-:W-:Y:S01]  /*a310*/  FMUL.FTZ R6, R3.reuse, R162 ;  /* 0x000000a203067220 */ /* 0x048fe20000410000 */
[C---:B------:R-:W-:Y:S01]  /*a320*/  FMUL.FTZ R7, R3.reuse, R163 ;  /* 0x000000a303077220 */ /* 0x040fe20000410000 */
[C---:B------:R-:W-:Y:S01]  /*a330*/  FMUL.FTZ R18, R3.reuse, R150 ;  /* 0x0000009603127220 */ /* 0x040fe20000410000 */
[C---:B------:R-:W-:Y:S01]  /*a340*/  FMUL.FTZ R19, R3.reuse, R151 ;  /* 0x0000009703137220 */ /* 0x040fe20000410000 */
[C---:B------:R-:W-:Y:S01]  /*a350*/  FMUL.FTZ R34, R3.reuse, R134 ;  /* 0x0000008603227220 */ /* 0x040fe20000410000 */
[C---:B------:R-:W-:Y:S01]  /*a360*/  FMUL.FTZ R35, R3.reuse, R135 ;  /* 0x0000008703237220 */ /* 0x040fe20000410000 */
[C---:B------:R-:W-:Y:S03]  /*a370*/  FMUL.FTZ R50, R3.reuse, R118 ;  /* 0x0000007603327220 */ /* 0x040fe60000410000 */
[----:B------:R-:W-:Y:S01]  /*a380*/  MUFU.EX2 R202, R202 ;  /* 0x000000ca00ca7308 */ /* 0x000fe20000000800 */
[----:B------:R-:W-:Y:S01]  /*a390*/  LDSM.16.MT88.4 R132, [R216+0x9c00] ;  /* 0x009c0000d884783b */ /* 0x000fe20000004200 */
[C---:B------:R-:W-:Y:S01]  /*a3a0*/  FMUL.FTZ R51, R3.reuse, R119 ;  /* 0x0000007703337220 */ /* 0x040fe20000410000 */
[C---:B------:R-:W-:Y:S01]  /*a3b0*/  FMUL.FTZ R64, R164.reuse, R100 ;  /* 0x00000064a4407220 */ /* 0x040fe20000410000 */
[----:B------:R-:W-:Y:S01]  /*a3c0*/  FMUL.FTZ R65, R164, R101 ;  /* 0x00000065a4417220 */ /* 0x000fe20000410000 */
[C---:B--2---:R-:W-:Y:S01]  /*a3d0*/  FMUL.FTZ R66, R3.reuse, R102 ;  /* 0x0000006603427220 */ /* 0x044fe20000410000 */
[----:B------:R-:W-:Y:S01]  /*a3e0*/  FMUL.FTZ R67, R3, R103 ;  /* 0x0000006703437220 */ /* 0x000fe20000410000 */
[--C-:B------:R-:W-:Y:S03]  /*a3f0*/  FFMA.FTZ R180, R180, UR4, -R187.reuse ;  /* 0x00000004b4b47c23 */ /* 0x100fe600080108bb */
[----:B------:R-:W2:Y:S01]  /*a400*/  MUFU.EX2 R198, R198 ;  /* 0x000000c600c67308 */ /* 0x000ea20000000800 */
[----:B-1----:R-:W-:Y:S01]  /*a410*/  F2FP.BF16.F32.PACK_AB R160, R201, R203 ;  /* 0x000000cbc9a0723e */ /* 0x002fe200000010ff */
[----:B------:R-:W-:Y:S01]  /*a420*/  LDSM.16.MT88.4 R100, [R216+0xb000] ;  /* 0x00b00000d864783b */ /* 0x000fe20000004200 */
[--C-:B------:R-:W-:Y:S01]  /*a430*/  FFMA.FTZ R184, R184, UR4, -R187.reuse ;  /* 0x00000004b8b87c23 */ /* 0x100fe200080108bb */
[C---:B------:R-:W-:Y:S01]  /*a440*/  FMUL.FTZ R68, R164.reuse, R68 ;  /* 0x00000044a4447220 */ /* 0x040fe20000410000 */
[C---:B------:R-:W-:Y:S01]  /*a450*/  FMUL.FTZ R69, R164.reuse, R69 ;  /* 0x00000045a4457220 */ /* 0x040fe20000410000 */
[C---:B------:R-:W-:Y:S01]  /*a460*/  FMUL.FTZ R70, R3.reuse, R70 ;  /* 0x0000004603467220 */ /* 0x040fe20000410000 */
[C---:B------:R-:W-:Y:S03]  /*a470*/  FMUL.FTZ R71, R3.reuse, R71 ;  /* 0x0000004703477220 */ /* 0x040fe60000410000 */
[----:B------:R-:W-:Y:S01]  /*a480*/  MUFU.EX2 R200, R200 ;  /* 0x000000c800c87308 */ /* 0x000fe20000000800 */
[C---:B------:R-:W-:Y:S01]  /*a490*/  FMUL.FTZ R80, R164.reuse, R80 ;  /* 0x00000050a4507220 */ /* 0x040fe20000410000 */
[----:B------:R-:W-:Y:S01]  /*a4a0*/  LDSM.16.MT88.4 R116, [R218+0xa400] ;  /* 0x00a40000da74783b */ /* 0x000fe20000004200 */
[----:B------:R-:W-:Y:S01]  /*a4b0*/  FMUL.FTZ R81, R164, R81 ;  /* 0x00000051a4517220 */ /* 0x000fe20000410000 */
[C---:B------:R-:W-:Y:S01]  /*a4c0*/  FMUL.FTZ R82, R3.reuse, R82 ;  /* 0x0000005203527220 */ /* 0x040fe20000410000 */
[----:B------:R-:W-:Y:S01]  /*a4d0*/  FMUL.FTZ R83, R3, R83 ;  /* 0x0000005303537220 */ /* 0x000fe20000410000 */
[--C-:B------:R-:W-:Y:S01]  /*a4e0*/  FFMA.FTZ R204, R204, UR4, -R208.reuse ;  /* 0x00000004cccc7c23 */ /* 0x100fe200080108d0 */
[--C-:B------:R-:W-:Y:S03]  /*a4f0*/  FFMA.FTZ R206, R206, UR4, -R208.reuse ;  /* 0x00000004cece7c23 */ /* 0x100fe600080108d0 */
[----:B------:R-:W1:Y:S01]  /*a500*/  MUFU.EX2 R199, R199 ;  /* 0x000000c700c77308 */ /* 0x000e620000000800 */
[----:B--2---:R-:W-:Y:S01]  /*a510*/  F2FP.BF16.F32.PACK_AB R161, R198, R202 ;  /* 0x000000cac6a1723e */ /* 0x004fe200000010ff */
[--C-:B------:R-:W-:Y:S01]  /*a520*/  FFMA.FTZ R205, R205, UR4, -R187.reuse ;  /* 0x00000004cdcd7c23 */ /* 0x100fe200080108bb */
[--C-:B------:R-:W-:Y:S01]  /*a530*/  FFMA.FTZ R207, R207, UR4, -R187.reuse ;  /* 0x00000004cfcf7c23 */ /* 0x100fe200080108bb */
[--C-:B------:R-:W-:Y:S01]  /*a540*/  FFMA.FTZ R209, R209, UR4, -R208.reuse ;  /* 0x00000004d1d17c23 */ /* 0x100fe200080108d0 */
[--C-:B------:R-:W-:Y:S01]  /*a550*/  FFMA.FTZ R210, R210, UR4, -R208.reuse ;  /* 0x00000004d2d27c23 */ /* 0x100fe200080108d0 */
[--C-:B------:R-:W-:Y:S01]  /*a560*/  FFMA.FTZ R212, R212, UR4, -R187.reuse ;  /* 0x00000004d4d47c23 */ /* 0x100fe200080108bb */
[--C-:B------:R-:W-:Y:S03]  /*a570*/  FFMA.FTZ R251, R251, UR4, -R208.reuse ;  /* 0x00000004fbfb7c23 */ /* 0x100fe600080108d0 */
[----:B------:R-:W-:Y:S01]  /*a580*/  MUFU.EX2 R197, R197 ;  /* 0x000000c500c57308 */ /* 0x000fe20000000800 */
[----:B------:R-:W-:Y:S01]  /*a590*/  FFMA.FTZ R252, R252, UR4, -R208 ;  /* 0x00000004fcfc7c23 */ /* 0x000fe200080108d0 */
[--C-:B------:R-:W-:Y:S01]  /*a5a0*/  FFMA.FTZ R250, R250, UR4, -R187.reuse ;  /* 0x00000004fafa7c23 */ /* 0x100fe200080108bb */
[--C-:B------:R-:W-:Y:S01]  /*a5b0*/  FFMA.FTZ R246, R246, UR4, -R187.reuse ;  /* 0x00000004f6f67c23 */ /* 0x100fe200080108bb */
[--C-:B------:R-:W-:Y:S01]  /*a5c0*/  FFMA.FTZ R249, R249, UR4, -R187.reuse ;  /* 0x00000004f9f97c23 */ /* 0x100fe200080108bb */
[----:B------:R-:W-:Y:S01]  /*a5d0*/  FFMA.FTZ R178, R178, UR4, -R187 ;  /* 0x00000004b2b27c23 */ /* 0x000fe200080108bb */
[C---:B------:R-:W-:Y:S01]  /*a5e0*/  FMUL.FTZ R84, R164.reuse, R84 ;  /* 0x00000054a4547220 */ /* 0x040fe20000410000 */
[C---:B------:R-:W-:Y:S03]  /*a5f0*/  FMUL.FTZ R85, R164.reuse, R85 ;  /* 0x00000055a4557220 */ /* 0x040fe60000410000 */
[----:B------:R-:W2:Y:S01]  /*a600*/  MUFU.EX2 R196, R196 ;  /* 0x000000c400c47308 */ /* 0x000ea20000000800 */
[----:B-1----:R-:W-:Y:S01]  /*a610*/  F2FP.BF16.F32.PACK_AB R162, R199, R200 ;  /* 0x000000c8c7a2723e */ /* 0x002fe200000010ff */
[C---:B------:R-:W-:Y:S01]  /*a620*/  FMUL.FTZ R86, R3.reuse, R86 ;  /* 0x0000005603567220 */ /* 0x040fe20000410000 */
[C---:B------:R-:W-:Y:S01]  /*a630*/  FMUL.FTZ R87, R3.reuse, R87 ;  /* 0x0000005703577220 */ /* 0x040fe20000410000 */
[C---:B------:R-:W-:Y:S01]  /*a640*/  FMUL.FTZ R96, R164.reuse, R96 ;  /* 0x00000060a4607220 */ /* 0x040fe20000410000 */
[----:B------:R-:W-:Y:S01]  /*a650*/  FMUL.FTZ R97, R164, R97 ;  /* 0x00000061a4617220 */ /* 0x000fe20000410000 */
[C---:B------:R-:W-:Y:S01]  /*a660*/  FMUL.FTZ R98, R3.reuse, R98 ;  /* 0x0000006203627220 */ /* 0x040fe20000410000 */
[----:B------:R-:W-:Y:S03]  /*a670*/  FMUL.FTZ R99, R3, R99 ;  /* 0x0000006303637220 */ /* 0x000fe60000410000 */
[----:B------:R-:W1:Y:S01]  /*a680*/  MUFU.EX2 R2, R2 ;  /* 0x0000000200027308 */ /* 0x000e620000000800 */
[----:B------:R-:W-:Y:S01]  /*a690*/  FFMA.FTZ R175, R175, UR4, -R179 ;  /* 0x00000004afaf7c23 */ /* 0x000fe200080108b3 */
[----:B------:R-:W-:Y:S01]  /*a6a0*/  FFMA.FTZ R172, R172, UR4, -R177 ;  /* 0x00000004acac7c23 */ /* 0x000fe200080108b1 */
[--C-:B------:R-:W-:Y:S01]  /*a6b0*/  FFMA.FTZ R173, R173, UR4, -R179.reuse ;  /* 0x00000004adad7c23 */ /* 0x100fe200080108b3 */
[--C-:B------:R-:W-:Y:S01]  /*a6c0*/  FFMA.FTZ R239, R239, UR4, -R179.reuse ;  /* 0x00000004efef7c23 */ /* 0x100fe200080108b3 */
[--C-:B------:R-:W-:Y:S01]  /*a6d0*/  FFMA.FTZ R245, R245, UR4, -R179.reuse ;  /* 0x00000004f5f57c23 */ /* 0x100fe200080108b3 */
[----:B------:R-:W-:Y:S01]  /*a6e0*/  FFMA.FTZ R244, R244, UR4, -R179 ;  /* 0x00000004f4f47c23 */ /* 0x000fe200080108b3 */
[--C-:B------:R-:W-:Y:S03]  /*a6f0*/  FFMA.FTZ R248, R248, UR4, -R177.reuse ;  /* 0x00000004f8f87c23 */ /* 0x100fe600080108b1 */
[----:B------:R-:W3:Y:S01]  /*a700*/  MUFU.EX2 R0, R0 ;  /* 0x0000000000007308 */ /* 0x000ee20000000800 */
[----:B--2---:R-:W-:Y:S01]  /*a710*/  F2FP.BF16.F32.PACK_AB R163, R196, R197 ;  /* 0x000000c5c4a3723e */ /* 0x004fe200000010ff */
[----:B------:R-:W-:Y:S01]  /*a720*/  FFMA.FTZ R247, R247, UR4, -R177 ;  /* 0x00000004f7f77c23 */ /* 0x000fe200080108b1 */
[--C-:B------:R-:W-:Y:S01]  /*a730*/  FFMA.FTZ R241, R241, UR4, -R179.reuse ;  /* 0x00000004f1f17c23 */ /* 0x100fe200080108b3 */
[----:B------:R-:W-:Y:S01]  /*a740*/  FFMA.FTZ R240, R240, UR4, -R179 ;  /* 0x00000004f0f07c23 */ /* 0x000fe200080108b3 */
[--C-:B------:R-:W-:Y:S01]  /*a750*/  FFMA.FTZ R238, R238, UR4, -R177.reuse ;  /* 0x00000004eeee7c23 */ /* 0x100fe200080108b1 */
[----:B------:R-:W-:Y:S01]  /*a760*/  FFMA.FTZ R237, R237, UR4, -R177 ;  /* 0x00000004eded7c23 */ /* 0x000fe200080108b1 */
[----:B------:R-:W-:Y:S01]  /*a770*/  FFMA.FTZ R215, R215, UR4, -R179 ;  /* 0x00000004d7d77c23 */ /* 0x000fe200080108b3 */
[-C--:B------:R-:W-:Y:S02]  /*a780*/  HMMA.16816.F32.BF16 R4, R160, R20.reuse, R4 ;  /* 0x00000014a004723c */ /* 0x080fe40000041804 */
[----:B------:R-:W-:Y:S03]  /*a790*/  MUFU.EX2 R195, R195 ;  /* 0x000000c300c37308 */ /* 0x000fe60000000800 */
[C---:B-1----:R-:W-:Y:S01]  /*a7a0*/  FMUL.FTZ R8, R2.reuse, R156 ;  /* 0x0000009c02087220 */ /* 0x042fe20000410000 */
[C---:B------:R-:W-:Y:S01]  /*a7b0*/  FMUL.FTZ R9, R2.reuse, R157 ;  /* 0x0000009d02097220 */ /* 0x040fe20000410000 */
[C---:B------:R-:W-:Y:S01]  /*a7c0*/  FMUL.FTZ R12, R2.reuse, R152 ;  /* 0x00000098020c7220 */ /* 0x040fe20000410000 */
[----:B------:R-:W-:Y:S04]  /*a7d0*/  FMUL.FTZ R13, R2, R153 ;  /* 0x00000099020d7220 */ /* 0x000fe80000410000 */
[----:B------:R-:W1:Y:S01]  /*a7e0*/  MUFU.EX2 R194, R194 ;  /* 0x000000c200c27308 */ /* 0x000e620000000800 */
[C---:B---3--:R-:W-:Y:S01]  /*a7f0*/  FMUL.FTZ R10, R0.reuse, R158 ;  /* 0x0000009e000a7220 */ /* 0x048fe20000410000 */
[C---:B------:R-:W-:Y:S01]  /*a800*/  FMUL.FTZ R11, R0.reuse, R159 ;  /* 0x0000009f000b7220 */ /* 0x040fe20000410000 */
[C---:B------:R-:W-:Y:S01]  /*a810*/  FMUL.FTZ R14, R0.reuse, R154 ;  /* 0x0000009a000e7220 */ /* 0x040fe20000410000 */
[----:B------:R-:W-:Y:S01]  /*a820*/  FMUL.FTZ R15, R0, R155 ;  /* 0x0000009b000f7220 */ /* 0x000fe20000410000 */
[----:B------:R-:W-:Y:S01]  /*a830*/  MOV R154, R17 ;  /* 0x00000011009a7202 */ /* 0x000fe20000000f00 */
[----:B------:R-:W-:Y:S01]  /*a840*/  FMUL.FTZ R17, R164, R149 ;  /* 0x00000095a4117220 */ /* 0x000fe20000410000 */
[C---:B------:R-:W-:Y:S03]  /*a850*/  FMUL.FTZ R44, R2.reuse, R120 ;  /* 0x00000078022c7220 */ /* 0x040fe60000410000 */
[----:B------:R-:W-:Y:S01]  /*a860*/  MUFU.EX2 R191, R191 ;  /* 0x000000bf00bf7308 */ /* 0x000fe20000000800 */
[----:B------:R-:W-:Y:S01]  /*a870*/  LDSM.16.MT88.4 R148, [R218+0x9c00] ;  /* 0x009c0000da94783b */ /* 0x000fe20000004200 */
[----:B------:R-:W-:Y:S01]  /*a880*/  FMUL.FTZ R45, R2, R121 ;  /* 0x00000079022d7220 */ /* 0x000fe20000410000 */
[C---:B------:R-:W-:Y:S01]  /*a890*/  FMUL.FTZ R46, R0.reuse, R122 ;  /* 0x0000007a002e7220 */ /* 0x040fe20000410000 */
[----:B------:R-:W-:Y:S01]  /*a8a0*/  FMUL.FTZ R47, R0, R123 ;  /* 0x0000007b002f7220 */ /* 0x000fe20000410000 */
[----:B------:R-:W-:Y:S01]  /*a8b0*/  FMUL.FTZ R61, R2, R105 ;  /* 0x00000069023d7220 */ /* 0x000fe20000410000 */
[C---:B------:R-:W-:Y:S01]  /*a8c0*/  FMUL.FTZ R62, R0.reuse, R106 ;  /* 0x0000006a003e7220 */ /* 0x040fe20000410000 */
[----:B------:R-:W-:Y:S03]  /*a8d0*/  FMUL.FTZ R63, R0, R107 ;  /* 0x0000006b003f7220 */ /* 0x000fe60000410000 */
[----:B------:R-:W2:Y:S01]  /*a8e0*/  MUFU.EX2 R190, R190 ;  /* 0x000000be00be7308 */ /* 0x000ea20000000800 */
[----:B-1----:R-:W-:Y:S01]  /*a8f0*/  F2FP.BF16.F32.PACK_AB R156, R194, R195 ;  /* 0x000000c3c29c723e */ /* 0x002fe200000010ff */
[----:B------:R-:W-:Y:S01]  /*a900*/  LDSM.16.MT88.4 R120, [R218+0xa800] ;  /* 0x00a80000da78783b */ /* 0x000fe20000004200 */
[----:B------:R-:W-:Y:S01]  /*a910*/  MOV R152, R25 ;  /* 0x0000001900987202 */ /* 0x000fe20000000f00 */
[----:B------:R-:W-:Y:S01]  /*a920*/  FMUL.FTZ R25, R2, R141 ;  /* 0x0000008d02197220 */ /* 0x000fe20000410000 */
[----:B------:R-:W-:Y:S01]  /*a930*/  MOV R153, R24 ;  /* 0x0000001800997202 */ /* 0x000fe20000000f00 */
[C---:B------:R-:W-:Y:S01]  /*a940*/  FMUL.FTZ R30, R0.reuse, R138 ;  /* 0x0000008a001e7220 */ /* 0x040fe20000410000 */
[----:B------:R-:W-:Y:S03]  /*a950*/  FMUL.FTZ R31, R0, R139 ;  /* 0x0000008b001f7220 */ /* 0x000fe60000410000 */
        /* <DEDUP_REMOVED lines=10> */
[C---:B------:R-:W-:Y:S01]  /*aa00*/  FMUL.FTZ R76, R2.reuse, R76 ;  /* 0x0000004c024c7220 */ /* 0x040fe20000410000 */
[----:B------:R-:W-:Y:S01]  /*aa10*/  FMUL.FTZ R77, R2, R77 ;  /* 0x0000004d024d7220 */ /* 0x000fe20000410000 */
[C---:B------:R-:W-:Y:S01]  /*aa20*/  FMUL.FTZ R78, R0.reuse, R78 ;  /* 0x0000004e004e7220 */ /* 0x040fe20000410000 */
[----:B------:R-:W-:Y:S01]  /*aa30*/  FMUL.FTZ R79, R0, R79 ;  /* 0x0000004f004f7220 */ /* 0x000fe20000410000 */
[----:B------:R-:W-:Y:S01]  /*aa40*/  FMUL.FTZ R24, R2, R140 ;  /* 0x0000008c02187220 */ /* 0x000fe20000410000 */
[C---:B------:R-:W-:Y:S03]  /*aa50*/  FMUL.FTZ R26, R0.reuse, R142 ;  /* 0x0000008e001a7220 */ /* 0x040fe60000410000 */
[----:B------:R-:W-:Y:S01]  /*aa60*/  MUFU.EX2 R189, R189 ;  /* 0x000000bd00bd7308 */ /* 0x000fe20000000800 */
[----:B------:R-:W-:Y:S01]  /*aa70*/  FMUL.FTZ R27, R0, R143 ;  /* 0x0000008f001b7220 */ /* 0x000fe20000410000 */
[C---:B------:R-:W-:Y:S01]  /*aa80*/  FMUL.FTZ R28, R2.reuse, R136 ;  /* 0x00000088021c7220 */ /* 0x040fe20000410000 */
[C---:B------:R-:W-:Y:S01]  /*aa90*/  FMUL.FTZ R29, R2.reuse, R137 ;  /* 0x00000089021d7220 */ /* 0x040fe20000410000 */
[C---:B------:R-:W-:Y:S01]  /*aaa0*/  FMUL.FTZ R40, R2.reuse, R124 ;  /* 0x0000007c02287220 */ /* 0x040fe20000410000 */
[C---:B------:R-:W-:Y:S01]  /*aab0*/  FMUL.FTZ R56, R2.reuse, R108 ;  /* 0x0000006c02387220 */ /* 0x040fe20000410000 */
[----:B------:R-:W-:Y:S01]  /*aac0*/  FMUL.FTZ R57, R2, R109 ;  /* 0x0000006d02397220 */ /* 0x000fe20000410000 */
[----:B------:R-:W-:Y:S03]  /*aad0*/  FMUL.FTZ R58, R0, R110 ;  /* 0x0000006e003a7220 */ /* 0x000fe60000410000 */
[----:B------:R-:W2:Y:S01]  /*aae0*/  MUFU.EX2 R188, R188 ;  /* 0x000000bc00bc7308 */ /* 0x000ea20000000800 */
[----:B-1----:R-:W-:Y:S01]  /*aaf0*/  F2FP.BF16.F32.PACK_AB R158, R192, R193 ;  /* 0x000000c1c09e723e */ /* 0x002fe200000010ff */
[----:B------:R-:W-:Y:S01]  /*ab00*/  FMUL.FTZ R59, R0, R111 ;  /* 0x0000006f003b7220 */ /* 0x000fe20000410000 */
[C---:B------:R-:W-:Y:S01]  /*ab10*/  FMUL.FTZ R60, R2.reuse, R104 ;  /* 0x00000068023c7220 */ /* 0x040fe20000410000 */
[----:B------:R-:W-:Y:S01]  /*ab20*/  FFMA.FTZ R104, R235, UR4, -R187 ;  /* 0x00000004eb687c23 */ /* 0x000fe200080108bb */
[--C-:B------:R-:W-:Y:S01]  /*ab30*/  FFMA.FTZ R235, R211, UR4, -R179.reuse ;  /* 0x00000004d3eb7c23 */ /* 0x100fe200080108b3 */
[C---:B------:R-:W-:Y:S01]  /*ab40*/  FMUL.FTZ R88, R2.reuse, R88 ;  /* 0x0000005802587220 */ /* 0x040fe20000410000 */
        /* <DEDUP_REMOVED lines=8> */
[----:B------:R-:W-:Y:S03]  /*abd0*/  FFMA.FTZ R236, R236, UR4, -R179 ;  /* 0x00000004ecec7c23 */ /* 0x000fe600080108b3 */
[----:B------:R-:W-:Y:S01]  /*abe0*/  MUFU.EX2 R138, R186 ;  /* 0x000000ba008a7308 */ /* 0x000fe20000000800 */
[----:B--2---:R-:W-:Y:S01]  /*abf0*/  F2FP.BF16.F32.PACK_AB R159, R188, R189 ;  /* 0x000000bdbc9f723e */ /* 0x004fe200000010ff */
[--C-:B------:R-:W-:Y:S01]  /*ac00*/  FFMA.FTZ R214, R214, UR4, -R177.reuse ;  /* 0x00000004d6d67c23 */ /* 0x100fe200080108b1 */
[----:B------:R-:W-:Y:S01]  /*ac10*/  FFMA.FTZ R213, R213, UR4, -R177 ;  /* 0x00000004d5d57c23 */ /* 0x000fe200080108b1 */
[--C-:B------:R-:W-:Y:S01]  /*ac20*/  FFMA.FTZ R176, R176, UR4, -R179.reuse ;  /* 0x00000004b0b07c23 */ /* 0x100fe200080108b3 */
[----:B------:R-:W-:Y:S01]  /*ac30*/  FFMA.FTZ R179, R174, UR4, -R179 ;  /* 0x00000004aeb37c23 */ /* 0x000fe200080108b3 */
[--C-:B------:R-:W-:Y:S01]  /*ac40*/  FFMA.FTZ R171, R171, UR4, -R177.reuse ;  /* 0x00000004abab7c23 */ /* 0x100fe200080108b1 */
[----:B------:R-:W-:Y:S01]  /*ac50*/  ISETP.NE.AND P0, PT, R230, RZ, PT ;  /* 0x000000ffe600720c */ /* 0x000fe20003f05270 */
[C---:B------:R-:W-:Y:S02]  /*ac60*/  HMMA.16816.F32.BF16 R8, R156.reuse, R20, R8 ;  /* 0x000000149c08723c */ /* 0x040fe40000041808 */
[----:B------:R-:W-:Y:S02]  /*ac70*/  MUFU.EX2 R139, R184 ;  /* 0x000000b8008b7308 */ /* 0x000fe40000000800 */
[C---:B------:R-:W-:Y:S01]  /*ac80*/  FMUL.FTZ R20, R164.reuse, R144 ;  /* 0x00000090a4147220 */ /* 0x040fe20000410000 */
[----:B------:R-:W-:Y:S01]  /*ac90*/  FMUL.FTZ R21, R164, R145 ;  /* 0x00000091a4157220 */ /* 0x000fe20000410000 */
[----:B------:R-:W-:Y:S01]  /*aca0*/  FFMA.FTZ R170, R170, UR4, -R177 ;  /* 0x00000004aaaa7c23 */ /* 0x000fe200080108b1 */
[----:B------:R-:W-:Y:S01]  /*acb0*/  FFMA.FTZ R203, R164, R234, R203 ;  /* 0x000000eaa4cb7223 */ /* 0x000fe200000100cb */
[-C--:B------:R-:W-:Y:S04]  /*acc0*/  HMMA.16816.F32.BF16 R12, R156, R22.reuse, R12 ;  /* 0x000000169c0c723c */ /* 0x080fe8000004180c */
[----:B------:R1:W-:Y:S01]  /*acd0*/  MUFU.EX2 R211, R104 ;  /* 0x0000006800d37308 */ /* 0x0003e20000000800 */
[----:B------:R-:W-:Y:S01]  /*ace0*/  FFMA.FTZ R202, R3, R233, R202 ;  /* 0x000000e903ca7223 */ /* 0x000fe200000100ca */
[----:B------:R-:W-:Y:S01]  /*acf0*/  FFMA.FTZ R195, R2, R232, R195 ;  /* 0x000000e802c37223 */ /* 0x000fe200000100c3 */
[----:B------:R-:W-:Y:S01]  /*ad00*/  FFMA.FTZ R191, R0, R231, R191 ;  /* 0x000000e700bf7223 */ /* 0x000fe200000100bf */
[----:B------:R-:W-:Y:S01]  /*ad10*/  FADD.FTZ R203, R201, R203 ;  /* 0x000000cbc9cb7221 */ /* 0x000fe20000010000 */
[----:B------:R-:W-:Y:S01]  /*ad20*/  FADD.FTZ R202, R198, R202 ;  /* 0x000000cac6ca7221 */ /* 0x000fe20000010000 */
[C---:B------:R-:W-:Y:S04]  /*ad30*/  HMMA.16816.F32.BF16 R16, R160.reuse, R22, R16 ;  /* 0x00000016a010723c */ /* 0x040fe80000041810 */
[----:B------:R-:W2:Y:S01]  /*ad40*/  MUFU.EX2 R204, R204 ;  /* 0x000000cc00cc7308 */ /* 0x000ea20000000800 */
[C---:B------:R-:W-:Y:S01]  /*ad50*/  FMUL.FTZ R22, R3.reuse, R146 ;  /* 0x0000009203167220 */ /* 0x040fe20000410000 */
[----:B------:R-:W-:Y:S01]  /*ad60*/  FMUL.FTZ R23, R3, R147 ;  /* 0x0000009303177220 */ /* 0x000fe20000410000 */
[----:B------:R-:W-:Y:S01]  /*ad70*/  FADD.FTZ R195, R194, R195 ;  /* 0x000000c3c2c37221 */ /* 0x000fe20000010000 */
[----:B------:R-:W-:Y:S01]  /*ad80*/  FADD.FTZ R191, R190, R191 ;  /* 0x000000bfbebf7221 */ /* 0x000fe20000010000 */
[----:B------:R-:W-:Y:S05]  /*ad90*/  FADD.FTZ R203, R200, R203 ;  /* 0x000000cbc8cb7221 */ /* 0x000fea0000010000 */
[----:B------:R-:W-:Y:S01]  /*ada0*/  MUFU.EX2 R206, R206 ;  /* 0x000000ce00ce7308 */ /* 0x000fe20000000800 */
[--C-:B-1----:R-:W-:Y:S01]  /*adb0*/  FFMA.FTZ R104, R243, UR4, -R177.reuse ;  /* 0x00000004f3687c23 */ /* 0x102fe200080108b1 */
[--C-:B------:R-:W-:Y:S01]  /*adc0*/  FFMA.FTZ R243, R242, UR4, -R177.reuse ;  /* 0x00000004f2f37c23 */ /* 0x100fe200080108b1 */
[-C--:B------:R-:W-:Y:S03]  /*add0*/  HMMA.16816.F32.BF16 R20, R160, R36.reuse, R20 ;  /* 0x00000024a014723c */ /* 0x080fe60000041814 */
[----:B------:R-:W-:Y:S01]  /*ade0*/  FFMA.FTZ R177, R169, UR4, -R177 ;  /* 0x00000004a9b17c23 */ /* 0x000fe200080108b1 */
[----:B------:R-:W-:Y:S03]  /*adf0*/  FADD.FTZ R202, R197, R202 ;  /* 0x000000cac5ca7221 */ /* 0x000fe60000010000 */
[----:B------:R1:W-:Y:S01]  /*ae00*/  MUFU.EX2 R242, R104 ;  /* 0x0000006800f27308 */ /* 0x0003e20000000800 */
[----:B------:R-:W-:Y:S01]  /*ae10*/  FADD.FTZ R195, R193, R195 ;  /* 0x000000c3c1c37221 */ /* 0x000fe20000010000 */
[----:B------:R-:W-:Y:S01]  /*ae20*/  FADD.FTZ R191, R189, R191 ;  /* 0x000000bfbdbf7221 */ /* 0x000fe20000010000 */
[C---:B------:R-:W-:Y:S04]  /*ae30*/  HMMA.16816.F32.BF16 R24, R156.reuse, R36, R24 ;  /* 0x000000249c18723c */ /* 0x040fe80000041818 */
[C---:B------:R-:W-:Y:S01]  /*ae40*/  FMUL.FTZ R36, R164.reuse, R128 ;  /* 0x00000080a4247220 */ /* 0x040fe20000410000 */
[----:B------:R-:W-:Y:S02]  /*ae50*/  FMUL.FTZ R37, R164, R129 ;  /* 0x00000081a4257220 */ /* 0x000fe40000410000 */
[----:B------:R-:W3:Y:S01]  /*ae60*/  MUFU.EX2 R205, R205 ;  /* 0x000000cd00cd7308 */ /* 0x000ee20000000800 */
[----:B------:R-:W-:Y:S01]  /*ae70*/  FADD.FTZ R203, R199, R203 ;  /* 0x000000cbc7cb7221 */ /* 0x000fe20000010000 */
[-C--:B------:R-:W-:Y:S03]  /*ae80*/  HMMA.16816.F32.BF16 R28, R156, R38.reuse, R28 ;  /* 0x000000269c1c723c */ /* 0x080fe6000004181c */
[----:B------:R-:W-:Y:S01]  /*ae90*/  FADD.FTZ R202, R196, R202 ;  /* 0x000000cac4ca7221 */ /* 0x000fe20000010000 */
[----:B------:R-:W-:Y:S01]  /*aea0*/  FADD.FTZ R195, R192, R195 ;  /* 0x000000c3c0c37221 */ /* 0x000fe20000010000 */
[----:B------:R-:W-:Y:S01]  /*aeb0*/  FADD.FTZ R191, R188, R191 ;  /* 0x000000bfbcbf7221 */ /* 0x000fe20000010000 */
[----:B-1----:R-:W-:Y:S02]  /*aec0*/  LDSM.16.MT88.4 R104, [R218+0x9400] ;  /* 0x00940000da68783b */ /* 0x002fe40000004200 */
[----:B------:R-:W1:Y:S01]  /*aed0*/  MUFU.EX2 R207, R207 ;  /* 0x000000cf00cf7308 */ /* 0x000e620000000800 */
[C---:B------:R-:W-:Y:S04]  /*aee0*/  HMMA.16816.F32.BF16 R32, R160.reuse, R38, R32 ;  /* 0x00000026a020723c */ /* 0x040fe80000041820 */
[C---:B------:R-:W-:Y:S01]  /*aef0*/  FMUL.FTZ R38, R3.reuse, R130 ;  /* 0x0000008203267220 */ /* 0x040fe20000410000 */
[----:B------:R-:W-:Y:S01]  /*af00*/  FMUL.FTZ R39, R3, R131 ;  /* 0x0000008303277220 */ /* 0x000fe20000410000 */
[----:B--2---:R-:W-:Y:S01]  /*af10*/  FADD.FTZ R203, R204, R203 ;  /* 0x000000cbcccb7221 */ /* 0x004fe20000010000 */
[----:B------:R-:W2:Y:S02]  /*af20*/  LDSM.16.MT88.4 R128, [R216+0xa000] ;  /* 0x00a00000d880783b */ /* 0x000ea40000004200 */
[----:B------:R-:W4:Y:S01]  /*af30*/  MUFU.EX2 R209, R209 ;  /* 0x000000d100d17308 */ /* 0x000f220000000800 */
[----:B---3--:R-:W-:Y:S01]  /*af40*/  FADD.FTZ R202, R205, R202 ;  /* 0x000000cacdca7221 */ /* 0x008fe20000010000 */
[----:B------:R-:W-:Y:S01]  /*af50*/  FADD.FTZ R191, R242, R191 ;  /* 0x000000bff2bf7221 */ /* 0x000fe20000010000 */
[----:B------:R-:W-:Y:S01]  /*af60*/  FADD.FTZ R203, R206, R203 ;  /* 0x000000cbcecb7221 */ /* 0x000fe20000010000 */
[-C--:B------:R-:W-:Y:S03]  /*af70*/  HMMA.16816.F32.BF16 R36, R160, R52.reuse, R36 ;  /* 0x00000034a024723c */ /* 0x080fe60000041824 */
[----:B------:R-:W-:Y:S03]  /*af80*/  IADD3 R230, PT, PT, R230, -0x1, RZ ;  /* 0xffffffffe6e67810 */ /* 0x000fe60007ffe0ff */
[----:B------:R-:W3:Y:S01]  /*af90*/  MUFU.EX2 R210, R210 ;  /* 0x000000d200d27308 */ /* 0x000ee20000000800 */
[----:B-1----:R-:W-:Y:S01]  /*afa0*/  FADD.FTZ R202, R207, R202 ;  /* 0x000000cacfca7221 */ /* 0x002fe20000010000 */
[----:B------:R-:W-:Y:S01]  /*afb0*/  MOV R0, R165 ;  /* 0x000000a500007202 */ /* 0x000fe20000000f00 */
[C---:B------:R-:W-:Y:S04]  /*afc0*/  HMMA.16816.F32.BF16 R40, R156.reuse, R52, R40 ;  /* 0x000000349c28723c */ /* 0x040fe80000041828 */
[C---:B------:R-:W-:Y:S01]  /*afd0*/  FMUL.FTZ R52, R164.reuse, R112 ;  /* 0x00000070a4347220 */ /* 0x040fe20000410000 */
[----:B------:R-:W-:Y:S02]  /*afe0*/  FMUL.FTZ R53, R164, R113 ;  /* 0x00000071a4357220 */ /* 0x000fe40000410000 */
[----:B------:R-:W1:Y:S01]  /*aff0*/  MUFU.EX2 R212, R212 ;  /* 0x000000d400d47308 */ /* 0x000e620000000800 */
[----:B----4-:R-:W-:Y:S01]  /*b000*/  FADD.FTZ R203, R209, R203 ;  /* 0x000000cbd1cb7221 */ /* 0x010fe20000010000 */
[-C--:B------:R-:W-:Y:S03]  /*b010*/  HMMA.16816.F32.BF16 R44, R156, R54.reuse, R44 ;  /* 0x000000369c2c723c */ /* 0x080fe6000004182c */
[----:B------:R-:W-:Y:S01]  /*b020*/  MOV R2, R166 ;  /* 0x000000a600027202 */ /* 0x000fe20000000f00 */
[----:B---3--:R-:W-:Y:S04]  /*b030*/  FADD.FTZ R203, R210, R203 ;  /* 0x000000cbd2cb7221 */ /* 0x008fe80000010000 */
[----:B------:R-:W3:Y:S01]  /*b040*/  MUFU.EX2 R235, R235 ;  /* 0x000000eb00eb7308 */ /* 0x000ee20000000800 */
[----:B------:R-:W-:Y:S01]  /*b050*/  MOV R164, R167 ;  /* 0x000000a700a47202 */ /* 0x000fe20000000f00 */
[C---:B------:R-:W-:Y:S04]  /*b060*/  HMMA.16816.F32.BF16 R48, R160.reuse, R54, R48 ;  /* 0x00000036a030723c */ /* 0x040fe80000041830 */
[C---:B------:R-:W-:Y:S01]  /*b070*/  FMUL.FTZ R54, R3.reuse, R114 ;  /* 0x0000007203367220 */ /* 0x040fe20000410000 */
[----:B------:R-:W-:Y:S03]  /*b080*/  FMUL.FTZ R55, R3, R115 ;  /* 0x0000007303377220 */ /* 0x000fe60000410000 */
[----:B------:R-:W4:Y:S01]  /*b090*/  MUFU.EX2 R239, R239 ;  /* 0x000000ef00ef7308 */ /* 0x000f220000000800 */
[----:B------:R-:W5:Y:S01]  /*b0a0*/  LDSM.16.MT88.4 R112, [R218+0xb000] ;  /* 0x00b00000da70783b */ /* 0x000f620000004200 */
[----:B-1----:R-:W-:Y:S01]  /*b0b0*/  FADD.FTZ R202, R212, R202 ;  /* 0x000000cad4ca7221 */ /* 0x002fe20000010000 */
[----:B------:R-:W-:Y:S01]  /*b0c0*/  MOV R3, R168 ;  /* 0x000000a800037202 */ /* 0x000fe20000000f00 */
[-C--:B--2---:R-:W-:Y:S06]  /*b0d0*/  HMMA.16816.F32.BF16 R52, R160, R128.reuse, R52 ;  /* 0x00000080a034723c */ /* 0x084fec0000041834 */
[----:B------:R-:W1:Y:S01]  /*b0e0*/  MUFU.EX2 R243, R243 ;  /* 0x000000f300f37308 */ /* 0x000e620000000800 */
[----:B---3--:R-:W-:Y:S01]  /*b0f0*/  FADD.FTZ R195, R235, R195 ;  /* 0x000000c3ebc37221 */ /* 0x008fe20000010000 */
[----:B------:R-:W-:Y:S01]  /*b100*/  FADD.FTZ R202, R211, R202 ;  /* 0x000000cad3ca7221 */ /* 0x000fe20000010000 */
[C---:B------:R-:W-:Y:S07]  /*b110*/  HMMA.16816.F32.BF16 R56, R156.reuse, R128, R56 ;  /* 0x000000809c38723c */ /* 0x040fee0000041838 */
[----:B------:R-:W-:Y:S01]  /*b120*/  MUFU.EX2 R128, R180 ;  /* 0x000000b400807308 */ /* 0x000fe20000000800 */
[C---:B----4-:R-:W-:Y:S01]  /*b130*/  F2FP.BF16.F32.PACK_AB R108, R239.reuse, R235 ;  /* 0x000000ebef6c723e */ /* 0x050fe200000010ff */
[----:B------:R-:W-:Y:S01]  /*b140*/  FADD.FTZ R195, R239, R195 ;  /* 0x000000c3efc37221 */ /* 0x000fe20000010000 */
[-C--:B------:R-:W-:Y:S07]  /*b150*/  HMMA.16816.F32.BF16 R60, R156, R130.reuse, R60 ;  /* 0x000000829c3c723c */ /* 0x080fee000004183c */
[----:B------:R-:W2:Y:S01]  /*b160*/  MUFU.EX2 R245, R245 ;  /* 0x000000f500f57308 */ /* 0x000ea20000000800 */
[C---:B-1----:R-:W-:Y:S01]  /*b170*/  F2FP.BF16.F32.PACK_AB R109, R243.reuse, R242 ;  /* 0x000000f2f36d723e */ /* 0x042fe200000010ff */
[----:B------:R-:W-:Y:S01]  /*b180*/  FADD.FTZ R191, R243, R191 ;  /* 0x000000bff3bf7221 */ /* 0x000fe20000010000 */
[C---:B------:R-:W-:Y:S07]  /*b190*/  HMMA.16816.F32.BF16 R64, R160.reuse, R130, R64 ;  /* 0x00000082a040723c */ /* 0x040fee0000041840 */
[----:B------:R-:W-:Y:S10]  /*b1a0*/  MUFU.EX2 R131, R181 ;  /* 0x000000b500837308 */ /* 0x000ff40000000800 */
[----:B------:R-:W1:Y:S01]  /*b1b0*/  MUFU.EX2 R244, R244 ;  /* 0x000000f400f47308 */ /* 0x000e620000000800 */
[-C--:B-----5:R-:W-:Y:S03]  /*b1c0*/  HMMA.16816.F32.BF16 R68, R160, R112.reuse, R68 ;  /* 0x00000070a044723c */ /* 0x0a0fe60000041844 */
[----:B--2---:R-:W-:Y:S06]  /*b1d0*/  FADD.FTZ R195, R245, R195 ;  /* 0x000000c3f5c37221 */ /* 0x004fec0000010000 */
[----:B------:R-:W2:Y:S01]  /*b1e0*/  MUFU.EX2 R248, R248 ;  /* 0x000000f800f87308 */ /* 0x000ea20000000800 */
[C---:B------:R-:W-:Y:S09]  /*b1f0*/  HMMA.16816.F32.BF16 R72, R156.reuse, R112, R72 ;  /* 0x000000709c48723c */ /* 0x040ff20000041848 */
[----:B------:R-:W3:Y:S01]  /*b200*/  MUFU.EX2 R247, R247 ;  /* 0x000000f700f77308 */ /* 0x000ee20000000800 */
[-C--:B------:R-:W-:Y:S03]  /*b210*/  HMMA.16816.F32.BF16 R76, R156, R114.reuse, R76 ;  /* 0x000000729c4c723c */ /* 0x080fe6000004184c */
[C---:B-1----:R-:W-:Y:S01]  /*b220*/  F2FP.BF16.F32.PACK_AB R110, R244.reuse, R245 ;  /* 0x000000f5f46e723e */ /* 0x042fe200000010ff */
[----:B------:R-:W-:Y:S05]  /*b230*/  FADD.FTZ R195, R244, R195 ;  /* 0x000000c3f4c37221 */ /* 0x000fea0000010000 */
[----:B------:R-:W1:Y:S01]  /*b240*/  MUFU.EX2 R251, R251 ;  /* 0x000000fb00fb7308 */ /* 0x000e620000000800 */
[C---:B------:R-:W-:Y:S01]  /*b250*/  HMMA.16816.F32.BF16 R80, R160.reuse, R114, R80 ;  /* 0x00000072a050723c */ /* 0x040fe20000041850 */
[----:B------:R-:W4:Y:S03]  /*b260*/  LDSM.16.MT88.4 R112, [R216+0x9400] ;  /* 0x00940000d870783b */ /* 0x000f260000004200 */
[----:B--2---:R-:W-:Y:S05]  /*b270*/  FADD.FTZ R191, R248, R191 ;  /* 0x000000bff8bf7221 */ /* 0x004fea0000010000 */
[----:B------:R-:W2:Y:S01]  /*b280*/  MUFU.EX2 R252, R252 ;  /* 0x000000fc00fc7308 */ /* 0x000ea20000000800 */
[-C--:B------:R-:W-:Y:S03]  /*b290*/  HMMA.16816.F32.BF16 R84, R160, R100.reuse, R84 ;  /* 0x00000064a054723c */ /* 0x080fe60000041854 */
[C---:B---3--:R-:W-:Y:S01]  /*b2a0*/  F2FP.BF16.F32.PACK_AB R111, R247.reuse, R248 ;  /* 0x000000f8f76f723e */ /* 0x048fe200000010ff */
[----:B------:R-:W-:Y:S05]  /*b2b0*/  FADD.FTZ R191, R247, R191 ;  /* 0x000000bff7bf7221 */ /* 0x000fea0000010000 */
[----:B------:R-:W3:Y:S01]  /*b2c0*/  MUFU.EX2 R250, R250 ;  /* 0x000000fa00fa7308 */ /* 0x000ee20000000800 */
[C---:B------:R-:W-:Y:S04]  /*b2d0*/  HMMA.16816.F32.BF16 R88, R156.reuse, R100, R88 ;  /* 0x000000649c58723c */ /* 0x040fe80000041858 */
[----:B------:R-:W-:Y:S01]  /*b2e0*/  F2FP.BF16.F32.PACK_AB R100, R206, R204 ;  /* 0x000000ccce64723e */ /* 0x000fe200000010ff */
[----:B-1----:R-:W-:Y:S01]  /*b2f0*/  FADD.FTZ R203, R251, R203 ;  /* 0x000000cbfbcb7221 */ /* 0x002fe20000010000 */
[----:B------:R-:W-:Y:S03]  /*b300*/  F2FP.BF16.F32.PACK_AB R101, R207, R205 ;  /* 0x000000cdcf65723e */ /* 0x000fe600000010ff */
[----:B------:R-:W1:Y:S01]  /*b310*/  MUFU.EX2 R246, R246 ;  /* 0x000000f600f67308 */ /* 0x000e620000000800 */
[-C--:B------:R-:W-:Y:S03]  /*b320*/  HMMA.16816.F32.BF16 R92, R156, R102.reuse, R92 ;  /* 0x000000669c5c723c */ /* 0x080fe6000004185c */
[----:B--2---:R-:W-:Y:S06]  /*b330*/  FADD.FTZ R203, R252, R203 ;  /* 0x000000cbfccb7221 */ /* 0x004fec0000010000 */
[----:B------:R-:W-:Y:S01]  /*b340*/  MUFU.EX2 R249, R249 ;  /* 0x000000f900f97308 */ /* 0x000fe20000000800 */
[----:B------:R-:W-:Y:S04]  /*b350*/  HMMA.16816.F32.BF16 R96, R160, R102, R96 ;  /* 0x00000066a060723c */ /* 0x000fe80000041860 */
[----:B------:R-:W-:Y:S01]  /*b360*/  F2FP.BF16.F32.PACK_AB R102, R210, R209 ;  /* 0x000000d1d266723e */ /* 0x000fe200000010ff */
[----:B---3--:R-:W-:Y:S01]  /*b370*/  FADD.FTZ R202, R250, R202 ;  /* 0x000000cafaca7221 */ /* 0x008fe20000010000 */
[----:B------:R-:W-:Y:S03]  /*b380*/  F2FP.BF16.F32.PACK_AB R103, R211, R212 ;  /* 0x000000d4d367723e */ /* 0x000fe600000010ff */
[----:B------:R-:W2:Y:S01]  /*b390*/  MUFU.EX2 R241, R241 ;  /* 0x000000f100f17308 */ /* 0x000ea20000000800 */
[----:B-1----:R-:W-:Y:S03]  /*b3a0*/  FADD.FTZ R202, R246, R202 ;  /* 0x000000caf6ca7221 */ /* 0x002fe60000010000 */
[-C--:B------:R-:W-:Y:S06]  /*b3b0*/  HMMA.16816.F32.BF16 R4, R100, R104.reuse, R4 ;  /* 0x000000686404723c */ /* 0x080fec0000041804 */
[----:B------:R-:W1:Y:S02]  /*b3c0*/  MUFU.EX2 R240, R240 ;  /* 0x000000f000f07308 */ /* 0x000e640000000800 */
[C---:B------:R-:W-:Y:S08]  /*b3d0*/  HMMA.16816.F32.BF16 R8, R108.reuse, R104, R8 ;  /* 0x000000686c08723c */ /* 0x040ff00000041808 */
[----:B------:R-:W3:Y:S01]  /*b3e0*/  MUFU.EX2 R238, R238 ;  /* 0x000000ee00ee7308 */ /* 0x000ee20000000800 */
[----:B--2---:R-:W-:Y:S01]  /*b3f0*/  FADD.FTZ R195, R241, R195 ;  /* 0x000000c3f1c37221 */ /* 0x004fe20000010000 */
[-C--:B------:R-:W-:Y:S08]  /*b400*/  HMMA.16816.F32.BF16 R12, R108, R106.reuse, R12 ;  /* 0x0000006a6c0c723c */ /* 0x080ff0000004180c */
[----:B------:R-:W2:Y:S01]  /*b410*/  MUFU.EX2 R237, R237 ;  /* 0x000000ed00ed7308 */ /* 0x000ea20000000800 */
[----:B-1----:R-:W-:Y:S01]  /*b420*/  FADD.FTZ R195, R240, R195 ;  /* 0x000000c3f0c37221 */ /* 0x002fe20000010000 */
[C---:B------:R-:W-:Y:S01]  /*b430*/  HMMA.16816.F32.BF16 R16, R100.reuse, R106, R16 ;  /* 0x0000006a6410723c */ /* 0x040fe20000041810 */
[----:B------:R-:W1:Y:S07]  /*b440*/  LDSM.16.MT88.4 R104, [R216+0xa400] ;  /* 0x00a40000d868783b */ /* 0x000e6e0000004200 */
[----:B------:R-:W5:Y:S01]  /*b450*/  MUFU.EX2 R215, R215 ;  /* 0x000000d700d77308 */ /* 0x000f620000000800 */
[----:B---3--:R-:W-:Y:S01]  /*b460*/  FADD.FTZ R191, R238, R191 ;  /* 0x000000bfeebf7221 */ /* 0x008fe20000010000 */
[-C--:B----4-:R-:W-:Y:S08]  /*b470*/  HMMA.16816.F32.BF16 R20, R100, R112.reuse, R20 ;  /* 0x000000706414723c */ /* 0x090ff00000041814 */
[----:B------:R-:W3:Y:S01]  /*b480*/  MUFU.EX2 R236, R236 ;  /* 0x000000ec00ec7308 */ /* 0x000ee20000000800 */
[----:B--2---:R-:W-:Y:S01]  /*b490*/  FADD.FTZ R191, R237, R191 ;  /* 0x000000bfedbf7221 */ /* 0x004fe20000010000 */
[C---:B------:R-:W-:Y:S08]  /*b4a0*/  HMMA.16816.F32.BF16 R24, R108.reuse, R112, R24 ;  /* 0x000000706c18723c */ /* 0x040ff00000041818 */
[----:B------:R-:W2:Y:S01]  /*b4b0*/  MUFU.EX2 R214, R214 ;  /* 0x000000d600d67308 */ /* 0x000ea20000000800 */
[----:B-----5:R-:W-:Y:S01]  /*b4c0*/  FADD.FTZ R195, R215, R195 ;  /* 0x000000c3d7c37221 */ /* 0x020fe20000010000 */
[-C--:B------:R-:W-:Y:S08]  /*b4d0*/  HMMA.16816.F32.BF16 R28, R108, R114.reuse, R28 ;  /* 0x000000726c1c723c */ /* 0x080ff0000004181c */
[----:B------:R-:W4:Y:S01]  /*b4e0*/  MUFU.EX2 R213, R213 ;  /* 0x000000d500d57308 */ /* 0x000f220000000800 */
[----:B---3--:R-:W-:Y:S01]  /*b4f0*/  FADD.FTZ R195, R236, R195 ;  /* 0x000000c3ecc37221 */ /* 0x008fe20000010000 */
[C---:B------:R-:W-:Y:S01]  /*b500*/  HMMA.16816.F32.BF16 R32, R100.reuse, R114, R32 ;  /* 0x000000726420723c */ /* 0x040fe20000041820 */
[----:B------:R-:W3:Y:S07]  /*b510*/  LDSM.16.MT88.4 R112, [R218+0xb400] ;  /* 0x00b40000da70783b */ /* 0x000eee0000004200 */
[----:B------:R-:W5:Y:S01]  /*b520*/  MUFU.EX2 R136, R178 ;  /* 0x000000b200887308 */ /* 0x000f620000000800 */
[----:B--2---:R-:W-:Y:S01]  /*b530*/  FADD.FTZ R191, R214, R191 ;  /* 0x000000bfd6bf7221 */ /* 0x004fe20000010000 */
[-C--:B------:R-:W-:Y:S08]  /*b540*/  HMMA.16816.F32.BF16 R36, R100, R116.reuse, R36 ;  /* 0x000000746424723c */ /* 0x080ff00000041824 */
[----:B------:R-:W-:Y:S01]  /*b550*/  MUFU.EX2 R137, R175 ;  /* 0x000000af00897308 */ /* 0x000fe20000000800 */
[----:B----4-:R-:W-:Y:S01]  /*b560*/  FADD.FTZ R191, R213, R191 ;  /* 0x000000bfd5bf7221 */ /* 0x010fe20000010000 */
[C---:B------:R-:W-:Y:S08]  /*b570*/  HMMA.16816.F32.BF16 R40, R108.reuse, R116, R40 ;  /* 0x000000746c28723c */ /* 0x040ff00000041828 */
[----:B------:R2:W-:Y:S01]  /*b580*/  MUFU.EX2 R130, R172 ;  /* 0x000000ac00827308 */ /* 0x0005e20000000800 */
[--C-:B------:R-:W-:Y:S01]  /*b590*/  FFMA.FTZ R116, R154, UR4, -R208.reuse ;  /* 0x000000049a747c23 */ /* 0x100fe200080108d0 */
[-C--:B------:R-:W-:Y:S08]  /*b5a0*/  HMMA.16816.F32.BF16 R44, R108, R118.reuse, R44 ;  /* 0x000000766c2c723c */ /* 0x080ff0000004182c */
[----:B------:R4:W-:Y:S01]  /*b5b0*/  MUFU.EX2 R124, R116 ;  /* 0x00000074007c7308 */ /* 0x0009e20000000800 */
[C---:B------:R-:W-:Y:S09]  /*b5c0*/  HMMA.16816.F32.BF16 R48, R100.reuse, R118, R48 ;  /* 0x000000766430723c */ /* 0x040ff20000041830 */
[----:B------:R5:W-:Y:S01]  /*b5d0*/  MUFU.EX2 R140, R173 ;  /* 0x000000ad008c7308 */ /* 0x000be20000000800 */
[----:B--2---:R-:W-:Y:S01]  /*b5e0*/  F2FP.BF16.F32.PACK_AB R172, R131, R127 ;  /* 0x0000007f83ac723e */ /* 0x004fe200000010ff */
[-C--:B-1----:R-:W-:Y:S08]  /*b5f0*/  HMMA.16816.F32.BF16 R52, R100, R104.reuse, R52 ;  /* 0x000000686434723c */ /* 0x082ff00000041834 */
[----:B------:R-:W1:Y:S01]  /*b600*/  MUFU.EX2 R129, R176 ;  /* 0x000000b000817308 */ /* 0x000e620000000800 */
[--C-:B----4-:R-:W-:Y:S01]  /*b610*/  FFMA.FTZ R116, R153, UR4, -R208.reuse ;  /* 0x0000000499747c23 */ /* 0x110fe200080108d0 */
[----:B------:R-:W-:Y:S01]  /*b620*/  FFMA.FTZ R208, R185, UR4, -R208 ;  /* 0x00000004b9d07c23 */ /* 0x000fe200080108d0 */
[C---:B------:R-:W-:Y:S07]  /*b630*/  HMMA.16816.F32.BF16 R56, R108.reuse, R104, R56 ;  /* 0x000000686c38723c */ /* 0x040fee0000041838 */
[----:B------:R2:W-:Y:S01]  /*b640*/  MUFU.EX2 R126, R116 ;  /* 0x00000074007e7308 */ /* 0x0005e20000000800 */
[--C-:B------:R-:W-:Y:S01]  /*b650*/  FFMA.FTZ R104, R152, UR4, -R187.reuse ;  /* 0x0000000498687c23 */ /* 0x100fe200080108bb */
[----:B------:R-:W-:Y:S01]  /*b660*/  FFMA.FTZ R187, R182, UR4, -R187 ;  /* 0x00000004b6bb7c23 */ /* 0x000fe200080108bb */
[----:B-----5:R-:W-:Y:S01]  /*b670*/  F2FP.BF16.F32.PACK_AB R173, R136, R128 ;  /* 0x0000008088ad723e */ /* 0x020fe200000010ff */
[----:B------:R-:W-:Y:S01]  /*b680*/  LDSM.16.MT88.4 R180, [R216+0xac00] ;  /* 0x00ac0000d8b4783b */ /* 0x000fe20000004200 */
[-C--:B------:R-:W-:Y:S05]  /*b690*/  HMMA.16816.F32.BF16 R60, R108, R106.reuse, R60 ;  /* 0x0000006a6c3c723c */ /* 0x080fea000004183c */
[----:B------:R4:W-:Y:S01]  /*b6a0*/  MUFU.EX2 R125, R104 ;  /* 0x00000068007d7308 */ /* 0x0009e20000000800 */
[----:B-1----:R-:W-:Y:S02]  /*b6b0*/  F2FP.BF16.F32.PACK_AB R176, R137, R129 ;  /* 0x0000008189b0723e */ /* 0x002fe400000010ff */
[C---:B------:R-:W-:Y:S07]  /*b6c0*/  HMMA.16816.F32.BF16 R64, R100.reuse, R106, R64 ;  /* 0x0000006a6440723c */ /* 0x040fee0000041840 */
[----:B------:R1:W5:Y:S01]  /*b6d0*/  MUFU.EX2 R141, R187 ;  /* 0x000000bb008d7308 */ /* 0x0003620000000800 */
[----:B--2---:R-:W2:Y:S01]  /*b6e0*/  LDSM.16.MT88.4 R116, [R216+0xb400] ;  /* 0x00b40000d874783b */ /* 0x004ea20000004200 */
[-C--:B---3--:R-:W-:Y:S08]  /*b6f0*/  HMMA.16816.F32.BF16 R68, R100, R112.reuse, R68 ;  /* 0x000000706444723c */ /* 0x088ff00000041844 */
[----:B------:R-:W3:Y:S01]  /*b700*/  MUFU.EX2 R208, R208 ;  /* 0x000000d000d07308 */ /* 0x000ee20000000800 */
[----:B----4-:R-:W4:Y:S01]  /*b710*/  LDSM.16.MT88.4 R104, [R218+0x9800] ;  /* 0x00980000da68783b */ /* 0x010f220000004200 */
[C---:B------:R-:W-:Y:S08]  /*b720*/  HMMA.16816.F32.BF16 R72, R108.reuse, R112, R72 ;  /* 0x000000706c48723c */ /* 0x040ff00000041848 */
[----:B------:R-:W-:Y:S01]  /*b730*/  MUFU.EX2 R171, R171 ;  /* 0x000000ab00ab7308 */ /* 0x000fe20000000800 */
[----:B-1----:R-:W-:Y:S01]  /*b740*/  LDSM.16.MT88.4 R184, [R218+0xbc00] ;  /* 0x00bc0000dab8783b */ /* 0x002fe20000004200 */
[----:B-----5:R-:W-:Y:S01]  /*b750*/  F2FP.BF16.F32.PACK_AB R175, R141, R139 ;  /* 0x0000008b8daf723e */ /* 0x020fe200000010ff */
[-C--:B------:R-:W-:Y:S07]  /*b760*/  HMMA.16816.F32.BF16 R76, R108, R114.reuse, R76 ;  /* 0x000000726c4c723c */ /* 0x080fee000004184c */
[----:B------:R-:W1:Y:S01]  /*b770*/  MUFU.EX2 R142, R179 ;  /* 0x000000b3008e7308 */ /* 0x000e620000000800 */
[----:B---3--:R-:W-:Y:S01]  /*b780*/  F2FP.BF16.F32.PACK_AB R174, R208, R138 ;  /* 0x0000008ad0ae723e */ /* 0x008fe200000010ff */
[C---:B------:R-:W-:Y:S01]  /*b790*/  HMMA.16816.F32.BF16 R80, R100.reuse, R114, R80 ;  /* 0x000000726450723c */ /* 0x040fe20000041850 */
[----:B------:R-:W3:Y:S07]  /*b7a0*/  LDSM.16.MT88.4 R112, [R216+0x9800] ;  /* 0x00980000d870783b */ /* 0x000eee0000004200 */
[----:B------:R-:W-:Y:S10]  /*b7b0*/  MUFU.EX2 R170, R170 ;  /* 0x000000aa00aa7308 */ /* 0x000ff40000000800 */
[----:B------:R5:W4:Y:S01]  /*b7c0*/  MUFU.EX2 R169, R177 ;  /* 0x000000b100a97308 */ /* 0x000b220000000800 */
[-C--:B--2---:R-:W-:Y:S03]  /*b7d0*/  HMMA.16816.F32.BF16 R84, R100, R116.reuse, R84 ;  /* 0x000000746454723c */ /* 0x084fe60000041854 */
[----:B-1----:R-:W-:Y:S05]  /*b7e0*/  F2FP.BF16.F32.PACK_AB R178, R142, R140 ;  /* 0x0000008c8eb2723e */ /* 0x002fea00000010ff */
[C---:B------:R-:W-:Y:S08]  /*b7f0*/  HMMA.16816.F32.BF16 R88, R108.reuse, R116, R88 ;  /* 0x000000746c58723c */ /* 0x040ff00000041858 */
[-C--:B------:R-:W-:Y:S03]  /*b800*/  HMMA.16816.F32.BF16 R92, R108, R118.reuse, R92 ;  /* 0x000000766c5c723c */ /* 0x080fe6000004185c */
[----:B------:R-:W-:Y:S02]  /*b810*/  F2FP.BF16.F32.PACK_AB R108, R240, R241 ;  /* 0x000000f1f06c723e */ /* 0x000fe400000010ff */
[----:B------:R-:W-:Y:S02]  /*b820*/  F2FP.BF16.F32.PACK_AB R109, R237, R238 ;  /* 0x000000eeed6d723e */ /* 0x000fe400000010ff */
[----:B------:R-:W-:Y:S01]  /*b830*/  F2FP.BF16.F32.PACK_AB R110, R236, R215 ;  /* 0x000000d7ec6e723e */ /* 0x000fe200000010ff */
[----:B------:R-:W-:Y:S01]  /*b840*/  HMMA.16816.F32.BF16 R96, R100, R118, R96 ;  /* 0x000000766460723c */ /* 0x000fe20000041860 */
[----:B------:R-:W-:Y:S03]  /*b850*/  LDSM.16.MT88.4 R116, [R216+0xb800] ;  /* 0x00b80000d874783b */ /* 0x000fe60000004200 */
[----:B------:R-:W-:Y:S02]  /*b860*/  F2FP.BF16.F32.PACK_AB R100, R252, R251 ;  /* 0x000000fbfc64723e */ /* 0x000fe400000010ff */
[----:B------:R-:W-:Y:S02]  /*b870*/  F2FP.BF16.F32.PACK_AB R101, R246, R250 ;  /* 0x000000faf665723e */ /* 0x000fe400000010ff */
[----:B------:R-:W-:Y:S02]  /*b880*/  F2FP.BF16.F32.PACK_AB R102, R126, R124 ;  /* 0x0000007c7e66723e */ /* 0x000fe400000010ff */
[----:B------:R-:W-:Y:S02]  /*b890*/  F2FP.BF16.F32.PACK_AB R103, R249, R125 ;  /* 0x0000007df967723e */ /* 0x000fe400000010ff */
[----:B------:R-:W-:Y:S02]  /*b8a0*/  F2FP.BF16.F32.PACK_AB R111, R213, R214 ;  /* 0x000000d6d56f723e */ /* 0x000fe400000010ff */
[----:B-----5:R-:W-:Y:S02]  /*b8b0*/  F2FP.BF16.F32.PACK_AB R177, R171, R130 ;  /* 0x00000082abb1723e */ /* 0x020fe400000010ff */
[----:B----4-:R-:W-:Y:S01]  /*b8c0*/  F2FP.BF16.F32.PACK_AB R179, R169, R170 ;  /* 0x000000aaa9b3723e */ /* 0x010fe200000010ff */
[-C--:B------:R-:W-:Y:S08]  /*b8d0*/  HMMA.16816.F32.BF16 R4, R100, R104.reuse, R4 ;  /* 0x000000686404723c */ /* 0x080ff00000041804 */
[C---:B------:R-:W-:Y:S08]  /*b8e0*/  HMMA.16816.F32.BF16 R8, R108.reuse, R104, R8 ;  /* 0x000000686c08723c */ /* 0x040ff00000041808 */
[-C--:B------:R-:W-:Y:S08]  /*b8f0*/  HMMA.16816.F32.BF16 R12, R108, R106.reuse, R12 ;  /* 0x0000006a6c0c723c */ /* 0x080ff0000004180c */
[C---:B------:R-:W-:Y:S01]  /*b900*/  HMMA.16816.F32.BF16 R16, R100.reuse, R106, R16 ;  /* 0x0000006a6410723c */ /* 0x040fe20000041810 */
[----:B------:R-:W1:Y:S07]  /*b910*/  LDSM.16.MT88.4 R104, [R216+0xa800] ;  /* 0x00a80000d868783b */ /* 0x000e6e0000004200 */
[-C--:B---3--:R-:W-:Y:S08]  /*b920*/  HMMA.16816.F32.BF16 R20, R100, R112.reuse, R20 ;  /* 0x000000706414723c */ /* 0x088ff00000041814 */
        /* <DEDUP_REMOVED lines=16> */
[C---:B------:R-:W-:Y:S08]  /*ba30*/  HMMA.16816.F32.BF16 R80, R100.reuse, R114, R80 ;  /* 0x000000726450723c */ /* 0x040ff00000041850 */
[-C--:B------:R-:W-:Y:S08]  /*ba40*/  HMMA.16816.F32.BF16 R84, R100, R116.reuse, R84 ;  /* 0x000000746454723c */ /* 0x080ff00000041854 */
[C---:B------:R-:W-:Y:S08]  /*ba50*/  HMMA.16816.F32.BF16 R88, R108.reuse, R116, R88 ;  /* 0x000000746c58723c */ /* 0x040ff00000041858 */
[-C--:B------:R-:W-:Y:S08]  /*ba60*/  HMMA.16816.F32.BF16 R92, R108, R118.reuse, R92 ;  /* 0x000000766c5c723c */ /* 0x080ff0000004185c */
[----:B------:R-:W-:Y:S08]  /*ba70*/  HMMA.16816.F32.BF16 R96, R100, R118, R96 ;  /* 0x000000766460723c */ /* 0x000ff00000041860 */
[-C--:B------:R-:W-:Y:S01]  /*ba80*/  HMMA.16816.F32.BF16 R160, R172, R148.reuse, R4 ;  /* 0x00000094aca0723c */ /* 0x080fe20000041804 */
[----:B------:R-:W2:Y:S07]  /*ba90*/  LDSM.16.MT88.4 R4, [R216+0xbc00] ;  /* 0x00bc0000d804783b */ /* 0x000eae0000004200 */
[C---:B------:R-:W-:Y:S04]  /*baa0*/  HMMA.16816.F32.BF16 R156, R176.reuse, R148, R8 ;  /* 0x00000094b09c723c */ /* 0x040fe80000041808 */
[----:B------:R-:W-:Y:S02]  /*bab0*/  MOV R11, R142 ;  /* 0x0000008e000b7202 */ /* 0x000fe40000000f00 */
[----:B------:R-:W-:Y:S02]  /*bac0*/  MOV R10, R141 ;  /* 0x0000008d000a7202 */ /* 0x000fe40000000f00 */
[-C--:B------:R-:W-:Y:S03]  /*bad0*/  HMMA.16816.F32.BF16 R152, R176, R150.reuse, R12 ;  /* 0x00000096b098723c */ /* 0x080fe6000004180c */
[----:B------:R-:W-:Y:S02]  /*bae0*/  MOV R9, R140 ;  /* 0x0000008c00097202 */ /* 0x000fe40000000f00 */
[----:B------:R-:W-:Y:S02]  /*baf0*/  MOV R8, R139 ;  /* 0x0000008b00087202 */ /* 0x000fe40000000f00 */
[----:B------:R-:W-:Y:S01]  /*bb00*/  MOV R15, R138 ;  /* 0x0000008a000f7202 */ /* 0x000fe20000000f00 */
        /* <DEDUP_REMOVED lines=8> */
[----:B------:R-:W-:Y:S01]  /*bb90*/  FADD.FTZ R195, R18, R195 ;  /* 0x000000c312c37221 */ /* 0x000fe20000010000 */
[----:B------:R-:W-:Y:S01]  /*bba0*/  MOV R17, R128 ;  /* 0x0000008000117202 */ /* 0x000fe20000000f00 */
[----:B------:R-:W-:Y:S01]  /*bbb0*/  FADD.FTZ R191, R19, R191 ;  /* 0x000000bf13bf7221 */ /* 0x000fe20000010000 */
[----:B------:R-:W-:Y:S01]  /*bbc0*/  MOV R16, R127 ;  /* 0x0000007f00107202 */ /* 0x000fe20000000f00 */
[-C--:B------:R-:W-:Y:S03]  /*bbd0*/  HMMA.16816.F32.BF16 R136, R176, R134.reuse, R28 ;  /* 0x00000086b088723c */ /* 0x080fe6000004181c */
[----:B------:R-:W-:Y:S01]  /*bbe0*/  MOV R23, R126 ;  /* 0x0000007e00177202 */ /* 0x000fe20000000f00 */
[----:B------:R-:W-:Y:S01]  /*bbf0*/  FADD.FTZ R195, R14, R195 ;  /* 0x000000c30ec37221 */ /* 0x000fe20000010000 */
[----:B------:R-:W-:Y:S01]  /*bc00*/  MOV R22, R125 ;  /* 0x0000007d00167202 */ /* 0x000fe20000000f00 */
[----:B------:R-:W-:Y:S01]  /*bc10*/  FADD.FTZ R191, R171, R191 ;  /* 0x000000bfabbf7221 */ /* 0x000fe20000010000 */
[----:B------:R-:W-:Y:S01]  /*bc20*/  MOV R21, R124 ;  /* 0x0000007c00157202 */ /* 0x000fe20000000f00 */
[C---:B------:R-:W-:Y:S04]  /*bc30*/  HMMA.16816.F32.BF16 R132, R172.reuse, R134, R32 ;  /* 0x00000086ac84723c */ /* 0x040fe80000041820 */
[----:B------:R-:W-:Y:S01]  /*bc40*/  FADD.FTZ R203, R21, R203 ;  /* 0x000000cb15cb7221 */ /* 0x000fe20000010000 */
[----:B------:R-:W-:Y:S01]  /*bc50*/  FADD.FTZ R202, R22, R202 ;  /* 0x000000ca16ca7221 */ /* 0x000fe20000010000 */
[----:B------:R-:W-:Y:S01]  /*bc60*/  FADD.FTZ R195, R9, R195 ;  /* 0x000000c309c37221 */ /* 0x000fe20000010000 */
[----:B------:R-:W-:Y:S01]  /*bc70*/  FADD.FTZ R191, R170, R191 ;  /* 0x000000bfaabf7221 */ /* 0x000fe20000010000 */
[-C--:B-1----:R-:W-:Y:S03]  /*bc80*/  HMMA.16816.F32.BF16 R128, R172, R104.reuse, R36 ;  /* 0x00000068ac80723c */ /* 0x082fe60000041824 */
[----:B------:R-:W-:Y:S01]  /*bc90*/  FADD.FTZ R203, R23, R203 ;  /* 0x000000cb17cb7221 */ /* 0x000fe20000010000 */
[----:B------:R-:W-:Y:S01]  /*bca0*/  FADD.FTZ R202, R249, R202 ;  /* 0x000000caf9ca7221 */ /* 0x000fe20000010000 */
[----:B------:R-:W-:Y:S01]  /*bcb0*/  FADD.FTZ R232, R11, R195 ;  /* 0x000000c30be87221 */ /* 0x000fe20000010000 */
        /* <DEDUP_REMOVED lines=9> */
[C---:B------:R-:W-:Y:S04]  /*bd50*/  HMMA.16816.F32.BF16 R116, R172.reuse, R106, R48 ;  /* 0x0000006aac74723c */ /* 0x040fe80000041830 */
[----:B------:R-:W-:Y:S01]  /*bd60*/  FADD.FTZ R234, R208, R203 ;  /* 0x000000cbd0ea7221 */ /* 0x000fe20000010000 */
[----:B------:R-:W-:Y:S03]  /*bd70*/  FADD.FTZ R233, R10, R202 ;  /* 0x000000ca0ae97221 */ /* 0x000fe60000010000 */
        /* <DEDUP_REMOVED lines=13> */
[----:B------:R-:W-:Y:S11]  /*be50*/  @P0 BRA `(.L_x_437) ;  /* 0xffffffcc00280947 */ /* 0x000ff6000383ffff */
.L_x_436:
[----:B------:R-:W1:Y:S01]  /*be60*/  SHFL.BFLY PT, R2, R234, 0x2, 0x1f ;  /* 0x0c401f00ea027f89 */ /* 0x000e6200000e0000 */
[----:B------:R-:W2:Y:S01]  /*be70*/  S2UR UR5, SR_CgaCtaId ;  /* 0x00000000000579c3 */ /* 0x000ea20000008800 */
[----:B------:R-:W-:Y:S02]  /*be80*/  UMOV UR4, 0x400 ;  /* 0x0000040000047882 */ /* 0x000fe40000000000 */
[----:B------:R-:W3:Y:S04]  /*be90*/  SHFL.BFLY PT, R0, R233, 0x2, 0x1f ;  /* 0x0c401f00e9007f89 */ /* 0x000ee800000e0000 */
[----:B------:R-:W4:Y:S01]  /*bea0*/  SHFL.BFLY PT, R3, R232, 0x2, 0x1f ;  /* 0x0c401f00e8037f89 */ /* 0x000f2200000e0000 */
[----:B------:R-:W4:Y:S01]  /*beb0*/  S2UR UR7, SR_CTAID.Y ;  /* 0x00000000000779c3 */ /* 0x000f220000002600 */
[----:B------:R-:W4:Y:S07]  /*bec0*/  S2R R54, SR_CTAID.X ;  /* 0x0000000000367919 */ /* 0x000f2e0000002500 */
[----:B------:R-:W4:Y:S01]  /*bed0*/  S2UR UR6, SR_CTAID.Z ;  /* 0x00000000000679c3 */ /* 0x000f220000002700 */
[----:B-1----:R-:W-:Y:S01]  /*bee0*/  FADD.FTZ R234, R2, R234 ;  /* 0x000000ea02ea7221 */ /* 0x002fe20000010000 */
[----:B--2---:R-:W-:Y:S01]  /*bef0*/  ULEA UR5, UR5, UR4, 0x18 ;  /* 0x0000000405057291 */ /* 0x004fe2000f8ec0ff */
[----:B------:R-:W1:Y:S01]  /*bf00*/  SHFL.BFLY PT, R2, R231, 0x2, 0x1f ;  /* 0x0c401f00e7027f89 */ /* 0x000e6200000e0000 */
[----:B------:R-:W2:Y:S01]  /*bf10*/  LDCU.U8 UR4, c[0x0][0x549] ;  /* 0x0000a920ff0477ac */ /* 0x000ea20008000000 */
[----:B---3--:R-:W-:-:S02]  /*bf20*/  FADD.FTZ R233, R0, R233 ;  /* 0x000000e900e97221 */ /* 0x008fc40000010000 */
[----:B------:R-:W3:Y:S01]  /*bf30*/  S2R R0, SR_TID.X ;  /* 0x0000000000007919 */ /* 0x000ee20000002100 */
[----:B----4-:R-:W-:Y:S01]  /*bf40*/  FADD.FTZ R232, R3, R232 ;  /* 0x000000e803e87221 */ /* 0x010fe20000010000 */
[----:B------:R-:W4:Y:S04]  /*bf50*/  SHFL.BFLY PT, R6, R234, 0x1, 0x1f ;  /* 0x0c201f00ea067f89 */ /* 0x000f2800000e0000 */
[----:B------:R-:W5:Y:S04]  /*bf60*/  SHFL.BFLY PT, R5, R233, 0x1, 0x1f ;  /* 0x0c201f00e9057f89 */ /* 0x000f6800000e0000 */
[----:B------:R-:W5:Y:S01]  /*bf70*/  SHFL.BFLY PT, R11, R232, 0x1, 0x1f ;  /* 0x0c201f00e80b7f89 */ /* 0x000f6200000e0000 */
[----:B--2---:R-:W-:Y:S01]  /*bf80*/  ISETP.NE.AND P1, PT, RZ, UR4, PT ;  /* 0x00000004ff007c0c */ /* 0x004fe2000bf25270 */
[----:B------:R-:W2:Y:S01]  /*bf90*/  LDCU.U8 UR4, c[0x0][0x548] ;  /* 0x0000a900ff0477ac */ /* 0x000ea20008000000 */
[----:B-1----:R-:W-:-:S05]  /*bfa0*/  FADD.FTZ R231, R2, R231 ;  /* 0x000000e702e77221 */ /* 0x002fca0000010000 */
[----:B------:R-:W1:Y:S01]  /*bfb0*/  SHFL.BFLY PT, R10, R231, 0x1, 0x1f ;  /* 0x0c201f00e70a7f89 */ /* 0x000e6200000e0000 */
[----:B----4-:R-:W-:-:S05]  /*bfc0*/  FADD.FTZ R6, R234, R6 ;  /* 0x00000006ea067221 */ /* 0x010fca0000010000 */
[----:B------:R-:W4:Y:S01]  /*bfd0*/  @P1 LDC.64 R16, c[0x0][0x430] ;  /* 0x00010c00ff101b82 */ /* 0x000f220000000a00 */
[----:B------:R-:W-:Y:S02]  /*bfe0*/  @P1 MOV R31, 0x1 ;  /* 0x00000001001f1802 */ /* 0x000fe40000000f00 */
[C---:B---3--:R-:W-:Y:S01]  /*bff0*/  SHF.L.U32 R4, R0.reuse, 0x1, RZ ;  /* 0x0000000100047819 */ /* 0x048fe200000006ff */
[----:B-----5:R-:W-:Y:S01]  /*c000*/  FADD.FTZ R5, R233, R5 ;  /* 0x00000005e9057221 */ /* 0x020fe20000010000 */
[C---:B------:R-:W-:Y:S01]  /*c010*/  SHF.L.U32 R3, R0.reuse, 0x3, RZ ;  /* 0x0000000300037819 */ /* 0x040fe200000006ff */
[----:B------:R-:W3:Y:S01]  /*c020*/  MUFU.RCP R9, R6 ;  /* 0x0000000600097308 */ /* 0x000ee20000001000 */
[----:B------:R-:W-:Y:S01]  /*c030*/  SHF.L.U32 R2, R0, 0x4, RZ ;  /* 0x0000000400027819 */ /* 0x000fe200000006ff */
[----:B------:R-:W-:Y:S01]  /*c040*/  FADD.FTZ R11, R232, R11 ;  /* 0x0000000be80b7221 */ /* 0x000fe20000010000 */
[----:B------:R-:W-:Y:S02]  /*c050*/  LOP3.LUT R4, R4, 0x6, RZ, 0xc0, !PT ;  /* 0x0000000604047812 */ /* 0x000fe400078ec0ff */
[----:B------:R-:W-:-:S02]  /*c060*/  LOP3.LUT R7, R3, 0xc0, RZ, 0xc0, !PT ;  /* 0x000000c003077812 */ /* 0x000fc400078ec0ff */
[----:B------:R-:W-:Y:S01]  /*c070*/  LOP3.LUT R2, R4, 0x3e00, R2, 0xf8, !PT ;  /* 0x00003e0004027812 */ /* 0x000fe200078ef802 */
[----:B------:R-:W5:Y:S01]  /*c080*/  MUFU.RCP R8, R5 ;  /* 0x0000000500087308 */ /* 0x000f620000001000 */
[----:B------:R-:W-:Y:S02]  /*c090*/  LOP3.LUT R7, R7, 0x18, R0, 0xf8, !PT ;  /* 0x0000001807077812 */ /* 0x000fe400078ef800 */
[----:B------:R-:W-:Y:S02]  /*c0a0*/  LOP3.LUT R2, R2, 0x20, R3, 0xf8, !PT ;  /* 0x0000002002027812 */ /* 0x000fe400078ef803 */
[----:B------:R-:W-:Y:S01]  /*c0b0*/  FSETP.NE.FTZ.AND P5, PT, R6, RZ, PT ;  /* 0x000000ff0600720b */ /* 0x000fe20003fb5000 */
[----:B-1----:R-:W-:Y:S01]  /*c0c0*/  FADD.FTZ R4, R231, R10 ;  /* 0x0000000ae7047221 */ /* 0x002fe20000010000 */
[----:B------:R-:W-:Y:S02]  /*c0d0*/  LOP3.LUT R2, R2, R7, RZ, 0xfc, !PT ;  /* 0x0000000702027212 */ /* 0x000fe400078efcff */
[----:B------:R-:W1:Y:S01]  /*c0e0*/  MUFU.RCP R7, R11 ;  /* 0x0000000b00077308 */ /* 0x000e620000001000 */
[----:B------:R-:W-:Y:S01]  /*c0f0*/  FSETP.NE.FTZ.AND P4, PT, R5, RZ, PT ;  /* 0x000000ff0500720b */ /* 0x000fe20003f95000 */
[----:B----4-:R-:W-:Y:S01]  /*c100*/  @P1 IMAD R32, R17, R16, RZ ;  /* 0x0000001011201224 */ /* 0x010fe200078e02ff */
[----:B------:R-:W-:-:S02]  /*c110*/  FSETP.NE.FTZ.AND P3, PT, R11, RZ, PT ;  /* 0x000000ff0b00720b */ /* 0x000fc40003f75000 */
[----:B------:R-:W-:Y:S02]  /*c120*/  FSETP.NE.FTZ.AND P2, PT, R4, RZ, PT ;  /* 0x000000ff0400720b */ /* 0x000fe40003f55000 */
[----:B---3--:R-:W-:Y:S01]  /*c130*/  FSEL R9, R9, 1, P5 ;  /* 0x3f80000009097808 */ /* 0x008fe20002800000 */
[----:B------:R-:W3:Y:S01]  /*c140*/  MUFU.RCP R10, R4 ;  /* 0x00000004000a7308 */ /* 0x000ee20000001000 */
[----:B-----5:R-:W-:Y:S01]  /*c150*/  FSEL R8, R8, 1, P4 ;  /* 0x3f80000008087808 */ /* 0x020fe20002000000 */
[----:B------:R-:W4:Y:S01]  /*c160*/  @P5 LDC R30, c[0x0][0x458] ;  /* 0x00011600ff1e5b82 */ /* 0x000f220000000800 */
[----:B------:R-:W-:Y:S01]  /*c170*/  SHF.L.U32 R12, R0, 0x2, RZ ;  /* 0x00000002000c7819 */ /* 0x000fe200000006ff */
[C---:B------:R-:W-:Y:S01]  /*c180*/  FMUL.FTZ R160, R9.reuse, R160 ;  /* 0x000000a009a07220 */ /* 0x040fe20000410000 */
[C---:B------:R-:W-:Y:S01]  /*c190*/  FMUL.FTZ R161, R9.reuse, R161 ;  /* 0x000000a109a17220 */ /* 0x040fe20000410000 */
[C---:B------:R-:W-:Y:S01]  /*c1a0*/  FMUL.FTZ R162, R8.reuse, R162 ;  /* 0x000000a208a27220 */ /* 0x040fe20000410000 */
[C---:B------:R-:W-:Y:S01]  /*c1b0*/  FMUL.FTZ R163, R8.reuse, R163 ;  /* 0x000000a308a37220 */ /* 0x040fe20000410000 */
[----:B------:R-:W-:Y:S01]  /*c1c0*/  FMUL.FTZ R148, R9, R148 ;  /* 0x0000009409947220 */ /* 0x000fe20000410000 */
[----:B-1----:R-:W-:Y:S01]  /*c1d0*/  FSEL R7, R7, 1, P3 ;  /* 0x3f80000007077808 */ /* 0x002fe20001800000 */
[----:B------:R-:W-:Y:S01]  /*c1e0*/  FMUL.FTZ R149, R9, R149 ;  /* 0x0000009509957220 */ /* 0x000fe20000410000 */
[C---:B------:R-:W-:Y:S01]  /*c1f0*/  FMUL.FTZ R150, R8.reuse, R150 ;  /* 0x0000009608967220 */ /* 0x040fe20000410000 */
[----:B------:R-:W-:Y:S01]  /*c200*/  FMUL.FTZ R151, R8, R151 ;  /* 0x0000009708977220 */ /* 0x000fe20000410000 */
[----:B------:R-:W-:Y:S01]  /*c210*/  LOP3.LUT R13, R12, 0x20, RZ, 0xc0, !PT ;  /* 0x000000200c0d7812 */ /* 0x000fe200078ec0ff */
[C---:B------:R-:W-:Y:S01]  /*c220*/  FMUL.FTZ R156, R7.reuse, R156 ;  /* 0x0000009c079c7220 */ /* 0x040fe20000410000 */
[C---:B------:R-:W-:Y:S01]  /*c230*/  FMUL.FTZ R157, R7.reuse, R157 ;  /* 0x0000009d079d7220 */ /* 0x040fe20000410000 */
[----:B------:R-:W-:Y:S01]  /*c240*/  LEA R2, R2, UR5, 0x1 ;  /* 0x0000000502027c11 */ /* 0x000fe2000f8e08ff */
[C---:B------:R-:W-:Y:S01]  /*c250*/  FMUL.FTZ R152, R7.reuse, R152 ;  /* 0x0000009807987220 */ /* 0x040fe20000410000 */
[----:B---3--:R-:W-:Y:S01]  /*c260*/  FSEL R10, R10, 1, P2 ;  /* 0x3f8000000a0a7808 */ /* 0x008fe20001000000 */
[----:B------:R-:W-:Y:S01]  /*c270*/  FMUL.FTZ R153, R7, R153 ;  /* 0x0000009907997220 */ /* 0x000fe20000410000 */
        /* <DEDUP_REMOVED lines=44> */
[C---:B------:R-:W-:Y:S01]  /*c540*/  FMUL.FTZ R127, R10.reuse, R127 ;  /* 0x0000007f0a7f7220 */ /* 0x040fe20000410000 */
        /* <DEDUP_REMOVED lines=106> */
[----:B------:R-:W1:Y:S01]  /*cbf0*/  @P4 MUFU.LG2 R5, R5 ;  /* 0x0000000500054308 */ /* 0x000e620000000c00 */
[----:B------:R-:W-:Y:S01]  /*cc00*/  F2FP.BF16.F32.PACK_AB R74, R75, R74 ;  /* 0x0000004a4b4a723e */ /* 0x000fe200000010ff */
[----:B------:R-:W-:Y:S01]  /*cc10*/  STS [R12+0x2030], R100 ;  /* 0x002030640c007388 */ /* 0x000fe20000000800 */
[----:B------:R-:W-:-:S02]  /*cc20*/  F2FP.BF16.F32.PACK_AB R76, R77, R76 ;  /* 0x0000004c4d4c723e */ /* 0x000fc400000010ff */
[----:B------:R-:W-:Y:S01]  /*cc30*/  F2FP.BF16.F32.PACK_AB R78, R79, R78 ;  /* 0x0000004e4f4e723e */ /* 0x000fe200000010ff */
[----:B------:R-:W-:Y:S01]  /*cc40*/  STS [R12+0x2230], R102 ;  /* 0x002230660c007388 */ /* 0x000fe20000000800 */
[----:B------:R-:W-:Y:S01]  /*cc50*/  F2FP.BF16.F32.PACK_AB R84, R85, R84 ;  /* 0x000000545554723e */ /* 0x000fe200000010ff */
[----:B------:R3:W1:Y:S01]  /*cc60*/  @P5 MUFU.LG2 R25, R6 ;  /* 0x0000000600195308 */ /* 0x0006620000000c00 */
        /* <DEDUP_REMOVED lines=11> */
[--C-:B------:R-:W-:Y:S02]  /*cd20*/  SHF.R.U32.HI R28, RZ, 0x2, R0.reuse ;  /* 0x00000002ff1c7819 */ /* 0x100fe40000011600 */
[----:B---3--:R-:W-:Y:S01]  /*cd30*/  LOP3.LUT R6, R3, 0xd8, RZ, 0xc0, !PT ;  /* 0x000000d803067812 */ /* 0x008fe200078ec0ff */
[----:B------:R-:W-:Y:S03]  /*cd40*/  STS [R2+0x4000], R68 ;  /* 0x0040004402007388 */ /* 0x000fe60000000800 */
[----:B------:R-:W-:Y:S01]  /*cd50*/  LOP3.LUT R6, R6, 0x18, R0, 0x78, !PT ;  /* 0x0000001806067812 */ /* 0x000fe200078e7800 */
[----:B------:R-:W-:Y:S03]  /*cd60*/  STS [R2+0x4200], R70 ;  /* 0x0042004602007388 */ /* 0x000fe60000000800 */
[----:B------:R-:W-:Y:S01]  /*cd70*/  LOP3.LUT R6, R6, 0x1f20, R3, 0xf8, !PT ;  /* 0x00001f2006067812 */ /* 0x000fe200078ef803 */
        /* <DEDUP_REMOVED lines=10> */
[----:B---3--:R-:W3:Y:S03]  /*ce20*/  @P4 LDC R2, c[0x0][0x458] ;  /* 0x00011600ff024b82 */ /* 0x008ee60000000800 */
[----:B------:R-:W-:Y:S04]  /*ce30*/  STS [R14+0x5020], R88 ;  /* 0x005020580e007388 */ /* 0x000fe80000000800 */
[----:B------:R-:W-:Y:S04]  /*ce40*/  STS [R14+0x5220], R90 ;  /* 0x0052205a0e007388 */ /* 0x000fe80000000800 */
[----:B------:R2:W-:Y:S04]  /*ce50*/  STS [R12+0x5030], R7 ;  /* 0x005030070c007388 */ /* 0x0005e80000000800 */
[----:B------:R4:W-:Y:S01]  /*ce60*/  STS [R12+0x5230], R10 ;  /* 0x0052300a0c007388 */ /* 0x0009e20000000800 */
[----:B-----5:R-:W1:Y:S08]  /*ce70*/  LDC.64 R8, c[0x0][0x400] ;  /* 0x00010000ff087b82 */ /* 0x020e700000000a00 */
[----:B--2---:R-:W2:Y:S08]  /*ce80*/  @P1 LDC R7, c[0x0][0x430] ;  /* 0x00010c00ff071b82 */ /* 0x004eb00000000800 */
[----:B----4-:R-:W4:Y:S01]  /*ce90*/  LDC R10, c[0x0][0x434] ;  /* 0x00010d00ff0a7b82 */ /* 0x010f220000000800 */
[----:B------:R-:W-:Y:S05]  /*cea0*/  @P1 BRA `(.L_x_440) ;  /* 0x0000000000281947 */ /* 0x000fea0003800000 */
[----:B------:R-:W-:Y:S01]  /*ceb0*/  ISETP.NE.AND P0, PT, RZ, UR4, PT ;  /* 0x00000004ff007c0c */ /* 0x000fe2000bf05270 */
[----:B------:R-:W5:-:S12]  /*cec0*/  LDC R13, c[0x0][0x3e0] ;  /* 0x0000f800ff0d7b82 */ /* 0x000f580000000800 */
[----:B------:R-:W1:Y:S01]  /*ced0*/  @P0 LDC R32, c[0x0][0x454] ;  /* 0x00011500ff200b82 */ /* 0x000e620000000800 */
[----:B--2---:R-:W-:Y:S02]  /*cee0*/  @P0 MOV R7, 0x1 ;  /* 0x0000000100070802 */ /* 0x004fe40000000f00 */
[----:B------:R-:W-:-:S05]  /*cef0*/  @!P0 MOV R7, 0x1 ;  /* 0x0000000100078802 */ /* 0x000fca0000000f00 */
[----:B------:R-:W5:Y:S08]  /*cf00*/  @P0 LDC R31, c[0x0][0x454] ;  /* 0x00011500ff1f0b82 */ /* 0x000f700000000800 */
[----:B------:R-:W2:Y:S08]  /*cf10*/  @!P0 LDC R12, c[0x0][0x434] ;  /* 0x00010d00ff0c8b82 */ /* 0x000eb00000000800 */
[----:B------:R-:W1:Y:S01]  /*cf20*/  @!P0 LDC R32, c[0x0][0x434] ;  /* 0x00010d00ff208b82 */ /* 0x000e620000000800 */
[----:B-----5:R-:W-:-:S02]  /*cf30*/  @P0 IMAD R31, R31, R13, RZ ;  /* 0x0000000d1f1f0224 */ /* 0x020fc400078e02ff */
[----:B--2---:R-:W-:-:S07]  /*cf40*/  @!P0 IMAD R31, R12, R13, RZ ;  /* 0x0000000d0c1f8224 */ /* 0x004fce00078e02ff */
.L_x_440:
[----:B------:R-:W-:Y:S01]  /*cf50*/  BAR.SYNC.DEFER_BLOCKING 0x0 ;  /* 0x0000000000007b1d */ /* 0x000fe20000010000 */
[----:B------:R-:W-:Y:S01]  /*cf60*/  LEA R6, R6, UR5, 0x1 ;  /* 0x0000000506067c11 */ /* 0x000fe2000f8e08ff */
[----:B-1----:R-:W-:Y:S01]  /*cf70*/  @P4 FMUL.FTZ R5, R5, 0.69314718246459960938 ;  /* 0x3f31721805054820 */ /* 0x002fe20000410000 */
[----:B------:R-:W-:Y:S01]  /*cf80*/  MOV R29, RZ ;  /* 0x000000ff001d7202 */ /* 0x000fe20000000f00 */
[----:B----4-:R-:W-:Y:S01]  /*cf90*/  IMAD R33, R10, UR7, RZ ;  /* 0x000000070a217c24 */ /* 0x010fe2000f8e02ff */
[----:B------:R-:W-:Y:S01]  /*cfa0*/  ISETP.NE.AND P1, PT, RZ, UR4, !P1 ;  /* 0x00000004ff007c0c */ /* 0x000fe2000cf25270 */
[----:B------:R1:W4:Y:S02]  /*cfb0*/  @P2 MUFU.LG2 R27, R4 ;  /* 0x00000004001b2308 */ /* 0x0003240000000c00 */
[----:B------:R-:W5:Y:S01]  /*cfc0*/  @P3 LDC R24, c[0x0][0x458] ;  /* 0x00011600ff183b82 */ /* 0x000f620000000800 */
[----:B------:R-:W-:Y:S01]  /*cfd0*/  IMAD.WIDE.U32 R54, R54, 0x80, R28 ;  /* 0x0000008036367825 */ /* 0x000fe200078e001c */
[----:B------:R-:W-:Y:S01]  /*cfe0*/  MOV R29, 0x7f800000 ;  /* 0x7f800000001d7802 */ /* 0x000fe20000000f00 */
[----:B------:R-:W-:Y:S01]  /*cff0*/  BSSY.RECONVERGENT B0, `(.L_x_441) ;  /* 0x000004a000007945 */ /* 0x000fe20003800200 */
[----:B------:R-:W-:Y:S01]  /*d000*/  MOV R28, 0x7f800000 ;  /* 0x7f800000001c7802 */ /* 0x000fe20000000f00 */
[----:B---3--:R-:W-:Y:S01]  /*d010*/  @P4 FFMA.FTZ R28, R167, R2, R5 ;  /* 0x00000002a71c4223 */ /* 0x008fe20000010005 */
[----:B------:R-:W-:Y:S01]  /*d020*/  LOP3.LUT R42, R3, 0x18, RZ, 0xc0, !PT ;  /* 0x00000018032a7812 */ /* 0x000fe200078ec0ff */
[----:B------:R-:W3:Y:S01]  /*d030*/  @P3 MUFU.LG2 R26, R11 ;  /* 0x0000000b001a3308 */ /* 0x000ee20000000c00 */
[----:B------:R-:W5:Y:S01]  /*d040*/  LDC.64 R2, c[0x0][0x408] ;  /* 0x00010200ff027b82 */ /* 0x000f620000000a00 */
[----:B------:R-:W-:-:S03]  /*d050*/  MOV R43, RZ ;  /* 0x000000ff002b7202 */ /* 0x000fc60000000f00 */
[----:B------:R-:W-:-:S04]  /*d060*/  IMAD.WIDE.U32 R42, R8, UR7, R42 ;  /* 0x00000007082a7c25 */ /* 0x000fc8000f8e002a */
[----:B-1----:R-:W-:Y:S01]  /*d070*/  @P5 FMUL.FTZ R4, R25, 0.69314718246459960938 ;  /* 0x3f31721819045820 */ /* 0x002fe20000410000 */
[----:B------:R1:W1:Y:S01]  /*d080*/  LDS.128 R20, [R6] ;  /* 0x0000000006147984 */ /* 0x0002620000000c00 */
[----:B------:R-:W-:Y:S02]  /*d090*/  IMAD R25, R32, UR6, RZ ;  /* 0x0000000620197c24 */ /* 0x000fe4000f8e02ff */
[----:B----4-:R-:W-:Y:S01]  /*d0a0*/  @P2 FMUL.FTZ R27, R27, 0.69314718246459960938 ;  /* 0x3f3172181b1b2820 */ /* 0x010fe20000410000 */
[----:B------:R-:W-:Y:S01]  /*d0b0*/  @P5 FFMA.FTZ R29, R168, R30, R4 ;  /* 0x0000001ea81d5223 */ /* 0x000fe20000010004 */
[----:B------:R4:W1:Y:S01]  /*d0c0*/  LDS.128 R16, [R6+0x2000] ;  /* 0x0020000006107984 */ /* 0x0008620000000c00 */
[----:B------:R-:W1:Y:S01]  /*d0d0*/  LDC.64 R4, c[0x0][0x410] ;  /* 0x00010400ff047b82 */ /* 0x000e620000000a00 */
[----:B------:R-:W-:Y:S01]  /*d0e0*/  LOP3.LUT P5, RZ, R0, 0x3, RZ, 0xc0, !PT ;  /* 0x0000000300ff7812 */ /* 0x000fe200078ac0ff */
[----:B------:R-:W-:Y:S01]  /*d0f0*/  @!P1 IMAD R25, R31, UR7, R25 ;  /* 0x000000071f199c24 */ /* 0x000fe2000f8e0219 */
[----:B------:R4:W1:Y:S01]  /*d100*/  LDS.128 R12, [R6+0x4000] ;  /* 0x00400000060c7984 */ /* 0x0008620000000c00 */
[----:B--2---:R-:W-:Y:S01]  /*d110*/  IMAD R8, R227, R7, RZ ;  /* 0x00000007e3087224 */ /* 0x004fe200078e02ff */
[----:B------:R-:W-:Y:S01]  /*d120*/  SEL R30, R33, RZ, P1 ;  /* 0x000000ff211e7207 */ /* 0x000fe20000800000 */
[----:B---3--:R-:W-:Y:S01]  /*d130*/  @P3 FMUL.FTZ R26, R26, 0.69314718246459960938 ;  /* 0x3f3172181a1a3820 */ /* 0x008fe20000410000 */
[----:B------:R-:W-:Y:S01]  /*d140*/  SHF.R.S32.HI R33, RZ, 0x1f, R33 ;  /* 0x0000001fff217819 */ /* 0x000fe20000011421 */
[----:B------:R-:W2:Y:S01]  /*d150*/  @P2 LDC R11, c[0x0][0x458] ;  /* 0x00011600ff0b2b82 */ /* 0x000ea20000000800 */
[----:B------:R-:W-:Y:S01]  /*d160*/  IADD3 R30, P4, P0, R8, R30, R25 ;  /* 0x0000001e081e7210 */ /* 0x000fe2000789e019 */
[----:B------:R-:W-:Y:S01]  /*d170*/  IMAD R35, R9, UR7, R43 ;  /* 0x0000000709237c24 */ /* 0x000fe2000f8e022b */
[----:B------:R-:W-:-:S02]  /*d180*/  SHF.R.S32.HI R8, RZ, 0x1f, R8 ;  /* 0x0000001fff087819 */ /* 0x000fc40000011408 */
[----:B------:R-:W-:Y:S02]  /*d190*/  SEL R33, R33, RZ, P1 ;  /* 0x000000ff21217207 */ /* 0x000fe40000800000 */
[----:B------:R-:W-:Y:S02]  /*d1a0*/  SHF.R.S32.HI R25, RZ, 0x1f, R25 ;  /* 0x0000001fff197819 */ /* 0x000fe40000011419 */
[----:B------:R-:W-:Y:S01]  /*d1b0*/  MOV R32, 0x7f800000 ;  /* 0x7f80000000207802 */ /* 0x000fe20000000f00 */
[----:B-----5:R-:W-:Y:S01]  /*d1c0*/  @P3 FFMA.FTZ R32, R166, R24, R26 ;  /* 0x00000018a6203223 */ /* 0x020fe2000001001a */
[----:B------:R-:W-:Y:S02]  /*d1d0*/  MOV R31, 0x7f800000 ;  /* 0x7f800000001f7802 */ /* 0x000fe40000000f00 */
[----:B------:R-:W-:Y:S01]  /*d1e0*/  IADD3.X R33, PT, PT, R8, R33, R25, P4, P0 ;  /* 0x0000002108217210 */ /* 0x000fe200027e0419 */
[----:B--2---:R-:W-:Y:S01]  /*d1f0*/  @P2 FFMA.FTZ R31, R165, R11, R27 ;  /* 0x0000000ba51f2223 */ /* 0x004fe2000001001b */
[----:B-1--4-:R-:W-:Y:S06]  /*d200*/  @P5 BRA `(.L_x_442) ;  /* 0x0000000000a05947 */ /* 0x012fec0003800000 */
[--C-:B------:R-:W-:Y:S01]  /*d210*/  SHF.R.U32.HI R8, RZ, 0x1, R0.reuse ;  /* 0x00000001ff087819 */ /* 0x100fe20000011600 */
        /* <DEDUP_REMOVED lines=25> */
[----:B------:R-:W4:Y:S01]  /*d3b0*/  @!P3 LDC.64 R8, c[0x0][0x420] ;  /* 0x00010800ff08bb82 */ /* 0x000f220000000a00 */
[----:B-1----:R-:W-:Y:S02]  /*d3c0*/  @!P6 LEA R26, P2, R0, R26, 0x2 ;  /* 0x0000001a001ae211 */ /* 0x002fe400078410ff */
        /* <DEDUP_REMOVED lines=8> */
[----:B----4-:R-:W-:-:S03]  /*d450*/  @!P3 LEA R8, P0, R30, R8, 0x2 ;  /* 0x000000081e08b211 */ /* 0x010fc600078010ff */
[----:B------:R1:W-:Y:S01]  /*d460*/  @!P4 STG.E desc[UR26][R10.64], R32 ;  /* 0x000000200a00c986 */ /* 0x0003e2000c10191a */
[----:B------:R-:W-:-:S05]  /*d470*/  @!P3 LEA.HI.X R9, R30, R9, R33, 0x2, P0 ;  /* 0x000000091e09b211 */ /* 0x000fca00000f1421 */
[----:B------:R1:W-:Y:S04]  /*d480*/  @!P3 STG.E desc[UR26][R8.64], R31 ;  /* 0x0000001f0800b986 */ /* 0x0003e8000c10191a */
.L_x_442:
[----:B------:R-:W-:Y:S05]  /*d490*/  BSYNC.RECONVERGENT B0 ;  /* 0x0000000000007941 */ /* 0x000fea0003800200 */
.L_x_441:
[----:B------:R-:W-:Y:S01]  /*d4a0*/  IMAD.MOV.U32 R34, RZ, RZ, R42 ;  /* 0x000000ffff227224 */ /* 0x000fe200078e002a */
[----:B-1----:R-:W1:Y:S01]  /*d4b0*/  LDS.128 R28, [R6+0x800] ;  /* 0x00080000061c7984 */ /* 0x002e620000000c00 */
[----:B------:R-:W2:Y:S01]  /*d4c0*/  LDCU.64 UR4, c[0x0][0x3f0] ;  /* 0x00007e00ff0477ac */ /* 0x000ea20008000a00 */
[----:B------:R-:W-:Y:S02]  /*d4d0*/  IMAD R52, R55, R2, RZ ;  /* 0x0000000237347224 */ /* 0x000fe400078e02ff */
[----:B------:R-:W-:Y:S01]  /*d4e0*/  IMAD.WIDE.U32 R56, R4, UR6, R34 ;  /* 0x0000000604387c25 */ /* 0x000fe2000f8e0022 */
[----:B------:R-:W3:Y:S03]  /*d4f0*/  LDS.128 R24, [R6+0x2800] ;  /* 0x0028000006187984 */ /* 0x000ee60000000c00 */
[----:B------:R-:W-:Y:S01]  /*d500*/  IMAD R57, R5, UR6, R57 ;  /* 0x0000000605397c24 */ /* 0x000fe2000f8e0239 */
[----:B------:R-:W4:Y:S01]  /*d510*/  LDS.128 R8, [R6+0x4800] ;  /* 0x0048000006087984 */ /* 0x000f220000000c00 */
[----:B------:R-:W-:-:S02]  /*d520*/  IMAD R52, R54, R3, R52 ;  /* 0x0000000336347224 */ /* 0x000fc400078e0234 */
[----:B------:R-:W-:Y:S01]  /*d530*/  IMAD.WIDE.U32 R56, R54, R2, R56 ;  /* 0x0000000236387225 */ /* 0x000fe200078e0038 */
[----:B------:R-:W5:Y:S03]  /*d540*/  LDS.128 R40, [R6+0x1000] ;  /* 0x0010000006287984 */ /* 0x000f660000000c00 */
[----:B------:R-:W-:Y:S01]  /*d550*/  IMAD.SHL.U32 R0, R2, 0x40, RZ ;  /* 0x0000004002007824 */ /* 0x000fe200078e00ff */
[----:B------:R-:W5:Y:S01]  /*d560*/  LDS.128 R36, [R6+0x3000] ;  /* 0x0030000006247984 */ /* 0x000f620000000c00 */
[----:B------:R-:W-:Y:S02]  /*d570*/  IADD3 R52, PT, PT, R57, R52, RZ ;  /* 0x0000003439347210 */ /* 0x000fe40007ffe0ff */
[C---:B--2---:R-:W-:Y:S01]  /*d580*/  LEA R54, P0, R56.reuse, UR4, 0x1 ;  /* 0x0000000438367c11 */ /* 0x044fe2000f8008ff */
[----:B------:R-:W2:Y:S03]  /*d590*/  LDS.128 R32, [R6+0x5000] ;  /* 0x0050000006207984 */ /* 0x000ea60000000c00 */
[----:B------:R-:W-:Y:S01]  /*d5a0*/  LEA.HI.X R55, R56, UR5, R52, 0x1, P0 ;  /* 0x0000000538377c11 */ /* 0x000fe200080f0c34 */
[----:B------:R-:W2:Y:S01]  /*d5b0*/  LDS.128 R48, [R6+0x1800] ;  /* 0x0018000006307984 */ /* 0x000ea20000000c00 */
[----:B------:R-:W-:-:S02]  /*d5c0*/  LEA R56, P0, R2, R54, 0x7 ;  /* 0x0000003602387211 */ /* 0x000fc400078038ff */
[--C-:B------:R-:W-:Y:S01]  /*d5d0*/  SHF.L.U64.HI R52, R2, 0x6, R3.reuse ;  /* 0x0000000602347819 */ /* 0x100fe20000010203 */
[----:B------:R-:W2:Y:S01]  /*d5e0*/  LDS.128 R44, [R6+0x3800] ;  /* 0x00380000062c7984 */ /* 0x000ea20000000c00 */
[----:B------:R-:W-:Y:S02]  /*d5f0*/  IADD3 R58, P1, PT, R54, R0, RZ ;  /* 0x00000000363a7210 */ /* 0x000fe40007f3e0ff */
[----:B------:R-:W-:Y:S01]  /*d600*/  LEA.HI.X R57, R2, R55, R3, 0x7, P0 ;  /* 0x0000003702397211 */ /* 0x000fe200000f3c03 */
[----:B------:R-:W2:Y:S01]  /*d610*/  LDS.128 R4, [R6+0x5800] ;  /* 0x0058000006047984 */ /* 0x000ea20000000c00 */
[----:B------:R-:W-:Y:S02]  /*d620*/  IADD3 R2, P0, PT, R0, R56, RZ ;  /* 0x0000003800027210 */ /* 0x000fe40007f1e0ff */
[----:B------:R-:W-:Y:S01]  /*d630*/  IADD3.X R59, PT, PT, R55, R52, RZ, P1, !PT ;  /* 0x00000034373b7210 */ /* 0x000fe20000ffe4ff */
[----:B------:R-:W-:Y:S02]  /*d640*/  STG.E.128 desc[UR26][R54.64], R20 ;  /* 0x0000001436007986 */ /* 0x000fe4000c101d1a */
[----:B------:R-:W-:-:S02]  /*d650*/  IMAD.X R3, R52, 0x1, R57, P0 ;  /* 0x0000000134037824 */ /* 0x000fc400000e0639 */
[----:B------:R-:W-:Y:S04]  /*d660*/  STG.E.128 desc[UR26][R54.64+0x40], R16 ;  /* 0x0000401036007986 */ /* 0x000fe8000c101d1a */
[----:B------:R-:W-:Y:S04]  /*d670*/  STG.E.128 desc[UR26][R54.64+0x80], R12 ;  /* 0x0000800c36007986 */ /* 0x000fe8000c101d1a */
[----:B-1----:R-:W-:Y:S04]  /*d680*/  STG.E.128 desc[UR26][R58.64], R28 ;  /* 0x0000001c3a007986 */ /* 0x002fe8000c101d1a */
        /* <DEDUP_REMOVED lines=9> */
.L_x_443:
        /* <DEDUP_REMOVED lines=14> */
.L_x_1269:


//--------------------- .text._ZN5flash16flash_fwd_kernelI23Flash_fwd_kernel_traitsILi96ELi128ELi64ELi4ELb0ELb0EN7cutlass10bfloat16_tE19Flash_kernel_traitsILi96ELi128ELi64ELi4ES3_EELb1ELb1ELb0ELb0ELb0ELb1ELb0ELb0EEEvNS_16Flash_fwd_paramsE --------------------------
	.section	.text._ZN5flash16flash_fwd_kernelI23Flash_fwd_kernel_traitsILi96ELi128ELi64ELi4ELb0ELb0EN7cutlass10bfloat16_tE19Flash_kernel_traitsILi96ELi128ELi64ELi4ES3_EELb1ELb1ELb0ELb0ELb0ELb1ELb0ELb0EEEvNS_16Flash_fwd_paramsE,"ax",@progbits
	.align	128
        .global         _ZN5flash16flash_fwd_kernelI23Flash_fwd_kernel_traitsILi96ELi128ELi64ELi4ELb0ELb0EN7cutlass10bfloat16_tE19Flash_kernel_traitsILi96ELi128ELi64ELi4ES3_EELb1ELb1ELb0ELb0ELb0ELb1ELb0ELb0EEEvNS_16Flash_fwd_paramsE
        .type           _ZN5flash16flash_fwd_kernelI23Flash_fwd_kernel_traitsILi96ELi128ELi64ELi4ELb0ELb0EN7cutlass10bfloat16_tE19Flash_kernel_traitsILi96ELi128ELi64ELi4ES3_EELb1ELb1ELb0ELb0ELb0ELb1ELb0ELb0EEEvNS_16Flash_fwd_paramsE,@function
        .size           _ZN5flash16flash_fwd_kernelI23Flash_fwd_kernel_traitsILi96ELi128ELi64ELi4ELb0ELb0EN7cutlass10bfloat16_tE19Flash_kernel_traitsILi96ELi128ELi64ELi4ES3_EELb1ELb1ELb0ELb0ELb0ELb1ELb0ELb0EEEvNS_16Flash_fwd_paramsE,(.L_x_1270 - _ZN5flash16flash_fwd_kernelI23Flash_fwd_kernel_traitsILi96ELi128ELi64ELi4ELb0ELb0EN7cutlass10bfloat16_tE19Flash_kernel_traitsILi96ELi128ELi64ELi4ES3_EELb1ELb1ELb0ELb0ELb0ELb1ELb0ELb0EEEvNS_16Flash_fwd_paramsE)
        .other          _ZN5flash16flash_fwd_kernelI23Flash_fwd_kernel_traitsILi96ELi128ELi64ELi4ELb0ELb0EN7cutlass10bfloat16_tE19Flash_kernel_traitsILi96ELi128ELi64ELi4ES3_EELb1ELb1ELb0ELb0ELb0ELb1ELb0ELb0EEEvNS_16Flash_fwd_paramsE,@"STO_CUDA_ENTRY STV_DEFAULT"
_ZN5flash16flash_fwd_kernelI23Flash_fwd_kernel_traitsILi96ELi128ELi64ELi4ELb0ELb0EN7cutlass10bfloat16_tE19Flash_kernel_traitsILi96ELi128ELi64ELi4ES3_EELb1ELb1ELb0ELb0ELb0ELb1ELb0ELb0EEEvNS_16Flash_fwd_paramsE:
.text._ZN5flash16flash_fwd_kernelI23Flash_fwd_kernel_traitsILi96ELi128ELi64ELi4ELb0ELb0EN7cutlass10bfloat16_tE19Flash_kernel_traitsILi96ELi128ELi64ELi4ES3_EELb1ELb1ELb0ELb0ELb0ELb1ELb0ELb0EEEvNS_16Flash_fwd_paramsE:
[----:B------:R-:W1:Y:S01]  /*0000*/  LDC R1, c[0x0][0x37c] ;  /* 0x0000df00ff017b82 */ /* 0x000e620000000800 */
[----:B------:R-:W2:Y:S07]  /*0010*/  LDCU.U8 UR4, c[0x0][0x524] ;  /* 0x0000a480ff0477ac */ /* 0x000eae0008000000 */
[----:B------:R-:W3:Y:S01]  /*0020*/  LDC R128, c[0x0][0x518] ;  /* 0x00014600ff807b82 */ /* 0x000ee20000000800 */
[----:B-1----:R-:W-:Y:S01]  /*0030*/  VIADD R1, R1, 0xffffffe0 ;  /* 0xffffffe001017836 */ /* 0x002fe20000000000 */
[----:B------:R-:W1:Y:S01]  /*0040*/  LDCU.64 UR16, c[0x0][0x510] ;  /* 0x0000a200ff1077ac */ /* 0x000e620008000a00 */
[----:B------:R-:W4:Y:S05]  /*0050*/  LDCU.64 UR14, c[0x0][0x358] ;  /* 0x00006b00ff0e77ac */ /* 0x000f2a0008000a00 */
[----:B------:R-:W4:Y:S01]  /*0060*/  LDC R41, c[0x0][0x51c] ;  /* 0x00014700ff297b82 */ /* 0x000f220000000800 */
[----:B------:R-:W4:Y:S01]  /*0070*/  S2R R135, SR_CTAID.Y ;  /* 0x0000000000877919 */ /* 0x000f220000002600 */
[----:B------:R-:W4:Y:S01]  /*0080*/  LDCU.64 UR6, c[0x0][0x470] ;  /* 0x00008e00ff0677ac */ /* 0x000f220008000a00 */
[----:B------:R-:W4:Y:S01]  /*0090*/  S2R R134, SR_CTAID.Z ;  /* 0x0000000000867919 */ /* 0x000f220000002700 */
[----:B------:R-:W4:Y:S01]  /*00a0*/  S2R R184, SR_TID.X ;  /* 0x0000000000b87919 */ /* 0x000f220000002100 */
[----:B--2---:R-:W-:-:S03]  /*00b0*/  ISETP.NE.AND P3, PT, RZ, UR4, PT ;  /* 0x00000004ff007c0c */ /* 0x004fc6000bf65270 */
[----:B------:R-:W2:Y:S01]  /*00c0*/  S2UR UR8, SR_CTAID.X ;  /* 0x00000000000879c3 */ /* 0x000ea20000002500 */
[----:B------:R-:W2:Y:S01]  /*00d0*/  LDCU.64 UR4, c[0x0][0x478] ;  /* 0x00008f00ff0477ac */ /* 0x000ea20008000a00 */
[----:B-1----:R-:W-:Y:S02]  /*00e0*/  IMAD.U32 R8, RZ, RZ, UR16 ;  /* 0x00000010ff087e24 */ /* 0x002fe4000f8e00ff */
[----:B------:R-:W-:-:S04]  /*00f0*/  IMAD.U32 R9, RZ, RZ, UR17 ;  /* 0x00000011ff097e24 */ /* 0x000fc8000f8e00ff */
[----:B------:R-:W1:Y:S02]  /*0100*/  LDC.64 R2, c[0x0][0x460] ;  /* 0x00011800ff027b82 */ /* 0x000e640000000a00 */
[----:B---3--:R-:W-:Y:S01]  /*0110*/  @P3 IMAD.MOV.U32 R40, RZ, RZ, R128 ;  /* 0x000000ffff283224 */ /* 0x008fe200078e0080 */
[----:B----4-:R-:W3:Y:S05]  /*0120*/  @P3 LDG.E.64 R8, desc[UR14][R8.64] ;  /* 0x0000000e08083981 */ /* 0x010eea000c1e1b00 */
[----:B------:R-:W4:Y:S01]  /*0130*/  @P3 LDC R0, c[0x0][0x520] ;  /* 0x00014800ff003b82 */ /* 0x000f220000000800 */
[----:B------:R-:W4:Y:S01]  /*0140*/  @P3 LDG.E.64 R6, desc[UR14][R40.64] ;  /* 0x0000000e28063981 */ /* 0x000f22000c1e1b00 */
[----:B------:R-:W-:Y:S01]  /*0150*/  IMAD.MOV.U32 R233, RZ, RZ, -0x1 ;  /* 0xffffffffffe97424 */ /* 0x000fe200078e00ff */
[----:B--2---:R-:W-:-:S04]  /*0160*/  LOP3.LUT R5, R134, UR8, R135, 0xfe, !PT ;  /* 0x0000000886057c12 */ /* 0x004fc8000f8efe87 */
[----:B------:R-:W-:Y:S02]  /*0170*/  LOP3.LUT P4, RZ, R5, R184, RZ, 0xfc, !PT ;  /* 0x000000b805ff7212 */ /* 0x000fe4000788fcff */
[C---:B-1----:R-:W-:Y:S01]  /*0180*/  ISETP.NE.U32.AND P0, PT, R2.reuse, RZ, PT ;  /* 0x000000ff0200720c */ /* 0x042fe20003f05070 */
[----:B------:R-:W1:Y:S01]  /*0190*/  LDC.64 R4, c[0x0][0x460] ;  /* 0x00011800ff047b82 */ /* 0x000e620000000a00 */
[----:B------:R-:W-:Y:S02]  /*01a0*/  ISETP.NE.U32.AND P1, PT, R2, RZ, PT ;  /* 0x000000ff0200720c */ /* 0x000fe40003f25070 */
[C---:B------:R-:W-:Y:S02]  /*01b0*/  ISETP.NE.AND.EX P0, PT, R3.reuse, RZ, PT, P0 ;  /* 0x000000ff0300720c */ /* 0x040fe40003f05300 */
[----:B------:R-:W-:-:S05]  /*01c0*/  ISETP.NE.AND.EX P1, PT, R3, RZ, PT, P1 ;  /* 0x000000ff0300720c */ /* 0x000fca0003f25310 */
[----:B------:R-:W2:Y:S06]  /*01d0*/  @!P4 LDC.64 R14, c[0x0][0x528] ;  /* 0x00014a00ff0ecb82 */ /* 0x000eac0000000a00 */
[----:B------:R-:W-:Y:S01]  /*01e0*/  VOTEU.ANY UP0, P0 ;  /* 0x0000000000ff7886 */ /* 0x000fe20000000100 */
[----:B------:R-:W-:Y:S01]  /*01f0*/  PLOP3.LUT P0, PT, PT, PT, UP0, 0x80, 0x8 ;  /* 0x000000000008781c */ /* 0x000fe20003f0f008 */
[----:B-1----:R-:W-:Y:S01]  /*0200*/  IMAD.WIDE.U32 R4, R135, 0x4, R4 ;  /* 0x0000000487047825 */ /* 0x002fe200078e0004 */
[----:B---3--:R-:W-:Y:S02]  /*0210*/  @P3 R2UR UR16, R8 ;  /* 0x00000000081032ca */ /* 0x008fe400000e0000 */
[----:B------:R-:W-:-:S02]  /*0220*/  @P3 R2UR UR17, R9 ;  /* 0x00000000091132ca */ /* 0x000fc400000e0000 */
[----:B----4-:R-:W-:-:S05]  /*0230*/  @P3 IADD3 R128, P2, PT, R6, R0, RZ ;  /* 0x0000000006803210 */ /* 0x010fca0007f5e0ff */
[----:B------:R-:W-:Y:S01]  /*0240*/  @P3 IMAD.X R41, RZ, RZ, R7, P2 ;  /* 0x000000ffff293224 */ /* 0x000fe200010e0607 */
[----:B------:R-:W-:Y:S01]  /*0250*/  ISETP.NE.U32.AND P3, PT, RZ, UR4, PT ;  /* 0x00000004ff007c0c */ /* 0x000fe2000bf65070 */
[----:B------:R-:W-:Y:S02]  /*0260*/  @!P4 IMAD.MOV.U32 R40, RZ, RZ, R128 ;  /* 0x000000ffff28c224 */ /* 0x000fe400078e0080 */
[----:B------:R-:W-:Y:S01]  /*0270*/  IMAD.U32 R10, RZ, RZ, UR16 ;  /* 0x00000010ff0a7e24 */ /* 0x000fe2000f8e00ff */
[----:B------:R-:W-:Y:S01]  /*0280*/  ISETP.NE.AND.EX P3, PT, RZ, UR5, PT, P3 ;  /* 0x00000005ff007c0c */ /* 0x000fe2000bf65330 */
[----:B------:R-:W-:Y:S01]  /*0290*/  IMAD.U32 R11, RZ, RZ, UR17 ;  /* 0x00000011ff0b7e24 */ /* 0x000fe2000f8e00ff */
[----:B--2---:R-:W-:Y:S04]  /*02a0*/  @!P4 STG.E.64 desc[UR14][R14.64+0x8], R40 ;  /* 0x000008280e00c986 */ /* 0x004fe8000c101b0e */
[----:B------:R1:W-:Y:S01]  /*02b0*/  @!P4 STG.E.64 desc[UR14][R14.64], R10 ;  /* 0x0000000a0e00c986 */ /* 0x0003e2000c101b0e */
[----:B------:R-:W-:Y:S01]  /*02c0*/  ISETP.NE.U32.AND P4, PT, RZ, UR6, PT ;  /* 0x00000006ff007c0c */ /* 0x000fe2000bf85070 */
[----:B------:R-:W-:-:S02]  /*02d0*/  IMAD.SHL.U32 R7, R135, 0x4, RZ ;  /* 0x0000000487077824 */ /* 0x000fc400078e00ff */
[----:B------:R-:W2:Y:S01]  /*02e0*/  @P1 LDG.E R233, desc[UR14][R4.64] ;  /* 0x0000000e04e91981 */ /* 0x000ea2000c1e1900 */
[----:B------:R-:W-:-:S03]  /*02f0*/  ISETP.NE.AND.EX P4, PT, RZ, UR7, PT, P4 ;  /* 0x00000007ff007c0c */ /* 0x000fc6000bf85340 */
[----:B------:R3:W2:Y:S01]  /*0300*/  @P0 LDG.E R2, desc[UR14][R4.64+0x4] ;  /* 0x0000040e04020981 */ /* 0x0006a2000c1e1900 */
[----:B------:R-:W-:Y:S01]  /*0310*/  SHF.R.U32.HI R8, RZ, 0x1e, R135 ;  /* 0x0000001eff087819 */ /* 0x000fe20000011687 */
[----:B------:R-:W-:-:S08]  /*0320*/  IMAD.MOV.U32 R0, RZ, RZ, RZ ;  /* 0x000000ffff007224 */ /* 0x000fd000078e00ff */
[----:B------:R-:W-:-:S04]  /*0330*/  @P4 IADD3 R12, P2, PT, R7, UR6, RZ ;  /* 0x00000006070c4c10 */ /* 0x000fc8000ff5e0ff */
[----:B------:R-:W-:-:S05]  /*0340*/  @P4 IADD3.X R13, PT, PT, R8, UR7, RZ, P2, !PT ;  /* 0x00000007080d4c10 */ /* 0x000fca00097fe4ff */
[----:B------:R4:W5:Y:S01]  /*0350*/  @P4 LDG.E R0, desc[UR14][R12.64] ;  /* 0x0000000e0c004981 */ /* 0x000962000c1e1900 */
[----:B-1----:R-:W-:Y:S01]  /*0360*/  @P3 IADD3 R10, P1, PT, R7, UR4, RZ ;  /* 0x00000004070a3c10 */ /* 0x002fe2000ff3e0ff */
[----:B---3--:R-:W1:Y:S01]  /*0370*/  LDC.64 R4, c[0x0][0x468] ;  /* 0x00011a00ff047b82 */ /* 0x008e620000000a00 */
[----:B------:R-:W3:Y:S02]  /*0380*/  LDCU.U8 UR4, c[0x0][0x532] ;  /* 0x0000a640ff0477ac */ /* 0x000ee40008000000 */
[----:B------:R-:W-:Y:S01]  /*0390*/  @P3 IADD3.X R11, PT, PT, R8, UR5, RZ, P1, !PT ;  /* 0x00000005080b3c10 */ /* 0x000fe20008ffe4ff */
[----:B------:R-:W-:-:S04]  /*03a0*/  IMAD.MOV.U32 R9, RZ, RZ, -0x1 ;  /* 0xffffffffff097424 */ /* 0x000fc800078e00ff */
[----:B------:R4:W5:Y:S01]  /*03b0*/  @P3 LDG.E R131, desc[UR14][R10.64] ;  /* 0x0000000e0a833981 */ /* 0x000962000c1e1900 */
[----:B---3--:R-:W-:Y:S02]  /*03c0*/  ISETP.NE.AND P2, PT, RZ, UR4, PT ;  /* 0x00000004ff007c0c */ /* 0x008fe4000bf45270 */
[----:B-1----:R-:W-:-:S04]  /*03d0*/  ISETP.EQ.U32.AND P4, PT, R4, RZ, PT ;  /* 0x000000ff0400720c */ /* 0x002fc80003f82070 */
[----:B------:R-:W-:Y:S02]  /*03e0*/  ISETP.EQ.OR.EX P4, PT, R5, RZ, !P2, P4 ;  /* 0x000000ff0500720c */ /* 0x000fe40005782740 */
[----:B------:R-:W-:-:S05]  /*03f0*/  IADD3 R6, P1, PT, R7, R4, RZ ;  /* 0x0000000407067210 */ /* 0x000fca0007f3e0ff */
[----:B------:R-:W-:-:S06]  /*0400*/  IMAD.X R7, R8, 0x1, R5, P1 ;  /* 0x0000000108077824 */ /* 0x000fcc00008e0605 */
[----:B------:R4:W5:Y:S01]  /*0410*/  @!P4 LDG.E R9, desc[UR14][R6.64] ;  /* 0x0000000e0609c981 */ /* 0x000962000c1e1900 */
[----:B------:R-:W-:Y:S01]  /*0420*/  ISETP.NE.U32.AND P1, PT, R4, RZ, PT ;  /* 0x000000ff0400720c */ /* 0x000fe20003f25070 */
[----:B------:R-:W1:Y:S01]  /*0430*/  @!UP0 LDCU UR19, c[0x0][0x434] ;  /* 0x00008680ff1387ac */ /* 0x000e620008000800 */
[----:B------:R-:W3:Y:S02]  /*0440*/  @!P3 LDC R4, c[0x0][0x43c] ;  /* 0x00010f00ff04bb82 */ /* 0x000ee40000000800 */
[----:B------:R-:W-:Y:S01]  /*0450*/  ISETP.NE.AND.EX P1, PT, R5, RZ, PT, P1 ;  /* 0x000000ff0500720c */ /* 0x000fe20003f25310 */
[----:B------:R-:W-:-:S12]  /*0460*/  USHF.L.U32 UR13, UR8, 0x7, URZ ;  /* 0x00000007080d7899 */ /* 0x000fd800080006ff */
[----:B------:R-:W1:Y:S01]  /*0470*/  @!P1 LDC R5, c[0x0][0x438] ;  /* 0x00010e00ff059b82 */ /* 0x000e620000000800 */
[----:B--2---:R-:W-:-:S05]  /*0480*/  @P0 IMAD.IADD R2, R2, 0x1, -R233 ;  /* 0x0000000102020824 */ /* 0x004fca00078e0ae9 */
[----:B------:R-:W-:Y:S02]  /*0490*/  @P0 R2UR UR4, R2 ;  /* 0x00000000020402ca */ /* 0x000fe400000e0000 */
[----:B------:R-:W2:Y:S11]  /*04a0*/  @!P3 LDC.64 R2, c[0x0][0x488] ;  /* 0x00012200ff02bb82 */ /* 0x000eb60000000a00 */
[----:B-1----:R-:W-:-:S02]  /*04b0*/  @UP0 UMOV UR19, UR4 ;  /* 0x0000000400130c82 */ /* 0x002fc40008000000 */
[----:B------:R-:W-:-:S06]  /*04c0*/  UISETP.GT.AND UP0, UPT, UR19, UR13, UPT ;  /* 0x0000000d1300728c */ /* 0x000fcc000bf04270 */
[----:B------:R-:W-:Y:S01]  /*04d0*/  PLOP3.LUT P0, PT, PT, PT, UP0, 0x80, 0x8 ;  /* 0x000000000008781c */ /* 0x000fe20003f0f008 */
[----:B---34-:R-:W-:-:S12]  /*04e0*/  @!P1 BRA `(.L_x_444) ;  /* 0x00000000000c9947 */ /* 0x018fd80003800000 */
[----:B------:R-:W3:Y:S02]  /*04f0*/  @P2 LDG.E R8, desc[UR14][R6.64+0x4] ;  /* 0x0000040e06082981 */ /* 0x000ee4000c1e1900 */
[----:B---3-5:R-:W-:-:S06]  /*0500*/  @P2 IADD3 R5, PT, PT, R8, -R9, RZ ;  /* 0x8000000908052210 */ /* 0x028fcc0007ffe0ff */
[----:B------:R1:W5:Y:S02]  /*0510*/  @!P2 LDG.E R5, desc[UR14][R6.64] ;  /* 0x0000000e0605a981 */ /* 0x000364000c1e1900 */
.L_x_444:
[----:B------:R-:W-:Y:S05]  /*0520*/  @!P0 EXIT ;  /* 0x000000000000894d */ /* 0x000fea0003800000 */
[----:B------:R-:W3:Y:S01]  /*0530*/  LDC R130, c[0x0][0x508] ;  /* 0x00014200ff827b82 */ /* 0x000ee20000000800 */
[----:B--2---:R-:W-:Y:S01]  /*0540*/  @!P3 ISETP.NE.U32.AND P0, PT, R2, RZ, PT ;  /* 0x000000ff0200b20c */ /* 0x004fe20003f05070 */
[----:B------:R-:W-:Y:S01]  /*0550*/  UIADD3 UR8, UPT, UPT, UR8, 0x1, URZ ;  /* 0x0000000108087890 */ /* 0x000fe2000fffe0ff */
[----:B-----5:R-:W-:Y:S02]  /*0560*/  @P3 IMAD.IADD R131, R131, 0x1, -R0 ;  /* 0x0000000183833824 */ /* 0x020fe400078e0a00 */
[----:B------:R-:W-:-:S03]  /*0570*/  @!P3 ISETP.NE.AND.EX P0, PT, R3, RZ, PT, P0 ;  /* 0x000000ff0300b20c */ /* 0x000fc60003f05300 */
[----:B------:R-:W-:Y:S01]  /*0580*/  IMAD.U32 R2, RZ, RZ, UR8 ;  /* 0x00000008ff027e24 */ /* 0x000fe2000f8e00ff */
[----:B------:R-:W-:-:S04]  /*0590*/  @!P3 SEL R4, R4, RZ, P0 ;  /* 0x000000ff0404b207 */ /* 0x000fc80000000000 */
[----:B------:R-:W-:Y:S02]  /*05a0*/  @!P3 IADD3 R131, PT, PT, R4, R5, -R0 ;  /* 0x000000050483b210 */ /* 0x000fe40007ffe800 */
[----:B------:R-:W-:-:S03]  /*05b0*/  LEA R2, R2, -UR19, 0x7 ;  /* 0x8000001302027c11 */ /* 0x000fc6000f8e38ff */
[----:B------:R-:W-:-:S05]  /*05c0*/  VIADD R5, R131, 0x3f ;  /* 0x0000003f83057836 */ /* 0x000fca0000000000 */
[----:B------:R-:W-:Y:S02]  /*05d0*/  SHF.R.S32.HI R4, RZ, 0x1f, R5 ;  /* 0x0000001fff047819 */ /* 0x000fe40000011405 */
[----:B---3--:R-:W-:Y:S02]  /*05e0*/  IADD3 R3, PT, PT, R5, R130, R2 ;  /* 0x0000008205037210 */ /* 0x008fe40007ffe002 */
        /* <DEDUP_REMOVED lines=9> */
[----:B------:R-:W2:Y:S01]  /*0680*/  LDC.U8 R0, c[0x0][0x549] ;  /* 0x00015240ff007b82 */ /* 0x000ea20000000000 */
[C---:B------:R-:W-:Y:S01]  /*0690*/  ISETP.NE.AND P4, PT, R233.reuse, -0x1, PT ;  /* 0xffffffffe900780c */ /* 0x040fe20003f85270 */
[----:B------:R-:W-:Y:S01]  /*06a0*/  IMAD.SHL.U32 R9, R184, 0x8, RZ ;  /* 0x00000008b8097824 */ /* 0x000fe200078e00ff */
[----:B------:R-:W-:-:S04]  /*06b0*/  ISETP.NE.AND P2, PT, R233, -0x1, PT ;  /* 0xffffffffe900780c */ /* 0x000fc80003f45270 */
[----:B------:R-:W-:Y:S01]  /*06c0*/  LOP3.LUT R9, R9, 0x18, RZ, 0xc0, !PT ;  /* 0x0000001809097812 */ /* 0x000fe200078ec0ff */
[----:B------:R-:W3:Y:S08]  /*06d0*/  LDC.U8 R8, c[0x0][0x548] ;  /* 0x00015200ff087b82 */ /* 0x000ef00000000000 */
[----:B-1----:R-:W1:Y:S01]  /*06e0*/  @!P4 LDC.64 R6, c[0x0][0x400] ;  /* 0x00010000ff06cb82 */ /* 0x002e620000000a00 */
[----:B--2---:R-:W-:-:S07]  /*06f0*/  ISETP.NE.AND P3, PT, R0, RZ, PT ;  /* 0x000000ff0000720c */ /* 0x004fce0003f65270 */
[----:B------:R-:W2:Y:S01]  /*0700*/  @P4 LDC.64 R4, c[0x0][0x408] ;  /* 0x00010200ff044b82 */ /* 0x000ea20000000a00 */
[----:B------:R-:W4:Y:S01]  /*0710*/  S2R R0, SR_CTAID.X ;  /* 0x0000000000007919 */ /* 0x000f220000002500 */
[----:B---3--:R-:W-:-:S06]  /*0720*/  ISETP.NE.AND P1, PT, R8, RZ, !P3 ;  /* 0x000000ff0800720c */ /* 0x008fcc0005f25270 */
[----:B------:R-:W3:Y:S01]  /*0730*/  LDC R10, c[0x0][0x434] ;  /* 0x00010d00ff0a7b82 */ /* 0x000ee20000000800 */
[----:B-1----:R-:W-:-:S07]  /*0740*/  @!P4 IMAD.WIDE.U32 R14, R135, R6, RZ ;  /* 0x00000006870ec225 */ /* 0x002fce00078e00ff */
[----:B------:R-:W1:Y:S01]  /*0750*/  @P3 LDC.64 R2, c[0x0][0x430] ;  /* 0x00010c00ff023b82 */ /* 0x000e620000000a00 */
[----:B------:R-:W-:Y:S01]  /*0760*/  @P3 MOV R6, 0x1 ;  /* 0x0000000100063802 */ /* 0x000fe20000000f00 */
[----:B------:R-:W-:Y:S02]  /*0770*/  @!P4 IMAD R7, R135, R7, R15 ;  /* 0x000000078707c224 */ /* 0x000fe400078e020f */
[----:B--2---:R-:W-:-:S04]  /*0780*/  @P4 IMAD.WIDE.U32 R12, R233, R4, RZ ;  /* 0x00000004e90c4225 */ /* 0x004fc800078e00ff */
[----:B------:R-:W-:Y:S01]  /*0790*/  @!P4 IMAD.MOV.U32 R4, RZ, RZ, R14 ;  /* 0x000000ffff04c224 */ /* 0x000fe200078e000e */
[----:B------:R-:W-:Y:S01]  /*07a0*/  @P4 MOV R4, R12 ;  /* 0x0000000c00044202 */ /* 0x000fe20000000f00 */
[----:B------:R-:W-:Y:S02]  /*07b0*/  @P4 IMAD R7, R233, R5, R13 ;  /* 0x00000005e9074224 */ /* 0x000fe400078e020d */
[----:B---3--:R-:W-:Y:S01]  /*07c0*/  IMAD R10, R135, R10, RZ ;  /* 0x0000000a870a7224 */ /* 0x008fe200078e02ff */
[----:B------:R-:W-:Y:S01]  /*07d0*/  IADD3 R4, P0, PT, R9, R4, RZ ;  /* 0x0000000409047210 */ /* 0x000fe20007f1e0ff */
[----:B-1----:R-:W-:Y:S02]  /*07e0*/  @P3 IMAD R9, R2, R3, RZ ;  /* 0x0000000302093224 */ /* 0x002fe400078e02ff */
[----:B------:R-:W1:Y:S01]  /*07f0*/  @P3 LDC R3, c[0x0][0x430] ;  /* 0x00010c00ff033b82 */ /* 0x000e620000000800 */
[----:B----4-:R-:W-:Y:S09]  /*0800*/  @P3 BRA `(.L_x_446) ;  /* 0x0000000000283947 */ /* 0x010ff20003800000 */
[----:B------:R-:W-:Y:S01]  /*0810*/  ISETP.NE.AND P3, PT, R8, RZ, PT ;  /* 0x000000ff0800720c */ /* 0x000fe20003f65270 */
[----:B------:R-:W2:-:S12]  /*0820*/  LDC R11, c[0x0][0x3e0] ;  /* 0x0000f800ff0b7b82 */ /* 0x000e980000000800 */
[----:B------:R-:W3:Y:S01]  /*0830*/  @P3 LDC R9, c[0x0][0x454] ;  /* 0x00011500ff093b82 */ /* 0x000ee20000000800 */
[----:B-1----:R-:W-:Y:S02]  /*0840*/  @P3 MOV R3, 0x1 ;  /* 0x0000000100033802 */ /* 0x002fe40000000f00 */
[----:B------:R-:W-:-:S05]  /*0850*/  @!P3 MOV R3, 0x1 ;  /* 0x000000010003b802 */ /* 0x000fca0000000f00 */
[----:B------:R-:W2:Y:S08]  /*0860*/  @P3 LDC R6, c[0x0][0x454] ;  /* 0x00011500ff063b82 */ /* 0x000eb00000000800 */
[----:B------:R-:W1:Y:S08]  /*0870*/  @!P3 LDC R2, c[0x0][0x434] ;  /* 0x00010d00ff02bb82 */ /* 0x000e700000000800 */
[----:B------:R-:W4:Y:S01]  /*0880*/  @!P3 LDC R9, c[0x0][0x434] ;  /* 0x00010d00ff09bb82 */ /* 0x000f220000000800 */
[----:B--2---:R-:W-:-:S02]  /*0890*/  @P3 IMAD R6, R6, R11, RZ ;  /* 0x0000000b06063224 */ /* 0x004fc400078e02ff */
[----:B-1-3--:R-:W-:-:S07]  /*08a0*/  @!P3 IMAD R6, R2, R11, RZ ;  /* 0x0000000b0206b224 */ /* 0x00afce00078e02ff */
.L_x_446:
[----:B------:R-:W2:Y:S01]  /*08b0*/  LDCU.64 UR4, c[0x0][0x410] ;  /* 0x00008200ff0477ac */ /* 0x000ea20008000a00 */
[----:B------:R-:W-:Y:S01]  /*08c0*/  SHF.R.U32.HI R14, RZ, 0x2, R184 ;  /* 0x00000002ff0e7819 */ /* 0x000fe200000116b8 */
[----:B----4-:R-:W-:Y:S01]  /*08d0*/  IMAD R2, R134, R9, RZ ;  /* 0x0000000986027224 */ /* 0x010fe200078e02ff */
[----:B------:R-:W-:Y:S01]  /*08e0*/  SEL R9, R10, R233, !P2 ;  /* 0x000000e90a097207 */ /* 0x000fe20005000000 */
[----:B------:R-:W-:Y:S01]  /*08f0*/  UIADD3 UR19, UPT, UPT, -UR13, UR19, URZ ;  /* 0x000000130d137290 */ /* 0x000fe2000fffe1ff */
[----:B------:R-:W-:Y:S01]  /*0900*/  IMAD.X R5, RZ, RZ, R7, P0 ;  /* 0x000000ffff057224 */ /* 0x000fe200000e0607 */
[----:B------:R-:W-:Y:S01]  /*0910*/  LOP3.LUT P6, R184, R184, 0x3, RZ, 0xc0, !PT ;  /* 0x00000003b8b87812 */ /* 0x000fe200078cc0ff */
[----:B------:R-:W-:Y:S01]  /*0920*/  @!P1 IMAD R2, R135, R6, R2 ;  /* 0x0000000687029224 */ /* 0x000fe200078e0202 */
[----:B------:R-:W-:Y:S01]  /*0930*/  SHF.R.S32.HI R6, RZ, 0x1f, R9 ;  /* 0x0000001fff067819 */ /* 0x000fe20000011409 */
[C---:B------:R-:W-:Y:S01]  /*0940*/  VIADD R12, R14.reuse, 0x20 ;  /* 0x000000200e0c7836 */ /* 0x040fe20000000000 */
[C---:B------:R-:W-:Y:S01]  /*0950*/  ISETP.GE.AND P3, PT, R14.reuse, UR19, PT ;  /* 0x000000130e007c0c */ /* 0x040fe2000bf66270 */
[C---:B------:R-:W-:Y:S01]  /*0960*/  VIADD R10, R14.reuse, 0x40 ;  /* 0x000000400e0a7836 */ /* 0x040fe20000000000 */
[----:B------:R-:W-:Y:S01]  /*0970*/  SEL R9, R9, RZ, P1 ;  /* 0x000000ff09097207 */ /* 0x000fe20000800000 */
[----:B------:R-:W-:Y:S01]  /*0980*/  VIADD R8, R14, 0x60 ;  /* 0x000000600e087836 */ /* 0x000fe20000000000 */
[----:B------:R-:W-:Y:S01]  /*0990*/  SEL R6, R6, RZ, P1 ;  /* 0x000000ff06067207 */ /* 0x000fe20000800000 */
[----:B------:R-:W-:Y:S01]  /*09a0*/  IMAD.MOV.U32 R15, RZ, RZ, RZ ;  /* 0x000000ffff0f7224 */ /* 0x000fe200078e00ff */
[----:B------:R-:W-:Y:S01]  /*09b0*/  ISETP.GE.AND P1, PT, R12, UR19, PT ;  /* 0x000000130c007c0c */ /* 0x000fe2000bf26270 */
[----:B-1----:R-:W-:Y:S01]  /*09c0*/  IMAD R7, R3, UR13, RZ ;  /* 0x0000000d03077c24 */ /* 0x002fe2000f8e02ff */
[----:B------:R-:W-:Y:S01]  /*09d0*/  ISETP.GE.AND P2, PT, R10, UR19, PT ;  /* 0x000000130a007c0c */ /* 0x000fe2000bf46270 */
[----:B--2---:R-:W-:Y:S01]  /*09e0*/  IMAD.WIDE.U32 R4, R134, UR4, R4 ;  /* 0x0000000486047c25 */ /* 0x004fe2000f8e0004 */
[----:B------:R-:W-:Y:S01]  /*09f0*/  BSSY.RECONVERGENT B0, `(.L_x_447) ;  /* 0x0000013000007945 */ /* 0x000fe20003800200 */
[----:B------:R-:W-:-:S02]  /*0a00*/  ISETP.GE.AND P0, PT, R8, UR19, PT ;  /* 0x0000001308007c0c */ /* 0x000fc4000bf06270 */
[----:B------:R-:W-:Y:S01]  /*0a10*/  IMAD R135, R134, UR5, R5 ;  /* 0x0000000586877c24 */ /* 0x000fe2000f8e0205 */
[----:B------:R-:W-:Y:S01]  /*0a20*/  ISETP.NE.OR P5, PT, R184, RZ, P1 ;  /* 0x000000ffb800720c */ /* 0x000fe20000fa5670 */
[----:B------:R-:W-:Y:S01]  /*0a30*/  IMAD.WIDE.U32 R16, R0, 0x80, R14 ;  /* 0x0000008000107825 */ /* 0x000fe200078e000e */
        /* <DEDUP_REMOVED lines=14> */
.L_x_448:
[----:B------:R-:W-:Y:S05]  /*0b20*/  BSYNC.RECONVERGENT B0 ;  /* 0x0000000000007941 */ /* 0x000fea0003800200 */
.L_x_447:
[----:B------:R-:W-:Y:S01]  /*0b30*/  BSSY.RECONVERGENT B0, `(.L_x_449) ;  /* 0x0000013000007945 */ /* 0x000fe20003800200 */
[----:B------:R-:W-:Y:S02]  /*0b40*/  ISETP.NE.OR P3, PT, R184, RZ, P0 ;  /* 0x000000ffb800720c */ /* 0x000fe40000765670 */
[----:B------:R-:W-:Y:S01]  /*0b50*/  ISETP.GE.OR P6, PT, R14, UR19, P6 ;  /* 0x000000130e007c0c */ /* 0x000fe2000b7c6670 */
[----:B------:R-:W-:-:S12]  /*0b60*/  @P1 BRA `(.L_x_450) ;  /* 0x00000000003c1947 */ /* 0x000fd80003800000 */
        /* <DEDUP_REMOVED lines=15> */
.L_x_450:
[----:B------:R-:W-:Y:S05]  /*0c60*/  BSYNC.RECONVERGENT B0 ;  /* 0x0000000000007941 */ /* 0x000fea0003800200 */
.L_x_449:
        /* <DEDUP_REMOVED lines=17> */
.L_x_452:
[----:B------:R-:W-:Y:S05]  /*0d80*/  BSYNC.RECONVERGENT B0 ;  /* 0x0000000000007941 */ /* 0x000fea0003800200 */
.L_x_451:
[----:B------:R-:W-:Y:S01]  /*0d90*/  BSSY.RECONVERGENT B0, `(.L_x_453) ;  /* 0x0000014000007945 */ /* 0x000fe20003800200 */
[--C-:B------:R-:W-:Y:S02]  /*0da0*/  IADD3 R9, P2, P1, R7, R9, R2.reuse ;  /* 0x0000000907097210 */ /* 0x100fe4000795e002 */
[----:B------:R-:W-:Y:S02]  /*0db0*/  SHF.R.S32.HI R7, RZ, 0x1f, R7 ;  /* 0x0000001fff077819 */ /* 0x000fe40000011407 */
[----:B------:R-:W-:Y:S01]  /*0dc0*/  SHF.R.S32.HI R2, RZ, 0x1f, R2 ;  /* 0x0000001fff027819 */ /* 0x000fe20000011402 */
[----:B------:R-:W-:Y:S05]  /*0dd0*/  @P0 BRA `(.L_x_454) ;  /* 0x00000000003c0947 */ /* 0x000fea0003800000 */
[----:B------:R-:W4:Y:S01]  /*0de0*/  LDCU.64 UR6, c[0x0][0x408] ;  /* 0x00008100ff0677ac */ /* 0x000f220008000a00 */
[----:B------:R-:W-:Y:S01]  /*0df0*/  IADD3 R0, P0, PT, R16, 0x60, RZ ;  /* 0x0000006010007810 */ /* 0x000fe20007f1e0ff */
[----:B------:R-:W-:Y:S01]  /*0e00*/  IMAD.MOV.U32 R16, RZ, RZ, R4 ;  /* 0x000000ffff107224 */ /* 0x000fe200078e0004 */
[----:B------:R-:W5:Y:S03]  /*0e10*/  LDCU.64 UR4, c[0x0][0x3f0] ;  /* 0x00007e00ff0477ac */ /* 0x000f660008000a00 */
[----:B------:R-:W-:Y:S01]  /*0e20*/  IMAD.X R5, RZ, RZ, R17, P0 ;  /* 0x000000ffff057224 */ /* 0x000fe200000e0611 */
[----:B------:R-:W-:-:S03]  /*0e30*/  MOV R17, R135 ;  /* 0x0000008700117202 */ /* 0x000fc60000000f00 */
        /* <DEDUP_REMOVED lines=9> */
.L_x_454:
[----:B------:R-:W-:Y:S05]  /*0ed0*/  BSYNC.RECONVERGENT B0 ;  /* 0x0000000000007941 */ /* 0x000fea0003800200 */
.L_x_453:
[----:B------:R-:W-:Y:S01]  /*0ee0*/  BSSY.RECONVERGENT B0, `(.L_x_455) ;  /* 0x000000b000007945 */ /* 0x000fe20003800200 */
[----:B------:R-:W-:-:S03]  /*0ef0*/  IADD3.X R2, PT, PT, R7, R6, R2, P2, P1 ;  /* 0x0000000607027210 */ /* 0x000fc600017e2402 */
[----:B------:R-:W-:Y:S05]  /*0f00*/  @P6 BRA `(.L_x_456) ;  /* 0x0000000000206947 */ /* 0x000fea0003800000 */
[----:B------:R-:W5:Y:S01]  /*0f10*/  LDCU.64 UR4, c[0x0][0x420] ;  /* 0x00008400ff0477ac */ /* 0x000f620008000a00 */
[----:B------:R-:W-:Y:S02]  /*0f20*/  IMAD R0, R14, R3, RZ ;  /* 0x000000030e007224 */ /* 0x000fe400078e02ff */
[----:B------:R-:W-:-:S03]  /*0f30*/  IMAD.MOV.U32 R7, RZ, RZ, 0x7f800000 ;  /* 0x7f800000ff077424 */ /* 0x000fc600078e00ff */
[----:B----4-:R-:W-:-:S04]  /*0f40*/  IADD3 R5, P0, PT, R0, R9, RZ ;  /* 0x0000000900057210 */ /* 0x010fc80007f1e0ff */
[----:B------:R-:W-:Y:S02]  /*0f50*/  LEA.HI.X.SX32 R0, R0, R2, 0x1, P0 ;  /* 0x0000000200007211 */ /* 0x000fe400000f0eff */
[----:B-----5:R-:W-:-:S04]  /*0f60*/  LEA R4, P0, R5, UR4, 0x2 ;  /* 0x0000000405047c11 */ /* 0x020fc8000f8010ff */
[----:B------:R-:W-:-:S05]  /*0f70*/  LEA.HI.X R5, R5, UR5, R0, 0x2, P0 ;  /* 0x0000000505057c11 */ /* 0x000fca00080f1400 */
[----:B------:R4:W-:Y:S04]  /*0f80*/  STG.E desc[UR14][R4.64], R7 ;  /* 0x0000000704007986 */ /* 0x0009e8000c10190e */
.L_x_456:
[----:B------:R-:W-:Y:S05]  /*0f90*/  BSYNC.RECONVERGENT B0 ;  /* 0x0000000000007941 */ /* 0x000fea0003800200 */
.L_x_455:
[----:B------:R-:W-:Y:S04]  /*0fa0*/  BSSY.RECONVERGENT B0, `(.L_x_457) ;  /* 0x000000a000007945 */ /* 0x000fe80003800200 */
[----:B------:R-:W-:Y:S05]  /*0fb0*/  @P5 BRA `(.L_x_458) ;  /* 0x0000000000205947 */ /* 0x000fea0003800000 */
[----:B------:R-:W5:Y:S01]  /*0fc0*/  LDCU.64 UR4, c[0x0][0x420] ;  /* 0x00008400ff0477ac */ /* 0x000f620008000a00 */
[----:B------:R-:W-:Y:S02]  /*0fd0*/  IMAD R0, R12, R3, RZ ;  /* 0x000000030c007224 */ /* 0x000fe400078e02ff */
[----:B----4-:R-:W-:-:S03]  /*0fe0*/  IMAD.MOV.U32 R7, RZ, RZ, 0x7f800000 ;  /* 0x7f800000ff077424 */ /* 0x010fc600078e00ff */
[----:B------:R-:W-:-:S04]  /*0ff0*/  IADD3 R5, P0, PT, R0, R9, RZ ;  /* 0x0000000900057210 */ /* 0x000fc80007f1e0ff */
[----:B------:R-:W-:Y:S02]  /*1000*/  LEA.HI.X.SX32 R0, R0, R2, 0x1, P0 ;  /* 0x0000000200007211 */ /* 0x000fe400000f0eff */
[----:B-----5:R-:W-:-:S04]  /*1010*/  LEA R4, P0, R5, UR4, 0x2 ;  /* 0x0000000405047c11 */ /* 0x020fc8000f8010ff */
[----:B------:R-:W-:-:S05]  /*1020*/  LEA.HI.X R5, R5, UR5, R0, 0x2, P0 ;  /* 0x0000000505057c11 */ /* 0x000fca00080f1400 */
[----:B------:R4:W-:Y:S04]  /*1030*/  STG.E desc[UR14][R4.64], R7 ;  /* 0x0000000704007986 */ /* 0x0009e8000c10190e */
.L_x_458:
[----:B------:R-:W-:Y:S05]  /*1040*/  BSYNC.RECONVERGENT B0 ;  /* 0x0000000000007941 */ /* 0x000fea0003800200 */
.L_x_457:
        /* <DEDUP_REMOVED lines=10> */
.L_x_460:
[----:B------:R-:W-:Y:S05]  /*10f0*/  BSYNC.RECONVERGENT B0 ;  /* 0x0000000000007941 */ /* 0x000fea0003800200 */
.L_x_459:
        /* <DEDUP_REMOVED lines=10> */
.L_x_445:
[----:B------:R-:W-:Y:S02]  /*11a0*/  ISETP.NE.AND P0, PT, R233, -0x1, PT ;  /* 0xffffffffe900780c */ /* 0x000fe40003f05270 */
[----:B------:R-:W-:-:S11]  /*11b0*/  ISETP.NE.AND P2, PT, R9, -0x1, PT ;  /* 0xffffffff0900780c */ /* 0x000fd60003f45270 */
[----:B------:R-:W2:Y:S08]  /*11c0*/  @!P0 LDC.64 R4, c[0x0][0x398] ;  /* 0x0000e600ff048b82 */ /* 0x000eb00000000a00 */
[----:B------:R-:W3:Y:S01]  /*11d0*/  @P0 LDC.64 R2, c[0x0][0x3b0] ;  /* 0x0000ec00ff020b82 */ /* 0x000ee20000000a00 */
[----:B--2---:R-:W-:-:S04]  /*11e0*/  @!P0 IMAD.WIDE.U32 R12, R135, R4, RZ ;  /* 0x00000004870c8225 */ /* 0x004fc800078e00ff */
[----:B-1----:R-:W-:Y:S01]  /*11f0*/  @!P0 IMAD R6, R135, R5, R13 ;  /* 0x0000000587068224 */ /* 0x002fe200078e020d */
[----:B------:R-:W-:Y:S01]  /*1200*/  @!P0 MOV R27, R12 ;  /* 0x0000000c001b8202 */ /* 0x000fe20000000f00 */
[----:B---3--:R-:W-:-:S04]  /*1210*/  @P0 IMAD.WIDE.U32 R10, R233, R2, RZ ;  /* 0x00000002e90a0225 */ /* 0x008fc800078e00ff */
        /* <DEDUP_REMOVED lines=15> */
.L_x_461:
[----:B------:R-:W1:Y:S01]  /*1310*/  LDC.64 R2, c[0x0][0x3b8] ;  /* 0x0000ee00ff027b82 */ /* 0x000e620000000a00 */
[----:B------:R-:W-:-:S05]  /*1320*/  IADD3 R14, PT, PT, R0, R9, RZ ;  /* 0x00000009000e7210 */ /* 0x000fca0007ffe0ff */
[C---:B-1----:R-:W-:Y:S02]  /*1330*/  IMAD R7, R14.reuse, R3, RZ ;  /* 0x000000030e077224 */ /* 0x042fe400078e02ff */
[----:B------:R-:W-:-:S05]  /*1340*/  IMAD.WIDE.U32 R14, R14, R2, RZ ;  /* 0x000000020e0e7225 */ /* 0x000fca00078e00ff */
[----:B------:R-:W-:Y:S02]  /*1350*/  IADD3 R7, PT, PT, R15, R7, RZ ;  /* 0x000000070f077210 */ /* 0x000fe40007ffe0ff */
.L_x_462:
        /* <DEDUP_REMOVED lines=37> */
.L_x_463:
[----:B------:R-:W1:Y:S01]  /*15b0*/  LDC.64 R4, c[0x0][0x3c0] ;  /* 0x0000f000ff047b82 */ /* 0x000e620000000a00 */
[----:B------:R-:W-:-:S05]  /*15c0*/  IADD3 R0, PT, PT, R0, R9, RZ ;  /* 0x0000000900007210 */ /* 0x000fca0007ffe0ff */
[C---:B-1----:R-:W-:Y:S02]  /*15d0*/  IMAD R8, R0.reuse, R5, RZ ;  /* 0x0000000500087224 */ /* 0x042fe400078e02ff */
[----:B------:R-:W-:-:S05]  /*15e0*/  IMAD.WIDE.U32 R10, R0, R4, RZ ;  /* 0x00000004000a7225 */ /* 0x000fca00078e00ff */
[----:B------:R-:W-:-:S07]  /*15f0*/  IADD3 R8, PT, PT, R11, R8, RZ ;  /* 0x000000080b087210 */ /* 0x000fce0007ffe0ff */
.L_x_464:
[----:B------:R-:W-:Y:S01]  /*1600*/  UIADD3 UR12, UPT, UPT, -UR13, UR19, URZ ;  /* 0x000000130d0c7290 */ /* 0x000fe2000fffe1ff */
[----:B------:R-:W-:Y:S01]  /*1610*/  SHF.R.U32.HI R136, RZ, 0x2, R184 ;  /* 0x00000002ff887819 */ /* 0x000fe200000116b8 */
[----:B------:R-:W1:Y:S01]  /*1620*/  S2R R35, SR_CTAID.X ;  /* 0x0000000000237919 */ /* 0x000e620000002500 */
[----:B------:R-:W-:Y:S01]  /*1630*/  IMAD.SHL.U32 R234, R184, 0x8, RZ ;  /* 0x00000008b8ea7824 */ /* 0x000fe200078e00ff */
[----:B------:R-:W2:Y:S01]  /*1640*/  LDCU.128 UR4, c[0x0][0x3d0] ;  /* 0x00007a00ff0477ac */ /* 0x000ea20008000c00 */
[----:B------:R-:W-:Y:S01]  /*1650*/  IMAD.MOV.U32 R137, RZ, RZ, RZ ;  /* 0x000000ffff897224 */ /* 0x000fe200078e00ff */
[C---:B------:R-:W-:Y:S01]  /*1660*/  ISETP.GE.AND P4, PT, R136.reuse, UR12, PT ;  /* 0x0000000c88007c0c */ /* 0x040fe2000bf86270 */
[----:B------:R-:W-:Y:S01]  /*1670*/  VIADD R0, R136, 0x60 ;  /* 0x0000006088007836 */ /* 0x000fe20000000000 */
[----:B------:R-:W-:Y:S01]  /*1680*/  LOP3.LUT R26, R234, 0x18, RZ, 0xc0, !PT ;  /* 0x00000018ea1a7812 */ /* 0x000fe200078ec0ff */
[----:B------:R-:W3:Y:S01]  /*1690*/  LDCU.64 UR8, c[0x0][0x3c8] ;  /* 0x00007900ff0877ac */ /* 0x000ee20008000a00 */
[----:B------:R-:W-:Y:S01]  /*16a0*/  VIADD R9, R136, 0x40 ;  /* 0x0000004088097836 */ /* 0x000fe20000000000 */
[----:B------:R-:W4:Y:S01]  /*16b0*/  S2UR UR20, SR_CgaCtaId ;  /* 0x00000000001479c3 */ /* 0x000f220000008800 */
[----:B------:R-:W-:Y:S01]  /*16c0*/  ISETP.GE.AND P5, PT, R0, UR12, PT ;  /* 0x0000000c00007c0c */ /* 0x000fe2000bfa6270 */
[----:B------:R-:W-:Y:S01]  /*16d0*/  VIADD R0, R136, 0x20 ;  /* 0x0000002088007836 */ /* 0x000fe20000000000 */
[C---:B------:R-:W-:Y:S01]  /*16e0*/  IADD3 R10, P1, PT, R26.reuse, R10, RZ ;  /* 0x0000000a1a0a7210 */ /* 0x040fe20007f3e0ff */
[----:B------:R-:W5:Y:S01]  /*16f0*/  LDCU.64 UR10, c[0x0][0x388] ;  /* 0x00007100ff0a77ac */ /* 0x000f620008000a00 */
[----:B------:R-:W-:Y:S01]  /*1700*/  IADD3 R14, P2, PT, R26, R14, RZ ;  /* 0x0000000e1a0e7210 */ /* 0x000fe20007f5e0ff */
[----:B------:R-:W-:Y:S01]  /*1710*/  IMAD.SHL.U32 R129, R2, 0x40, RZ ;  /* 0x0000004002817824 */ /* 0x000fe200078e00ff */
[----:B------:R-:W-:Y:S01]  /*1720*/  ISETP.GE.AND P3, PT, R0, UR12, PT ;  /* 0x0000000c00007c0c */ /* 0x000fe2000bf66270 */
[----:B------:R-:W5:Y:S01]  /*1730*/  @!P4 LDC.64 R12, c[0x0][0x3b0] ;  /* 0x0000ec00ff0ccb82 */ /* 0x000f620000000a00 */
[----:B------:R-:W-:Y:S01]  /*1740*/  IMAD.X R11, RZ, RZ, R8, P1 ;  /* 0x000000ffff0b7224 */ /* 0x000fe200008e0608 */
[----:B------:R-:W-:Y:S01]  /*1750*/  IADD3 R26, P0, PT, R26, R27, RZ ;  /* 0x0000001b1a1a7210 */ /* 0x000fe20007f1e0ff */
[----:B------:R-:W-:Y:S01]  /*1760*/  IMAD.X R15, RZ, RZ, R7, P2 ;  /* 0x000000ffff0f7224 */ /* 0x000fe200010e0607 */
[----:B------:R-:W-:Y:S01]  /*1770*/  ISETP.GE.AND P6, PT, R9, UR12, PT ;  /* 0x0000000c09007c0c */ /* 0x000fe2000bfc6270 */
[----:B------:R-:W-:Y:S01]  /*1780*/  IMAD.WIDE.U32 R32, R136, R4, R10 ;  /* 0x0000000488207225 */ /* 0x000fe200078e000a */
[----:B------:R-:W-:Y:S01]  /*1790*/  LOP3.LUT R7, R234, 0xd8, RZ, 0xc0, !PT ;  /* 0x000000d8ea077812 */ /* 0x000fe200078ec0ff */
[----:B------:R-:W4:Y:S01]  /*17a0*/  S2R R238, SR_CTAID.X ;  /* 0x0000000000ee7919 */ /* 0x000f220000002500 */
[----:B------:R-:W4:Y:S01]  /*17b0*/  @!P4 LDC.64 R10, c[0x0][0x380] ;  /* 0x0000e000ff0acb82 */ /* 0x000f220000000a00 */
[----:B------:R-:W-:Y:S01]  /*17c0*/  IMAD.X R27, RZ, RZ, R6, P0 ;  /* 0x000000ffff1b7224 */ /* 0x000fe200000e0606 */
[----:B------:R-:W-:Y:S01]  /*17d0*/  LOP3.LUT R7, R7, 0x18, R184, 0x78, !PT ;  /* 0x0000001807077812 */ /* 0x000fe200078e78b8 */
[----:B------:R-:W-:Y:S01]  /*17e0*/  IMAD.WIDE.U32 R36, R136, R2, R14 ;  /* 0x0000000288247225 */ /* 0x000fe200078e000e */
[----:B------:R-:W-:-:S02]  /*17f0*/  SHF.R.S32.HI R6, RZ, 0x1f, R24 ;  /* 0x0000001fff067819 */ /* 0x000fc40000011418 */
[----:B------:R-:W-:Y:S01]  /*1800*/  LOP3.LUT R234, R7, 0x1f20, R234, 0xf8, !PT ;  /* 0x00001f2007ea7812 */ /* 0x000fe200078ef8ea */
[----:B-1----:R-:W-:Y:S01]  /*1810*/  IMAD.WIDE.U32 R34, R35, 0x80, R136 ;  /* 0x0000008023227825 */ /* 0x002fe200078e0088 */
[----:B------:R-:W1:Y:S01]  /*1820*/  @!P3 LDC.64 R8, c[0x0][0x3b0] ;  /* 0x0000ec00ff08bb82 */ /* 0x000e620000000a00 */
[----:B------:R-:W-:Y:S02]  /*1830*/  SHF.L.U64.HI R43, R2, 0x6, R3 ;  /* 0x00000006022b7819 */ /* 0x000fe40000010203 */
[----:B--2---:R-:W-:Y:S01]  /*1840*/  IMAD R231, R6, UR4, RZ ;  /* 0x0000000406e77c24 */ /* 0x004fe2000f8e02ff */
[----:B------:R-:W-:Y:S01]  /*1850*/  @!P3 IADD3 R23, P2, PT, R34, 0x20, RZ ;  /* 0x000000202217b810 */ /* 0x000fe20007f5e0ff */
[----:B---3--:R-:W-:Y:S01]  /*1860*/  IMAD.WIDE.U32 R26, R134, UR8, R26 ;  /* 0x00000008861a7c25 */ /* 0x008fe2000f8e001a */
[C---:B------:R-:W-:Y:S02]  /*1870*/  @!P6 IADD3 R16, P1, PT, R34.reuse, 0x40, RZ ;  /* 0x000000402210e810 */ /* 0x040fe40007f3e0ff */
[----:B------:R-:W-:Y:S01]  /*1880*/  @!P5 IADD3 R14, P0, PT, R34, 0x60, RZ ;  /* 0x00000060220ed810 */ /* 0x000fe20007f1e0ff */
[----:B-----5:R-:W-:Y:S01]  /*1890*/  @!P4 IMAD R28, R35, R12, RZ ;  /* 0x0000000c231cc224 */ /* 0x020fe200078e02ff */
[----:B------:R-:W-:Y:S01]  /*18a0*/  SHF.L.U64.HI R38, R2, 0x5, R3 ;  /* 0x0000000502267819 */ /* 0x000fe20000010203 */
[----:B------:R-:W-:Y:S01]  /*18b0*/  IMAD R27, R134, UR9, R27 ;  /* 0x00000009861b7c24 */ /* 0x000fe2000f8e021b */
[----:B------:R-:W2:Y:S01]  /*18c0*/  LDCU.64 UR8, c[0x0][0x390] ;  /* 0x00007200ff0877ac */ /* 0x000ea20008000a00 */
[----:B------:R-:W-:Y:S01]  /*18d0*/  @!P4 IMAD R28, R34, R13, R28 ;  /* 0x0000000d221cc224 */ /* 0x000fe200078e021c */
[----:B------:R-:W-:Y:S01]  /*18e0*/  SHF.R.U32.HI R186, RZ, 0x1, R184 ;  /* 0x00000001ffba7819 */ /* 0x000fe200000116b8 */
[----:B------:R-:W-:Y:S01]  /*18f0*/  IMAD R13, R6, UR6, RZ ;  /* 0x00000006060d7c24 */ /* 0x000fe2000f8e02ff */
[----:B------:R-:W-:Y:S01]  /*1900*/  LOP3.LUT R250, R184, 0x1f, RZ, 0xc0, !PT ;  /* 0x0000001fb8fa7812 */ /* 0x000fe200078ec0ff */
[----:B------:R-:W3:Y:S01]  /*1910*/  @!P3 LDC.64 R6, c[0x0][0x380] ;  /* 0x0000e000ff06bb82 */ /* 0x000ee20000000a00 */
[----:B------:R-:W-:-:S02]  /*1920*/  @!P3 IMAD.X R25, RZ, RZ, R35, P2 ;  /* 0x000000ffff19b224 */ /* 0x000fc400010e0623 */
[--C-:B------:R-:W-:Y:S02]  /*1930*/  @!P6 IMAD.X R17, RZ, RZ, R35.reuse, P1 ;  /* 0x000000ffff11e224 */ /* 0x100fe400008e0623 */
[----:B------:R-:W-:Y:S02]  /*1940*/  @!P5 IMAD.X R15, RZ, RZ, R35, P0 ;  /* 0x000000ffff0fd224 */ /* 0x000fe400000e0623 */
[----:B------:R-:W-:-:S04]  /*1950*/  @!P4 IMAD.WIDE.U32 R34, R34, R12, R26 ;  /* 0x0000000c2222c225 */ /* 0x000fc800078e001a */
[----:B------:R-:W-:Y:S02]  /*1960*/  IMAD R37, R136, R3, R37 ;  /* 0x0000000388257224 */ /* 0x000fe400078e0225 */
[--C-:B------:R-:W-:Y:S02]  /*1970*/  @!P3 IMAD.MOV.U32 R30, RZ, RZ, R26.reuse ;  /* 0x000000ffff1eb224 */ /* 0x100fe400078e001a */
[--C-:B------:R-:W-:Y:S02]  /*1980*/  @!P6 IMAD.MOV.U32 R20, RZ, RZ, R26.reuse ;  /* 0x000000ffff14e224 */ /* 0x100fe400078e001a */
[----:B------:R-:W-:Y:S01]  /*1990*/  @!P5 IMAD.MOV.U32 R18, RZ, RZ, R26 ;  /* 0x000000ffff12d224 */ /* 0x000fe200078e001a */
[----:B----4-:R-:W-:Y:S01]  /*19a0*/  @!P4 LEA R26, P0, R34, R10, 0x1 ;  /* 0x0000000a221ac211 */ /* 0x010fe200078008ff */
[----:B------:R-:W-:Y:S02]  /*19b0*/  @!P3 IMAD.MOV.U32 R31, RZ, RZ, R27 ;  /* 0x000000ffff1fb224 */ /* 0x000fe400078e001b */
[----:B------:R-:W-:-:S02]  /*19c0*/  IMAD R231, R24, UR5, R231 ;  /* 0x0000000518e77c24 */ /* 0x000fc4000f8e02e7 */
[----:B------:R-:W-:Y:S01]  /*19d0*/  IMAD.WIDE.U32 R36, R24, UR4, R36 ;  /* 0x0000000418247c25 */ /* 0x000fe2000f8e0024 */
[----:B------:R-:W-:Y:S02]  /*19e0*/  UMOV UR4, 0x400 ;  /* 0x0000040000047882 */ /* 0x000fe40000000000 */
[----:B------:R-:W-:Y:S01]  /*19f0*/  ULEA UR5, UR20, UR4, 0x18 ;  /* 0x0000000414057291 */ /* 0x000fe2000f8ec0ff */
[----:B------:R-:W-:Y:S01]  /*1a00*/  @!P4 IMAD.IADD R28, R35, 0x1, R28 ;  /* 0x00000001231cc824 */ /* 0x000fe200078e021c */
[----:B------:R-:W-:Y:S01]  /*1a10*/  LEA R232, P1, R36, UR10, 0x1 ;  /* 0x0000000a24e87c11 */ /* 0x000fe2000f8208ff */
[----:B-1----:R-:W-:Y:S02]  /*1a20*/  @!P3 IMAD R10, R25, R8, RZ ;  /* 0x00000008190ab224 */ /* 0x002fe400078e02ff */
[----:B------:R-:W-:Y:S01]  /*1a30*/  IMAD R22, R24, UR7, R13 ;  /* 0x0000000718167c24 */ /* 0x000fe2000f8e020d */
[----:B------:R-:W-:Y:S01]  /*1a40*/  LEA R234, R234, UR5, 0x1 ;  /* 0x00000005eaea7c11 */ /* 0x000fe2000f8e08ff */
[----:B------:R-:W1:Y:S01]  /*1a50*/  @!P6 LDC.64 R12, c[0x0][0x3b0] ;  /* 0x0000ec00ff0ceb82 */ /* 0x000e620000000a00 */
[----:B------:R-:W-:-:S02]  /*1a60*/  @!P6 IMAD.MOV.U32 R21, RZ, RZ, R27 ;  /* 0x000000ffff15e224 */ /* 0x000fc400078e001b */
[----:B------:R-:W-:Y:S01]  /*1a70*/  @!P5 IMAD.MOV.U32 R19, RZ, RZ, R27 ;  /* 0x000000ffff13d224 */ /* 0x000fe200078e001b */
[----:B------:R-:W-:Y:S01]  /*1a80*/  @!P4 LEA.HI.X R27, R34, R11, R28, 0x1, P0 ;  /* 0x0000000b221bc211 */ /* 0x000fe200000f0c1c */
[----:B------:R-:W-:Y:S02]  /*1a90*/  IMAD.IADD R231, R37, 0x1, R231 ;  /* 0x0000000125e77824 */ /* 0x000fe400078e02e7 */
[C---:B------:R-:W-:Y:S02]  /*1aa0*/  @!P3 IMAD R9, R23.reuse, R9, R10 ;  /* 0x000000091709b224 */ /* 0x040fe400078e020a */
[----:B------:R-:W-:Y:S01]  /*1ab0*/  @!P3 IMAD.WIDE.U32 R30, R23, R8, R30 ;  /* 0x00000008171eb225 */ /* 0x000fe200078e001e */
[----:B------:R-:W4:Y:S01]  /*1ac0*/  @!P5 LDC.64 R10, c[0x0][0x3b0] ;  /* 0x0000ec00ff0adb82 */ /* 0x000f220000000a00 */
[----:B------:R-:W-:Y:S01]  /*1ad0*/  LEA.HI.X R231, R36, UR11, R231, 0x1, P1 ;  /* 0x0000000b24e77c11 */ /* 0x000fe200088f0ce7 */
[----:B------:R-:W-:Y:S01]  /*1ae0*/  @!PT LDS RZ, [RZ] ;  /* 0x00000000fffff984 */ /* 0x000fe20000000800 */
[----:B------:R-:W-:Y:S01]  /*1af0*/  @!PT LDS RZ, [RZ] ;  /* 0x00000000fffff984 */ /* 0x000fe20000000800 */
[----:B------:R-:W-:Y:S01]  /*1b00*/  @!PT LDS RZ, [RZ] ;  /* 0x00000000fffff984 */ /* 0x000fe20000000800 */
[----:B------:R-:W-:Y:S01]  /*1b10*/  @!P4 LDGSTS.E.BYPASS.LTC128B.128 [R234], desc[UR14][R26.64] ;  /* 0x000000001aeacfae */ /* 0x000fe2000b981a0e */
[----:B------:R-:W-:Y:S01]  /*1b20*/  @!P3 IMAD.IADD R8, R31, 0x1, R9 ;  /* 0x000000011f08b824 */ /* 0x000fe200078e0209 */
[----:B---3--:R-:W-:Y:S01]  /*1b30*/  @!P3 LEA R28, P0, R30, R6, 0x1 ;  /* 0x000000061e1cb211 */ /* 0x008fe200078008ff */
[----:B------:R-:W-:Y:S01]  /*1b40*/  IMAD.U32 R36, RZ, RZ, UR18 ;  /* 0x00000012ff247e24 */ /* 0x000fe2000f8e00ff */
[----:B------:R-:W-:Y:S01]  /*1b50*/  @!P4 LDGSTS.E.BYPASS.LTC128B.128 [R234+0x2000], desc[UR14][R26.64+0x40] ;  /* 0x020000401aeacfae */ /* 0x000fe2000b981a0e */
[----:B------:R-:W-:Y:S01]  /*1b60*/  IMAD R33, R136, R5, R33 ;  /* 0x0000000588217224 */ /* 0x000fe200078e0221 */
[----:B------:R-:W-:Y:S01]  /*1b70*/  @!P3 LEA.HI.X R29, R30, R7, R8, 0x1, P0 ;  /* 0x000000071e1db211 */ /* 0x000fe200000f0c08 */
[----:B------:R-:W-:Y:S01]  /*1b80*/  VIADD R36, R36, 0xffffffff ;  /* 0xffffffff24247836 */ /* 0x000fe20000000000 */
[----:B------:R-:W3:Y:S01]  /*1b90*/  @!P6 LDC.64 R8, c[0x0][0x380] ;  /* 0x0000e000ff08eb82 */ /* 0x000ee20000000a00 */
[----:B------:R-:W-:Y:S01]  /*1ba0*/  @!P4 LDGSTS.E.BYPASS.LTC128B.128 [R234+0x4000], desc[UR14][R26.64+0x80] ;  /* 0x040000801aeacfae */ /* 0x000fe2000b981a0e */
[----:B------:R-:W-:-:S03]  /*1bb0*/  IMAD.WIDE.U32 R24, R24, UR6, R32 ;  /* 0x0000000618187c25 */ /* 0x000fc6000f8e0020 */
[----:B------:R-:W-:Y:S01]  /*1bc0*/  @!P3 LDGSTS.E.BYPASS.LTC128B.128 [R234+0x800], desc[UR14][R28.64] ;  /* 0x008000001ceabfae */ /* 0x000fe2000b981a0e */
[----:B------:R-:W-:Y:S01]  /*1bd0*/  IMAD R23, R36, -0x40, R131 ;  /* 0xffffffc024177824 */ /* 0x000fe200078e0283 */
[----:B--2---:R-:W-:Y:S01]  /*1be0*/  LEA R230, P1, R24, UR8, 0x1 ;  /* 0x0000000818e67c11 */ /* 0x004fe2000f8208ff */
[----:B------:R-:W2:Y:S01]  /*1bf0*/  @!P5 LDC.64 R6, c[0x0][0x380] ;  /* 0x0000e000ff06db82 */ /* 0x000ea20000000a00 */
[----:B-1----:R-:W-:Y:S01]  /*1c00*/  @!P6 IMAD R17, R17, R12, RZ ;  /* 0x0000000c1111e224 */ /* 0x002fe200078e02ff */
[----:B------:R-:W-:Y:S01]  /*1c10*/  @!P3 LDGSTS.E.BYPASS.LTC128B.128 [R234+0x2800], desc[UR14][R28.64+0x40] ;  /* 0x028000401ceabfae */ /* 0x000fe2000b981a0e */
[-C--:B------:R-:W-:Y:S01]  /*1c20*/  ISETP.GE.AND P4, PT, R136, R23.reuse, PT ;  /* 0x000000178800720c */ /* 0x080fe20003f86270 */
[----:B------:R-:W-:Y:S02]  /*1c30*/  IMAD.IADD R229, R25, 0x1, R22 ;  /* 0x0000000119e57824 */ /* 0x000fe400078e0216 */
[----:B------:R-:W-:Y:S01]  /*1c40*/  @!P3 LDGSTS.E.BYPASS.LTC128B.128 [R234+0x4800], desc[UR14][R28.64+0x80] ;  /* 0x048000801ceabfae */ /* 0x000fe2000b981a0e */
[----:B------:R-:W-:Y:S01]  /*1c50*/  ISETP.GE.AND P3, PT, R0, R23, PT ;  /* 0x000000170000720c */ /* 0x000fe20003f66270 */
[----:B------:R-:W-:Y:S01]  /*1c60*/  @!P6 IMAD R13, R16, R13, R17 ;  /* 0x0000000d100de224 */ /* 0x000fe200078e0211 */
[----:B------:R-:W-:Y:S01]  /*1c70*/  LEA.HI.X R229, R24, UR9, R229, 0x1, P1 ;  /* 0x0000000918e57c11 */ /* 0x000fe200088f0ce5 */
[----:B----4-:R-:W-:-:S02]  /*1c80*/  @!P5 IMAD R15, R15, R10, RZ ;  /* 0x0000000a0f0fd224 */ /* 0x010fc400078e02ff */
[----:B------:R-:W-:-:S04]  /*1c90*/  @!P6 IMAD.WIDE.U32 R20, R16, R12, R20 ;  /* 0x0000000c1014e225 */ /* 0x000fc800078e0014 */
[-C--:B------:R-:W-:Y:S02]  /*1ca0*/  IMAD R12, R43, R36.reuse, RZ ;  /* 0x000000242b0c7224 */ /* 0x080fe400078e02ff */
[----:B------:R-:W-:-:S04]  /*1cb0*/  IMAD.WIDE.U32 R16, R129, R36, RZ ;  /* 0x0000002481107225 */ /* 0x000fc800078e00ff */
[----:B------:R-:W-:Y:S01]  /*1cc0*/  @!P5 IMAD R11, R14, R11, R15 ;  /* 0x0000000b0e0bd224 */ /* 0x000fe200078e020f */
[----:B------:R-:W-:Y:S01]  /*1cd0*/  @!P4 LEA R24, P1, R16, R232, 0x1 ;  /* 0x000000e81018c211 */ /* 0x000fe200078208ff */
[----:B------:R-:W-:Y:S01]  /*1ce0*/  IMAD.IADD R15, R17, 0x1, R12 ;  /* 0x00000001110f7824 */ /* 0x000fe200078e020c */
[----:B---3--:R-:W-:Y:S01]  /*1cf0*/  @!P6 LEA R12, P2, R20, R8, 0x1 ;  /* 0x00000008140ce211 */ /* 0x008fe200078408ff */
[----:B------:R-:W-:-:S03]  /*1d00*/  @!P5 IMAD.WIDE.U32 R18, R14, R10, R18 ;  /* 0x0000000a0e12d225 */ /* 0x000fc600078e0012 */
[----:B------:R-:W-:Y:S01]  /*1d10*/  @!P4 LEA.HI.X R25, R16, R231, R15, 0x1, P1 ;  /* 0x000000e71019c211 */ /* 0x000fe200008f0c0f */
[----:B------:R-:W-:Y:S01]  /*1d20*/  IMAD.SHL.U32 R42, R2, 0x20, RZ ;  /* 0x00000020022a7824 */ /* 0x000fe200078e00ff */
[----:B--2---:R-:W-:Y:S01]  /*1d30*/  @!P5 LEA R6, P1, R18, R6, 0x1 ;  /* 0x000000061206d211 */ /* 0x004fe200078208ff */
[----:B------:R-:W-:Y:S02]  /*1d40*/  @!P6 IMAD.IADD R13, R21, 0x1, R13 ;  /* 0x00000001150de824 */ /* 0x000fe400078e020d */
[----:B------:R-:W-:Y:S01]  /*1d50*/  @!P5 IMAD.IADD R11, R19, 0x1, R11 ;  /* 0x00000001130bd824 */ /* 0x000fe200078e020b */
[----:B------:R-:W-:Y:S01]  /*1d60*/  @!P3 IADD3 R8, P0, PT, R42, R16, RZ ;  /* 0x000000102a08b210 */ /* 0x000fe20007f1e0ff */
[----:B------:R-:W-:Y:S01]  /*1d70*/  IMAD.SHL.U32 R212, R184, 0x20, RZ ;  /* 0x00000020b8d47824 */ /* 0x000fe200078e00ff */
[----:B------:R-:W-:Y:S01]  /*1d80*/  @!P6 LEA.HI.X R13, R20, R9, R13, 0x1, P2 ;  /* 0x00000009140de211 */ /* 0x000fe200010f0c0d */
[----:B------:R-:W-:Y:S01]  /*1d90*/  IMAD.SHL.U32 R9, R4, 0x40, RZ ;  /* 0x0000004004097824 */ /* 0x000fe200078e00ff */
[----:B------:R-:W-:Y:S01]  /*1da0*/  @!P5 LEA.HI.X R7, R18, R7, R11, 0x1, P1 ;  /* 0x000000071207d211 */ /* 0x000fe200008f0c0b */
[----:B------:R-:W-:Y:S01]  /*1db0*/  @!P3 IMAD.X R15, R38, 0x1, R15, P0 ;  /* 0x00000001260fb824 */ /* 0x000fe200000e060f */
[----:B------:R-:W-:Y:S01]  /*1dc0*/  @!P3 LEA R14, P0, R8, R232, 0x1 ;  /* 0x000000e8080eb211 */ /* 0x000fe200078008ff */
[----:B------:R-:W-:Y:S01]  /*1dd0*/  @!P6 LDGSTS.E.BYPASS.LTC128B.128 [R234+0x1000], desc[UR14][R12.64] ;  /* 0x010000000ceaefae */ /* 0x000fe2000b981a0e */
[----:B------:R-:W-:Y:S01]  /*1de0*/  ISETP.GE.AND P2, PT, R0, R23, PT ;  /* 0x000000170000720c */ /* 0x000fe20003f46270 */
[----:B------:R-:W-:Y:S01]  /*1df0*/  IMAD.SHL.U32 R185, R184, 0x4, RZ ;  /* 0x00000004b8b97824 */ /* 0x000fe200078e00ff */
[----:B------:R-:W-:Y:S01]  /*1e00*/  @!P3 LEA.HI.X R15, R8, R231, R15, 0x1, P0 ;  /* 0x000000e7080fb211 */ /* 0x000fe200000f0c0f */
[----:B------:R-:W-:Y:S01]  /*1e10*/  @!P6 LDGSTS.E.BYPASS.LTC128B.128 [R234+0x3000], desc[UR14][R12.64+0x40] ;  /* 0x030000400ceaefae */ /* 0x000fe2000b981a0e */
[----:B------:R-:W-:Y:S01]  /*1e20*/  SHF.L.U64.HI R11, R4, 0x6, R5 ;  /* 0x00000006040b7819 */ /* 0x000fe20000010205 */
[-C--:B------:R-:W-:Y:S01]  /*1e30*/  IMAD.WIDE.U32 R8, R9, R36.reuse, RZ ;  /* 0x0000002409087225 */ /* 0x080fe200078e00ff */
[C---:B------:R-:W-:Y:S01]  /*1e40*/  LOP3.LUT R10, R212.reuse, 0xc0, RZ, 0xc0, !PT ;  /* 0x000000c0d40a7812 */ /* 0x040fe200078ec0ff */
[----:B------:R1:W-:Y:S01]  /*1e50*/  @!P6 LDGSTS.E.BYPASS.LTC128B.128 [R234+0x5000], desc[UR14][R12.64+0x80] ;  /* 0x050000800ceaefae */ /* 0x0003e2000b981a0e */
[----:B------:R-:W-:Y:S01]  /*1e60*/  LOP3.LUT R39, R185, 0x18, RZ, 0xc0, !PT ;  /* 0x00000018b9277812 */ /* 0x000fe200078ec0ff */
[----:B------:R-:W-:Y:S01]  /*1e70*/  IMAD R11, R11, R36, RZ ;  /* 0x000000240b0b7224 */ /* 0x000fe200078e02ff */
[----:B------:R-:W-:Y:S01]  /*1e80*/  LOP3.LUT R133, R212, 0x120, RZ, 0xc0, !PT ;  /* 0x00000120d4857812 */ /* 0x000fe200078ec0ff */
[----:B------:R-:W-:Y:S01]  /*1e90*/  @!P5 LDGSTS.E.BYPASS.LTC128B.128 [R234+0x1800], desc[UR14][R6.64] ;  /* 0x0180000006eadfae */ /* 0x000fe2000b981a0e */
[----:B------:R-:W-:Y:S01]  /*1ea0*/  LOP3.LUT R39, R10, R39, RZ, 0xfc, !PT ;  /* 0x000000270a277212 */ /* 0x000fe200078efcff */
[----:B------:R-:W-:Y:S01]  /*1eb0*/  IMAD.IADD R0, R9, 0x1, R11 ;  /* 0x0000000109007824 */ /* 0x000fe200078e020b */
[C---:B------:R-:W-:Y:S01]  /*1ec0*/  LOP3.LUT R10, R184.reuse, 0x8, RZ, 0xc0, !PT ;  /* 0x00000008b80a7812 */ /* 0x040fe200078ec0ff */
[----:B------:R-:W-:Y:S01]  /*1ed0*/  @!P5 LDGSTS.E.BYPASS.LTC128B.128 [R234+0x3800], desc[UR14][R6.64+0x40] ;  /* 0x0380004006eadfae */ /* 0x000fe2000b981a0e */
[----:B------:R-:W-:Y:S01]  /*1ee0*/  IMAD.SHL.U32 R187, R184, 0x10, RZ ;  /* 0x00000010b8bb7824 */ /* 0x000fe200078e00ff */
[C---:B------:R-:W-:Y:S01]  /*1ef0*/  LOP3.LUT R132, R39.reuse, 0x8, R186, 0x78, !PT ;  /* 0x0000000827847812 */ /* 0x040fe200078e78ba */
[----:B------:R-:W-:Y:S01]  /*1f00*/  IMAD.MOV.U32 R40, RZ, RZ, 0x20 ;  /* 0x00000020ff287424 */ /* 0x000fe200078e00ff */
[----:B------:R2:W-:Y:S01]  /*1f10*/  @!P5 LDGSTS.E.BYPASS.LTC128B.128 [R234+0x5800], desc[UR14][R6.64+0x80] ;  /* 0x0580008006eadfae */ /* 0x0005e2000b981a0e */
[----:B------:R-:W-:-:S02]  /*1f20*/  LOP3.LUT R37, R39, R10, RZ, 0x3c, !PT ;  /* 0x0000000a27257212 */ /* 0x000fc400078e3cff */
[----:B------:R-:W-:Y:S01]  /*1f30*/  LOP3.LUT P6, RZ, R184, 0x4, RZ, 0xc0, !PT ;  /* 0x00000004b8ff7812 */ /* 0x000fe200078cc0ff */
[----:B------:R-:W-:Y:S01]  /*1f40*/  @!P4 LDGSTS.E.BYPASS.LTC128B.128 [R234+0x6000], desc[UR14][R24.64] ;  /* 0x0600000018eacfae */ /* 0x000fe2000b981a0e */
[----:B------:R-:W-:Y:S02]  /*1f50*/  LOP3.LUT R164, R132, R133, RZ, 0xfc, !PT ;  /* 0x0000008584a47212 */ /* 0x000fe400078efcff */
[----:B------:R-:W-:Y:S01]  /*1f60*/  SEL R40, R40, 0xffffffe0, !P6 ;  /* 0xffffffe028287807 */ /* 0x000fe20007000000 */
[----:B------:R-:W-:Y:S04]  /*1f70*/  @!P4 LDGSTS.E.BYPASS.LTC128B.128 [R234+0x7000], desc[UR14][R24.64+0x40] ;  /* 0x0700004018eacfae */ /* 0x000fe8000b981a0e */
[----:B------:R-:W-:Y:S01]  /*1f80*/  @!P4 LDGSTS.E.BYPASS.LTC128B.128 [R234+0x8000], desc[UR14][R24.64+0x80] ;  /* 0x0800008018eacfae */ /* 0x000fe2000b981a0e */
[----:B-1----:R-:W-:-:S03]  /*1f90*/  @!P4 LEA R12, P1, R8, R230, 0x1 ;  /* 0x000000e6080cc211 */ /* 0x002fc600078208ff */
[----:B------:R-:W-:Y:S01]  /*1fa0*/  @!P3 LDGSTS.E.BYPASS.LTC128B.128 [R234+0x6800], desc[UR14][R14.64] ;  /* 0x068000000eeabfae */ /* 0x000fe2000b981a0e */
[----:B------:R-:W-:-:S03]  /*1fb0*/  @!P4 LEA.HI.X R13, R8, R229, R0, 0x1, P1 ;  /* 0x000000e5080dc211 */ /* 0x000fc600008f0c00 */
[----:B------:R-:W-:Y:S04]  /*1fc0*/  @!P3 LDGSTS.E.BYPASS.LTC128B.128 [R234+0x7800], desc[UR14][R14.64+0x40] ;  /* 0x078000400eeabfae */ /* 0x000fe8000b981a0e */
[----:B------:R-:W-:Y:S01]  /*1fd0*/  @!P3 LDGSTS.E.BYPASS.LTC128B.128 [R234+0x8800], desc[UR14][R14.64+0x80] ;  /* 0x088000800eeabfae */ /* 0x000fe2000b981a0e */
[----:B--2---:R-:W-:-:S03]  /*1fe0*/  @!P2 LEA R6, P0, R4, R8, 0x5 ;  /* 0x000000080406a211 */ /* 0x004fc600078028ff */
[----:B------:R-:W0:Y:S01]  /*1ff0*/  LDGDEPBAR ;  /* 0x00000000000079af */ /* 0x000e220000000000 */
[----:B------:R-:W-:Y:S02]  /*2000*/  @!P2 LEA.HI.X R4, R4, R0, R5, 0x5, P0 ;  /* 0x000000000404a211 */ /* 0x000fe400000f2c05 */
[----:B------:R-:W-:Y:S02]  /*2010*/  LOP3.LUT R0, R212, 0x20, RZ, 0xc0, !PT ;  /* 0x00000020d4007812 */ /* 0x000fe400078ec0ff */
[----:B------:R-:W-:Y:S02]  /*2020*/  LOP3.LUT R5, R187, 0x3e00, RZ, 0xc0, !PT ;  /* 0x00003e00bb057812 */ /* 0x000fe400078ec0ff */
[----:B------:R-:W-:Y:S02]  /*2030*/  LOP3.LUT R0, R0, 0x100, R187, 0xf8, !PT ;  /* 0x0000010000007812 */ /* 0x000fe400078ef8bb */
[----:B------:R-:W-:Y:S02]  /*2040*/  @!P2 LEA R8, P0, R6, R230, 0x1 ;  /* 0x000000e60608a211 */ /* 0x000fe400078008ff */
[----:B------:R-:W-:Y:S01]  /*2050*/  IADD3 R5, PT, PT, R132, R133, R5 ;  /* 0x0000008584057210 */ /* 0x000fe20007ffe005 */
[----:B------:R-:W-:Y:S01]  /*2060*/  IMAD.IADD R141, R37, 0x1, R0 ;  /* 0x00000001258d7824 */ /* 0x000fe200078e0200 */
[----:B------:R-:W-:-:S02]  /*2070*/  @!P2 LEA.HI.X R9, R6, R229, R4, 0x1, P0 ;  /* 0x000000e50609a211 */ /* 0x000fc400000f0c04 */
[----:B------:R-:W-:Y:S02]  /*2080*/  LEA R139, R5, UR5, 0x1 ;  /* 0x00000005058b7c11 */ /* 0x000fe4000f8e08ff */
[----:B------:R-:W-:-:S03]  /*2090*/  LEA R141, R141, UR5, 0x1 ;  /* 0x000000058d8d7c11 */ /* 0x000fc6000f8e08ff */
[----:B------:R-:W-:Y:S01]  /*20a0*/  IMAD.IADD R138, R139, 0x1, R40 ;  /* 0x000000018b8a7824 */ /* 0x000fe200078e0228 */
[----:B------:R-:W-:-:S04]  /*20b0*/  DEPBAR.LE SB0, 0x0 ;  /* 0x000080000000791a */ /* 0x000fc80000000000 */
[----:B------:R-:W-:Y:S01]  /*20c0*/  BAR.SYNC.DEFER_BLOCKING 0x0 ;  /* 0x0000000000007b1d */ /* 0x000fe20000010000 */
[----:B------:R-:W-:-:S05]  /*20d0*/  IMAD.IADD R137, R141, 0x1, R40 ;  /* 0x000000018d897824 */ /* 0x000fca00078e0228 */
[----:B------:R-:W-:Y:S01]  /*20e0*/  @!PT LDS RZ, [RZ] ;  /* 0x00000000fffff984 */ /* 0x000fe20000000800 */
[----:B------:R-:W-:Y:S01]  /*20f0*/  @!PT LDS RZ, [RZ] ;  /* 0x00000000fffff984 */ /* 0x000fe20000000800 */
[----:B------:R-:W-:Y:S01]  /*2100*/  @!PT LDS RZ, [RZ] ;  /* 0x00000000fffff984 */ /* 0x000fe20000000800 */
[----:B------:R-:W-:Y:S04]  /*2110*/  @!P4 LDGSTS.E.BYPASS.LTC128B.128 [R234+0x9000], desc[UR14][R12.64] ;  /* 0x090000000ceacfae */ /* 0x000fe8000b981a0e */
[----:B------:R-:W-:Y:S04]  /*2120*/  @!P4 LDGSTS.E.BYPASS.LTC128B.128 [R234+0xa000], desc[UR14][R12.64+0x40] ;  /* 0x0a0000400ceacfae */ /* 0x000fe8000b981a0e */
        /* <DEDUP_REMOVED lines=13> */
[----:B------:R-:W-:Y:S04]  /*2200*/  LDSM.16.M88.4 R80, [R141+0x6000] ;  /* 0x006000008d50783b */ /* 0x000fe80000000200 */
[----:B------:R-:W3:Y:S04]  /*2210*/  LDSM.16.M88.4 R28, [R139+0x1000] ;  /* 0x001000008b1c783b */ /* 0x000ee80000000200 */
[----:B------:R-:W4:Y:S04]  /*2220*/  LDSM.16.M88.4 R64, [R141+0x6400] ;  /* 0x006400008d40783b */ /* 0x000f280000000200 */
[----:B------:R-:W5:Y:S04]  /*2230*/  LDSM.16.M88.4 R48, [R141+0x6800] ;  /* 0x006800008d30783b */ /* 0x000f680000000200 */
[----:B------:R-:W5:Y:S04]  /*2240*/  LDSM.16.M88.4 R124, [R141+0x6c00] ;  /* 0x006c00008d7c783b */ /* 0x000f680000000200 */
[----:B------:R-:W5:Y:S04]  /*2250*/  LDSM.16.M88.4 R120, [R139] ;  /* 0x000000008b78783b */ /* 0x000f680000000200 */
[----:B------:R-:W-:Y:S04]  /*2260*/  LDSM.16.M88.4 R108, [R137+0x6000] ;  /* 0x00600000896c783b */ /* 0x000fe80000000200 */
[----:B------:R-:W5:Y:S04]  /*2270*/  LDSM.16.M88.4 R112, [R138+0x1000] ;  /* 0x001000008a70783b */ /* 0x000f680000000200 */
[----:B------:R-:W5:Y:S04]  /*2280*/  LDSM.16.M88.4 R104, [R137+0x6400] ;  /* 0x006400008968783b */ /* 0x000f680000000200 */
[----:B------:R-:W5:Y:S04]  /*2290*/  LDSM.16.M88.4 R100, [R137+0x6800] ;  /* 0x006800008964783b */ /* 0x000f680000000200 */
[----:B------:R-:W5:Y:S01]  /*22a0*/  LDSM.16.M88.4 R96, [R137+0x6c00] ;  /* 0x006c00008960783b */ /* 0x000f620000000200 */
[C---:B---3--:R-:W-:Y:S03]  /*22b0*/  HMMA.16816.F32.BF16 R88, R28.reuse, R80, RZ ;  /* 0x000000501c58723c */ /* 0x048fe600000418ff */
[----:B------:R-:W3:Y:S04]  /*22c0*/  LDSM.16.M88.4 R116, [R138] ;  /* 0x000000008a74783b */ /* 0x000ee80000000200 */
[----:B------:R-:W-:Y:S01]  /*22d0*/  LDSM.16.M88.4 R20, [R139+0x3000] ;  /* 0x003000008b14783b */ /* 0x000fe20000000200 */
[C---:B------:R-:W-:Y:S03]  /*22e0*/  HMMA.16816.F32.BF16 R84, R28.reuse, R82, RZ ;  /* 0x000000521c54723c */ /* 0x040fe600000418ff */
[----:B------:R-:W3:Y:S04]  /*22f0*/  LDSM.16.M88.4 R16, [R141+0x7000] ;  /* 0x007000008d10783b */ /* 0x000ee80000000200 */
[----:B-1----:R-:W1:Y:S01]  /*2300*/  LDSM.16.M88.4 R12, [R141+0x7400] ;  /* 0x007400008d0c783b */ /* 0x002e620000000200 */
[C---:B----4-:R-:W-:Y:S03]  /*2310*/  HMMA.16816.F32.BF16 R72, R28.reuse, R64, RZ ;  /* 0x000000401c48723c */ /* 0x050fe600000418ff */
[----:B--2---:R-:W2:Y:S04]  /*2320*/  LDSM.16.M88.4 R8, [R141+0x7800] ;  /* 0x007800008d08783b */ /* 0x004ea80000000200 */
[----:B------:R-:W4:Y:S01]  /*2330*/  LDSM.16.M88.4 R4, [R141+0x7c00] ;  /* 0x007c00008d04783b */ /* 0x000f220000000200 */
[C---:B-----5:R-:W-:Y:S03]  /*2340*/  HMMA.16816.F32.BF16 R56, R28.reuse, R48, RZ ;  /* 0x000000301c38723c */ /* 0x060fe600000418ff */
[----:B------:R-:W5:Y:S04]  /*2350*/  LDSM.16.M88.4 R24, [R139+0x2000] ;  /* 0x002000008b18783b */ /* 0x000f680000000200 */
[----:B------:R-:W0:Y:S01]  /*2360*/  LDGDEPBAR ;  /* 0x00000000000079af */ /* 0x000e220000000000 */
        /* <DEDUP_REMOVED lines=31> */
[----:B------:R-:W-:Y:S07]  /*2560*/  LDSM.16.M88.4 R96, [R137+0x7400] ;  /* 0x007400008960783b */ /* 0x000fee0000000200 */
[C---:B------:R-:W-:Y:S08]  /*2570*/  HMMA.16816.F32.BF16 R88, R20.reuse, R16, R88 ;  /* 0x000000101458723c */ /* 0x040ff00000041858 */
        /* <DEDUP_REMOVED lines=8> */
[C---:B-----5:R-:W-:Y:S08]  /*2600*/  HMMA.16816.F32.BF16 R92, R24.reuse, R16, R92 ;  /* 0x00000010185c723c */ /* 0x060ff0000004185c */
[C---:B------:R-:W-:Y:S01]  /*2610*/  HMMA.16816.F32.BF16 R80, R24.reuse, R18, R80 ;  /* 0x000000121850723c */ /* 0x040fe20000041850 */
[----:B------:R-:W2:Y:S07]  /*2620*/  LDSM.16.M88.4 R16, [R137+0x7000] ;  /* 0x007000008910783b */ /* 0x000eae0000000200 */
[C---:B------:R-:W-:Y:S08]  /*2630*/  HMMA.16816.F32.BF16 R76, R24.reuse, R12, R76 ;  /* 0x0000000c184c723c */ /* 0x040ff0000004184c */
[C---:B------:R-:W-:Y:S01]  /*2640*/  HMMA.16816.F32.BF16 R64, R24.reuse, R14, R64 ;  /* 0x0000000e1840723c */ /* 0x040fe20000041840 */
[----:B------:R-:W3:Y:S07]  /*2650*/  LDSM.16.M88.4 R12, [R137+0x7800] ;  /* 0x00780000890c783b */ /* 0x000eee0000000200 */
[C---:B------:R-:W-:Y:S08]  /*2660*/  HMMA.16816.F32.BF16 R60, R24.reuse, R8, R60 ;  /* 0x00000008183c723c */ /* 0x040ff0000004183c */
[C---:B------:R-:W-:Y:S01]  /*2670*/  HMMA.16816.F32.BF16 R48, R24.reuse, R10, R48 ;  /* 0x0000000a1830723c */ /* 0x040fe20000041830 */
[----:B------:R-:W4:Y:S07]  /*2680*/  LDSM.16.M88.4 R8, [R137+0x7c00] ;  /* 0x007c00008908783b */ /* 0x000f2e0000000200 */
[C---:B------:R-:W-:Y:S01]  /*2690*/  HMMA.16816.F32.BF16 R112, R24.reuse, R4, R44 ;  /* 0x000000041870723c */ /* 0x040fe2000004182c */
[----:B------:R-:W-:Y:S07]  /*26a0*/  LDSM.16.M88.4 R44, [R141+0x8400] ;  /* 0x008400008d2c783b */ /* 0x000fee0000000200 */
[----:B------:R-:W-:Y:S01]  /*26b0*/  HMMA.16816.F32.BF16 R120, R24, R6, R120 ;  /* 0x000000061878723c */ /* 0x000fe20000041878 */
[----:B------:R-:W-:Y:S04]  /*26c0*/  LDSM.16.M88.4 R24, [R141+0x8c00] ;  /* 0x008c00008d18783b */ /* 0x000fe80000000200 */
[----:B------:R-:W-:Y:S03]  /*26d0*/  LDSM.16.M88.4 R4, [R141+0x8800] ;  /* 0x008800008d04783b */ /* 0x000fe60000000200 */
[C---:B-1----:R-:W-:Y:S01]  /*26e0*/  HMMA.16816.F32.BF16 R116, R20.reuse, R98, R68 ;  /* 0x000000621474723c */ /* 0x042fe20000041844 */
[----:B------:R-:W1:Y:S07]  /*26f0*/  LDSM.16.M88.4 R68, [R139+0x4000] ;  /* 0x004000008b44783b */ /* 0x000e6e0000000200 */
[C---:B--2---:R-:W-:Y:S08]  /*2700*/  HMMA.16816.F32.BF16 R88, R20.reuse, R16, R88 ;  /* 0x000000101458723c */ /* 0x044ff00000041858 */
[C---:B------:R-:W-:Y:S08]  /*2710*/  HMMA.16816.F32.BF16 R84, R20.reuse, R18, R84 ;  /* 0x000000121454723c */ /* 0x040ff00000041854 */
[C---:B---3--:R-:W-:Y:S08]  /*2720*/  HMMA.16816.F32.BF16 R56, R20.reuse, R12, R56 ;  /* 0x0000000c1438723c */ /* 0x048ff00000041838 */
[C---:B------:R-:W-:Y:S08]  /*2730*/  HMMA.16816.F32.BF16 R52, R20.reuse, R14, R52 ;  /* 0x0000000e1434723c */ /* 0x040ff00000041834 */
[C---:B----4-:R-:W-:Y:S08]  /*2740*/  HMMA.16816.F32.BF16 R32, R20.reuse, R8, R32 ;  /* 0x000000081420723c */ /* 0x050ff00000041820 */
[----:B------:R-:W-:Y:S08]  /*2750*/  HMMA.16816.F32.BF16 R28, R20, R10, R28 ;  /* 0x0000000a141c723c */ /* 0x000ff0000004181c */
        /* <DEDUP_REMOVED lines=8> */
[----:B------:R-:W2:Y:S07]  /*27e0*/  LDSM.16.M88.4 R8, [R138+0x5000] ;  /* 0x005000008a08783b */ /* 0x000eae0000000200 */
[C---:B------:R-:W-:Y:S08]  /*27f0*/  HMMA.16816.F32.BF16 R88, R108.reuse, R104, R88 ;  /* 0x000000686c58723c */ /* 0x040ff00000041858 */
[----:B------:R-:W-:Y:S08]  /*2800*/  HMMA.16816.F32.BF16 R84, R108, R106, R84 ;  /* 0x0000006a6c54723c */ /* 0x000ff00000041854 */
[C---:B-1----:R-:W-:Y:S08]  /*2810*/  HMMA.16816.F32.BF16 R92, R68.reuse, R104, R92 ;  /* 0x00000068445c723c */ /* 0x042ff0000004185c */
[----:B------:R-:W-:Y:S08]  /*2820*/  HMMA.16816.F32.BF16 R80, R68, R106, R80 ;  /* 0x0000006a4450723c */ /* 0x000ff00000041850 */
[-C--:B------:R-:W-:Y:S01]  /*2830*/  HMMA.16816.F32.BF16 R72, R20, R96.reuse, R72 ;  /* 0x000000601448723c */ /* 0x080fe20000041848 */
[----:B------:R-:W1:Y:S07]  /*2840*/  LDSM.16.M88.4 R20, [R137+0x8400] ;  /* 0x008400008914783b */ /* 0x000e6e0000000200 */
[C---:B------:R-:W-:Y:S08]  /*2850*/  HMMA.16816.F32.BF16 R76, R100.reuse, R96, R76 ;  /* 0x00000060644c723c */ /* 0x040ff0000004184c */
[----:B------:R-:W-:Y:S08]  /*2860*/  HMMA.16816.F32.BF16 R64, R100, R98, R64 ;  /* 0x000000626440723c */ /* 0x000ff00000041840 */
[-C--:B------:R-:W-:Y:S08]  /*2870*/  HMMA.16816.F32.BF16 R32, R108, R24.reuse, R32 ;  /* 0x000000186c20723c */ /* 0x080ff00000041820 */
[----:B------:R-:W-:Y:S01]  /*2880*/  HMMA.16816.F32.BF16 R112, R68, R24, R112 ;  /* 0x000000184470723c */ /* 0x000fe20000041870 */
[----:B------:R-:W3:Y:S01]  /*2890*/  LDC R24, c[0x0][0x3e0] ;  /* 0x0000f800ff187b82 */ /* 0x000ee20000000800 */
[----:B------:R-:W-:-:S05]  /*28a0*/  IMAD.U32 R25, RZ, RZ, UR18 ;  /* 0x00000012ff197e24 */ /* 0x000fca000f8e00ff */
[----:B------:R-:W-:Y:S01]  /*28b0*/  ISETP.NE.AND P5, PT, R25, 0x1, PT ;  /* 0x000000011900780c */ /* 0x000fe20003fa5270 */
[C---:B------:R-:W-:Y:S08]  /*28c0*/  HMMA.16816.F32.BF16 R56, R108.reuse, R4, R56 ;  /* 0x000000046c38723c */ /* 0x040ff00000041838 */
[----:B------:R-:W-:Y:S08]  /*28d0*/  HMMA.16816.F32.BF16 R52, R108, R6, R52 ;  /* 0x000000066c34723c */ /* 0x000ff00000041834 */
[----:B------:R-:W-:Y:S01]  /*28e0*/  HMMA.16816.F32.BF16 R60, R68, R4, R60 ;  /* 0x00000004443c723c */ /* 0x000fe2000004183c */
[----:B---3--:R-:W-:-:S04]  /*28f0*/  IMAD R24, R135, R24, R134 ;  /* 0x0000001887187224 */ /* 0x008fc800078e0286 */
[----:B------:R-:W-:-:S03]  /*2900*/  IMAD.SHL.U32 R25, R24, 0x20, RZ ;  /* 0x0000002018197824 */ /* 0x000fc600078e00ff */
[----:B------:R-:W-:Y:S01]  /*2910*/  HMMA.16816.F32.BF16 R48, R68, R6, R48 ;  /* 0x000000064430723c */ /* 0x000fe20000041830 */
[----:B------:R-:W3:Y:S01]  /*2920*/  LDSM.16.M88.4 R4, [R137+0x8800] ;  /* 0x008800008904783b */ /* 0x000ee20000000200 */
[----:B------:R-:W-:Y:S02]  /*2930*/  IADD3 R250, P1, P0, R25, R128, R250 ;  /* 0x0000008019fa7210 */ /* 0x000fe4000783e0fa */
[----:B------:R-:W-:-:S04]  /*2940*/  SHF.R.S32.HI R24, RZ, 0x1f, R25 ;  /* 0x0000001fff187819 */ /* 0x000fc80000011419 */
[----:B--2---:R-:W-:Y:S01]  /*2950*/  HMMA.16816.F32.BF16 R88, R8, R16, R88 ;  /* 0x000000100858723c */ /* 0x004fe20000041858 */
[----:B------:R-:W-:-:S07]  /*2960*/  IADD3.X R139, PT, PT, R24, R41, RZ, P1, P0 ;  /* 0x00000029188b7210 */ /* 0x000fce0000fe04ff */
[----:B------:R-:W-:Y:S08]  /*2970*/  HMMA.16816.F32.BF16 R92, R12, R16, R92 ;  /* 0x000000100c5c723c */ /* 0x000ff0000004185c */
[-C--:B------:R-:W-:Y:S08]  /*2980*/  HMMA.16816.F32.BF16 R84, R8, R18.reuse, R84 ;  /* 0x000000120854723c */ /* 0x080ff00000041854 */
[----:B------:R-:W-:Y:S01]  /*2990*/  HMMA.16816.F32.BF16 R80, R12, R18, R80 ;  /* 0x000000120c50723c */ /* 0x000fe20000041850 */
[----:B------:R2:W4:Y:S01]  /*29a0*/  LDSM.16.M88.4 R16, [R137+0x8c00] ;  /* 0x008c00008910783b */ /* 0x0005220000000200 */
[----:B------:R-:W-:-:S06]  /*29b0*/  DEPBAR.LE SB0, 0x0 ;  /* 0x000080000000791a */ /* 0x000fcc0000000000 */
[-C--:B------:R-:W-:Y:S08]  /*29c0*/  HMMA.16816.F32.BF16 R72, R108, R44.reuse, R72 ;  /* 0x0000002c6c48723c */ /* 0x080ff00000041848 */
[----:B------:R-:W-:Y:S01]  /*29d0*/  HMMA.16816.F32.BF16 R76, R68, R44, R76 ;  /* 0x0000002c444c723c */ /* 0x000fe2000004184c */
[----:B------:R-:W-:Y:S01]  /*29e0*/  IMAD.U32 R44, RZ, RZ, UR13 ;  /* 0x0000000dff2c7e24 */ /* 0x000fe2000f8e00ff */
[----:B------:R-:W-:-:S05]  /*29f0*/  SHF.R.U32.HI R45, RZ, 0x5, R184 ;  /* 0x00000005ff2d7819 */ /* 0x000fca00000116b8 */
[----:B------:R-:W-:Y:S01]  /*2a00*/  IMAD R238, R238, 0x8, R45 ;  /* 0x00000008eeee7824 */ /* 0x000fe200078e022d */
[-C--:B------:R-:W-:Y:S08]  /*2a10*/  HMMA.16816.F32.BF16 R116, R108, R46.reuse, R116 ;  /* 0x0000002e6c74723c */ /* 0x080ff00000041874 */
[----:B------:R-:W-:Y:S01]  /*2a20*/  HMMA.16816.F32.BF16 R64, R68, R46, R64 ;  /* 0x0000002e4440723c */ /* 0x000fe20000041840 */
[----:B------:R-:W-:-:S04]  /*2a30*/  LOP3.LUT R47, R186, 0x1f0, RZ, 0xc0, !PT ;  /* 0x000001f0ba2f7812 */ /* 0x000fc800078ec0ff */
[----:B------:R-:W-:Y:S02]  /*2a40*/  IADD3 R44, PT, PT, R47, 0x1, R44 ;  /* 0x000000012f2c7810 */ /* 0x000fe40007ffe02c */
[----:B------:R-:W-:Y:S01]  /*2a50*/  LOP3.LUT R47, R136, 0x7, RZ, 0xc0, !PT ;  /* 0x00000007882f7812 */ /* 0x000fe200078ec0ff */
[----:B------:R-:W-:Y:S03]  /*2a60*/  HMMA.16816.F32.BF16 R28, R108, R26, R28 ;  /* 0x0000001a6c1c723c */ /* 0x000fe6000004181c */
[----:B------:R-:W-:Y:S01]  /*2a70*/  IADD3 R47, PT, PT, R44, -UR19, R47 ;  /* 0x800000132c2f7c10 */ /* 0x000fe2000fffe02f */
[----:B------:R-:W-:-:S03]  /*2a80*/  IMAD.SHL.U32 R44, R184, 0x2, RZ ;  /* 0x00000002b82c7824 */ /* 0x000fc600078e00ff */
[--C-:B------:R-:W-:Y:S01]  /*2a90*/  IADD3 R130, PT, PT, R47, R130, R131.reuse ;  /* 0x000000822f827210 */ /* 0x100fe20007ffe083 */
[C---:B-1----:R-:W-:Y:S01]  /*2aa0*/  HMMA.16816.F32.BF16 R72, R8.reuse, R20, R72 ;  /* 0x000000140848723c */ /* 0x042fe20000041848 */
[----:B------:R-:W-:Y:S02]  /*2ab0*/  LOP3.LUT R169, R44, 0x6, RZ, 0xc0, !PT ;  /* 0x000000062ca97812 */ /* 0x000fe400078ec0ff */
[C---:B------:R-:W-:Y:S02]  /*2ac0*/  VIMNMX R216, PT, PT, R130.reuse, R131, PT ;  /* 0x0000008382d87248 */ /* 0x040fe40003fe0100 */
[----:B------:R-:W-:Y:S01]  /*2ad0*/  VIADDMNMX R215, R130, 0x8, R131, PT ;  /* 0x0000000882d77846 */ /* 0x000fe20003800183 */
[----:B------:R-:W-:Y:S01]  /*2ae0*/  IMAD R169, R36, 0x40, R169 ;  /* 0x0000004024a97824 */ /* 0x000fe200078e02a9 */
[C-C-:B------:R-:W-:Y:S01]  /*2af0*/  VIADDMNMX R214, R130.reuse, 0x40, R131.reuse, PT ;  /* 0x0000004082d67846 */ /* 0x140fe20003800183 */
[C---:B------:R-:W-:Y:S01]  /*2b00*/  HMMA.16816.F32.BF16 R116, R8.reuse, R22, R116 ;  /* 0x000000160874723c */ /* 0x040fe20000041874 */
[----:B------:R-:W-:Y:S01]  /*2b10*/  VIADDMNMX R213, R130, 0x48, R131, PT ;  /* 0x0000004882d57846 */ /* 0x000fe20003800183 */
[C---:B------:R-:W-:Y:S01]  /*2b20*/  VIADD R25, R169.reuse, 0x1 ;  /* 0x00000001a9197836 */ /* 0x040fe20000000000 */
[C---:B------:R-:W-:Y:S01]  /*2b30*/  ISETP.GE.AND P0, PT, R169.reuse, R216, PT ;  /* 0x000000d8a900720c */ /* 0x040fe20003f06270 */
[C---:B------:R-:W-:Y:S01]  /*2b40*/  VIADD R41, R169.reuse, 0x8 ;  /* 0x00000008a9297836 */ /* 0x040fe20000000000 */
[CC--:B------:R-:W-:Y:S01]  /*2b50*/  ISETP.GE.AND P3, PT, R169.reuse, R215.reuse, PT ;  /* 0x000000d7a900720c */ /* 0x0c0fe20003f66270 */
[----:B------:R-:W-:Y:S01]  /*2b60*/  VIADD R24, R169, 0x9 ;  /* 0x00000009a9187836 */ /* 0x000fe20000000000 */
[----:B--2---:R-:W-:Y:S01]  /*2b70*/  FSEL R137, R92, -INF , !P0 ;  /* 0xff8000005c897808 */ /* 0x004fe20004000000 */
[----:B---3--:R-:W-:Y:S01]  /*2b80*/  HMMA.16816.F32.BF16 R56, R8, R4, R56 ;  /* 0x000000040838723c */ /* 0x008fe20000041838 */
[----:B------:R-:W-:-:S02]  /*2b90*/  ISETP.GE.AND P0, PT, R25, R215, PT ;  /* 0x000000d71900720c */ /* 0x000fc40003f06270 */
[----:B------:R-:W-:Y:S02]  /*2ba0*/  ISETP.GE.AND P1, PT, R41, R216, PT ;  /* 0x000000d82900720c */ /* 0x000fe40003f26270 */
[----:B------:R-:W-:Y:S02]  /*2bb0*/  FSEL R100, R95, -INF , !P0 ;  /* 0xff8000005f647808 */ /* 0x000fe40004000000 */
[C---:B------:R-:W-:Y:S01]  /*2bc0*/  ISETP.GE.AND P0, PT, R24.reuse, R214, PT ;  /* 0x000000d61800720c */ /* 0x040fe20003f06270 */
[----:B------:R-:W-:Y:S01]  /*2bd0*/  HMMA.16816.F32.BF16 R52, R8, R6, R52 ;  /* 0x000000060834723c */ /* 0x000fe20000041834 */
[-C--:B------:R-:W-:Y:S02]  /*2be0*/  ISETP.GE.AND P4, PT, R24, R216.reuse, PT ;  /* 0x000000d81800720c */ /* 0x080fe40003f86270 */
[----:B------:R-:W-:Y:S02]  /*2bf0*/  FSEL R101, R80, -INF , !P1 ;  /* 0xff80000050657808 */ /* 0x000fe40004800000 */
[----:B------:R-:W-:-:S02]  /*2c00*/  ISETP.GE.AND P2, PT, R25, R216, PT ;  /* 0x000000d81900720c */ /* 0x000fc40003f46270 */
[----:B------:R-:W-:Y:S01]  /*2c10*/  FSEL R80, R85, -INF , !P0 ;  /* 0xff80000055507808 */ /* 0x000fe20004000000 */
[C---:B----4-:R-:W-:Y:S01]  /*2c20*/  HMMA.16816.F32.BF16 R32, R8.reuse, R16, R32 ;  /* 0x000000100820723c */ /* 0x050fe20000041820 */
[----:B------:R-:W-:Y:S02]  /*2c30*/  FSEL R102, R94, -INF , !P3 ;  /* 0xff8000005e667808 */ /* 0x000fe40005800000 */
[----:B------:R-:W-:Y:S02]  /*2c40*/  FSEL R131, R81, -INF , !P4 ;  /* 0xff80000051837808 */ /* 0x000fe40006000000 */
[----:B------:R-:W-:Y:S02]  /*2c50*/  FSEL R103, R93, -INF , !P2 ;  /* 0xff8000005d677808 */ /* 0x000fe40005000000 */
[----:B------:R-:W-:Y:S01]  /*2c60*/  ISETP.GE.AND P1, PT, R41, R214, PT ;  /* 0x000000d62900720c */ /* 0x000fe20003f26270 */
[----:B------:R-:W-:Y:S01]  /*2c70*/  HMMA.16816.F32.BF16 R28, R8, R18, R28 ;  /* 0x00000012081c723c */ /* 0x000fe2000004181c */
[----:B------:R-:W-:Y:S01]  /*2c80*/  VIADD R8, R169, 0x10 ;  /* 0x00000010a9087836 */ /* 0x000fe20000000000 */
[----:B------:R-:W-:Y:S01]  /*2c90*/  ISETP.GE.AND P3, PT, R41, R213, PT ;  /* 0x000000d52900720c */ /* 0x000fe20003f66270 */
[C---:B------:R-:W-:Y:S01]  /*2ca0*/  VIADD R9, R169.reuse, 0x11 ;  /* 0x00000011a9097836 */ /* 0x040fe20000000000 */
[----:B------:R-:W-:Y:S01]  /*2cb0*/  ISETP.GE.AND P4, PT, R24, R215, PT ;  /* 0x000000d71800720c */ /* 0x000fe20003f86270 */
[----:B------:R-:W-:Y:S01]  /*2cc0*/  VIADD R11, R169, 0x18 ;  /* 0x00000018a90b7836 */ /* 0x000fe20000000000 */
[----:B------:R-:W-:-:S02]  /*2cd0*/  ISETP.GE.AND P0, PT, R8, R213, PT ;  /* 0x000000d50800720c */ /* 0x000fc40003f06270 */
[C---:B------:R-:W-:Y:S01]  /*2ce0*/  HMMA.16816.F32.BF16 R76, R12.reuse, R20, R76 ;  /* 0x000000140c4c723c */ /* 0x040fe2000004184c */
[----:B------:R-:W-:Y:S01]  /*2cf0*/  ISETP.GE.AND P2, PT, R41, R215, PT ;  /* 0x000000d72900720c */ /* 0x000fe20003f46270 */
[----:B------:R-:W-:Y:S01]  /*2d00*/  VIADD R21, R169, 0x19 ;  /* 0x00000019a9157836 */ /* 0x000fe20000000000 */
[----:B------:R-:W-:Y:S02]  /*2d10*/  FSEL R10, R74, -INF , !P0 ;  /* 0xff8000004a0a7808 */ /* 0x000fe40004000000 */
[----:B------:R-:W-:Y:S02]  /*2d20*/  ISETP.GE.AND P0, PT, R9, R213, PT ;  /* 0x000000d50900720c */ /* 0x000fe40003f06270 */
[----:B------:R-:W-:Y:S01]  /*2d30*/  FSEL R130, R83, -INF , !P4 ;  /* 0xff80000053827808 */ /* 0x000fe20006000000 */
[----:B------:R-:W-:Y:S01]  /*2d40*/  HMMA.16816.F32.BF16 R64, R12, R22, R64 ;  /* 0x000000160c40723c */ /* 0x000fe20000041840 */
[----:B------:R-:W-:Y:S02]  /*2d50*/  FSEL R46, R84, -INF , !P1 ;  /* 0xff800000542e7808 */ /* 0x000fe40004800000 */
[----:B------:R-:W-:-:S02]  /*2d60*/  FSEL R86, R86, -INF , !P3 ;  /* 0xff80000056567808 */ /* 0x000fc40005800000 */
[----:B------:R-:W-:Y:S02]  /*2d70*/  FSEL R128, R82, -INF , !P2 ;  /* 0xff80000052807808 */ /* 0x000fe40005000000 */
[C---:B------:R-:W-:Y:S01]  /*2d80*/  ISETP.GE.AND P4, PT, R8.reuse, R216, PT ;  /* 0x000000d80800720c */ /* 0x040fe20003f86270 */
[C---:B------:R-:W-:Y:S01]  /*2d90*/  HMMA.16816.F32.BF16 R48, R12.reuse, R6, R48 ;  /* 0x000000060c30723c */ /* 0x040fe20000041830 */
[C---:B------:R-:W-:Y:S01]  /*2da0*/  ISETP.GE.AND P1, PT, R8.reuse, R215, PT ;  /* 0x000000d70800720c */ /* 0x040fe20003f26270 */
[C---:B------:R-:W-:Y:S01]  /*2db0*/  VIADD R6, R169.reuse, 0x20 ;  /* 0x00000020a9067836 */ /* 0x040fe20000000000 */
[-C--:B------:R-:W-:Y:S01]  /*2dc0*/  ISETP.GE.AND P3, PT, R8, R214.reuse, PT ;  /* 0x000000d60800720c */ /* 0x080fe20003f66270 */
[----:B------:R-:W-:Y:S01]  /*2dd0*/  VIADD R7, R169, 0x29 ;  /* 0x00000029a9077836 */ /* 0x000fe20000000000 */
[----:B------:R-:W-:Y:S02]  /*2de0*/  ISETP.GE.AND P2, PT, R24, R213, PT ;  /* 0x000000d51800720c */ /* 0x000fe40003f46270 */
[----:B------:R-:W-:Y:S01]  /*2df0*/  FSEL R8, R75, -INF , !P0 ;  /* 0xff8000004b087808 */ /* 0x000fe20004000000 */
[----:B------:R-:W-:Y:S01]  /*2e00*/  HMMA.16816.F32.BF16 R60, R12, R4, R60 ;  /* 0x000000040c3c723c */ /* 0x000fe2000004183c */
[----:B------:R-:W-:Y:S01]  /*2e10*/  ISETP.GE.AND P0, PT, R11, R214, PT ;  /* 0x000000d60b00720c */ /* 0x000fe20003f06270 */
[----:B------:R-:W-:Y:S01]  /*2e20*/  VIADD R5, R169, 0x21 ;  /* 0x00000021a9057836 */ /* 0x000fe20000000000 */
[----:B------:R-:W-:-:S02]  /*2e30*/  FSEL R82, R87, -INF , !P2 ;  /* 0xff80000057527808 */ /* 0x000fc40005000000 */
[----:B------:R-:W-:Y:S01]  /*2e40*/  FSEL R44, R72, -INF , !P3 ;  /* 0xff800000482c7808 */ /* 0x000fe20005800000 */
[----:B------:R-:W-:Y:S01]  /*2e50*/  BAR.SYNC.DEFER_BLOCKING 0x0 ;  /* 0x0000000000007b1d */ /* 0x000fe20000010000 */
[-C--:B------:R-:W-:Y:S01]  /*2e60*/  ISETP.GE.AND P2, PT, R9, R214.reuse, PT ;  /* 0x000000d60900720c */ /* 0x080fe20003f46270 */
[----:B------:R-:W-:Y:S01]  /*2e70*/  HMMA.16816.F32.BF16 R112, R12, R16, R112 ;  /* 0x000000100c70723c */ /* 0x000fe20000041870 */
[----:B------:R-:W-:Y:S01]  /*2e80*/  ISETP.GE.AND P3, PT, R25, R214, PT ;  /* 0x000000d61900720c */ /* 0x000fe20003f66270 */
[C---:B------:R-:W-:Y:S01]  /*2e90*/  VIADD R16, R169.reuse, 0x31 ;  /* 0x00000031a9107836 */ /* 0x040fe20000000000 */
[----:B------:R-:W-:Y:S01]  /*2ea0*/  FSEL R116, R116, -INF , !P0 ;  /* 0xff80000074747808 */ /* 0x000fe20004000000 */
[----:B------:R-:W-:Y:S01]  /*2eb0*/  VIADD R17, R169, 0x38 ;  /* 0x00000038a9117836 */ /* 0x000fe20000000000 */
[----:B------:R-:W-:Y:S02]  /*2ec0*/  ISETP.GE.AND P0, PT, R9, R216, PT ;  /* 0x000000d80900720c */ /* 0x000fe40003f06270 */
[----:B------:R-:W-:Y:S01]  /*2ed0*/  FSEL R181, R76, -INF , !P4 ;  /* 0xff8000004cb57808 */ /* 0x000fe20006000000 */
[----:B------:R-:W-:Y:S01]  /*2ee0*/  HMMA.16816.F32.BF16 R120, R68, R26, R120 ;  /* 0x0000001a4478723c */ /* 0x000fe20000041878 */
[----:B------:R-:W-:-:S02]  /*2ef0*/  ISETP.GE.AND P4, PT, R6, R214, PT ;  /* 0x000000d60600720c */ /* 0x000fc40003f86270 */
[----:B------:R-:W-:Y:S02]  /*2f00*/  FSEL R24, R73, -INF , !P2 ;  /* 0xff80000049187808 */ /* 0x000fe40005000000 */
[----:B------:R-:W-:Y:S02]  /*2f10*/  FSEL R72, R89, -INF , !P3 ;  /* 0xff80000059487808 */ /* 0x000fe40005800000 */
[-C--:B------:R-:W-:Y:S02]  /*2f20*/  ISETP.GE.AND P2, PT, R25, R213.reuse, PT ;  /* 0x000000d51900720c */ /* 0x080fe40003f46270 */
[----:B------:R-:W-:Y:S02]  /*2f30*/  ISETP.GE.AND P3, PT, R21, R214, PT ;  /* 0x000000d61500720c */ /* 0x000fe40003f66270 */
[----:B------:R-:W-:Y:S02]  /*2f40*/  FSEL R179, R77, -INF , !P0 ;  /* 0xff8000004db37808 */ /* 0x000fe40004000000 */
[----:B------:R-:W-:-:S02]  /*2f50*/  ISETP.GE.AND P0, PT, R6, R213, PT ;  /* 0x000000d50600720c */ /* 0x000fc40003f06270 */
[----:B------:R-:W-:Y:S02]  /*2f60*/  FSEL R196, R56, -INF , !P4 ;  /* 0xff80000038c47808 */ /* 0x000fe40006000000 */
[----:B------:R-:W-:Y:S02]  /*2f70*/  ISETP.GE.AND P4, PT, R11, R216, PT ;  /* 0x000000d80b00720c */ /* 0x000fe40003f86270 */
[----:B------:R-:W-:Y:S01]  /*2f80*/  FSEL R4, R91, -INF , !P2 ;  /* 0xff8000005b047808 */ /* 0x000fe20005000000 */
[----:B------:R-:W-:Y:S01]  /*2f90*/  HMMA.16816.F32.BF16 R12, R12, R18, R120 ;  /* 0x000000120c0c723c */ /* 0x000fe20000041878 */
[----:B------:R-:W-:Y:S02]  /*2fa0*/  FSEL R84, R117, -INF , !P3 ;  /* 0xff80000075547808 */ /* 0x000fe40005800000 */
[----:B------:R-:W-:Y:S02]  /*2fb0*/  ISETP.GE.AND P2, PT, R11, R213, PT ;  /* 0x000000d50b00720c */ /* 0x000fe40003f46270 */
[----:B------:R-:W-:Y:S01]  /*2fc0*/  ISETP.GE.AND P3, PT, R9, R215, PT ;  /* 0x000000d70900720c */ /* 0x000fe20003f66270 */
[----:B------:R-:W-:Y:S01]  /*2fd0*/  VIADD R9, R169, 0x28 ;  /* 0x00000028a9097836 */ /* 0x000fe20000000000 */
[----:B------:R-:W-:-:S02]  /*2fe0*/  FSEL R204, R58, -INF , !P0 ;  /* 0xff8000003acc7808 */ /* 0x000fc40004000000 */
[-C--:B------:R-:W-:Y:S02]  /*2ff0*/  ISETP.GE.AND P0, PT, R5, R213.reuse, PT ;  /* 0x000000d50500720c */ /* 0x080fe40003f06270 */
[----:B------:R-:W-:Y:S02]  /*3000*/  FSEL R191, R64, -INF , !P4 ;  /* 0xff80000040bf7808 */ /* 0x000fe40006000000 */
[----:B------:R-:W-:Y:S02]  /*3010*/  ISETP.GE.AND P4, PT, R7, R214, PT ;  /* 0x000000d60700720c */ /* 0x000fe40003f86270 */
[----:B------:R-:W-:Y:S02]  /*3020*/  FSEL R22, R118, -INF , !P2 ;  /* 0xff80000076167808 */ /* 0x000fe40005000000 */
[----:B------:R-:W-:Y:S02]  /*3030*/  ISETP.GE.AND P2, PT, R21, R213, PT ;  /* 0x000000d51500720c */ /* 0x000fe40003f46270 */
[----:B------:R-:W-:-:S02]  /*3040*/  FSEL R226, R59, -INF , !P0 ;  /* 0xff8000003be27808 */ /* 0x000fc40004000000 */
[----:B------:R-:W-:Y:S02]  /*3050*/  ISETP.GE.AND P0, PT, R9, R214, PT ;  /* 0x000000d60900720c */ /* 0x000fe40003f06270 */
        /* <DEDUP_REMOVED lines=9> */
[----:B------:R-:W-:Y:S02]  /*30f0*/  FSEL R194, R57, -INF , !P2 ;  /* 0xff80000039c27808 */ /* 0x000fe40005000000 */
[----:B------:R-:W-:-:S02]  /*3100*/  ISETP.GE.AND P1, PT, R21, R216, PT ;  /* 0x000000d81500720c */ /* 0x000fc40003f26270 */
[----:B------:R-:W-:Y:S01]  /*3110*/  ISETP.GE.AND P2, PT, R11, R215, PT ;  /* 0x000000d70b00720c */ /* 0x000fe20003f46270 */
[----:B------:R-:W-:Y:S01]  /*3120*/  VIADD R11, R169, 0x30 ;  /* 0x00000030a90b7836 */ /* 0x000fe20000000000 */
[----:B------:R-:W-:Y:S02]  /*3130*/  FSEL R236, R55, -INF , !P0 ;  /* 0xff80000037ec7808 */ /* 0x000fe40004000000 */
[----:B------:R-:W-:Y:S02]  /*3140*/  ISETP.GE.AND P0, PT, R7, R216, PT ;  /* 0x000000d80700720c */ /* 0x000fe40003f06270 */
[----:B------:R-:W-:Y:S02]  /*3150*/  FSEL R88, R88, -INF , !P4 ;  /* 0xff80000058587808 */ /* 0x000fe40006000000 */
[----:B------:R-:W-:Y:S02]  /*3160*/  FSEL R183, R65, -INF , !P1 ;  /* 0xff80000041b77808 */ /* 0x000fe40004800000 */
[----:B------:R-:W-:-:S02]  /*3170*/  ISETP.GE.AND P1, PT, R9, R213, PT ;  /* 0x000000d50900720c */ /* 0x000fc40003f26270 */
[----:B------:R-:W-:Y:S02]  /*3180*/  FSEL R203, R49, -INF , !P0 ;  /* 0xff80000031cb7808 */ /* 0x000fe40004000000 */
[----:B------:R-:W-:Y:S02]  /*3190*/  FMNMX3.FTZ R23, R88, R72, R46, !PT ;  /* 0x0000004858177276 */ /* 0x000fe4000781002e */
[----:B------:R-:W-:Y:S02]  /*31a0*/  ISETP.GE.AND P0, PT, R11, R214, PT ;  /* 0x000000d60b00720c */ /* 0x000fe40003f06270 */
[----:B------:R-:W-:Y:S02]  /*31b0*/  FSEL R228, R54, -INF , !P1 ;  /* 0xff80000036e47808 */ /* 0x000fe40004800000 */
[----:B------:R-:W-:Y:S02]  /*31c0*/  ISETP.GE.AND P1, PT, R6, R216, PT ;  /* 0x000000d80600720c */ /* 0x000fe40003f26270 */
[----:B------:R-:W-:-:S02]  /*31d0*/  FMNMX3.FTZ R23, R23, R80, R44, !PT ;  /* 0x0000005017177276 */ /* 0x000fc4000781002c */
[----:B------:R-:W-:Y:S02]  /*31e0*/  FSEL R190, R32, -INF , !P0 ;  /* 0xff80000020be7808 */ /* 0x000fe40004000000 */
[----:B------:R-:W-:Y:S02]  /*31f0*/  ISETP.GE.AND P4, PT, R16, R214, PT ;  /* 0x000000d61000720c */ /* 0x000fe40003f86270 */
[----:B------:R-:W-:Y:S02]  /*3200*/  ISETP.GE.AND P0, PT, R11, R213, PT ;  /* 0x000000d50b00720c */ /* 0x000fe40003f06270 */
[----:B------:R-:W-:Y:S02]  /*3210*/  FSEL R209, R60, -INF , !P1 ;  /* 0xff8000003cd17808 */ /* 0x000fe40004800000 */
[----:B------:R-:W-:Y:S02]  /*3220*/  FMNMX3.FTZ R23, R23, R24, R116, !PT ;  /* 0x0000001817177276 */ /* 0x000fe40007810074 */
[----:B------:R-:W-:-:S02]  /*3230*/  ISETP.GE.AND P1, PT, R9, R216, PT ;  /* 0x000000d80900720c */ /* 0x000fc40003f26270 */
[----:B------:R-:W-:Y:S02]  /*3240*/  FSEL R195, R33, -INF , !P4 ;  /* 0xff80000021c37808 */ /* 0x000fe40006000000 */
[----:B------:R-:W-:Y:S02]  /*3250*/  FSEL R193, R34, -INF , !P0 ;  /* 0xff80000022c17808 */ /* 0x000fe40004000000 */
[----:B------:R-:W-:Y:S02]  /*3260*/  ISETP.GE.AND P4, PT, R11, R216, PT ;  /* 0x000000d80b00720c */ /* 0x000fe40003f86270 */
[----:B------:R-:W-:Y:S02]  /*3270*/  ISETP.GE.AND P0, PT, R16, R213, PT ;  /* 0x000000d51000720c */ /* 0x000fe40003f06270 */
[----:B------:R-:W-:Y:S02]  /*3280*/  FMNMX3.FTZ R23, R23, R84, R196, !PT ;  /* 0x0000005417177276 */ /* 0x000fe400078100c4 */
[----:B------:R-:W-:-:S02]  /*3290*/  FSEL R205, R48, -INF , !P1 ;  /* 0xff80000030cd7808 */ /* 0x000fc40004800000 */
[----:B------:R-:W-:Y:S01]  /*32a0*/  ISETP.GE.AND P1, PT, R21, R215, PT ;  /* 0x000000d71500720c */ /* 0x000fe20003f26270 */
[----:B------:R-:W-:Y:S01]  /*32b0*/  VIADD R21, R169, 0x39 ;  /* 0x00000039a9157836 */ /* 0x000fe20000000000 */
[----:B------:R-:W-:Y:S02]  /*32c0*/  FSEL R173, R112, -INF , !P4 ;  /* 0xff80000070ad7808 */ /* 0x000fe40006000000 */
[----:B------:R-:W-:Y:S02]  /*32d0*/  FSEL R192, R35, -INF , !P0 ;  /* 0xff80000023c07808 */ /* 0x000fe40004000000 */
[----:B------:R-:W-:Y:S02]  /*32e0*/  ISETP.GE.AND P4, PT, R17, R214, PT ;  /* 0x000000d61100720c */ /* 0x000fe40003f86270 */
[----:B------:R-:W-:Y:S02]  /*32f0*/  ISETP.GE.AND P0, PT, R169, R213, PT ;  /* 0x000000d5a900720c */ /* 0x000fe40003f06270 */
[----:B------:R-:W-:-:S02]  /*3300*/  FMNMX3.FTZ R23, R23, R194, R240, !PT ;  /* 0x000000c217177276 */ /* 0x000fc400078100f0 */
[----:B------:R-:W-:Y:S02]  /*3310*/  FSEL R198, R28, -INF , !P4 ;  /* 0xff8000001cc67808 */ /* 0x000fe40006000000 */
[----:B------:R-:W-:Y:S02]  /*3320*/  ISETP.GE.AND P4, PT, R21, R214, PT ;  /* 0x000000d61500720c */ /* 0x000fe40003f86270 */
[----:B------:R-:W-:Y:S02]  /*3330*/  FSEL R90, R90, -INF , !P0 ;  /* 0xff8000005a5a7808 */ /* 0x000fe40004000000 */
[----:B------:R-:W-:Y:S02]  /*3340*/  FMNMX3.FTZ R23, R23, R206, R190, !PT ;  /* 0x000000ce17177276 */ /* 0x000fe400078100be */
[----:B------:R-:W-:Y:S02]  /*3350*/  FSEL R202, R29, -INF , !P4 ;  /* 0xff8000001dca7808 */ /* 0x000fe40006000000 */
[----:B------:R-:W-:-:S02]  /*3360*/  FMNMX3.FTZ R19, R90, R4, R86, !PT ;  /* 0x000000045a137276 */ /* 0x000fc40007810056 */
[----:B------:R-:W-:Y:S02]  /*3370*/  FMNMX3.FTZ R23, R23, R195, R198, !PT ;  /* 0x000000c317177276 */ /* 0x000fe400078100c6 */
[----:B------:R-:W-:Y:S02]  /*3380*/  ISETP.GE.AND P4, PT, R16, R216, PT ;  /* 0x000000d81000720c */ /* 0x000fe40003f86270 */
[----:B------:R-:W-:Y:S02]  /*3390*/  FMNMX3.FTZ R19, R19, R82, R10, !PT ;  /* 0x0000005213137276 */ /* 0x000fe4000781000a */
[----:B------:R-:W-:Y:S01]  /*33a0*/  FMNMX.FTZ R166, R202, R23, !PT ;  /* 0x00000017caa67209 */ /* 0x000fe20007810000 */
[----:B------:R-:W-:Y:S08]  /*33b0*/  @!P5 BRA `(.L_x_465) ;  /* 0x000000000054d947 */ /* 0x000ff00003800000 */
[----:B------:R-:W-:-:S04]  /*33c0*/  IMAD.U32 R18, RZ, RZ, UR18 ;  /* 0x00000012ff127e24 */ /* 0x000fc8000f8e00ff */
[----:B------:R-:W-:-:S04]  /*33d0*/  VIADD R18, R18, 0xfffffffe ;  /* 0xfffffffe12127836 */ /* 0x000fc80000000000 */
[-C--:B------:R-:W-:Y:S02]  /*33e0*/  IMAD R43, R43, R18.reuse, RZ ;  /* 0x000000122b2b7224 */ /* 0x080fe400078e02ff */
[----:B------:R-:W-:-:S05]  /*33f0*/  IMAD.WIDE.U32 R26, R129, R18, RZ ;  /* 0x00000012811a7225 */ /* 0x000fca00078e00ff */
[----:B------:R-:W-:Y:S02]  /*3400*/  IADD3 R43, PT, PT, R27, R43, RZ ;  /* 0x0000002b1b2b7210 */ /* 0x000fe40007ffe0ff */
[----:B------:R-:W-:-:S04]  /*3410*/  LEA R28, P0, R26, R232, 0x1 ;  /* 0x000000e81a1c7211 */ /* 0x000fc800078008ff */
[----:B------:R-:W-:Y:S02]  /*3420*/  LEA.HI.X R29, R26, R231, R43, 0x1, P0 ;  /* 0x000000e71a1d7211 */ /* 0x000fe400000f0c2b */
[----:B------:R-:W-:-:S03]  /*3430*/  IADD3 R26, P0, PT, R42, R26, RZ ;  /* 0x0000001a2a1a7210 */ /* 0x000fc60007f1e0ff */
[----:B------:R-:W-:Y:S01]  /*3440*/  @!PT LDS RZ, [RZ] ;  /* 0x00000000fffff984 */ /* 0x000fe20000000800 */
[----:B------:R-:W-:Y:S01]  /*3450*/  @!PT LDS RZ, [RZ] ;  /* 0x00000000fffff984 */ /* 0x000fe20000000800 */
[----:B------:R-:W-:Y:S01]  /*3460*/  @!PT LDS RZ, [RZ] ;  /* 0x00000000fffff984 */ /* 0x000fe20000000800 */
[----:B------:R1:W-:Y:S02]  /*3470*/  LDGSTS.E.BYPASS.LTC128B.128 [R234+0x6000], desc[UR14][R28.64] ;  /* 0x060000001cea7fae */ /* 0x0003e4000b981a0e */
[----:B------:R-:W-:Y:S01]  /*3480*/  IMAD.X R38, R38, 0x1, R43, P0 ;  /* 0x0000000126267824 */ /* 0x000fe200000e062b */
        /* <DEDUP_REMOVED lines=8> */
.L_x_465:
[----:B------:R-:W-:Y:S01]  /*3510*/  FMNMX3.FTZ R23, R19, R8, R22, !PT ;  /* 0x0000000813177276 */ /* 0x000fe20007810016 */
[----:B------:R-:W-:Y:S01]  /*3520*/  VIADD R218, R238, 0x4 ;  /* 0x00000004eeda7836 */ /* 0x000fe20000000000 */
[----:B------:R-:W-:Y:S01]  /*3530*/  FSEL R175, R113, -INF , !P4 ;  /* 0xff80000071af7808 */ /* 0x000fe20006000000 */
[----:B------:R-:W2:Y:S01]  /*3540*/  SHFL.BFLY PT, R19, R166, 0x2, 0x1f ;  /* 0x0c401f00a6137f89 */ /* 0x000ea200000e0000 */
[----:B------:R-:W-:Y:S01]  /*3550*/  FMNMX3.FTZ R23, R23, R20, R204, !PT ;  /* 0x0000001417177276 */ /* 0x000fe200078100cc */
[----:B------:R-:W-:Y:S01]  /*3560*/  IMAD.WIDE.U32 R218, R218, -0x326172a9, RZ ;  /* 0xcd9e8d57dada7825 */ /* 0x000fe200078e00ff */
[-C--:B------:R-:W-:Y:S01]  /*3570*/  ISETP.GE.AND P4, PT, R17, R213.reuse, PT ;  /* 0x000000d51100720c */ /* 0x080fe20003f86270 */
[----:B------:R-:W-:Y:S01]  /*3580*/  UIADD3 UR24, UPT, UPT, UR17, -0x4498517b, URZ ;  /* 0xbb67ae8511187890 */ /* 0x000fe2000fffe0ff */
[----:B------:R-:W-:Y:S01]  /*3590*/  FMNMX3.FTZ R18, R23, R226, R228, !PT ;  /* 0x000000e217127276 */ /* 0x000fe200078100e4 */
[----:B------:R-:W-:Y:S01]  /*35a0*/  IMAD.SHL.U32 R197, R36, 0x2, RZ ;  /* 0x0000000224c57824 */ /* 0x000fe200078e00ff */
[----:B------:R-:W-:Y:S01]  /*35b0*/  ISETP.GE.AND P0, PT, R21, R213, PT ;  /* 0x000000d51500720c */ /* 0x000fe20003f06270 */
[----:B------:R-:W-:Y:S01]  /*35c0*/  IMAD.WIDE.U32 R250, R250, -0x2daee0ad, RZ ;  /* 0xd2511f53fafa7825 */ /* 0x000fe200078e00ff */
[----:B------:R-:W-:Y:S01]  /*35d0*/  FSEL R199, R30, -INF , !P4 ;  /* 0xff8000001ec77808 */ /* 0x000fe20006000000 */
[----:B------:R-:W-:Y:S01]  /*35e0*/  UIADD3 UR7, UPT, UPT, UR16, -0x61c88647, URZ ;  /* 0x9e3779b910077890 */ /* 0x000fe2000fffe0ff */
[----:B------:R-:W-:Y:S01]  /*35f0*/  FMNMX3.FTZ R18, R18, R236, R193, !PT ;  /* 0x000000ec12127276 */ /* 0x000fe200078100c1 */
[----:B------:R-:W-:Y:S01]  /*3600*/  UIADD3 UR6, UPT, UPT, UR16, 0x3c6ef372, URZ ;  /* 0x3c6ef37210067890 */ /* 0x000fe2000fffe0ff */
[----:B------:R-:W-:Y:S01]  /*3610*/  FSEL R200, R31, -INF , !P0 ;  /* 0xff8000001fc87808 */ /* 0x000fe20004000000 */
[----:B------:R-:W-:Y:S01]  /*3620*/  UIADD3 UR23, UPT, UPT, UR17, 0x76cf5d0a, URZ ;  /* 0x76cf5d0a11177890 */ /* 0x000fe2000fffe0ff */
[----:B------:R-:W-:Y:S01]  /*3630*/  FMNMX3.FTZ R165, R18, R192, R199, !PT ;  /* 0x000000c012a57276 */ /* 0x000fe200078100c7 */
[----:B------:R-:W-:Y:S01]  /*3640*/  UIADD3 UR22, UPT, UPT, UR17, 0x32370b8f, URZ ;  /* 0x32370b8f11167890 */ /* 0x000fe2000fffe0ff */
[----:B------:R-:W-:Y:S01]  /*3650*/  ISETP.GE.AND P4, PT, R6, R215, PT ;  /* 0x000000d70600720c */ /* 0x000fe20003f86270 */
[----:B------:R-:W-:Y:S01]  /*3660*/  UIADD3 UR11, UPT, UPT, UR16, -0x255992d5, URZ ;  /* 0xdaa66d2b100b7890 */ /* 0x000fe2000fffe0ff */
[----:B------:R-:W-:Y:S01]  /*3670*/  FMNMX.FTZ R165, R200, R165, !PT ;  /* 0x000000a5c8a57209 */ /* 0x000fe20007810000 */
[----:B------:R-:W-:Y:S01]  /*3680*/  UIADD3 UR10, UPT, UPT, UR16, 0x78dde6e4, URZ ;  /* 0x78dde6e4100a7890 */ /* 0x000fe2000fffe0ff */
[----:B------:R-:W-:Y:S01]  /*3690*/  LOP3.LUT R244, R139, UR16, R219, 0x96, !PT ;  /* 0x000000108bf47c12 */ /* 0x000fe2000f8e96db */
[----:B------:R-:W-:Y:S01]  /*36a0*/  UIADD3 UR20, UPT, UPT, UR17, -0x56f99767, URZ ;  /* 0xa906689911147890 */ /* 0x000fe2000fffe0ff */
[----:B------:R-:W-:Y:S01]  /*36b0*/  LOP3.LUT R56, R197, UR17, R251, 0x96, !PT ;  /* 0x00000011c5387c12 */ /* 0x000fe2000f8e96fb */
[----:B------:R-:W3:Y:S01]  /*36c0*/  SHFL.BFLY PT, R6, R165, 0x2, 0x1f ;  /* 0x0c401f00a5067f89 */ /* 0x000ee200000e0000 */
[----:B--2---:R-:W-:Y:S01]  /*36d0*/  FMNMX.FTZ R166, R166, R19, !PT ;  /* 0x00000013a6a67209 */ /* 0x004fe20007810000 */
[----:B------:R-:W-:Y:S01]  /*36e0*/  IMAD.WIDE.U32 R244, R244, -0x2daee0ad, RZ ;  /* 0xd2511f53f4f47825 */ /* 0x000fe200078e00ff */
[----:B------:R-:W-:Y:S01]  /*36f0*/  FSEL R252, R66, -INF , !P2 ;  /* 0xff80000042fc7808 */ /* 0x000fe20005000000 */
[----:B------:R-:W2:Y:S01]  /*3700*/  LDCU UR13, c[0x0][0x45c] ;  /* 0x00008b80ff0d77ac */ /* 0x000ea20008000800 */
[-C--:B------:R-:W-:Y:S01]  /*3710*/  ISETP.GE.AND P0, PT, R5, R215.reuse, PT ;  /* 0x000000d70500720c */ /* 0x080fe20003f06270 */
[----:B------:R-:W-:Y:S01]  /*3720*/  IMAD.WIDE.U32 R56, R56, -0x326172a9, RZ ;  /* 0xcd9e8d5738387825 */ /* 0x000fe200078e00ff */
[----:B------:R-:W-:Y:S01]  /*3730*/  LOP3.LUT R242, R250, UR24, R245, 0x96, !PT ;  /* 0x00000018faf27c12 */ /* 0x000fe2000f8e96f5 */
[----:B------:R-:W4:Y:S01]  /*3740*/  SHFL.BFLY PT, R5, R166, 0x1, 0x1f ;  /* 0x0c201f00a6057f89 */ /* 0x000f2200000e0000 */
[-C--:B------:R-:W-:Y:S01]  /*3750*/  ISETP.GE.AND P2, PT, R7, R215.reuse, PT ;  /* 0x000000d70700720c */ /* 0x080fe20003f46270 */
[----:B------:R-:W-:Y:S01]  /*3760*/  IMAD.WIDE.U32 R238, R238, -0x326172a9, RZ ;  /* 0xcd9e8d57eeee7825 */ /* 0x000fe200078e00ff */
[----:B------:R-:W-:Y:S01]  /*3770*/  LOP3.LUT R7, R218, UR7, R57, 0x96, !PT ;  /* 0x00000007da077c12 */ /* 0x000fe2000f8e9639 */
[----:B------:R-:W-:Y:S01]  /*3780*/  UIADD3 UR21, UPT, UPT, UR17, -0x126145ec, URZ ;  /* 0xed9eba1411157890 */ /* 0x000fe2000fffe0ff */
[----:B------:R-:W-:Y:S01]  /*3790*/  FSEL R248, R79, -INF , !P3 ;  /* 0xff8000004ff87808 */ /* 0x000fe20005800000 */
[----:B------:R-:W-:Y:S01]  /*37a0*/  IMAD.WIDE.U32 R242, R242, -0x326172a9, RZ ;  /* 0xcd9e8d57f2f27825 */ /* 0x000fe200078e00ff */
[----:B------:R-:W-:Y:S01]  /*37b0*/  FSEL R222, R62, -INF , !P4 ;  /* 0xff8000003ede7808 */ /* 0x000fe20006000000 */
[----:B------:R-:W-:Y:S01]  /*37c0*/  UIADD3 UR8, UPT, UPT, UR16, -0x4ab325aa, URZ ;  /* 0xb54cda5610087890 */ /* 0x000fe2000fffe0ff */
[-C--:B------:R-:W-:Y:S01]  /*37d0*/  ISETP.GE.AND P3, PT, R9, R215.reuse, PT ;  /* 0x000000d70900720c */ /* 0x080fe20003f66270 */
[----:B------:R-:W-:Y:S01]  /*37e0*/  IMAD.WIDE.U32 R18, R7, -0x2daee0ad, RZ ;  /* 0xd2511f5307127825 */ /* 0x000fe200078e00ff */
[----:B------:R-:W-:Y:S01]  /*37f0*/  LOP3.LUT R26, R56, UR6, R243, 0x96, !PT ;  /* 0x00000006381a7c12 */ /* 0x000fe2000f8e96f3 */
[----:B------:R-:W-:Y:S01]  /*3800*/  UIADD3 UR9, UPT, UPT, UR16, 0x1715609d, URZ ;  /* 0x1715609d10097890 */ /* 0x000fe2000fffe0ff */
[-C--:B------:R-:W-:Y:S01]  /*3810*/  ISETP.GE.AND P4, PT, R16, R215.reuse, PT ;  /* 0x000000d71000720c */ /* 0x080fe20003f86270 */
[----:B------:R-:W-:Y:S01]  /*3820*/  UIADD3 UR19, UPT, UPT, UR17, 0x646e171e, URZ ;  /* 0x646e171e11137890 */ /* 0x000fe2000fffe0ff */
[----:B------:R-:W-:Y:S01]  /*3830*/  LOP3.LUT R7, R244, UR23, R19, 0x96, !PT ;  /* 0x00000017f4077c12 */ /* 0x000fe2000f8e9613 */
[----:B------:R-:W-:Y:S01]  /*3840*/  IMAD.WIDE.U32 R26, R26, -0x2daee0ad, RZ ;  /* 0xd2511f531a1a7825 */ /* 0x000fe200078e00ff */
[----:B---3--:R-:W-:Y:S01]  /*3850*/  FMNMX.FTZ R165, R165, R6, !PT ;  /* 0x00000006a5a57209 */ /* 0x008fe20007810000 */
[----:B------:R-:W-:Y:S01]  /*3860*/  STL.64 [R1], R2 ;  /* 0x0000000201007387 */ /* 0x000fe20000100a00 */
[----:B------:R-:W-:Y:S01]  /*3870*/  LEA R176, R164, UR5, 0x1 ;  /* 0x00000005a4b07c11 */ /* 0x000fe2000f8e08ff */
[----:B-1----:R-:W-:Y:S01]  /*3880*/  IMAD.WIDE.U32 R28, R7, -0x326172a9, RZ ;  /* 0xcd9e8d57071c7825 */ /* 0x002fe200078e00ff */
[----:B------:R-:W-:Y:S01]  /*3890*/  LOP3.LUT R18, R18, UR22, R27, 0x96, !PT ;  /* 0x0000001612127c12 */ /* 0x000fe2000f8e961b */
[----:B------:R-:W1:Y:S01]  /*38a0*/  SHFL.BFLY PT, R6, R165, 0x1, 0x1f ;  /* 0x0c201f00a5067f89 */ /* 0x000e6200000e0000 */
[----:B------:R-:W-:Y:S01]  /*38b0*/  FSEL R220, R63, -INF , !P0 ;  /* 0xff8000003fdc7808 */ /* 0x000fe20004000000 */
[----:B------:R-:W-:Y:S01]  /*38c0*/  VIADD R170, R176, 0x9020 ;  /* 0x00009020b0aa7836 */ /* 0x000fe20000000000 */
[----:B------:R-:W-:Y:S01]  /*38d0*/  LOP3.LUT R7, R242, UR11, R29, 0x96, !PT ;  /* 0x0000000bf2077c12 */ /* 0x000fe2000f8e961d */
[----:B------:R-:W-:Y:S01]  /*38e0*/  IMAD.WIDE.U32 R18, R18, -0x326172a9, RZ ;  /* 0xcd9e8d5712127825 */ /* 0x000fe200078e00ff */
[----:B------:R-:W-:Y:S01]  /*38f0*/  FSEL R210, R50, -INF , !P3 ;  /* 0xff80000032d27808 */ /* 0x000fe20005800000 */
[----:B------:R-:W-:Y:S01]  /*3900*/  LDSM.16.MT88.4 R148, [R176+0x9000] ;  /* 0x00900000b094783b */ /* 0x000fe20000004200 */
[----:B------:R-:W-:Y:S01]  /*3910*/  ISETP.GE.AND P0, PT, R17, R216, PT ;  /* 0x000000d81100720c */ /* 0x000fe20003f06270 */
[----:B------:R-:W-:Y:S01]  /*3920*/  VIADD R197, R197, 0x1 ;  /* 0x00000001c5c57836 */ /* 0x000fe20000000000 */
[----:B------:R-:W-:Y:S01]  /*3930*/  LOP3.LUT R16, R28, UR10, R19, 0x96, !PT ;  /* 0x0000000a1c107c12 */ /* 0x000fe2000f8e9613 */
[----:B------:R-:W-:Y:S01]  /*3940*/  IMAD.WIDE.U32 R28, R7, -0x2daee0ad, RZ ;  /* 0xd2511f53071c7825 */ /* 0x000fe200078e00ff */
[----:B------:R-:W-:Y:S01]  /*3950*/  ISETP.GE.AND P3, PT, R17, R215, PT ;  /* 0x000000d71100720c */ /* 0x000fe20003f66270 */
[----:B------:R-:W-:Y:S01]  /*3960*/  LDSM.16.MT88.4 R96, [R176+0xa000] ;  /* 0x00a00000b060783b */ /* 0x000fe20000004200 */
[----:B----4-:R-:W-:Y:S01]  /*3970*/  FMNMX.FTZ R166, R166, R5, !PT ;  /* 0x00000005a6a67209 */ /* 0x010fe20007810000 */
[----:B------:R-:W-:Y:S01]  /*3980*/  VIADD R5, R176, 0x9000 ;  /* 0x00009000b0057836 */ /* 0x000fe20000000000 */
[----:B------:R-:W-:Y:S01]  /*3990*/  FSEL R178, R67, -INF , !P1 ;  /* 0xff80000043b27808 */ /* 0x000fe20004800000 */
[----:B------:R-:W-:Y:S01]  /*39a0*/  IMAD.WIDE.U32 R16, R16, -0x2daee0ad, RZ ;  /* 0xd2511f5310107825 */ /* 0x000fe200078e00ff */
[----:B------:R-:W-:-:S03]  /*39b0*/  ISETP.GE.AND P1, PT, R11, R215, PT ;  /* 0x000000d70b00720c */ /* 0x000fc60003f26270 */
[----:B--2---:R-:W-:Y:S01]  /*39c0*/  FMUL.FTZ R211, R166, UR13 ;  /* 0x0000000da6d37c20 */ /* 0x004fe20008410000 */
[----:B------:R-:W-:Y:S01]  /*39d0*/  FSEL R172, R12, -INF , !P0 ;  /* 0xff8000000cac7808 */ /* 0x000fe20004000000 */
[----:B------:R-:W-:Y:S01]  /*39e0*/  @P6 VIADD R170, R5, 0xffffffe0 ;  /* 0xffffffe005aa6836 */ /* 0x000fe20000000000 */
[----:B------:R-:W-:Y:S01]  /*39f0*/  LOP3.LUT R5, R28, UR20, R17, 0x96, !PT ;  /* 0x000000141c057c12 */ /* 0x000fe2000f8e9611 */
[----:B------:R-:W-:Y:S01]  /*3a00*/  LDSM.16.MT88.4 R120, [R176+0xb000] ;  /* 0x00b00000b078783b */ /* 0x000fe20000004200 */
[----:B------:R-:W-:Y:S02]  /*3a10*/  FSEL R67, R114, -INF , !P1 ;  /* 0xff80000072437808 */ /* 0x000fe40004800000 */
[----:B-1----:R-:W-:Y:S01]  /*3a20*/  FMNMX.FTZ R165, R165, R6, !PT ;  /* 0x00000006a5a57209 */ /* 0x002fe20007810000 */
[----:B------:R-:W-:Y:S01]  /*3a30*/  IMAD.WIDE.U32 R32, R5, -0x326172a9, RZ ;  /* 0xcd9e8d5705207825 */ /* 0x000fe200078e00ff */
[----:B------:R-:W1:Y:S01]  /*3a40*/  LDC R6, c[0x0][0x4f8] ;  /* 0x00013e00ff067b82 */ /* 0x000e620000000800 */
[----:B------:R-:W-:Y:S01]  /*3a50*/  FMNMX3.FTZ R11, R102, R100, R128, !PT ;  /* 0x00000064660b7276 */ /* 0x000fe20007810080 */
[----:B------:R-:W-:Y:S01]  /*3a60*/  LDSM.16.MT88.4 R144, [R170+0x1000] ;  /* 0x00100000aa90783b */ /* 0x000fe20000004200 */
[----:B------:R-:W-:Y:S01]  /*3a70*/  IMAD.MOV.U32 R28, RZ, RZ, R32 ;  /* 0x000000ffff1c7224 */ /* 0x000fe200078e0020 */
[----:B------:R-:W-:Y:S01]  /*3a80*/  PRMT R7, R32, 0x7771, RZ ;  /* 0x0000777120077816 */ /* 0x000fe200000000ff */
[----:B------:R-:W-:Y:S01]  /*3a90*/  FMUL.FTZ R201, R165, UR13 ;  /* 0x0000000da5c97c20 */ /* 0x000fe20008410000 */
[----:B------:R-:W-:-:S02]  /*3aa0*/  ISETP.GE.AND P1, PT, R21, R216, PT ;  /* 0x000000d81500720c */ /* 0x000fc40003f26270 */
[----:B------:R-:W-:Y:S02]  /*3ab0*/  LOP3.LUT R28, R28, 0xff, RZ, 0xc0, !PT ;  /* 0x000000ff1c1c7812 */ /* 0x000fe400078ec0ff */
[----:B------:R-:W-:Y:S02]  /*3ac0*/  FMNMX3.FTZ R11, R11, R130, R182, !PT ;  /* 0x000000820b0b7276 */ /* 0x000fe400078100b6 */
[----:B------:R-:W-:Y:S02]  /*3ad0*/  PRMT R7, R28, 0x5410, R7 ;  /* 0x000054101c077816 */ /* 0x000fe40000000007 */
[----:B------:R-:W-:Y:S02]  /*3ae0*/  FMNMX3.FTZ R28, R137, R103, R101, !PT ;  /* 0x00000067891c7276 */ /* 0x000fe40007810065 */
[----:B------:R-:W-:Y:S02]  /*3af0*/  FSEL R171, R13, -INF , !P1 ;  /* 0xff8000000dab7808 */ /* 0x000fe40004800000 */
[----:B------:R-:W-:-:S02]  /*3b00*/  FMNMX3.FTZ R28, R28, R131, R181, !PT ;  /* 0x000000831c1c7276 */ /* 0x000fc400078100b5 */
[----:B------:R-:W-:Y:S02]  /*3b10*/  FMNMX3.FTZ R11, R11, R248, R252, !PT ;  /* 0x000000f80b0b7276 */ /* 0x000fe400078100fc */
[----:B------:R-:W-:Y:S02]  /*3b20*/  FSEL R208, R51, -INF , !P2 ;  /* 0xff80000033d07808 */ /* 0x000fe40005000000 */
[----:B-1----:R-:W-:Y:S02]  /*3b30*/  LOP3.LUT R58, R6, 0xff, RZ, 0xc0, !PT ;  /* 0x000000ff063a7812 */ /* 0x002fe400078ec0ff */
[----:B------:R-:W-:Y:S02]  /*3b40*/  FMNMX3.FTZ R6, R28, R179, R191, !PT ;  /* 0x000000b31c067276 */ /* 0x000fe400078100bf */
[----:B------:R-:W-:Y:S01]  /*3b50*/  FMNMX3.FTZ R11, R11, R178, R222, !PT ;  /* 0x000000b20b0b7276 */ /* 0x000fe200078100de */
[----:B------:R-:W-:Y:S01]  /*3b60*/  IMAD R58, R58, 0x10000, R58 ;  /* 0x000100003a3a7824 */ /* 0x000fe200078e023a */
[----:B------:R-:W-:-:S02]  /*3b70*/  FMNMX3.FTZ R6, R6, R183, R209, !PT ;  /* 0x000000b706067276 */ /* 0x000fc400078100d1 */
[----:B------:R-:W-:Y:S02]  /*3b80*/  FSETP.NEU.FTZ.AND P2, PT, R166, -INF , PT ;  /* 0xff800000a600780b */ /* 0x000fe40003f5d000 */
[----:B------:R-:W-:Y:S02]  /*3b90*/  FMNMX3.FTZ R6, R6, R207, R205, !PT ;  /* 0x000000cf06067276 */ /* 0x000fe400078100cd */
[----:B------:R-:W-:Y:S02]  /*3ba0*/  FMNMX3.FTZ R11, R11, R220, R210, !PT ;  /* 0x000000dc0b0b7276 */ /* 0x000fe400078100d2 */
[----:B------:R-:W-:Y:S02]  /*3bb0*/  FMNMX3.FTZ R12, R6, R203, R173, !PT ;  /* 0x000000cb060c7276 */ /* 0x000fe400078100ad */
[----:B------:R-:W-:Y:S02]  /*3bc0*/  FSEL R211, R211, RZ, P2 ;  /* 0x000000ffd3d37208 */ /* 0x000fe40001000000 */
[----:B------:R-:W-:-:S02]  /*3bd0*/  FMNMX3.FTZ R12, R12, R175, R172, !PT ;  /* 0x000000af0c0c7276 */ /* 0x000fc400078100ac */
[----:B------:R-:W-:Y:S01]  /*3be0*/  ISETP.GE.AND P2, PT, R21, R215, PT ;  /* 0x000000d71500720c */ /* 0x000fe20003f46270 */
[--C-:B------:R-:W-:Y:S01]  /*3bf0*/  FFMA.FTZ R51, R46, UR13, -R211.reuse ;  /* 0x0000000d2e337c23 */ /* 0x100fe200080108d3 */
[----:B------:R-:W-:Y:S01]  /*3c00*/  FMNMX.FTZ R12, R171, R12, !PT ;  /* 0x0000000cab0c7209 */ /* 0x000fe20007810000 */
[--C-:B------:R-:W-:Y:S01]  /*3c10*/  FFMA.FTZ R48, R80, UR13, -R211.reuse ;  /* 0x0000000d50307c23 */ /* 0x100fe200080108d3 */
[----:B------:R-:W-:Y:S01]  /*3c20*/  FSEL R65, R115, -INF , !P4 ;  /* 0xff80000073417808 */ /* 0x000fe20006000000 */
[----:B------:R-:W-:Y:S01]  /*3c30*/  FFMA.FTZ R55, R88, UR13, -R211 ;  /* 0x0000000d58377c23 */ /* 0x000fe200080108d3 */
[----:B------:R-:W-:Y:S01]  /*3c40*/  FSEL R66, R14, -INF , !P3 ;  /* 0xff8000000e427808 */ /* 0x000fe20005800000 */
[----:B------:R-:W1:Y:S01]  /*3c50*/  SHFL.BFLY PT, R9, R12, 0x2, 0x1f ;  /* 0x0c401f000c097f89 */ /* 0x000e6200000e0000 */
[----:B------:R-:W-:Y:S01]  /*3c60*/  FMNMX3.FTZ R11, R11, R208, R67, !PT ;  /* 0x000000d00b0b7276 */ /* 0x000fe20007810043 */
[--C-:B------:R-:W-:Y:S01]  /*3c70*/  FFMA.FTZ R52, R72, UR13, -R211.reuse ;  /* 0x0000000d48347c23 */ /* 0x100fe200080108d3 */
[----:B------:R-:W-:Y:S01]  /*3c80*/  FSETP.NEU.FTZ.AND P4, PT, R165, -INF , PT ;  /* 0xff800000a500780b */ /* 0x000fe20003f9d000 */
[----:B------:R-:W-:Y:S01]  /*3c90*/  MUFU.EX2 R51, R51 ;  /* 0x0000003300337308 */ /* 0x000fe20000000800 */
[----:B------:R-:W-:Y:S01]  /*3ca0*/  FSEL R64, R15, -INF , !P2 ;  /* 0xff8000000f407808 */ /* 0x000fe20005000000 */
[--C-:B------:R-:W-:Y:S01]  /*3cb0*/  FFMA.FTZ R47, R44, UR13, -R211.reuse ;  /* 0x0000000d2c2f7c23 */ /* 0x100fe200080108d3 */
[----:B------:R-:W-:Y:S01]  /*3cc0*/  FMNMX3.FTZ R11, R11, R65, R66, !PT ;  /* 0x000000410b0b7276 */ /* 0x000fe20007810042 */
[--C-:B------:R-:W-:Y:S01]  /*3cd0*/  FFMA.FTZ R44, R24, UR13, -R211.reuse ;  /* 0x0000000d182c7c23 */ /* 0x100fe200080108d3 */
[----:B------:R-:W-:Y:S01]  /*3ce0*/  FSEL R201, R201, RZ, P4 ;  /* 0x000000ffc9c97208 */ /* 0x000fe20002000000 */
[----:B------:R-:W-:Y:S01]  /*3cf0*/  FFMA.FTZ R43, R116, UR13, -R211 ;  /* 0x0000000d742b7c23 */ /* 0x000fe200080108d3 */
[----:B------:R-:W-:Y:S01]  /*3d00*/  FMNMX.FTZ R14, R64, R11, !PT ;  /* 0x0000000b400e7209 */ /* 0x000fe20007810000 */
[----:B------:R-:W-:Y:S01]  /*3d10*/  MUFU.EX2 R48, R48 ;  /* 0x0000003000307308 */ /* 0x000fe20000000800 */
[----:B------:R-:W-:Y:S01]  /*3d20*/  LOP3.LUT R246, R139, UR16, R239, 0x96, !PT ;  /* 0x000000108bf67c12 */ /* 0x000fe2000f8e96ef */
[--C-:B------:R-:W-:Y:S01]  /*3d30*/  FFMA.FTZ R49, R86, UR13, -R201.reuse ;  /* 0x0000000d56317c23 */ /* 0x100fe200080108c9 */
[----:B------:R-:W-:Y:S01]  /*3d40*/  FFMA.FTZ R46, R82, UR13, -R201 ;  /* 0x0000000d522e7c23 */ /* 0x000fe200080108c9 */
[----:B------:R-:W2:Y:S01]  /*3d50*/  SHFL.BFLY PT, R167, R14, 0x2, 0x1f ;  /* 0x0c401f000ea77f89 */ /* 0x000ea200000e0000 */
[----:B------:R-:W-:Y:S01]  /*3d60*/  LOP3.LUT R26, R26, UR21, R29, 0x96, !PT ;  /* 0x000000151a1a7c12 */ /* 0x000fe2000f8e961d */
[----:B------:R-:W-:-:S04]  /*3d70*/  IMAD.WIDE.U32 R246, R246, -0x2daee0ad, RZ ;  /* 0xd2511f53f6f67825 */ /* 0x000fc800078e00ff */
[--C-:B------:R-:W-:Y:S01]  /*3d80*/  FFMA.FTZ R53, R90, UR13, -R201.reuse ;  /* 0x0000000d5a357c23 */ /* 0x100fe200080108c9 */
[----:B------:R-:W-:Y:S01]  /*3d90*/  FFMA.FTZ R50, R4, UR13, -R201 ;  /* 0x0000000d04327c23 */ /* 0x000fe200080108c9 */
[----:B------:R-:W-:Y:S01]  /*3da0*/  MUFU.EX2 R49, R49 ;  /* 0x0000003100317308 */ /* 0x000fe20000000800 */
[----:B------:R-:W-:Y:S01]  /*3db0*/  IMAD.WIDE.U32 R26, R26, -0x326172a9, RZ ;  /* 0xcd9e8d571a1a7825 */ /* 0x000fe200078e00ff */
[----:B------:R-:W-:-:S03]  /*3dc0*/  PRMT R30, R32, 0x7773, RZ ;  /* 0x00007773201e7816 */ /* 0x000fc600000000ff */
[--C-:B------:R-:W-:Y:S01]  /*3dd0*/  FFMA.FTZ R41, R22, UR13, -R201.reuse ;  /* 0x0000000d16297c23 */ /* 0x100fe200080108c9 */
[----:B-1----:R-:W-:Y:S01]  /*3de0*/  FMNMX.FTZ R9, R12, R9, !PT ;  /* 0x000000090c097209 */ /* 0x002fe20007810000 */
[----:B------:R-:W-:Y:S01]  /*3df0*/  FFMA.FTZ R36, R20, UR13, -R201 ;  /* 0x0000000d14247c23 */ /* 0x000fe200080108c9 */
[----:B------:R-:W-:Y:S01]  /*3e00*/  PRMT R135, R32, 0x7772, RZ ;  /* 0x0000777220877816 */ /* 0x000fe200000000ff */
[----:B------:R-:W-:Y:S01]  /*3e10*/  FFMA.FTZ R38, R84, UR13, -R211 ;  /* 0x0000000d54267c23 */ /* 0x000fe200080108d3 */
[----:B------:R-:W1:Y:S01]  /*3e20*/  MUFU.EX2 R46, R46 ;  /* 0x0000002e002e7308 */ /* 0x000e620000000800 */
[----:B------:R-:W-:Y:S01]  /*3e30*/  LOP3.LUT R224, R250, UR24, R247, 0x96, !PT ;  /* 0x00000018fae07c12 */ /* 0x000fe2000f8e96f7 */
[----:B------:R-:W3:Y:S01]  /*3e40*/  SHFL.BFLY PT, R168, R9, 0x1, 0x1f ;  /* 0x0c201f0009a87f89 */ /* 0x000ee200000e0000 */
[----:B------:R-:W-:Y:S01]  /*3e50*/  LOP3.LUT R133, R26, UR8, R33, 0x96, !PT ;  /* 0x000000081a857c12 */ /* 0x000fe2000f8e9621 */
[--C-:B------:R-:W-:Y:S01]  /*3e60*/  FFMA.FTZ R45, R10, UR13, -R201.reuse ;  /* 0x0000000d0a2d7c23 */ /* 0x100fe200080108c9 */
[----:B------:R-:W-:Y:S01]  /*3e70*/  PRMT R135, R135, 0x5410, R30 ;  /* 0x0000541087877816 */ /* 0x000fe2000000001e */
[----:B------:R-:W-:Y:S01]  /*3e80*/  IMAD.WIDE.U32 R224, R224, -0x326172a9, RZ ;  /* 0xcd9e8d57e0e07825 */ /* 0x000fe200078e00ff */
[C---:B------:R-:W-:Y:S01]  /*3e90*/  LOP3.LUT R30, R133.reuse, 0xffff, RZ, 0xc0, !PT ;  /* 0x0000ffff851e7812 */ /* 0x040fe200078ec0ff */
[----:B------:R-:W-:Y:S01]  /*3ea0*/  MUFU.EX2 R53, R53 ;  /* 0x0000003500357308 */ /* 0x000fe20000000800 */
[----:B------:R-:W-:Y:S01]  /*3eb0*/  PRMT R26, R133, 0x7632, R26 ;  /* 0x00007632851a7816 */ /* 0x000fe2000000001a */
[--C-:B------:R-:W-:Y:S01]  /*3ec0*/  FFMA.FTZ R42, R8, UR13, -R201.reuse ;  /* 0x0000000d082a7c23 */ /* 0x100fe200080108c9 */
[----:B------:R-:W-:Y:S01]  /*3ed0*/  LOP3.LUT R135, R135, 0xff00ff, RZ, 0xc0, !PT ;  /* 0x00ff00ff87877812 */ /* 0x000fe200078ec0ff */
[----:B------:R-:W4:Y:S01]  /*3ee0*/  LDSM.16.MT88.4 R80, [R170] ;  /* 0x00000000aa50783b */ /* 0x000f220000004200 */
[----:B------:R-:W-:Y:S01]  /*3ef0*/  LOP3.LUT R5, R133, 0xff, RZ, 0xc0, !PT ;  /* 0x000000ff85057812 */ /* 0x000fe200078ec0ff */
[----:B------:R-:W-:Y:S01]  /*3f00*/  FFMA.FTZ R217, R228, UR13, -R201 ;  /* 0x0000000de4d97c23 */ /* 0x000fe200080108c9 */
[----:B------:R-:W-:Y:S01]  /*3f10*/  SHF.R.U32.HI R30, RZ, 0x8, R30 ;  /* 0x00000008ff1e7819 */ /* 0x000fe2000001161e */
[----:B------:R-:W3:Y:S01]  /*3f20*/  MUFU.EX2 R50, R50 ;  /* 0x0000003200327308 */ /* 0x000ee20000000800 */
[----:B------:R-:W-:Y:S01]  /*3f30*/  SHF.R.U32.HI R133, RZ, 0x18, R133 ;  /* 0x00000018ff857819 */ /* 0x000fe20000011685 */
[----:B------:R-:W-:Y:S01]  /*3f40*/  LDSM.16.MT88.4 R20, [R176+0xa400] ;  /* 0x00a40000b014783b */ /* 0x000fe20000004200 */
[----:B------:R-:W-:Y:S01]  /*3f50*/  LOP3.LUT R26, R26, 0xff, RZ, 0xc0, !PT ;  /* 0x000000ff1a1a7812 */ /* 0x000fe200078ec0ff */
[----:B------:R-:W-:Y:S01]  /*3f60*/  FFMA.FTZ R194, R194, UR13, -R211 ;  /* 0x0000000dc2c27c23 */ /* 0x000fe200080108d3 */
[----:B------:R-:W-:Y:S01]  /*3f70*/  LOP3.LUT R54, R238, UR7, R57, 0x96, !PT ;  /* 0x00000007ee367c12 */ /* 0x000fe2000f8e9639 */
[----:B------:R-:W-:Y:S01]  /*3f80*/  FFMA.FTZ R221, R226, UR13, -R201 ;  /* 0x0000000de2dd7c23 */ /* 0x000fe200080108c9 */
[----:B------:R-:W-:Y:S01]  /*3f90*/  LOP3.LUT R60, R56, UR6, R225, 0x96, !PT ;  /* 0x00000006383c7c12 */ /* 0x000fe2000f8e96e1 */
[----:B------:R-:W-:Y:S01]  /*3fa0*/  MUFU.EX2 R55, R55 ;  /* 0x0000003700377308 */ /* 0x000fe20000000800 */
[----:B------:R-:W-:Y:S01]  /*3fb0*/  LOP3.LUT R12, R18, UR9, R27, 0x96, !PT ;  /* 0x00000009120c7c12 */ /* 0x000fe2000f8e961b */
[----:B------:R-:W-:Y:S01]  /*3fc0*/  IMAD.WIDE.U32 R112, R54, -0x2daee0ad, RZ ;  /* 0xd2511f5336707825 */ /* 0x000fe200078e00ff */
[----:B------:R-:W-:-:S02]  /*3fd0*/  HSET2.LE.AND R135, R135, R58, PT ;  /* 0x0000003a87877233 */ /* 0x000fc40003803000 */
[----:B------:R-:W-:Y:S01]  /*3fe0*/  PRMT R5, R5, 0x5410, R30 ;  /* 0x0000541005057816 */ /* 0x000fe2000000001e */
[----:B------:R-:W-:Y:S01]  /*3ff0*/  IMAD.WIDE.U32 R60, R60, -0x2daee0ad, RZ ;  /* 0xd2511f533c3c7825 */ /* 0x000fe200078e00ff */
[----:B------:R-:W-:Y:S01]  /*4000*/  PRMT R133, R26, 0x5410, R133 ;  /* 0x000054101a857816 */ /* 0x000fe20000000085 */
[----:B------:R-:W3:Y:S01]  /*4010*/  MUFU.EX2 R52, R52 ;  /* 0x0000003400347308 */ /* 0x000ee20000000800 */
[----:B-1----:R-:W-:Y:S01]  /*4020*/  F2FP.BF16.F32.PACK_AB R4, R46, R49 ;  /* 0x000000312e04723e */ /* 0x002fe200000010ff */
[----:B------:R-:W-:Y:S01]  /*4030*/  IMAD.WIDE.U32 R12, R12, -0x2daee0ad, RZ ;  /* 0xd2511f530c0c7825 */ /* 0x000fe200078e00ff */
[----:B--2---:R-:W-:Y:S01]  /*4040*/  FMNMX.FTZ R167, R14, R167, !PT ;  /* 0x000000a70ea77209 */ /* 0x004fe20007810000 */
[----:B------:R-:W-:Y:S01]  /*4050*/  LDSM.16.MT88.4 R28, [R176+0x9400] ;  /* 0x00940000b01c783b */ /* 0x000fe20000004200 */
[--C-:B------:R-:W-:Y:S01]  /*4060*/  HSET2.LE.AND R134, R7, R58.reuse, PT ;  /* 0x0000003a07867233 */ /* 0x100fe20003803000 */
[----:B------:R-:W-:Y:S01]  /*4070*/  IMAD.MOV.U32 R14, RZ, RZ, R12 ;  /* 0x000000ffff0e7224 */ /* 0x000fe200078e000c */
[----:B------:R-:W-:Y:S01]  /*4080*/  LOP3.LUT R135, R4, R135, RZ, 0xc0, !PT ;  /* 0x0000008704877212 */ /* 0x000fe200078ec0ff */
[----:B------:R-:W-:Y:S01]  /*4090*/  MUFU.EX2 R41, R41 ;  /* 0x0000002900297308 */ /* 0x000fe20000000800 */
[----:B------:R-:W-:Y:S01]  /*40a0*/  F2FP.BF16.F32.PACK_AB R7, R48, R51 ;  /* 0x000000333007723e */ /* 0x000fe200000010ff */
[----:B------:R-:W-:Y:S01]  /*40b0*/  SHFL.BFLY PT, R62, R167, 0x1, 0x1f ;  /* 0x0c201f00a73e7f89 */ /* 0x000fe200000e0000 */
[----:B------:R-:W-:-:S02]  /*40c0*/  HSET2.LE.AND R5, R5, R58, PT ;  /* 0x0000003a05057233 */ /* 0x000fc40003803000 */
[----:B------:R-:W-:Y:S01]  /*40d0*/  HSET2.LE.AND R133, R133, R58, PT ;  /* 0x0000003a85857233 */ /* 0x000fe20003803000 */
[----:B------:R-:W-:Y:S01]  /*40e0*/  LDSM.16.MT88.4 R24, [R170+0x400] ;  /* 0x00040000aa18783b */ /* 0x000fe20000004200 */
[----:B---3--:R-:W-:Y:S01]  /*40f0*/  F2FP.BF16.F32.PACK_AB R4, R50, R53 ;  /* 0x000000353204723e */ /* 0x008fe200000010ff */
[----:B------:R-:W1:Y:S01]  /*4100*/  MUFU.EX2 R36, R36 ;  /* 0x0000002400247308 */ /* 0x000e620000000800 */
[----:B------:R-:W-:Y:S02]  /*4110*/  F2FP.BF16.F32.PACK_AB R132, R52, R55 ;  /* 0x000000373484723e */ /* 0x000fe400000010ff */
[----:B------:R-:W-:Y:S02]  /*4120*/  LOP3.LUT R68, R246, UR23, R113, 0x96, !PT ;  /* 0x00000017f6447c12 */ /* 0x000fe4000f8e9671 */
[----:B------:R-:W-:Y:S02]  /*4130*/  LOP3.LUT R112, R112, UR22, R61, 0x96, !PT ;  /* 0x0000001670707c12 */ /* 0x000fe4000f8e963d */
[C---:B------:R-:W-:Y:S01]  /*4140*/  PRMT R35, R12.reuse, 0x7773, RZ ;  /* 0x000077730c237816 */ /* 0x040fe200000000ff */
[----:B------:R-:W-:Y:S01]  /*4150*/  MUFU.EX2 R47, R47 ;  /* 0x0000002f002f7308 */ /* 0x000fe20000000800 */
[----:B------:R-:W-:Y:S01]  /*4160*/  PRMT R10, R12, 0x7772, RZ ;  /* 0x000077720c0a7816 */ /* 0x000fe200000000ff */
[----:B------:R-:W-:Y:S01]  /*4170*/  IMAD.WIDE.U32 R68, R68, -0x326172a9, RZ ;  /* 0xcd9e8d5744447825 */ /* 0x000fe200078e00ff */
[----:B------:R-:W-:-:S02]  /*4180*/  LOP3.LUT R33, R16, UR19, R13, 0x96, !PT ;  /* 0x0000001310217c12 */ /* 0x000fc4000f8e960d */
[----:B------:R-:W-:Y:S01]  /*4190*/  LOP3.LUT R134, R7, R134, RZ, 0xc0, !PT ;  /* 0x0000008607867212 */ /* 0x000fe200078ec0ff */
[----:B------:R-:W-:Y:S01]  /*41a0*/  IMAD.WIDE.U32 R112, R112, -0x326172a9, RZ ;  /* 0xcd9e8d5770707825 */ /* 0x000fe200078e00ff */
[----:B------:R-:W-:Y:S01]  /*41b0*/  LOP3.LUT R132, R132, R5, RZ, 0xc0, !PT ;  /* 0x0000000584847212 */ /* 0x000fe200078ec0ff */
[----:B------:R-:W-:Y:S01]  /*41c0*/  MUFU.EX2 R44, R44 ;  /* 0x0000002c002c7308 */ /* 0x000fe20000000800 */
[----:B------:R-:W-:Y:S01]  /*41d0*/  LOP3.LUT R133, R4, R133, RZ, 0xc0, !PT ;  /* 0x0000008504857212 */ /* 0x000fe200078ec0ff */
[----:B------:R-:W-:Y:S01]  /*41e0*/  LDSM.16.MT88.4 R16, [R170+0x1400] ;  /* 0x00140000aa10783b */ /* 0x000fe20000004200 */
[----:B------:R-:W-:Y:S02]  /*41f0*/  FMNMX.FTZ R168, R9, R168, !PT ;  /* 0x000000a809a87209 */ /* 0x000fe40007810000 */
[----:B------:R-:W-:Y:S01]  /*4200*/  PRMT R35, R10, 0x5410, R35 ;  /* 0x000054100a237816 */ /* 0x000fe20000000023 */
[----:B------:R-:W2:Y:S01]  /*4210*/  LDSM.16.MT88.4 R4, [R170+0x2000] ;  /* 0x00200000aa04783b */ /* 0x000ea20000004200 */
[C---:B------:R-:W-:Y:S01]  /*4220*/  LOP3.LUT R9, R33.reuse, 0xffff, RZ, 0xc0, !PT ;  /* 0x0000ffff21097812 */ /* 0x040fe200078ec0ff */
[----:B------:R-:W-:Y:S01]  /*4230*/  MUFU.EX2 R43, R43 ;  /* 0x0000002b002b7308 */ /* 0x000fe20000000800 */
[----:B------:R-:W-:Y:S01]  /*4240*/  PRMT R10, R33, 0x7632, R10 ;  /* 0x00007632210a7816 */ /* 0x000fe2000000000a */
[----:B------:R-:W-:Y:S01]  /*4250*/  FMUL.FTZ R174, R168, UR13 ;  /* 0x0000000da8ae7c20 */ /* 0x000fe20008410000 */
[----:B------:R-:W-:Y:S01]  /*4260*/  PRMT R11, R12, 0x7771, RZ ;  /* 0x000077710c0b7816 */ /* 0x000fe200000000ff */
[----:B------:R-:W-:Y:S01]  /*4270*/  HMMA.16816.F32.BF16 R156, R132, R148, RZ ;  /* 0x00000094849c723c */ /* 0x000fe200000418ff */
[----:B------:R-:W-:-:S02]  /*4280*/  LOP3.LUT R35, R35, 0xff00ff, RZ, 0xc0, !PT ;  /* 0x00ff00ff23237812 */ /* 0x000fc400078ec0ff */
[----:B------:R-:W-:Y:S01]  /*4290*/  LOP3.LUT R14, R14, 0xff, RZ, 0xc0, !PT ;  /* 0x000000ff0e0e7812 */ /* 0x000fe200078ec0ff */
[----:B------:R-:W3:Y:S01]  /*42a0*/  MUFU.EX2 R38, R38 ;  /* 0x0000002600267308 */ /* 0x000ee20000000800 */
[----:B------:R-:W-:Y:S02]  /*42b0*/  LOP3.LUT R12, R33, 0xff, RZ, 0xc0, !PT ;  /* 0x000000ff210c7812 */ /* 0x000fe400078ec0ff */
[----:B------:R-:W-:Y:S01]  /*42c0*/  SHF.R.U32.HI R9, RZ, 0x8, R9 ;  /* 0x00000008ff097819 */ /* 0x000fe20000011609 */
[C---:B----4-:R-:W-:Y:S01]  /*42d0*/  HMMA.16816.F32.BF16 R72, R132.reuse, R80, RZ ;  /* 0x000000508448723c */ /* 0x050fe200000418ff */
[----:B------:R-:W-:Y:S02]  /*42e0*/  LOP3.LUT R56, R224, UR11, R69, 0x96, !PT ;  /* 0x0000000be0387c12 */ /* 0x000fe4000f8e9645 */
[----:B------:R-:W-:Y:S01]  /*42f0*/  LOP3.LUT R61, R68, UR10, R113, 0x96, !PT ;  /* 0x0000000a443d7c12 */ /* 0x000fe2000f8e9671 */
[----:B------:R-:W-:Y:S01]  /*4300*/  MUFU.EX2 R45, R45 ;  /* 0x0000002d002d7308 */ /* 0x000fe20000000800 */
[----:B------:R-:W-:Y:S01]  /*4310*/  SHF.R.U32.HI R33, RZ, 0x18, R33 ;  /* 0x00000018ff217819 */ /* 0x000fe20000011621 */
[----:B------:R-:W-:Y:S01]  /*4320*/  IMAD.WIDE.U32 R114, R56, -0x2daee0ad, RZ ;  /* 0xd2511f5338727825 */ /* 0x000fe200078e00ff */
[----:B------:R-:W-:Y:S01]  /*4330*/  LOP3.LUT R10, R10, 0xff, RZ, 0xc0, !PT ;  /* 0x000000ff0a0a7812 */ /* 0x000fe200078ec0ff */
[C---:B------:R-:W-:Y:S01]  /*4340*/  HMMA.16816.F32.BF16 R88, R132.reuse, R96, RZ ;  /* 0x000000608458723c */ /* 0x040fe200000418ff */
[----:B------:R-:W-:Y:S01]  /*4350*/  PRMT R11, R14, 0x5410, R11 ;  /* 0x000054100e0b7816 */ /* 0x000fe2000000000b */
[----:B------:R-:W-:Y:S01]  /*4360*/  IMAD.WIDE.U32 R2, R61, -0x2daee0ad, RZ ;  /* 0xd2511f533d027825 */ /* 0x000fe200078e00ff */
[----:B------:R-:W-:Y:S01]  /*4370*/  PRMT R9, R12, 0x5410, R9 ;  /* 0x000054100c097816 */ /* 0x000fe20000000009 */
[----:B------:R-:W4:Y:S01]  /*4380*/  MUFU.EX2 R42, R42 ;  /* 0x0000002a002a7308 */ /* 0x000f220000000800 */
[----:B------:R-:W-:Y:S01]  /*4390*/  HSET2.LE.AND R35, R35, R58, PT ;  /* 0x0000003a23237233 */ /* 0x000fe20003803000 */
[----:B------:R-:W2:Y:S01]  /*43a0*/  LDSM.16.MT88.4 R12, [R176+0xb400] ;  /* 0x00b40000b00c783b */ /* 0x000ea20000004200 */
[----:B------:R-:W-:Y:S01]  /*43b0*/  PRMT R33, R10, 0x5410, R33 ;  /* 0x000054100a217816 */ /* 0x000fe20000000021 */
[----:B------:R-:W-:Y:S01]  /*43c0*/  HMMA.16816.F32.BF16 R104, R132, R144, RZ ;  /* 0x000000908468723c */ /* 0x000fe200000418ff */
[----:B-1----:R-:W-:-:S02]  /*43d0*/  F2FP.BF16.F32.PACK_AB R8, R36, R41 ;  /* 0x000000292408723e */ /* 0x002fc400000010ff */
[--C-:B------:R-:W-:Y:S01]  /*43e0*/  HSET2.LE.AND R34, R11, R58.reuse, PT ;  /* 0x0000003a0b227233 */ /* 0x100fe20003803000 */
[----:B------:R-:W-:Y:S01]  /*43f0*/  MUFU.EX2 R217, R217 ;  /* 0x000000d900d97308 */ /* 0x000fe20000000800 */
[--C-:B------:R-:W-:Y:S02]  /*4400*/  HSET2.LE.AND R32, R9, R58.reuse, PT ;  /* 0x0000003a09207233 */ /* 0x100fe40003803000 */
[----:B------:R-:W-:Y:S01]  /*4410*/  LOP3.LUT R35, R8, R35, RZ, 0xc0, !PT ;  /* 0x0000002308237212 */ /* 0x000fe200078ec0ff */
[----:B------:R-:W-:Y:S01]  /*4420*/  HMMA.16816.F32.BF16 R116, R132, R120, RZ ;  /* 0x000000788474723c */ /* 0x000fe200000418ff */
[----:B---3--:R-:W-:Y:S02]  /*4430*/  F2FP.BF16.F32.PACK_AB R11, R38, R43 ;  /* 0x0000002b260b723e */ /* 0x008fe400000010ff */
[----:B------:R-:W-:Y:S01]  /*4440*/  F2FP.BF16.F32.PACK_AB R9, R44, R47 ;  /* 0x0000002f2c09723e */ /* 0x000fe200000010ff */
[----:B------:R-:W-:Y:S01]  /*4450*/  MUFU.EX2 R194, R194 ;  /* 0x000000c200c27308 */ /* 0x000fe20000000800 */
[----:B------:R-:W-:-:S02]  /*4460*/  HSET2.LE.AND R33, R33, R58, PT ;  /* 0x0000003a21217233 */ /* 0x000fc40003803000 */
[----:B----4-:R-:W-:Y:S01]  /*4470*/  F2FP.BF16.F32.PACK_AB R8, R42, R45 ;  /* 0x0000002d2a08723e */ /* 0x010fe200000010ff */
[----:B--2---:R-:W-:Y:S01]  /*4480*/  HMMA.16816.F32.BF16 R124, R132, R4, RZ ;  /* 0x00000004847c723c */ /* 0x004fe200000418ff */
[----:B------:R-:W-:Y:S02]  /*4490*/  LOP3.LUT R84, R114, UR20, R3, 0x96, !PT ;  /* 0x0000001472547c12 */ /* 0x000fe4000f8e9603 */
[----:B------:R-:W-:Y:S01]  /*44a0*/  FMNMX.FTZ R167, R167, R62, !PT ;  /* 0x0000003ea7a77209 */ /* 0x000fe20007810000 */
[----:B------:R-:W-:Y:S01]  /*44b0*/  MUFU.EX2 R221, R221 ;  /* 0x000000dd00dd7308 */ /* 0x000fe20000000800 */
[----:B------:R-:W-:Y:S01]  /*44c0*/  LOP3.LUT R34, R11, R34, RZ, 0xc0, !PT ;  /* 0x000000220b227212 */ /* 0x000fe200078ec0ff */
[----:B------:R-:W-:Y:S01]  /*44d0*/  IMAD.WIDE.U32 R84, R84, -0x326172a9, RZ ;  /* 0xcd9e8d5754547825 */ /* 0x000fe200078e00ff */
[----:B------:R-:W-:-:S03]  /*44e0*/  LOP3.LUT R32, R9, R32, RZ, 0xc0, !PT ;  /* 0x0000002009207212 */ /* 0x000fc600078ec0ff */
[C---:B------:R-:W-:Y:S01]  /*44f0*/  FMUL.FTZ R177, R167.reuse, UR13 ;  /* 0x0000000da7b17c20 */ /* 0x040fe20008410000 */
[----:B------:R-:W-:Y:S01]  /*4500*/  LOP3.LUT R33, R8, R33, RZ, 0xc0, !PT ;  /* 0x0000002108217212 */ /* 0x000fe200078ec0ff */
[----:B------:R-:W-:Y:S01]  /*4510*/  IMAD.MOV.U32 R62, RZ, RZ, R84 ;  /* 0x000000ffff3e7224 */ /* 0x000fe200078e0054 */
[----:B------:R-:W-:Y:S01]  /*4520*/  FSETP.NEU.FTZ.AND P0, PT, R168, -INF , PT ;  /* 0xff800000a800780b */ /* 0x000fe20003f1d000 */
[----:B------:R-:W1:Y:S01]  /*4530*/  LDSM.16.MT88.4 R8, [R170+0x2400] ;  /* 0x00240000aa08783b */ /* 0x000e620000004200 */
[----:B------:R-:W-:Y:S01]  /*4540*/  LOP3.LUT R114, R60, UR21, R115, 0x96, !PT ;  /* 0x000000153c727c12 */ /* 0x000fe2000f8e9673 */
[----:B------:R-:W-:Y:S01]  /*4550*/  HMMA.16816.F32.BF16 R152, R132, R150, RZ ;  /* 0x000000968498723c */ /* 0x000fe200000418ff */
[----:B------:R-:W-:Y:S02]  /*4560*/  FSEL R174, R174, RZ, P0 ;  /* 0x000000ffaeae7208 */ /* 0x000fe40000000000 */
[----:B------:R-:W-:Y:S01]  /*4570*/  FSETP.NEU.FTZ.AND P0, PT, R167, -INF , PT ;  /* 0xff800000a700780b */ /* 0x000fe20003f1d000 */
[----:B------:R-:W-:Y:S01]  /*4580*/  IMAD.WIDE.U32 R114, R114, -0x326172a9, RZ ;  /* 0xcd9e8d5772727825 */ /* 0x000fe200078e00ff */
[----:B------:R-:W-:-:S03]  /*4590*/  PRMT R69, R84, 0x7771, RZ ;  /* 0x0000777154457816 */ /* 0x000fc600000000ff */
[--C-:B------:R-:W-:Y:S01]  /*45a0*/  FFMA.FTZ R54, R137, UR13, -R174.reuse ;  /* 0x0000000d89367c23 */ /* 0x100fe200080108ae */
[----:B------:R-:W-:Y:S01]  /*45b0*/  FSEL R177, R177, RZ, P0 ;  /* 0x000000ffb1b17208 */ /* 0x000fe20000000000 */
[--C-:B------:R-:W-:Y:S01]  /*45c0*/  FFMA.FTZ R57, R103, UR13, -R174.reuse ;  /* 0x0000000d67397c23 */ /* 0x100fe200080108ae */
[----:B------:R-:W-:Y:S01]  /*45d0*/  LOP3.LUT R62, R62, 0xff, RZ, 0xc0, !PT ;  /* 0x000000ff3e3e7812 */ /* 0x000fe200078ec0ff */
[--C-:B------:R-:W-:Y:S01]  /*45e0*/  FFMA.FTZ R59, R101, UR13, -R174.reuse ;  /* 0x0000000d653b7c23 */ /* 0x100fe200080108ae */
[--C-:B------:R-:W-:Y:S01]  /*45f0*/  FFMA.FTZ R56, R131, UR13, -R174.reuse ;  /* 0x0000000d83387c23 */ /* 0x100fe200080108ae */
[----:B------:R-:W-:Y:S01]  /*4600*/  FFMA.FTZ R61, R102, UR13, -R177 ;  /* 0x0000000d663d7c23 */ /* 0x000fe200080108b1 */
[----:B------:R-:W-:Y:S01]  /*4610*/  PRMT R69, R62, 0x5410, R69 ;  /* 0x000054103e457816 */ /* 0x000fe20000000045 */
[--C-:B------:R-:W-:Y:S01]  /*4620*/  FFMA.FTZ R60, R128, UR13, -R177.reuse ;  /* 0x0000000d803c7c23 */ /* 0x100fe200080108b1 */
[--C-:B------:R-:W-:Y:S01]  /*4630*/  FFMA.FTZ R63, R130, UR13, -R177.reuse ;  /* 0x0000000d823f7c23 */ /* 0x100fe200080108b1 */
[----:B------:R-:W-:Y:S01]  /*4640*/  FFMA.FTZ R62, R100, UR13, -R177 ;  /* 0x0000000d643e7c23 */ /* 0x000fe200080108b1 */
[C---:B------:R-:W-:Y:S01]  /*4650*/  PRMT R68, R84.reuse, 0x7773, RZ ;  /* 0x0000777354447816 */ /* 0x040fe200000000ff */
[C---:B------:R-:W-:Y:S01]  /*4660*/  HMMA.16816.F32.BF16 R76, R132.reuse, R82, RZ ;  /* 0x00000052844c723c */ /* 0x040fe200000418ff */
[----:B------:R-:W-:Y:S01]  /*4670*/  PRMT R71, R84, 0x7772, RZ ;  /* 0x0000777254477816 */ /* 0x000fe200000000ff */
[----:B------:R-:W-:Y:S01]  /*4680*/  MUFU.EX2 R54, R54 ;  /* 0x0000003600367308 */ /* 0x000fe20000000800 */
[--C-:B------:R-:W-:Y:S01]  /*4690*/  LOP3.LUT R70, R114, UR8, R85.reuse, 0x96, !PT ;  /* 0x0000000872467c12 */ /* 0x100fe2000f8e9655 */
[----:B------:R-:W-:Y:S01]  /*46a0*/  FFMA.FTZ R189, R181, UR13, -R174 ;  /* 0x0000000db5bd7c23 */ /* 0x000fe200080108ae */
[----:B------:R-:W-:Y:S01]  /*46b0*/  PRMT R71, R71, 0x5410, R68 ;  /* 0x0000541047477816 */ /* 0x000fe20000000044 */
[--C-:B------:R-:W-:Y:S01]  /*46c0*/  FFMA.FTZ R181, R191, UR13, -R174.reuse ;  /* 0x0000000dbfb57c23 */ /* 0x100fe200080108ae */
[C---:B------:R-:W-:Y:S01]  /*46d0*/  LOP3.LUT R68, R70.reuse, 0xffff, RZ, 0xc0, !PT ;  /* 0x0000ffff46447812 */ /* 0x040fe200078ec0ff */
[C---:B------:R-:W-:Y:S01]  /*46e0*/  HMMA.16816.F32.BF16 R92, R132.reuse, R98, RZ ;  /* 0x00000062845c723c */ /* 0x040fe200000418ff */
[C---:B------:R-:W-:Y:S01]  /*46f0*/  PRMT R85, R70.reuse, 0x7632, R85 ;  /* 0x0000763246557816 */ /* 0x040fe20000000055 */
[----:B------:R-:W2:Y:S01]  /*4700*/  MUFU.EX2 R57, R57 ;  /* 0x0000003900397308 */ /* 0x000ea20000000800 */
[----:B------:R-:W-:Y:S01]  /*4710*/  LOP3.LUT R84, R70, 0xff, RZ, 0xc0, !PT ;  /* 0x000000ff46547812 */ /* 0x000fe200078ec0ff */
[----:B------:R-:W-:Y:S01]  /*4720*/  FFMA.FTZ R180, R183, UR13, -R174 ;  /* 0x0000000db7b47c23 */ /* 0x000fe200080108ae */
[----:B------:R-:W-:Y:S01]  /*4730*/  SHF.R.U32.HI R70, RZ, 0x18, R70 ;  /* 0x00000018ff467819 */ /* 0x000fe20000011646 */
[----:B------:R-:W-:Y:S01]  /*4740*/  FFMA.FTZ R188, R179, UR13, -R174 ;  /* 0x0000000db3bc7c23 */ /* 0x000fe200080108ae */
[----:B------:R-:W-:Y:S01]  /*4750*/  SHF.R.U32.HI R87, RZ, 0x8, R68 ;  /* 0x00000008ff577819 */ /* 0x000fe20000011644 */
[C---:B------:R-:W-:Y:S01]  /*4760*/  HMMA.16816.F32.BF16 R108, R132.reuse, R146, RZ ;  /* 0x00000092846c723c */ /* 0x040fe200000418ff */
[----:B------:R-:W-:Y:S01]  /*4770*/  LOP3.LUT R85, R85, 0xff, RZ, 0xc0, !PT ;  /* 0x000000ff55557812 */ /* 0x000fe200078ec0ff */
[----:B------:R-:W-:Y:S01]  /*4780*/  MUFU.EX2 R59, R59 ;  /* 0x0000003b003b7308 */ /* 0x000fe20000000800 */
[----:B------:R-:W-:Y:S01]  /*4790*/  LOP3.LUT R71, R71, 0xff00ff, RZ, 0xc0, !PT ;  /* 0x00ff00ff47477812 */ /* 0x000fe200078ec0ff */
[----:B------:R-:W-:Y:S01]  /*47a0*/  FFMA.FTZ R179, R252, UR13, -R177 ;  /* 0x0000000dfcb37c23 */ /* 0x000fe200080108b1 */
[----:B------:R-:W-:Y:S01]  /*47b0*/  PRMT R87, R84, 0x5410, R87 ;  /* 0x0000541054577816 */ /* 0x000fe20000000057 */
[--C-:B------:R-:W-:Y:S01]  /*47c0*/  FFMA.FTZ R178, R178, UR13, -R177.reuse ;  /* 0x0000000db2b27c23 */ /* 0x100fe200080108b1 */
[----:B------:R-:W-:Y:S01]  /*47d0*/  PRMT R85, R85, 0x5410, R70 ;  /* 0x0000541055557816 */ /* 0x000fe20000000046 */
[C---:B------:R-:W-:Y:S01]  /*47e0*/  HMMA.16816.F32.BF16 R140, R132.reuse, R122, RZ ;  /* 0x0000007a848c723c */ /* 0x040fe200000418ff */
[--C-:B------:R-:W-:Y:S01]  /*47f0*/  HSET2.LE.AND R69, R69, R58.reuse, PT ;  /* 0x0000003a45457233 */ /* 0x100fe20003803000 */
[----:B------:R-:W3:Y:S01]  /*4800*/  MUFU.EX2 R56, R56 ;  /* 0x0000003800387308 */ /* 0x000ee20000000800 */
[--C-:B------:R-:W-:Y:S01]  /*4810*/  HSET2.LE.AND R71, R71, R58.reuse, PT ;  /* 0x0000003a47477233 */ /* 0x100fe20003803000 */
[--C-:B------:R-:W-:Y:S01]  /*4820*/  FFMA.FTZ R183, R182, UR13, -R177.reuse ;  /* 0x0000000db6b77c23 */ /* 0x100fe200080108b1 */
[--C-:B------:R-:W-:Y:S01]  /*4830*/  HSET2.LE.AND R87, R87, R58.reuse, PT ;  /* 0x0000003a57577233 */ /* 0x100fe20003803000 */
[----:B------:R-:W-:Y:S01]  /*4840*/  FFMA.FTZ R182, R248, UR13, -R177 ;  /* 0x0000000df8b67c23 */ /* 0x000fe200080108b1 */
[----:B------:R-:W-:Y:S01]  /*4850*/  HSET2.LE.AND R129, R85, R58, PT ;  /* 0x0000003a55817233 */ /* 0x000fe20003803000 */
[----:B------:R-:W-:Y:S01]  /*4860*/  HMMA.16816.F32.BF16 R132, R132, R6, RZ ;  /* 0x000000068484723c */ /* 0x000fe200000418ff */
[----:B--2---:R-:W-:Y:S01]  /*4870*/  F2FP.BF16.F32.PACK_AB R128, R57, R54 ;  /* 0x000000363980723e */ /* 0x004fe200000010ff */
[----:B------:R-:W-:Y:S01]  /*4880*/  MUFU.EX2 R61, R61 ;  /* 0x0000003d003d7308 */ /* 0x000fe20000000800 */
[----:B------:R-:W-:Y:S01]  /*4890*/  LOP3.LUT R248, R197, UR17, R251, 0x96, !PT ;  /* 0x00000011c5f87c12 */ /* 0x000fe2000f8e96fb */
[--C-:B------:R-:W-:Y:S01]  /*48a0*/  FFMA.FTZ R191, R196, UR13, -R211.reuse ;  /* 0x0000000dc4bf7c23 */ /* 0x100fe200080108d3 */
[----:B------:R-:W-:Y:S01]  /*48b0*/  LOP3.LUT R128, R128, R87, RZ, 0xc0, !PT ;  /* 0x0000005780807212 */ /* 0x000fe200078ec0ff */
[--C-:B------:R-:W-:Y:S01]  /*48c0*/  FFMA.FTZ R196, R240, UR13, -R211.reuse ;  /* 0x0000000df0c47c23 */ /* 0x100fe200080108d3 */
[----:B------:R-:W-:Y:S01]  /*48d0*/  FFMA.FTZ R197, R206, UR13, -R211 ;  /* 0x0000000dcec57c23 */ /* 0x000fe200080108d3 */
[----:B------:R-:W-:Y:S01]  /*48e0*/  HMMA.16816.F32.BF16 R156, R32, R28, R156 ;  /* 0x0000001c209c723c */ /* 0x000fe2000004189c */
[----:B------:R-:W-:Y:S01]  /*48f0*/  IMAD.WIDE.U32 R248, R248, -0x326172a9, RZ ;  /* 0xcd9e8d57f8f87825 */ /* 0x000fe200078e00ff */
[----:B------:R-:W-:Y:S01]  /*4900*/  MUFU.EX2 R60, R60 ;  /* 0x0000003c003c7308 */ /* 0x000fe20000000800 */
[----:B---3--:R-:W-:-:S02]  /*4910*/  F2FP.BF16.F32.PACK_AB R130, R56, R59 ;  /* 0x0000003b3882723e */ /* 0x008fc400000010ff */
[--C-:B------:R-:W-:Y:S01]  /*4920*/  FFMA.FTZ R206, R204, UR13, -R201.reuse ;  /* 0x0000000dccce7c23 */ /* 0x100fe200080108c9 */
[----:B------:R-:W-:Y:S01]  /*4930*/  FFMA.FTZ R204, R236, UR13, -R201 ;  /* 0x0000000deccc7c23 */ /* 0x000fe200080108c9 */
[--C-:B------:R-:W-:Y:S01]  /*4940*/  FFMA.FTZ R203, R203, UR13, -R174.reuse ;  /* 0x0000000dcbcb7c23 */ /* 0x100fe200080108ae */
[----:B------:R-:W-:Y:S01]  /*4950*/  LOP3.LUT R130, R130, R69, RZ, 0xc0, !PT ;  /* 0x0000004582827212 */ /* 0x000fe200078ec0ff */
[----:B------:R-:W-:Y:S01]  /*4960*/  HMMA.16816.F32.BF16 R72, R32, R24, R72 ;  /* 0x000000182048723c */ /* 0x000fe20000041848 */
[----:B------:R-:W-:Y:S01]  /*4970*/  FFMA.FTZ R210, R210, UR13, -R177 ;  /* 0x0000000dd2d27c23 */ /* 0x000fe200080108b1 */
[----:B------:R-:W2:Y:S01]  /*4980*/  MUFU.EX2 R63, R63 ;  /* 0x0000003f003f7308 */ /* 0x000ea20000000800 */
[----:B------:R-:W-:-:S05]  /*4990*/  FFMA.FTZ R209, R209, UR13, -R174 ;  /* 0x0000000dd1d17c23 */ /* 0x000fca00080108ae */
[C---:B------:R-:W-:Y:S02]  /*49a0*/  HMMA.16816.F32.BF16 R88, R32.reuse, R20, R88 ;  /* 0x000000142058723c */ /* 0x040fe40000041858 */
[----:B------:R-:W3:Y:S06]  /*49b0*/  MUFU.EX2 R62, R62 ;  /* 0x0000003e003e7308 */ /* 0x000eec0000000800 */
[----:B------:R-:W-:Y:S02]  /*49c0*/  HMMA.16816.F32.BF16 R104, R32, R16, R104 ;  /* 0x000000102068723c */ /* 0x000fe40000041868 */
[----:B------:R-:W-:Y:S01]  /*49d0*/  MUFU.EX2 R181, R181 ;  /* 0x000000b500b57308 */ /* 0x000fe20000000800 */
[----:B--2---:R-:W-:-:S04]  /*49e0*/  F2FP.BF16.F32.PACK_AB R70, R63, R60 ;  /* 0x0000003c3f46723e */ /* 0x004fc800000010ff */
[----:B------:R-:W-:Y:S01]  /*49f0*/  LOP3.LUT R131, R70, R71, RZ, 0xc0, !PT ;  /* 0x0000004746837212 */ /* 0x000fe200078ec0ff */
[----:B------:R-:W-:Y:S02]  /*4a00*/  HMMA.16816.F32.BF16 R116, R32, R12, R116 ;  /* 0x0000000c2074723c */ /* 0x000fe40000041874 */
[----:B------:R-:W-:Y:S01]  /*4a10*/  MUFU.EX2 R180, R180 ;  /* 0x000000b400b47308 */ /* 0x000fe20000000800 */
[----:B---3--:R-:W-:-:S04]  /*4a20*/  F2FP.BF16.F32.PACK_AB R68, R62, R61 ;  /* 0x0000003d3e44723e */ /* 0x008fc800000010ff */
[----:B------:R-:W-:Y:S01]  /*4a30*/  LOP3.LUT R129, R68, R129, RZ, 0xc0, !PT ;  /* 0x0000008144817212 */ /* 0x000fe200078ec0ff */
[C---:B-1----:R-:W-:Y:S02]  /*4a40*/  HMMA.16816.F32.BF16 R124, R32.reuse, R8, R124 ;  /* 0x00000008207c723c */ /* 0x042fe4000004187c */
[----:B------:R-:W-:Y:S06]  /*4a50*/  MUFU.EX2 R179, R179 ;  /* 0x000000b300b37308 */ /* 0x000fec0000000800 */
[C---:B------:R-:W-:Y:S02]  /*4a60*/  HMMA.16816.F32.BF16 R152, R32.reuse, R30, R152 ;  /* 0x0000001e2098723c */ /* 0x040fe40000041898 */
        /* <DEDUP_REMOVED lines=9> */
[----:B------:R-:W-:Y:S01]  /*4b00*/  HMMA.16816.F32.BF16 R132, R32, R10, R132 ;  /* 0x0000000a2084723c */ /* 0x000fe20000041884 */
[----:B------:R-:W-:Y:S01]  /*4b10*/  LOP3.LUT R32, R112, UR9, R115, 0x96, !PT ;  /* 0x0000000970207c12 */ /* 0x000fe2000f8e9673 */
[----:B------:R-:W-:Y:S04]  /*4b20*/  MUFU.EX2 R196, R196 ;  /* 0x000000c400c47308 */ /* 0x000fe80000000800 */
[----:B------:R-:W-:-:S02]  /*4b30*/  IMAD.WIDE.U32 R32, R32, -0x2daee0ad, RZ ;  /* 0xd2511f5320207825 */ /* 0x000fc400078e00ff */
[C---:B------:R-:W-:Y:S02]  /*4b40*/  HMMA.16816.F32.BF16 R160, R128.reuse, R148, RZ ;  /* 0x0000009480a0723c */ /* 0x040fe400000418ff */
[----:B------:R-:W-:Y:S06]  /*4b50*/  MUFU.EX2 R197, R197 ;  /* 0x000000c500c57308 */ /* 0x000fec0000000800 */
[C---:B------:R-:W-:Y:S02]  /*4b60*/  HMMA.16816.F32.BF16 R68, R128.reuse, R80, RZ ;  /* 0x000000508044723c */ /* 0x040fe400000418ff */
[----:B------:R-:W-:Y:S06]  /*4b70*/  MUFU.EX2 R204, R204 ;  /* 0x000000cc00cc7308 */ /* 0x000fec0000000800 */
[C---:B------:R-:W-:Y:S02]  /*4b80*/  HMMA.16816.F32.BF16 R84, R128.reuse, R96, RZ ;  /* 0x000000608054723c */ /* 0x040fe400000418ff */
[----:B------:R-:W-:Y:S06]  /*4b90*/  MUFU.EX2 R191, R191 ;  /* 0x000000bf00bf7308 */ /* 0x000fec0000000800 */
[C---:B------:R-:W-:Y:S02]  /*4ba0*/  HMMA.16816.F32.BF16 R100, R128.reuse, R144, RZ ;  /* 0x000000908064723c */ /* 0x040fe400000418ff */
[----:B------:R-:W1:Y:S06]  /*4bb0*/  MUFU.EX2 R206, R206 ;  /* 0x000000ce00ce7308 */ /* 0x000e6c0000000800 */
[C---:B------:R-:W-:Y:S02]  /*4bc0*/  HMMA.16816.F32.BF16 R112, R128.reuse, R120, RZ ;  /* 0x000000788070723c */ /* 0x040fe400000418ff */
[----:B------:R-:W-:Y:S06]  /*4bd0*/  MUFU.EX2 R203, R203 ;  /* 0x000000cb00cb7308 */ /* 0x000fec0000000800 */
[----:B------:R-:W-:Y:S02]  /*4be0*/  HMMA.16816.F32.BF16 R148, R128, R150, RZ ;  /* 0x000000968094723c */ /* 0x000fe400000418ff */
[----:B------:R-:W-:Y:S01]  /*4bf0*/  MUFU.EX2 R210, R210 ;  /* 0x000000d200d27308 */ /* 0x000fe20000000800 */
[----:B-1----:R-:W-:-:S05]  /*4c00*/  F2FP.BF16.F32.PACK_AB R226, R221, R206 ;  /* 0x000000cedde2723e */ /* 0x002fca00000010ff */
[C---:B------:R-:W-:Y:S01]  /*4c10*/  HMMA.16816.F32.BF16 R80, R128.reuse, R82, RZ ;  /* 0x000000528050723c */ /* 0x040fe200000418ff */
[----:B------:R-:W-:Y:S01]  /*4c20*/  FFMA.FTZ R222, R222, UR13, -R177 ;  /* 0x0000000ddede7c23 */ /* 0x000fe200080108b1 */
[----:B------:R-:W-:Y:S06]  /*4c30*/  MUFU.EX2 R209, R209 ;  /* 0x000000d100d17308 */ /* 0x000fec0000000800 */
[C---:B------:R-:W-:Y:S08]  /*4c40*/  HMMA.16816.F32.BF16 R96, R128.reuse, R98, RZ ;  /* 0x000000628060723c */ /* 0x040ff000000418ff */
[C---:B------:R-:W-:Y:S08]  /*4c50*/  HMMA.16816.F32.BF16 R144, R128.reuse, R146, RZ ;  /* 0x000000928090723c */ /* 0x040ff000000418ff */
[C---:B------:R-:W-:Y:S08]  /*4c60*/  HMMA.16816.F32.BF16 R120, R128.reuse, R122, RZ ;  /* 0x0000007a8078723c */ /* 0x040ff000000418ff */
[----:B------:R-:W-:Y:S01]  /*4c70*/  HMMA.16816.F32.BF16 R136, R128, R4, RZ ;  /* 0x000000048088723c */ /* 0x000fe200000418ff */
[----:B------:R-:W-:-:S02]  /*4c80*/  LOP3.LUT R5, R2, UR19, R33, 0x96, !PT ;  /* 0x0000001302057c12 */ /* 0x000fc4000f8e9621 */
        /* <DEDUP_REMOVED lines=26> */
[----:B------:R-:W-:-:S02]  /*4e30*/  F2FP.BF16.F32.PACK_AB R32, R182, R183 ;  /* 0x000000b7b620723e */ /* 0x000fc400000010ff */
[----:B------:R-:W-:Y:S02]  /*4e40*/  LOP3.LUT R4, R33, R4, RZ, 0xc0, !PT ;  /* 0x0000000421047212 */ /* 0x000fe400078ec0ff */
[----:B------:R-:W-:-:S07]  /*4e50*/  LOP3.LUT R5, R32, R5, RZ, 0xc0, !PT ;  /* 0x0000000520057212 */ /* 0x000fce00078ec0ff */
[C---:B------:R-:W-:Y:S01]  /*4e60*/  HMMA.16816.F32.BF16 R100, R4.reuse, R16, R100 ;  /* 0x000000100464723c */ /* 0x040fe20000041864 */
[----:B------:R-:W-:Y:S02]  /*4e70*/  LOP3.LUT R17, R218, UR7, R249, 0x96, !PT ;  /* 0x00000007da117c12 */ /* 0x000fe4000f8e96f9 */
[C---:B------:R-:W-:Y:S02]  /*4e80*/  LOP3.LUT R16, R248.reuse, UR6, R243, 0x96, !PT ;  /* 0x00000006f8107c12 */ /* 0x040fe4000f8e96f3 */
[----:B------:R-:W-:Y:S01]  /*4e90*/  LOP3.LUT R248, R248, UR6, R225, 0x96, !PT ;  /* 0x00000006f8f87c12 */ /* 0x000fe2000f8e96e1 */
[----:B------:R-:W-:Y:S02]  /*4ea0*/  IMAD.WIDE.U32 R32, R17, -0x2daee0ad, RZ ;  /* 0xd2511f5311207825 */ /* 0x000fe400078e00ff */
[----:B------:R-:W-:Y:S02]  /*4eb0*/  HMMA.16816.F32.BF16 R112, R4, R12, R112 ;  /* 0x0000000c0470723c */ /* 0x000fe40000041870 */
[----:B------:R-:W-:Y:S01]  /*4ec0*/  IMAD.WIDE.U32 R12, R16, -0x2daee0ad, RZ ;  /* 0xd2511f53100c7825 */ /* 0x000fe200078e00ff */
[----:B------:R-:W-:-:S04]  /*4ed0*/  LOP3.LUT R16, R244, UR23, R33, 0x96, !PT ;  /* 0x00000017f4107c12 */ /* 0x000fc8000f8e9621 */
[----:B------:R-:W-:Y:S01]  /*4ee0*/  LOP3.LUT R32, R32, UR22, R13, 0x96, !PT ;  /* 0x0000001620207c12 */ /* 0x000fe2000f8e960d */
[----:B------:R-:W-:Y:S01]  /*4ef0*/  IMAD.WIDE.U32 R16, R16, -0x326172a9, RZ ;  /* 0xcd9e8d5710107825 */ /* 0x000fe200078e00ff */
[----:B------:R-:W-:Y:S03]  /*4f00*/  HMMA.16816.F32.BF16 R136, R4, R8, R136 ;  /* 0x000000080488723c */ /* 0x000fe60000041888 */
        /* <DEDUP_REMOVED lines=10> */
[----:B------:R-:W-:-:S04]  /*4fb0*/  IMAD.WIDE.U32 R8, R8, -0x326172a9, RZ ;  /* 0xcd9e8d5708087825 */ /* 0x000fc800078e00ff */
[----:B------:R-:W-:Y:S01]  /*4fc0*/  IMAD.MOV.U32 R16, RZ, RZ, R8 ;  /* 0x000000ffff107224 */ /* 0x000fe200078e0008 */
[----:B------:R-:W-:Y:S01]  /*4fd0*/  LOP3.LUT R13, R240, UR8, R9, 0x96, !PT ;  /* 0x00000008f00d7c12 */ /* 0x000fe2000f8e9609 */
[C---:B------:R-:W-:Y:S01]  /*4fe0*/  HMMA.16816.F32.BF16 R68, R4.reuse, R24, R68 ;  /* 0x000000180444723c */ /* 0x040fe20000041844 */
[C---:B------:R-:W-:Y:S02]  /*4ff0*/  PRMT R12, R8.reuse, 0x7771, RZ ;  /* 0x00007771080c7816 */ /* 0x040fe400000000ff */
[C---:B------:R-:W-:Y:S02]  /*5000*/  PRMT R9, R8.reuse, 0x7773, RZ ;  /* 0x0000777308097816 */ /* 0x040fe400000000ff */
[----:B------:R-:W-:Y:S02]  /*5010*/  PRMT R8, R8, 0x7772, RZ ;  /* 0x0000777208087816 */ /* 0x000fe400000000ff */
[----:B------:R-:W-:Y:S01]  /*5020*/  LOP3.LUT R15, R16, 0xff, RZ, 0xc0, !PT ;  /* 0x000000ff100f7812 */ /* 0x000fe200078ec0ff */
[----:B------:R-:W-:Y:S01]  /*5030*/  HMMA.16816.F32.BF16 R84, R4, R20, R84 ;  /* 0x000000140454723c */ /* 0x000fe20000041854 */
[----:B------:R-:W-:-:S02]  /*5040*/  LOP3.LUT R16, R13, 0xffff, RZ, 0xc0, !PT ;  /* 0x0000ffff0d107812 */ /* 0x000fc400078ec0ff */
[----:B------:R-:W-:Y:S02]  /*5050*/  PRMT R14, R13, 0x7632, R14 ;  /* 0x000076320d0e7816 */ /* 0x000fe4000000000e */
[----:B------:R-:W-:Y:S02]  /*5060*/  PRMT R8, R8, 0x5410, R9 ;  /* 0x0000541008087816 */ /* 0x000fe40000000009 */
[----:B------:R-:W-:Y:S01]  /*5070*/  SHF.R.U32.HI R16, RZ, 0x8, R16 ;  /* 0x00000008ff107819 */ /* 0x000fe20000011610 */
[----:B------:R-:W-:Y:S01]  /*5080*/  HMMA.16816.F32.BF16 R148, R4, R30, R148 ;  /* 0x0000001e0494723c */ /* 0x000fe20000041894 */
[----:B------:R-:W-:Y:S01]  /*5090*/  LOP3.LUT R14, R14, 0xff, RZ, 0xc0, !PT ;  /* 0x000000ff0e0e7812 */ /* 0x000fe200078ec0ff */
[----:B------:R-:W1:Y:S01]  /*50a0*/  LDSM.16.MT88.4 R28, [R176+0x9800] ;  /* 0x00980000b01c783b */ /* 0x000e620000004200 */
[----:B------:R-:W-:Y:S02]  /*50b0*/  PRMT R9, R15, 0x5410, R12 ;  /* 0x000054100f097816 */ /* 0x000fe4000000000c */
[----:B------:R-:W-:-:S02]  /*50c0*/  LOP3.LUT R35, R13, 0xff, RZ, 0xc0, !PT ;  /* 0x000000ff0d237812 */ /* 0x000fc400078ec0ff */
[----:B------:R-:W-:Y:S01]  /*50d0*/  SHF.R.U32.HI R33, RZ, 0x18, R13 ;  /* 0x00000018ff217819 */ /* 0x000fe2000001160d */
[----:B------:R-:W-:Y:S01]  /*50e0*/  HMMA.16816.F32.BF16 R80, R4, R26, R80 ;  /* 0x0000001a0450723c */ /* 0x000fe20000041850 */
[----:B------:R-:W-:Y:S01]  /*50f0*/  PRMT R35, R35, 0x5410, R16 ;  /* 0x0000541023237816 */ /* 0x000fe20000000010 */
[----:B------:R-:W2:Y:S01]  /*5100*/  LDSM.16.MT88.4 R24, [R170+0x800] ;  /* 0x00080000aa18783b */ /* 0x000ea20000004200 */
[----:B------:R-:W-:-:S03]  /*5110*/  PRMT R33, R14, 0x5410, R33 ;  /* 0x000054100e217816 */ /* 0x000fc60000000021 */
[----:B------:R-:W-:Y:S02]  /*5120*/  LDSM.16.MT88.4 R12, [R176+0xb800] ;  /* 0x00b80000b00c783b */ /* 0x000fe40000004200 */
[C---:B------:R-:W-:Y:S02]  /*5130*/  HMMA.16816.F32.BF16 R96, R4.reuse, R22, R96 ;  /* 0x000000160460723c */ /* 0x040fe40000041860 */
[----:B------:R-:W3:Y:S06]  /*5140*/  LDSM.16.MT88.4 R20, [R176+0xa800] ;  /* 0x00a80000b014783b */ /* 0x000eec0000004200 */
[C---:B------:R-:W-:Y:S01]  /*5150*/  HMMA.16816.F32.BF16 R144, R4.reuse, R18, R144 ;  /* 0x000000120490723c */ /* 0x040fe20000041890 */
[----:B------:R-:W4:Y:S07]  /*5160*/  LDSM.16.MT88.4 R16, [R170+0x1800] ;  /* 0x00180000aa10783b */ /* 0x000f2e0000004200 */
[----:B------:R-:W-:Y:S01]  /*5170*/  HMMA.16816.F32.BF16 R128, R4, R10, R128 ;  /* 0x0000000a0480723c */ /* 0x000fe20000041880 */
[----:B------:R-:W-:-:S02]  /*5180*/  LOP3.LUT R5, R8, 0xff00ff, RZ, 0xc0, !PT ;  /* 0x00ff00ff08057812 */ /* 0x000fc400078ec0ff */
[--C-:B------:R-:W-:Y:S02]  /*5190*/  HSET2.LE.AND R6, R9, R58.reuse, PT ;  /* 0x0000003a09067233 */ /* 0x100fe40003803000 */
[----:B------:R-:W4:Y:S01]  /*51a0*/  LDSM.16.MT88.4 R8, [R170+0x2800] ;  /* 0x00280000aa08783b */ /* 0x000f220000004200 */
[----:B------:R-:W-:Y:S02]  /*51b0*/  F2FP.BF16.F32.PACK_AB R7, R197, R196 ;  /* 0x000000c4c507723e */ /* 0x000fe400000010ff */
[----:B------:R-:W-:Y:S02]  /*51c0*/  HSET2.LE.AND R5, R5, R58, PT ;  /* 0x0000003a05057233 */ /* 0x000fe40003803000 */
[----:B------:R-:W-:Y:S02]  /*51d0*/  F2FP.BF16.F32.PACK_AB R4, R204, R217 ;  /* 0x000000d9cc04723e */ /* 0x000fe400000010ff */
[----:B------:R-:W-:Y:S02]  /*51e0*/  LOP3.LUT R6, R7, R6, RZ, 0xc0, !PT ;  /* 0x0000000607067212 */ /* 0x000fe400078ec0ff */
[----:B------:R-:W-:-:S02]  /*51f0*/  LOP3.LUT R7, R4, R5, RZ, 0xc0, !PT ;  /* 0x0000000504077212 */ /* 0x000fc400078ec0ff */
[----:B------:R-:W-:Y:S02]  /*5200*/  HSET2.LE.AND R4, R35, R58, PT ;  /* 0x0000003a23047233 */ /* 0x000fe40003803000 */
[----:B------:R-:W-:-:S04]  /*5210*/  F2FP.BF16.F32.PACK_AB R5, R194, R191 ;  /* 0x000000bfc205723e */ /* 0x000fc800000010ff */
[----:B------:R-:W-:Y:S02]  /*5220*/  LOP3.LUT R4, R5, R4, RZ, 0xc0, !PT ;  /* 0x0000000405047212 */ /* 0x000fe400078ec0ff */
[----:B------:R-:W-:-:S05]  /*5230*/  HSET2.LE.AND R5, R33, R58, PT ;  /* 0x0000003a21057233 */ /* 0x000fca0003803000 */
[----:B------:R-:W-:Y:S01]  /*5240*/  LOP3.LUT R5, R226, R5, RZ, 0xc0, !PT ;  /* 0x00000005e2057212 */ /* 0x000fe200078ec0ff */
[----:B------:R-:W-:-:S06]  /*5250*/  FFMA.FTZ R226, R207, UR13, -R174 ;  /* 0x0000000dcfe27c23 */ /* 0x000fcc00080108ae */
[C---:B-1----:R-:W-:Y:S08]  /*5260*/  HMMA.16816.F32.BF16 R156, R4.reuse, R28, R156 ;  /* 0x0000001c049c723c */ /* 0x042ff0000004189c */
[C---:B--2---:R-:W-:Y:S08]  /*5270*/  HMMA.16816.F32.BF16 R72, R4.reuse, R24, R72 ;  /* 0x000000180448723c */ /* 0x044ff00000041848 */
[C---:B---3--:R-:W-:Y:S08]  /*5280*/  HMMA.16816.F32.BF16 R88, R4.reuse, R20, R88 ;  /* 0x000000140458723c */ /* 0x048ff00000041858 */
[C---:B----4-:R-:W-:Y:S08]  /*5290*/  HMMA.16816.F32.BF16 R104, R4.reuse, R16, R104 ;  /* 0x000000100468723c */ /* 0x050ff00000041868 */
        /* <DEDUP_REMOVED lines=8> */
[----:B------:R-:W-:Y:S01]  /*5320*/  LOP3.LUT R4, R238, UR7, R249, 0x96, !PT ;  /* 0x00000007ee047c12 */ /* 0x000fe2000f8e96f9 */
[----:B------:R-:W-:-:S04]  /*5330*/  IMAD.WIDE.U32 R248, R248, -0x2daee0ad, RZ ;  /* 0xd2511f53f8f87825 */ /* 0x000fc800078e00ff */
[----:B------:R-:W-:Y:S01]  /*5340*/  FFMA.FTZ R207, R220, UR13, -R177 ;  /* 0x0000000ddccf7c23 */ /* 0x000fe200080108b1 */
[----:B------:R-:W-:Y:S01]  /*5350*/  MUFU.EX2 R226, R226 ;  /* 0x000000e200e27308 */ /* 0x000fe20000000800 */
        /* <DEDUP_REMOVED lines=12> */
[----:B------:R-:W-:Y:S01]  /*5420*/  FFMA.FTZ R224, R205, UR13, -R174 ;  /* 0x0000000dcde07c23 */ /* 0x000fe200080108ae */
[----:B------:R-:W-:-:S04]  /*5430*/  IMAD.WIDE.U32 R2, R4, -0x326172a9, RZ ;  /* 0xcd9e8d5704027825 */ /* 0x000fc800078e00ff */
[----:B------:R-:W-:Y:S01]  /*5440*/  FFMA.FTZ R205, R208, UR13, -R177 ;  /* 0x0000000dd0cd7c23 */ /* 0x000fe200080108b1 */
[----:B------:R-:W1:Y:S01]  /*5450*/  MUFU.EX2 R224, R224 ;  /* 0x000000e000e07308 */ /* 0x000e620000000800 */
[----:B------:R-:W-:Y:S01]  /*5460*/  IMAD.MOV.U32 R6, RZ, RZ, R2 ;  /* 0x000000ffff067224 */ /* 0x000fe200078e0002 */
[C---:B------:R-:W-:Y:S02]  /*5470*/  PRMT R5, R2.reuse, 0x7773, RZ ;  /* 0x0000777302057816 */ /* 0x040fe400000000ff */
[C---:B------:R-:W-:Y:S02]  /*5480*/  PRMT R4, R2.reuse, 0x7772, RZ ;  /* 0x0000777202047816 */ /* 0x040fe400000000ff */
[----:B------:R-:W-:Y:S02]  /*5490*/  PRMT R7, R2, 0x7771, RZ ;  /* 0x0000777102077816 */ /* 0x000fe400000000ff */
[----:B------:R-:W-:Y:S02]  /*54a0*/  PRMT R4, R4, 0x5410, R5 ;  /* 0x0000541004047816 */ /* 0x000fe40000000005 */
[----:B------:R-:W-:-:S02]  /*54b0*/  LOP3.LUT R5, R248, UR8, R3, 0x96, !PT ;  /* 0x00000008f8057c12 */ /* 0x000fc4000f8e9603 */
[----:B------:R2:W5:Y:S01]  /*54c0*/  LDL.LU.64 R2, [R1] ;  /* 0x0000000001027983 */ /* 0x0005620000300a00 */
[----:B------:R-:W-:Y:S01]  /*54d0*/  LOP3.LUT R6, R6, 0xff, RZ, 0xc0, !PT ;  /* 0x000000ff06067812 */ /* 0x000fe200078ec0ff */
[----:B------:R-:W3:Y:S01]  /*54e0*/  MUFU.EX2 R205, R205 ;  /* 0x000000cd00cd7308 */ /* 0x000ee20000000800 */
[----:B------:R-:W-:Y:S01]  /*54f0*/  LOP3.LUT R33, R5, 0xffff, RZ, 0xc0, !PT ;  /* 0x0000ffff05217812 */ /* 0x000fe200078ec0ff */
[----:B------:R-:W-:Y:S01]  /*5500*/  FFMA.FTZ R223, R190, UR13, -R211 ;  /* 0x0000000dbedf7c23 */ /* 0x000fe200080108d3 */
[----:B------:R-:W-:Y:S01]  /*5510*/  PRMT R7, R6, 0x5410, R7 ;  /* 0x0000541006077816 */ /* 0x000fe20000000007 */
[----:B------:R-:W-:Y:S01]  /*5520*/  FFMA.FTZ R190, R195, UR13, -R211 ;  /* 0x0000000dc3be7c23 */ /* 0x000fe200080108d3 */
[----:B------:R-:W-:Y:S01]  /*5530*/  LOP3.LUT R208, R5, 0xff, RZ, 0xc0, !PT ;  /* 0x000000ff05d07812 */ /* 0x000fe200078ec0ff */
[----:B------:R-:W-:Y:S01]  /*5540*/  FFMA.FTZ R193, R193, UR13, -R201 ;  /* 0x0000000dc1c17c23 */ /* 0x000fe200080108c9 */
[----:B------:R-:W-:Y:S01]  /*5550*/  PRMT R6, R5, 0x7632, R6 ;  /* 0x0000763205067816 */ /* 0x000fe20000000006 */
[----:B------:R-:W-:Y:S01]  /*5560*/  MUFU.EX2 R207, R207 ;  /* 0x000000cf00cf7308 */ /* 0x000fe20000000800 */
[----:B------:R-:W-:Y:S01]  /*5570*/  SHF.R.U32.HI R33, RZ, 0x8, R33 ;  /* 0x00000008ff217819 */ /* 0x000fe20000011621 */
[----:B------:R-:W-:Y:S01]  /*5580*/  FFMA.FTZ R192, R192, UR13, -R201 ;  /* 0x0000000dc0c07c23 */ /* 0x000fe200080108c9 */
[----:B------:R-:W-:Y:S01]  /*5590*/  SHF.R.U32.HI R5, RZ, 0x18, R5 ;  /* 0x00000018ff057819 */ /* 0x000fe20000011605 */
[--C-:B------:R-:W-:Y:S01]  /*55a0*/  FFMA.FTZ R195, R199, UR13, -R201.reuse ;  /* 0x0000000dc7c37c23 */ /* 0x100fe200080108c9 */
[----:B------:R-:W-:Y:S01]  /*55b0*/  LOP3.LUT R6, R6, 0xff, RZ, 0xc0, !PT ;  /* 0x000000ff06067812 */ /* 0x000fe200078ec0ff */
[----:B------:R-:W-:Y:S01]  /*55c0*/  FFMA.FTZ R200, R200, UR13, -R201 ;  /* 0x0000000dc8c87c23 */ /* 0x000fe200080108c9 */
[----:B------:R-:W-:Y:S01]  /*55d0*/  PRMT R33, R208, 0x5410, R33 ;  /* 0x00005410d0217816 */ /* 0x000fe20000000021 */
[----:B------:R-:W-:Y:S01]  /*55e0*/  FFMA.FTZ R198, R198, UR13, -R211 ;  /* 0x0000000dc6c67c23 */ /* 0x000fe200080108d3 */
[----:B------:R-:W4:Y:S01]  /*55f0*/  MUFU.EX2 R208, R222 ;  /* 0x000000de00d07308 */ /* 0x000f220000000800 */
[----:B------:R-:W-:Y:S01]  /*5600*/  PRMT R5, R6, 0x5410, R5 ;  /* 0x0000541006057816 */ /* 0x000fe20000000005 */
[----:B------:R-:W-:Y:S01]  /*5610*/  FFMA.FTZ R237, R202, UR13, -R211 ;  /* 0x0000000dcaed7c23 */ /* 0x000fe200080108d3 */
[--C-:B------:R-:W-:Y:S01]  /*5620*/  HSET2.LE.AND R6, R7, R58.reuse, PT ;  /* 0x0000003a07067233 */ /* 0x100fe20003803000 */
[----:B------:R-:W-:Y:S01]  /*5630*/  FADD.FTZ R54, R54, R57 ;  /* 0x0000003936367221 */ /* 0x000fe20000010000 */
[----:B------:R-:W-:Y:S01]  /*5640*/  LOP3.LUT R35, R4, 0xff00ff, RZ, 0xc0, !PT ;  /* 0x00ff00ff04237812 */ /* 0x000fe200078ec0ff */
[----:B------:R-:W-:Y:S01]  /*5650*/  FADD.FTZ R61, R61, R62 ;  /* 0x0000003e3d3d7221 */ /* 0x000fe20000010000 */
[----:B-1----:R-:W-:Y:S01]  /*5660*/  F2FP.BF16.F32.PACK_AB R7, R203, R224 ;  /* 0x000000e0cb07723e */ /* 0x002fe200000010ff */
[----:B------:R-:W-:Y:S01]  /*5670*/  MUFU.EX2 R193, R193 ;  /* 0x000000c100c17308 */ /* 0x000fe20000000800 */
[----:B---3--:R-:W-:Y:S01]  /*5680*/  F2FP.BF16.F32.PACK_AB R4, R205, R210 ;  /* 0x000000d2cd04723e */ /* 0x008fe200000010ff */
[----:B------:R-:W-:Y:S01]  /*5690*/  FADD.FTZ R52, R55, R52 ;  /* 0x0000003437347221 */ /* 0x000fe20000010000 */
[----:B------:R-:W-:Y:S01]  /*56a0*/  LOP3.LUT R6, R7, R6, RZ, 0xc0, !PT ;  /* 0x0000000607067212 */ /* 0x000fe200078ec0ff */
[----:B------:R-:W-:Y:S01]  /*56b0*/  FADD.FTZ R50, R53, R50 ;  /* 0x0000003235327221 */ /* 0x000fe20000010000 */
[--C-:B------:R-:W-:Y:S01]  /*56c0*/  HSET2.LE.AND R7, R35, R58.reuse, PT ;  /* 0x0000003a23077233 */ /* 0x100fe20003803000 */
[----:B------:R-:W-:Y:S01]  /*56d0*/  FADD.FTZ R59, R59, R54 ;  /* 0x000000363b3b7221 */ /* 0x000fe20000010000 */
[--C-:B------:R-:W-:Y:S01]  /*56e0*/  HSET2.LE.AND R5, R5, R58.reuse, PT ;  /* 0x0000003a05057233 */ /* 0x100fe20003803000 */
[----:B------:R-:W1:Y:S01]  /*56f0*/  MUFU.EX2 R192, R192 ;  /* 0x000000c000c07308 */ /* 0x000e620000000800 */
[----:B----4-:R-:W-:Y:S01]  /*5700*/  F2FP.BF16.F32.PACK_AB R220, R207, R208 ;  /* 0x000000d0cfdc723e */ /* 0x010fe200000010ff */
[----:B------:R-:W-:Y:S01]  /*5710*/  FADD.FTZ R60, R60, R61 ;  /* 0x0000003d3c3c7221 */ /* 0x000fe20000010000 */
[----:B------:R-:W-:Y:S01]  /*5720*/  LOP3.LUT R7, R4, R7, RZ, 0xc0, !PT ;  /* 0x0000000704077212 */ /* 0x000fe200078ec0ff */
[----:B------:R-:W-:Y:S01]  /*5730*/  FADD.FTZ R51, R51, R52 ;  /* 0x0000003433337221 */ /* 0x000fe20000010000 */
[----:B------:R-:W-:Y:S01]  /*5740*/  HSET2.LE.AND R4, R33, R58, PT ;  /* 0x0000003a21047233 */ /* 0x000fe20003803000 */
[----:B------:R-:W-:Y:S01]  /*5750*/  FADD.FTZ R49, R49, R50 ;  /* 0x0000003231317221 */ /* 0x000fe20000010000 */
[----:B------:R-:W-:Y:S01]  /*5760*/  F2FP.BF16.F32.PACK_AB R33, R226, R209 ;  /* 0x000000d1e221723e */ /* 0x000fe200000010ff */
[----:B------:R-:W-:Y:S01]  /*5770*/  MUFU.EX2 R195, R195 ;  /* 0x000000c300c37308 */ /* 0x000fe20000000800 */
[----:B------:R-:W-:Y:S01]  /*5780*/  LOP3.LUT R32, R32, UR9, R241, 0x96, !PT ;  /* 0x0000000920207c12 */ /* 0x000fe2000f8e96f1 */
[----:B------:R-:W-:Y:S01]  /*5790*/  FADD.FTZ R56, R56, R59 ;  /* 0x0000003b38387221 */ /* 0x000fe20000010000 */
[----:B------:R-:W-:Y:S01]  /*57a0*/  LOP3.LUT R4, R33, R4, RZ, 0xc0, !PT ;  /* 0x0000000421047212 */ /* 0x000fe200078ec0ff */
[----:B------:R-:W-:Y:S01]  /*57b0*/  FADD.FTZ R60, R63, R60 ;  /* 0x0000003c3f3c7221 */ /* 0x000fe20000010000 */
[----:B------:R-:W-:Y:S01]  /*57c0*/  LOP3.LUT R5, R220, R5, RZ, 0xc0, !PT ;  /* 0x00000005dc057212 */ /* 0x000fe200078ec0ff */
[----:B------:R-:W-:-:S04]  /*57d0*/  IMAD.WIDE.U32 R32, R32, -0x2daee0ad, RZ ;  /* 0xd2511f5320207825 */ /* 0x000fc800078e00ff */
[----:B------:R-:W-:Y:S01]  /*57e0*/  FADD.FTZ R48, R48, R51 ;  /* 0x0000003330307221 */ /* 0x000fe20000010000 */
[----:B------:R-:W3:Y:S01]  /*57f0*/  MUFU.EX2 R200, R200 ;  /* 0x000000c800c87308 */ /* 0x000ee20000000800 */
[----:B------:R-:W-:Y:S01]  /*5800*/  FADD.FTZ R46, R46, R49 ;  /* 0x000000312e2e7221 */ /* 0x000fe20000010000 */
[----:B------:R-:W-:Y:S01]  /*5810*/  FADD.FTZ R189, R189, R56 ;  /* 0x00000038bdbd7221 */ /* 0x000fe20000010000 */
[----:B------:R-:W-:Y:S01]  /*5820*/  LOP3.LUT R34, R34, UR19, R33, 0x96, !PT ;  /* 0x0000001322227c12 */ /* 0x000fe2000f8e9621 */
[C---:B------:R-:W-:Y:S01]  /*5830*/  HMMA.16816.F32.BF16 R96, R4.reuse, R22, R96 ;  /* 0x000000160460723c */ /* 0x040fe20000041860 */
[----:B------:R-:W-:Y:S01]  /*5840*/  PRMT R23, R32, 0x7772, RZ ;  /* 0x0000777220177816 */ /* 0x000fe200000000ff */
[----:B------:R-:W-:Y:S01]  /*5850*/  FADD.FTZ R183, R183, R60 ;  /* 0x0000003cb7b77221 */ /* 0x000fe20000010000 */
[----:B------:R-:W-:Y:S01]  /*5860*/  FADD.FTZ R47, R47, R48 ;  /* 0x000000302f2f7221 */ /* 0x000fe20000010000 */
[----:B------:R-:W-:Y:S01]  /*5870*/  MUFU.EX2 R223, R223 ;  /* 0x000000df00df7308 */ /* 0x000fe20000000800 */
[----:B------:R-:W-:Y:S01]  /*5880*/  FADD.FTZ R45, R45, R46 ;  /* 0x0000002e2d2d7221 */ /* 0x000fe20000010000 */
[----:B------:R-:W-:Y:S01]  /*5890*/  LOP3.LUT R242, R242, UR9, R249, 0x96, !PT ;  /* 0x00000009f2f27c12 */ /* 0x000fe2000f8e96f9 */
[----:B------:R-:W-:Y:S01]  /*58a0*/  FADD.FTZ R188, R188, R189 ;  /* 0x000000bdbcbc7221 */ /* 0x000fe20000010000 */
[C---:B------:R-:W-:Y:S01]  /*58b0*/  HMMA.16816.F32.BF16 R112, R4.reuse, R12, R112 ;  /* 0x0000000c0470723c */ /* 0x040fe20000041870 */
[----:B------:R-:W-:Y:S01]  /*58c0*/  PRMT R12, R32, 0x7773, RZ ;  /* 0x00007773200c7816 */ /* 0x000fe200000000ff */
[----:B------:R-:W-:Y:S01]  /*58d0*/  FADD.FTZ R182, R182, R183 ;  /* 0x000000b7b6b67221 */ /* 0x000fe20000010000 */
[----:B------:R-:W-:Y:S01]  /*58e0*/  PRMT R13, R32, 0x7771, RZ ;  /* 0x00007771200d7816 */ /* 0x000fe200000000ff */
[----:B------:R-:W4:Y:S01]  /*58f0*/  MUFU.EX2 R190, R190 ;  /* 0x000000be00be7308 */ /* 0x000f220000000800 */
[--C-:B------:R-:W-:Y:S01]  /*5900*/  PRMT R23, R23, 0x5410, R12.reuse ;  /* 0x0000541017177816 */ /* 0x100fe2000000000c */
[----:B------:R-:W-:Y:S01]  /*5910*/  FADD.FTZ R44, R44, R47 ;  /* 0x0000002f2c2c7221 */ /* 0x000fe20000010000 */
[C---:B------:R-:W-:Y:S01]  /*5920*/  PRMT R12, R34.reuse, 0x7632, R12 ;  /* 0x00007632220c7816 */ /* 0x040fe2000000000c */
[C---:B------:R-:W-:Y:S01]  /*5930*/  HMMA.16816.F32.BF16 R84, R4.reuse, R20, R84 ;  /* 0x000000140454723c */ /* 0x040fe20000041854 */
[----:B------:R-:W-:Y:S01]  /*5940*/  IMAD.MOV.U32 R20, RZ, RZ, R32 ;  /* 0x000000ffff147224 */ /* 0x000fe200078e0020 */
[----:B------:R-:W-:Y:S01]  /*5950*/  LOP3.LUT R21, R34, 0xffff, RZ, 0xc0, !PT ;  /* 0x0000ffff22157812 */ /* 0x000fe200078ec0ff */
[----:B------:R-:W-:Y:S01]  /*5960*/  FADD.FTZ R42, R42, R45 ;  /* 0x0000002d2a2a7221 */ /* 0x000fe20000010000 */
[----:B------:R-:W-:Y:S01]  /*5970*/  MUFU.EX2 R198, R198 ;  /* 0x000000c600c67308 */ /* 0x000fe20000000800 */
[----:B------:R-:W-:Y:S01]  /*5980*/  LOP3.LUT R12, R12, 0xff, RZ, 0xc0, !PT ;  /* 0x000000ff0c0c7812 */ /* 0x000fe200078ec0ff */
[----:B------:R-:W-:Y:S01]  /*5990*/  IMAD.WIDE.U32 R242, R242, -0x2daee0ad, RZ ;  /* 0xd2511f53f2f27825 */ /* 0x000fe200078e00ff */
[----:B------:R-:W-:Y:S01]  /*59a0*/  LOP3.LUT R20, R20, 0xff, RZ, 0xc0, !PT ;  /* 0x000000ff14147812 */ /* 0x000fe200078ec0ff */
[C---:B------:R-:W-:Y:S01]  /*59b0*/  HMMA.16816.F32.BF16 R120, R4.reuse, R14, R120 ;  /* 0x0000000e0478723c */ /* 0x040fe20000041878 */
[----:B------:R-:W-:Y:S01]  /*59c0*/  LOP3.LUT R14, R34, 0xff, RZ, 0xc0, !PT ;  /* 0x000000ff220e7812 */ /* 0x000fe200078ec0ff */
[----:B------:R-:W-:Y:S01]  /*59d0*/  FFMA.FTZ R248, R64, UR13, -R177 ;  /* 0x0000000d40f87c23 */ /* 0x000fe200080108b1 */
[----:B------:R-:W-:Y:S01]  /*59e0*/  SHF.R.U32.HI R21, RZ, 0x8, R21 ;  /* 0x00000008ff157819 */ /* 0x000fe20000011615 */
[----:B------:R-:W2:Y:S01]  /*59f0*/  MUFU.EX2 R237, R237 ;  /* 0x000000ed00ed7308 */ /* 0x000ea20000000800 */
[----:B------:R-:W-:Y:S01]  /*5a00*/  SHF.R.U32.HI R15, RZ, 0x18, R34 ;  /* 0x00000018ff0f7819 */ /* 0x000fe20000011622 */
[--C-:B------:R-:W-:Y:S01]  /*5a10*/  FFMA.FTZ R173, R173, UR13, -R174.reuse ;  /* 0x0000000dadad7c23 */ /* 0x100fe200080108ae */
[----:B------:R-:W-:Y:S01]  /*5a20*/  PRMT R13, R20, 0x5410, R13 ;  /* 0x00005410140d7816 */ /* 0x000fe2000000000d */
[C---:B------:R-:W-:Y:S01]  /*5a30*/  HMMA.16816.F32.BF16 R136, R4.reuse, R8, R136 ;  /* 0x000000080488723c */ /* 0x040fe20000041888 */
[----:B------:R-:W-:Y:S01]  /*5a40*/  PRMT R21, R14, 0x5410, R21 ;  /* 0x000054100e157816 */ /* 0x000fe20000000015 */
[--C-:B------:R-:W-:Y:S01]  /*5a50*/  FFMA.FTZ R202, R175, UR13, -R174.reuse ;  /* 0x0000000dafca7c23 */ /* 0x100fe200080108ae */
[----:B------:R-:W-:Y:S01]  /*5a60*/  LOP3.LUT R23, R23, 0xff00ff, RZ, 0xc0, !PT ;  /* 0x00ff00ff17177812 */ /* 0x000fe200078ec0ff */
[--C-:B------:R-:W-:Y:S01]  /*5a70*/  FFMA.FTZ R172, R172, UR13, -R174.reuse ;  /* 0x0000000dacac7c23 */ /* 0x100fe200080108ae */
[----:B------:R-:W-:Y:S01]  /*5a80*/  PRMT R15, R12, 0x5410, R15 ;  /* 0x000054100c0f7816 */ /* 0x000fe2000000000f */
[----:B------:R-:W-:Y:S01]  /*5a90*/  FFMA.FTZ R171, R171, UR13, -R174 ;  /* 0x0000000dabab7c23 */ /* 0x000fe200080108ae */
[--C-:B------:R-:W-:Y:S01]  /*5aa0*/  HSET2.LE.AND R13, R13, R58.reuse, PT ;  /* 0x0000003a0d0d7233 */ /* 0x100fe20003803000 */
[C---:B------:R-:W-:Y:S01]  /*5ab0*/  HMMA.16816.F32.BF16 R160, R4.reuse, R28, R160 ;  /* 0x0000001c04a0723c */ /* 0x040fe200000418a0 */
[--C-:B------:R-:W-:Y:S01]  /*5ac0*/  HSET2.LE.AND R23, R23, R58.reuse, PT ;  /* 0x0000003a17177233 */ /* 0x100fe20003803000 */
[----:B------:R-:W-:Y:S01]  /*5ad0*/  FFMA.FTZ R67, R67, UR13, -R177 ;  /* 0x0000000d43437c23 */ /* 0x000fe200080108b1 */
[--C-:B------:R-:W-:Y:S01]  /*5ae0*/  HSET2.LE.AND R21, R21, R58.reuse, PT ;  /* 0x0000003a15157233 */ /* 0x100fe20003803000 */
[----:B------:R-:W-:Y:S01]  /*5af0*/  FADD.FTZ R181, R181, R188 ;  /* 0x000000bcb5b57221 */ /* 0x000fe20000010000 */
[--C-:B------:R-:W-:Y:S01]  /*5b00*/  HSET2.LE.AND R15, R15, R58.reuse, PT ;  /* 0x0000003a0f0f7233 */ /* 0x100fe20003803000 */
[----:B------:R-:W-:Y:S01]  /*5b10*/  FADD.FTZ R179, R179, R182 ;  /* 0x000000b6b3b37221 */ /* 0x000fe20000010000 */
[----:B-1----:R-:W-:Y:S01]  /*5b20*/  F2FP.BF16.F32.PACK_AB R12, R192, R193 ;  /* 0x000000c1c00c723e */ /* 0x002fe200000010ff */
[C---:B------:R-:W-:Y:S01]  /*5b30*/  HMMA.16816.F32.BF16 R148, R4.reuse, R30, R148 ;  /* 0x0000001e0494723c */ /* 0x040fe20000041894 */
[----:B---3--:R-:W-:Y:S01]  /*5b40*/  F2FP.BF16.F32.PACK_AB R8, R200, R195 ;  /* 0x000000c3c808723e */ /* 0x008fe200000010ff */
[----:B------:R-:W1:Y:S01]  /*5b50*/  LDSM.16.MT88.4 R28, [R176+0x9c00] ;  /* 0x009c0000b01c783b */ /* 0x000e620000004200 */
[----:B----4-:R-:W-:Y:S01]  /*5b60*/  F2FP.BF16.F32.PACK_AB R32, R190, R223 ;  /* 0x000000dfbe20723e */ /* 0x010fe200000010ff */
[----:B------:R-:W-:Y:S01]  /*5b70*/  FADD.FTZ R43, R43, R44 ;  /* 0x0000002c2b2b7221 */ /* 0x000fe20000010000 */
[----:B--2---:R-:W-:Y:S01]  /*5b80*/  F2FP.BF16.F32.PACK_AB R34, R237, R198 ;  /* 0x000000c6ed22723e */ /* 0x004fe200000010ff */
[----:B------:R-:W-:Y:S01]  /*5b90*/  FADD.FTZ R41, R41, R42 ;  /* 0x0000002a29297221 */ /* 0x000fe20000010000 */
[----:B------:R-:W-:Y:S01]  /*5ba0*/  LOP3.LUT R32, R32, R21, RZ, 0xc0, !PT ;  /* 0x0000001520207212 */ /* 0x000fe200078ec0ff */
[C---:B------:R-:W-:Y:S01]  /*5bb0*/  HMMA.16816.F32.BF16 R68, R4.reuse, R24, R68 ;  /* 0x000000180444723c */ /* 0x040fe20000041844 */
[----:B------:R-:W-:Y:S01]  /*5bc0*/  LOP3.LUT R33, R12, R15, RZ, 0xc0, !PT ;  /* 0x0000000f0c217212 */ /* 0x000fe200078ec0ff */
[----:B------:R-:W-:Y:S01]  /*5bd0*/  MUFU.EX2 R248, R248 ;  /* 0x000000f800f87308 */ /* 0x000fe20000000800 */
[----:B------:R-:W-:Y:S01]  /*5be0*/  LOP3.LUT R34, R34, R13, RZ, 0xc0, !PT ;  /* 0x0000000d22227212 */ /* 0x000fe200078ec0ff */
[----:B------:R-:W-:Y:S01]  /*5bf0*/  FADD.FTZ R180, R180, R181 ;  /* 0x000000b5b4b47221 */ /* 0x000fe20000010000 */
[----:B------:R-:W-:Y:S01]  /*5c00*/  LOP3.LUT R35, R8, R23, RZ, 0xc0, !PT ;  /* 0x0000001708237212 */ /* 0x000fe200078ec0ff */
[----:B------:R-:W-:Y:S01]  /*5c10*/  LDSM.16.MT88.4 R12, [R170+0x1c00] ;  /* 0x001c0000aa0c783b */ /* 0x000fe20000004200 */
[----:B------:R-:W-:Y:S01]  /*5c20*/  LOP3.LUT R236, R236, UR19, R243, 0x96, !PT ;  /* 0x00000013ecec7c12 */ /* 0x000fe2000f8e96f3 */
[C---:B------:R-:W-:Y:S01]  /*5c30*/  HMMA.16816.F32.BF16 R80, R4.reuse, R26, R80 ;  /* 0x0000001a0450723c */ /* 0x040fe20000041850 */
[----:B------:R-:W-:Y:S01]  /*5c40*/  FADD.FTZ R179, R178, R179 ;  /* 0x000000b3b2b37221 */ /* 0x000fe20000010000 */
[----:B------:R-:W-:Y:S01]  /*5c50*/  LDSM.16.MT88.4 R24, [R176+0xac00] ;  /* 0x00ac0000b018783b */ /* 0x000fe20000004200 */
[----:B------:R-:W-:Y:S01]  /*5c60*/  FADD.FTZ R38, R38, R43 ;  /* 0x0000002b26267221 */ /* 0x000fe20000010000 */
[----:B------:R-:W-:Y:S01]  /*5c70*/  FADD.FTZ R41, R36, R41 ;  /* 0x0000002924297221 */ /* 0x000fe20000010000 */
[----:B------:R-:W-:Y:S01]  /*5c80*/  MUFU.EX2 R173, R173 ;  /* 0x000000ad00ad7308 */ /* 0x000fe20000000800 */
[----:B------:R-:W-:Y:S01]  /*5c90*/  LDSM.16.MT88.4 R20, [R176+0xbc00] ;  /* 0x00bc0000b014783b */ /* 0x000fe20000004200 */
[----:B------:R-:W-:Y:S01]  /*5ca0*/  PRMT R175, R242, 0x7772, RZ ;  /* 0x00007772f2af7816 */ /* 0x000fe200000000ff */
[C---:B------:R-:W-:Y:S01]  /*5cb0*/  HMMA.16816.F32.BF16 R100, R4.reuse, R16, R100 ;  /* 0x000000100464723c */ /* 0x040fe20000041864 */
[----:B------:R-:W-:Y:S01]  /*5cc0*/  PRMT R174, R236, 0x7632, R174 ;  /* 0x00007632ecae7816 */ /* 0x000fe200000000ae */
[----:B------:R-:W-:Y:S01]  /*5cd0*/  FADD.FTZ R209, R209, R180 ;  /* 0x000000b4d1d17221 */ /* 0x000fe20000010000 */
[----:B------:R-:W-:Y:S01]  /*5ce0*/  FADD.FTZ R208, R208, R179 ;  /* 0x000000b3d0d07221 */ /* 0x000fe20000010000 */
[----:B------:R-:W-:Y:S01]  /*5cf0*/  FADD.FTZ R191, R191, R38 ;  /* 0x00000026bfbf7221 */ /* 0x000fe20000010000 */
[----:B------:R-:W-:Y:S01]  /*5d00*/  MUFU.EX2 R202, R202 ;  /* 0x000000ca00ca7308 */ /* 0x000fe20000000800 */
[----:B------:R-:W-:Y:S01]  /*5d10*/  FADD.FTZ R206, R206, R41 ;  /* 0x00000029cece7221 */ /* 0x000fe20000010000 */
[----:B------:R-:W-:Y:S01]  /*5d20*/  FADD.FTZ R209, R226, R209 ;  /* 0x000000d1e2d17221 */ /* 0x000fe20000010000 */
[C---:B------:R-:W-:Y:S01]  /*5d30*/  HMMA.16816.F32.BF16 R144, R4.reuse, R18, R144 ;  /* 0x000000120490723c */ /* 0x040fe20000041890 */
[----:B------:R-:W2:Y:S01]  /*5d40*/  LDSM.16.MT88.4 R16, [R170+0xc00] ;  /* 0x000c0000aa10783b */ /* 0x000ea20000004200 */
[----:B------:R-:W-:Y:S01]  /*5d50*/  FADD.FTZ R207, R207, R208 ;  /* 0x000000d0cfcf7221 */ /* 0x000fe20000010000 */
[----:B------:R-:W-:Y:S01]  /*5d60*/  FADD.FTZ R191, R194, R191 ;  /* 0x000000bfc2bf7221 */ /* 0x000fe20000010000 */
[----:B------:R-:W-:Y:S01]  /*5d70*/  FADD.FTZ R206, R221, R206 ;  /* 0x000000ceddce7221 */ /* 0x000fe20000010000 */
[----:B------:R-:W-:Y:S01]  /*5d80*/  MUFU.EX2 R172, R172 ;  /* 0x000000ac00ac7308 */ /* 0x000fe20000000800 */
[----:B------:R-:W-:Y:S01]  /*5d90*/  FADD.FTZ R224, R224, R209 ;  /* 0x000000d1e0e07221 */ /* 0x000fe20000010000 */
[----:B------:R-:W-:Y:S01]  /*5da0*/  FADD.FTZ R210, R210, R207 ;  /* 0x000000cfd2d27221 */ /* 0x000fe20000010000 */
[----:B------:R-:W-:Y:S01]  /*5db0*/  HMMA.16816.F32.BF16 R128, R4, R10, R128 ;  /* 0x0000000a0480723c */ /* 0x000fe20000041880 */
[----:B------:R3:W4:Y:S01]  /*5dc0*/  LDSM.16.MT88.4 R8, [R170+0x2c00] ;  /* 0x002c0000aa08783b */ /* 0x0007220000004200 */
[--C-:B------:R-:W-:Y:S01]  /*5dd0*/  FFMA.FTZ R7, R66, UR13, -R177.reuse ;  /* 0x0000000d42077c23 */ /* 0x100fe200080108b1 */
[----:B------:R-:W-:Y:S01]  /*5de0*/  FFMA.FTZ R4, R65, UR13, -R177 ;  /* 0x0000000d41047c23 */ /* 0x000fe200080108b1 */
[C---:B------:R-:W-:Y:S01]  /*5df0*/  PRMT R66, R242.reuse, 0x7773, RZ ;  /* 0x00007773f2427816 */ /* 0x040fe200000000ff */
[----:B------:R-:W-:Y:S01]  /*5e00*/  MUFU.EX2 R171, R171 ;  /* 0x000000ab00ab7308 */ /* 0x000fe20000000800 */
[----:B------:R-:W-:Y:S01]  /*5e10*/  IMAD.MOV.U32 R6, RZ, RZ, R242 ;  /* 0x000000ffff067224 */ /* 0x000fe200078e00f2 */
[----:B------:R-:W-:Y:S01]  /*5e20*/  PRMT R5, R242, 0x7771, RZ ;  /* 0x00007771f2057816 */ /* 0x000fe200000000ff */
[----:B------:R-:W-:Y:S01]  /*5e30*/  FADD.FTZ R196, R196, R191 ;  /* 0x000000bfc4c47221 */ /* 0x000fe20000010000 */
[----:B------:R-:W-:Y:S01]  /*5e40*/  PRMT R66, R175, 0x5410, R66 ;  /* 0x00005410af427816 */ /* 0x000fe20000000042 */
[----:B------:R-:W-:Y:S01]  /*5e50*/  FADD.FTZ R217, R217, R206 ;  /* 0x000000ced9d97221 */ /* 0x000fe20000010000 */
[----:B------:R-:W-:Y:S01]  /*5e60*/  LOP3.LUT R6, R6, 0xff, RZ, 0xc0, !PT ;  /* 0x000000ff06067812 */ /* 0x000fe200078ec0ff */
[----:B------:R-:W-:Y:S01]  /*5e70*/  FADD.FTZ R224, R203, R224 ;  /* 0x000000e0cbe07221 */ /* 0x000fe20000010000 */
[----:B------:R2:W4:Y:S01]  /*5e80*/  MUFU.EX2 R65, R7 ;  /* 0x0000000700417308 */ /* 0x0005220000000800 */
[----:B------:R-:W-:Y:S01]  /*5e90*/  LOP3.LUT R177, R66, 0xff00ff, RZ, 0xc0, !PT ;  /* 0x00ff00ff42b17812 */ /* 0x000fe200078ec0ff */
[----:B------:R-:W-:Y:S01]  /*5ea0*/  FADD.FTZ R210, R205, R210 ;  /* 0x000000d2cdd27221 */ /* 0x000fe20000010000 */
[----:B------:R-:W-:Y:S01]  /*5eb0*/  PRMT R199, R6, 0x5410, R5 ;  /* 0x0000541006c77816 */ /* 0x000fe20000000005 */
[----:B------:R-:W-:Y:S01]  /*5ec0*/  FADD.FTZ R196, R197, R196 ;  /* 0x000000c4c5c47221 */ /* 0x000fe20000010000 */
[----:B------:R-:W-:Y:S01]  /*5ed0*/  FADD.FTZ R204, R204, R217 ;  /* 0x000000d9cccc7221 */ /* 0x000fe20000010000 */
[----:B-1----:R-:W-:Y:S01]  /*5ee0*/  HMMA.16816.F32.BF16 R156, R32, R28, R156 ;  /* 0x0000001c209c723c */ /* 0x002fe2000004189c */
[----:B------:R-:W-:Y:S01]  /*5ef0*/  UMOV UR13, 0xffffffff ;  /* 0xffffffff000d7882 */ /* 0x000fe20000000000 */
[----:B------:R-:W-:Y:S01]  /*5f00*/  MUFU.EX2 R67, R67 ;  /* 0x0000004300437308 */ /* 0x000fe20000000800 */
[----:B------:R-:W-:Y:S01]  /*5f10*/  HSET2.LE.AND R6, R199, R58, PT ;  /* 0x0000003ac7067233 */ /* 0x000fe20003803000 */
[----:B------:R-:W-:Y:S01]  /*5f20*/  FADD.FTZ R223, R223, R196 ;  /* 0x000000c4dfdf7221 */ /* 0x000fe20000010000 */
[----:B---3--:R-:W-:Y:S01]  /*5f30*/  LOP3.LUT R170, R236, 0xff, RZ, 0xc0, !PT ;  /* 0x000000ffecaa7812 */ /* 0x008fe200078ec0ff */
[----:B------:R-:W-:-:S02]  /*5f40*/  FADD.FTZ R193, R193, R204 ;  /* 0x000000ccc1c17221 */ /* 0x000fc40000010000 */
[----:B------:R-:W-:Y:S01]  /*5f50*/  FADD.FTZ R223, R190, R223 ;  /* 0x000000dfbedf7221 */ /* 0x000fe20000010000 */
[C---:B------:R-:W-:Y:S01]  /*5f60*/  HMMA.16816.F32.BF16 R152, R32.reuse, R30, R152 ;  /* 0x0000001e2098723c */ /* 0x040fe20000041898 */
[----:B------:R4:W1:Y:S01]  /*5f70*/  MUFU.EX2 R64, R4 ;  /* 0x0000000400407308 */ /* 0x0008620000000800 */
[----:B--2---:R-:W-:Y:S01]  /*5f80*/  LOP3.LUT R7, R236, 0xffff, RZ, 0xc0, !PT ;  /* 0x0000ffffec077812 */ /* 0x004fe200078ec0ff */
[----:B------:R-:W-:Y:S01]  /*5f90*/  FADD.FTZ R192, R192, R193 ;  /* 0x000000c1c0c07221 */ /* 0x000fe20000010000 */
[----:B------:R-:W-:Y:S01]  /*5fa0*/  SHF.R.U32.HI R236, RZ, 0x18, R236 ;  /* 0x00000018ffec7819 */ /* 0x000fe200000116ec */
[----:B------:R-:W-:Y:S01]  /*5fb0*/  FADD.FTZ R198, R198, R223 ;  /* 0x000000dfc6c67221 */ /* 0x000fe20000010000 */
[----:B------:R-:W-:Y:S01]  /*5fc0*/  SHF.R.U32.HI R175, RZ, 0x8, R7 ;  /* 0x00000008ffaf7819 */ /* 0x000fe20000011607 */
[----:B------:R-:W-:Y:S01]  /*5fd0*/  FADD.FTZ R195, R195, R192 ;  /* 0x000000c0c3c37221 */ /* 0x000fe20000010000 */
[----:B------:R-:W-:Y:S01]  /*5fe0*/  LOP3.LUT R7, R174, 0xff, RZ, 0xc0, !PT ;  /* 0x000000ffae077812 */ /* 0x000fe200078ec0ff */
[----:B------:R-:W-:Y:S01]  /*5ff0*/  HMMA.16816.F32.BF16 R72, R32, R16, R72 ;  /* 0x000000102048723c */ /* 0x000fe20000041848 */
[----:B------:R-:W-:Y:S01]  /*6000*/  PRMT R175, R170, 0x5410, R175 ;  /* 0x00005410aaaf7816 */ /* 0x000fe200000000af */
[----:B------:R-:W-:Y:S01]  /*6010*/  FADD.FTZ R237, R237, R198 ;  /* 0x000000c6eded7221 */ /* 0x000fe20000010000 */
[----:B------:R-:W-:Y:S01]  /*6020*/  PRMT R5, R7, 0x5410, R236 ;  /* 0x0000541007057816 */ /* 0x000fe200000000ec */
[----:B------:R-:W-:Y:S01]  /*6030*/  FADD.FTZ R235, R200, R195 ;  /* 0x000000c3c8eb7221 */ /* 0x000fe20000010000 */
[----:B------:R-:W-:-:S02]  /*6040*/  HSET2.LE.AND R7, R177, R58, PT ;  /* 0x0000003ab1077233 */ /* 0x000fc40003803000 */
[--C-:B------:R-:W-:Y:S01]  /*6050*/  HSET2.LE.AND R66, R175, R58.reuse, PT ;  /* 0x0000003aaf427233 */ /* 0x100fe20003803000 */
[C---:B------:R-:W-:Y:S01]  /*6060*/  HMMA.16816.F32.BF16 R76, R32.reuse, R18, R76 ;  /* 0x00000012204c723c */ /* 0x040fe2000004184c */
[----:B------:R-:W-:Y:S02]  /*6070*/  HSET2.LE.AND R5, R5, R58, PT ;  /* 0x0000003a05057233 */ /* 0x000fe40003803000 */
[----:B----4-:R-:W-:Y:S02]  /*6080*/  F2FP.BF16.F32.PACK_AB R4, R248, R65 ;  /* 0x00000041f804723e */ /* 0x010fe400000010ff */
[----:B------:R-:W-:Y:S02]  /*6090*/  F2FP.BF16.F32.PACK_AB R175, R171, R172 ;  /* 0x000000acabaf723e */ /* 0x000fe400000010ff */
[----:B------:R-:W-:Y:S01]  /*60a0*/  F2FP.BF16.F32.PACK_AB R177, R202, R173 ;  /* 0x000000adcab1723e */ /* 0x000fe200000010ff */
[----:B------:R-:W-:Y:S01]  /*60b0*/  FADD.FTZ R173, R173, R224 ;  /* 0x000000e0adad7221 */ /* 0x000fe20000010000 */
[----:B-1----:R-:W-:Y:S01]  /*60c0*/  F2FP.BF16.F32.PACK_AB R58, R64, R67 ;  /* 0x00000043403a723e */ /* 0x002fe200000010ff */
        /* <DEDUP_REMOVED lines=9> */
[----:B------:R-:W-:Y:S01]  /*6160*/  HMMA.16816.F32.BF16 R88, R32, R24, R88 ;  /* 0x000000182058723c */ /* 0x000fe20000041858 */
[----:B------:R-:W-:-:S02]  /*6170*/  FADD.FTZ R249, R171, R172 ;  /* 0x000000acabf97221 */ /* 0x000fc40000010000 */
[----:B------:R-:W-:-:S05]  /*6180*/  FADD.FTZ R248, R248, R65 ;  /* 0x00000041f8f87221 */ /* 0x000fca0000010000 */
        /* <DEDUP_REMOVED lines=25> */
[----:B------:R-:W-:Y:S01]  /*6320*/  SHF.R.U32.HI R186, RZ, 0x1, R184 ;  /* 0x00000001ffba7819 */ /* 0x000fe200000116b8 */
[----:B------:R-:W2:Y:S01]  /*6330*/  S2UR UR5, SR_CgaCtaId ;  /* 0x00000000000579c3 */ /* 0x000ea20000008800 */
[----:B------:R-:W-:Y:S01]  /*6340*/  IMAD.SHL.U32 R6, R184, 0x8, RZ ;  /* 0x00000008b8067824 */ /* 0x000fe200078e00ff */
[----:B------:R-:W-:-:S06]  /*6350*/  LOP3.LUT R241, R0, R37, RZ, 0xfc, !PT ;  /* 0x0000002500f17212 */ /* 0x000fcc00078efcff */
[----:B------:R-:W3:Y:S01]  /*6360*/  S2UR UR19, SR_CgaCtaId ;  /* 0x00000000001379c3 */ /* 0x000ee20000008800 */
[----:B-1----:R-:W-:-:S04]  /*6370*/  IMAD.WIDE.U32 R12, R7, R4, RZ ;  /* 0x00000004070c7225 */ /* 0x002fc800078e00ff */
[----:B------:R-:W-:-:S03]  /*6380*/  IMAD R8, R7, R5, R13 ;  /* 0x0000000507087224 */ /* 0x000fc600078e020d */
        /* <DEDUP_REMOVED lines=11> */
[----:B------:R-:W-:Y:S02]  /*6440*/  LOP3.LUT R9, R4, 0x3e00, R187, 0xf8, !PT ;  /* 0x00003e0004097812 */ /* 0x000fe400078ef8bb */
[----:B------:R-:W-:Y:S02]  /*6450*/  LOP3.LUT R5, R5, 0x1f20, R6, 0xf8, !PT ;  /* 0x00001f2005057812 */ /* 0x000fe400078ef806 */
[----:B------:R-:W-:-:S02]  /*6460*/  LOP3.LUT R4, R186, 0x8, RZ, 0xc0, !PT ;  /* 0x00000008ba047812 */ /* 0x000fc400078ec0ff */
[----:B------:R-:W-:Y:S02]  /*6470*/  LEA R14, P0, R7, R230, 0x1 ;  /* 0x000000e6070e7211 */ /* 0x000fe400078008ff */
        /* <DEDUP_REMOVED lines=11> */
[----:B------:R-:W-:Y:S01]  /*6530*/  LDGSTS.E.BYPASS.LTC128B.128 [R234+0xb000], desc[UR14][R16.64+0x80] ;  /* 0x0b00008010ea7fae */ /* 0x000fe2000b981a0e */
[----:B------:R-:W-:-:S03]  /*6540*/  IMAD.IADD R171, R40, 0x1, R217 ;  /* 0x0000000128ab7824 */ /* 0x000fc600078e02d9 */
[----:B------:R-:W-:Y:S04]  /*6550*/  LDGSTS.E.BYPASS.LTC128B.128 [R234+0x9800], desc[UR14][R14.64] ;  /* 0x098000000eea7fae */ /* 0x000fe8000b981a0e */
[----:B------:R-:W-:Y:S04]  /*6560*/  LDGSTS.E.BYPASS.LTC128B.128 [R234+0xa800], desc[UR14][R14.64+0x40] ;  /* 0x0a8000400eea7fae */ /* 0x000fe8000b981a0e */
[----:B------:R1:W-:Y:S04]  /*6570*/  LDGSTS.E.BYPASS.LTC128B.128 [R234+0xb800], desc[UR14][R14.64+0x80] ;  /* 0x0b8000800eea7fae */ /* 0x0003e8000b981a0e */
[----:B------:R-:W-:Y:S04]  /*6580*/  LDSM.16.M88.4 R176, [R241+0x6000] ;  /* 0x00600000f1b0783b */ /* 0x000fe80000000200 */
[----:B------:R-:W2:Y:S04]  /*6590*/  LDSM.16.M88.4 R48, [R217+0x1000] ;  /* 0x00100000d930783b */ /* 0x000ea80000000200 */
[----:B------:R-:W4:Y:S04]  /*65a0*/  LDSM.16.M88.4 R64, [R241+0x6400] ;  /* 0x00640000f140783b */ /* 0x000f280000000200 */
[----:B------:R-:W1:Y:S04]  /*65b0*/  LDSM.16.M88.4 R56, [R241+0x6800] ;  /* 0x00680000f138783b */ /* 0x000e680000000200 */
[----:B------:R-:W3:Y:S04]  /*65c0*/  LDSM.16.M88.4 R36, [R241+0x6c00] ;  /* 0x006c0000f124783b */ /* 0x000ee80000000200 */
[----:B------:R-:W3:Y:S04]  /*65d0*/  LDSM.16.M88.4 R44, [R217] ;  /* 0x00000000d92c783b */ /* 0x000ee80000000200 */
[----:B------:R-:W-:Y:S04]  /*65e0*/  LDSM.16.M88.4 R224, [R170+0x6000] ;  /* 0x00600000aae0783b */ /* 0x000fe80000000200 */
[----:B------:R-:W3:Y:S04]  /*65f0*/  LDSM.16.M88.4 R32, [R171+0x1000] ;  /* 0x00100000ab20783b */ /* 0x000ee80000000200 */
[----:B------:R-:W3:Y:S04]  /*6600*/  LDSM.16.M88.4 R220, [R170+0x6400] ;  /* 0x00640000aadc783b */ /* 0x000ee80000000200 */
[----:B------:R-:W3:Y:S04]  /*6610*/  LDSM.16.M88.4 R196, [R170+0x6800] ;  /* 0x00680000aac4783b */ /* 0x000ee80000000200 */
[----:B------:R-:W3:Y:S01]  /*6620*/  LDSM.16.M88.4 R192, [R170+0x6c00] ;  /* 0x006c0000aac0783b */ /* 0x000ee20000000200 */
[C---:B--2---:R-:W-:Y:S03]  /*6630*/  HMMA.16816.F32.BF16 R28, R48.reuse, R176, RZ ;  /* 0x000000b0301c723c */ /* 0x044fe600000418ff */
[----:B------:R-:W2:Y:S04]  /*6640*/  LDSM.16.M88.4 R188, [R171] ;  /* 0x00000000abbc783b */ /* 0x000ea80000000200 */
[----:B------:R-:W-:Y:S01]  /*6650*/  LDSM.16.M88.4 R40, [R217+0x3000] ;  /* 0x00300000d928783b */ /* 0x000fe20000000200 */
[C---:B------:R-:W-:Y:S03]  /*6660*/  HMMA.16816.F32.BF16 R24, R48.reuse, R178, RZ ;  /* 0x000000b23018723c */ /* 0x040fe600000418ff */
[----:B------:R-:W-:Y:S04]  /*6670*/  LDSM.16.M88.4 R208, [R241+0x7400] ;  /* 0x00740000f1d0783b */ /* 0x000fe80000000200 */
[----:B------:R-:W-:Y:S01]  /*6680*/  LDSM.16.M88.4 R204, [R241+0x7c00] ;  /* 0x007c0000f1cc783b */ /* 0x000fe20000000200 */
[C---:B----4-:R-:W-:Y:S03]  /*6690*/  HMMA.16816.F32.BF16 R20, R48.reuse, R64, RZ ;  /* 0x000000403014723c */ /* 0x050fe600000418ff */
[----:B------:R-:W-:Y:S04]  /*66a0*/  LDSM.16.M88.4 R200, [R217+0x2000] ;  /* 0x00200000d9c8783b */ /* 0x000fe80000000200 */
[----:B------:R-:W0:Y:S01]  /*66b0*/  LDGDEPBAR ;  /* 0x00000000000079af */ /* 0x000e220000000000 */
[C---:B-1----:R-:W-:Y:S08]  /*66c0*/  HMMA.16816.F32.BF16 R12, R48.reuse, R56, RZ ;  /* 0x00000038300c723c */ /* 0x042ff000000418ff */
[C---:B---3--:R-:W-:Y:S08]  /*66d0*/  HMMA.16816.F32.BF16 R4, R48.reuse, R36, RZ ;  /* 0x000000243004723c */ /* 0x048ff000000418ff */
        /* <DEDUP_REMOVED lines=20> */
[----:B------:R-:W3:Y:S07]  /*6820*/  LDSM.16.M88.4 R32, [R241+0x7800] ;  /* 0x00780000f120783b */ /* 0x000eee0000000200 */
[C---:B--2---:R-:W-:Y:S08]  /*6830*/  HMMA.16816.F32.BF16 R180, R188.reuse, R224, R180 ;  /* 0x000000e0bcb4723c */ /* 0x044ff000000418b4 */
[C---:B------:R-:W-:Y:S08]  /*6840*/  HMMA.16816.F32.BF16 R60, R188.reuse, R196, R60 ;  /* 0x000000c4bc3c723c */ /* 0x040ff0000004183c */
[C---:B------:R-:W-:Y:S08]  /*6850*/  HMMA.16816.F32.BF16 R176, R188.reuse, R226, R176 ;  /* 0x000000e2bcb0723c */ /* 0x040ff000000418b0 */
[C---:B------:R-:W-:Y:S01]  /*6860*/  HMMA.16816.F32.BF16 R56, R188.reuse, R198, R56 ;  /* 0x000000c6bc38723c */ /* 0x040fe20000041838 */
[----:B------:R-:W-:Y:S07]  /*6870*/  LDSM.16.M88.4 R196, [R171+0x3000] ;  /* 0x00300000abc4783b */ /* 0x000fee0000000200 */
[C---:B------:R-:W-:Y:S08]  /*6880*/  HMMA.16816.F32.BF16 R172, R188.reuse, R220, R172 ;  /* 0x000000dcbcac723c */ /* 0x040ff000000418ac */
[C---:B------:R-:W-:Y:S08]  /*6890*/  HMMA.16816.F32.BF16 R52, R188.reuse, R192, R52 ;  /* 0x000000c0bc34723c */ /* 0x040ff00000041834 */
[C---:B------:R-:W-:Y:S08]  /*68a0*/  HMMA.16816.F32.BF16 R64, R188.reuse, R222, R64 ;  /* 0x000000debc40723c */ /* 0x040ff00000041840 */
[----:B------:R-:W-:Y:S01]  /*68b0*/  HMMA.16816.F32.BF16 R44, R188, R194, R44 ;  /* 0x000000c2bc2c723c */ /* 0x000fe2000004182c */
[----:B------:R-:W-:Y:S04]  /*68c0*/  LDSM.16.M88.4 R192, [R170+0x7000] ;  /* 0x00700000aac0783b */ /* 0x000fe80000000200 */
[----:B------:R-:W-:Y:S03]  /*68d0*/  LDSM.16.M88.4 R188, [R170+0x7400] ;  /* 0x00740000aabc783b */ /* 0x000fe60000000200 */
        /* <DEDUP_REMOVED lines=21> */
[----:B------:R-:W4:Y:S03]  /*6a30*/  LDSM.16.M88.4 R204, [R217+0x5000] ;  /* 0x00500000d9cc783b */ /* 0x000f260000000200 */
[C---:B-1----:R-:W-:Y:S08]  /*6a40*/  HMMA.16816.F32.BF16 R12, R196.reuse, R40, R12 ;  /* 0x00000028c40c723c */ /* 0x042ff0000004180c */
[----:B------:R-:W-:Y:S08]  /*6a50*/  HMMA.16816.F32.BF16 R8, R196, R42, R8 ;  /* 0x0000002ac408723c */ /* 0x000ff00000041808 */
[C---:B--2---:R-:W-:Y:S08]  /*6a60*/  HMMA.16816.F32.BF16 R180, R32.reuse, R192, R180 ;  /* 0x000000c020b4723c */ /* 0x044ff000000418b4 */
[C---:B------:R-:W-:Y:S08]  /*6a70*/  HMMA.16816.F32.BF16 R176, R32.reuse, R194, R176 ;  /* 0x000000c220b0723c */ /* 0x040ff000000418b0 */
[C---:B------:R-:W-:Y:S08]  /*6a80*/  HMMA.16816.F32.BF16 R172, R32.reuse, R188, R172 ;  /* 0x000000bc20ac723c */ /* 0x040ff000000418ac */
[C---:B------:R-:W-:Y:S08]  /*6a90*/  HMMA.16816.F32.BF16 R64, R32.reuse, R190, R64 ;  /* 0x000000be2040723c */ /* 0x040ff00000041840 */
[C---:B------:R-:W-:Y:S08]  /*6aa0*/  HMMA.16816.F32.BF16 R60, R32.reuse, R40, R60 ;  /* 0x00000028203c723c */ /* 0x040ff0000004183c */
[C---:B------:R-:W-:Y:S01]  /*6ab0*/  HMMA.16816.F32.BF16 R56, R32.reuse, R42, R56 ;  /* 0x0000002a2038723c */ /* 0x040fe20000041838 */
[----:B------:R-:W-:Y:S07]  /*6ac0*/  LDSM.16.M88.4 R40, [R171+0x4000] ;  /* 0x00400000ab28783b */ /* 0x000fee0000000200 */
[C---:B------:R-:W-:Y:S08]  /*6ad0*/  HMMA.16816.F32.BF16 R52, R32.reuse, R36, R52 ;  /* 0x000000242034723c */ /* 0x040ff00000041834 */
[----:B------:R-:W-:Y:S01]  /*6ae0*/  HMMA.16816.F32.BF16 R44, R32, R38, R44 ;  /* 0x00000026202c723c */ /* 0x000fe2000004182c */
[----:B------:R-:W1:Y:S07]  /*6af0*/  LDSM.16.M88.4 R32, [R170+0x8000] ;  /* 0x00800000aa20783b */ /* 0x000e6e0000000200 */
[C---:B------:R-:W-:Y:S08]  /*6b00*/  HMMA.16816.F32.BF16 R4, R196.reuse, R36, R4 ;  /* 0x00000024c404723c */ /* 0x040ff00000041804 */
[C---:B------:R-:W-:Y:S01]  /*6b10*/  HMMA.16816.F32.BF16 R48, R196.reuse, R38, R48 ;  /* 0x00000026c430723c */ /* 0x040fe20000041830 */
[----:B------:R2:W1:Y:S07]  /*6b20*/  LDSM.16.M88.4 R36, [R171+0x5000] ;  /* 0x00500000ab24783b */ /* 0x00046e0000000200 */
[C---:B------:R-:W-:Y:S08]  /*6b30*/  HMMA.16816.F32.BF16 R28, R196.reuse, R192, R28 ;  /* 0x000000c0c41c723c */ /* 0x040ff0000004181c */
[C---:B------:R-:W-:Y:S01]  /*6b40*/  HMMA.16816.F32.BF16 R24, R196.reuse, R194, R24 ;  /* 0x000000c2c418723c */ /* 0x040fe20000041818 */
[----:B------:R-:W-:Y:S07]  /*6b50*/  LDSM.16.M88.4 R192, [R241+0x8800] ;  /* 0x00880000f1c0783b */ /* 0x000fee0000000200 */
[----:B------:R-:W-:Y:S01]  /*6b60*/  HMMA.16816.F32.BF16 R20, R196, R188, R20 ;  /* 0x000000bcc414723c */ /* 0x000fe20000041814 */
[----:B--2---:R-:W-:-:S07]  /*6b70*/  VIADD R171, R169, 0xffffffc9 ;  /* 0xffffffc9a9ab7836 */ /* 0x004fce0000000000 */
[----:B------:R-:W-:Y:S01]  /*6b80*/  HMMA.16816.F32.BF16 R16, R196, R190, R16 ;  /* 0x000000bec410723c */ /* 0x000fe20000041810 */
[----:B------:R-:W2:Y:S04]  /*6b90*/  LDSM.16.M88.4 R196, [R241+0x8400] ;  /* 0x00840000f1c4783b */ /* 0x000ea80000000200 */
[----:B------:R-:W2:Y:S03]  /*6ba0*/  LDSM.16.M88.4 R188, [R241+0x8c00] ;  /* 0x008c0000f1bc783b */ /* 0x000ea60000000200 */
[-C--:B---3--:R-:W-:Y:S08]  /*6bb0*/  HMMA.16816.F32.BF16 R180, R208, R200.reuse, R180 ;  /* 0x000000c8d0b4723c */ /* 0x088ff000000418b4 */
[----:B----4-:R-:W-:Y:S08]  /*6bc0*/  HMMA.16816.F32.BF16 R28, R204, R200, R28 ;  /* 0x000000c8cc1c723c */ /* 0x010ff0000004181c */
[-C--:B------:R-:W-:Y:S08]  /*6bd0*/  HMMA.16816.F32.BF16 R176, R208, R202.reuse, R176 ;  /* 0x000000cad0b0723c */ /* 0x080ff000000418b0 */
[----:B------:R-:W-:Y:S08]  /*6be0*/  HMMA.16816.F32.BF16 R24, R204, R202, R24 ;  /* 0x000000cacc18723c */ /* 0x000ff00000041818 */
[-C--:B-1----:R-:W-:Y:S08]  /*6bf0*/  HMMA.16816.F32.BF16 R180, R40, R32.reuse, R180 ;  /* 0x0000002028b4723c */ /* 0x082ff000000418b4 */
[----:B------:R-:W-:Y:S01]  /*6c00*/  HMMA.16816.F32.BF16 R28, R36, R32, R28 ;  /* 0x00000020241c723c */ /* 0x000fe2000004181c */
[----:B------:R-:W-:-:S02]  /*6c10*/  IMAD.U32 R32, RZ, RZ, UR18 ;  /* 0x00000012ff207e24 */ /* 0x000fc4000f8e00ff */
[----:B------:R-:W-:-:S03]  /*6c20*/  VIADD R33, R169, 0xffffffc0 ;  /* 0xffffffc0a9217836 */ /* 0x000fc60000000000 */
[----:B------:R-:W-:Y:S01]  /*6c30*/  ISETP.GE.U32.AND P5, PT, R32, 0x3, PT ;  /* 0x000000032000780c */ /* 0x000fe20003fa6070 */
[----:B------:R-:W-:Y:S01]  /*6c40*/  VIADD R32, R169, 0xffffffc1 ;  /* 0xffffffc1a9207836 */ /* 0x000fe20000000000 */
[C---:B--2---:R-:W-:Y:S01]  /*6c50*/  HMMA.16816.F32.BF16 R20, R204.reuse, R196, R20 ;  /* 0x000000c4cc14723c */ /* 0x044fe20000041814 */
[CC--:B------:R-:W-:Y:S02]  /*6c60*/  ISETP.GE.AND P3, PT, R33.reuse, R216.reuse, PT ;  /* 0x000000d82100720c */ /* 0x0c0fe40003f66270 */
[----:B------:R-:W-:Y:S02]  /*6c70*/  ISETP.GE.AND P0, PT, R33, R215, PT ;  /* 0x000000d72100720c */ /* 0x000fe40003f06270 */
[----:B------:R-:W-:Y:S02]  /*6c80*/  ISETP.GE.AND P4, PT, R32, R216, PT ;  /* 0x000000d82000720c */ /* 0x000fe40003f86270 */
[----:B------:R-:W-:Y:S01]  /*6c90*/  FSEL R222, R180, -INF , !P3 ;  /* 0xff800000b4de7808 */ /* 0x000fe20005800000 */
[----:B------:R-:W-:Y:S01]  /*6ca0*/  HMMA.16816.F32.BF16 R16, R204, R198, R16 ;  /* 0x000000c6cc10723c */ /* 0x000fe20000041810 */
[----:B------:R-:W-:Y:S01]  /*6cb0*/  FSEL R225, R181, -INF , !P4 ;  /* 0xff800000b5e17808 */ /* 0x000fe20006000000 */
[----:B------:R-:W-:Y:S01]  /*6cc0*/  VIADD R180, R169, 0xffffffc8 ;  /* 0xffffffc8a9b47836 */ /* 0x000fe20000000000 */
[----:B------:R-:W-:-:S02]  /*6cd0*/  ISETP.GE.AND P2, PT, R33, R214, PT ;  /* 0x000000d62100720c */ /* 0x000fc40003f46270 */
[----:B------:R-:W-:Y:S02]  /*6ce0*/  ISETP.GE.AND P1, PT, R33, R213, PT ;  /* 0x000000d52100720c */ /* 0x000fe40003f26270 */
[C---:B------:R-:W-:Y:S01]  /*6cf0*/  ISETP.GE.AND P3, PT, R32.reuse, R215, PT ;  /* 0x000000d72000720c */ /* 0x040fe20003f66270 */
[C---:B------:R-:W-:Y:S01]  /*6d00*/  HMMA.16816.F32.BF16 R172, R208.reuse, R196, R172 ;  /* 0x000000c4d0ac723c */ /* 0x040fe200000418ac */
[----:B------:R-:W-:Y:S02]  /*6d10*/  ISETP.GE.AND P4, PT, R32, R213, PT ;  /* 0x000000d52000720c */ /* 0x000fe40003f86270 */
[----:B------:R-:W-:Y:S02]  /*6d20*/  FSEL R30, R30, -INF , !P1 ;  /* 0xff8000001e1e7808 */ /* 0x000fe40004800000 */
[----:B------:R-:W-:Y:S02]  /*6d30*/  FSEL R31, R31, -INF , !P4 ;  /* 0xff8000001f1f7808 */ /* 0x000fe40006000000 */
[----:B------:R-:W-:Y:S01]  /*6d40*/  ISETP.GE.AND P1, PT, R180, R215, PT ;  /* 0x000000d7b400720c */ /* 0x000fe20003f26270 */
[----:B------:R-:W-:Y:S01]  /*6d50*/  HMMA.16816.F32.BF16 R64, R208, R198, R64 ;  /* 0x000000c6d040723c */ /* 0x000fe20000041840 */
[----:B------:R-:W1:Y:S01]  /*6d60*/  LDSM.16.M88.4 R196, [R170+0x8400] ;  /* 0x00840000aac4783b */ /* 0x000e620000000200 */
[----:B------:R-:W-:-:S02]  /*6d70*/  ISETP.GE.AND P4, PT, R171, R216, PT ;  /* 0x000000d8ab00720c */ /* 0x000fc40003f86270 */
[----:B------:R-:W-:Y:S02]  /*6d80*/  FSEL R28, R28, -INF , !P2 ;  /* 0xff8000001c1c7808 */ /* 0x000fe40005000000 */
[----:B------:R-:W-:Y:S02]  /*6d90*/  ISETP.GE.AND P2, PT, R180, R214, PT ;  /* 0x000000d6b400720c */ /* 0x000fe40003f46270 */
[-C--:B------:R-:W-:Y:S08]  /*6da0*/  HMMA.16816.F32.BF16 R176, R40, R34.reuse, R176 ;  /* 0x0000002228b0723c */ /* 0x080ff000000418b0 */
[----:B------:R-:W-:Y:S08]  /*6db0*/  HMMA.16816.F32.BF16 R24, R36, R34, R24 ;  /* 0x000000222418723c */ /* 0x000ff00000041818 */
[----:B------:R-:W-:Y:S03]  /*6dc0*/  HMMA.16816.F32.BF16 R60, R208, R192, R60 ;  /* 0x000000c0d03c723c */ /* 0x000fe6000004183c */
[----:B------:R-:W-:-:S02]  /*6dd0*/  FSEL R221, R177, -INF , !P4 ;  /* 0xff800000b1dd7808 */ /* 0x000fc40006000000 */
[----:B------:R-:W-:-:S03]  /*6de0*/  ISETP.GE.AND P4, PT, R171, R213, PT ;  /* 0x000000d5ab00720c */ /* 0x000fc60003f86270 */
[----:B------:R-:W-:Y:S03]  /*6df0*/  HMMA.16816.F32.BF16 R56, R208, R194, R56 ;  /* 0x000000c2d038723c */ /* 0x000fe60000041838 */
[----:B------:R-:W-:Y:S02]  /*6e00*/  FSEL R236, R24, -INF , !P2 ;  /* 0xff80000018ec7808 */ /* 0x000fe40005000000 */
[----:B------:R-:W-:-:S03]  /*6e10*/  FSEL R227, R27, -INF , !P4 ;  /* 0xff8000001be37808 */ /* 0x000fc60006000000 */
[C---:B------:R-:W-:Y:S08]  /*6e20*/  HMMA.16816.F32.BF16 R52, R208.reuse, R188, R52 ;  /* 0x000000bcd034723c */ /* 0x040ff00000041834 */
[----:B------:R-:W-:Y:S01]  /*6e30*/  HMMA.16816.F32.BF16 R44, R208, R190, R44 ;  /* 0x000000bed02c723c */ /* 0x000fe2000004182c */
[----:B------:R-:W-:Y:S02]  /*6e40*/  FSEL R209, R182, -INF , !P0 ;  /* 0xff800000b6d17808 */ /* 0x000fe40004000000 */
[----:B------:R-:W-:-:S02]  /*6e50*/  ISETP.GE.AND P0, PT, R32, R214, PT ;  /* 0x000000d62000720c */ /* 0x000fc40003f06270 */
[----:B------:R-:W2:Y:S01]  /*6e60*/  LDSM.16.M88.4 R32, [R170+0x8800] ;  /* 0x00880000aa20783b */ /* 0x000ea20000000200 */
[----:B------:R-:W-:Y:S02]  /*6e70*/  FSEL R211, R183, -INF , !P3 ;  /* 0xff800000b7d37808 */ /* 0x000fe40005800000 */
[C---:B------:R-:W-:Y:S01]  /*6e80*/  HMMA.16816.F32.BF16 R12, R204.reuse, R192, R12 ;  /* 0x000000c0cc0c723c */ /* 0x040fe2000004180c */
[----:B------:R-:W-:Y:S02]  /*6e90*/  FSEL R220, R29, -INF , !P0 ;  /* 0xff8000001ddc7808 */ /* 0x000fe40004000000 */
[C---:B------:R-:W-:Y:S02]  /*6ea0*/  ISETP.GE.AND P0, PT, R180.reuse, R213, PT ;  /* 0x000000d5b400720c */ /* 0x040fe40003f06270 */
[----:B------:R-:W-:Y:S02]  /*6eb0*/  ISETP.GE.AND P3, PT, R180, R216, PT ;  /* 0x000000d8b400720c */ /* 0x000fe40003f66270 */
[----:B------:R-:W-:Y:S01]  /*6ec0*/  FSEL R29, R26, -INF , !P0 ;  /* 0xff8000001a1d7808 */ /* 0x000fe20004000000 */
[----:B------:R-:W-:Y:S01]  /*6ed0*/  HMMA.16816.F32.BF16 R8, R204, R194, R8 ;  /* 0x000000c2cc08723c */ /* 0x000fe20000041808 */
[----:B------:R-:W-:Y:S01]  /*6ee0*/  FSEL R228, R176, -INF , !P3 ;  /* 0xff800000b0e47808 */ /* 0x000fe20005800000 */
[----:B------:R-:W-:Y:S01]  /*6ef0*/  VIADD R176, R169, 0xffffffd0 ;  /* 0xffffffd0a9b07836 */ /* 0x000fe20000000000 */
[----:B------:R-:W-:-:S04]  /*6f00*/  ISETP.GE.AND P3, PT, R171, R215, PT ;  /* 0x000000d7ab00720c */ /* 0x000fc80003f66270 */
[----:B------:R-:W-:Y:S01]  /*6f10*/  FSEL R179, R179, -INF , !P3 ;  /* 0xff800000b3b37808 */ /* 0x000fe20005800000 */
[----:B------:R-:W-:Y:S01]  /*6f20*/  HMMA.16816.F32.BF16 R4, R204, R188, R4 ;  /* 0x000000bccc04723c */ /* 0x000fe20000041804 */
[C---:B------:R-:W-:Y:S02]  /*6f30*/  ISETP.GE.AND P3, PT, R176.reuse, R216, PT ;  /* 0x000000d8b000720c */ /* 0x040fe40003f66270 */
[C---:B------:R-:W-:Y:S02]  /*6f40*/  ISETP.GE.AND P0, PT, R176.reuse, R215, PT ;  /* 0x000000d7b000720c */ /* 0x040fe40003f06270 */
[----:B------:R-:W-:-:S03]  /*6f50*/  ISETP.GE.AND P2, PT, R176, R214, PT ;  /* 0x000000d6b000720c */ /* 0x000fc60003f46270 */
[----:B------:R-:W-:Y:S01]  /*6f60*/  HMMA.16816.F32.BF16 R48, R204, R190, R48 ;  /* 0x000000becc30723c */ /* 0x000fe20000041830 */
[----:B------:R-:W-:Y:S02]  /*6f70*/  FSEL R207, R178, -INF , !P1 ;  /* 0xff800000b2cf7808 */ /* 0x000fe40004800000 */
[----:B------:R-:W-:Y:S01]  /*6f80*/  ISETP.GE.AND P1, PT, R171, R214, PT ;  /* 0x000000d6ab00720c */ /* 0x000fe20003f26270 */
[----:B------:R-:W-:-:S03]  /*6f90*/  VIADD R171, R169, 0xffffffd1 ;  /* 0xffffffd1a9ab7836 */ /* 0x000fc60000000000 */
[----:B------:R-:W-:Y:S01]  /*6fa0*/  FSEL R241, R25, -INF , !P1 ;  /* 0xff80000019f17808 */ /* 0x000fe20004800000 */
[----:B-1----:R-:W-:Y:S01]  /*6fb0*/  HMMA.16816.F32.BF16 R172, R40, R196, R172 ;  /* 0x000000c428ac723c */ /* 0x002fe200000418ac */
[----:B------:R-:W1:Y:S01]  /*6fc0*/  LDSM.16.M88.4 R24, [R170+0x8c00] ;  /* 0x008c0000aa18783b */ /* 0x000e620000000200 */
[----:B------:R-:W-:Y:S01]  /*6fd0*/  ISETP.GE.AND P4, PT, R171, R216, PT ;  /* 0x000000d8ab00720c */ /* 0x000fe20003f86270 */
[----:B------:R-:W-:-:S04]  /*6fe0*/  DEPBAR.LE SB0, 0x0 ;  /* 0x000080000000791a */ /* 0x000fc80000000000 */
[----:B------:R-:W-:Y:S01]  /*6ff0*/  ISETP.GE.AND P1, PT, R176, R213, PT ;  /* 0x000000d5b000720c */ /* 0x000fe20003f26270 */
[----:B------:R-:W-:Y:S08]  /*7000*/  HMMA.16816.F32.BF16 R20, R36, R196, R20 ;  /* 0x000000c42414723c */ /* 0x000ff00000041814 */
[----:B------:R-:W-:Y:S03]  /*7010*/  HMMA.16816.F32.BF16 R64, R40, R198, R64 ;  /* 0x000000c62840723c */ /* 0x000fe60000041840 */
[----:B------:R-:W-:Y:S01]  /*7020*/  FSEL R192, R172, -INF , !P3 ;  /* 0xff800000acc07808 */ /* 0x000fe20005800000 */
[----:B------:R-:W-:Y:S01]  /*7030*/  VIADD R172, R169, 0xffffffd8 ;  /* 0xffffffd8a9ac7836 */ /* 0x000fe20000000000 */
[----:B------:R-:W-:-:S02]  /*7040*/  ISETP.GE.AND P3, PT, R171, R215, PT ;  /* 0x000000d7ab00720c */ /* 0x000fc40003f66270 */
[----:B------:R-:W-:Y:S01]  /*7050*/  FSEL R183, R174, -INF , !P0 ;  /* 0xff800000aeb77808 */ /* 0x000fe20004000000 */
[----:B------:R-:W-:Y:S01]  /*7060*/  HMMA.16816.F32.BF16 R16, R36, R198, R16 ;  /* 0x000000c62410723c */ /* 0x000fe20000041810 */
[----:B------:R-:W-:Y:S02]  /*7070*/  ISETP.GE.AND P0, PT, R171, R214, PT ;  /* 0x000000d6ab00720c */ /* 0x000fe40003f06270 */
[----:B------:R-:W-:Y:S02]  /*7080*/  FSEL R196, R173, -INF , !P4 ;  /* 0xff800000adc47808 */ /* 0x000fe40006000000 */
[----:B------:R-:W-:Y:S01]  /*7090*/  ISETP.GE.AND P4, PT, R171, R213, PT ;  /* 0x000000d5ab00720c */ /* 0x000fe20003f86270 */
[----:B------:R-:W-:Y:S01]  /*70a0*/  VIADD R171, R169, 0xffffffd9 ;  /* 0xffffffd9a9ab7836 */ /* 0x000fe20000000000 */
[----:B------:R-:W-:Y:S01]  /*70b0*/  FSEL R189, R175, -INF , !P3 ;  /* 0xff800000afbd7808 */ /* 0x000fe20005800000 */
[----:B--2---:R-:W-:Y:S01]  /*70c0*/  HMMA.16816.F32.BF16 R60, R40, R32, R60 ;  /* 0x00000020283c723c */ /* 0x004fe2000004183c */
[----:B------:R-:W-:-:S02]  /*70d0*/  ISETP.GE.AND P3, PT, R172, R216, PT ;  /* 0x000000d8ac00720c */ /* 0x000fc40003f66270 */
[----:B------:R-:W-:Y:S02]  /*70e0*/  FSEL R224, R22, -INF , !P1 ;  /* 0xff80000016e07808 */ /* 0x000fe40004800000 */
[----:B------:R-:W-:Y:S01]  /*70f0*/  FSEL R198, R21, -INF , !P0 ;  /* 0xff80000015c67808 */ /* 0x000fe20004000000 */
[C---:B------:R-:W-:Y:S01]  /*7100*/  VIADD R21, R169.reuse, 0xffffffe0 ;  /* 0xffffffe0a9157836 */ /* 0x040fe20000000000 */
[C---:B------:R-:W-:Y:S01]  /*7110*/  ISETP.GE.AND P1, PT, R172.reuse, R215, PT ;  /* 0x000000d7ac00720c */ /* 0x040fe20003f26270 */
[C---:B------:R-:W-:Y:S01]  /*7120*/  HMMA.16816.F32.BF16 R12, R36.reuse, R32, R12 ;  /* 0x00000020240c723c */ /* 0x040fe2000004180c */
[----:B------:R-:W-:Y:S01]  /*7130*/  ISETP.GE.AND P0, PT, R172, R213, PT ;  /* 0x000000d5ac00720c */ /* 0x000fe20003f06270 */
[----:B------:R-:W-:Y:S01]  /*7140*/  IMAD.MOV.U32 R33, RZ, RZ, R228 ;  /* 0x000000ffff217224 */ /* 0x000fe200078e00e4 */
[----:B------:R-:W-:Y:S02]  /*7150*/  FSEL R206, R64, -INF , !P3 ;  /* 0xff80000040ce7808 */ /* 0x000fe40005800000 */
[----:B------:R-:W-:Y:S01]  /*7160*/  FSEL R193, R20, -INF , !P2 ;  /* 0xff80000014c17808 */ /* 0x000fe20005000000 */
[----:B------:R-:W-:Y:S01]  /*7170*/  VIADD R20, R169, 0xffffffe1 ;  /* 0xffffffe1a9147836 */ /* 0x000fe20000000000 */
[----:B------:R-:W-:Y:S01]  /*7180*/  ISETP.GE.AND P3, PT, R171, R215, PT ;  /* 0x000000d7ab00720c */ /* 0x000fe20003f66270 */
[----:B------:R-:W-:Y:S01]  /*7190*/  HMMA.16816.F32.BF16 R8, R36, R34, R8 ;  /* 0x000000222408723c */ /* 0x000fe20000041808 */
[----:B------:R-:W-:-:S02]  /*71a0*/  FSEL R197, R66, -INF , !P1 ;  /* 0xff80000042c57808 */ /* 0x000fc40004800000 */
[----:B------:R-:W-:Y:S02]  /*71b0*/  FSEL R252, R18, -INF , !P0 ;  /* 0xff80000012fc7808 */ /* 0x000fe40004000000 */
[-C--:B------:R-:W-:Y:S02]  /*71c0*/  ISETP.GE.AND P1, PT, R171, R214.reuse, PT ;  /* 0x000000d6ab00720c */ /* 0x080fe40003f26270 */
[----:B------:R-:W-:Y:S01]  /*71d0*/  ISETP.GE.AND P0, PT, R21, R215, PT ;  /* 0x000000d71500720c */ /* 0x000fe20003f06270 */
[-C--:B-1----:R-:W-:Y:S01]  /*71e0*/  HMMA.16816.F32.BF16 R52, R40, R24.reuse, R52 ;  /* 0x000000182834723c */ /* 0x082fe20000041834 */
[----:B------:R-:W-:Y:S02]  /*71f0*/  FSEL R199, R67, -INF , !P3 ;  /* 0xff80000043c77808 */ /* 0x000fe40005800000 */
[----:B------:R-:W-:Y:S01]  /*7200*/  FSEL R195, R17, -INF , !P1 ;  /* 0xff80000011c37808 */ /* 0x000fe20004800000 */
[----:B------:R-:W-:Y:S01]  /*7210*/  VIADD R17, R169, 0xffffffe8 ;  /* 0xffffffe8a9117836 */ /* 0x000fe20000000000 */
[----:B------:R-:W-:Y:S01]  /*7220*/  FSEL R67, R62, -INF , !P0 ;  /* 0xff8000003e437808 */ /* 0x000fe20004000000 */
[----:B------:R-:W-:Y:S01]  /*7230*/  BAR.SYNC.DEFER_BLOCKING 0x0 ;  /* 0x0000000000007b1d */ /* 0x000fe20000010000 */
[----:B------:R-:W-:Y:S01]  /*7240*/  ISETP.GE.AND P2, PT, R172, R214, PT ;  /* 0x000000d6ac00720c */ /* 0x000fe20003f46270 */
[----:B------:R-:W-:Y:S01]  /*7250*/  HMMA.16816.F32.BF16 R4, R36, R24, R4 ;  /* 0x000000182404723c */ /* 0x000fe20000041804 */
[----:B------:R-:W-:-:S02]  /*7260*/  ISETP.GE.AND P1, PT, R21, R213, PT ;  /* 0x000000d51500720c */ /* 0x000fc40003f26270 */
[-C--:B------:R-:W-:Y:S02]  /*7270*/  ISETP.GE.AND P0, PT, R20, R214.reuse, PT ;  /* 0x000000d61400720c */ /* 0x080fe40003f06270 */
[----:B------:R-:W-:Y:S01]  /*7280*/  FSEL R201, R16, -INF , !P2 ;  /* 0xff80000010c97808 */ /* 0x000fe20005000000 */
[----:B------:R-:W-:Y:S01]  /*7290*/  VIADD R16, R169, 0xffffffe9 ;  /* 0xffffffe9a9107836 */ /* 0x000fe20000000000 */
[----:B------:R-:W-:Y:S01]  /*72a0*/  FSEL R194, R14, -INF , !P1 ;  /* 0xff8000000ec27808 */ /* 0x000fe20004800000 */
[----:B------:R-:W-:Y:S01]  /*72b0*/  HMMA.16816.F32.BF16 R56, R40, R34, R56 ;  /* 0x000000222838723c */ /* 0x000fe20000041838 */
[----:B------:R-:W-:Y:S01]  /*72c0*/  FSEL R202, R13, -INF , !P0 ;  /* 0xff8000000dca7808 */ /* 0x000fe20004000000 */
[----:B------:R-:W-:Y:S01]  /*72d0*/  VIADD R13, R169, 0xfffffff0 ;  /* 0xfffffff0a90d7836 */ /* 0x000fe20000000000 */
[-C--:B------:R-:W-:Y:S02]  /*72e0*/  ISETP.GE.AND P2, PT, R21, R214.reuse, PT ;  /* 0x000000d61500720c */ /* 0x080fe40003f46270 */
[----:B------:R-:W-:-:S02]  /*72f0*/  ISETP.GE.AND P1, PT, R17, R214, PT ;  /* 0x000000d61100720c */ /* 0x000fc40003f26270 */
[----:B------:R-:W-:Y:S01]  /*7300*/  ISETP.GE.AND P0, PT, R17, R213, PT ;  /* 0x000000d51100720c */ /* 0x000fe20003f06270 */
[-C--:B------:R-:W-:Y:S01]  /*7310*/  HMMA.16816.F32.BF16 R40, R40, R26.reuse, R44 ;  /* 0x0000001a2828723c */ /* 0x080fe2000004182c */
[----:B------:R-:W-:Y:S01]  /*7320*/  FSEL R204, R12, -INF , !P2 ;  /* 0xff8000000ccc7808 */ /* 0x000fe20005000000 */
[----:B------:R-:W-:Y:S01]  /*7330*/  VIADD R12, R169, 0xfffffff1 ;  /* 0xfffffff1a90c7836 */ /* 0x000fe20000000000 */
[----:B------:R-:W-:Y:S02]  /*7340*/  FSEL R228, R8, -INF , !P1 ;  /* 0xff80000008e47808 */ /* 0x000fe40004800000 */
[----:B------:R-:W-:Y:S02]  /*7350*/  FSEL R208, R10, -INF , !P0 ;  /* 0xff8000000ad07808 */ /* 0x000fe40004000000 */
[----:B------:R-:W-:Y:S01]  /*7360*/  FSEL R240, R23, -INF , !P4 ;  /* 0xff80000017f07808 */ /* 0x000fe20006000000 */
[----:B------:R-:W-:Y:S01]  /*7370*/  HMMA.16816.F32.BF16 R24, R36, R26, R48 ;  /* 0x0000001a2418723c */ /* 0x000fe20000041830 */
[----:B------:R-:W-:-:S02]  /*7380*/  ISETP.GE.AND P0, PT, R13, R215, PT ;  /* 0x000000d70d00720c */ /* 0x000fc40003f06270 */
[----:B------:R-:W-:Y:S02]  /*7390*/  ISETP.GE.AND P1, PT, R13, R214, PT ;  /* 0x000000d60d00720c */ /* 0x000fe40003f26270 */
[----:B------:R-:W-:Y:S02]  /*73a0*/  ISETP.GE.AND P4, PT, R171, R216, PT ;  /* 0x000000d8ab00720c */ /* 0x000fe40003f86270 */
[----:B------:R-:W-:Y:S02]  /*73b0*/  FSEL R36, R54, -INF , !P0 ;  /* 0xff80000036247808 */ /* 0x000fe40004000000 */
[----:B------:R-:W-:Y:S01]  /*73c0*/  FSEL R173, R4, -INF , !P1 ;  /* 0xff80000004ad7808 */ /* 0x000fe20004800000 */
[----:B------:R-:W-:Y:S01]  /*73d0*/  VIADD R4, R169, 0xfffffff8 ;  /* 0xfffffff8a9047836 */ /* 0x000fe20000000000 */
[----:B------:R-:W-:Y:S01]  /*73e0*/  FSEL R210, R65, -INF , !P4 ;  /* 0xff80000041d27808 */ /* 0x000fe20006000000 */
[----:B------:R-:W-:Y:S01]  /*73f0*/  VIADD R169, R169, 0xfffffff9 ;  /* 0xfffffff9a9a97836 */ /* 0x000fe20000000000 */
[----:B------:R-:W-:-:S02]  /*7400*/  ISETP.GE.AND P0, PT, R12, R215, PT ;  /* 0x000000d70c00720c */ /* 0x000fc40003f06270 */
[----:B------:R-:W-:Y:S02]  /*7410*/  ISETP.GE.AND P4, PT, R171, R213, PT ;  /* 0x000000d5ab00720c */ /* 0x000fe40003f86270 */
[----:B------:R-:W-:Y:S02]  /*7420*/  ISETP.GE.AND P1, PT, R12, R214, PT ;  /* 0x000000d60c00720c */ /* 0x000fe40003f26270 */
        /* <DEDUP_REMOVED lines=9> */
[----:B------:R-:W-:-:S02]  /*74c0*/  FSEL R178, R56, -INF , !P2 ;  /* 0xff80000038b27808 */ /* 0x000fc40005000000 */
[----:B------:R-:W-:Y:S02]  /*74d0*/  FMNMX3.FTZ R5, R8, R33, R221, !PT ;  /* 0x0000002108057276 */ /* 0x000fe400078100dd */
        /* <DEDUP_REMOVED lines=8> */
[----:B------:R-:W-:Y:S02]  /*7560*/  FSEL R181, R59, -INF , !P2 ;  /* 0xff8000003bb57808 */ /* 0x000fe40005000000 */
[----:B------:R-:W-:Y:S02]  /*7570*/  ISETP.GE.AND P3, PT, R17, R215, PT ;  /* 0x000000d71100720c */ /* 0x000fe40003f66270 */
[----:B------:R-:W-:-:S02]  /*7580*/  ISETP.GE.AND P2, PT, R13, R216, PT ;  /* 0x000000d80d00720c */ /* 0x000fc40003f46270 */
[-C--:B------:R-:W-:Y:S02]  /*7590*/  ISETP.GE.AND P1, PT, R4, R215.reuse, PT ;  /* 0x000000d70400720c */ /* 0x080fe40003f26270 */
[----:B------:R-:W-:Y:S02]  /*75a0*/  FSEL R182, R24, -INF , !P0 ;  /* 0xff80000018b67808 */ /* 0x000fe40004000000 */
[----:B------:R-:W-:Y:S02]  /*75b0*/  FSEL R200, R15, -INF , !P4 ;  /* 0xff8000000fc87808 */ /* 0x000fe40006000000 */
[----:B------:R-:W-:Y:S02]  /*75c0*/  ISETP.GE.AND P0, PT, R169, R215, PT ;  /* 0x000000d7a900720c */ /* 0x000fe40003f06270 */
[----:B------:R-:W-:Y:S02]  /*75d0*/  ISETP.GE.AND P4, PT, R16, R216, PT ;  /* 0x000000d81000720c */ /* 0x000fe40003f86270 */
[----:B------:R-:W-:-:S02]  /*75e0*/  FMNMX3.FTZ R5, R5, R206, R210, !PT ;  /* 0x000000ce05057276 */ /* 0x000fc400078100d2 */
[----:B------:R-:W-:Y:S02]  /*75f0*/  FSEL R177, R58, -INF , !P3 ;  /* 0xff8000003ab17808 */ /* 0x000fe40005800000 */
[----:B------:R-:W-:Y:S02]  /*7600*/  FSEL R60, R52, -INF , !P2 ;  /* 0xff800000343c7808 */ /* 0x000fe40005000000 */
[----:B------:R-:W-:Y:S02]  /*7610*/  FSEL R50, R42, -INF , !P1 ;  /* 0xff8000002a327808 */ /* 0x000fe40004800000 */
[----:B------:R-:W-:Y:S02]  /*7620*/  ISETP.GE.AND P3, PT, R16, R214, PT ;  /* 0x000000d61000720c */ /* 0x000fe40003f66270 */
[-C--:B------:R-:W-:Y:S02]  /*7630*/  ISETP.GE.AND P2, PT, R12, R216.reuse, PT ;  /* 0x000000d80c00720c */ /* 0x080fe40003f46270 */
[----:B------:R-:W-:-:S02]  /*7640*/  ISETP.GE.AND P1, PT, R169, R216, PT ;  /* 0x000000d8a900720c */ /* 0x000fc40003f26270 */
[----:B------:R-:W-:Y:S02]  /*7650*/  FSEL R49, R43, -INF , !P0 ;  /* 0xff8000002b317808 */ /* 0x000fe40004000000 */
[----:B------:R-:W-:Y:S02]  /*7660*/  FSEL R188, R57, -INF , !P4 ;  /* 0xff80000039bc7808 */ /* 0x000fe40006000000 */
[----:B------:R-:W-:Y:S02]  /*7670*/  ISETP.GE.AND P0, PT, R169, R214, PT ;  /* 0x000000d6a900720c */ /* 0x000fe40003f06270 */
[----:B------:R-:W-:Y:S02]  /*7680*/  FMNMX3.FTZ R5, R5, R66, R170, !PT ;  /* 0x0000004205057276 */ /* 0x000fe400078100aa */
[----:B------:R-:W-:Y:S02]  /*7690*/  FSEL R226, R9, -INF , !P3 ;  /* 0xff80000009e27808 */ /* 0x000fe40005800000 */
[----:B------:R-:W-:-:S02]  /*76a0*/  FSEL R53, R53, -INF , !P2 ;  /* 0xff80000035357808 */ /* 0x000fc40005000000 */
[----:B------:R-:W-:Y:S02]  /*76b0*/  FSEL R63, R41, -INF , !P1 ;  /* 0xff800000293f7808 */ /* 0x000fe40004800000 */
[-C--:B------:R-:W-:Y:S02]  /*76c0*/  ISETP.GE.AND P4, PT, R16, R213.reuse, PT ;  /* 0x000000d51000720c */ /* 0x080fe40003f86270 */
[-C--:B------:R-:W-:Y:S02]  /*76d0*/  ISETP.GE.AND P3, PT, R13, R213.reuse, PT ;  /* 0x000000d50d00720c */ /* 0x080fe40003f66270 */
[-C--:B------:R-:W-:Y:S02]  /*76e0*/  ISETP.GE.AND P2, PT, R12, R213.reuse, PT ;  /* 0x000000d50c00720c */ /* 0x080fe40003f46270 */
[----:B------:R-:W-:Y:S02]  /*76f0*/  ISETP.GE.AND P1, PT, R4, R213, PT ;  /* 0x000000d50400720c */ /* 0x000fe40003f26270 */
[----:B------:R-:W-:-:S02]  /*7700*/  FSEL R175, R25, -INF , !P0 ;  /* 0xff80000019af7808 */ /* 0x000fc40004000000 */
[----:B------:R-:W-:Y:S01]  /*7710*/  FMNMX3.FTZ R9, R5, R178, R188, !PT ;  /* 0x000000b205097276 */ /* 0x000fe200078100bc */
[----:B------:R-:W-:Y:S08]  /*7720*/  @!P5 BRA `(.L_x_467) ;  /* 0x000000000058d947 */ /* 0x000ff00003800000 */
[----:B------:R-:W-:-:S04]  /*7730*/  IMAD.U32 R4, RZ, RZ, UR18 ;  /* 0x00000012ff047e24 */ /* 0x000fc8000f8e00ff */
[----:B------:R-:W-:-:S04]  /*7740*/  VIADD R4, R4, 0xfffffffd ;  /* 0xfffffffd04047836 */ /* 0x000fc80000000000 */
[----:B-----5:R-:W-:-:S04]  /*7750*/  IMAD.WIDE.U32 R12, R4, R2, RZ ;  /* 0x00000002040c7225 */ /* 0x020fc800078e00ff */
[----:B------:R-:W-:Y:S02]  /*7760*/  IMAD.SHL.U32 R5, R12, 0x40, RZ ;  /* 0x000000400c057824 */ /* 0x000fe400078e00ff */
[----:B------:R-:W-:-:S03]  /*7770*/  IMAD R4, R4, R3, R13 ;  /* 0x0000000304047224 */ /* 0x000fc600078e020d */
        /* <DEDUP_REMOVED lines=17> */
.L_x_467:
[----:B-1----:R-:W-:Y:S01]  /*7890*/  FMNMX3.FTZ R5, R9, R60, R53, !PT ;  /* 0x0000003c09057276 */ /* 0x002fe20007810035 */
[----:B------:R-:W-:Y:S01]  /*78a0*/  IMAD.MOV.U32 R24, RZ, RZ, R236 ;  /* 0x000000ffff187224 */ /* 0x000fe200078e00ec */
[----:B------:R-:W-:Y:S01]  /*78b0*/  FMNMX3.FTZ R8, R166, R28, R220, !PT ;  /* 0x0000001ca6087276 */ /* 0x000fe200078100dc */
[----:B------:R-:W-:Y:S01]  /*78c0*/  IMAD.U32 R203, RZ, RZ, UR18 ;  /* 0x00000012ffcb7e24 */ /* 0x000fe2000f8e00ff */
[----:B------:R-:W-:Y:S01]  /*78d0*/  FMNMX3.FTZ R5, R5, R64, R63, !PT ;  /* 0x0000004005057276 */ /* 0x000fe2000781003f */
[----:B------:R-:W-:Y:S01]  /*78e0*/  UIADD3 UR5, UPT, UPT, UR17, -0x4498517b, URZ ;  /* 0xbb67ae8511057890 */ /* 0x000fe2000fffe0ff */
[----:B------:R-:W-:Y:S01]  /*78f0*/  FMNMX3.FTZ R14, R167, R209, R211, !PT ;  /* 0x000000d1a70e7276 */ /* 0x000fe200078100d3 */
[----:B------:R-:W-:Y:S01]  /*7900*/  UMOV UR7, 0x400 ;  /* 0x0000040000077882 */ /* 0x000fe20000000000 */
[----:B------:R-:W-:Y:S01]  /*7910*/  LEA R203, R203, 0xfffffffc, 0x1 ;  /* 0xfffffffccbcb7811 */ /* 0x000fe200078e08ff */
[----:B------:R-:W1:Y:S01]  /*7920*/  SHFL.BFLY PT, R12, R5, 0x2, 0x1f ;  /* 0x0c401f00050c7f89 */ /* 0x000e6200000e0000 */
[----:B------:R-:W-:Y:S01]  /*7930*/  FMNMX3.FTZ R8, R8, R24, R241, !PT ;  /* 0x0000001808087276 */ /* 0x000fe200078100f1 */
[----:B------:R-:W-:Y:S01]  /*7940*/  UIADD3 UR6, UPT, UPT, UR16, -0x61c88647, URZ ;  /* 0x9e3779b910067890 */ /* 0x000fe2000fffe0ff */
[----:B------:R-:W-:Y:S01]  /*7950*/  FMNMX3.FTZ R14, R14, R207, R179, !PT ;  /* 0x000000cf0e0e7276 */ /* 0x000fe200078100b3 */
[----:B------:R-:W-:Y:S01]  /*7960*/  UIADD3 UR4, UPT, UPT, UR16, 0x3c6ef372, URZ ;  /* 0x3c6ef37210047890 */ /* 0x000fe2000fffe0ff */
[----:B------:R-:W-:Y:S01]  /*7970*/  LOP3.LUT R16, R203, UR17, R251, 0x96, !PT ;  /* 0x00000011cb107c12 */ /* 0x000fe2000f8e96fb */
[----:B------:R-:W-:Y:S01]  /*7980*/  UIADD3 UR22, UPT, UPT, UR17, 0x76cf5d0a, URZ ;  /* 0x76cf5d0a11167890 */ /* 0x000fe2000fffe0ff */
[----:B------:R-:W-:Y:S01]  /*7990*/  FMNMX3.FTZ R8, R8, R193, R198, !PT ;  /* 0x000000c108087276 */ /* 0x000fe200078100c6 */
[----:B------:R-:W-:Y:S01]  /*79a0*/  UIADD3 UR21, UPT, UPT, UR17, 0x32370b8f, URZ ;  /* 0x32370b8f11157890 */ /* 0x000fe2000fffe0ff */
[----:B------:R-:W-:Y:S01]  /*79b0*/  LOP3.LUT R190, R250, UR5, R247, 0x96, !PT ;  /* 0x00000005fabe7c12 */ /* 0x000fe2000f8e96f7 */
[----:B------:R-:W-:Y:S01]  /*79c0*/  IMAD.WIDE.U32 R16, R16, -0x326172a9, RZ ;  /* 0xcd9e8d5710107825 */ /* 0x000fe200078e00ff */
[----:B------:R-:W-:Y:S01]  /*79d0*/  LOP3.LUT R242, R250, UR5, R245, 0x96, !PT ;  /* 0x00000005faf27c12 */ /* 0x000fe2000f8e96f5 */
[----:B------:R-:W-:Y:S01]  /*79e0*/  ULEA UR5, UR19, UR7, 0x18 ;  /* 0x0000000713057291 */ /* 0x000fe2000f8ec0ff */
[----:B------:R-:W-:Y:S01]  /*79f0*/  FMNMX3.FTZ R14, R14, R183, R189, !PT ;  /* 0x000000b70e0e7276 */ /* 0x000fe200078100bd */
[----:B------:R-:W-:Y:S01]  /*7a00*/  IMAD.WIDE.U32 R190, R190, -0x326172a9, RZ ;  /* 0xcd9e8d57bebe7825 */ /* 0x000fe200078e00ff */
[----:B------:R-:W-:Y:S01]  /*7a10*/  FMNMX3.FTZ R15, R8, R201, R195, !PT ;  /* 0x000000c9080f7276 */ /* 0x000fe200078100c3 */
[----:B------:R-:W2:Y:S01]  /*7a20*/  LDCU UR23, c[0x0][0x45c] ;  /* 0x00008b80ff1777ac */ /* 0x000ea20008000800 */
[----:B------:R-:W-:Y:S01]  /*7a30*/  FMNMX3.FTZ R14, R14, R197, R199, !PT ;  /* 0x000000c50e0e7276 */ /* 0x000fe200078100c7 */
[----:B------:R-:W-:Y:S01]  /*7a40*/  IMAD.WIDE.U32 R242, R242, -0x326172a9, RZ ;  /* 0xcd9e8d57f2f27825 */ /* 0x000fe200078e00ff */
[----:B------:R-:W-:Y:S01]  /*7a50*/  FMNMX3.FTZ R15, R15, R204, R202, !PT ;  /* 0x000000cc0f0f7276 */ /* 0x000fe200078100ca */
[----:B------:R-:W-:Y:S01]  /*7a60*/  STL.64 [R1+0x18], R214 ;  /* 0x000018d601007387 */ /* 0x000fe20000100a00 */
[----:B------:R-:W-:Y:S01]  /*7a70*/  LEA R217, R164, UR5, 0x1 ;  /* 0x00000005a4d97c11 */ /* 0x000fe2000f8e08ff */
[----:B------:R-:W-:Y:S01]  /*7a80*/  UIADD3 UR20, UPT, UPT, UR17, -0x126145ec, URZ ;  /* 0xed9eba1411147890 */ /* 0x000fe2000fffe0ff */
[----:B------:R-:W-:Y:S01]  /*7a90*/  LOP3.LUT R4, R238, UR6, R17, 0x96, !PT ;  /* 0x00000006ee047c12 */ /* 0x000fe2000f8e9611 */
[----:B------:R-:W-:Y:S01]  /*7aa0*/  STL.64 [R1+0x10], R186 ;  /* 0x000010ba01007387 */ /* 0x000fe20000100a00 */
[----:B------:R-:W-:Y:S01]  /*7ab0*/  FMNMX3.FTZ R14, R14, R67, R171, !PT ;  /* 0x000000430e0e7276 */ /* 0x000fe200078100ab */
[----:B------:R-:W-:Y:S01]  /*7ac0*/  VIADD R62, R217, 0x9020 ;  /* 0x00009020d93e7836 */ /* 0x000fe20000000000 */
[----:B------:R-:W-:Y:S01]  /*7ad0*/  FMNMX3.FTZ R10, R15, R228, R226, !PT ;  /* 0x000000e40f0a7276 */ /* 0x000fe200078100e2 */
[----:B------:R-:W-:Y:S01]  /*7ae0*/  IMAD.WIDE.U32 R20, R4, -0x2daee0ad, RZ ;  /* 0xd2511f5304147825 */ /* 0x000fe200078e00ff */
[----:B-1----:R-:W-:Y:S01]  /*7af0*/  FMNMX.FTZ R12, R5, R12, !PT ;  /* 0x0000000c050c7209 */ /* 0x002fe20007810000 */
[----:B------:R-:W-:Y:S01]  /*7b00*/  STL.64 [R1+0x8], R184 ;  /* 0x000008b801007387 */ /* 0x000fe20000100a00 */
[----:B------:R-:W-:Y:S01]  /*7b10*/  FMNMX3.FTZ R14, R14, R177, R181, !PT ;  /* 0x000000b10e0e7276 */ /* 0x000fe200078100b5 */
[----:B------:R-:W-:Y:S01]  /*7b20*/  VIADD R5, R217, 0x9000 ;  /* 0x00009000d9057836 */ /* 0x000fe20000000000 */
[----:B------:R-:W-:Y:S01]  /*7b30*/  FMNMX3.FTZ R8, R165, R30, R31, !PT ;  /* 0x0000001ea5087276 */ /* 0x000fe2000781001f */
[----:B------:R-:W-:Y:S01]  /*7b40*/  SHFL.BFLY PT, R223, R12, 0x1, 0x1f ;  /* 0x0c201f000cdf7f89 */ /* 0x000fe200000e0000 */
[----:B------:R-:W-:Y:S01]  /*7b50*/  FMNMX3.FTZ R4, R10, R173, R174, !PT ;  /* 0x000000ad0a047276 */ /* 0x000fe200078100ae */
[----:B------:R-:W-:Y:S01]  /*7b60*/  @P6 VIADD R62, R5, 0xffffffe0 ;  /* 0xffffffe0053e6836 */ /* 0x000fe20000000000 */
[----:B------:R-:W-:Y:S01]  /*7b70*/  FMNMX3.FTZ R14, R14, R36, R47, !PT ;  /* 0x000000240e0e7276 */ /* 0x000fe2000781002f */
[----:B------:R-:W-:Y:S01]  /*7b80*/  UIADD3 UR19, UPT, UPT, UR17, -0x56f99767, URZ ;  /* 0xa906689911137890 */ /* 0x000fe2000fffe0ff */
[----:B------:R-:W-:Y:S01]  /*7b90*/  FMNMX3.FTZ R5, R8, R29, R227, !PT ;  /* 0x0000001d08057276 */ /* 0x000fe200078100e3 */
[----:B-----5:R-:W-:Y:S01]  /*7ba0*/  STL.64 [R1], R2 ;  /* 0x0000000201007387 */ /* 0x020fe20000100a00 */
[----:B------:R-:W-:-:S02]  /*7bb0*/  FMNMX3.FTZ R4, R4, R182, R175, !PT ;  /* 0x000000b604047276 */ /* 0x000fc400078100af */
[----:B------:R-:W-:Y:S02]  /*7bc0*/  FMNMX3.FTZ R14, R14, R50, R49, !PT ;  /* 0x000000320e0e7276 */ /* 0x000fe40007810031 */
[----:B------:R-:W-:Y:S02]  /*7bd0*/  FSEL R236, R11, -INF , !P4 ;  /* 0xff8000000bec7808 */ /* 0x000fe40006000000 */
[----:B------:R-:W-:Y:S01]  /*7be0*/  FMNMX3.FTZ R11, R5, R224, R240, !PT ;  /* 0x000000e0050b7276 */ /* 0x000fe200078100f0 */
[----:B------:R-:W-:Y:S01]  /*7bf0*/  SHFL.BFLY PT, R13, R14, 0x2, 0x1f ;  /* 0x0c401f000e0d7f89 */ /* 0x000fe200000e0000 */
[----:B------:R-:W-:Y:S02]  /*7c00*/  FSEL R180, R7, -INF , !P2 ;  /* 0xff80000007b47808 */ /* 0x000fe40005000000 */
[----:B------:R-:W-:Y:S01]  /*7c10*/  FMNMX3.FTZ R7, R11, R252, R205, !PT ;  /* 0x000000fc0b077276 */ /* 0x000fe200078100cd */
[----:B------:R-:W1:Y:S01]  /*7c20*/  SHFL.BFLY PT, R5, R4, 0x2, 0x1f ;  /* 0x0c401f0004057f89 */ /* 0x000e6200000e0000 */
[----:B------:R-:W-:-:S02]  /*7c30*/  ISETP.GE.AND P0, PT, R169, R213, PT ;  /* 0x000000d5a900720c */ /* 0x000fc40003f06270 */
[----:B------:R-:W-:Y:S02]  /*7c40*/  FMNMX3.FTZ R7, R7, R194, R200, !PT ;  /* 0x000000c207077276 */ /* 0x000fe400078100c8 */
[----:B------:R-:W-:Y:S02]  /*7c50*/  FSEL R176, R6, -INF , !P3 ;  /* 0xff80000006b07808 */ /* 0x000fe40005800000 */
[----:B------:R-:W-:Y:S02]  /*7c60*/  FMNMX3.FTZ R7, R7, R208, R236, !PT ;  /* 0x000000d007077276 */ /* 0x000fe400078100ec */
[----:B------:R-:W-:Y:S02]  /*7c70*/  FSEL R164, R26, -INF , !P1 ;  /* 0xff8000001aa47808 */ /* 0x000fe40004800000 */
[----:B------:R-:W-:Y:S02]  /*7c80*/  FSEL R172, R27, -INF , !P0 ;  /* 0xff8000001bac7808 */ /* 0x000fe40004000000 */
[----:B------:R-:W-:-:S02]  /*7c90*/  FMNMX3.FTZ R11, R7, R176, R180, !PT ;  /* 0x000000b0070b7276 */ /* 0x000fc400078100b4 */
[----:B------:R-:W-:Y:S02]  /*7ca0*/  LOP3.LUT R18, R16, UR4, R191, 0x96, !PT ;  /* 0x0000000410127c12 */ /* 0x000fe4000f8e96bf */
[----:B------:R-:W-:Y:S02]  /*7cb0*/  FMNMX3.FTZ R11, R11, R164, R172, !PT ;  /* 0x000000a40b0b7276 */ /* 0x000fe400078100ac */
[----:B------:R-:W-:Y:S01]  /*7cc0*/  LOP3.LUT R9, R218, UR6, R17, 0x96, !PT ;  /* 0x00000006da097c12 */ /* 0x000fe2000f8e9611 */
[----:B------:R-:W-:Y:S01]  /*7cd0*/  IMAD.WIDE.U32 R18, R18, -0x2daee0ad, RZ ;  /* 0xd2511f5312127825 */ /* 0x000fe200078e00ff */
[----:B------:R-:W-:Y:S02]  /*7ce0*/  LOP3.LUT R16, R16, UR4, R243, 0x96, !PT ;  /* 0x0000000410107c12 */ /* 0x000fe4000f8e96f3 */
[----:B------:R-:W-:Y:S02]  /*7cf0*/  LOP3.LUT R10, R246, UR22, R21, 0x96, !PT ;  /* 0x00000016f60a7c12 */ /* 0x000fe4000f8e9615 */
[----:B-1----:R-:W-:Y:S01]  /*7d00*/  FMNMX.FTZ R6, R4, R5, !PT ;  /* 0x0000000504067209 */ /* 0x002fe20007810000 */
[----:B------:R-:W-:Y:S01]  /*7d10*/  IMAD.WIDE.U32 R16, R16, -0x2daee0ad, RZ ;  /* 0xd2511f5310107825 */ /* 0x000fe200078e00ff */
[----:B------:R-:W1:Y:S01]  /*7d20*/  SHFL.BFLY PT, R4, R11, 0x2, 0x1f ;  /* 0x0c401f000b047f89 */ /* 0x000e6200000e0000 */
[----:B------:R-:W-:-:S02]  /*7d30*/  FMNMX.FTZ R13, R14, R13, !PT ;  /* 0x0000000d0e0d7209 */ /* 0x000fc40007810000 */
[----:B------:R-:W-:Y:S01]  /*7d40*/  LOP3.LUT R8, R20, UR21, R19, 0x96, !PT ;  /* 0x0000001514087c12 */ /* 0x000fe2000f8e9613 */
[----:B------:R-:W-:Y:S01]  /*7d50*/  IMAD.WIDE.U32 R20, R9, -0x2daee0ad, RZ ;  /* 0xd2511f5309147825 */ /* 0x000fe200078e00ff */
[----:B------:R-:W-:Y:S01]  /*7d60*/  FMNMX.FTZ R223, R12, R223, !PT ;  /* 0x000000df0cdf7209 */ /* 0x000fe20007810000 */
[----:B------:R-:W3:Y:S02]  /*7d70*/  SHFL.BFLY PT, R5, R6, 0x1, 0x1f ;  /* 0x0c201f0006057f89 */ /* 0x000ee400000e0000 */
[----:B------:R-:W-:Y:S01]  /*7d80*/  IMAD.WIDE.U32 R14, R10, -0x326172a9, RZ ;  /* 0xcd9e8d570a0e7825 */ /* 0x000fe200078e00ff */
[----:B------:R-:W-:Y:S01]  /*7d90*/  LOP3.LUT R9, R244, UR22, R21, 0x96, !PT ;  /* 0x00000016f4097c12 */ /* 0x000fe2000f8e9615 */
[----:B------:R-:W4:Y:S02]  /*7da0*/  SHFL.BFLY PT, R12, R13, 0x1, 0x1f ;  /* 0x0c201f000d0c7f89 */ /* 0x000f2400000e0000 */
[----:B--2---:R-:W-:Y:S01]  /*7db0*/  FMUL.FTZ R65, R223, UR23 ;  /* 0x00000017df417c20 */ /* 0x004fe20008410000 */
[----:B------:R-:W-:Y:S01]  /*7dc0*/  IMAD.WIDE.U32 R184, R8, -0x326172a9, RZ ;  /* 0xcd9e8d5708b87825 */ /* 0x000fe200078e00ff */
[----:B------:R-:W-:-:S02]  /*7dd0*/  LOP3.LUT R8, R20, UR21, R17, 0x96, !PT ;  /* 0x0000001514087c12 */ /* 0x000fc4000f8e9611 */
[----:B------:R-:W-:Y:S01]  /*7de0*/  LOP3.LUT R7, R190, UR11, R15, 0x96, !PT ;  /* 0x0000000bbe077c12 */ /* 0x000fe2000f8e960f */
[----:B------:R-:W-:Y:S01]  /*7df0*/  IMAD.WIDE.U32 R22, R9, -0x326172a9, RZ ;  /* 0xcd9e8d5709167825 */ /* 0x000fe200078e00ff */
[----:B------:R-:W-:Y:S02]  /*7e00*/  LOP3.LUT R10, R14, UR10, R185, 0x96, !PT ;  /* 0x0000000a0e0a7c12 */ /* 0x000fe4000f8e96b9 */
[----:B------:R-:W-:Y:S01]  /*7e10*/  FSETP.NEU.FTZ.AND P3, PT, R223, -INF , PT ;  /* 0xff800000df00780b */ /* 0x000fe20003f7d000 */
[----:B------:R-:W-:Y:S01]  /*7e20*/  IMAD.WIDE.U32 R8, R8, -0x326172a9, RZ ;  /* 0xcd9e8d5708087825 */ /* 0x000fe200078e00ff */
[----:B------:R-:W-:Y:S02]  /*7e30*/  LOP3.LUT R14, R242, UR11, R23, 0x96, !PT ;  /* 0x0000000bf20e7c12 */ /* 0x000fe4000f8e9617 */
[----:B------:R-:W-:Y:S01]  /*7e40*/  FSEL R65, R65, RZ, P3 ;  /* 0x000000ff41417208 */ /* 0x000fe20001800000 */
[----:B------:R-:W-:Y:S01]  /*7e50*/  IMAD.WIDE.U32 R20, R7, -0x2daee0ad, RZ ;  /* 0xd2511f5307147825 */ /* 0x000fe200078e00ff */
[----:B------:R-:W-:-:S02]  /*7e60*/  LOP3.LUT R7, R22, UR10, R9, 0x96, !PT ;  /* 0x0000000a16077c12 */ /* 0x000fc4000f8e9609 */
[----:B-1----:R-:W-:Y:S01]  /*7e70*/  FMNMX.FTZ R4, R11, R4, !PT ;  /* 0x000000040b047209 */ /* 0x002fe20007810000 */
[----:B------:R-:W-:Y:S01]  /*7e80*/  IMAD.WIDE.U32 R186, R10, -0x2daee0ad, RZ ;  /* 0xd2511f530aba7825 */ /* 0x000fe200078e00ff */
[----:B------:R-:W-:-:S03]  /*7e90*/  LOP3.LUT R10, R18, UR20, R21, 0x96, !PT ;  /* 0x00000014120a7c12 */ /* 0x000fc6000f8e9615 */
[--C-:B------:R-:W-:Y:S01]  /*7ea0*/  FFMA.FTZ R48, R222, UR23, -R65.reuse ;  /* 0x00000017de307c23 */ /* 0x100fe20008010841 */
[----:B------:R-:W-:Y:S01]  /*7eb0*/  FFMA.FTZ R45, R221, UR23, -R65 ;  /* 0x00000017dd2d7c23 */ /* 0x000fe20008010841 */
[----:B---3--:R-:W-:Y:S01]  /*7ec0*/  FMNMX.FTZ R221, R6, R5, !PT ;  /* 0x0000000506dd7209 */ /* 0x008fe20007810000 */
[----:B------:R-:W-:Y:S01]  /*7ed0*/  IMAD.WIDE.U32 R14, R14, -0x2daee0ad, RZ ;  /* 0xd2511f530e0e7825 */ /* 0x000fe200078e00ff */
[----:B------:R-:W-:-:S03]  /*7ee0*/  LOP3.LUT R9, R20, UR19, R187, 0x96, !PT ;  /* 0x0000001314097c12 */ /* 0x000fc6000f8e96bb */
[----:B------:R-:W-:Y:S01]  /*7ef0*/  FFMA.FTZ R57, R225, UR23, -R65 ;  /* 0x00000017e1397c23 */ /* 0x000fe20008010841 */
[----:B----4-:R-:W-:Y:S01]  /*7f00*/  FMNMX.FTZ R222, R13, R12, !PT ;  /* 0x0000000c0dde7209 */ /* 0x010fe20007810000 */
[----:B------:R-:W-:-:S04]  /*7f10*/  IMAD.WIDE.U32 R2, R10, -0x326172a9, RZ ;  /* 0xcd9e8d570a027825 */ /* 0x000fc800078e00ff */
[C---:B------:R-:W-:Y:S01]  /*7f20*/  FMUL.FTZ R5, R221.reuse, UR23 ;  /* 0x00000017dd057c20 */ /* 0x040fe20008410000 */
[----:B------:R-:W-:Y:S01]  /*7f30*/  FSETP.NEU.FTZ.AND P1, PT, R221, -INF , PT ;  /* 0xff800000dd00780b */ /* 0x000fe20003f3d000 */
[----:B------:R-:W-:Y:S01]  /*7f40*/  MUFU.EX2 R48, R48 ;  /* 0x0000003000307308 */ /* 0x000fe20000000800 */
[----:B------:R-:W-:-:S04]  /*7f50*/  IMAD.WIDE.U32 R10, R9, -0x326172a9, RZ ;  /* 0xcd9e8d57090a7825 */ /* 0x000fc800078e00ff */
[C---:B------:R-:W-:Y:S01]  /*7f60*/  FMUL.FTZ R56, R222.reuse, UR23 ;  /* 0x00000017de387c20 */ /* 0x040fe20008410000 */
[----:B------:R-:W1:Y:S01]  /*7f70*/  SHFL.BFLY PT, R9, R4, 0x1, 0x1f ;  /* 0x0c201f0004097f89 */ /* 0x000e6200000e0000 */
[----:B------:R-:W-:Y:S01]  /*7f80*/  FSETP.NEU.FTZ.AND P2, PT, R222, -INF , PT ;  /* 0xff800000de00780b */ /* 0x000fe20003f5d000 */
[----:B------:R-:W-:Y:S01]  /*7f90*/  IMAD.WIDE.U32 R214, R7, -0x2daee0ad, RZ ;  /* 0xd2511f5307d67825 */ /* 0x000fe200078e00ff */
[----:B------:R-:W-:-:S03]  /*7fa0*/  LOP3.LUT R7, R16, UR20, R15, 0x96, !PT ;  /* 0x0000001410077c12 */ /* 0x000fc6000f8e960f */
[----:B------:R-:W-:Y:S01]  /*7fb0*/  FFMA.FTZ R46, R33, UR23, -R65 ;  /* 0x00000017212e7c23 */ /* 0x000fe20008010841 */
[----:B------:R-:W-:Y:S01]  /*7fc0*/  FSEL R56, R56, RZ, P2 ;  /* 0x000000ff38387208 */ /* 0x000fe20001000000 */
[----:B------:R-:W-:Y:S01]  /*7fd0*/  IMAD.MOV.U32 R18, RZ, RZ, R10 ;  /* 0x000000ffff127224 */ /* 0x000fe200078e000a */
[----:B------:R-:W-:Y:S01]  /*7fe0*/  LOP3.LUT R20, R14, UR19, R215, 0x96, !PT ;  /* 0x000000130e147c12 */ /* 0x000fe2000f8e96d7 */
[----:B------:R-:W-:Y:S01]  /*7ff0*/  IMAD.WIDE.U32 R16, R7, -0x326172a9, RZ ;  /* 0xcd9e8d5707107825 */ /* 0x000fe200078e00ff */
[----:B------:R-:W-:-:S03]  /*8000*/  PRMT R6, R10, 0x7771, RZ ;  /* 0x000077710a067816 */ /* 0x000fc600000000ff */
[----:B------:R-:W-:Y:S01]  /*8010*/  FFMA.FTZ R43, R179, UR23, -R56 ;  /* 0x00000017b32b7c23 */ /* 0x000fe20008010838 */
[----:B------:R-:W-:Y:S01]  /*8020*/  FSEL R179, R5, RZ, P1 ;  /* 0x000000ff05b37208 */ /* 0x000fe20000800000 */
[----:B------:R-:W-:-:S04]  /*8030*/  IMAD.WIDE.U32 R20, R20, -0x326172a9, RZ ;  /* 0xcd9e8d5714147825 */ /* 0x000fc800078e00ff */
[----:B------:R-:W-:Y:S01]  /*8040*/  FFMA.FTZ R44, R207, UR23, -R56 ;  /* 0x00000017cf2c7c23 */ /* 0x000fe20008010838 */
[----:B------:R-:W-:Y:S01]  /*8050*/  LOP3.LUT R207, R8, UR9, R17, 0x96, !PT ;  /* 0x0000000908cf7c12 */ /* 0x000fe2000f8e9611 */
[----:B------:R-:W-:Y:S01]  /*8060*/  MUFU.EX2 R57, R57 ;  /* 0x0000003900397308 */ /* 0x000fe20000000800 */
[----:B------:R-:W-:Y:S01]  /*8070*/  FFMA.FTZ R41, R220, UR23, -R179 ;  /* 0x00000017dc297c23 */ /* 0x000fe200080108b3 */
[----:B------:R-:W-:Y:S01]  /*8080*/  LOP3.LUT R8, R16, UR8, R21, 0x96, !PT ;  /* 0x0000000810087c12 */ /* 0x000fe2000f8e9615 */
[----:B------:R-:W-:Y:S01]  /*8090*/  IMAD.MOV.U32 R16, RZ, RZ, R20 ;  /* 0x000000ffff107224 */ /* 0x000fe200078e0014 */
[----:B------:R-:W-:Y:S01]  /*80a0*/  PRMT R12, R10, 0x7773, RZ ;  /* 0x000077730a0c7816 */ /* 0x000fe200000000ff */
[--C-:B------:R-:W-:Y:S01]  /*80b0*/  FFMA.FTZ R40, R24, UR23, -R179.reuse ;  /* 0x0000001718287c23 */ /* 0x100fe200080108b3 */
[----:B------:R-:W-:Y:S01]  /*80c0*/  PRMT R7, R10, 0x7772, RZ ;  /* 0x000077720a077816 */ /* 0x000fe200000000ff */
[--C-:B------:R-:W-:Y:S01]  /*80d0*/  FFMA.FTZ R39, R241, UR23, -R179.reuse ;  /* 0x00000017f1277c23 */ /* 0x100fe200080108b3 */
[----:B------:R-:W-:Y:S01]  /*80e0*/  PRMT R10, R20, 0x7773, RZ ;  /* 0x00007773140a7816 */ /* 0x000fe200000000ff */
[----:B------:R-:W-:Y:S01]  /*80f0*/  MUFU.EX2 R44, R44 ;  /* 0x0000002c002c7308 */ /* 0x000fe20000000800 */
[----:B-1----:R-:W-:Y:S01]  /*8100*/  FMNMX.FTZ R220, R4, R9, !PT ;  /* 0x0000000904dc7209 */ /* 0x002fe20007810000 */
[----:B------:R-:W-:Y:S01]  /*8110*/  FFMA.FTZ R42, R28, UR23, -R179 ;  /* 0x000000171c2a7c23 */ /* 0x000fe200080108b3 */
[----:B------:R-:W1:Y:S01]  /*8120*/  LDC R9, c[0x0][0x4f8] ;  /* 0x00013e00ff097b82 */ /* 0x000e620000000800 */
[----:B------:R-:W-:Y:S01]  /*8130*/  PRMT R5, R20, 0x7772, RZ ;  /* 0x0000777214057816 */ /* 0x000fe200000000ff */
[--C-:B------:R-:W-:Y:S01]  /*8140*/  FFMA.FTZ R55, R209, UR23, -R56.reuse ;  /* 0x00000017d1377c23 */ /* 0x100fe20008010838 */
[----:B------:R-:W-:Y:S01]  /*8150*/  LOP3.LUT R15, R2, UR8, R11, 0x96, !PT ;  /* 0x00000008020f7c12 */ /* 0x000fe2000f8e960b */
[----:B------:R-:W-:Y:S01]  /*8160*/  FMUL.FTZ R169, R220, UR23 ;  /* 0x00000017dca97c20 */ /* 0x000fe20008410000 */
[----:B------:R-:W-:Y:S01]  /*8170*/  PRMT R14, R20, 0x7771, RZ ;  /* 0x00007771140e7816 */ /* 0x000fe200000000ff */
[----:B------:R-:W2:Y:S01]  /*8180*/  MUFU.EX2 R43, R43 ;  /* 0x0000002b002b7308 */ /* 0x000ea20000000800 */
[----:B------:R-:W-:Y:S01]  /*8190*/  LOP3.LUT R11, R16, 0xff, RZ, 0xc0, !PT ;  /* 0x000000ff100b7812 */ /* 0x000fe200078ec0ff */
[----:B------:R-:W-:Y:S01]  /*81a0*/  FFMA.FTZ R54, R211, UR23, -R56 ;  /* 0x00000017d3367c23 */ /* 0x000fe20008010838 */
[----:B------:R-:W-:Y:S01]  /*81b0*/  PRMT R5, R5, 0x5410, R10 ;  /* 0x0000541005057816 */ /* 0x000fe2000000000a */
[----:B------:R-:W-:Y:S01]  /*81c0*/  LDSM.16.MT88.4 R24, [R217+0x9000] ;  /* 0x00900000d918783b */ /* 0x000fe20000004200 */
[----:B------:R-:W-:-:S02]  /*81d0*/  LOP3.LUT R10, R15, 0xffff, RZ, 0xc0, !PT ;  /* 0x0000ffff0f0a7812 */ /* 0x000fc400078ec0ff */
[----:B------:R-:W-:Y:S01]  /*81e0*/  PRMT R16, R15, 0x7632, R16 ;  /* 0x000076320f107816 */ /* 0x000fe20000000010 */
[----:B------:R-:W-:Y:S01]  /*81f0*/  MUFU.EX2 R40, R40 ;  /* 0x0000002800287308 */ /* 0x000fe20000000800 */
[----:B------:R-:W-:Y:S01]  /*8200*/  PRMT R14, R11, 0x5410, R14 ;  /* 0x000054100b0e7816 */ /* 0x000fe2000000000e */
[----:B------:R-:W-:Y:S01]  /*8210*/  LDSM.16.MT88.4 R20, [R62] ;  /* 0x000000003e14783b */ /* 0x000fe20000004200 */
[----:B------:R-:W-:Y:S02]  /*8220*/  LOP3.LUT R13, R18, 0xff, RZ, 0xc0, !PT ;  /* 0x000000ff120d7812 */ /* 0x000fe400078ec0ff */
[----:B------:R-:W-:Y:S01]  /*8230*/  LOP3.LUT R11, R15, 0xff, RZ, 0xc0, !PT ;  /* 0x000000ff0f0b7812 */ /* 0x000fe200078ec0ff */
[----:B------:R-:W-:Y:S01]  /*8240*/  LDSM.16.MT88.4 R32, [R62+0x2000] ;  /* 0x002000003e20783b */ /* 0x000fe20000004200 */
[----:B------:R-:W-:Y:S01]  /*8250*/  SHF.R.U32.HI R4, RZ, 0x8, R10 ;  /* 0x00000008ff047819 */ /* 0x000fe2000001160a */
[----:B------:R-:W3:Y:S01]  /*8260*/  MUFU.EX2 R39, R39 ;  /* 0x0000002700277308 */ /* 0x000ee20000000800 */
[----:B------:R-:W-:-:S02]  /*8270*/  SHF.R.U32.HI R15, RZ, 0x18, R15 ;  /* 0x00000018ff0f7819 */ /* 0x000fc4000001160f */
[----:B------:R-:W-:Y:S02]  /*8280*/  LOP3.LUT R16, R16, 0xff, RZ, 0xc0, !PT ;  /* 0x000000ff10107812 */ /* 0x000fe400078ec0ff */
[----:B------:R-:W-:Y:S02]  /*8290*/  PRMT R7, R7, 0x5410, R12 ;  /* 0x0000541007077816 */ /* 0x000fe4000000000c */
[----:B------:R-:W-:Y:S01]  /*82a0*/  PRMT R6, R13, 0x5410, R6 ;  /* 0x000054100d067816 */ /* 0x000fe20000000006 */
[----:B------:R-:W-:Y:S01]  /*82b0*/  MUFU.EX2 R42, R42 ;  /* 0x0000002a002a7308 */ /* 0x000fe20000000800 */
[----:B------:R-:W-:Y:S02]  /*82c0*/  PRMT R4, R11, 0x5410, R4 ;  /* 0x000054100b047816 */ /* 0x000fe40000000004 */
[----:B------:R-:W-:Y:S02]  /*82d0*/  FSETP.NEU.FTZ.AND P0, PT, R220, -INF , PT ;  /* 0xff800000dc00780b */ /* 0x000fe40003f1d000 */
[----:B------:R-:W-:-:S02]  /*82e0*/  LOP3.LUT R13, R8, 0xffff, RZ, 0xc0, !PT ;  /* 0x0000ffff080d7812 */ /* 0x000fc400078ec0ff */
[C---:B------:R-:W-:Y:S01]  /*82f0*/  LOP3.LUT R12, R8.reuse, 0xff, RZ, 0xc0, !PT ;  /* 0x000000ff080c7812 */ /* 0x040fe200078ec0ff */
[----:B------:R-:W4:Y:S01]  /*8300*/  MUFU.EX2 R41, R41 ;  /* 0x0000002900297308 */ /* 0x000f220000000800 */
[----:B------:R-:W-:Y:S02]  /*8310*/  PRMT R11, R8, 0x7632, R11 ;  /* 0x00007632080b7816 */ /* 0x000fe4000000000b */
[----:B------:R-:W-:Y:S02]  /*8320*/  SHF.R.U32.HI R10, RZ, 0x18, R8 ;  /* 0x00000018ff0a7819 */ /* 0x000fe40000011608 */
[----:B------:R-:W-:Y:S02]  /*8330*/  PRMT R8, R16, 0x5410, R15 ;  /* 0x0000541010087816 */ /* 0x000fe4000000000f */
[----:B------:R-:W-:Y:S01]  /*8340*/  FSEL R16, R222, RZ, P2 ;  /* 0x000000ffde107208 */ /* 0x000fe20001000000 */
[----:B------:R-:W-:Y:S01]  /*8350*/  MUFU.EX2 R46, R46 ;  /* 0x0000002e002e7308 */ /* 0x000fe20000000800 */
[----:B-1----:R-:W-:-:S02]  /*8360*/  LOP3.LUT R9, R9, 0xff, RZ, 0xc0, !PT ;  /* 0x000000ff09097812 */ /* 0x002fc400078ec0ff */
[----:B------:R-:W-:Y:S01]  /*8370*/  FSEL R169, R169, RZ, P0 ;  /* 0x000000ffa9a97208 */ /* 0x000fe20000000000 */
[----:B------:R-:W-:Y:S01]  /*8380*/  FADD.FTZ R167, R167, -R16 ;  /* 0x80000010a7a77221 */ /* 0x000fe20000010000 */
[----:B------:R-:W-:Y:S01]  /*8390*/  LOP3.LUT R16, R7, 0xff00ff, RZ, 0xc0, !PT ;  /* 0x00ff00ff07107812 */ /* 0x000fe200078ec0ff */
[----:B------:R-:W-:Y:S01]  /*83a0*/  IMAD R61, R9, 0x10000, R9 ;  /* 0x00010000093d7824 */ /* 0x000fe200078e0209 */
[----:B------:R-:W-:Y:S01]  /*83b0*/  SHF.R.U32.HI R13, RZ, 0x8, R13 ;  /* 0x00000008ff0d7819 */ /* 0x000fe2000001160d */
[--C-:B------:R-:W-:Y:S01]  /*83c0*/  FFMA.FTZ R51, R29, UR23, -R169.reuse ;  /* 0x000000171d337c23 */ /* 0x100fe200080108a9 */
[--C-:B------:R-:W-:Y:S01]  /*83d0*/  FFMA.FTZ R52, R227, UR23, -R169.reuse ;  /* 0x00000017e3347c23 */ /* 0x100fe200080108a9 */
[--C-:B------:R-:W-:Y:S01]  /*83e0*/  FFMA.FTZ R38, R30, UR23, -R169.reuse ;  /* 0x000000171e267c23 */ /* 0x100fe200080108a9 */
[----:B------:R-:W-:Y:S01]  /*83f0*/  HSET2.LE.AND R7, R16, R61, PT ;  /* 0x0000003d10077233 */ /* 0x000fe20003803000 */
[----:B------:R-:W-:Y:S01]  /*8400*/  FFMA.FTZ R37, R31, UR23, -R169 ;  /* 0x000000171f257c23 */ /* 0x000fe200080108a9 */
[----:B--2---:R-:W-:Y:S01]  /*8410*/  F2FP.BF16.F32.PACK_AB R16, R43, R44 ;  /* 0x0000002c2b10723e */ /* 0x004fe200000010ff */
[----:B------:R-:W-:Y:S01]  /*8420*/  MUFU.EX2 R51, R51 ;  /* 0x0000003300337308 */ /* 0x000fe20000000800 */
[----:B------:R-:W-:-:S02]  /*8430*/  PRMT R12, R12, 0x5410, R13 ;  /* 0x000054100c0c7816 */ /* 0x000fc4000000000d */
[----:B------:R-:W-:Y:S02]  /*8440*/  LOP3.LUT R7, R16, R7, RZ, 0xc0, !PT ;  /* 0x0000000710077212 */ /* 0x000fe400078ec0ff */
[----:B------:R-:W-:Y:S02]  /*8450*/  LOP3.LUT R16, R5, 0xff00ff, RZ, 0xc0, !PT ;  /* 0x00ff00ff05107812 */ /* 0x000fe400078ec0ff */
[----:B------:R-:W-:Y:S01]  /*8460*/  HSET2.LE.AND R14, R14, R61, PT ;  /* 0x0000003d0e0e7233 */ /* 0x000fe20003803000 */
[----:B------:R-:W1:Y:S01]  /*8470*/  MUFU.EX2 R52, R52 ;  /* 0x0000003400347308 */ /* 0x000e620000000800 */
[----:B---3--:R-:W-:Y:S02]  /*8480*/  F2FP.BF16.F32.PACK_AB R5, R39, R40 ;  /* 0x000000282705723e */ /* 0x008fe400000010ff */
[----:B------:R-:W-:Y:S02]  /*8490*/  LOP3.LUT R11, R11, 0xff, RZ, 0xc0, !PT ;  /* 0x000000ff0b0b7812 */ /* 0x000fe400078ec0ff */
[----:B------:R-:W-:-:S02]  /*84a0*/  LOP3.LUT R30, R5, R14, RZ, 0xc0, !PT ;  /* 0x0000000e051e7212 */ /* 0x000fc400078ec0ff */
[--C-:B------:R-:W-:Y:S01]  /*84b0*/  HSET2.LE.AND R12, R12, R61.reuse, PT ;  /* 0x0000003d0c0c7233 */ /* 0x100fe20003803000 */
[----:B------:R-:W2:Y:S01]  /*84c0*/  MUFU.EX2 R45, R45 ;  /* 0x0000002d002d7308 */ /* 0x000ea20000000800 */
[----:B----4-:R-:W-:Y:S02]  /*84d0*/  F2FP.BF16.F32.PACK_AB R5, R41, R42 ;  /* 0x0000002a2905723e */ /* 0x010fe400000010ff */
[----:B------:R-:W-:Y:S02]  /*84e0*/  PRMT R10, R11, 0x5410, R10 ;  /* 0x000054100b0a7816 */ /* 0x000fe4000000000a */
[----:B------:R-:W-:Y:S02]  /*84f0*/  FSEL R11, R221, RZ, P1 ;  /* 0x000000ffdd0b7208 */ /* 0x000fe40000800000 */
[----:B------:R-:W-:Y:S01]  /*8500*/  LOP3.LUT R28, R5, R12, RZ, 0xc0, !PT ;  /* 0x0000000c051c7212 */ /* 0x000fe200078ec0ff */
[----:B------:R-:W-:Y:S01]  /*8510*/  MUFU.EX2 R55, R55 ;  /* 0x0000003700377308 */ /* 0x000fe20000000800 */
[----:B------:R-:W-:Y:S01]  /*8520*/  HSET2.LE.AND R4, R4, R61, PT ;  /* 0x0000003d04047233 */ /* 0x000fe20003803000 */
[----:B------:R-:W-:Y:S01]  /*8530*/  FADD.FTZ R11, R166, -R11 ;  /* 0x8000000ba60b7221 */ /* 0x000fe20000010000 */
[----:B------:R-:W-:-:S02]  /*8540*/  F2FP.BF16.F32.PACK_AB R5, R57, R48 ;  /* 0x000000303905723e */ /* 0x000fc400000010ff */
[----:B------:R-:W-:Y:S01]  /*8550*/  FSEL R13, R223, RZ, P3 ;  /* 0x000000ffdf0d7208 */ /* 0x000fe20001800000 */
[----:B------:R-:W-:Y:S01]  /*8560*/  FMUL.FTZ R11, R11, UR23 ;  /* 0x000000170b0b7c20 */ /* 0x000fe20008410000 */
[--C-:B------:R-:W-:Y:S01]  /*8570*/  HSET2.LE.AND R31, R16, R61.reuse, PT ;  /* 0x0000003d101f7233 */ /* 0x100fe20003803000 */
[----:B------:R-:W3:Y:S01]  /*8580*/  MUFU.EX2 R54, R54 ;  /* 0x0000003600367308 */ /* 0x000ee20000000800 */
[----:B-1----:R-:W-:Y:S01]  /*8590*/  F2FP.BF16.F32.PACK_AB R14, R52, R51 ;  /* 0x00000033340e723e */ /* 0x002fe200000010ff */
[----:B------:R-:W-:Y:S01]  /*85a0*/  FADD.FTZ R168, R168, -R13 ;  /* 0x8000000da8a87221 */ /* 0x000fe20000010000 */
[----:B------:R-:W-:Y:S01]  /*85b0*/  LOP3.LUT R4, R5, R4, RZ, 0xc0, !PT ;  /* 0x0000000405047212 */ /* 0x000fe200078ec0ff */
[----:B------:R-:W-:Y:S01]  /*85c0*/  LDSM.16.MT88.4 R16, [R217+0xa000] ;  /* 0x00a00000d910783b */ /* 0x000fe20000004200 */
[--C-:B------:R-:W-:Y:S02]  /*85d0*/  HSET2.LE.AND R5, R8, R61.reuse, PT ;  /* 0x0000003d08057233 */ /* 0x100fe40003803000 */
[----:B------:R-:W-:Y:S01]  /*85e0*/  HSET2.LE.AND R6, R6, R61, PT ;  /* 0x0000003d06067233 */ /* 0x000fe20003803000 */
[----:B------:R-:W-:Y:S01]  /*85f0*/  MUFU.EX2 R38, R38 ;  /* 0x0000002600267308 */ /* 0x000fe20000000800 */
[----:B--2---:R-:W-:-:S02]  /*8600*/  F2FP.BF16.F32.PACK_AB R9, R45, R46 ;  /* 0x0000002e2d09723e */ /* 0x004fc400000010ff */
[----:B------:R-:W-:Y:S02]  /*8610*/  HSET2.LE.AND R10, R10, R61, PT ;  /* 0x0000003d0a0a7233 */ /* 0x000fe40003803000 */
[----:B------:R-:W-:Y:S02]  /*8620*/  LOP3.LUT R31, R14, R31, RZ, 0xc0, !PT ;  /* 0x0000001f0e1f7212 */ /* 0x000fe400078ec0ff */
[----:B------:R-:W1:Y:S01]  /*8630*/  LDSM.16.MT88.4 R12, [R62+0x1000] ;  /* 0x001000003e0c783b */ /* 0x000e620000004200 */
[----:B------:R-:W2:Y:S01]  /*8640*/  MUFU.EX2 R37, R37 ;  /* 0x0000002500257308 */ /* 0x000ea20000000800 */
[----:B---3--:R-:W-:Y:S02]  /*8650*/  F2FP.BF16.F32.PACK_AB R8, R54, R55 ;  /* 0x000000373608723e */ /* 0x008fe400000010ff */
[----:B------:R-:W-:Y:S02]  /*8660*/  FSEL R58, R220, RZ, P0 ;  /* 0x000000ffdc3a7208 */ /* 0x000fe40000000000 */
[----:B------:R-:W-:-:S02]  /*8670*/  LOP3.LUT R6, R9, R6, RZ, 0xc0, !PT ;  /* 0x0000000609067212 */ /* 0x000fc400078ec0ff */
[----:B------:R-:W-:Y:S01]  /*8680*/  LOP3.LUT R5, R8, R5, RZ, 0xc0, !PT ;  /* 0x0000000508057212 */ /* 0x000fe200078ec0ff */
[----:B------:R3:W4:Y:S01]  /*8690*/  MUFU.EX2 R59, R11 ;  /* 0x0000000b003b7308 */ /* 0x0007220000000800 */
[----:B------:R-:W-:Y:S01]  /*86a0*/  FADD.FTZ R58, R165, -R58 ;  /* 0x8000003aa53a7221 */ /* 0x000fe20000010000 */
[----:B--2---:R-:W-:-:S03]  /*86b0*/  F2FP.BF16.F32.PACK_AB R29, R37, R38 ;  /* 0x00000026251d723e */ /* 0x004fc600000010ff */
[----:B------:R-:W-:Y:S01]  /*86c0*/  FMUL.FTZ R58, R58, UR23 ;  /* 0x000000173a3a7c20 */ /* 0x000fe20008410000 */
[----:B------:R-:W-:Y:S01]  /*86d0*/  LOP3.LUT R29, R29, R10, RZ, 0xc0, !PT ;  /* 0x0000000a1d1d7212 */ /* 0x000fe200078ec0ff */
[----:B------:R-:W-:Y:S01]  /*86e0*/  FMUL.FTZ R166, R168, UR23 ;  /* 0x00000017a8a67c20 */ /* 0x000fe20008410000 */
[----:B------:R-:W-:-:S03]  /*86f0*/  FMUL.FTZ R165, R167, UR23 ;  /* 0x00000017a7a57c20 */ /* 0x000fc60008410000 */
[----:B------:R-:W2:Y:S01]  /*8700*/  MUFU.EX2 R58, R58 ;  /* 0x0000003a003a7308 */ /* 0x000ea20000000800 */
[----:B---3--:R-:W3:Y:S01]  /*8710*/  LDSM.16.MT88.4 R8, [R217+0xb000] ;  /* 0x00b00000d908783b */ /* 0x008ee20000004200 */
[-C--:B----4-:R-:W-:Y:S01]  /*8720*/  FMUL.FTZ R104, R104, R59.reuse ;  /* 0x0000003b68687220 */ /* 0x090fe20000410000 */
[-C--:B------:R-:W-:Y:S01]  /*8730*/  FMUL.FTZ R105, R105, R59.reuse ;  /* 0x0000003b69697220 */ /* 0x080fe20000410000 */
[-C--:B------:R-:W-:Y:S01]  /*8740*/  FMUL.FTZ R116, R116, R59.reuse ;  /* 0x0000003b74747220 */ /* 0x080fe20000410000 */
[-C--:B------:R-:W-:Y:S01]  /*8750*/  FMUL.FTZ R117, R117, R59.reuse ;  /* 0x0000003b75757220 */ /* 0x080fe20000410000 */
[-C--:B------:R-:W-:Y:S01]  /*8760*/  FMUL.FTZ R156, R156, R59.reuse ;  /* 0x0000003b9c9c7220 */ /* 0x080fe20000410000 */
[-C--:B------:R-:W-:Y:S01]  /*8770*/  FMUL.FTZ R157, R157, R59.reuse ;  /* 0x0000003b9d9d7220 */ /* 0x080fe20000410000 */
[----:B------:R-:W4:Y:S01]  /*8780*/  MUFU.EX2 R166, R166 ;  /* 0x000000a600a67308 */ /* 0x000f220000000800 */
        /* <DEDUP_REMOVED lines=8> */
[-C--:B--2---:R-:W-:Y:S01]  /*8810*/  FMUL.FTZ R106, R106, R58.reuse ;  /* 0x0000003a6a6a7220 */ /* 0x084fe20000410000 */
[-C--:B------:R-:W-:Y:S01]  /*8820*/  FMUL.FTZ R107, R107, R58.reuse ;  /* 0x0000003a6b6b7220 */ /* 0x080fe20000410000 */
[--C-:B------:R-:W-:Y:S01]  /*8830*/  FFMA.FTZ R167, R193, UR23, -R179.reuse ;  /* 0x00000017c1a77c23 */ /* 0x100fe200080108b3 */
[--C-:B------:R-:W-:Y:S01]  /*8840*/  FFMA.FTZ R168, R198, UR23, -R179.reuse ;  /* 0x00000017c6a87c23 */ /* 0x100fe200080108b3 */
[--C-:B------:R-:W-:Y:S01]  /*8850*/  FFMA.FTZ R193, R201, UR23, -R179.reuse ;  /* 0x00000017c9c17c23 */ /* 0x100fe200080108b3 */
[----:B------:R-:W-:Y:S01]  /*8860*/  FFMA.FTZ R198, R195, UR23, -R179 ;  /* 0x00000017c3c67c23 */ /* 0x000fe200080108b3 */
[-C--:B------:R-:W-:Y:S01]  /*8870*/  FMUL.FTZ R118, R118, R58.reuse ;  /* 0x0000003a76767220 */ /* 0x080fe20000410000 */
[----:B------:R-:W-:Y:S01]  /*8880*/  FMUL.FTZ R119, R119, R58 ;  /* 0x0000003a77777220 */ /* 0x000fe20000410000 */
[-C--:B----4-:R-:W-:Y:S01]  /*8890*/  FMUL.FTZ R100, R100, R166.reuse ;  /* 0x000000a664647220 */ /* 0x090fe20000410000 */
[-C--:B------:R-:W-:Y:S01]  /*88a0*/  FMUL.FTZ R101, R101, R166.reuse ;  /* 0x000000a665657220 */ /* 0x080fe20000410000 */
[-C--:B------:R-:W-:Y:S01]  /*88b0*/  FMUL.FTZ R112, R112, R166.reuse ;  /* 0x000000a670707220 */ /* 0x080fe20000410000 */
[----:B------:R-:W-:Y:S01]  /*88c0*/  FMUL.FTZ R113, R113, R166 ;  /* 0x000000a671717220 */ /* 0x000fe20000410000 */
[-C--:B------:R-:W-:Y:S01]  /*88d0*/  FMUL.FTZ R158, R158, R58.reuse ;  /* 0x0000003a9e9e7220 */ /* 0x080fe20000410000 */
[-C--:B------:R-:W-:Y:S01]  /*88e0*/  FMUL.FTZ R159, R159, R58.reuse ;  /* 0x0000003a9f9f7220 */ /* 0x080fe20000410000 */
[-C--:B------:R-:W-:Y:S01]  /*88f0*/  FMUL.FTZ R154, R154, R58.reuse ;  /* 0x0000003a9a9a7220 */ /* 0x080fe20000410000 */
[-C--:B------:R-:W-:Y:S01]  /*8900*/  FMUL.FTZ R155, R155, R58.reuse ;  /* 0x0000003a9b9b7220 */ /* 0x080fe20000410000 */
[-C--:B-1----:R-:W-:Y:S01]  /*8910*/  FMUL.FTZ R102, R102, R165.reuse ;  /* 0x000000a566667220 */ /* 0x082fe20000410000 */
        /* <DEDUP_REMOVED lines=30> */
[-C--:B------:R-:W-:Y:S01]  /*8b00*/  HMMA.16816.F32.BF16 R104, R28, R12.reuse, R104 ;  /* 0x0000000c1c68723c */ /* 0x080fe20000041868 */
[-C--:B------:R-:W-:Y:S01]  /*8b10*/  FMUL.FTZ R120, R120, R166.reuse ;  /* 0x000000a678787220 */ /* 0x080fe20000410000 */
[----:B------:R-:W-:Y:S01]  /*8b20*/  FMUL.FTZ R121, R121, R166 ;  /* 0x000000a679797220 */ /* 0x000fe20000410000 */
[-C--:B------:R-:W-:Y:S01]  /*8b30*/  FMUL.FTZ R122, R122, R165.reuse ;  /* 0x000000a57a7a7220 */ /* 0x080fe20000410000 */
[----:B------:R-:W-:Y:S01]  /*8b40*/  FMUL.FTZ R123, R123, R165 ;  /* 0x000000a57b7b7220 */ /* 0x000fe20000410000 */
[----:B------:R-:W-:Y:S03]  /*8b50*/  MUFU.EX2 R193, R193 ;  /* 0x000000c100c17308 */ /* 0x000fe60000000800 */
[----:B------:R-:W-:Y:S01]  /*8b60*/  HMMA.16816.F32.BF16 R100, R4, R12, R100 ;  /* 0x0000000c0464723c */ /* 0x000fe20000041864 */
[----:B------:R-:W-:Y:S01]  /*8b70*/  IMAD.WIDE.U32 R12, R207, -0x2daee0ad, RZ ;  /* 0xd2511f53cf0c7825 */ /* 0x000fe200078e00ff */
[----:B------:R-:W-:-:S03]  /*8b80*/  UIADD3 UR7, UPT, UPT, UR17, 0x646e171e, URZ ;  /* 0x646e171e11077890 */ /* 0x000fc6000fffe0ff */
[----:B------:R-:W1:Y:S03]  /*8b90*/  MUFU.EX2 R198, R198 ;  /* 0x000000c600c67308 */ /* 0x000e660000000800 */
[-C--:B---3--:R-:W-:Y:S08]  /*8ba0*/  HMMA.16816.F32.BF16 R116, R28, R8.reuse, R116 ;  /* 0x000000081c74723c */ /* 0x088ff00000041874 */
[----:B------:R-:W-:Y:S01]  /*8bb0*/  HMMA.16816.F32.BF16 R112, R4, R8, R112 ;  /* 0x000000080470723c */ /* 0x000fe20000041870 */
[----:B------:R-:W-:Y:S01]  /*8bc0*/  IMAD.MOV.U32 R9, RZ, RZ, R12 ;  /* 0x000000ffff097224 */ /* 0x000fe200078e000c */
[----:B------:R-:W-:-:S06]  /*8bd0*/  PRMT R8, R12, 0x7772, RZ ;  /* 0x000077720c087816 */ /* 0x000fcc00000000ff */
[----:B------:R-:W-:Y:S01]  /*8be0*/  HMMA.16816.F32.BF16 R156, R28, R24, R156 ;  /* 0x000000181c9c723c */ /* 0x000fe2000004189c */
[----:B------:R-:W-:-:S07]  /*8bf0*/  LOP3.LUT R9, R9, 0xff, RZ, 0xc0, !PT ;  /* 0x000000ff09097812 */ /* 0x000fce00078ec0ff */
[----:B------:R-:W-:Y:S01]  /*8c00*/  HMMA.16816.F32.BF16 R152, R28, R26, R152 ;  /* 0x0000001a1c98723c */ /* 0x000fe20000041898 */
[----:B------:R-:W-:-:S07]  /*8c10*/  FMUL.FTZ R136, R136, R166 ;  /* 0x000000a688887220 */ /* 0x000fce0000410000 */
[----:B------:R-:W-:Y:S01]  /*8c20*/  HMMA.16816.F32.BF16 R72, R28, R20, R72 ;  /* 0x000000141c48723c */ /* 0x000fe20000041848 */
[----:B------:R-:W-:-:S07]  /*8c30*/  FMUL.FTZ R137, R137, R166 ;  /* 0x000000a689897220 */ /* 0x000fce0000410000 */
[----:B------:R-:W-:Y:S01]  /*8c40*/  HMMA.16816.F32.BF16 R76, R28, R22, R76 ;  /* 0x000000161c4c723c */ /* 0x000fe2000004184c */
[----:B------:R-:W-:-:S07]  /*8c50*/  FMUL.FTZ R138, R138, R165 ;  /* 0x000000a58a8a7220 */ /* 0x000fce0000410000 */
[----:B------:R-:W-:Y:S01]  /*8c60*/  HMMA.16816.F32.BF16 R88, R28, R16, R88 ;  /* 0x000000101c58723c */ /* 0x000fe20000041858 */
[----:B------:R-:W-:-:S07]  /*8c70*/  FMUL.FTZ R139, R139, R165 ;  /* 0x000000a58b8b7220 */ /* 0x000fce0000410000 */
[C---:B------:R-:W-:Y:S08]  /*8c80*/  HMMA.16816.F32.BF16 R92, R28.reuse, R18, R92 ;  /* 0x000000121c5c723c */ /* 0x040ff0000004185c */
[C---:B------:R-:W-:Y:S08]  /*8c90*/  HMMA.16816.F32.BF16 R108, R28.reuse, R14, R108 ;  /* 0x0000000e1c6c723c */ /* 0x040ff0000004186c */
[C---:B------:R-:W-:Y:S08]  /*8ca0*/  HMMA.16816.F32.BF16 R140, R28.reuse, R10, R140 ;  /* 0x0000000a1c8c723c */ /* 0x040ff0000004188c */
[C---:B------:R-:W-:Y:S08]  /*8cb0*/  HMMA.16816.F32.BF16 R124, R28.reuse, R32, R124 ;  /* 0x000000201c7c723c */ /* 0x040ff0000004187c */
[----:B------:R-:W-:Y:S01]  /*8cc0*/  HMMA.16816.F32.BF16 R132, R28, R34, R132 ;  /* 0x000000221c84723c */ /* 0x000fe20000041884 */
[----:B------:R-:W-:-:S02]  /*8cd0*/  IMAD.MOV.U32 R30, RZ, RZ, R214 ;  /* 0x000000ffff1e7224 */ /* 0x000fc400078e00d6 */
[-C--:B------:R-:W-:Y:S01]  /*8ce0*/  FMUL.FTZ R160, R160, R166.reuse ;  /* 0x000000a6a0a07220 */ /* 0x080fe20000410000 */
[-C--:B------:R-:W-:Y:S01]  /*8cf0*/  FMUL.FTZ R161, R161, R166.reuse ;  /* 0x000000a6a1a17220 */ /* 0x080fe20000410000 */
[-C--:B------:R-:W-:Y:S01]  /*8d00*/  FMUL.FTZ R162, R162, R165.reuse ;  /* 0x000000a5a2a27220 */ /* 0x080fe20000410000 */
[-C--:B------:R-:W-:Y:S01]  /*8d10*/  FMUL.FTZ R163, R163, R165.reuse ;  /* 0x000000a5a3a37220 */ /* 0x080fe20000410000 */
[-C--:B------:R-:W-:Y:S01]  /*8d20*/  FMUL.FTZ R148, R148, R166.reuse ;  /* 0x000000a694947220 */ /* 0x080fe20000410000 */
[-C--:B------:R-:W-:Y:S01]  /*8d30*/  FMUL.FTZ R149, R149, R166.reuse ;  /* 0x000000a695957220 */ /* 0x080fe20000410000 */
[C---:B------:R-:W-:Y:S01]  /*8d40*/  HMMA.16816.F32.BF16 R120, R4.reuse, R10, R120 ;  /* 0x0000000a0478723c */ /* 0x040fe20000041878 */
[----:B------:R-:W-:Y:S01]  /*8d50*/  PRMT R11, R12, 0x7773, RZ ;  /* 0x000077730c0b7816 */ /* 0x000fe200000000ff */
[-C--:B------:R-:W-:Y:S01]  /*8d60*/  FMUL.FTZ R150, R150, R165.reuse ;  /* 0x000000a596967220 */ /* 0x080fe20000410000 */
[----:B------:R-:W-:Y:S01]  /*8d70*/  PRMT R12, R12, 0x7771, RZ ;  /* 0x000077710c0c7816 */ /* 0x000fe200000000ff */
[-C--:B------:R-:W-:Y:S01]  /*8d80*/  FMUL.FTZ R151, R151, R165.reuse ;  /* 0x000000a597977220 */ /* 0x080fe20000410000 */
[----:B------:R-:W-:Y:S01]  /*8d90*/  LOP3.LUT R10, R30, UR7, R13, 0x96, !PT ;  /* 0x000000071e0a7c12 */ /* 0x000fe2000f8e960d */
[-C--:B------:R-:W-:Y:S01]  /*8da0*/  FMUL.FTZ R68, R68, R166.reuse ;  /* 0x000000a644447220 */ /* 0x080fe20000410000 */
[----:B------:R-:W-:Y:S01]  /*8db0*/  PRMT R12, R9, 0x5410, R12 ;  /* 0x00005410090c7816 */ /* 0x000fe2000000000c */
[-C--:B------:R-:W-:Y:S01]  /*8dc0*/  FMUL.FTZ R69, R69, R166.reuse ;  /* 0x000000a645457220 */ /* 0x080fe20000410000 */
[----:B------:R-:W-:Y:S01]  /*8dd0*/  PRMT R8, R8, 0x5410, R11 ;  /* 0x0000541008087816 */ /* 0x000fe2000000000b */
[-C--:B------:R-:W-:Y:S01]  /*8de0*/  FMUL.FTZ R70, R70, R165.reuse ;  /* 0x000000a546467220 */ /* 0x080fe20000410000 */
[C---:B------:R-:W-:Y:S01]  /*8df0*/  LOP3.LUT R13, R10.reuse, 0xffff, RZ, 0xc0, !PT ;  /* 0x0000ffff0a0d7812 */ /* 0x040fe200078ec0ff */
[-C--:B------:R-:W-:Y:S01]  /*8e00*/  FMUL.FTZ R71, R71, R165.reuse ;  /* 0x000000a547477220 */ /* 0x080fe20000410000 */
[----:B------:R-:W-:Y:S01]  /*8e10*/  PRMT R9, R10, 0x7632, R9 ;  /* 0x000076320a097816 */ /* 0x000fe20000000009 */
        /* <DEDUP_REMOVED lines=20> */
[----:B------:R-:W-:Y:S01]  /*8f60*/  HMMA.16816.F32.BF16 R136, R4, R32, R136 ;  /* 0x000000200488723c */ /* 0x000fe20000041888 */
[----:B------:R-:W-:Y:S01]  /*8f70*/  SHF.R.U32.HI R13, RZ, 0x8, R13 ;  /* 0x00000008ff0d7819 */ /* 0x000fe2000001160d */
[----:B------:R-:W-:Y:S01]  /*8f80*/  IMAD.MOV.U32 R31, RZ, RZ, R215 ;  /* 0x000000ffff1f7224 */ /* 0x000fe200078e00d7 */
[----:B------:R-:W-:Y:S01]  /*8f90*/  LOP3.LUT R9, R9, 0xff, RZ, 0xc0, !PT ;  /* 0x000000ff09097812 */ /* 0x000fe200078ec0ff */
[----:B------:R-:W-:Y:S01]  /*8fa0*/  FFMA.FTZ R201, R224, UR23, -R169 ;  /* 0x00000017e0c97c23 */ /* 0x000fe200080108a9 */
[----:B------:R-:W-:-:S02]  /*8fb0*/  HSET2.LE.AND R12, R12, R61, PT ;  /* 0x0000003d0c0c7233 */ /* 0x000fc40003803000 */
[----:B-1----:R-:W-:Y:S02]  /*8fc0*/  F2FP.BF16.F32.PACK_AB R11, R198, R193 ;  /* 0x000000c1c60b723e */ /* 0x002fe400000010ff */
[----:B------:R-:W-:Y:S02]  /*8fd0*/  LOP3.LUT R8, R8, 0xff00ff, RZ, 0xc0, !PT ;  /* 0x00ff00ff08087812 */ /* 0x000fe400078ec0ff */
[----:B------:R-:W-:Y:S01]  /*8fe0*/  LOP3.LUT R28, R10, 0xff, RZ, 0xc0, !PT ;  /* 0x000000ff0a1c7812 */ /* 0x000fe200078ec0ff */
[C---:B------:R-:W-:Y:S01]  /*8ff0*/  HMMA.16816.F32.BF16 R160, R4.reuse, R24, R160 ;  /* 0x0000001804a0723c */ /* 0x040fe200000418a0 */
[----:B------:R-:W-:Y:S01]  /*9000*/  SHF.R.U32.HI R32, RZ, 0x18, R10 ;  /* 0x00000018ff207819 */ /* 0x000fe2000001160a */
[----:B------:R-:W-:Y:S01]  /*9010*/  MUFU.EX2 R167, R167 ;  /* 0x000000a700a77308 */ /* 0x000fe20000000800 */
[----:B------:R-:W-:Y:S01]  /*9020*/  PRMT R28, R28, 0x5410, R13 ;  /* 0x000054101c1c7816 */ /* 0x000fe2000000000d */
[--C-:B------:R-:W-:Y:S01]  /*9030*/  FFMA.FTZ R195, R252, UR23, -R169.reuse ;  /* 0x00000017fcc37c23 */ /* 0x100fe200080108a9 */
[----:B------:R-:W-:Y:S01]  /*9040*/  PRMT R32, R9, 0x5410, R32 ;  /* 0x0000541009207816 */ /* 0x000fe20000000020 */
[--C-:B------:R-:W-:Y:S01]  /*9050*/  FFMA.FTZ R240, R240, UR23, -R169.reuse ;  /* 0x00000017f0f07c23 */ /* 0x100fe200080108a9 */
[----:B------:R-:W-:Y:S01]  /*9060*/  LOP3.LUT R30, R11, R12, RZ, 0xc0, !PT ;  /* 0x0000000c0b1e7212 */ /* 0x000fe200078ec0ff */
[C---:B------:R-:W-:Y:S01]  /*9070*/  HMMA.16816.F32.BF16 R148, R4.reuse, R26, R148 ;  /* 0x0000001a0494723c */ /* 0x040fe20000041894 */
[----:B------:R-:W-:Y:S01]  /*9080*/  HSET2.LE.AND R31, R8, R61, PT ;  /* 0x0000003d081f7233 */ /* 0x000fe20003803000 */
[----:B------:R-:W1:Y:S04]  /*9090*/  LDSM.16.MT88.4 R24, [R217+0x9400] ;  /* 0x00940000d918783b */ /* 0x000e680000004200 */
[----:B------:R-:W-:Y:S02]  /*90a0*/  LDSM.16.MT88.4 R8, [R217+0xb400] ;  /* 0x00b40000d908783b */ /* 0x000fe40000004200 */
[C---:B------:R-:W-:Y:S01]  /*90b0*/  HMMA.16816.F32.BF16 R68, R4.reuse, R20, R68 ;  /* 0x000000140444723c */ /* 0x040fe20000041844 */
[----:B------:R-:W2:Y:S07]  /*90c0*/  MUFU.EX2 R168, R168 ;  /* 0x000000a800a87308 */ /* 0x000eae0000000800 */
[C---:B------:R-:W-:Y:S01]  /*90d0*/  HMMA.16816.F32.BF16 R80, R4.reuse, R22, R80 ;  /* 0x000000160450723c */ /* 0x040fe20000041850 */
[----:B------:R-:W3:Y:S07]  /*90e0*/  LDSM.16.MT88.4 R20, [R62+0x400] ;  /* 0x000400003e14783b */ /* 0x000eee0000004200 */
[----:B------:R-:W-:Y:S01]  /*90f0*/  HMMA.16816.F32.BF16 R84, R4, R16, R84 ;  /* 0x000000100454723c */ /* 0x000fe20000041854 */
[----:B------:R-:W-:-:S07]  /*9100*/  FFMA.FTZ R224, R205, UR23, -R169 ;  /* 0x00000017cde07c23 */ /* 0x000fce00080108a9 */
[C---:B------:R-:W-:Y:S01]  /*9110*/  HMMA.16816.F32.BF16 R96, R4.reuse, R18, R96 ;  /* 0x000000120460723c */ /* 0x040fe20000041860 */
[----:B------:R-:W4:Y:S07]  /*9120*/  LDSM.16.MT88.4 R16, [R217+0xa400] ;  /* 0x00a40000d910783b */ /* 0x000f2e0000004200 */
[C---:B------:R-:W-:Y:S01]  /*9130*/  HMMA.16816.F32.BF16 R144, R4.reuse, R14, R144 ;  /* 0x0000000e0490723c */ /* 0x040fe20000041890 */
[----:B------:R-:W4:Y:S07]  /*9140*/  LDSM.16.MT88.4 R12, [R62+0x1400] ;  /* 0x001400003e0c783b */ /* 0x000f2e0000004200 */
[----:B------:R-:W-:Y:S01]  /*9150*/  HMMA.16816.F32.BF16 R128, R4, R34, R128 ;  /* 0x000000220480723c */ /* 0x000fe20000041880 */
[----:B------:R-:W4:Y:S01]  /*9160*/  LDSM.16.MT88.4 R4, [R62+0x2400] ;  /* 0x002400003e04783b */ /* 0x000f220000004200 */
[----:B------:R-:W-:Y:S01]  /*9170*/  MUFU.EX2 R201, R201 ;  /* 0x000000c900c97308 */ /* 0x000fe20000000800 */
[----:B------:R-:W-:Y:S01]  /*9180*/  FFMA.FTZ R207, R206, UR23, -R65 ;  /* 0x00000017cecf7c23 */ /* 0x000fe20008010841 */
[----:B------:R-:W-:Y:S01]  /*9190*/  FFMA.FTZ R197, R197, UR23, -R56 ;  /* 0x00000017c5c57c23 */ /* 0x000fe20008010838 */
[----:B------:R-:W-:-:S02]  /*91a0*/  VIADD R203, R203, 0x1 ;  /* 0x00000001cbcb7836 */ /* 0x000fc40000000000 */
[----:B------:R-:W-:Y:S01]  /*91b0*/  FFMA.FTZ R202, R202, UR23, -R179 ;  /* 0x00000017caca7c23 */ /* 0x000fe200080108b3 */
[--C-:B------:R-:W-:Y:S01]  /*91c0*/  FFMA.FTZ R194, R194, UR23, -R169.reuse ;  /* 0x00000017c2c27c23 */ /* 0x100fe200080108a9 */
[----:B------:R-:W-:Y:S01]  /*91d0*/  FFMA.FTZ R209, R236, UR23, -R169 ;  /* 0x00000017ecd17c23 */ /* 0x000fe200080108a9 */
[----:B------:R1:W5:Y:S01]  /*91e0*/  LDL.LU.64 R214, [R1+0x18] ;  /* 0x0000180001d67983 */ /* 0x0003620000300a00 */
[----:B------:R-:W-:Y:S01]  /*91f0*/  MUFU.EX2 R195, R195 ;  /* 0x000000c300c37308 */ /* 0x000fe20000000800 */
[--C-:B------:R-:W-:Y:S01]  /*9200*/  HSET2.LE.AND R28, R28, R61.reuse, PT ;  /* 0x0000003d1c1c7233 */ /* 0x100fe20003803000 */
[--C-:B------:R-:W-:Y:S01]  /*9210*/  FFMA.FTZ R252, R192, UR23, -R65.reuse ;  /* 0x00000017c0fc7c23 */ /* 0x100fe20008010841 */
[----:B--2---:R-:W-:Y:S01]  /*9220*/  F2FP.BF16.F32.PACK_AB R29, R168, R167 ;  /* 0x000000a7a81d723e */ /* 0x004fe200000010ff */
[--C-:B------:R-:W-:Y:S01]  /*9230*/  FFMA.FTZ R192, R210, UR23, -R65.reuse ;  /* 0x00000017d2c07c23 */ /* 0x100fe20008010841 */
[----:B------:R-:W-:Y:S01]  /*9240*/  FFMA.FTZ R205, R196, UR23, -R65 ;  /* 0x00000017c4cd7c23 */ /* 0x000fe20008010841 */
[--C-:B------:R-:W-:Y:S01]  /*9250*/  FFMA.FTZ R196, R199, UR23, -R56.reuse ;  /* 0x00000017c7c47c23 */ /* 0x100fe20008010838 */
[----:B------:R-:W-:Y:S01]  /*9260*/  LOP3.LUT R28, R29, R28, RZ, 0xc0, !PT ;  /* 0x0000001c1d1c7212 */ /* 0x000fe200078ec0ff */
[----:B------:R-:W2:Y:S01]  /*9270*/  MUFU.EX2 R224, R224 ;  /* 0x000000e000e07308 */ /* 0x000ea20000000800 */
[----:B------:R-:W-:Y:S01]  /*9280*/  HSET2.LE.AND R29, R32, R61, PT ;  /* 0x0000003d201d7233 */ /* 0x000fe20003803000 */
[--C-:B------:R-:W-:Y:S01]  /*9290*/  FFMA.FTZ R206, R183, UR23, -R56.reuse ;  /* 0x00000017b7ce7c23 */ /* 0x100fe20008010838 */
[----:B------:R-:W-:Y:S01]  /*92a0*/  FFMA.FTZ R183, R189, UR23, -R56 ;  /* 0x00000017bdb77c23 */ /* 0x000fe20008010838 */
[----:B------:R-:W-:Y:S01]  /*92b0*/  LOP3.LUT R203, R203, UR17, R251, 0x96, !PT ;  /* 0x00000011cbcb7c12 */ /* 0x000fe2000f8e96fb */
[--C-:B------:R-:W-:Y:S01]  /*92c0*/  FFMA.FTZ R189, R204, UR23, -R179.reuse ;  /* 0x00000017ccbd7c23 */ /* 0x100fe200080108b3 */
[--C-:B------:R-:W-:Y:S01]  /*92d0*/  FFMA.FTZ R199, R228, UR23, -R179.reuse ;  /* 0x00000017e4c77c23 */ /* 0x100fe200080108b3 */
[----:B------:R-:W-:Y:S01]  /*92e0*/  FFMA.FTZ R204, R226, UR23, -R179 ;  /* 0x00000017e2cc7c23 */ /* 0x000fe200080108b3 */
[----:B------:R-:W3:Y:S08]  /*92f0*/  MUFU.EX2 R240, R240 ;  /* 0x000000f000f07308 */ /* 0x000ef00000000800 */
[----:B------:R-:W-:Y:S01]  /*9300*/  MUFU.EX2 R207, R207 ;  /* 0x000000cf00cf7308 */ /* 0x000fe20000000800 */
[----:B--2---:R-:W-:-:S04]  /*9310*/  F2FP.BF16.F32.PACK_AB R34, R224, R195 ;  /* 0x000000c3e022723e */ /* 0x004fc800000010ff */
[----:B------:R-:W-:-:S03]  /*9320*/  LOP3.LUT R31, R34, R31, RZ, 0xc0, !PT ;  /* 0x0000001f221f7212 */ /* 0x000fc600078ec0ff */
[----:B------:R-:W2:Y:S01]  /*9330*/  MUFU.EX2 R192, R192 ;  /* 0x000000c000c07308 */ /* 0x000ea20000000800 */
[----:B---3--:R-:W-:-:S04]  /*9340*/  F2FP.BF16.F32.PACK_AB R32, R240, R201 ;  /* 0x000000c9f020723e */ /* 0x008fc800000010ff */
[----:B------:R-:W-:-:S03]  /*9350*/  LOP3.LUT R29, R32, R29, RZ, 0xc0, !PT ;  /* 0x0000001d201d7212 */ /* 0x000fc600078ec0ff */
[----:B------:R-:W-:Y:S04]  /*9360*/  MUFU.EX2 R197, R197 ;  /* 0x000000c500c57308 */ /* 0x000fe80000000800 */
[C---:B-1----:R-:W-:Y:S04]  /*9370*/  HMMA.16816.F32.BF16 R156, R28.reuse, R24, R156 ;  /* 0x000000181c9c723c */ /* 0x042fe8000004189c */
[----:B------:R-:W1:Y:S04]  /*9380*/  MUFU.EX2 R196, R196 ;  /* 0x000000c400c47308 */ /* 0x000e680000000800 */
[C---:B------:R-:W-:Y:S04]  /*9390*/  HMMA.16816.F32.BF16 R152, R28.reuse, R26, R152 ;  /* 0x0000001a1c98723c */ /* 0x040fe80000041898 */
[----:B------:R-:W-:Y:S04]  /*93a0*/  MUFU.EX2 R252, R252 ;  /* 0x000000fc00fc7308 */ /* 0x000fe80000000800 */
[C---:B------:R-:W-:Y:S04]  /*93b0*/  HMMA.16816.F32.BF16 R72, R28.reuse, R20, R72 ;  /* 0x000000141c48723c */ /* 0x040fe80000041848 */
[----:B------:R-:W3:Y:S04]  /*93c0*/  MUFU.EX2 R205, R205 ;  /* 0x000000cd00cd7308 */ /* 0x000ee80000000800 */
[C---:B------:R-:W-:Y:S04]  /*93d0*/  HMMA.16816.F32.BF16 R76, R28.reuse, R22, R76 ;  /* 0x000000161c4c723c */ /* 0x040fe8000004184c */
[----:B------:R-:W-:Y:S04]  /*93e0*/  MUFU.EX2 R206, R206 ;  /* 0x000000ce00ce7308 */ /* 0x000fe80000000800 */
[C---:B----4-:R-:W-:Y:S04]  /*93f0*/  HMMA.16816.F32.BF16 R88, R28.reuse, R16, R88 ;  /* 0x000000101c58723c */ /* 0x050fe80000041858 */
[----:B------:R-:W4:Y:S04]  /*9400*/  MUFU.EX2 R183, R183 ;  /* 0x000000b700b77308 */ /* 0x000f280000000800 */
[C---:B------:R-:W-:Y:S04]  /*9410*/  HMMA.16816.F32.BF16 R92, R28.reuse, R18, R92 ;  /* 0x000000121c5c723c */ /* 0x040fe8000004185c */
[----:B------:R-:W-:Y:S04]  /*9420*/  MUFU.EX2 R189, R189 ;  /* 0x000000bd00bd7308 */ /* 0x000fe80000000800 */
[C---:B------:R-:W-:Y:S04]  /*9430*/  HMMA.16816.F32.BF16 R104, R28.reuse, R12, R104 ;  /* 0x0000000c1c68723c */ /* 0x040fe80000041868 */
[----:B------:R-:W-:Y:S04]  /*9440*/  MUFU.EX2 R202, R202 ;  /* 0x000000ca00ca7308 */ /* 0x000fe80000000800 */
[C---:B------:R-:W-:Y:S04]  /*9450*/  HMMA.16816.F32.BF16 R108, R28.reuse, R14, R108 ;  /* 0x0000000e1c6c723c */ /* 0x040fe8000004186c */
[----:B------:R-:W-:Y:S04]  /*9460*/  MUFU.EX2 R194, R194 ;  /* 0x000000c200c27308 */ /* 0x000fe80000000800 */
[C---:B------:R-:W-:Y:S04]  /*9470*/  HMMA.16816.F32.BF16 R116, R28.reuse, R8, R116 ;  /* 0x000000081c74723c */ /* 0x040fe80000041874 */
[----:B------:R-:W-:Y:S04]  /*9480*/  MUFU.EX2 R199, R199 ;  /* 0x000000c700c77308 */ /* 0x000fe80000000800 */
[C---:B------:R-:W-:Y:S04]  /*9490*/  HMMA.16816.F32.BF16 R140, R28.reuse, R10, R140 ;  /* 0x0000000a1c8c723c */ /* 0x040fe8000004188c */
[----:B------:R-:W4:Y:S04]  /*94a0*/  MUFU.EX2 R204, R204 ;  /* 0x000000cc00cc7308 */ /* 0x000f280000000800 */
[C---:B------:R-:W-:Y:S04]  /*94b0*/  HMMA.16816.F32.BF16 R124, R28.reuse, R4, R124 ;  /* 0x000000041c7c723c */ /* 0x040fe8000004187c */
[----:B------:R-:W-:Y:S04]  /*94c0*/  MUFU.EX2 R209, R209 ;  /* 0x000000d100d17308 */ /* 0x000fe80000000800 */
[----:B------:R-:W-:Y:S01]  /*94d0*/  HMMA.16816.F32.BF16 R132, R28, R6, R132 ;  /* 0x000000061c84723c */ /* 0x000fe20000041884 */
[----:B------:R-:W-:Y:S01]  /*94e0*/  LOP3.LUT R28, R184, UR9, R3, 0x96, !PT ;  /* 0x00000009b81c7c12 */ /* 0x000fe2000f8e9603 */
[----:B------:R-:W-:-:S04]  /*94f0*/  IMAD.WIDE.U32 R184, R203, -0x326172a9, RZ ;  /* 0xcd9e8d57cbb87825 */ /* 0x000fc800078e00ff */
[--C-:B------:R-:W-:Y:S01]  /*9500*/  FFMA.FTZ R203, R200, UR23, -R169.reuse ;  /* 0x00000017c8cb7c23 */ /* 0x100fe200080108a9 */
[----:B------:R-:W-:Y:S01]  /*9510*/  FFMA.FTZ R200, R208, UR23, -R169 ;  /* 0x00000017d0c87c23 */ /* 0x000fe200080108a9 */
[----:B------:R-:W-:-:S04]  /*9520*/  IMAD.WIDE.U32 R2, R28, -0x2daee0ad, RZ ;  /* 0xd2511f531c027825 */ /* 0x000fc800078e00ff */
[----:B------:R-:W4:Y:S01]  /*9530*/  MUFU.EX2 R203, R203 ;  /* 0x000000cb00cb7308 */ /* 0x000f220000000800 */
[----:B------:R-:W-:Y:S01]  /*9540*/  IMAD.MOV.U32 R30, RZ, RZ, R2 ;  /* 0x000000ffff1e7224 */ /* 0x000fe200078e0002 */
[----:B------:R-:W-:Y:S02]  /*9550*/  PRMT R32, R2, 0x7771, RZ ;  /* 0x0000777102207816 */ /* 0x000fe400000000ff */
[----:B------:R-:W-:Y:S02]  /*9560*/  LOP3.LUT R28, R186, UR7, R3, 0x96, !PT ;  /* 0x00000007ba1c7c12 */ /* 0x000fe4000f8e9603 */
[----:B------:R-:W-:Y:S02]  /*9570*/  LOP3.LUT R31, R30, 0xff, RZ, 0xc0, !PT ;  /* 0x000000ff1e1f7812 */ /* 0x000fe400078ec0ff */
[----:B------:R-:W-:Y:S01]  /*9580*/  PRMT R34, R2, 0x7773, RZ ;  /* 0x0000777302227816 */ /* 0x000fe200000000ff */
[----:B------:R-:W4:Y:S01]  /*9590*/  MUFU.EX2 R200, R200 ;  /* 0x000000c800c87308 */ /* 0x000f220000000800 */
[----:B------:R-:W-:-:S02]  /*95a0*/  PRMT R32, R31, 0x5410, R32 ;  /* 0x000054101f207816 */ /* 0x000fc40000000020 */
[----:B------:R-:W-:Y:S02]  /*95b0*/  PRMT R29, R2, 0x7772, RZ ;  /* 0x00007772021d7816 */ /* 0x000fe400000000ff */
[C---:B------:R-:W-:Y:S02]  /*95c0*/  LOP3.LUT R31, R28.reuse, 0xffff, RZ, 0xc0, !PT ;  /* 0x0000ffff1c1f7812 */ /* 0x040fe400078ec0ff */
[C---:B------:R-:W-:Y:S02]  /*95d0*/  PRMT R33, R28.reuse, 0x7632, R33 ;  /* 0x000076321c217816 */ /* 0x040fe40000000021 */
[----:B------:R-:W-:Y:S02]  /*95e0*/  PRMT R29, R29, 0x5410, R34 ;  /* 0x000054101d1d7816 */ /* 0x000fe40000000022 */
[----:B------:R-:W-:Y:S02]  /*95f0*/  LOP3.LUT R30, R28, 0xff, RZ, 0xc0, !PT ;  /* 0x000000ff1c1e7812 */ /* 0x000fe400078ec0ff */
[----:B------:R-:W-:-:S02]  /*9600*/  SHF.R.U32.HI R35, RZ, 0x8, R31 ;  /* 0x00000008ff237819 */ /* 0x000fc4000001161f */
[----:B------:R-:W-:Y:S02]  /*9610*/  SHF.R.U32.HI R28, RZ, 0x18, R28 ;  /* 0x00000018ff1c7819 */ /* 0x000fe4000001161c */
[----:B------:R-:W-:Y:S02]  /*9620*/  LOP3.LUT R31, R33, 0xff, RZ, 0xc0, !PT ;  /* 0x000000ff211f7812 */ /* 0x000fe400078ec0ff */
[----:B------:R-:W-:Y:S02]  /*9630*/  LOP3.LUT R210, R29, 0xff00ff, RZ, 0xc0, !PT ;  /* 0x00ff00ff1dd27812 */ /* 0x000fe400078ec0ff */
[----:B------:R-:W-:Y:S02]  /*9640*/  HSET2.LE.AND R32, R32, R61, PT ;  /* 0x0000003d20207233 */ /* 0x000fe40003803000 */
[----:B------:R-:W-:Y:S02]  /*9650*/  PRMT R30, R30, 0x5410, R35 ;  /* 0x000054101e1e7816 */ /* 0x000fe40000000023 */
[----:B------:R-:W-:-:S02]  /*9660*/  PRMT R28, R31, 0x5410, R28 ;  /* 0x000054101f1c7816 */ /* 0x000fc4000000001c */
[----:B--2---:R-:W-:Y:S02]  /*9670*/  F2FP.BF16.F32.PACK_AB R29, R192, R207 ;  /* 0x000000cfc01d723e */ /* 0x004fe400000010ff */
[--C-:B------:R-:W-:Y:S02]  /*9680*/  HSET2.LE.AND R35, R210, R61.reuse, PT ;  /* 0x0000003dd2237233 */ /* 0x100fe40003803000 */
[----:B------:R-:W-:Y:S02]  /*9690*/  LOP3.LUT R34, R29, R32, RZ, 0xc0, !PT ;  /* 0x000000201d227212 */ /* 0x000fe400078ec0ff */
[----:B-1----:R-:W-:Y:S02]  /*96a0*/  F2FP.BF16.F32.PACK_AB R32, R196, R197 ;  /* 0x000000c5c420723e */ /* 0x002fe400000010ff */
[--C-:B------:R-:W-:Y:S02]  /*96b0*/  HSET2.LE.AND R30, R30, R61.reuse, PT ;  /* 0x0000003d1e1e7233 */ /* 0x100fe40003803000 */
[----:B------:R-:W-:-:S02]  /*96c0*/  HSET2.LE.AND R28, R28, R61, PT ;  /* 0x0000003d1c1c7233 */ /* 0x000fc40003803000 */
[----:B---3--:R-:W-:Y:S02]  /*96d0*/  F2FP.BF16.F32.PACK_AB R29, R205, R252 ;  /* 0x000000fccd1d723e */ /* 0x008fe400000010ff */
[----:B----4-:R-:W-:Y:S02]  /*96e0*/  F2FP.BF16.F32.PACK_AB R33, R183, R206 ;  /* 0x000000ceb721723e */ /* 0x010fe400000010ff */
[----:B------:R-:W-:Y:S02]  /*96f0*/  LOP3.LUT R35, R32, R35, RZ, 0xc0, !PT ;  /* 0x0000002320237212 */ /* 0x000fe400078ec0ff */
[----:B------:R-:W-:Y:S02]  /*9700*/  LOP3.LUT R32, R29, R30, RZ, 0xc0, !PT ;  /* 0x0000001e1d207212 */ /* 0x000fe400078ec0ff */
[----:B------:R-:W-:Y:S02]  /*9710*/  LOP3.LUT R33, R33, R28, RZ, 0xc0, !PT ;  /* 0x0000001c21217212 */ /* 0x000fe400078ec0ff */
[----:B------:R-:W-:-:S05]  /*9720*/  F2FP.BF16.F32.PACK_AB R31, R204, R199 ;  /* 0x000000c7cc1f723e */ /* 0x000fca00000010ff */
        /* <DEDUP_REMOVED lines=15> */
[--C-:B------:R-:W-:Y:S01]  /*9820*/  FFMA.FTZ R211, R66, UR23, -R65.reuse ;  /* 0x0000001742d37c23 */ /* 0x100fe20008010841 */
[----:B------:R-:W-:Y:S01]  /*9830*/  FFMA.FTZ R66, R188, UR23, -R65 ;  /* 0x00000017bc427c23 */ /* 0x000fe20008010841 */
[----:B------:R-:W-:Y:S01]  /*9840*/  IMAD.WIDE.U32 R242, R242, -0x2daee0ad, RZ ;  /* 0xd2511f53f2f27825 */ /* 0x000fe200078e00ff */
[----:B------:R-:W-:-:S03]  /*9850*/  LOP3.LUT R18, R18, UR20, R13, 0x96, !PT ;  /* 0x0000001412127c12 */ /* 0x000fc6000f8e960d */
[----:B------:R-:W-:Y:S01]  /*9860*/  MUFU.EX2 R211, R211 ;  /* 0x000000d300d37308 */ /* 0x000fe20000000800 */
[----:B------:R-:W-:Y:S01]  /*9870*/  LOP3.LUT R12, R12, UR19, R243, 0x96, !PT ;  /* 0x000000130c0c7c12 */ /* 0x000fe2000f8e96f3 */
[----:B------:R-:W-:Y:S01]  /*9880*/  IMAD.WIDE.U32 R2, R18, -0x326172a9, RZ ;  /* 0xcd9e8d5712027825 */ /* 0x000fe200078e00ff */
[C---:B------:R-:W-:Y:S01]  /*9890*/  HMMA.16816.F32.BF16 R112, R32.reuse, R8, R112 ;  /* 0x000000082070723c */ /* 0x040fe20000041870 */
[----:B------:R-:W-:Y:S02]  /*98a0*/  LDSM.16.MT88.4 R16, [R217+0xa800] ;  /* 0x00a80000d910783b */ /* 0x000fe40000004200 */
[----:B------:R-:W-:Y:S02]  /*98b0*/  IMAD.WIDE.U32 R14, R12, -0x326172a9, RZ ;  /* 0xcd9e8d570c0e7825 */ /* 0x000fe400078e00ff */
[----:B------:R-:W-:Y:S02]  /*98c0*/  MUFU.EX2 R66, R66 ;  /* 0x0000004200427308 */ /* 0x000fe40000000800 */
[----:B------:R-:W-:Y:S01]  /*98d0*/  IMAD.MOV.U32 R12, RZ, RZ, R14 ;  /* 0x000000ffff0c7224 */ /* 0x000fe200078e000e */
[----:B------:R-:W-:Y:S01]  /*98e0*/  LOP3.LUT R8, R2, UR8, R15, 0x96, !PT ;  /* 0x0000000802087c12 */ /* 0x000fe2000f8e960f */
[----:B------:R-:W-:Y:S01]  /*98f0*/  HMMA.16816.F32.BF16 R120, R32, R10, R120 ;  /* 0x0000000a2078723c */ /* 0x000fe20000041878 */
[----:B------:R-:W-:-:S02]  /*9900*/  PRMT R11, R14, 0x7773, RZ ;  /* 0x000077730e0b7816 */ /* 0x000fc400000000ff */
[C---:B------:R-:W-:Y:S02]  /*9910*/  LOP3.LUT R10, R8.reuse, 0xffff, RZ, 0xc0, !PT ;  /* 0x0000ffff080a7812 */ /* 0x040fe400078ec0ff */
[C---:B------:R-:W-:Y:S02]  /*9920*/  LOP3.LUT R13, R8.reuse, 0xff, RZ, 0xc0, !PT ;  /* 0x000000ff080d7812 */ /* 0x040fe400078ec0ff */
[----:B------:R-:W-:Y:S01]  /*9930*/  SHF.R.U32.HI R10, RZ, 0x8, R10 ;  /* 0x00000008ff0a7819 */ /* 0x000fe2000001160a */
[----:B------:R-:W-:Y:S01]  /*9940*/  HMMA.16816.F32.BF16 R136, R32, R4, R136 ;  /* 0x000000042088723c */ /* 0x000fe20000041888 */
[----:B------:R-:W-:Y:S02]  /*9950*/  PRMT R5, R8, 0x7632, R5 ;  /* 0x0000763208057816 */ /* 0x000fe40000000005 */
[----:B------:R-:W-:Y:S02]  /*9960*/  PRMT R30, R14, 0x7772, RZ ;  /* 0x000077720e1e7816 */ /* 0x000fe400000000ff */
[----:B------:R-:W-:-:S02]  /*9970*/  PRMT R10, R13, 0x5410, R10 ;  /* 0x000054100d0a7816 */ /* 0x000fc4000000000a */
[----:B------:R-:W-:Y:S01]  /*9980*/  SHF.R.U32.HI R4, RZ, 0x18, R8 ;  /* 0x00000018ff047819 */ /* 0x000fe20000011608 */
[C---:B------:R-:W-:Y:S01]  /*9990*/  HMMA.16816.F32.BF16 R160, R32.reuse, R24, R160 ;  /* 0x0000001820a0723c */ /* 0x040fe200000418a0 */
[----:B------:R-:W-:Y:S02]  /*99a0*/  LOP3.LUT R5, R5, 0xff, RZ, 0xc0, !PT ;  /* 0x000000ff05057812 */ /* 0x000fe400078ec0ff */
[----:B------:R-:W-:Y:S02]  /*99b0*/  PRMT R30, R30, 0x5410, R11 ;  /* 0x000054101e1e7816 */ /* 0x000fe4000000000b */
[----:B------:R-:W-:Y:S02]  /*99c0*/  PRMT R9, R14, 0x7771, RZ ;  /* 0x000077710e097816 */ /* 0x000fe400000000ff */
[----:B------:R-:W-:Y:S01]  /*99d0*/  LOP3.LUT R12, R12, 0xff, RZ, 0xc0, !PT ;  /* 0x000000ff0c0c7812 */ /* 0x000fe200078ec0ff */
[----:B------:R-:W-:Y:S01]  /*99e0*/  HMMA.16816.F32.BF16 R148, R32, R26, R148 ;  /* 0x0000001a2094723c */ /* 0x000fe20000041894 */
[----:B------:R-:W-:Y:S01]  /*99f0*/  HSET2.LE.AND R10, R10, R61, PT ;  /* 0x0000003d0a0a7233 */ /* 0x000fe20003803000 */
[----:B------:R-:W1:Y:S01]  /*9a00*/  LDSM.16.MT88.4 R24, [R217+0x9800] ;  /* 0x00980000d918783b */ /* 0x000e620000004200 */
[----:B------:R-:W-:-:S02]  /*9a10*/  F2FP.BF16.F32.PACK_AB R11, R202, R189 ;  /* 0x000000bdca0b723e */ /* 0x000fc400000010ff */
[----:B------:R-:W-:Y:S02]  /*9a20*/  PRMT R4, R5, 0x5410, R4 ;  /* 0x0000541005047816 */ /* 0x000fe40000000004 */
[----:B------:R-:W-:Y:S01]  /*9a30*/  PRMT R208, R12, 0x5410, R9 ;  /* 0x000054100cd07816 */ /* 0x000fe20000000009 */
[----:B------:R-:W-:Y:S01]  /*9a40*/  HMMA.16816.F32.BF16 R68, R32, R20, R68 ;  /* 0x000000142044723c */ /* 0x000fe20000041844 */
[----:B------:R-:W-:Y:S01]  /*9a50*/  LOP3.LUT R28, R11, R10, RZ, 0xc0, !PT ;  /* 0x0000000a0b1c7212 */ /* 0x000fe200078ec0ff */
[----:B------:R-:W-:Y:S01]  /*9a60*/  LDSM.16.MT88.4 R12, [R62+0x1800] ;  /* 0x001800003e0c783b */ /* 0x000fe20000004200 */
[----:B------:R-:W-:-:S03]  /*9a70*/  HSET2.LE.AND R29, R4, R61, PT ;  /* 0x0000003d041d7233 */ /* 0x000fc60003803000 */
[----:B------:R-:W-:Y:S02]  /*9a80*/  LDSM.16.MT88.4 R8, [R217+0xb800] ;  /* 0x00b80000d908783b */ /* 0x000fe40000004200 */
[C---:B------:R-:W-:Y:S02]  /*9a90*/  HMMA.16816.F32.BF16 R80, R32.reuse, R22, R80 ;  /* 0x000000162050723c */ /* 0x040fe40000041850 */
[----:B------:R-:W2:Y:S06]  /*9aa0*/  LDSM.16.MT88.4 R20, [R62+0x800] ;  /* 0x000800003e14783b */ /* 0x000eac0000004200 */
[----:B------:R-:W-:Y:S01]  /*9ab0*/  HMMA.16816.F32.BF16 R128, R32, R6, R128 ;  /* 0x000000062080723c */ /* 0x000fe20000041880 */
[----:B------:R-:W3:Y:S01]  /*9ac0*/  LDSM.16.MT88.4 R4, [R62+0x2800] ;  /* 0x002800003e04783b */ /* 0x000ee20000004200 */
[----:B------:R-:W-:-:S04]  /*9ad0*/  F2FP.BF16.F32.PACK_AB R32, R203, R194 ;  /* 0x000000c2cb20723e */ /* 0x000fc800000010ff */
[----:B------:R-:W-:Y:S02]  /*9ae0*/  LOP3.LUT R29, R32, R29, RZ, 0xc0, !PT ;  /* 0x0000001d201d7212 */ /* 0x000fe400078ec0ff */
[----:B------:R-:W-:Y:S02]  /*9af0*/  LOP3.LUT R32, R30, 0xff00ff, RZ, 0xc0, !PT ;  /* 0x00ff00ff1e207812 */ /* 0x000fe400078ec0ff */
[----:B------:R-:W-:-:S05]  /*9b00*/  HSET2.LE.AND R30, R208, R61, PT ;  /* 0x0000003dd01e7233 */ /* 0x000fca0003803000 */
[----:B------:R-:W-:Y:S02]  /*9b10*/  LOP3.LUT R30, R31, R30, RZ, 0xc0, !PT ;  /* 0x0000001e1f1e7212 */ /* 0x000fe400078ec0ff */
[----:B------:R-:W-:Y:S02]  /*9b20*/  HSET2.LE.AND R31, R32, R61, PT ;  /* 0x0000003d201f7233 */ /* 0x000fe40003803000 */
[----:B------:R-:W-:-:S04]  /*9b30*/  F2FP.BF16.F32.PACK_AB R32, R209, R200 ;  /* 0x000000c8d120723e */ /* 0x000fc800000010ff */
[----:B------:R-:W-:-:S07]  /*9b40*/  LOP3.LUT R31, R32, R31, RZ, 0xc0, !PT ;  /* 0x0000001f201f7212 */ /* 0x000fce00078ec0ff */
[C---:B-1----:R-:W-:Y:S08]  /*9b50*/  HMMA.16816.F32.BF16 R156, R28.reuse, R24, R156 ;  /* 0x000000181c9c723c */ /* 0x042ff0000004189c */
[C---:B------:R-:W-:Y:S08]  /*9b60*/  HMMA.16816.F32.BF16 R152, R28.reuse, R26, R152 ;  /* 0x0000001a1c98723c */ /* 0x040ff00000041898 */
[C---:B--2---:R-:W-:Y:S08]  /*9b70*/  HMMA.16816.F32.BF16 R72, R28.reuse, R20, R72 ;  /* 0x000000141c48723c */ /* 0x044ff00000041848 */
[C---:B------:R-:W-:Y:S08]  /*9b80*/  HMMA.16816.F32.BF16 R76, R28.reuse, R22, R76 ;  /* 0x000000161c4c723c */ /* 0x040ff0000004184c */
[C---:B------:R-:W-:Y:S08]  /*9b90*/  HMMA.16816.F32.BF16 R88, R28.reuse, R16, R88 ;  /* 0x000000101c58723c */ /* 0x040ff00000041858 */
[C---:B------:R-:W-:Y:S08]  /*9ba0*/  HMMA.16816.F32.BF16 R92, R28.reuse, R18, R92 ;  /* 0x000000121c5c723c */ /* 0x040ff0000004185c */
[C---:B------:R-:W-:Y:S08]  /*9bb0*/  HMMA.16816.F32.BF16 R104, R28.reuse, R12, R104 ;  /* 0x0000000c1c68723c */ /* 0x040ff00000041868 */
[C---:B------:R-:W-:Y:S08]  /*9bc0*/  HMMA.16816.F32.BF16 R108, R28.reuse, R14, R108 ;  /* 0x0000000e1c6c723c */ /* 0x040ff0000004186c */
[C---:B------:R-:W-:Y:S08]  /*9bd0*/  HMMA.16816.F32.BF16 R116, R28.reuse, R8, R116 ;  /* 0x000000081c74723c */ /* 0x040ff00000041874 */
[C---:B------:R-:W-:Y:S08]  /*9be0*/  HMMA.16816.F32.BF16 R140, R28.reuse, R10, R140 ;  /* 0x0000000a1c8c723c */ /* 0x040ff0000004188c */
[C---:B---3--:R-:W-:Y:S08]  /*9bf0*/  HMMA.16816.F32.BF16 R124, R28.reuse, R4, R124 ;  /* 0x000000041c7c723c */ /* 0x048ff0000004187c */
[----:B------:R-:W-:Y:S01]  /*9c00*/  HMMA.16816.F32.BF16 R132, R28, R6, R132 ;  /* 0x000000061c84723c */ /* 0x000fe20000041884 */
[----:B------:R-:W-:-:S02]  /*9c10*/  LOP3.LUT R28, R238, UR6, R185, 0x96, !PT ;  /* 0x00000006ee1c7c12 */ /* 0x000fc4000f8e96b9 */
        /* <DEDUP_REMOVED lines=11> */
[----:B------:R-:W-:-:S03]  /*9cd0*/  LOP3.LUT R28, R30, UR20, R191, 0x96, !PT ;  /* 0x000000141e1c7c12 */ /* 0x000fc6000f8e96bf */
[----:B------:R-:W-:Y:S01]  /*9ce0*/  FFMA.FTZ R191, R178, UR23, -R65 ;  /* 0x00000017b2bf7c23 */ /* 0x000fe20008010841 */
[--C-:B------:R-:W-:Y:S01]  /*9cf0*/  FFMA.FTZ R178, R67, UR23, -R56.reuse ;  /* 0x0000001743b27c23 */ /* 0x100fe20008010838 */
[--C-:B------:R-:W-:Y:S01]  /*9d00*/  FFMA.FTZ R67, R171, UR23, -R56.reuse ;  /* 0x00000017ab437c23 */ /* 0x100fe20008010838 */
[----:B------:R-:W-:Y:S01]  /*9d10*/  LOP3.LUT R29, R190, UR19, R227, 0x96, !PT ;  /* 0x00000013be1d7c12 */ /* 0x000fe2000f8e96e3 */
[----:B------:R-:W-:Y:S01]  /*9d20*/  FFMA.FTZ R190, R170, UR23, -R65 ;  /* 0x00000017aabe7c23 */ /* 0x000fe20008010841 */
[----:B------:R-:W-:Y:S01]  /*9d30*/  IMAD.WIDE.U32 R186, R28, -0x326172a9, RZ ;  /* 0xcd9e8d571cba7825 */ /* 0x000fe200078e00ff */
[----:B------:R-:W1:Y:S03]  /*9d40*/  MUFU.EX2 R191, R191 ;  /* 0x000000bf00bf7308 */ /* 0x000e660000000800 */
[--C-:B------:R-:W-:Y:S01]  /*9d50*/  FFMA.FTZ R170, R177, UR23, -R56.reuse ;  /* 0x00000017b1aa7c23 */ /* 0x100fe20008010838 */
[----:B------:R-:W-:Y:S01]  /*9d60*/  FFMA.FTZ R177, R181, UR23, -R56 ;  /* 0x00000017b5b17c23 */ /* 0x000fe20008010838 */
[----:B------:R-:W-:-:S04]  /*9d70*/  IMAD.WIDE.U32 R32, R29, -0x326172a9, RZ ;  /* 0xcd9e8d571d207825 */ /* 0x000fc800078e00ff */
[----:B------:R-:W-:Y:S01]  /*9d80*/  IMAD.MOV.U32 R28, RZ, RZ, R32 ;  /* 0x000000ffff1c7224 */ /* 0x000fe200078e0020 */
[C---:B------:R-:W-:Y:S01]  /*9d90*/  PRMT R30, R32.reuse, 0x7773, RZ ;  /* 0x00007773201e7816 */ /* 0x040fe200000000ff */
[----:B------:R-:W2:Y:S01]  /*9da0*/  MUFU.EX2 R190, R190 ;  /* 0x000000be00be7308 */ /* 0x000ea20000000800 */
[----:B------:R-:W-:Y:S01]  /*9db0*/  PRMT R29, R32, 0x7772, RZ ;  /* 0x00007772201d7816 */ /* 0x000fe200000000ff */
[----:B------:R-:W-:Y:S01]  /*9dc0*/  IMAD.MOV.U32 R35, RZ, RZ, R187 ;  /* 0x000000ffff237224 */ /* 0x000fe200078e00bb */
[----:B------:R-:W-:Y:S02]  /*9dd0*/  LOP3.LUT R31, R28, 0xff, RZ, 0xc0, !PT ;  /* 0x000000ff1c1f7812 */ /* 0x000fe400078ec0ff */
[----:B------:R-:W-:Y:S02]  /*9de0*/  PRMT R29, R29, 0x5410, R30 ;  /* 0x000054101d1d7816 */ /* 0x000fe4000000001e */
[----:B------:R-:W-:Y:S01]  /*9df0*/  PRMT R30, R32, 0x7771, RZ ;  /* 0x00007771201e7816 */ /* 0x000fe200000000ff */
[----:B------:R-:W-:Y:S01]  /*9e00*/  MUFU.EX2 R170, R170 ;  /* 0x000000aa00aa7308 */ /* 0x000fe20000000800 */
[----:B------:R-:W-:-:S02]  /*9e10*/  LOP3.LUT R32, R186, UR8, R33, 0x96, !PT ;  /* 0x00000008ba207c12 */ /* 0x000fc4000f8e9621 */
[----:B------:R-:W-:Y:S02]  /*9e20*/  PRMT R30, R31, 0x5410, R30 ;  /* 0x000054101f1e7816 */ /* 0x000fe4000000001e */
[C---:B------:R-:W-:Y:S02]  /*9e30*/  LOP3.LUT R28, R32.reuse, 0xffff, RZ, 0xc0, !PT ;  /* 0x0000ffff201c7812 */ /* 0x040fe400078ec0ff */
[C---:B------:R-:W-:Y:S01]  /*9e40*/  LOP3.LUT R33, R32.reuse, 0xff, RZ, 0xc0, !PT ;  /* 0x000000ff20217812 */ /* 0x040fe200078ec0ff */
[----:B------:R-:W3:Y:S01]  /*9e50*/  MUFU.EX2 R177, R177 ;  /* 0x000000b100b17308 */ /* 0x000ee20000000800 */
[----:B------:R-:W-:Y:S02]  /*9e60*/  SHF.R.U32.HI R28, RZ, 0x8, R28 ;  /* 0x00000008ff1c7819 */ /* 0x000fe4000001161c */
[----:B------:R-:W-:Y:S02]  /*9e70*/  PRMT R31, R32, 0x7632, R31 ;  /* 0x00007632201f7816 */ /* 0x000fe4000000001f */
[----:B------:R-:W-:-:S02]  /*9e80*/  PRMT R28, R33, 0x5410, R28 ;  /* 0x00005410211c7816 */ /* 0x000fc4000000001c */
[----:B------:R-:W-:Y:S01]  /*9e90*/  LOP3.LUT R34, R29, 0xff00ff, RZ, 0xc0, !PT ;  /* 0x00ff00ff1d227812 */ /* 0x000fe200078ec0ff */
[----:B------:R-:W-:Y:S01]  /*9ea0*/  MUFU.EX2 R178, R178 ;  /* 0x000000b200b27308 */ /* 0x000fe20000000800 */
[----:B------:R-:W-:Y:S02]  /*9eb0*/  HSET2.LE.AND R30, R30, R61, PT ;  /* 0x0000003d1e1e7233 */ /* 0x000fe40003803000 */
[----:B-1----:R-:W-:Y:S02]  /*9ec0*/  F2FP.BF16.F32.PACK_AB R29, R66, R191 ;  /* 0x000000bf421d723e */ /* 0x002fe400000010ff */
[----:B------:R-:W-:Y:S02]  /*9ed0*/  SHF.R.U32.HI R32, RZ, 0x18, R32 ;  /* 0x00000018ff207819 */ /* 0x000fe40000011620 */
[----:B------:R-:W-:Y:S01]  /*9ee0*/  LOP3.LUT R31, R31, 0xff, RZ, 0xc0, !PT ;  /* 0x000000ff1f1f7812 */ /* 0x000fe200078ec0ff */
[----:B------:R-:W1:Y:S01]  /*9ef0*/  MUFU.EX2 R67, R67 ;  /* 0x0000004300437308 */ /* 0x000e620000000800 */
[----:B------:R-:W-:-:S02]  /*9f00*/  LOP3.LUT R30, R29, R30, RZ, 0xc0, !PT ;  /* 0x0000001e1d1e7212 */ /* 0x000fc400078ec0ff */
[--C-:B------:R-:W-:Y:S02]  /*9f10*/  HSET2.LE.AND R28, R28, R61.reuse, PT ;  /* 0x0000003d1c1c7233 */ /* 0x100fe40003803000 */
[----:B------:R-:W-:Y:S02]  /*9f20*/  PRMT R32, R31, 0x5410, R32 ;  /* 0x000054101f207816 */ /* 0x000fe40000000020 */
[----:B--2---:R-:W-:Y:S02]  /*9f30*/  F2FP.BF16.F32.PACK_AB R29, R190, R211 ;  /* 0x000000d3be1d723e */ /* 0x004fe400000010ff */
[--C-:B------:R-:W-:Y:S02]  /*9f40*/  HSET2.LE.AND R31, R34, R61.reuse, PT ;  /* 0x0000003d221f7233 */ /* 0x100fe40003803000 */
[----:B------:R-:W-:Y:S02]  /*9f50*/  LOP3.LUT R28, R29, R28, RZ, 0xc0, !PT ;  /* 0x0000001c1d1c7212 */ /* 0x000fe400078ec0ff */
[----:B------:R-:W-:-:S02]  /*9f60*/  HSET2.LE.AND R29, R32, R61, PT ;  /* 0x0000003d201d7233 */ /* 0x000fc40003803000 */
[----:B---3--:R-:W-:Y:S02]  /*9f70*/  F2FP.BF16.F32.PACK_AB R34, R177, R170 ;  /* 0x000000aab122723e */ /* 0x008fe400000010ff */
[----:B-1----:R-:W-:Y:S02]  /*9f80*/  F2FP.BF16.F32.PACK_AB R32, R67, R178 ;  /* 0x000000b24320723e */ /* 0x002fe400000010ff */
[----:B------:R-:W-:Y:S01]  /*9f90*/  LOP3.LUT R31, R34, R31, RZ, 0xc0, !PT ;  /* 0x0000001f221f7212 */ /* 0x000fe200078ec0ff */
[----:B------:R-:W-:Y:S01]  /*9fa0*/  IMAD.MOV.U32 R34, RZ, RZ, R186 ;  /* 0x000000ffff227224 */ /* 0x000fe200078e00ba */
[----:B------:R-:W-:Y:S01]  /*9fb0*/  LOP3.LUT R29, R32, R29, RZ, 0xc0, !PT ;  /* 0x0000001d201d7212 */ /* 0x000fe200078ec0ff */
[----:B------:R1:W5:Y:S01]  /*9fc0*/  LDL.LU.64 R186, [R1+0x10] ;  /* 0x0000100001ba7983 */ /* 0x0003620000300a00 */
[----:B------:R-:W-:Y:S02]  /*9fd0*/  IMAD.MOV.U32 R32, RZ, RZ, R184 ;  /* 0x000000ffff207224 */ /* 0x000fe400078e00b8 */
[----:B------:R-:W-:-:S02]  /*9fe0*/  IMAD.MOV.U32 R33, RZ, RZ, R185 ;  /* 0x000000ffff217224 */ /* 0x000fc400078e00b9 */
[----:B------:R1:W5:Y:S01]  /*9ff0*/  LDL.LU.64 R184, [R1+0x8] ;  /* 0x0000080001b87983 */ /* 0x0003620000300a00 */
[C---:B------:R-:W-:Y:S01]  /*a000*/  HMMA.16816.F32.BF16 R160, R28.reuse, R24, R160 ;  /* 0x000000181ca0723c */ /* 0x040fe200000418a0 */
[----:B------:R-:W-:Y:S02]  /*a010*/  IMAD.MOV.U32 R24, RZ, RZ, R2 ;  /* 0x000000ffff187224 */ /* 0x000fe400078e0002 */
[----:B------:R-:W-:Y:S02]  /*a020*/  IMAD.MOV.U32 R25, RZ, RZ, R3 ;  /* 0x000000ffff197224 */ /* 0x000fe400078e0003 */
[----:B------:R1:W5:Y:S01]  /*a030*/  LDL.LU.64 R2, [R1] ;  /* 0x0000000001027983 */ /* 0x0003620000300a00 */
[--C-:B------:R-:W-:Y:S01]  /*a040*/  FFMA.FTZ R171, R182, UR23, -R179.reuse ;  /* 0x00000017b6ab7c23 */ /* 0x100fe200080108b3 */
[----:B------:R-:W-:Y:S01]  /*a050*/  FFMA.FTZ R182, R175, UR23, -R179 ;  /* 0x00000017afb67c23 */ /* 0x000fe200080108b3 */
[C---:B------:R-:W-:Y:S01]  /*a060*/  HMMA.16816.F32.BF16 R100, R28.reuse, R12, R100 ;  /* 0x0000000c1c64723c */ /* 0x040fe20000041864 */
[----:B------:R-:W-:Y:S01]  /*a070*/  LOP3.LUT R12, R210, UR9, R25, 0x96, !PT ;  /* 0x00000009d20c7c12 */ /* 0x000fe2000f8e9619 */
[--C-:B------:R-:W-:Y:S01]  /*a080*/  FFMA.FTZ R175, R176, UR23, -R169.reuse ;  /* 0x00000017b0af7c23 */ /* 0x100fe200080108a9 */
[----:B------:R-:W-:Y:S01]  /*a090*/  FFMA.FTZ R176, R180, UR23, -R169 ;  /* 0x00000017b4b07c23 */ /* 0x000fe200080108a9 */
[--C-:B------:R-:W-:Y:S01]  /*a0a0*/  FFMA.FTZ R173, R173, UR23, -R179.reuse ;  /* 0x00000017adad7c23 */ /* 0x100fe200080108b3 */
[----:B------:R-:W-:Y:S01]  /*a0b0*/  FFMA.FTZ R174, R174, UR23, -R179 ;  /* 0x00000017aeae7c23 */ /* 0x000fe200080108b3 */
[----:B------:R-:W-:Y:S01]  /*a0c0*/  IMAD.WIDE.U32 R12, R12, -0x2daee0ad, RZ ;  /* 0xd2511f530c0c7825 */ /* 0x000fe200078e00ff */
[----:B------:R-:W-:Y:S01]  /*a0d0*/  MUFU.EX2 R171, R171 ;  /* 0x000000ab00ab7308 */ /* 0x000fe20000000800 */
[C---:B------:R-:W-:Y:S02]  /*a0e0*/  HMMA.16816.F32.BF16 R112, R28.reuse, R8, R112 ;  /* 0x000000081c70723c */ /* 0x040fe40000041870 */
[--C-:B------:R-:W-:Y:S01]  /*a0f0*/  FFMA.FTZ R164, R164, UR23, -R169.reuse ;  /* 0x00000017a4a47c23 */ /* 0x100fe200080108a9 */
[----:B------:R-:W-:Y:S01]  /*a100*/  FFMA.FTZ R169, R172, UR23, -R169 ;  /* 0x00000017aca97c23 */ /* 0x000fe200080108a9 */
[----:B------:R-:W-:Y:S01]  /*a110*/  PRMT R8, R12, 0x7772, RZ ;  /* 0x000077720c087816 */ /* 0x000fe200000000ff */
[----:B------:R-:W-:Y:S01]  /*a120*/  IMAD.MOV.U32 R181, RZ, RZ, R35 ;  /* 0x000000ffffb57224 */ /* 0x000fe200078e0023 */
[----:B------:R-:W-:Y:S01]  /*a130*/  LOP3.LUT R242, R242, UR7, R13, 0x96, !PT ;  /* 0x00000007f2f27c12 */ /* 0x000fe2000f8e960d */
[----:B------:R-:W-:Y:S01]  /*a140*/  IMAD.MOV.U32 R180, RZ, RZ, R34 ;  /* 0x000000ffffb47224 */ /* 0x000fe200078e0022 */
[----:B------:R-:W-:Y:S01]  /*a150*/  MUFU.EX2 R175, R175 ;  /* 0x000000af00af7308 */ /* 0x000fe20000000800 */
[C---:B------:R-:W-:Y:S01]  /*a160*/  HMMA.16816.F32.BF16 R120, R28.reuse, R10, R120 ;  /* 0x0000000a1c78723c */ /* 0x040fe20000041878 */
[C---:B------:R-:W-:Y:S01]  /*a170*/  PRMT R11, R12.reuse, 0x7773, RZ ;  /* 0x000077730c0b7816 */ /* 0x040fe200000000ff */
[----:B------:R-:W-:Y:S01]  /*a180*/  IMAD.MOV.U32 R10, RZ, RZ, R12 ;  /* 0x000000ffff0a7224 */ /* 0x000fe200078e000c */
[----:B------:R-:W-:Y:S01]  /*a190*/  PRMT R9, R12, 0x7771, RZ ;  /* 0x000077710c097816 */ /* 0x000fe200000000ff */
[----:B------:R-:W-:Y:S01]  /*a1a0*/  FFMA.FTZ R48, R249, R166, R48 ;  /* 0x000000a6f9307223 */ /* 0x000fe20000010030 */
[----:B------:R-:W-:Y:S01]  /*a1b0*/  PRMT R8, R8, 0x5410, R11 ;  /* 0x0000541008087816 */ /* 0x000fe2000000000b */
[----:B------:R-:W-:Y:S01]  /*a1c0*/  FFMA.FTZ R55, R248, R165, R55 ;  /* 0x000000a5f8377223 */ /* 0x000fe20000010037 */
[----:B------:R-:W2:Y:S01]  /*a1d0*/  MUFU.EX2 R176, R176 ;  /* 0x000000b000b07308 */ /* 0x000ea20000000800 */
[C---:B------:R-:W-:Y:S01]  /*a1e0*/  PRMT R11, R242.reuse, 0x7632, R11 ;  /* 0x00007632f20b7816 */ /* 0x040fe2000000000b */
[C---:B------:R-:W-:Y:S01]  /*a1f0*/  HMMA.16816.F32.BF16 R136, R28.reuse, R4, R136 ;  /* 0x000000041c88723c */ /* 0x040fe20000041888 */
[C---:B------:R-:W-:Y:S01]  /*a200*/  LOP3.LUT R12, R242.reuse, 0xffff, RZ, 0xc0, !PT ;  /* 0x0000fffff20c7812 */ /* 0x040fe200078ec0ff */
[----:B------:R-:W-:Y:S01]  /*a210*/  FFMA.FTZ R42, R237, R59, R42 ;  /* 0x0000003bed2a7223 */ /* 0x000fe2000001002a */
[----:B------:R-:W-:Y:S01]  /*a220*/  LOP3.LUT R5, R242, 0xff, RZ, 0xc0, !PT ;  /* 0x000000fff2057812 */ /* 0x000fe200078ec0ff */
[----:B------:R-:W-:Y:S01]  /*a230*/  FFMA.FTZ R38, R235, R58, R38 ;  /* 0x0000003aeb267223 */ /* 0x000fe20000010026 */
[----:B------:R-:W-:Y:S01]  /*a240*/  SHF.R.U32.HI R242, RZ, 0x18, R242 ;  /* 0x00000018fff27819 */ /* 0x000fe200000116f2 */
[----:B------:R-:W-:Y:S01]  /*a250*/  MUFU.EX2 R173, R173 ;  /* 0x000000ad00ad7308 */ /* 0x000fe20000000800 */
[----:B------:R-:W-:Y:S01]  /*a260*/  LOP3.LUT R11, R11, 0xff, RZ, 0xc0, !PT ;  /* 0x000000ff0b0b7812 */ /* 0x000fe200078ec0ff */
[C---:B------:R-:W-:Y:S01]  /*a270*/  HMMA.16816.F32.BF16 R144, R28.reuse, R14, R144 ;  /* 0x0000000e1c90723c */ /* 0x040fe20000041890 */
[----:B------:R-:W-:Y:S01]  /*a280*/  SHF.R.U32.HI R12, RZ, 0x8, R12 ;  /* 0x00000008ff0c7819 */ /* 0x000fe2000001160c */
[----:B------:R-:W-:Y:S01]  /*a290*/  IMAD.MOV.U32 R15, RZ, RZ, R33 ;  /* 0x000000ffff0f7224 */ /* 0x000fe200078e0021 */
[----:B------:R-:W-:Y:S01]  /*a2a0*/  PRMT R242, R11, 0x5410, R242 ;  /* 0x000054100bf27816 */ /* 0x000fe200000000f2 */
[----:B------:R-:W-:Y:S01]  /*a2b0*/  IMAD.MOV.U32 R14, RZ, RZ, R32 ;  /* 0x000000ffff0e7224 */ /* 0x000fe200078e0020 */
[----:B------:R-:W-:Y:S01]  /*a2c0*/  LOP3.LUT R4, R10, 0xff, RZ, 0xc0, !PT ;  /* 0x000000ff0a047812 */ /* 0x000fe200078ec0ff */
[----:B------:R-:W3:Y:S01]  /*a2d0*/  MUFU.EX2 R174, R174 ;  /* 0x000000ae00ae7308 */ /* 0x000ee20000000800 */
[----:B------:R-:W-:Y:S01]  /*a2e0*/  LOP3.LUT R10, R8, 0xff00ff, RZ, 0xc0, !PT ;  /* 0x00ff00ff080a7812 */ /* 0x000fe200078ec0ff */
[C---:B------:R-:W-:Y:S01]  /*a2f0*/  HMMA.16816.F32.BF16 R128, R28.reuse, R6, R128 ;  /* 0x000000061c80723c */ /* 0x040fe20000041880 */
[----:B------:R-:W-:Y:S01]  /*a300*/  PRMT R8, R5, 0x5410, R12 ;  /* 0x0000541005087816 */ /* 0x000fe2000000000c */
[----:B------:R-:W-:Y:S01]  /*a310*/  FADD.FTZ R57, R57, R48 ;  /* 0x0000003039397221 */ /* 0x000fe20000010000 */
[--C-:B------:R-:W-:Y:S01]  /*a320*/  HSET2.LE.AND R33, R242, R61.reuse, PT ;  /* 0x0000003df2217233 */ /* 0x100fe20003803000 */
[----:B------:R-:W-:Y:S01]  /*a330*/  FADD.FTZ R55, R54, R55 ;  /* 0x0000003736377221 */ /* 0x000fe20000010000 */
[----:B--2---:R-:W-:Y:S01]  /*a340*/  F2FP.BF16.F32.PACK_AB R6, R176, R175 ;  /* 0x000000afb006723e */ /* 0x004fe200000010ff */
[----:B------:R-:W2:Y:S01]  /*a350*/  MUFU.EX2 R182, R182 ;  /* 0x000000b600b67308 */ /* 0x000ea20000000800 */
[----:B------:R-:W-:Y:S01]  /*a360*/  PRMT R4, R4, 0x5410, R9 ;  /* 0x0000541004047816 */ /* 0x000fe20000000009 */
[C---:B------:R-:W-:Y:S01]  /*a370*/  HMMA.16816.F32.BF16 R148, R28.reuse, R26, R148 ;  /* 0x0000001a1c94723c */ /* 0x040fe20000041894 */
[--C-:B------:R-:W-:Y:S01]  /*a380*/  HSET2.LE.AND R8, R8, R61.reuse, PT ;  /* 0x0000003d08087233 */ /* 0x100fe20003803000 */
[----:B------:R-:W-:Y:S01]  /*a390*/  FADD.FTZ R41, R41, R42 ;  /* 0x0000002a29297221 */ /* 0x000fe20000010000 */
[----:B------:R-:W-:Y:S01]  /*a3a0*/  LOP3.LUT R33, R6, R33, RZ, 0xc0, !PT ;  /* 0x0000002106217212 */ /* 0x000fe200078ec0ff */
[----:B------:R-:W-:Y:S01]  /*a3b0*/  FADD.FTZ R38, R37, R38 ;  /* 0x0000002625267221 */ /* 0x000fe20000010000 */
[----:B------:R-:W-:Y:S01]  /*a3c0*/  LOP3.LUT R6, R14, UR9, R181, 0x96, !PT ;  /* 0x000000090e067c12 */ /* 0x000fe2000f8e96b5 */
[----:B------:R-:W-:Y:S01]  /*a3d0*/  MUFU.EX2 R164, R164 ;  /* 0x000000a400a47308 */ /* 0x000fe20000000800 */
[----:B---3--:R-:W-:Y:S01]  /*a3e0*/  F2FP.BF16.F32.PACK_AB R7, R174, R173 ;  /* 0x000000adae07723e */ /* 0x008fe200000010ff */
[C---:B------:R-:W-:Y:S01]  /*a3f0*/  HMMA.16816.F32.BF16 R68, R28.reuse, R20, R68 ;  /* 0x000000141c44723c */ /* 0x040fe20000041844 */
[--C-:B------:R-:W-:Y:S01]  /*a400*/  HSET2.LE.AND R4, R4, R61.reuse, PT ;  /* 0x0000003d04047233 */ /* 0x100fe20003803000 */
[----:B------:R-:W3:Y:S01]  /*a410*/  LDSM.16.MT88.4 R24, [R217+0x9c00] ;  /* 0x009c0000d918783b */ /* 0x000ee20000004200 */
[----:B------:R-:W-:Y:S01]  /*a420*/  LOP3.LUT R32, R7, R8, RZ, 0xc0, !PT ;  /* 0x0000000807207212 */ /* 0x000fe200078ec0ff */
[----:B------:R-:W-:Y:S01]  /*a430*/  IMAD.WIDE.U32 R6, R6, -0x2daee0ad, RZ ;  /* 0xd2511f5306067825 */ /* 0x000fe200078e00ff */
[--C-:B------:R-:W-:Y:S01]  /*a440*/  HSET2.LE.AND R10, R10, R61.reuse, PT ;  /* 0x0000003d0a0a7233 */ /* 0x100fe20003803000 */
[----:B------:R-:W4:Y:S01]  /*a450*/  MUFU.EX2 R169, R169 ;  /* 0x000000a900a97308 */ /* 0x000f220000000800 */
[----:B--2---:R-:W-:Y:S01]  /*a460*/  F2FP.BF16.F32.PACK_AB R5, R182, R171 ;  /* 0x000000abb605723e */ /* 0x004fe200000010ff */
[C---:B------:R-:W-:Y:S01]  /*a470*/  HMMA.16816.F32.BF16 R80, R28.reuse, R22, R80 ;  /* 0x000000161c50723c */ /* 0x040fe20000041850 */
[----:B------:R-:W-:Y:S01]  /*a480*/  LOP3.LUT R226, R226, UR7, R7, 0x96, !PT ;  /* 0x00000007e2e27c12 */ /* 0x000fe2000f8e9607 */
[----:B------:R-:W2:Y:S01]  /*a490*/  LDSM.16.MT88.4 R20, [R62+0xc00] ;  /* 0x000c00003e14783b */ /* 0x000ea20000004200 */
[----:B------:R-:W-:Y:S01]  /*a4a0*/  LOP3.LUT R34, R5, R4, RZ, 0xc0, !PT ;  /* 0x0000000405227212 */ /* 0x000fe200078ec0ff */
[----:B------:R-:W-:Y:S01]  /*a4b0*/  IMAD.MOV.U32 R4, RZ, RZ, R6 ;  /* 0x000000ffff047224 */ /* 0x000fe200078e0006 */
[----:B------:R-:W-:Y:S01]  /*a4c0*/  PRMT R5, R6, 0x7772, RZ ;  /* 0x0000777206057816 */ /* 0x000fe200000000ff */
[----:B------:R-:W-:Y:S01]  /*a4d0*/  LDSM.16.MT88.4 R12, [R62+0x1c00] ;  /* 0x001c00003e0c783b */ /* 0x000fe20000004200 */
[----:B------:R-:W-:Y:S01]  /*a4e0*/  FADD.FTZ R46, R46, R57 ;  /* 0x000000392e2e7221 */ /* 0x000fe20000010000 */
[C---:B------:R-:W-:Y:S01]  /*a4f0*/  HMMA.16816.F32.BF16 R84, R28.reuse, R16, R84 ;  /* 0x000000101c54723c */ /* 0x040fe20000041854 */
[----:B------:R-:W-:Y:S01]  /*a500*/  LOP3.LUT R7, R4, 0xff, RZ, 0xc0, !PT ;  /* 0x000000ff04077812 */ /* 0x000fe200078ec0ff */
[----:B------:R-:W-:Y:S01]  /*a510*/  FADD.FTZ R44, R44, R55 ;  /* 0x000000372c2c7221 */ /* 0x000fe20000010000 */
[----:B------:R-:W-:Y:S01]  /*a520*/  FADD.FTZ R40, R40, R41 ;  /* 0x0000002928287221 */ /* 0x000fe20000010000 */
[----:B------:R-:W-:Y:S01]  /*a530*/  FADD.FTZ R51, R51, R38 ;  /* 0x0000002633337221 */ /* 0x000fe20000010000 */
[----:B------:R-:W-:Y:S01]  /*a540*/  FADD.FTZ R45, R45, R46 ;  /* 0x0000002e2d2d7221 */ /* 0x000fe20000010000 */
[----:B------:R-:W-:Y:S01]  /*a550*/  FADD.FTZ R43, R43, R44 ;  /* 0x0000002c2b2b7221 */ /* 0x000fe20000010000 */
[----:B----4-:R-:W-:Y:S01]  /*a560*/  F2FP.BF16.F32.PACK_AB R35, R169, R164 ;  /* 0x000000a4a923723e */ /* 0x010fe200000010ff */
[----:B------:R-:W-:Y:S01]  /*a570*/  HMMA.16816.F32.BF16 R96, R28, R18, R96 ;  /* 0x000000121c60723c */ /* 0x000fe20000041860 */
[C---:B------:R-:W-:Y:S01]  /*a580*/  PRMT R30, R6.reuse, 0x7771, RZ ;  /* 0x00007771061e7816 */ /* 0x040fe200000000ff */
[----:B------:R-:W4:Y:S01]  /*a590*/  LDSM.16.MT88.4 R16, [R217+0xac00] ;  /* 0x00ac0000d910783b */ /* 0x000f220000004200 */
[----:B------:R-:W-:Y:S01]  /*a5a0*/  PRMT R28, R6, 0x7773, RZ ;  /* 0x00007773061c7816 */ /* 0x000fe200000000ff */
[----:B------:R-:W-:Y:S01]  /*a5b0*/  FADD.FTZ R40, R39, R40 ;  /* 0x0000002827287221 */ /* 0x000fe20000010000 */
[----:B------:R-:W-:Y:S01]  /*a5c0*/  LOP3.LUT R35, R35, R10, RZ, 0xc0, !PT ;  /* 0x0000000a23237212 */ /* 0x000fe200078ec0ff */
[----:B------:R-:W-:Y:S01]  /*a5d0*/  FADD.FTZ R52, R52, R51 ;  /* 0x0000003334347221 */ /* 0x000fe20000010000 */
[----:B------:R-:W-:Y:S01]  /*a5e0*/  PRMT R28, R5, 0x5410, R28 ;  /* 0x00005410051c7816 */ /* 0x000fe2000000001c */
[----:B------:R-:W1:Y:S01]  /*a5f0*/  LDSM.16.MT88.4 R8, [R217+0xbc00] ;  /* 0x00bc0000d908783b */ /* 0x000e620000004200 */
[----:B------:R-:W-:Y:S01]  /*a600*/  PRMT R30, R7, 0x5410, R30 ;  /* 0x00005410071e7816 */ /* 0x000fe2000000001e */
[----:B------:R-:W-:Y:S01]  /*a610*/  FADD.FTZ R252, R252, R45 ;  /* 0x0000002dfcfc7221 */ /* 0x000fe20000010000 */
[----:B------:R-:W-:Y:S01]  /*a620*/  FADD.FTZ R206, R206, R43 ;  /* 0x0000002bcece7221 */ /* 0x000fe20000010000 */
[----:B------:R3:W1:Y:S01]  /*a630*/  LDSM.16.MT88.4 R4, [R62+0x2c00] ;  /* 0x002c00003e04783b */ /* 0x0006620000004200 */
[----:B------:R-:W-:Y:S01]  /*a640*/  FADD.FTZ R167, R167, R40 ;  /* 0x00000028a7a77221 */ /* 0x000fe20000010000 */
[----:B------:R-:W-:Y:S01]  /*a650*/  FADD.FTZ R201, R201, R52 ;  /* 0x00000034c9c97221 */ /* 0x000fe20000010000 */
[----:B------:R-:W-:Y:S01]  /*a660*/  FFMA.FTZ R31, R36, UR23, -R56 ;  /* 0x00000017241f7c23 */ /* 0x000fe20008010838 */
[----:B------:R-:W-:Y:S01]  /*a670*/  FADD.FTZ R252, R205, R252 ;  /* 0x000000fccdfc7221 */ /* 0x000fe20000010000 */
[----:B------:R-:W-:Y:S01]  /*a680*/  FADD.FTZ R206, R183, R206 ;  /* 0x000000ceb7ce7221 */ /* 0x000fe20000010000 */
[----:B------:R-:W-:Y:S01]  /*a690*/  FADD.FTZ R168, R168, R167 ;  /* 0x000000a7a8a87221 */ /* 0x000fe20000010000 */
[----:B------:R-:W-:Y:S01]  /*a6a0*/  FADD.FTZ R240, R240, R201 ;  /* 0x000000c9f0f07221 */ /* 0x000fe20000010000 */
[--C-:B------:R-:W-:Y:S01]  /*a6b0*/  FFMA.FTZ R36, R50, UR23, -R56.reuse ;  /* 0x0000001732247c23 */ /* 0x100fe20008010838 */
[----:B------:R-:W-:Y:S01]  /*a6c0*/  FFMA.FTZ R49, R49, UR23, -R56 ;  /* 0x0000001731317c23 */ /* 0x000fe20008010838 */
[--C-:B------:R-:W-:Y:S01]  /*a6d0*/  FFMA.FTZ R60, R60, UR23, -R65.reuse ;  /* 0x000000173c3c7c23 */ /* 0x100fe20008010841 */
[--C-:B------:R-:W-:Y:S01]  /*a6e0*/  FFMA.FTZ R53, R53, UR23, -R65.reuse ;  /* 0x0000001735357c23 */ /* 0x100fe20008010841 */
[--C-:B------:R-:W-:Y:S01]  /*a6f0*/  FFMA.FTZ R64, R64, UR23, -R65.reuse ;  /* 0x0000001740407c23 */ /* 0x100fe20008010841 */
[----:B------:R-:W-:Y:S01]  /*a700*/  FFMA.FTZ R63, R63, UR23, -R65 ;  /* 0x000000173f3f7c23 */ /* 0x000fe20008010841 */
[----:B------:R-:W-:Y:S01]  /*a710*/  PRMT R50, R226, 0x7632, R50 ;  /* 0x00007632e2327816 */ /* 0x000fe20000000032 */
[----:B------:R-:W-:Y:S01]  /*a720*/  FADD.FTZ R207, R207, R252 ;  /* 0x000000fccfcf7221 */ /* 0x000fe20000010000 */
[----:B------:R-:W-:Y:S01]  /*a730*/  FADD.FTZ R197, R197, R206 ;  /* 0x000000cec5c57221 */ /* 0x000fe20000010000 */
[----:B------:R-:W-:Y:S01]  /*a740*/  FADD.FTZ R193, R193, R168 ;  /* 0x000000a8c1c17221 */ /* 0x000fe20000010000 */
[----:B------:R-:W-:Y:S01]  /*a750*/  FADD.FTZ R195, R195, R240 ;  /* 0x000000f0c3c37221 */ /* 0x000fe20000010000 */
[----:B------:R-:W-:Y:S01]  /*a760*/  FFMA.FTZ R29, R47, UR23, -R56 ;  /* 0x000000172f1d7c23 */ /* 0x000fe20008010838 */
[----:B------:R-:W-:Y:S01]  /*a770*/  MUFU.EX2 R36, R36 ;  /* 0x0000002400247308 */ /* 0x000fe20000000800 */
[----:B------:R-:W-:Y:S01]  /*a780*/  FADD.FTZ R192, R192, R207 ;  /* 0x000000cfc0c07221 */ /* 0x000fe20000010000 */
[----:B------:R-:W-:Y:S01]  /*a790*/  FADD.FTZ R197, R196, R197 ;  /* 0x000000c5c4c57221 */ /* 0x000fe20000010000 */
[----:B------:R-:W-:Y:S01]  /*a7a0*/  FADD.FTZ R198, R198, R193 ;  /* 0x000000c1c6c67221 */ /* 0x000fe20000010000 */
[----:B------:R-:W-:Y:S01]  /*a7b0*/  FADD.FTZ R195, R224, R195 ;  /* 0x000000c3e0c37221 */ /* 0x000fe20000010000 */
[----:B------:R-:W-:Y:S01]  /*a7c0*/  LOP3.LUT R56, R226, 0xffff, RZ, 0xc0, !PT ;  /* 0x0000ffffe2387812 */ /* 0x000fe200078ec0ff */
[----:B------:R-:W-:Y:S01]  /*a7d0*/  FADD.FTZ R211, R211, R192 ;  /* 0x000000c0d3d37221 */ /* 0x000fe20000010000 */
[----:B------:R-:W-:Y:S01]  /*a7e0*/  FADD.FTZ R178, R178, R197 ;  /* 0x000000c5b2b27221 */ /* 0x000fe20000010000 */
[----:B------:R2:W-:Y:S01]  /*a7f0*/  MUFU.EX2 R47, R31 ;  /* 0x0000001f002f7308 */ /* 0x0005e20000000800 */
[----:B------:R-:W-:Y:S01]  /*a800*/  FADD.FTZ R189, R189, R198 ;  /* 0x000000c6bdbd7221 */ /* 0x000fe20000010000 */
[----:B------:R-:W-:Y:S01]  /*a810*/  FADD.FTZ R194, R194, R195 ;  /* 0x000000c3c2c27221 */ /* 0x000fe20000010000 */
[----:B------:R-:W-:Y:S01]  /*a820*/  SHF.R.U32.HI R56, RZ, 0x8, R56 ;  /* 0x00000008ff387819 */ /* 0x000fe20000011638 */
[----:B------:R-:W-:Y:S01]  /*a830*/  FADD.FTZ R190, R190, R211 ;  /* 0x000000d3bebe7221 */ /* 0x000fe20000010000 */
[----:B------:R-:W-:Y:S01]  /*a840*/  LOP3.LUT R65, R226, 0xff, RZ, 0xc0, !PT ;  /* 0x000000ffe2417812 */ /* 0x000fe200078ec0ff */
[----:B------:R-:W-:Y:S01]  /*a850*/  FADD.FTZ R67, R67, R178 ;  /* 0x000000b243437221 */ /* 0x000fe20000010000 */
[----:B------:R-:W-:Y:S01]  /*a860*/  SHF.R.U32.HI R226, RZ, 0x18, R226 ;  /* 0x00000018ffe27819 */ /* 0x000fe200000116e2 */
[----:B------:R-:W4:Y:S01]  /*a870*/  MUFU.EX2 R49, R49 ;  /* 0x0000003100317308 */ /* 0x000f220000000800 */
[----:B------:R-:W-:Y:S01]  /*a880*/  FADD.FTZ R202, R202, R189 ;  /* 0x000000bdcaca7221 */ /* 0x000fe20000010000 */
[----:B------:R-:W-:Y:S01]  /*a890*/  FADD.FTZ R203, R203, R194 ;  /* 0x000000c2cbcb7221 */ /* 0x000fe20000010000 */
[----:B------:R-:W-:Y:S01]  /*a8a0*/  PRMT R56, R65, 0x5410, R56 ;  /* 0x0000541041387816 */ /* 0x000fe20000000038 */
[----:B------:R-:W-:Y:S01]  /*a8b0*/  FADD.FTZ R191, R191, R190 ;  /* 0x000000bebfbf7221 */ /* 0x000fe20000010000 */
[----:B---3--:R-:W-:Y:S01]  /*a8c0*/  LOP3.LUT R62, R28, 0xff00ff, RZ, 0xc0, !PT ;  /* 0x00ff00ff1c3e7812 */ /* 0x008fe200078ec0ff */
[----:B------:R-:W-:Y:S01]  /*a8d0*/  FADD.FTZ R170, R170, R67 ;  /* 0x00000043aaaa7221 */ /* 0x000fe20000010000 */
[----:B------:R-:W-:Y:S01]  /*a8e0*/  FADD.FTZ R199, R199, R202 ;  /* 0x000000cac7c77221 */ /* 0x000fe20000010000 */
[----:B------:R-:W-:Y:S01]  /*a8f0*/  MUFU.EX2 R60, R60 ;  /* 0x0000003c003c7308 */ /* 0x000fe20000000800 */
[----:B--2---:R-:W-:Y:S01]  /*a900*/  LOP3.LUT R31, R50, 0xff, RZ, 0xc0, !PT ;  /* 0x000000ff321f7812 */ /* 0x004fe200078ec0ff */
[----:B------:R-:W-:Y:S01]  /*a910*/  FADD.FTZ R200, R200, R203 ;  /* 0x000000cbc8c87221 */ /* 0x000fe20000010000 */
[--C-:B------:R-:W-:Y:S01]  /*a920*/  HSET2.LE.AND R30, R30, R61.reuse, PT ;  /* 0x0000003d1e1e7233 */ /* 0x100fe20003803000 */
[----:B------:R-:W-:Y:S01]  /*a930*/  FADD.FTZ R191, R66, R191 ;  /* 0x000000bf42bf7221 */ /* 0x000fe20000010000 */
[----:B------:R-:W-:Y:S01]  /*a940*/  PRMT R28, R31, 0x5410, R226 ;  /* 0x000054101f1c7816 */ /* 0x000fe200000000e2 */
[----:B------:R-:W-:Y:S01]  /*a950*/  FADD.FTZ R170, R177, R170 ;  /* 0x000000aab1aa7221 */ /* 0x000fe20000010000 */
[--C-:B------:R-:W-:Y:S01]  /*a960*/  HSET2.LE.AND R31, R62, R61.reuse, PT ;  /* 0x0000003d3e1f7233 */ /* 0x100fe20003803000 */
[----:B------:R-:W-:Y:S01]  /*a970*/  MUFU.EX2 R53, R53 ;  /* 0x0000003500357308 */ /* 0x000fe20000000800 */
[--C-:B------:R-:W-:Y:S01]  /*a980*/  HSET2.LE.AND R56, R56, R61.reuse, PT ;  /* 0x0000003d38387233 */ /* 0x100fe20003803000 */
[----:B------:R-:W-:Y:S01]  /*a990*/  FADD.FTZ R204, R204, R199 ;  /* 0x000000c7cccc7221 */ /* 0x000fe20000010000 */
[----:B------:R-:W-:Y:S01]  /*a9a0*/  HSET2.LE.AND R61, R28, R61, PT ;  /* 0x0000003d1c3d7233 */ /* 0x000fe20003803000 */
[----:B------:R-:W-:Y:S01]  /*a9b0*/  FADD.FTZ R200, R209, R200 ;  /* 0x000000c8d1c87221 */ /* 0x000fe20000010000 */
[----:B----4-:R-:W-:Y:S01]  /*a9c0*/  F2FP.BF16.F32.PACK_AB R28, R49, R36 ;  /* 0x00000024311c723e */ /* 0x010fe200000010ff */
[----:B------:R-:W-:Y:S01]  /*a9d0*/  HMMA.16816.F32.BF16 R156, R32, R24, R156 ;  /* 0x00000018209c723c */ /* 0x000fe2000004189c */
[----:B------:R-:W-:Y:S01]  /*a9e0*/  FADD.FTZ R173, R173, R204 ;  /* 0x000000ccadad7221 */ /* 0x000fe20000010000 */
[----:B------:R-:W-:Y:S01]  /*a9f0*/  MUFU.EX2 R64, R64 ;  /* 0x0000004000407308 */ /* 0x000fe20000000800 */
[----:B------:R-:W-:Y:S01]  /*aa00*/  LOP3.LUT R31, R28, R31, RZ, 0xc0, !PT ;  /* 0x0000001f1c1f7212 */ /* 0x000fe200078ec0ff */
[----:B------:R-:W-:Y:S01]  /*aa10*/  FADD.FTZ R175, R175, R200 ;  /* 0x000000c8afaf7221 */ /* 0x000fe20000010000 */
[----:B------:R-:W-:Y:S01]  /*aa20*/  FADD.FTZ R174, R174, R173 ;  /* 0x000000adaeae7221 */ /* 0x000fe20000010000 */
[----:B------:R-:W-:-:S02]  /*aa30*/  IMAD.MOV.U32 R165, RZ, RZ, R220 ;  /* 0x000000ffffa57224 */ /* 0x000fc400078e00dc */
[C---:B------:R-:W-:Y:S01]  /*aa40*/  HMMA.16816.F32.BF16 R152, R32.reuse, R26, R152 ;  /* 0x0000001a2098723c */ /* 0x040fe20000041898 */
[----:B------:R-:W-:Y:S01]  /*aa50*/  FADD.FTZ R175, R176, R175 ;  /* 0x000000afb0af7221 */ /* 0x000fe20000010000 */
[----:B------:R-:W2:Y:S01]  /*aa60*/  MUFU.EX2 R63, R63 ;  /* 0x0000003f003f7308 */ /* 0x000ea20000000800 */
[----:B------:R-:W-:Y:S01]  /*aa70*/  FADD.FTZ R171, R171, R174 ;  /* 0x000000aeabab7221 */ /* 0x000fe20000010000 */
[----:B------:R-:W-:Y:S02]  /*aa80*/  IMAD.MOV.U32 R166, RZ, RZ, R221 ;  /* 0x000000ffffa67224 */ /* 0x000fe400078e00dd */
[----:B------:R-:W-:Y:S01]  /*aa90*/  FADD.FTZ R164, R164, R175 ;  /* 0x000000afa4a47221 */ /* 0x000fe20000010000 */
[----:B------:R-:W-:Y:S02]  /*aaa0*/  IMAD.MOV.U32 R167, RZ, RZ, R222 ;  /* 0x000000ffffa77224 */ /* 0x000fe400078e00de */
[----:B------:R-:W-:Y:S01]  /*aab0*/  FADD.FTZ R237, R182, R171 ;  /* 0x000000abb6ed7221 */ /* 0x000fe20000010000 */
[----:B------:R-:W-:Y:S01]  /*aac0*/  HMMA.16816.F32.BF16 R72, R32, R20, R72 ;  /* 0x000000142048723c */ /* 0x000fe20000041848 */
[----:B------:R-:W-:Y:S01]  /*aad0*/  FADD.FTZ R235, R169, R164 ;  /* 0x000000a4a9eb7221 */ /* 0x000fe20000010000 */
[----:B------:R3:W4:Y:S01]  /*aae0*/  MUFU.EX2 R50, R29 ;  /* 0x0000001d00327308 */ /* 0x0007220000000800 */
[----:B------:R-:W-:-:S05]  /*aaf0*/  IMAD.MOV.U32 R168, RZ, RZ, R223 ;  /* 0x000000ffffa87224 */ /* 0x000fca00078e00df */
[----:B------:R-:W-:Y:S01]  /*ab00*/  HMMA.16816.F32.BF16 R76, R32, R22, R76 ;  /* 0x00000016204c723c */ /* 0x000fe2000004184c */
[----:B--2---:R-:W-:-:S04]  /*ab10*/  F2FP.BF16.F32.PACK_AB R65, R63, R64 ;  /* 0x000000403f41723e */ /* 0x004fc800000010ff */
[----:B------:R-:W-:-:S03]  /*ab20*/  LOP3.LUT R30, R65, R30, RZ, 0xc0, !PT ;  /* 0x0000001e411e7212 */ /* 0x000fc600078ec0ff */
[----:B------:R-:W-:Y:S01]  /*ab30*/  HMMA.16816.F32.BF16 R88, R32, R16, R88 ;  /* 0x000000102058723c */ /* 0x000fe20000041858 */
[----:B---3--:R-:W-:Y:S01]  /*ab40*/  F2FP.BF16.F32.PACK_AB R29, R53, R60 ;  /* 0x0000003c351d723e */ /* 0x008fe200000010ff */
[----:B------:R-:W-:-:S03]  /*ab50*/  FADD.FTZ R60, R60, R191 ;  /* 0x000000bf3c3c7221 */ /* 0x000fc60000010000 */
[----:B------:R-:W-:-:S03]  /*ab60*/  LOP3.LUT R28, R29, R56, RZ, 0xc0, !PT ;  /* 0x000000381d1c7212 */ /* 0x000fc600078ec0ff */
[----:B------:R-:W-:Y:S01]  /*ab70*/  HMMA.16816.F32.BF16 R92, R32, R18, R92 ;  /* 0x00000012205c723c */ /* 0x000fe2000004185c */
[----:B------:R-:W-:-:S04]  /*ab80*/  FADD.FTZ R53, R53, R60 ;  /* 0x0000003c35357221 */ /* 0x000fc80000010000 */
[----:B------:R-:W-:-:S03]  /*ab90*/  FADD.FTZ R64, R64, R53 ;  /* 0x0000003540407221 */ /* 0x000fc60000010000 */
[----:B------:R-:W-:Y:S01]  /*aba0*/  HMMA.16816.F32.BF16 R104, R32, R12, R104 ;  /* 0x0000000c2068723c */ /* 0x000fe20000041868 */
[----:B------:R-:W-:-:S07]  /*abb0*/  FADD.FTZ R249, R63, R64 ;  /* 0x000000403ff97221 */ /* 0x000fce0000010000 */
[C---:B------:R-:W-:Y:S08]  /*abc0*/  HMMA.16816.F32.BF16 R108, R32.reuse, R14, R108 ;  /* 0x0000000e206c723c */ /* 0x040ff0000004186c */
[C---:B-1----:R-:W-:Y:S08]  /*abd0*/  HMMA.16816.F32.BF16 R116, R32.reuse, R8, R116 ;  /* 0x000000082074723c */ /* 0x042ff00000041874 */
[C---:B------:R-:W-:Y:S08]  /*abe0*/  HMMA.16816.F32.BF16 R140, R32.reuse, R10, R140 ;  /* 0x0000000a208c723c */ /* 0x040ff0000004188c */
[C---:B------:R-:W-:Y:S08]  /*abf0*/  HMMA.16816.F32.BF16 R124, R32.reuse, R4, R124 ;  /* 0x00000004207c723c */ /* 0x040ff0000004187c */
[----:B------:R-:W-:Y:S01]  /*ac00*/  HMMA.16816.F32.BF16 R132, R32, R6, R132 ;  /* 0x000000062084723c */ /* 0x000fe20000041884 */
[----:B----4-:R-:W-:Y:S01]  /*ac10*/  F2FP.BF16.F32.PACK_AB R32, R50, R47 ;  /* 0x0000002f3220723e */ /* 0x010fe200000010ff */
[----:B------:R-:W-:-:S03]  /*ac20*/  FADD.FTZ R47, R47, R170 ;  /* 0x000000aa2f2f7221 */ /* 0x000fc60000010000 */
[----:B------:R-:W-:Y:S01]  /*ac30*/  LOP3.LUT R29, R32, R61, RZ, 0xc0, !PT ;  /* 0x0000003d201d7212 */ /* 0x000fe200078ec0ff */
[----:B------:R-:W-:-:S04]  /*ac40*/  FADD.FTZ R47, R50, R47 ;  /* 0x0000002f322f7221 */ /* 0x000fc80000010000 */
[----:B------:R-:W-:Y:S02]  /*ac50*/  FADD.FTZ R36, R36, R47 ;  /* 0x0000002f24247221 */ /* 0x000fe40000010000 */
[----:B------:R-:W-:Y:S02]  /*ac60*/  HMMA.16816.F32.BF16 R160, R28, R24, R160 ;  /* 0x000000181ca0723c */ /* 0x000fe400000418a0 */
        /* <DEDUP_REMOVED lines=18> */
[----:B-----5:R-:W-:Y:S01]  /*ad90*/  SHF.R.U32.HI R186, RZ, 0x1, R184 ;  /* 0x00000001ffba7819 */ /* 0x020fe200000116b8 */
[C---:B------:R-:W-:Y:S02]  /*ada0*/  IMAD.SHL.U32 R212, R184.reuse, 0x20, RZ ;  /* 0x00000020b8d47824 */ /* 0x040fe400078e00ff */
[----:B------:R-:W-:Y:S02]  /*adb0*/  IMAD.SHL.U32 R185, R184, 0x4, RZ ;  /* 0x00000004b8b97824 */ /* 0x000fe400078e00ff */
[----:B------:R-:W-:Y:S01]  /*adc0*/  IMAD.MOV.U32 R224, RZ, RZ, 0x20 ;  /* 0x00000020ffe07424 */ /* 0x000fe200078e00ff */
[C---:B------:R-:W-:Y:S02]  /*add0*/  LOP3.LUT R0, R212.reuse, 0x120, RZ, 0xc0, !PT ;  /* 0x00000120d4007812 */ /* 0x040fe400078ec0ff */
[----:B------:R-:W-:Y:S02]  /*ade0*/  LOP3.LUT R10, R212, 0xc0, RZ, 0xc0, !PT ;  /* 0x000000c0d40a7812 */ /* 0x000fe400078ec0ff */
[----:B------:R-:W-:-:S02]  /*adf0*/  LOP3.LUT R225, R0, 0x3e00, R187, 0xf8, !PT ;  /* 0x00003e0000e17812 */ /* 0x000fc400078ef8bb */
[----:B------:R-:W-:Y:S02]  /*ae00*/  LOP3.LUT R0, R212, 0x20, RZ, 0xc0, !PT ;  /* 0x00000020d4007812 */ /* 0x000fe400078ec0ff */
[----:B------:R-:W-:Y:S02]  /*ae10*/  SEL R224, R224, 0xffffffe0, !P6 ;  /* 0xffffffe0e0e07807 */ /* 0x000fe40007000000 */
[----:B------:R-:W-:Y:S01]  /*ae20*/  LOP3.LUT R0, R0, 0x100, R187, 0xf8, !PT ;  /* 0x0000010000007812 */ /* 0x000fe200078ef8bb */
[----:B-1----:R-:W-:-:S04]  /*ae30*/  IMAD.WIDE.U32 R12, R7, R4, RZ ;  /* 0x00000004070c7225 */ /* 0x002fc800078e00ff */
[----:B------:R-:W-:Y:S01]  /*ae40*/  IMAD R6, R7, R5, R13 ;  /* 0x0000000507067224 */ /* 0x000fe200078e020d */
[----:B------:R-:W-:Y:S01]  /*ae50*/  LOP3.LUT R7, R185, 0x18, RZ, 0xc0, !PT ;  /* 0x00000018b9077812 */ /* 0x000fe200078ec0ff */
[C---:B------:R-:W-:Y:S01]  /*ae60*/  IMAD.SHL.U32 R9, R12.reuse, 0x40, RZ ;  /* 0x000000400c097824 */ /* 0x040fe200078e00ff */
[----:B------:R-:W-:Y:S01]  /*ae70*/  BAR.SYNC.DEFER_BLOCKING 0x0 ;  /* 0x0000000000007b1d */ /* 0x000fe20000010000 */
[C---:B------:R-:W-:Y:S02]  /*ae80*/  LEA R14, P1, R12.reuse, R230, 0x7 ;  /* 0x000000e60c0e7211 */ /* 0x040fe400078238ff */
[----:B------:R-:W-:Y:S02]  /*ae90*/  SHF.L.U64.HI R8, R12, 0x6, R6 ;  /* 0x000000060c087819 */ /* 0x000fe40000010206 */
[----:B------:R-:W-:Y:S02]  /*aea0*/  LEA R9, P0, R4, R9, 0x5 ;  /* 0x0000000904097211 */ /* 0x000fe400078028ff */
[----:B------:R-:W-:-:S02]  /*aeb0*/  LOP3.LUT R7, R10, R7, RZ, 0xfc, !PT ;  /* 0x000000070a077212 */ /* 0x000fc400078efcff */
[----:B------:R-:W-:Y:S02]  /*aec0*/  LEA.HI.X R8, R4, R8, R5, 0x5, P0 ;  /* 0x0000000804087211 */ /* 0x000fe400000f2c05 */
[----:B------:R-:W-:Y:S02]  /*aed0*/  LOP3.LUT R4, R186, 0x8, RZ, 0xc0, !PT ;  /* 0x00000008ba047812 */ /* 0x000fe400078ec0ff */
[----:B------:R-:W-:Y:S02]  /*aee0*/  LOP3.LUT R227, R7, 0x8, R184, 0x78, !PT ;  /* 0x0000000807e37812 */ /* 0x000fe400078e78b8 */
[----:B------:R-:W-:Y:S02]  /*aef0*/  LEA R10, P0, R9, R230, 0x1 ;  /* 0x000000e6090a7211 */ /* 0x000fe400078008ff */
[----:B------:R-:W-:Y:S02]  /*af00*/  LEA.HI.X R15, R12, R229, R6, 0x7, P1 ;  /* 0x000000e50c0f7211 */ /* 0x000fe400008f3c06 */
[----:B------:R-:W-:-:S02]  /*af10*/  LOP3.LUT R225, R225, R7, R4, 0xf6, !PT ;  /* 0x00000007e1e17212 */ /* 0x000fc400078ef604 */
[----:B------:R-:W-:Y:S02]  /*af20*/  LOP3.LUT R227, R0, R227, RZ, 0xfc, !PT ;  /* 0x000000e300e37212 */ /* 0x000fe400078efcff */
        /* <DEDUP_REMOVED lines=8> */
[C---:B------:R-:W-:Y:S02]  /*afb0*/  IMAD.IADD R36, R224.reuse, 0x1, R225 ;  /* 0x00000001e0247824 */ /* 0x040fe400078e02e1 */
[----:B------:R-:W-:Y:S01]  /*afc0*/  LDGSTS.E.BYPASS.LTC128B.128 [R234+0xb000], desc[UR14][R14.64+0x80] ;  /* 0x0b0000800eea7fae */ /* 0x000fe2000b981a0e */
[----:B------:R-:W-:-:S02]  /*afd0*/  IMAD.IADD R37, R224, 0x1, R227 ;  /* 0x00000001e0257824 */ /* 0x000fc400078e02e3 */
[C---:B------:R-:W-:Y:S01]  /*afe0*/  IMAD.IADD R228, R224.reuse, 0x1, R225 ;  /* 0x00000001e0e47824 */ /* 0x040fe200078e02e1 */
[----:B------:R-:W-:Y:S01]  /*aff0*/  LDGSTS.E.BYPASS.LTC128B.128 [R234+0x9800], desc[UR14][R10.64] ;  /* 0x098000000aea7fae */ /* 0x000fe2000b981a0e */
[C---:B------:R-:W-:Y:S02]  /*b000*/  IMAD.IADD R226, R224.reuse, 0x1, R227 ;  /* 0x00000001e0e27824 */ /* 0x040fe400078e02e3 */
[----:B------:R-:W-:Y:S01]  /*b010*/  IMAD.IADD R224, R224, 0x1, R225 ;  /* 0x00000001e0e07824 */ /* 0x000fe200078e02e1 */
[----:B------:R-:W-:Y:S04]  /*b020*/  LDGSTS.E.BYPASS.LTC128B.128 [R234+0xa800], desc[UR14][R10.64+0x40] ;  /* 0x0a8000400aea7fae */ /* 0x000fe8000b981a0e */
[----:B------:R1:W-:Y:S04]  /*b030*/  LDGSTS.E.BYPASS.LTC128B.128 [R234+0xb800], desc[UR14][R10.64+0x80] ;  /* 0x0b8000800aea7fae */ /* 0x0003e8000b981a0e */
[----:B------:R-:W-:Y:S04]  /*b040*/  LDSM.16.M88.4 R180, [R227+0x6000] ;  /* 0x00600000e3b4783b */ /* 0x000fe80000000200 */
[----:B------:R-:W2:Y:S04]  /*b050*/  LDSM.16.M88.4 R4, [R225+0x1000] ;  /* 0x00100000e104783b */ /* 0x000ea80000000200 */
[----:B------:R-:W3:Y:S04]  /*b060*/  LDSM.16.M88.4 R172, [R227+0x6400] ;  /* 0x00640000e3ac783b */ /* 0x000ee80000000200 */
[----:B------:R-:W4:Y:S04]  /*b070*/  LDSM.16.M88.4 R164, [R227+0x6800] ;  /* 0x00680000e3a4783b */ /* 0x000f280000000200 */
[----:B------:R-:W1:Y:S04]  /*b080*/  LDSM.16.M88.4 R56, [R227+0x6c00] ;  /* 0x006c0000e338783b */ /* 0x000e680000000200 */
[----:B------:R-:W-:Y:S04]  /*b090*/  LDSM.16.M88.4 R40, [R37+0x6000] ;  /* 0x006000002528783b */ /* 0x000fe80000000200 */
[----:B------:R-:W1:Y:S04]  /*b0a0*/  LDSM.16.M88.4 R64, [R36+0x1000] ;  /* 0x001000002440783b */ /* 0x000e680000000200 */
[----:B------:R-:W1:Y:S04]  /*b0b0*/  LDSM.16.M88.4 R52, [R37+0x6400] ;  /* 0x006400002534783b */ /* 0x000e680000000200 */
[----:B------:R-:W1:Y:S04]  /*b0c0*/  LDSM.16.M88.4 R48, [R37+0x6800] ;  /* 0x006800002530783b */ /* 0x000e680000000200 */
[----:B------:R-:W1:Y:S04]  /*b0d0*/  LDSM.16.M88.4 R44, [R37+0x6c00] ;  /* 0x006c0000252c783b */ /* 0x000e680000000200 */
[----:B------:R-:W1:Y:S01]  /*b0e0*/  LDSM.16.M88.4 R60, [R225] ;  /* 0x00000000e13c783b */ /* 0x000e620000000200 */
[C---:B--2---:R-:W-:Y:S03]  /*b0f0*/  HMMA.16816.F32.BF16 R32, R4.reuse, R180, RZ ;  /* 0x000000b40420723c */ /* 0x044fe600000418ff */
[----:B------:R-:W2:Y:S04]  /*b100*/  LDSM.16.M88.4 R36, [R36] ;  /* 0x000000002424783b */ /* 0x000ea80000000200 */
[----:B------:R-:W-:Y:S01]  /*b110*/  LDSM.16.M88.4 R208, [R225+0x3000] ;  /* 0x00300000e1d0783b */ /* 0x000fe20000000200 */
[C---:B---3--:R-:W-:Y:S03]  /*b120*/  HMMA.16816.F32.BF16 R24, R4.reuse, R172, RZ ;  /* 0x000000ac0418723c */ /* 0x048fe600000418ff */
[----:B------:R-:W3:Y:S04]  /*b130*/  LDSM.16.M88.4 R204, [R227+0x7000] ;  /* 0x00700000e3cc783b */ /* 0x000ee80000000200 */
[----:B------:R-:W3:Y:S01]  /*b140*/  LDSM.16.M88.4 R200, [R227+0x7400] ;  /* 0x00740000e3c8783b */ /* 0x000ee20000000200 */
[C---:B----4-:R-:W-:Y:S03]  /*b150*/  HMMA.16816.F32.BF16 R16, R4.reuse, R164, RZ ;  /* 0x000000a40410723c */ /* 0x050fe600000418ff */
[----:B------:R-:W-:Y:S04]  /*b160*/  LDSM.16.M88.4 R196, [R227+0x7800] ;  /* 0x00780000e3c4783b */ /* 0x000fe80000000200 */
[----:B------:R-:W-:Y:S01]  /*b170*/  LDSM.16.M88.4 R192, [R228+0x3000] ;  /* 0x00300000e4c0783b */ /* 0x000fe20000000200 */
[C---:B-1----:R-:W-:Y:S03]  /*b180*/  HMMA.16816.F32.BF16 R8, R4.reuse, R56, RZ ;  /* 0x000000380408723c */ /* 0x042fe600000418ff */
[----:B------:R-:W0:Y:S05]  /*b190*/  LDGDEPBAR ;  /* 0x00000000000079af */ /* 0x000e2a0000000000 */
        /* <DEDUP_REMOVED lines=20> */
[----:B------:R-:W-:Y:S07]  /*b2e0*/  LDSM.16.M88.4 R56, [R226+0x7000] ;  /* 0x00700000e238783b */ /* 0x000fee0000000200 */
[C---:B--2---:R-:W-:Y:S08]  /*b2f0*/  HMMA.16816.F32.BF16 R188, R36.reuse, R40, R188 ;  /* 0x0000002824bc723c */ /* 0x044ff000000418bc */
[C---:B------:R-:W-:Y:S08]  /*b300*/  HMMA.16816.F32.BF16 R176, R36.reuse, R52, R176 ;  /* 0x0000003424b0723c */ /* 0x040ff000000418b0 */
[C---:B------:R-:W-:Y:S08]  /*b310*/  HMMA.16816.F32.BF16 R168, R36.reuse, R48, R168 ;  /* 0x0000003024a8723c */ /* 0x040ff000000418a8 */
[C---:B------:R-:W-:Y:S08]  /*b320*/  HMMA.16816.F32.BF16 R64, R36.reuse, R44, R64 ;  /* 0x0000002c2440723c */ /* 0x040ff00000041840 */
[C---:B------:R-:W-:Y:S01]  /*b330*/  HMMA.16816.F32.BF16 R180, R36.reuse, R42, R180 ;  /* 0x0000002a24b4723c */ /* 0x040fe200000418b4 */
[----:B------:R-:W1:Y:S07]  /*b340*/  LDSM.16.M88.4 R40, [R227+0x7c00] ;  /* 0x007c0000e328783b */ /* 0x000e6e0000000200 */
[C---:B------:R-:W-:Y:S01]  /*b350*/  HMMA.16816.F32.BF16 R172, R36.reuse, R54, R172 ;  /* 0x0000003624ac723c */ /* 0x040fe200000418ac */
[----:B------:R-:W-:Y:S07]  /*b360*/  LDSM.16.M88.4 R52, [R226+0x7400] ;  /* 0x00740000e234783b */ /* 0x000fee0000000200 */
[C---:B------:R-:W-:Y:S01]  /*b370*/  HMMA.16816.F32.BF16 R164, R36.reuse, R50, R164 ;  /* 0x0000003224a4723c */ /* 0x040fe200000418a4 */
[----:B------:R-:W-:Y:S07]  /*b380*/  LDSM.16.M88.4 R48, [R226+0x7800] ;  /* 0x00780000e230783b */ /* 0x000fee0000000200 */
[----:B------:R-:W-:Y:S01]  /*b390*/  HMMA.16816.F32.BF16 R60, R36, R46, R60 ;  /* 0x0000002e243c723c */ /* 0x000fe2000004183c */
[----:B------:R-:W2:Y:S04]  /*b3a0*/  LDSM.16.M88.4 R36, [R225+0x2000] ;  /* 0x00200000e124783b */ /* 0x000ea80000000200 */
[----:B------:R-:W4:Y:S03]  /*b3b0*/  LDSM.16.M88.4 R44, [R226+0x7c00] ;  /* 0x007c0000e22c783b */ /* 0x000f260000000200 */
[C---:B---3--:R-:W-:Y:S08]  /*b3c0*/  HMMA.16816.F32.BF16 R32, R208.reuse, R204, R32 ;  /* 0x000000ccd020723c */ /* 0x048ff00000041820 */
[C---:B------:R-:W-:Y:S08]  /*b3d0*/  HMMA.16816.F32.BF16 R24, R208.reuse, R200, R24 ;  /* 0x000000c8d018723c */ /* 0x040ff00000041818 */
[C---:B-1----:R-:W-:Y:S08]  /*b3e0*/  HMMA.16816.F32.BF16 R8, R208.reuse, R40, R8 ;  /* 0x00000028d008723c */ /* 0x042ff00000041808 */
[C---:B------:R-:W-:Y:S08]  /*b3f0*/  HMMA.16816.F32.BF16 R4, R208.reuse, R42, R4 ;  /* 0x0000002ad004723c */ /* 0x040ff00000041804 */
[----:B------:R-:W-:Y:S08]  /*b400*/  HMMA.16816.F32.BF16 R16, R208, R196, R16 ;  /* 0x000000c4d010723c */ /* 0x000ff00000041810 */
[C---:B--2---:R-:W-:Y:S08]  /*b410*/  HMMA.16816.F32.BF16 R64, R36.reuse, R40, R64 ;  /* 0x000000282440723c */ /* 0x044ff00000041840 */
[----:B------:R-:W-:Y:S01]  /*b420*/  HMMA.16816.F32.BF16 R60, R36, R42, R60 ;  /* 0x0000002a243c723c */ /* 0x000fe2000004183c */
[----:B------:R-:W1:Y:S07]  /*b430*/  LDSM.16.M88.4 R40, [R228+0x2000] ;  /* 0x00200000e428783b */ /* 0x000e6e0000000200 */
        /* <DEDUP_REMOVED lines=13> */
[----:B------:R-:W3:Y:S03]  /*b510*/  LDSM.16.M88.4 R196, [R227+0x8800] ;  /* 0x00880000e3c4783b */ /* 0x000ee60000000200 */
[C---:B------:R-:W-:Y:S08]  /*b520*/  HMMA.16816.F32.BF16 R32, R192.reuse, R56, R32 ;  /* 0x00000038c020723c */ /* 0x040ff00000041820 */
[C---:B------:R-:W-:Y:S08]  /*b530*/  HMMA.16816.F32.BF16 R28, R192.reuse, R58, R28 ;  /* 0x0000003ac01c723c */ /* 0x040ff0000004181c */
[C---:B------:R-:W-:Y:S08]  /*b540*/  HMMA.16816.F32.BF16 R24, R192.reuse, R52, R24 ;  /* 0x00000034c018723c */ /* 0x040ff00000041818 */
[C---:B------:R-:W-:Y:S08]  /*b550*/  HMMA.16816.F32.BF16 R20, R192.reuse, R54, R20 ;  /* 0x00000036c014723c */ /* 0x040ff00000041814 */
[C---:B----4-:R-:W-:Y:S08]  /*b560*/  HMMA.16816.F32.BF16 R8, R192.reuse, R44, R8 ;  /* 0x0000002cc008723c */ /* 0x050ff00000041808 */
[C---:B------:R-:W-:Y:S08]  /*b570*/  HMMA.16816.F32.BF16 R16, R192.reuse, R48, R16 ;  /* 0x00000030c010723c */ /* 0x040ff00000041810 */
[C---:B------:R-:W-:Y:S08]  /*b580*/  HMMA.16816.F32.BF16 R12, R192.reuse, R50, R12 ;  /* 0x00000032c00c723c */ /* 0x040ff0000004180c */
[----:B------:R-:W-:Y:S01]  /*b590*/  HMMA.16816.F32.BF16 R4, R192, R46, R4 ;  /* 0x0000002ec004723c */ /* 0x000fe20000041804 */
[----:B------:R-:W4:Y:S07]  /*b5a0*/  LDSM.16.M88.4 R192, [R227+0x8c00] ;  /* 0x008c0000e3c0783b */ /* 0x000f2e0000000200 */
[C---:B-1----:R-:W-:Y:S08]  /*b5b0*/  HMMA.16816.F32.BF16 R188, R40.reuse, R56, R188 ;  /* 0x0000003828bc723c */ /* 0x042ff000000418bc */
[C---:B------:R-:W-:Y:S01]  /*b5c0*/  HMMA.16816.F32.BF16 R180, R40.reuse, R58, R180 ;  /* 0x0000003a28b4723c */ /* 0x040fe200000418b4 */
        /* <DEDUP_REMOVED lines=8> */
[----:B------:R-:W-:Y:S01]  /*b650*/  HMMA.16816.F32.BF16 R164, R40, R50, R164 ;  /* 0x0000003228a4723c */ /* 0x000fe200000418a4 */
[----:B------:R-:W1:Y:S04]  /*b660*/  LDSM.16.M88.4 R48, [R226+0x8000] ;  /* 0x00800000e230783b */ /* 0x000e680000000200 */
[----:B------:R-:W1:Y:S03]  /*b670*/  LDSM.16.M88.4 R40, [R226+0x8800] ;  /* 0x00880000e228783b */ /* 0x000e660000000200 */
[-C--:B--2---:R-:W-:Y:S08]  /*b680*/  HMMA.16816.F32.BF16 R24, R36, R200.reuse, R24 ;  /* 0x000000c82418723c */ /* 0x084ff00000041818 */
[----:B------:R-:W-:Y:S08]  /*b690*/  HMMA.16816.F32.BF16 R176, R208, R200, R176 ;  /* 0x000000c8d0b0723c */ /* 0x000ff000000418b0 */
[C---:B------:R-:W-:Y:S08]  /*b6a0*/  HMMA.16816.F32.BF16 R32, R36.reuse, R204, R32 ;  /* 0x000000cc2420723c */ /* 0x040ff00000041820 */
[C---:B------:R-:W-:Y:S08]  /*b6b0*/  HMMA.16816.F32.BF16 R28, R36.reuse, R206, R28 ;  /* 0x000000ce241c723c */ /* 0x040ff0000004181c */
[C---:B------:R-:W-:Y:S08]  /*b6c0*/  HMMA.16816.F32.BF16 R20, R36.reuse, R202, R20 ;  /* 0x000000ca2414723c */ /* 0x040ff00000041814 */
[C---:B---3--:R-:W-:Y:S08]  /*b6d0*/  HMMA.16816.F32.BF16 R16, R36.reuse, R196, R16 ;  /* 0x000000c42410723c */ /* 0x048ff00000041810 */
[C---:B------:R-:W-:Y:S08]  /*b6e0*/  HMMA.16816.F32.BF16 R12, R36.reuse, R198, R12 ;  /* 0x000000c6240c723c */ /* 0x040ff0000004180c */
[C---:B----4-:R-:W-:Y:S08]  /*b6f0*/  HMMA.16816.F32.BF16 R8, R36.reuse, R192, R8 ;  /* 0x000000c02408723c */ /* 0x050ff00000041808 */
[----:B------:R-:W-:Y:S01]  /*b700*/  HMMA.16816.F32.BF16 R4, R36, R194, R4 ;  /* 0x000000c22404723c */ /* 0x000fe20000041804 */
[----:B------:R-:W2:Y:S01]  /*b710*/  LDSM.16.M88.4 R36, [R226+0x8c00] ;  /* 0x008c0000e224783b */ /* 0x000ea20000000200 */
[----:B------:R-:W-:-:S06]  /*b720*/  DEPBAR.LE SB0, 0x0 ;  /* 0x000080000000791a */ /* 0x000fcc0000000000 */
[C---:B------:R-:W-:Y:S08]  /*b730*/  HMMA.16816.F32.BF16 R168, R208.reuse, R196, R168 ;  /* 0x000000c4d0a8723c */ /* 0x040ff000000418a8 */
[----:B------:R-:W-:Y:S08]  /*b740*/  HMMA.16816.F32.BF16 R164, R208, R198, R164 ;  /* 0x000000c6d0a4723c */ /* 0x000ff000000418a4 */
[-C--:B-1----:R-:W-:Y:S08]  /*b750*/  HMMA.16816.F32.BF16 R24, R52, R44.reuse, R24 ;  /* 0x0000002c3418723c */ /* 0x082ff00000041818 */
[----:B------:R-:W-:Y:S01]  /*b760*/  HMMA.16816.F32.BF16 R176, R56, R44, R176 ;  /* 0x0000002c38b0723c */ /* 0x000fe200000418b0 */
[----:B------:R-:W-:-:S02]  /*b770*/  IMAD.SHL.U32 R45, R184, 0x2, RZ ;  /* 0x00000002b82d7824 */ /* 0x000fc400078e00ff */
[----:B------:R-:W-:-:S03]  /*b780*/  IMAD.U32 R44, RZ, RZ, UR18 ;  /* 0x00000012ff2c7e24 */ /* 0x000fc6000f8e00ff */
[----:B------:R-:W-:Y:S02]  /*b790*/  LOP3.LUT R45, R45, 0x6, RZ, 0xc0, !PT ;  /* 0x000000062d2d7812 */ /* 0x000fe400078ec0ff */
[----:B------:R-:W-:Y:S08]  /*b7a0*/  HMMA.16816.F32.BF16 R64, R208, R192, R64 ;  /* 0x000000c0d040723c */ /* 0x000ff00000041840 */
[----:B------:R-:W-:Y:S08]  /*b7b0*/  HMMA.16816.F32.BF16 R32, R52, R48, R32 ;  /* 0x000000303420723c */ /* 0x000ff00000041820 */
[C---:B------:R-:W-:Y:S08]  /*b7c0*/  HMMA.16816.F32.BF16 R188, R208.reuse, R204, R188 ;  /* 0x000000ccd0bc723c */ /* 0x040ff000000418bc */
[----:B------:R-:W-:Y:S08]  /*b7d0*/  HMMA.16816.F32.BF16 R172, R208, R202, R172 ;  /* 0x000000cad0ac723c */ /* 0x000ff000000418ac */
[C---:B------:R-:W-:Y:S08]  /*b7e0*/  HMMA.16816.F32.BF16 R16, R52.reuse, R40, R16 ;  /* 0x000000283410723c */ /* 0x040ff00000041810 */
[----:B------:R-:W-:Y:S08]  /*b7f0*/  HMMA.16816.F32.BF16 R12, R52, R42, R12 ;  /* 0x0000002a340c723c */ /* 0x000ff0000004180c */
[----:B------:R-:W-:Y:S08]  /*b800*/  HMMA.16816.F32.BF16 R168, R56, R40, R168 ;  /* 0x0000002838a8723c */ /* 0x000ff000000418a8 */
[----:B------:R-:W-:Y:S08]  /*b810*/  HMMA.16816.F32.BF16 R28, R52, R50, R28 ;  /* 0x00000032341c723c */ /* 0x000ff0000004181c */
[----:B------:R-:W-:Y:S01]  /*b820*/  HMMA.16816.F32.BF16 R40, R56, R42, R164 ;  /* 0x0000002a3828723c */ /* 0x000fe200000418a4 */
[----:B------:R-:W-:-:S02]  /*b830*/  IMAD R167, R44, 0x40, R45 ;  /* 0x000000402ca77824 */ /* 0x000fc400078e022d */
[----:B------:R-:W-:Y:S02]  /*b840*/  IMAD.U32 R45, RZ, RZ, UR18 ;  /* 0x00000012ff2d7e24 */ /* 0x000fe4000f8e00ff */
[C---:B------:R-:W-:Y:S02]  /*b850*/  VIADD R44, R167.reuse, 0xffffff40 ;  /* 0xffffff40a72c7836 */ /* 0x040fe40000000000 */
[C---:B------:R-:W-:Y:S01]  /*b860*/  VIADD R240, R167.reuse, 0xffffff41 ;  /* 0xffffff41a7f07836 */ /* 0x040fe20000000000 */
[C---:B------:R-:W-:Y:S01]  /*b870*/  HMMA.16816.F32.BF16 R20, R52.reuse, R46, R20 ;  /* 0x0000002e3414723c */ /* 0x040fe20000041814 */
[C---:B------:R-:W-:Y:S01]  /*b880*/  VIADD R200, R167.reuse, 0xffffff48 ;  /* 0xffffff48a7c87836 */ /* 0x040fe20000000000 */
[-C--:B------:R-:W-:Y:S01]  /*b890*/  ISETP.GE.AND P2, PT, R44, R213.reuse, PT ;  /* 0x000000d52c00720c */ /* 0x080fe20003f46270 */
[C---:B------:R-:W-:Y:S01]  /*b8a0*/  VIADD R202, R167.reuse, 0xffffff58 ;  /* 0xffffff58a7ca7836 */ /* 0x040fe20000000000 */
[-C--:B------:R-:W-:Y:S01]  /*b8b0*/  ISETP.GE.AND P3, PT, R240, R214.reuse, PT ;  /* 0x000000d6f000720c */ /* 0x080fe20003f66270 */
[C---:B------:R-:W-:Y:S01]  /*b8c0*/  VIADD R228, R167.reuse, 0xffffff59 ;  /* 0xffffff59a7e47836 */ /* 0x040fe20000000000 */
[----:B------:R-:W-:Y:S01]  /*b8d0*/  ISETP.GE.AND P4, PT, R44, R214, PT ;  /* 0x000000d62c00720c */ /* 0x000fe20003f86270 */
[C---:B------:R-:W-:Y:S01]  /*b8e0*/  VIADD R252, R167.reuse, 0xffffff68 ;  /* 0xffffff68a7fc7836 */ /* 0x040fe20000000000 */
[----:B--2---:R-:W-:Y:S01]  /*b8f0*/  HMMA.16816.F32.BF16 R8, R52, R36, R8 ;  /* 0x000000243408723c */ /* 0x004fe20000041808 */
[----:B------:R-:W-:Y:S01]  /*b900*/  ISETP.GE.AND P1, PT, R240, R213, PT ;  /* 0x000000d5f000720c */ /* 0x000fe20003f26270 */
[----:B------:R-:W-:Y:S01]  /*b910*/  VIADD R242, R167, 0xffffff69 ;  /* 0xffffff69a7f27836 */ /* 0x000fe20000000000 */
[----:B------:R-:W-:-:S02]  /*b920*/  ISETP.NE.AND P0, PT, R45, 0x3, PT ;  /* 0x000000032d00780c */ /* 0x000fc40003f05270 */
[----:B------:R-:W-:Y:S01]  /*b930*/  FSEL R35, R35, -INF , !P1 ;  /* 0xff80000023237808 */ /* 0x000fe20004800000 */
[----:B------:R-:W-:Y:S01]  /*b940*/  BAR.SYNC.DEFER_BLOCKING 0x0 ;  /* 0x0000000000007b1d */ /* 0x000fe20000010000 */
[----:B------:R-:W-:Y:S01]  /*b950*/  ISETP.GE.AND P5, PT, R228, R214, PT ;  /* 0x000000d6e400720c */ /* 0x000fe20003fa6270 */
[----:B------:R-:W-:Y:S01]  /*b960*/  HMMA.16816.F32.BF16 R64, R56, R36, R64 ;  /* 0x000000243840723c */ /* 0x000fe20000041840 */
[----:B------:R-:W-:Y:S01]  /*b970*/  FSEL R37, R34, -INF , !P2 ;  /* 0xff80000022257808 */ /* 0x000fe20005000000 */
[C---:B------:R-:W-:Y:S01]  /*b980*/  VIADD R34, R167.reuse, 0xffffff70 ;  /* 0xffffff70a7227836 */ /* 0x040fe20000000000 */
[----:B------:R-:W-:Y:S01]  /*b990*/  ISETP.GE.AND P2, PT, R200, R213, PT ;  /* 0x000000d5c800720c */ /* 0x000fe20003f46270 */
[----:B------:R-:W-:-:S04]  /*b9a0*/  VIADD R36, R167, 0xffffff71 ;  /* 0xffffff71a7247836 */ /* 0x000fc80000000000 */
[----:B------:R-:W-:Y:S01]  /*b9b0*/  HMMA.16816.F32.BF16 R4, R52, R38, R4 ;  /* 0x000000263404723c */ /* 0x000fe20000041804 */
[C---:B------:R-:W-:Y:S02]  /*b9c0*/  VIADD R53, R167.reuse, 0xffffff50 ;  /* 0xffffff50a7357836 */ /* 0x040fe40000000000 */
[----:B------:R-:W-:-:S05]  /*b9d0*/  VIADD R52, R167, 0xffffff61 ;  /* 0xffffff61a7347836 */ /* 0x000fca0000000000 */
[----:B------:R-:W-:Y:S01]  /*b9e0*/  HMMA.16816.F32.BF16 R188, R56, R48, R188 ;  /* 0x0000003038bc723c */ /* 0x000fe200000418bc */
[----:B------:R-:W-:Y:S02]  /*b9f0*/  FSEL R49, R33, -INF , !P3 ;  /* 0xff80000021317808 */ /* 0x000fe40005800000 */
[----:B------:R-:W-:Y:S01]  /*ba00*/  FSEL R33, R30, -INF , !P2 ;  /* 0xff8000001e217808 */ /* 0x000fe20005000000 */
[----:B------:R-:W-:Y:S01]  /*ba10*/  VIADD R30, R167, 0xffffff78 ;  /* 0xffffff78a71e7836 */ /* 0x000fe20000000000 */
[----:B------:R-:W-:-:S03]  /*ba20*/  ISETP.GE.AND P2, PT, R53, R213, PT ;  /* 0x000000d53500720c */ /* 0x000fc60003f46270 */
[----:B------:R-:W-:Y:S01]  /*ba30*/  HMMA.16816.F32.BF16 R172, R56, R46, R172 ;  /* 0x0000002e38ac723c */ /* 0x000fe200000418ac */
[C---:B------:R-:W-:Y:S01]  /*ba40*/  VIADD R46, R167.reuse, 0xffffff49 ;  /* 0xffffff49a72e7836 */ /* 0x040fe20000000000 */
[----:B------:R-:W-:Y:S01]  /*ba50*/  FSEL R47, R32, -INF , !P4 ;  /* 0xff800000202f7808 */ /* 0x000fe20006000000 */
[----:B------:R-:W-:Y:S01]  /*ba60*/  VIADD R32, R167, 0xffffff51 ;  /* 0xffffff51a7207836 */ /* 0x000fe20000000000 */
[-C--:B------:R-:W-:Y:S02]  /*ba70*/  ISETP.GE.AND P4, PT, R200, R214.reuse, PT ;  /* 0x000000d6c800720c */ /* 0x080fe40003f86270 */
[----:B------:R-:W-:Y:S02]  /*ba80*/  FSEL R54, R26, -INF , !P2 ;  /* 0xff8000001a367808 */ /* 0x000fe40005000000 */
[-C--:B------:R-:W-:Y:S01]  /*ba90*/  ISETP.GE.AND P3, PT, R46, R214.reuse, PT ;  /* 0x000000d62e00720c */ /* 0x080fe20003f66270 */
        /* <DEDUP_REMOVED lines=9> */
[----:B------:R-:W-:Y:S02]  /*bb30*/  FMNMX3.FTZ R20, R221, R47, R49, !PT ;  /* 0x0000002fdd147276 */ /* 0x000fe40007810031 */
[----:B------:R-:W-:Y:S02]  /*bb40*/  FSEL R31, R31, -INF , !P1 ;  /* 0xff8000001f1f7808 */ /* 0x000fe40004800000 */
[----:B------:R-:W-:Y:S01]  /*bb50*/  ISETP.GE.AND P1, PT, R32, R213, PT ;  /* 0x000000d52000720c */ /* 0x000fe20003f26270 */
[----:B------:R-:W-:Y:S01]  /*bb60*/  HMMA.16816.F32.BF16 R180, R56, R50, R180 ;  /* 0x0000003238b4723c */ /* 0x000fe200000418b4 */
[----:B------:R-:W-:Y:S01]  /*bb70*/  FSEL R55, R24, -INF , !P4 ;  /* 0xff80000018377808 */ /* 0x000fe20006000000 */
[----:B------:R-:W-:Y:S01]  /*bb80*/  VIADD R24, R167, 0xffffff60 ;  /* 0xffffff60a7187836 */ /* 0x000fe20000000000 */
[----:B------:R-:W-:Y:S01]  /*bb90*/  FSEL R28, R21, -INF , !P5 ;  /* 0xff800000151c7808 */ /* 0x000fe20006800000 */
[----:B------:R-:W-:Y:S01]  /*bba0*/  VIADD R167, R167, 0xffffff79 ;  /* 0xffffff79a7a77836 */ /* 0x000fe20000000000 */
[----:B------:R-:W-:-:S02]  /*bbb0*/  FSEL R197, R25, -INF , !P3 ;  /* 0xff80000019c57808 */ /* 0x000fc40005800000 */
[----:B------:R-:W-:Y:S01]  /*bbc0*/  FMNMX3.FTZ R21, R20, R45, R29, !PT ;  /* 0x0000002d14157276 */ /* 0x000fe2000781001d */
[----:B------:R-:W-:Y:S01]  /*bbd0*/  HMMA.16816.F32.BF16 R60, R56, R38, R60 ;  /* 0x00000026383c723c */ /* 0x000fe2000004183c */
[----:B------:R-:W-:Y:S01]  /*bbe0*/  FSEL R27, R27, -INF , !P1 ;  /* 0xff8000001b1b7808 */ /* 0x000fe20004800000 */
[----:B------:R-:W-:Y:S01]  /*bbf0*/  IMAD.MOV.U32 R56, RZ, RZ, R228 ;  /* 0x000000ffff387224 */ /* 0x000fe200078e00e4 */
[----:B------:R-:W-:Y:S02]  /*bc00*/  ISETP.GE.AND P1, PT, R202, R213, PT ;  /* 0x000000d5ca00720c */ /* 0x000fe40003f26270 */
[-C--:B------:R-:W-:Y:S02]  /*bc10*/  ISETP.GE.AND P2, PT, R252, R214.reuse, PT ;  /* 0x000000d6fc00720c */ /* 0x080fe40003f46270 */
[-C--:B------:R-:W-:Y:S02]  /*bc20*/  ISETP.GE.AND P4, PT, R24, R214.reuse, PT ;  /* 0x000000d61800720c */ /* 0x080fe40003f86270 */
[----:B------:R-:W-:-:S02]  /*bc30*/  ISETP.GE.AND P3, PT, R52, R214, PT ;  /* 0x000000d63400720c */ /* 0x000fc40003f66270 */
[----:B------:R-:W-:Y:S02]  /*bc40*/  FMNMX3.FTZ R21, R21, R55, R197, !PT ;  /* 0x0000003715157276 */ /* 0x000fe400078100c5 */
[----:B------:R-:W-:Y:S02]  /*bc50*/  FSEL R236, R22, -INF , !P1 ;  /* 0xff80000016ec7808 */ /* 0x000fe40004800000 */
[----:B------:R-:W-:Y:S02]  /*bc60*/  FSEL R225, R12, -INF , !P2 ;  /* 0xff8000000ce17808 */ /* 0x000fe40005000000 */
[----:B------:R-:W-:Y:S02]  /*bc70*/  ISETP.GE.AND P1, PT, R242, R214, PT ;  /* 0x000000d6f200720c */ /* 0x000fe40003f26270 */
[----:B------:R-:W-:Y:S02]  /*bc80*/  FSEL R243, R16, -INF , !P4 ;  /* 0xff80000010f37808 */ /* 0x000fe40006000000 */
[----:B------:R-:W-:-:S02]  /*bc90*/  FSEL R241, R17, -INF , !P3 ;  /* 0xff80000011f17808 */ /* 0x000fc40005800000 */
[----:B------:R-:W-:Y:S02]  /*bca0*/  FMNMX3.FTZ R12, R21, R210, R28, !PT ;  /* 0x000000d2150c7276 */ /* 0x000fe4000781001c */
[-C--:B------:R-:W-:Y:S02]  /*bcb0*/  ISETP.GE.AND P5, PT, R34, R214.reuse, PT ;  /* 0x000000d62200720c */ /* 0x080fe40003fa6270 */
[-C--:B------:R-:W-:Y:S02]  /*bcc0*/  ISETP.GE.AND P4, PT, R36, R214.reuse, PT ;  /* 0x000000d62400720c */ /* 0x080fe40003f86270 */
[-C--:B------:R-:W-:Y:S02]  /*bcd0*/  ISETP.GE.AND P3, PT, R30, R214.reuse, PT ;  /* 0x000000d61e00720c */ /* 0x080fe40003f66270 */
[----:B------:R-:W-:Y:S02]  /*bce0*/  ISETP.GE.AND P2, PT, R167, R214, PT ;  /* 0x000000d6a700720c */ /* 0x000fe40003f46270 */
[----:B------:R-:W-:-:S02]  /*bcf0*/  FSEL R214, R13, -INF , !P1 ;  /* 0xff8000000dd67808 */ /* 0x000fc40004800000 */
[----:B------:R-:W-:Y:S02]  /*bd00*/  FMNMX3.FTZ R12, R12, R243, R241, !PT ;  /* 0x000000f30c0c7276 */ /* 0x000fe400078100f1 */
[----:B------:R-:W-:Y:S02]  /*bd10*/  FSEL R211, R8, -INF , !P5 ;  /* 0xff80000008d37808 */ /* 0x000fe40006800000 */
[----:B------:R-:W-:Y:S02]  /*bd20*/  FSEL R206, R9, -INF , !P4 ;  /* 0xff80000009ce7808 */ /* 0x000fe40006000000 */
[----:B------:R-:W-:Y:S02]  /*bd30*/  FMNMX3.FTZ R8, R12, R225, R214, !PT ;  /* 0x000000e10c087276 */ /* 0x000fe400078100d6 */
[----:B------:R-:W-:Y:S02]  /*bd40*/  FSEL R204, R4, -INF , !P3 ;  /* 0xff80000004cc7808 */ /* 0x000fe40005800000 */
[----:B------:R-:W-:-:S02]  /*bd50*/  ISETP.GE.AND P1, PT, R56, R213, PT ;  /* 0x000000d53800720c */ /* 0x000fc40003f26270 */
[----:B------:R-:W-:Y:S02]  /*bd60*/  FSEL R203, R5, -INF , !P2 ;  /* 0xff80000005cb7808 */ /* 0x000fe40005000000 */
[----:B------:R-:W-:Y:S02]  /*bd70*/  FMNMX3.FTZ R4, R8, R211, R206, !PT ;  /* 0x000000d308047276 */ /* 0x000fe400078100ce */
[----:B------:R-:W-:Y:S02]  /*bd80*/  FSEL R22, R23, -INF , !P1 ;  /* 0xff80000017167808 */ /* 0x000fe40004800000 */
[----:B------:R-:W-:Y:S01]  /*bd90*/  FMNMX3.FTZ R4, R4, R204, R203, !PT ;  /* 0x000000cc04047276 */ /* 0x000fe200078100cb */
[----:B------:R-:W-:Y:S06]  /*bda0*/  @!P0 BRA `(.L_x_468) ;  /* 0x0000000000588947 */ /* 0x000fec0003800000 */
[----:B------:R-:W-:-:S04]  /*bdb0*/  IMAD.U32 R8, RZ, RZ, UR18 ;  /* 0x00000012ff087e24 */ /* 0x000fc8000f8e00ff */
        /* <DEDUP_REMOVED lines=21> */
.L_x_468:
[----:B------:R-:W-:Y:S01]  /*bf10*/  FMNMX3.FTZ R2, R220, R37, R35, !PT ;  /* 0x00000025dc027276 */ /* 0x000fe20007810023 */
[----:B------:R-:W-:Y:S01]  /*bf20*/  IMAD.MOV.U32 R58, RZ, RZ, R236 ;  /* 0x000000ffff3a7224 */ /* 0x000fe200078e00ec */
[----:B------:R-:W-:Y:S01]  /*bf30*/  ISETP.GE.AND P3, PT, R24, R213, PT ;  /* 0x000000d51800720c */ /* 0x000fe20003f66270 */
[----:B------:R-:W2:Y:S01]  /*bf40*/  SHFL.BFLY PT, R5, R4, 0x2, 0x1f ;  /* 0x0c401f0004057f89 */ /* 0x000ea200000e0000 */
[----:B------:R-:W-:Y:S01]  /*bf50*/  FMNMX3.FTZ R2, R2, R33, R31, !PT ;  /* 0x0000002102027276 */ /* 0x000fe2000781001f */
[----:B------:R-:W-:Y:S01]  /*bf60*/  IMAD.U32 R236, RZ, RZ, UR18 ;  /* 0x00000012ffec7e24 */ /* 0x000fe2000f8e00ff */
[-C--:B------:R-:W-:Y:S01]  /*bf70*/  ISETP.GE.AND P2, PT, R52, R213.reuse, PT ;  /* 0x000000d53400720c */ /* 0x080fe20003f46270 */
[----:B------:R-:W-:Y:S01]  /*bf80*/  UIADD3 UR4, UPT, UPT, UR17, -0x4498517b, URZ ;  /* 0xbb67ae8511047890 */ /* 0x000fe2000fffe0ff */
[----:B------:R-:W-:Y:S01]  /*bf90*/  FMNMX3.FTZ R2, R2, R54, R27, !PT ;  /* 0x0000003602027276 */ /* 0x000fe2000781001b */
[----:B------:R-:W-:Y:S01]  /*bfa0*/  IMAD.SHL.U32 R236, R236, 0x2, RZ ;  /* 0x00000002ecec7824 */ /* 0x000fe200078e00ff */
[-C--:B------:R-:W-:Y:S01]  /*bfb0*/  ISETP.GE.AND P1, PT, R252, R213.reuse, PT ;  /* 0x000000d5fc00720c */ /* 0x080fe20003f26270 */
[----:B------:R-:W-:Y:S01]  /*bfc0*/  UIADD3 UR7, UPT, UPT, UR16, 0x3c6ef372, URZ ;  /* 0x3c6ef37210077890 */ /* 0x000fe2000fffe0ff */
[-C--:B------:R-:W-:Y:S01]  /*bfd0*/  ISETP.GE.AND P0, PT, R242, R213.reuse, PT ;  /* 0x000000d5f200720c */ /* 0x080fe20003f06270 */
[----:B------:R-:W-:Y:S01]  /*bfe0*/  UIADD3 UR6, UPT, UPT, UR16, -0x61c88647, URZ ;  /* 0x9e3779b910067890 */ /* 0x000fe2000fffe0ff */
[----:B------:R-:W-:Y:S01]  /*bff0*/  FSEL R228, R18, -INF , !P3 ;  /* 0xff80000012e47808 */ /* 0x000fe20005800000 */
[----:B------:R-:W-:Y:S01]  /*c000*/  UIADD3 UR21, UPT, UPT, UR17, 0x76cf5d0a, URZ ;  /* 0x76cf5d0a11157890 */ /* 0x000fe2000fffe0ff */
[----:B------:R-:W-:Y:S01]  /*c010*/  FSEL R224, R19, -INF , !P2 ;  /* 0xff80000013e07808 */ /* 0x000fe20005000000 */
[----:B------:R-:W-:Y:S01]  /*c020*/  UIADD3 UR20, UPT, UPT, UR17, 0x32370b8f, URZ ;  /* 0x32370b8f11147890 */ /* 0x000fe2000fffe0ff */
[----:B------:R-:W-:Y:S01]  /*c030*/  FMNMX3.FTZ R3, R2, R58, R22, !PT ;  /* 0x0000003a02037276 */ /* 0x000fe20007810016 */
[----:B------:R-:W3:Y:S01]  /*c040*/  LDCU UR22, c[0x0][0x45c] ;  /* 0x00008b80ff1677ac */ /* 0x000ee20008000800 */
[----:B------:R-:W-:Y:S01]  /*c050*/  FSEL R226, R14, -INF , !P1 ;  /* 0xff8000000ee27808 */ /* 0x000fe20004800000 */
[----:B------:R-:W-:Y:S01]  /*c060*/  STL.64 [R1], R184 ;  /* 0x000000b801007387 */ /* 0x000fe20000100a00 */
[----:B------:R-:W-:Y:S01]  /*c070*/  FSEL R227, R15, -INF , !P0 ;  /* 0xff8000000fe37808 */ /* 0x000fe20004000000 */
[----:B------:R-:W-:Y:S01]  /*c080*/  UIADD3 UR13, UPT, UPT, UR17, -0x56f99767, URZ ;  /* 0xa9066899110d7890 */ /* 0x000fe2000fffe0ff */
[-C--:B------:R-:W-:Y:S01]  /*c090*/  ISETP.GE.AND P3, PT, R34, R213.reuse, PT ;  /* 0x000000d52200720c */ /* 0x080fe20003f66270 */
[----:B------:R-:W-:Y:S01]  /*c0a0*/  UIADD3 UR19, UPT, UPT, UR17, -0x126145ec, URZ ;  /* 0xed9eba1411137890 */ /* 0x000fe2000fffe0ff */
[-C--:B------:R-:W-:Y:S01]  /*c0b0*/  ISETP.GE.AND P2, PT, R36, R213.reuse, PT ;  /* 0x000000d52400720c */ /* 0x080fe20003f46270 */
[----:B------:R-:W-:Y:S01]  /*c0c0*/  IMAD.MOV.U32 R59, RZ, RZ, R197 ;  /* 0x000000ffff3b7224 */ /* 0x000fe200078e00c5 */
[----:B------:R-:W-:Y:S01]  /*c0d0*/  FMNMX3.FTZ R2, R3, R228, R224, !PT ;  /* 0x000000e403027276 */ /* 0x000fe200078100e0 */
[----:B------:R-:W4:Y:S01]  /*c0e0*/  LDC R199, c[0x0][0x4f8] ;  /* 0x00013e00ffc77b82 */ /* 0x000f220000000800 */
[-C--:B------:R-:W-:Y:S01]  /*c0f0*/  ISETP.GE.AND P1, PT, R30, R213.reuse, PT ;  /* 0x000000d51e00720c */ /* 0x080fe20003f26270 */
[----:B------:R-:W-:Y:S01]  /*c100*/  IMAD.MOV.U32 R57, RZ, RZ, R202 ;  /* 0x000000ffff397224 */ /* 0x000fe200078e00ca */
[----:B------:R-:W-:Y:S01]  /*c110*/  ISETP.GE.AND P0, PT, R167, R213, PT ;  /* 0x000000d5a700720c */ /* 0x000fe20003f06270 */
[----:B-1----:R-:W-:Y:S01]  /*c120*/  IMAD.MOV.U32 R20, RZ, RZ, R200 ;  /* 0x000000ffff147224 */ /* 0x002fe200078e00c8 */
[----:B------:R-:W-:Y:S01]  /*c130*/  FSEL R207, R10, -INF , !P3 ;  /* 0xff8000000acf7808 */ /* 0x000fe20005800000 */
[----:B------:R-:W-:Y:S01]  /*c140*/  VIADD R200, R217, 0x9020 ;  /* 0x00009020d9c87836 */ /* 0x000fe20000000000 */
[----:B------:R-:W-:-:S02]  /*c150*/  FSEL R209, R11, -INF , !P2 ;  /* 0xff8000000bd17808 */ /* 0x000fc40005000000 */
[----:B------:R-:W-:Y:S02]  /*c160*/  FMNMX3.FTZ R2, R2, R226, R227, !PT ;  /* 0x000000e202027276 */ /* 0x000fe400078100e3 */
[----:B------:R-:W-:Y:S02]  /*c170*/  FSEL R205, R6, -INF , !P1 ;  /* 0xff80000006cd7808 */ /* 0x000fe40004800000 */
[----:B------:R-:W-:Y:S01]  /*c180*/  FSEL R201, R7, -INF , !P0 ;  /* 0xff80000007c97808 */ /* 0x000fe20004000000 */
[----:B------:R-:W-:Y:S01]  /*c190*/  VIADD R7, R236, 0xfffffffa ;  /* 0xfffffffaec077836 */ /* 0x000fe20000000000 */
[----:B------:R-:W-:Y:S02]  /*c1a0*/  FMNMX3.FTZ R2, R2, R207, R209, !PT ;  /* 0x000000cf02027276 */ /* 0x000fe400078100d1 */
[----:B--2---:R-:W-:Y:S02]  /*c1b0*/  FMNMX.FTZ R5, R4, R5, !PT ;  /* 0x0000000504057209 */ /* 0x004fe40007810000 */
[----:B------:R-:W-:-:S02]  /*c1c0*/  FMNMX3.FTZ R3, R2, R205, R201, !PT ;  /* 0x000000cd02037276 */ /* 0x000fc400078100c9 */
[----:B------:R-:W-:Y:S01]  /*c1d0*/  LOP3.LUT R6, R7, UR17, R251, 0x96, !PT ;  /* 0x0000001107067c12 */ /* 0x000fe2000f8e96fb */
[----:B------:R-:W1:Y:S01]  /*c1e0*/  SHFL.BFLY PT, R166, R5, 0x1, 0x1f ;  /* 0x0c201f0005a67f89 */ /* 0x000e6200000e0000 */
[----:B------:R-:W-:Y:S02]  /*c1f0*/  LOP3.LUT R4, R250, UR4, R245, 0x96, !PT ;  /* 0x00000004fa047c12 */ /* 0x000fe4000f8e96f5 */
[----:B------:R-:W-:Y:S01]  /*c200*/  MOV R213, R22 ;  /* 0x0000001600d57202 */ /* 0x000fe20000000f00 */
[----:B------:R-:W2:Y:S01]  /*c210*/  SHFL.BFLY PT, R2, R3, 0x2, 0x1f ;  /* 0x0c401f0003027f89 */ /* 0x000ea200000e0000 */
[----:B------:R-:W-:Y:S01]  /*c220*/  IMAD.WIDE.U32 R50, R6, -0x326172a9, RZ ;  /* 0xcd9e8d5706327825 */ /* 0x000fe200078e00ff */
[----:B----4-:R-:W-:Y:S02]  /*c230*/  LOP3.LUT R199, R199, 0xff, RZ, 0xc0, !PT ;  /* 0x000000ffc7c77812 */ /* 0x010fe400078ec0ff */
[----:B------:R-:W-:Y:S01]  /*c240*/  ISETP.GE.AND P2, PT, R44, R216, PT ;  /* 0x000000d82c00720c */ /* 0x000fe20003f46270 */
[----:B------:R-:W-:Y:S01]  /*c250*/  IMAD.WIDE.U32 R12, R4, -0x326172a9, RZ ;  /* 0xcd9e8d57040c7825 */ /* 0x000fe200078e00ff */
[----:B------:R-:W-:-:S02]  /*c260*/  LOP3.LUT R4, R218, UR6, R51, 0x96, !PT ;  /* 0x00000006da047c12 */ /* 0x000fc4000f8e9633 */
[----:B------:R-:W-:Y:S01]  /*c270*/  ISETP.GE.AND P5, PT, R240, R216, PT ;  /* 0x000000d8f000720c */ /* 0x000fe20003fa6270 */
[----:B------:R-:W-:Y:S01]  /*c280*/  IMAD R199, R199, 0x10000, R199 ;  /* 0x00010000c7c77824 */ /* 0x000fe200078e02c7 */
[----:B------:R-:W-:Y:S01]  /*c290*/  LOP3.LUT R6, R50, UR7, R13, 0x96, !PT ;  /* 0x0000000732067c12 */ /* 0x000fe2000f8e960d */
[----:B------:R-:W-:-:S04]  /*c2a0*/  IMAD.WIDE.U32 R8, R4, -0x2daee0ad, RZ ;  /* 0xd2511f5304087825 */ /* 0x000fc800078e00ff */
[----:B------:R-:W-:Y:S01]  /*c2b0*/  IMAD.WIDE.U32 R6, R6, -0x2daee0ad, RZ ;  /* 0xd2511f5306067825 */ /* 0x000fe200078e00ff */
[----:B------:R-:W-:Y:S02]  /*c2c0*/  LOP3.LUT R4, R244, UR21, R9, 0x96, !PT ;  /* 0x00000015f4047c12 */ /* 0x000fe4000f8e9609 */
[----:B-1----:R-:W-:Y:S02]  /*c2d0*/  FMNMX.FTZ R166, R5, R166, !PT ;  /* 0x000000a605a67209 */ /* 0x002fe40007810000 */
[----:B--2---:R-:W-:-:S03]  /*c2e0*/  FMNMX.FTZ R2, R3, R2, !PT ;  /* 0x0000000203027209 */ /* 0x004fc60007810000 */
[----:B---3--:R-:W-:Y:S01]  /*c2f0*/  FMUL.FTZ R208, R166, UR22 ;  /* 0x00000016a6d07c20 */ /* 0x008fe20008410000 */
[----:B------:R-:W-:Y:S01]  /*c300*/  LOP3.LUT R3, R8, UR20, R7, 0x96, !PT ;  /* 0x0000001408037c12 */ /* 0x000fe2000f8e9607 */
[----:B------:R-:W-:Y:S01]  /*c310*/  IMAD.WIDE.U32 R8, R4, -0x326172a9, RZ ;  /* 0xcd9e8d5704087825 */ /* 0x000fe200078e00ff */
[----:B------:R-:W-:Y:S01]  /*c320*/  FSETP.NEU.FTZ.AND P1, PT, R166, -INF , PT ;  /* 0xff800000a600780b */ /* 0x000fe20003f3d000 */
[----:B------:R-:W1:Y:S02]  /*c330*/  SHFL.BFLY PT, R165, R2, 0x1, 0x1f ;  /* 0x0c201f0002a57f89 */ /* 0x000e6400000e0000 */
[----:B------:R-:W-:Y:S01]  /*c340*/  IMAD.WIDE.U32 R38, R3, -0x326172a9, RZ ;  /* 0xcd9e8d5703267825 */ /* 0x000fe200078e00ff */
[----:B------:R-:W-:Y:S02]  /*c350*/  LOP3.LUT R4, R12, UR11, R9, 0x96, !PT ;  /* 0x0000000b0c047c12 */ /* 0x000fe4000f8e9609 */
[----:B------:R-:W-:Y:S02]  /*c360*/  FSEL R208, R208, RZ, P1 ;  /* 0x000000ffd0d07208 */ /* 0x000fe40000800000 */
[----:B------:R-:W-:Y:S01]  /*c370*/  LOP3.LUT R3, R8, UR10, R39, 0x96, !PT ;  /* 0x0000000a08037c12 */ /* 0x000fe2000f8e9627 */
[----:B------:R-:W-:Y:S01]  /*c380*/  IMAD.WIDE.U32 R4, R4, -0x2daee0ad, RZ ;  /* 0xd2511f5304047825 */ /* 0x000fe200078e00ff */
[----:B------:R-:W-:-:S03]  /*c390*/  FSEL R198, R166, RZ, P1 ;  /* 0x000000ffa6c67208 */ /* 0x000fc60000800000 */
[--C-:B------:R-:W-:Y:S01]  /*c3a0*/  FFMA.FTZ R194, R49, UR22, -R208.reuse ;  /* 0x0000001631c27c23 */ /* 0x100fe200080108d0 */
[----:B------:R-:W-:Y:S01]  /*c3b0*/  FFMA.FTZ R196, R47, UR22, -R208 ;  /* 0x000000162fc47c23 */ /* 0x000fe200080108d0 */
[----:B------:R-:W-:Y:S01]  /*c3c0*/  IMAD.WIDE.U32 R184, R3, -0x2daee0ad, RZ ;  /* 0xd2511f5303b87825 */ /* 0x000fe200078e00ff */
[----:B------:R-:W-:-:S03]  /*c3d0*/  LOP3.LUT R3, R6, UR19, R5, 0x96, !PT ;  /* 0x0000001306037c12 */ /* 0x000fc6000f8e9605 */
[----:B------:R-:W-:Y:S01]  /*c3e0*/  FADD.FTZ R198, R221, -R198 ;  /* 0x800000c6ddc67221 */ /* 0x000fe20000010000 */
[--C-:B------:R-:W-:Y:S01]  /*c3f0*/  FFMA.FTZ R193, R45, UR22, -R208.reuse ;  /* 0x000000162dc17c23 */ /* 0x100fe200080108d0 */
[----:B------:R-:W-:Y:S01]  /*c400*/  FFMA.FTZ R192, R29, UR22, -R208 ;  /* 0x000000161dc07c23 */ /* 0x000fe200080108d0 */
[----:B------:R-:W-:Y:S01]  /*c410*/  LOP3.LUT R8, R4, UR13, R185, 0x96, !PT ;  /* 0x0000000d04087c12 */ /* 0x000fe2000f8e96b9 */
[----:B------:R-:W-:-:S04]  /*c420*/  IMAD.WIDE.U32 R48, R3, -0x326172a9, RZ ;  /* 0xcd9e8d5703307825 */ /* 0x000fc800078e00ff */
[----:B------:R-:W-:Y:S01]  /*c430*/  FMUL.FTZ R198, R198, UR22 ;  /* 0x00000016c6c67c20 */ /* 0x000fe20008410000 */
[----:B------:R-:W-:Y:S01]  /*c440*/  MUFU.EX2 R196, R196 ;  /* 0x000000c400c47308 */ /* 0x000fe20000000800 */
[----:B------:R-:W-:Y:S01]  /*c450*/  ISETP.GE.AND P1, PT, R44, R215, PT ;  /* 0x000000d72c00720c */ /* 0x000fe20003f26270 */
[----:B------:R-:W-:Y:S01]  /*c460*/  IMAD.WIDE.U32 R8, R8, -0x326172a9, RZ ;  /* 0xcd9e8d5708087825 */ /* 0x000fe200078e00ff */
[----:B-1----:R-:W-:-:S03]  /*c470*/  FMNMX.FTZ R165, R2, R165, !PT ;  /* 0x000000a502a57209 */ /* 0x002fc60007810000 */
[----:B------:R-:W-:Y:S01]  /*c480*/  IMAD.MOV.U32 R6, RZ, RZ, R8 ;  /* 0x000000ffff067224 */ /* 0x000fe200078e0008 */
[C---:B------:R-:W-:Y:S01]  /*c490*/  PRMT R4, R8.reuse, 0x7771, RZ ;  /* 0x0000777108047816 */ /* 0x040fe200000000ff */
[----:B------:R-:W1:Y:S01]  /*c4a0*/  MUFU.EX2 R198, R198 ;  /* 0x000000c600c67308 */ /* 0x000e620000000800 */
[C---:B------:R-:W-:Y:S01]  /*c4b0*/  FSETP.NEU.FTZ.AND P0, PT, R165.reuse, -INF , PT ;  /* 0xff800000a500780b */ /* 0x040fe20003f1d000 */
[C---:B------:R-:W-:Y:S01]  /*c4c0*/  FMUL.FTZ R202, R165.reuse, UR22 ;  /* 0x00000016a5ca7c20 */ /* 0x040fe20008410000 */
[C---:B------:R-:W-:Y:S01]  /*c4d0*/  PRMT R5, R8.reuse, 0x7773, RZ ;  /* 0x0000777308057816 */ /* 0x040fe200000000ff */
[----:B------:R-:W-:Y:S01]  /*c4e0*/  IMAD.MOV.U32 R221, RZ, RZ, R28 ;  /* 0x000000ffffdd7224 */ /* 0x000fe200078e001c */
[----:B------:R-:W-:Y:S02]  /*c4f0*/  PRMT R12, R8, 0x7772, RZ ;  /* 0x00007772080c7816 */ /* 0x000fe400000000ff */
[----:B------:R-:W-:Y:S01]  /*c500*/  LOP3.LUT R8, R48, UR8, R9, 0x96, !PT ;  /* 0x0000000830087c12 */ /* 0x000fe2000f8e9609 */
[----:B------:R-:W-:Y:S01]  /*c510*/  MUFU.EX2 R194, R194 ;  /* 0x000000c200c27308 */ /* 0x000fe20000000800 */
[----:B------:R-:W-:-:S02]  /*c520*/  FSEL R9, R165, RZ, P0 ;  /* 0x000000ffa5097208 */ /* 0x000fc40000000000 */
[----:B------:R-:W-:Y:S02]  /*c530*/  IADD3 R2, PT, PT, R217, 0x9000, RZ ;  /* 0x00009000d9027810 */ /* 0x000fe40007ffe0ff */
[----:B------:R-:W-:Y:S01]  /*c540*/  FSEL R202, R202, RZ, P0 ;  /* 0x000000ffcaca7208 */ /* 0x000fe20000000000 */
[----:B------:R-:W-:Y:S01]  /*c550*/  FADD.FTZ R9, R220, -R9 ;  /* 0x80000009dc097221 */ /* 0x000fe20000010000 */
[----:B------:R-:W-:Y:S01]  /*c560*/  LOP3.LUT R7, R6, 0xff, RZ, 0xc0, !PT ;  /* 0x000000ff06077812 */ /* 0x000fe200078ec0ff */
[----:B------:R-:W-:Y:S01]  /*c570*/  @P6 VIADD R200, R2, 0xffffffe0 ;  /* 0xffffffe002c86836 */ /* 0x000fe20000000000 */
[----:B------:R-:W-:Y:S01]  /*c580*/  MUFU.EX2 R193, R193 ;  /* 0x000000c100c17308 */ /* 0x000fe20000000800 */
[----:B------:R-:W-:Y:S01]  /*c590*/  FMUL.FTZ R197, R9, UR22 ;  /* 0x0000001609c57c20 */ /* 0x000fe20008410000 */
[--C-:B------:R-:W-:Y:S01]  /*c5a0*/  FFMA.FTZ R3, R33, UR22, -R202.reuse ;  /* 0x0000001621037c23 */ /* 0x100fe200080108ca */
[--C-:B------:R-:W-:Y:S01]  /*c5b0*/  FFMA.FTZ R2, R31, UR22, -R202.reuse ;  /* 0x000000161f027c23 */ /* 0x100fe200080108ca */
[--C-:B------:R-:W-:Y:S01]  /*c5c0*/  FFMA.FTZ R164, R37, UR22, -R202.reuse ;  /* 0x0000001625a47c23 */ /* 0x100fe200080108ca */
[----:B------:R-:W-:Y:S01]  /*c5d0*/  FFMA.FTZ R195, R35, UR22, -R202 ;  /* 0x0000001623c37c23 */ /* 0x000fe200080108ca */
[----:B------:R-:W-:Y:S01]  /*c5e0*/  IMAD.MOV.U32 R220, RZ, RZ, R24 ;  /* 0x000000ffffdc7224 */ /* 0x000fe200078e0018 */
[--C-:B------:R-:W-:Y:S01]  /*c5f0*/  PRMT R12, R12, 0x5410, R5.reuse ;  /* 0x000054100c0c7816 */ /* 0x100fe20000000005 */
[----:B------:R-:W2:Y:S01]  /*c600*/  MUFU.EX2 R197, R197 ;  /* 0x000000c500c57308 */ /* 0x000ea20000000800 */
[C---:B------:R-:W-:Y:S01]  /*c610*/  LOP3.LUT R10, R8.reuse, 0xffff, RZ, 0xc0, !PT ;  /* 0x0000ffff080a7812 */ /* 0x040fe200078ec0ff */
[-C--:B-1----:R-:W-:Y:S01]  /*c620*/  FMUL.FTZ R21, R153, R198.reuse ;  /* 0x000000c699157220 */ /* 0x082fe20000410000 */
[----:B------:R-:W-:Y:S01]  /*c630*/  PRMT R5, R8, 0x7632, R5 ;  /* 0x0000763208057816 */ /* 0x000fe20000000005 */
[-C--:B------:R-:W-:Y:S01]  /*c640*/  FMUL.FTZ R45, R77, R198.reuse ;  /* 0x000000c64d2d7220 */ /* 0x080fe20000410000 */
[----:B------:R-:W-:Y:S01]  /*c650*/  PRMT R4, R7, 0x5410, R4 ;  /* 0x0000541007047816 */ /* 0x000fe20000000004 */
[-C--:B------:R-:W-:Y:S01]  /*c660*/  FMUL.FTZ R16, R156, R198.reuse ;  /* 0x000000c69c107220 */ /* 0x080fe20000410000 */
[----:B------:R-:W-:Y:S01]  /*c670*/  LOP3.LUT R7, R8, 0xff, RZ, 0xc0, !PT ;  /* 0x000000ff08077812 */ /* 0x000fe200078ec0ff */
[----:B------:R-:W1:Y:S01]  /*c680*/  MUFU.EX2 R192, R192 ;  /* 0x000000c000c07308 */ /* 0x000e620000000800 */
[----:B------:R-:W-:Y:S01]  /*c690*/  SHF.R.U32.HI R10, RZ, 0x8, R10 ;  /* 0x00000008ff0a7819 */ /* 0x000fe2000001160a */
[-C--:B------:R-:W-:Y:S01]  /*c6a0*/  FMUL.FTZ R17, R157, R198.reuse ;  /* 0x000000c69d117220 */ /* 0x080fe20000410000 */
[----:B------:R-:W-:Y:S01]  /*c6b0*/  SHF.R.U32.HI R8, RZ, 0x18, R8 ;  /* 0x00000018ff087819 */ /* 0x000fe20000011608 */
[----:B------:R-:W-:Y:S01]  /*c6c0*/  FMUL.FTZ R44, R76, R198 ;  /* 0x000000c64c2c7220 */ /* 0x000fe20000410000 */
[----:B------:R-:W-:Y:S01]  /*c6d0*/  LOP3.LUT R5, R5, 0xff, RZ, 0xc0, !PT ;  /* 0x000000ff05057812 */ /* 0x000fe200078ec0ff */
[----:B------:R-:W-:Y:S01]  /*c6e0*/  IMAD.MOV.U32 R156, RZ, RZ, R38 ;  /* 0x000000ffff9c7224 */ /* 0x000fe200078e0026 */
[----:B------:R-:W-:Y:S01]  /*c6f0*/  MOV R153, R32 ;  /* 0x0000002000997202 */ /* 0x000fe20000000f00 */
[----:B------:R-:W-:Y:S01]  /*c700*/  MUFU.EX2 R3, R3 ;  /* 0x0000000300037308 */ /* 0x000fe20000000800 */
[----:B--2---:R-:W-:Y:S01]  /*c710*/  FMUL.FTZ R23, R155, R197 ;  /* 0x000000c59b177220 */ /* 0x004fe20000410000 */
[----:B------:R-:W-:-:S02]  /*c720*/  IMAD.MOV.U32 R155, RZ, RZ, R46 ;  /* 0x000000ffff9b7224 */ /* 0x000fc400078e002e */
[-C--:B------:R-:W-:Y:S01]  /*c730*/  FMUL.FTZ R46, R78, R197.reuse ;  /* 0x000000c54e2e7220 */ /* 0x080fe20000410000 */
[----:B------:R-:W-:Y:S02]  /*c740*/  IMAD.MOV.U32 R78, RZ, RZ, R54 ;  /* 0x000000ffff4e7224 */ /* 0x000fe400078e0036 */
[-C--:B------:R-:W-:Y:S01]  /*c750*/  FMUL.FTZ R54, R94, R197.reuse ;  /* 0x000000c55e367220 */ /* 0x080fe20000410000 */
[----:B------:R-:W-:Y:S01]  /*c760*/  MOV R94, R220 ;  /* 0x000000dc005e7202 */ /* 0x000fe20000000f00 */
[----:B------:R-:W-:Y:S01]  /*c770*/  IMAD.MOV.U32 R220, RZ, RZ, R213 ;  /* 0x000000ffffdc7224 */ /* 0x000fe200078e00d5 */
[----:B------:R-:W2:Y:S01]  /*c780*/  MUFU.EX2 R2, R2 ;  /* 0x0000000200027308 */ /* 0x000ea20000000800 */
[----:B------:R-:W-:Y:S02]  /*c790*/  IMAD.MOV.U32 R213, RZ, RZ, R55 ;  /* 0x000000ffffd57224 */ /* 0x000fe400078e0037 */
[----:B------:R-:W-:Y:S01]  /*c7a0*/  FMUL.FTZ R55, R95, R197 ;  /* 0x000000c55f377220 */ /* 0x000fe20000410000 */
[----:B------:R-:W-:Y:S01]  /*c7b0*/  LOP3.LUT R12, R12, 0xff00ff, RZ, 0xc0, !PT ;  /* 0x00ff00ff0c0c7812 */ /* 0x000fe200078ec0ff */
[----:B------:R-:W-:Y:S01]  /*c7c0*/  IMAD.MOV.U32 R95, RZ, RZ, R56 ;  /* 0x000000ffff5f7224 */ /* 0x000fe200078e0038 */
[----:B------:R-:W-:Y:S01]  /*c7d0*/  PRMT R10, R7, 0x5410, R10 ;  /* 0x00005410070a7816 */ /* 0x000fe2000000000a */
[----:B------:R-:W-:Y:S01]  /*c7e0*/  FMUL.FTZ R56, R104, R198 ;  /* 0x000000c668387220 */ /* 0x000fe20000410000 */
[----:B------:R-:W-:Y:S01]  /*c7f0*/  PRMT R8, R5, 0x5410, R8 ;  /* 0x0000541005087816 */ /* 0x000fe20000000008 */
[----:B------:R-:W-:Y:S01]  /*c800*/  MUFU.EX2 R164, R164 ;  /* 0x000000a400a47308 */ /* 0x000fe20000000800 */
[----:B------:R-:W-:-:S02]  /*c810*/  IMAD.MOV.U32 R104, RZ, RZ, R57 ;  /* 0x000000ffff687224 */ /* 0x000fc400078e0039 */
[----:B------:R-:W-:Y:S01]  /*c820*/  FMUL.FTZ R57, R105, R198 ;  /* 0x000000c669397220 */ /* 0x000fe20000410000 */
[----:B------:R-:W-:Y:S02]  /*c830*/  IMAD.MOV.U32 R77, RZ, RZ, R153 ;  /* 0x000000ffff4d7224 */ /* 0x000fe400078e0099 */
[-C--:B------:R-:W-:Y:S01]  /*c840*/  FMUL.FTZ R18, R158, R197.reuse ;  /* 0x000000c59e127220 */ /* 0x080fe20000410000 */
[-C--:B------:R-:W-:Y:S01]  /*c850*/  FMUL.FTZ R19, R159, R197.reuse ;  /* 0x000000c59f137220 */ /* 0x080fe20000410000 */
[----:B------:R-:W-:Y:S01]  /*c860*/  IMAD.MOV.U32 R105, RZ, RZ, R58 ;  /* 0x000000ffff697224 */ /* 0x000fe200078e003a */
[----:B------:R-:W-:Y:S01]  /*c870*/  HSET2.LE.AND R15, R12, R199, PT ;  /* 0x000000c70c0f7233 */ /* 0x000fe20003803000 */
[----:B------:R-:W3:Y:S01]  /*c880*/  MUFU.EX2 R195, R195 ;  /* 0x000000c300c37308 */ /* 0x000ee20000000800 */
[----:B------:R-:W-:Y:S02]  /*c890*/  IMAD.MOV.U32 R158, RZ, RZ, R30 ;  /* 0x000000ffff9e7224 */ /* 0x000fe400078e001e */
[----:B------:R-:W-:Y:S01]  /*c8a0*/  FMUL.FTZ R22, R154, R197 ;  /* 0x000000c59a167220 */ /* 0x000fe20000410000 */
[----:B------:R-:W-:-:S02]  /*c8b0*/  IMAD.MOV.U32 R159, RZ, RZ, R27 ;  /* 0x000000ffff9f7224 */ /* 0x000fc400078e001b */
[----:B------:R-:W-:Y:S01]  /*c8c0*/  FMUL.FTZ R58, R106, R197 ;  /* 0x000000c56a3a7220 */ /* 0x000fe20000410000 */
[--C-:B------:R-:W-:Y:S01]  /*c8d0*/  HSET2.LE.AND R4, R4, R199.reuse, PT ;  /* 0x000000c704047233 */ /* 0x100fe20003803000 */
[----:B------:R-:W-:Y:S01]  /*c8e0*/  IMAD.MOV.U32 R157, RZ, RZ, R39 ;  /* 0x000000ffff9d7224 */ /* 0x000fe200078e0027 */
[----:B-1----:R-:W-:Y:S01]  /*c8f0*/  F2FP.BF16.F32.PACK_AB R5, R192, R193 ;  /* 0x000000c1c005723e */ /* 0x002fe200000010ff */
[----:B------:R-:W-:Y:S01]  /*c900*/  IMAD.MOV.U32 R154, RZ, RZ, R36 ;  /* 0x000000ffff9a7224 */ /* 0x000fe200078e0024 */
[----:B--2---:R-:W-:Y:S01]  /*c910*/  F2FP.BF16.F32.PACK_AB R12, R2, R3 ;  /* 0x00000003020c723e */ /* 0x004fe200000010ff */
[----:B------:R-:W-:Y:S01]  /*c920*/  FMUL.FTZ R28, R72, R198 ;  /* 0x000000c6481c7220 */ /* 0x000fe20000410000 */
[--C-:B------:R-:W-:Y:S01]  /*c930*/  HSET2.LE.AND R10, R10, R199.reuse, PT ;  /* 0x000000c70a0a7233 */ /* 0x100fe20003803000 */
[----:B------:R-:W-:Y:S01]  /*c940*/  IMAD.MOV.U32 R106, RZ, RZ, R59 ;  /* 0x000000ffff6a7224 */ /* 0x000fe200078e003b */
[----:B------:R-:W-:Y:S01]  /*c950*/  F2FP.BF16.F32.PACK_AB R9, R194, R196 ;  /* 0x000000c4c209723e */ /* 0x000fe200000010ff */
[----:B------:R-:W-:Y:S01]  /*c960*/  FMUL.FTZ R76, R116, R198 ;  /* 0x000000c6744c7220 */ /* 0x000fe20000410000 */
[----:B------:R-:W-:Y:S01]  /*c970*/  HSET2.LE.AND R8, R8, R199, PT ;  /* 0x000000c708087233 */ /* 0x000fe20003803000 */
[----:B------:R-:W-:Y:S01]  /*c980*/  IMAD.MOV.U32 R72, RZ, RZ, R52 ;  /* 0x000000ffff487224 */ /* 0x000fe200078e0034 */
[----:B---3--:R-:W-:Y:S01]  /*c990*/  F2FP.BF16.F32.PACK_AB R13, R195, R164 ;  /* 0x000000a4c30d723e */ /* 0x008fe200000010ff */
[----:B------:R-:W-:Y:S01]  /*c9a0*/  FMUL.FTZ R29, R73, R198 ;  /* 0x000000c6491d7220 */ /* 0x000fe20000410000 */
[----:B------:R-:W-:-:S02]  /*c9b0*/  IMAD.MOV.U32 R116, RZ, RZ, R77 ;  /* 0x000000ffff747224 */ /* 0x000fc400078e004d */
[-C--:B------:R-:W-:Y:S01]  /*c9c0*/  FMUL.FTZ R52, R92, R198.reuse ;  /* 0x000000c65c347220 */ /* 0x080fe20000410000 */
[----:B------:R-:W-:Y:S02]  /*c9d0*/  IMAD.MOV.U32 R73, RZ, RZ, R53 ;  /* 0x000000ffff497224 */ /* 0x000fe400078e0035 */
[-C--:B------:R-:W-:Y:S01]  /*c9e0*/  FMUL.FTZ R77, R117, R198.reuse ;  /* 0x000000c6754d7220 */ /* 0x080fe20000410000 */
[----:B------:R-:W-:Y:S02]  /*c9f0*/  IMAD.MOV.U32 R39, RZ, RZ, R20 ;  /* 0x000000ffff277224 */ /* 0x000fe400078e0014 */
[-C--:B------:R-:W-:Y:S01]  /*ca00*/  FMUL.FTZ R31, R75, R197.reuse ;  /* 0x000000c54b1f7220 */ /* 0x080fe20000410000 */
[-C--:B------:R-:W-:Y:S01]  /*ca10*/  FMUL.FTZ R36, R88, R198.reuse ;  /* 0x000000c658247220 */ /* 0x080fe20000410000 */
[----:B------:R-:W-:Y:S01]  /*ca20*/  FMUL.FTZ R47, R79, R197 ;  /* 0x000000c54f2f7220 */ /* 0x000fe20000410000 */
[----:B------:R-:W-:Y:S01]  /*ca30*/  FMUL.FTZ R53, R93, R198 ;  /* 0x000000c65d357220 */ /* 0x000fe20000410000 */
[----:B------:R-:W-:Y:S01]  /*ca40*/  IMAD.MOV.U32 R153, RZ, RZ, R159 ;  /* 0x000000ffff997224 */ /* 0x000fe200078e009f */
[----:B------:R-:W-:Y:S01]  /*ca50*/  MOV R117, R78 ;  /* 0x0000004e00757202 */ /* 0x000fe20000000f00 */
[----:B------:R-:W-:Y:S01]  /*ca60*/  IMAD.MOV.U32 R92, RZ, RZ, R158 ;  /* 0x000000ffff5c7224 */ /* 0x000fe200078e009e */
[----:B------:R-:W-:Y:S01]  /*ca70*/  LOP3.LUT R15, R12, R15, RZ, 0xc0, !PT ;  /* 0x0000000f0c0f7212 */ /* 0x000fe200078ec0ff */
[----:B------:R-:W-:Y:S01]  /*ca80*/  FMUL.FTZ R20, R152, R198 ;  /* 0x000000c698147220 */ /* 0x000fe20000410000 */
[----:B------:R-:W-:-:S02]  /*ca90*/  IMAD.MOV.U32 R88, RZ, RZ, R155 ;  /* 0x000000ffff587224 */ /* 0x000fc400078e009b */
[-C--:B------:R-:W-:Y:S01]  /*caa0*/  FMUL.FTZ R75, R111, R197.reuse ;  /* 0x000000c56f4b7220 */ /* 0x080fe20000410000 */
[----:B------:R-:W-:Y:S02]  /*cab0*/  IMAD.MOV.U32 R93, RZ, RZ, R154 ;  /* 0x000000ffff5d7224 */ /* 0x000fe400078e009a */
[-C--:B------:R-:W-:Y:S01]  /*cac0*/  FMUL.FTZ R78, R118, R197.reuse ;  /* 0x000000c5764e7220 */ /* 0x080fe20000410000 */
[----:B------:R-:W-:Y:S02]  /*cad0*/  IMAD.MOV.U32 R158, RZ, RZ, R156 ;  /* 0x000000ffff9e7224 */ /* 0x000fe400078e009c */
[----:B------:R-:W-:Y:S01]  /*cae0*/  FMUL.FTZ R79, R119, R197 ;  /* 0x000000c5774f7220 */ /* 0x000fe20000410000 */
        /* <DEDUP_REMOVED lines=8> */
[----:B------:R-:W-:-:S02]  /*cb70*/  IMAD.MOV.U32 R155, RZ, RZ, R51 ;  /* 0x000000ffff9b7224 */ /* 0x000fc400078e0033 */
[-C--:B------:R-:W-:Y:S01]  /*cb80*/  FMUL.FTZ R59, R107, R197.reuse ;  /* 0x000000c56b3b7220 */ /* 0x080fe20000410000 */
[----:B------:R-:W-:Y:S01]  /*cb90*/  IMAD.MOV.U32 R119, RZ, RZ, R106 ;  /* 0x000000ffff777224 */ /* 0x000fe200078e006a */
[----:B------:R-:W1:Y:S01]  /*cba0*/  LDSM.16.MT88.4 R4, [R217+0x9000] ;  /* 0x00900000d904783b */ /* 0x000e620000004200 */
[----:B------:R-:W-:Y:S02]  /*cbb0*/  IMAD.MOV.U32 R118, RZ, RZ, R105 ;  /* 0x000000ffff767224 */ /* 0x000fe400078e0069 */
[-C--:B------:R-:W-:Y:S01]  /*cbc0*/  FMUL.FTZ R38, R90, R197.reuse ;  /* 0x000000c55a267220 */ /* 0x080fe20000410000 */
[----:B------:R-:W-:Y:S01]  /*cbd0*/  IMAD.MOV.U32 R111, RZ, RZ, R104 ;  /* 0x000000ffff6f7224 */ /* 0x000fe200078e0068 */
[----:B------:R-:W2:Y:S01]  /*cbe0*/  LDSM.16.MT88.4 R8, [R200] ;  /* 0x00000000c808783b */ /* 0x000ea20000004200 */
[----:B------:R-:W-:Y:S02]  /*cbf0*/  IMAD.MOV.U32 R90, RZ, RZ, R39 ;  /* 0x000000ffff5a7224 */ /* 0x000fe400078e0027 */
[----:B------:R-:W-:Y:S01]  /*cc00*/  FMUL.FTZ R39, R91, R197 ;  /* 0x000000c55b277220 */ /* 0x000fe20000410000 */
[----:B------:R-:W-:Y:S01]  /*cc10*/  IMAD.MOV.U32 R91, RZ, RZ, R73 ;  /* 0x000000ffff5b7224 */ /* 0x000fe200078e0049 */
[----:B------:R-:W3:Y:S01]  /*cc20*/  LDSM.16.MT88.4 R24, [R217+0xa000] ;  /* 0x00a00000d918783b */ /* 0x000ee20000004200 */
[-C--:B------:R-:W-:Y:S01]  /*cc30*/  FMUL.FTZ R37, R89, R198.reuse ;  /* 0x000000c659257220 */ /* 0x080fe20000410000 */
[----:B------:R-:W-:Y:S01]  /*cc40*/  FMUL.FTZ R73, R109, R198 ;  /* 0x000000c66d497220 */ /* 0x000fe20000410000 */
[----:B------:R-:W-:Y:S01]  /*cc50*/  MOV R89, R72 ;  /* 0x0000004800597202 */ /* 0x000fe20000000f00 */
[----:B------:R-:W4:Y:S01]  /*cc60*/  LDSM.16.MT88.4 R32, [R200+0x1000] ;  /* 0x00100000c820783b */ /* 0x000f220000004200 */
[----:B------:R-:W-:-:S02]  /*cc70*/  IMAD.MOV.U32 R109, RZ, RZ, R92 ;  /* 0x000000ffff6d7224 */ /* 0x000fc400078e005c */
[-C--:B------:R-:W-:Y:S01]  /*cc80*/  FMUL.FTZ R72, R108, R198.reuse ;  /* 0x000000c66c487220 */ /* 0x080fe20000410000 */
[-C--:B------:R-:W-:Y:S01]  /*cc90*/  FMUL.FTZ R92, R140, R198.reuse ;  /* 0x000000c68c5c7220 */ /* 0x080fe20000410000 */
[----:B------:R-:W4:Y:S01]  /*cca0*/  LDSM.16.MT88.4 R48, [R217+0xb000] ;  /* 0x00b00000d930783b */ /* 0x000f220000004200 */
[----:B------:R-:W-:Y:S01]  /*ccb0*/  IMAD.MOV.U32 R108, RZ, RZ, R94 ;  /* 0x000000ffff6c7224 */ /* 0x000fe200078e005e */
[----:B------:R-:W-:Y:S01]  /*ccc0*/  MOV R140, R93 ;  /* 0x0000005d008c7202 */ /* 0x000fe20000000f00 */
[----:B------:R-:W-:Y:S01]  /*ccd0*/  FMUL.FTZ R93, R141, R198 ;  /* 0x000000c68d5d7220 */ /* 0x000fe20000410000 */
[----:B------:R-:W4:Y:S01]  /*cce0*/  LDSM.16.MT88.4 R104, [R200+0x2000] ;  /* 0x00200000c868783b */ /* 0x000f220000004200 */
[-C--:B------:R-:W-:Y:S01]  /*ccf0*/  FMUL.FTZ R94, R142, R197.reuse ;  /* 0x000000c58e5e7220 */ /* 0x080fe20000410000 */
[----:B------:R-:W-:Y:S02]  /*cd00*/  IMAD.MOV.U32 R141, RZ, RZ, R88 ;  /* 0x000000ffff8d7224 */ /* 0x000fe400078e0058 */
[----:B------:R-:W-:Y:S01]  /*cd10*/  FMUL.FTZ R30, R74, R197 ;  /* 0x000000c54a1e7220 */ /* 0x000fe20000410000 */
[----:B------:R-:W-:-:S02]  /*cd20*/  IMAD.MOV.U32 R142, RZ, RZ, R90 ;  /* 0x000000ffff8e7224 */ /* 0x000fc400078e005a */
[-C--:B------:R-:W-:Y:S01]  /*cd30*/  FMUL.FTZ R88, R124, R198.reuse ;  /* 0x000000c67c587220 */ /* 0x080fe20000410000 */
[-C--:B------:R-:W-:Y:S01]  /*cd40*/  FMUL.FTZ R74, R110, R197.reuse ;  /* 0x000000c56e4a7220 */ /* 0x080fe20000410000 */
[----:B------:R-:W-:Y:S02]  /*cd50*/  IMAD.MOV.U32 R124, RZ, RZ, R89 ;  /* 0x000000ffff7c7224 */ /* 0x000fe400078e0059 */
[-C--:B------:R-:W-:Y:S01]  /*cd60*/  FMUL.FTZ R89, R125, R198.reuse ;  /* 0x000000c67d597220 */ /* 0x080fe20000410000 */
[----:B------:R-:W-:Y:S02]  /*cd70*/  IMAD.MOV.U32 R110, RZ, RZ, R95 ;  /* 0x000000ffff6e7224 */ /* 0x000fe400078e005f */
[-C--:B------:R-:W-:Y:S01]  /*cd80*/  FMUL.FTZ R95, R143, R197.reuse ;  /* 0x000000c58f5f7220 */ /* 0x080fe20000410000 */
[----:B------:R-:W-:Y:S02]  /*cd90*/  IMAD.MOV.U32 R125, RZ, RZ, R91 ;  /* 0x000000ffff7d7224 */ /* 0x000fe400078e005b */
[-C--:B------:R-:W-:Y:S01]  /*cda0*/  FMUL.FTZ R90, R126, R197.reuse ;  /* 0x000000c57e5a7220 */ /* 0x080fe20000410000 */
[----:B------:R-:W-:Y:S01]  /*cdb0*/  FMUL.FTZ R91, R127, R197 ;  /* 0x000000c57f5b7220 */ /* 0x000fe20000410000 */
[----:B------:R-:W-:Y:S01]  /*cdc0*/  ISETP.GE.AND P3, PT, R142, R215, PT ;  /* 0x000000d78e00720c */ /* 0x000fe20003f66270 */
[-C--:B------:R-:W-:Y:S01]  /*cdd0*/  FMUL.FTZ R132, R132, R198.reuse ;  /* 0x000000c684847220 */ /* 0x080fe20000410000 */
[----:B------:R-:W-:Y:S01]  /*cde0*/  FMUL.FTZ R133, R133, R198 ;  /* 0x000000c685857220 */ /* 0x000fe20000410000 */
[-C--:B------:R-:W-:Y:S01]  /*cdf0*/  FMUL.FTZ R134, R134, R197.reuse ;  /* 0x000000c586867220 */ /* 0x080fe20000410000 */
[----:B------:R-:W-:Y:S01]  /*ce00*/  FMUL.FTZ R135, R135, R197 ;  /* 0x000000c587877220 */ /* 0x000fe20000410000 */
[-C--:B------:R-:W-:Y:S01]  /*ce10*/  ISETP.GE.AND P4, PT, R142, R216.reuse, PT ;  /* 0x000000d88e00720c */ /* 0x080fe20003f86270 */
[----:B------:R-:W-:Y:S01]  /*ce20*/  IMAD.MOV.U32 R127, RZ, RZ, R111 ;  /* 0x000000ffff7f7224 */ /* 0x000fe200078e006f */
[-C--:B------:R-:W-:Y:S01]  /*ce30*/  ISETP.GE.AND P0, PT, R240, R215.reuse, PT ;  /* 0x000000d7f000720c */ /* 0x080fe20003f06270 */
[----:B------:R-:W-:Y:S01]  /*ce40*/  IMAD.MOV.U32 R126, RZ, RZ, R110 ;  /* 0x000000ffff7e7224 */ /* 0x000fe200078e006e */
[----:B------:R-:W-:Y:S01]  /*ce50*/  FSEL R110, R188, -INF , !P2 ;  /* 0xff800000bc6e7808 */ /* 0x000fe20005000000 */
[----:B------:R-:W-:Y:S01]  /*ce60*/  IMAD.MOV.U32 R142, RZ, RZ, R124 ;  /* 0x000000ffff8e7224 */ /* 0x000fe200078e007c */
[----:B------:R-:W-:Y:S01]  /*ce70*/  FSEL R111, R190, -INF , !P1 ;  /* 0xff800000be6f7808 */ /* 0x000fe20004800000 */
[----:B------:R-:W-:Y:S01]  /*ce80*/  IMAD.MOV.U32 R124, RZ, RZ, R117 ;  /* 0x000000ffff7c7224 */ /* 0x000fe200078e0075 */
[C---:B------:R-:W-:Y:S01]  /*ce90*/  ISETP.GE.AND P2, PT, R141.reuse, R216, PT ;  /* 0x000000d88d00720c */ /* 0x040fe20003f46270 */
[----:B-1----:R-:W-:Y:S01]  /*cea0*/  HMMA.16816.F32.BF16 R16, R12, R4, R16 ;  /* 0x000000040c10723c */ /* 0x002fe20000041810 */
[----:B------:R-:W-:Y:S01]  /*ceb0*/  ISETP.GE.AND P1, PT, R141, R215, PT ;  /* 0x000000d78d00720c */ /* 0x000fe20003f26270 */
[----:B------:R-:W-:Y:S01]  /*cec0*/  IMAD.MOV.U32 R141, RZ, RZ, R109 ;  /* 0x000000ffff8d7224 */ /* 0x000fe200078e006d */
[----:B------:R-:W-:Y:S01]  /*ced0*/  MOV R143, R140 ;  /* 0x0000008c008f7202 */ /* 0x000fe20000000f00 */
[----:B------:R-:W-:Y:S01]  /*cee0*/  IMAD.MOV.U32 R140, RZ, RZ, R108 ;  /* 0x000000ffff8c7224 */ /* 0x000fe200078e006c */
[----:B------:R-:W-:-:S02]  /*cef0*/  FSEL R117, R182, -INF , !P3 ;  /* 0xff800000b6757808 */ /* 0x000fc40005800000 */
[-C--:B------:R-:W-:Y:S01]  /*cf00*/  ISETP.GE.AND P3, PT, R116, R215.reuse, PT ;  /* 0x000000d77400720c */ /* 0x080fe20003f66270 */
[C---:B------:R-:W-:Y:S01]  /*cf10*/  HMMA.16816.F32.BF16 R20, R12.reuse, R6, R20 ;  /* 0x000000060c14723c */ /* 0x040fe20000041814 */
[----:B------:R-:W-:Y:S01]  /*cf20*/  FSEL R108, R189, -INF , !P5 ;  /* 0xff800000bd6c7808 */ /* 0x000fe20006800000 */
[----:B------:R-:W-:Y:S01]  /*cf30*/  IMAD.MOV.U32 R188, RZ, RZ, R143 ;  /* 0x000000ffffbc7224 */ /* 0x000fe200078e008f */
[----:B------:R-:W-:Y:S02]  /*cf40*/  FSEL R109, R191, -INF , !P0 ;  /* 0xff800000bf6d7808 */ /* 0x000fe40004000000 */
[CC--:B------:R-:W-:Y:S02]  /*cf50*/  ISETP.GE.AND P5, PT, R125.reuse, R216.reuse, PT ;  /* 0x000000d87d00720c */ /* 0x0c0fe40003fa6270 */
[----:B------:R-:W-:Y:S01]  /*cf60*/  ISETP.GE.AND P0, PT, R125, R215, PT ;  /* 0x000000d77d00720c */ /* 0x000fe20003f06270 */
[----:B--2---:R-:W-:Y:S01]  /*cf70*/  HMMA.16816.F32.BF16 R28, R12, R8, R28 ;  /* 0x000000080c1c723c */ /* 0x004fe2000004181c */
[----:B------:R-:W-:Y:S01]  /*cf80*/  FSEL R180, R180, -INF , !P4 ;  /* 0xff800000b4b47808 */ /* 0x000fe20006000000 */
[----:B------:R-:W-:Y:S01]  /*cf90*/  IMAD.MOV.U32 R125, RZ, RZ, R119 ;  /* 0x000000ffff7d7224 */ /* 0x000fe200078e0077 */
[----:B------:R-:W-:-:S02]  /*cfa0*/  ISETP.GE.AND P4, PT, R116, R216, PT ;  /* 0x000000d87400720c */ /* 0x000fc40003f86270 */
[----:B------:R-:W-:Y:S01]  /*cfb0*/  FSEL R116, R181, -INF , !P2 ;  /* 0xff800000b5747808 */ /* 0x000fe20005000000 */
[----:B------:R-:W-:Y:S01]  /*cfc0*/  IMAD.MOV.U32 R190, RZ, RZ, R125 ;  /* 0x000000ffffbe7224 */ /* 0x000fe200078e007d */
[----:B------:R-:W-:Y:S01]  /*cfd0*/  FSEL R119, R183, -INF , !P1 ;  /* 0xff800000b7777808 */ /* 0x000fe20004800000 */
[C---:B------:R-:W-:Y:S01]  /*cfe0*/  HMMA.16816.F32.BF16 R44, R12.reuse, R10, R44 ;  /* 0x0000000a0c2c723c */ /* 0x040fe2000004182c */
[----:B------:R-:W-:Y:S01]  /*cff0*/  IMAD.MOV.U32 R125, RZ, RZ, R124 ;  /* 0x000000ffff7d7224 */ /* 0x000fe200078e007c */
[C---:B------:R-:W-:Y:S01]  /*d000*/  ISETP.GE.AND P2, PT, R127.reuse, R216, PT ;  /* 0x000000d87f00720c */ /* 0x040fe20003f46270 */
[----:B------:R-:W-:Y:S01]  /*d010*/  IMAD.MOV.U32 R124, RZ, RZ, R153 ;  /* 0x000000ffff7c7224 */ /* 0x000fe200078e0099 */
[----:B------:R-:W-:Y:S01]  /*d020*/  ISETP.GE.AND P1, PT, R127, R215, PT ;  /* 0x000000d77f00720c */ /* 0x000fe20003f26270 */
[----:B------:R-:W-:Y:S01]  /*d030*/  IMAD.MOV.U32 R127, RZ, RZ, R155 ;  /* 0x000000ffff7f7224 */ /* 0x000fe200078e009b */
[----:B------:R-:W-:Y:S02]  /*d040*/  MOV R189, R141 ;  /* 0x0000008d00bd7202 */ /* 0x000fe40000000f00 */
[----:B---3--:R-:W-:Y:S01]  /*d050*/  HMMA.16816.F32.BF16 R36, R12, R24, R36 ;  /* 0x000000180c24723c */ /* 0x008fe20000041824 */
[----:B------:R-:W-:-:S02]  /*d060*/  FSEL R141, R174, -INF , !P1 ;  /* 0xff800000ae8d7808 */ /* 0x000fc40004800000 */
[----:B------:R-:W-:-:S04]  /*d070*/  ISETP.GE.AND P1, PT, R142, R215, PT ;  /* 0x000000d78e00720c */ /* 0x000fc80003f26270 */
[----:B------:R-:W-:Y:S01]  /*d080*/  FSEL R155, R171, -INF , !P1 ;  /* 0xff800000ab9b7808 */ /* 0x000fe20004800000 */
[----:B------:R-:W-:Y:S01]  /*d090*/  HMMA.16816.F32.BF16 R52, R12, R26, R52 ;  /* 0x0000001a0c34723c */ /* 0x000fe20000041834 */
[----:B------:R-:W-:-:S07]  /*d0a0*/  ISETP.GE.AND P1, PT, R188, R216, PT ;  /* 0x000000d8bc00720c */ /* 0x000fce0003f26270 */
[C---:B----4-:R-:W-:Y:S08]  /*d0b0*/  HMMA.16816.F32.BF16 R56, R12.reuse, R32, R56 ;  /* 0x000000200c38723c */ /* 0x050ff00000041838 */
[C---:B------:R-:W-:Y:S08]  /*d0c0*/  HMMA.16816.F32.BF16 R72, R12.reuse, R34, R72 ;  /* 0x000000220c48723c */ /* 0x040ff00000041848 */
[C---:B------:R-:W-:Y:S08]  /*d0d0*/  HMMA.16816.F32.BF16 R76, R12.reuse, R48, R76 ;  /* 0x000000300c4c723c */ /* 0x040ff0000004184c */
[C---:B------:R-:W-:Y:S08]  /*d0e0*/  HMMA.16816.F32.BF16 R92, R12.reuse, R50, R92 ;  /* 0x000000320c5c723c */ /* 0x040ff0000004185c */
[C---:B------:R-:W-:Y:S08]  /*d0f0*/  HMMA.16816.F32.BF16 R88, R12.reuse, R104, R88 ;  /* 0x000000680c58723c */ /* 0x040ff00000041858 */
[----:B------:R-:W-:Y:S01]  /*d100*/  HMMA.16816.F32.BF16 R12, R12, R106, R132 ;  /* 0x0000006a0c0c723c */ /* 0x000fe20000041884 */
[----:B------:R-:W-:-:S02]  /*d110*/  FSEL R135, R179, -INF , !P3 ;  /* 0xff800000b3877808 */ /* 0x000fc40005800000 */
[-C--:B------:R-:W-:Y:S02]  /*d120*/  ISETP.GE.AND P3, PT, R140, R216.reuse, PT ;  /* 0x000000d88c00720c */ /* 0x080fe40003f66270 */
[----:B------:R-:W-:Y:S01]  /*d130*/  FSEL R132, R176, -INF , !P5 ;  /* 0xff800000b0847808 */ /* 0x000fe20006800000 */
[----:B------:R-:W-:Y:S01]  /*d140*/  IMAD.MOV.U32 R176, RZ, RZ, R125 ;  /* 0x000000ffffb07224 */ /* 0x000fe200078e007d */
[----:B------:R-:W-:Y:S02]  /*d150*/  FSEL R133, R178, -INF , !P0 ;  /* 0xff800000b2857808 */ /* 0x000fe40004000000 */
[C---:B------:R-:W-:Y:S02]  /*d160*/  ISETP.GE.AND P5, PT, R126.reuse, R216, PT ;  /* 0x000000d87e00720c */ /* 0x040fe40003fa6270 */
[----:B------:R-:W-:Y:S01]  /*d170*/  ISETP.GE.AND P0, PT, R126, R215, PT ;  /* 0x000000d77e00720c */ /* 0x000fe20003f06270 */
[----:B------:R-:W-:Y:S01]  /*d180*/  IMAD.MOV.U32 R126, RZ, RZ, R154 ;  /* 0x000000ffff7e7224 */ /* 0x000fe200078e009a */
[----:B------:R-:W-:-:S02]  /*d190*/  FSEL R154, R168, -INF , !P3 ;  /* 0xff800000a89a7808 */ /* 0x000fc40005800000 */
[-C--:B------:R-:W-:Y:S02]  /*d1a0*/  ISETP.GE.AND P3, PT, R242, R216.reuse, PT ;  /* 0x000000d8f200720c */ /* 0x080fe40003f66270 */
[----:B------:R-:W-:Y:S01]  /*d1b0*/  FSEL R134, R177, -INF , !P4 ;  /* 0xff800000b1867808 */ /* 0x000fe20006000000 */
[----:B------:R-:W-:Y:S01]  /*d1c0*/  IMAD.MOV.U32 R177, RZ, RZ, R176 ;  /* 0x000000ffffb17224 */ /* 0x000fe200078e00b0 */
        /* <DEDUP_REMOVED lines=8> */
[----:B------:R-:W-:Y:S02]  /*d250*/  FMNMX3.FTZ R41, R41, R180, R116, !PT ;  /* 0x000000b429297276 */ /* 0x000fe40007810074 */
[----:B------:R-:W-:-:S02]  /*d260*/  FMNMX3.FTZ R40, R222, R111, R109, !PT ;  /* 0x0000006fde287276 */ /* 0x000fc4000781006d */
[----:B------:R-:W-:Y:S01]  /*d270*/  FSEL R140, R172, -INF , !P2 ;  /* 0xff800000ac8c7808 */ /* 0x000fe20005000000 */
[----:B------:R-:W-:Y:S01]  /*d280*/  IMAD.MOV.U32 R172, RZ, RZ, R126 ;  /* 0x000000ffffac7224 */ /* 0x000fe200078e007e */
[----:B------:R-:W-:Y:S02]  /*d290*/  ISETP.GE.AND P2, PT, R142, R216, PT ;  /* 0x000000d88e00720c */ /* 0x000fe40003f46270 */
[----:B------:R-:W-:Y:S01]  /*d2a0*/  FSEL R142, R173, -INF , !P5 ;  /* 0xff800000ad8e7808 */ /* 0x000fe20006800000 */
[----:B------:R-:W-:Y:S01]  /*d2b0*/  IMAD.MOV.U32 R173, RZ, RZ, R127 ;  /* 0x000000ffffad7224 */ /* 0x000fe200078e007f */
[----:B------:R-:W-:Y:S02]  /*d2c0*/  FMNMX3.FTZ R41, R41, R132, R134, !PT ;  /* 0x0000008429297276 */ /* 0x000fe40007810086 */
[----:B------:R-:W-:Y:S02]  /*d2d0*/  FMNMX3.FTZ R40, R40, R117, R119, !PT ;  /* 0x0000007528287276 */ /* 0x000fe40007810077 */
[----:B------:R-:W-:-:S02]  /*d2e0*/  FSEL R240, R169, -INF , !P2 ;  /* 0xff800000a9f07808 */ /* 0x000fc40005000000 */
[----:B------:R-:W-:Y:S02]  /*d2f0*/  FMNMX3.FTZ R41, R41, R140, R142, !PT ;  /* 0x0000008c29297276 */ /* 0x000fe4000781008e */
[----:B------:R-:W-:Y:S02]  /*d300*/  FMNMX3.FTZ R40, R40, R133, R135, !PT ;  /* 0x0000008528287276 */ /* 0x000fe40007810087 */
[----:B------:R-:W-:Y:S02]  /*d310*/  ISETP.GE.AND P2, PT, R152, R216, PT ;  /* 0x000000d89800720c */ /* 0x000fe40003f46270 */
[----:B------:R-:W-:Y:S02]  /*d320*/  ISETP.GE.AND P5, PT, R252, R215, PT ;  /* 0x000000d7fc00720c */ /* 0x000fe40003fa6270 */
[----:B------:R-:W-:Y:S02]  /*d330*/  FMNMX3.FTZ R41, R41, R154, R240, !PT ;  /* 0x0000009a29297276 */ /* 0x000fe400078100f0 */
[----:B------:R-:W-:-:S02]  /*d340*/  FMNMX3.FTZ R40, R40, R141, R143, !PT ;  /* 0x0000008d28287276 */ /* 0x000fc4000781008f */
[-C--:B------:R-:W-:Y:S02]  /*d350*/  ISETP.GE.AND P3, PT, R152, R215.reuse, PT ;  /* 0x000000d79800720c */ /* 0x080fe40003f66270 */
[----:B------:R-:W-:Y:S01]  /*d360*/  MOV R125, R124 ;  /* 0x0000007c007d7202 */ /* 0x000fe20000000f00 */
[----:B------:R-:W-:Y:S01]  /*d370*/  IMAD.MOV.U32 R124, RZ, RZ, R118 ;  /* 0x000000ffff7c7224 */ /* 0x000fe200078e0076 */
[----:B------:R-:W-:Y:S01]  /*d380*/  FSEL R152, R64, -INF , !P2 ;  /* 0xff80000040987808 */ /* 0x000fe20005000000 */
[----:B------:R-:W-:Y:S01]  /*d390*/  IMAD.MOV.U32 R64, RZ, RZ, R156 ;  /* 0x000000ffff407224 */ /* 0x000fe200078e009c */
[----:B------:R-:W-:Y:S02]  /*d3a0*/  ISETP.GE.AND P0, PT, R189, R216, PT ;  /* 0x000000d8bd00720c */ /* 0x000fe40003f06270 */
[----:B------:R-:W-:Y:S02]  /*d3b0*/  FSEL R252, R42, -INF , !P5 ;  /* 0xff8000002afc7808 */ /* 0x000fe40006800000 */
[----:B------:R-:W-:-:S02]  /*d3c0*/  ISETP.GE.AND P2, PT, R188, R215, PT ;  /* 0x000000d7bc00720c */ /* 0x000fc40003f46270 */
[----:B------:R-:W-:Y:S02]  /*d3d0*/  FSEL R118, R43, -INF , !P4 ;  /* 0xff8000002b767808 */ /* 0x000fe40006000000 */
[----:B------:R-:W-:Y:S01]  /*d3e0*/  ISETP.GE.AND P5, PT, R167, R216, PT ;  /* 0x000000d8a700720c */ /* 0x000fe20003fa6270 */
[----:B------:R-:W-:Y:S01]  /*d3f0*/  IMAD.MOV.U32 R216, RZ, RZ, R190 ;  /* 0x000000ffffd87224 */ /* 0x000fe200078e00be */
[----:B------:R-:W-:Y:S01]  /*d400*/  FSEL R188, R65, -INF , !P1 ;  /* 0xff80000041bc7808 */ /* 0x000fe20004800000 */
[----:B------:R-:W-:Y:S01]  /*d410*/  IMAD.MOV.U32 R65, RZ, RZ, R157 ;  /* 0x000000ffff417224 */ /* 0x000fe200078e009d */
[----:B------:R-:W-:Y:S01]  /*d420*/  FMNMX3.FTZ R41, R41, R242, R178, !PT ;  /* 0x000000f229297276 */ /* 0x000fe200078100b2 */
[----:B------:R-:W-:Y:S01]  /*d430*/  IMAD.MOV.U32 R190, RZ, RZ, R213 ;  /* 0x000000ffffbe7224 */ /* 0x000fe200078e00d5 */
[----:B------:R-:W-:Y:S02]  /*d440*/  FMNMX3.FTZ R43, R40, R153, R155, !PT ;  /* 0x00000099282b7276 */ /* 0x000fe4000781009b */
[----:B------:R-:W-:-:S02]  /*d450*/  ISETP.GE.AND P1, PT, R189, R215, PT ;  /* 0x000000d7bd00720c */ /* 0x000fc40003f26270 */
[----:B------:R-:W-:Y:S02]  /*d460*/  FSEL R191, R60, -INF , !P0 ;  /* 0xff8000003cbf7808 */ /* 0x000fe40004000000 */
[----:B------:R-:W-:Y:S02]  /*d470*/  ISETP.GE.AND P0, PT, R167, R215, PT ;  /* 0x000000d7a700720c */ /* 0x000fe40003f06270 */
[----:B------:R-:W-:Y:S02]  /*d480*/  FSEL R182, R61, -INF , !P5 ;  /* 0xff8000003db67808 */ /* 0x000fe40006800000 */
[----:B------:R-:W-:Y:S02]  /*d490*/  FMNMX3.FTZ R41, R41, R152, R188, !PT ;  /* 0x0000009829297276 */ /* 0x000fe400078100bc */
[----:B------:R-:W-:Y:S01]  /*d4a0*/  FSEL R189, R66, -INF , !P3 ;  /* 0xff80000042bd7808 */ /* 0x000fe20005800000 */
[----:B------:R-:W-:Y:S01]  /*d4b0*/  IMAD.MOV.U32 R66, RZ, RZ, R158 ;  /* 0x000000ffff427224 */ /* 0x000fe200078e009e */
[----:B------:R-:W-:-:S02]  /*d4c0*/  FSEL R179, R67, -INF , !P2 ;  /* 0xff80000043b37808 */ /* 0x000fc40005000000 */
[----:B------:R-:W-:Y:S02]  /*d4d0*/  FMNMX3.FTZ R40, R43, R252, R118, !PT ;  /* 0x000000fc2b287276 */ /* 0x000fe40007810076 */
[----:B------:R-:W-:Y:S02]  /*d4e0*/  FMNMX3.FTZ R41, R41, R191, R182, !PT ;  /* 0x000000bf29297276 */ /* 0x000fe400078100b6 */
[----:B------:R-:W-:Y:S02]  /*d4f0*/  FSEL R183, R62, -INF , !P1 ;  /* 0xff8000003eb77808 */ /* 0x000fe40004800000 */
[----:B------:R-:W-:Y:S01]  /*d500*/  FSEL R181, R63, -INF , !P0 ;  /* 0xff8000003fb57808 */ /* 0x000fe20004000000 */
[----:B------:R-:W1:Y:S01]  /*d510*/  SHFL.BFLY PT, R42, R41, 0x2, 0x1f ;  /* 0x0c401f00292a7f89 */ /* 0x000e6200000e0000 */
[----:B------:R-:W-:Y:S02]  /*d520*/  FMNMX3.FTZ R40, R40, R189, R179, !PT ;  /* 0x000000bd28287276 */ /* 0x000fe400078100b3 */
[----:B------:R-:W-:-:S02]  /*d530*/  LOP3.LUT R60, R250, UR4, R247, 0x96, !PT ;  /* 0x00000004fa3c7c12 */ /* 0x000fc4000f8e96f7 */
[----:B------:R-:W-:Y:S02]  /*d540*/  FMNMX3.FTZ R43, R40, R183, R181, !PT ;  /* 0x000000b7282b7276 */ /* 0x000fe400078100b5 */
[----:B------:R-:W-:Y:S01]  /*d550*/  MOV R67, R159 ;  /* 0x0000009f00437202 */ /* 0x000fe20000000f00 */
[----:B------:R-:W-:Y:S01]  /*d560*/  IMAD.WIDE.U32 R126, R60, -0x326172a9, RZ ;  /* 0xcd9e8d573c7e7825 */ /* 0x000fe200078e00ff */
[----:B------:R-:W-:Y:S01]  /*d570*/  LOP3.LUT R60, R238, UR6, R173, 0x96, !PT ;  /* 0x00000006ee3c7c12 */ /* 0x000fe2000f8e96ad */
[----:B------:R-:W2:Y:S03]  /*d580*/  SHFL.BFLY PT, R40, R43, 0x2, 0x1f ;  /* 0x0c401f002b287f89 */ /* 0x000ea600000e0000 */
[----:B------:R-:W-:Y:S01]  /*d590*/  LOP3.LUT R61, R172, UR7, R127, 0x96, !PT ;  /* 0x00000007ac3d7c12 */ /* 0x000fe2000f8e967f */
[----:B------:R-:W-:-:S04]  /*d5a0*/  IMAD.WIDE.U32 R62, R60, -0x2daee0ad, RZ ;  /* 0xd2511f533c3e7825 */ /* 0x000fc800078e00ff */
[----:B------:R-:W-:Y:S01]  /*d5b0*/  IMAD.WIDE.U32 R158, R61, -0x2daee0ad, RZ ;  /* 0xd2511f533d9e7825 */ /* 0x000fe200078e00ff */
[----:B------:R-:W-:-:S03]  /*d5c0*/  LOP3.LUT R60, R246, UR21, R63, 0x96, !PT ;  /* 0x00000015f63c7c12 */ /* 0x000fc6000f8e963f */
[----:B------:R-:W-:Y:S01]  /*d5d0*/  IMAD.MOV.U32 R63, RZ, RZ, R127 ;  /* 0x000000ffff3f7224 */ /* 0x000fe200078e007f */
[----:B-1----:R-:W-:Y:S01]  /*d5e0*/  FMNMX.FTZ R41, R41, R42, !PT ;  /* 0x0000002a29297209 */ /* 0x002fe20007810000 */
[----:B------:R-:W-:Y:S01]  /*d5f0*/  IMAD.WIDE.U32 R156, R60, -0x326172a9, RZ ;  /* 0xcd9e8d573c9c7825 */ /* 0x000fe200078e00ff */
[----:B------:R-:W-:-:S03]  /*d600*/  LOP3.LUT R42, R62, UR20, R159, 0x96, !PT ;  /* 0x000000143e2a7c12 */ /* 0x000fc6000f8e969f */
[----:B------:R-:W-:Y:S01]  /*d610*/  IMAD.MOV.U32 R62, RZ, RZ, R126 ;  /* 0x000000ffff3e7224 */ /* 0x000fe200078e007e */
[----:B------:R-:W1:Y:S01]  /*d620*/  SHFL.BFLY PT, R168, R41, 0x1, 0x1f ;  /* 0x0c201f0029a87f89 */ /* 0x000e6200000e0000 */
[----:B------:R-:W-:Y:S01]  /*d630*/  IMAD.WIDE.U32 R126, R42, -0x326172a9, RZ ;  /* 0xcd9e8d572a7e7825 */ /* 0x000fe200078e00ff */
[----:B--2---:R-:W-:Y:S02]  /*d640*/  FMNMX.FTZ R40, R43, R40, !PT ;  /* 0x000000282b287209 */ /* 0x004fe40007810000 */
[----:B------:R-:W-:Y:S02]  /*d650*/  LOP3.LUT R43, R62, UR11, R157, 0x96, !PT ;  /* 0x0000000b3e2b7c12 */ /* 0x000fe4000f8e969d */
[----:B------:R-:W-:Y:S01]  /*d660*/  LOP3.LUT R156, R156, UR10, R127, 0x96, !PT ;  /* 0x0000000a9c9c7c12 */ /* 0x000fe2000f8e967f */
[----:B------:R-:W2:Y:S02]  /*d670*/  SHFL.BFLY PT, R167, R40, 0x1, 0x1f ;  /* 0x0c201f0028a77f89 */ /* 0x000ea400000e0000 */
[----:B------:R-:W-:-:S04]  /*d680*/  IMAD.WIDE.U32 R60, R43, -0x2daee0ad, RZ ;  /* 0xd2511f532b3c7825 */ /* 0x000fc800078e00ff */
[----:B------:R-:W-:Y:S01]  /*d690*/  IMAD.WIDE.U32 R156, R156, -0x2daee0ad, RZ ;  /* 0xd2511f539c9c7825 */ /* 0x000fe200078e00ff */
[----:B------:R-:W-:-:S04]  /*d6a0*/  LOP3.LUT R158, R158, UR19, R61, 0x96, !PT ;  /* 0x000000139e9e7c12 */ /* 0x000fc8000f8e963d */
[----:B------:R-:W-:Y:S01]  /*d6b0*/  LOP3.LUT R60, R60, UR13, R157, 0x96, !PT ;  /* 0x0000000d3c3c7c12 */ /* 0x000fe2000f8e969d */
[----:B------:R-:W-:Y:S01]  /*d6c0*/  IMAD.WIDE.U32 R158, R158, -0x326172a9, RZ ;  /* 0xcd9e8d579e9e7825 */ /* 0x000fe200078e00ff */
[----:B-1----:R-:W-:-:S03]  /*d6d0*/  FMNMX.FTZ R168, R41, R168, !PT ;  /* 0x000000a829a87209 */ /* 0x002fc60007810000 */
[----:B------:R-:W-:Y:S01]  /*d6e0*/  IMAD.WIDE.U32 R60, R60, -0x326172a9, RZ ;  /* 0xcd9e8d573c3c7825 */ /* 0x000fe200078e00ff */
[----:B------:R-:W-:-:S03]  /*d6f0*/  FSETP.NEU.FTZ.AND P1, PT, R168, -INF , PT ;  /* 0xff800000a800780b */ /* 0x000fc60003f3d000 */
[----:B------:R-:W-:Y:S01]  /*d700*/  FMUL.FTZ R213, R168, UR22 ;  /* 0x00000016a8d57c20 */ /* 0x000fe20008410000 */
[C---:B------:R-:W-:Y:S02]  /*d710*/  PRMT R42, R60.reuse, 0x7773, RZ ;  /* 0x000077733c2a7816 */ /* 0x040fe400000000ff */
[----:B------:R-:W-:Y:S02]  /*d720*/  PRMT R41, R60, 0x7772, RZ ;  /* 0x000077723c297816 */ /* 0x000fe400000000ff */
[----:B--2---:R-:W-:Y:S01]  /*d730*/  FMNMX.FTZ R167, R40, R167, !PT ;  /* 0x000000a728a77209 */ /* 0x004fe20007810000 */
[----:B------:R-:W-:Y:S01]  /*d740*/  IMAD.MOV.U32 R40, RZ, RZ, R60 ;  /* 0x000000ffff287224 */ /* 0x000fe200078e003c */
[----:B------:R-:W-:Y:S02]  /*d750*/  PRMT R41, R41, 0x5410, R42 ;  /* 0x0000541029297816 */ /* 0x000fe4000000002a */
[----:B------:R-:W-:Y:S02]  /*d760*/  LOP3.LUT R42, R158, UR8, R61, 0x96, !PT ;  /* 0x000000089e2a7c12 */ /* 0x000fe4000f8e963d */
[----:B------:R-:W-:-:S02]  /*d770*/  LOP3.LUT R43, R40, 0xff, RZ, 0xc0, !PT ;  /* 0x000000ff282b7812 */ /* 0x000fc400078ec0ff */
[----:B------:R-:W-:Y:S02]  /*d780*/  PRMT R60, R60, 0x7771, RZ ;  /* 0x000077713c3c7816 */ /* 0x000fe400000000ff */
[----:B------:R-:W-:Y:S02]  /*d790*/  FSEL R213, R213, RZ, P1 ;  /* 0x000000ffd5d57208 */ /* 0x000fe40000800000 */
[----:B------:R-:W-:Y:S02]  /*d7a0*/  LOP3.LUT R40, R42, 0xffff, RZ, 0xc0, !PT ;  /* 0x0000ffff2a287812 */ /* 0x000fe400078ec0ff */
[----:B------:R-:W-:Y:S01]  /*d7b0*/  PRMT R60, R43, 0x5410, R60 ;  /* 0x000054102b3c7816 */ /* 0x000fe2000000003c */
[--C-:B------:R-:W-:Y:S01]  /*d7c0*/  FFMA.FTZ R173, R180, UR22, -R213.reuse ;  /* 0x00000016b4ad7c23 */ /* 0x100fe200080108d5 */
[----:B------:R-:W-:Y:S01]  /*d7d0*/  SHF.R.U32.HI R40, RZ, 0x8, R40 ;  /* 0x00000008ff287819 */ /* 0x000fe20000011628 */
[C---:B------:R-:W-:Y:S01]  /*d7e0*/  FMUL.FTZ R180, R167.reuse, UR22 ;  /* 0x00000016a7b47c20 */ /* 0x040fe20008410000 */
[----:B------:R-:W-:Y:S01]  /*d7f0*/  LOP3.LUT R43, R42, 0xff, RZ, 0xc0, !PT ;  /* 0x000000ff2a2b7812 */ /* 0x000fe200078ec0ff */
[--C-:B------:R-:W-:Y:S01]  /*d800*/  FFMA.FTZ R172, R116, UR22, -R213.reuse ;  /* 0x0000001674ac7c23 */ /* 0x100fe200080108d5 */
[----:B------:R-:W-:Y:S01]  /*d810*/  FSETP.NEU.FTZ.AND P0, PT, R167, -INF , PT ;  /* 0xff800000a700780b */ /* 0x000fe20003f1d000 */
[--C-:B------:R-:W-:Y:S01]  /*d820*/  FFMA.FTZ R176, R110, UR22, -R213.reuse ;  /* 0x000000166eb07c23 */ /* 0x100fe200080108d5 */
[----:B------:R-:W-:Y:S01]  /*d830*/  PRMT R40, R43, 0x5410, R40 ;  /* 0x000054102b287816 */ /* 0x000fe20000000028 */
[----:B------:R-:W-:Y:S01]  /*d840*/  FFMA.FTZ R174, R108, UR22, -R213 ;  /* 0x000000166cae7c23 */ /* 0x000fe200080108d5 */
[----:B------:R-:W-:Y:S01]  /*d850*/  PRMT R43, R42, 0x7632, R43 ;  /* 0x000076322a2b7816 */ /* 0x000fe2000000002b */
[----:B------:R-:W-:Y:S01]  /*d860*/  IMAD.MOV.U32 R116, RZ, RZ, R62 ;  /* 0x000000ffff747224 */ /* 0x000fe200078e003e */
[----:B------:R-:W-:Y:S01]  /*d870*/  FSEL R180, R180, RZ, P0 ;  /* 0x000000ffb4b47208 */ /* 0x000fe20000000000 */
[----:B------:R-:W-:Y:S01]  /*d880*/  MUFU.EX2 R173, R173 ;  /* 0x000000ad00ad7308 */ /* 0x000fe20000000800 */
[----:B------:R-:W-:-:S02]  /*d890*/  FSEL R175, R167, RZ, P0 ;  /* 0x000000ffa7af7208 */ /* 0x000fc40000000000 */
[----:B------:R-:W-:Y:S02]  /*d8a0*/  SHF.R.U32.HI R42, RZ, 0x18, R42 ;  /* 0x00000018ff2a7819 */ /* 0x000fe4000001162a */
[----:B------:R-:W-:Y:S02]  /*d8b0*/  LOP3.LUT R43, R43, 0xff, RZ, 0xc0, !PT ;  /* 0x000000ff2b2b7812 */ /* 0x000fe400078ec0ff */
[----:B------:R-:W-:Y:S01]  /*d8c0*/  FSEL R62, R168, RZ, P1 ;  /* 0x000000ffa83e7208 */ /* 0x000fe20000800000 */
[----:B------:R-:W1:Y:S01]  /*d8d0*/  MUFU.EX2 R172, R172 ;  /* 0x000000ac00ac7308 */ /* 0x000e620000000800 */
[----:B------:R-:W-:Y:S01]  /*d8e0*/  FFMA.FTZ R169, R119, UR22, -R180 ;  /* 0x0000001677a97c23 */ /* 0x000fe200080108b4 */
[----:B------:R-:W-:Y:S01]  /*d8f0*/  FADD.FTZ R175, R222, -R175 ;  /* 0x800000afdeaf7221 */ /* 0x000fe20000010000 */
[----:B------:R-:W-:Y:S01]  /*d900*/  PRMT R42, R43, 0x5410, R42 ;  /* 0x000054102b2a7816 */ /* 0x000fe2000000002a */
[----:B------:R-:W-:Y:S02]  /*d910*/  IMAD.MOV.U32 R119, RZ, RZ, R178 ;  /* 0x000000ffff777224 */ /* 0x000fe400078e00b2 */
[----:B------:R-:W-:Y:S01]  /*d920*/  FFMA.FTZ R171, R111, UR22, -R180 ;  /* 0x000000166fab7c23 */ /* 0x000fe200080108b4 */
[----:B------:R-:W-:Y:S01]  /*d930*/  FADD.FTZ R43, R223, -R62 ;  /* 0x8000003edf2b7221 */ /* 0x000fe20000010000 */
[--C-:B------:R-:W-:Y:S01]  /*d940*/  FFMA.FTZ R178, R109, UR22, -R180.reuse ;  /* 0x000000166db27c23 */ /* 0x100fe200080108b4 */
[----:B------:R-:W-:Y:S01]  /*d950*/  FMUL.FTZ R175, R175, UR22 ;  /* 0x00000016afaf7c20 */ /* 0x000fe20008410000 */
[----:B------:R-:W-:Y:S01]  /*d960*/  MUFU.EX2 R176, R176 ;  /* 0x000000b000b07308 */ /* 0x000fe20000000800 */
[----:B------:R-:W-:Y:S01]  /*d970*/  FMUL.FTZ R43, R43, UR22 ;  /* 0x000000162b2b7c20 */ /* 0x000fe20008410000 */
[----:B------:R-:W-:Y:S01]  /*d980*/  FFMA.FTZ R170, R117, UR22, -R180 ;  /* 0x0000001675aa7c23 */ /* 0x000fe200080108b4 */
[----:B------:R-:W-:Y:S01]  /*d990*/  MOV R215, R216 ;  /* 0x000000d800d77202 */ /* 0x000fe20000000f00 */
[----:B------:R-:W-:Y:S01]  /*d9a0*/  IMAD.MOV.U32 R216, RZ, RZ, R177 ;  /* 0x000000ffffd87224 */ /* 0x000fe200078e00b1 */
[----:B------:R-:W-:Y:S01]  /*d9b0*/  MOV R110, R184 ;  /* 0x000000b8006e7202 */ /* 0x000fe20000000f00 */
[----:B------:R-:W-:-:S02]  /*d9c0*/  IMAD.MOV.U32 R111, RZ, RZ, R185 ;  /* 0x000000ffff6f7224 */ /* 0x000fc400078e00b9 */
[----:B------:R-:W2:Y:S08]  /*d9d0*/  MUFU.EX2 R174, R174 ;  /* 0x000000ae00ae7308 */ /* 0x000eb00000000800 */
[----:B------:R-:W-:Y:S08]  /*d9e0*/  MUFU.EX2 R171, R171 ;  /* 0x000000ab00ab7308 */ /* 0x000ff00000000800 */
[----:B------:R-:W3:Y:S01]  /*d9f0*/  MUFU.EX2 R178, R178 ;  /* 0x000000b200b27308 */ /* 0x000ee20000000800 */
[----:B------:R-:W-:-:S07]  /*da00*/  LOP3.LUT R62, R41, 0xff00ff, RZ, 0xc0, !PT ;  /* 0x00ff00ff293e7812 */ /* 0x000fce00078ec0ff */
[----:B------:R-:W-:Y:S01]  /*da10*/  MUFU.EX2 R177, R43 ;  /* 0x0000002b00b17308 */ /* 0x000fe20000000800 */
[----:B------:R-:W-:-:S07]  /*da20*/  HSET2.LE.AND R60, R60, R199, PT ;  /* 0x000000c73c3c7233 */ /* 0x000fce0003803000 */
[----:B------:R-:W4:Y:S01]  /*da30*/  MUFU.EX2 R175, R175 ;  /* 0x000000af00af7308 */ /* 0x000f220000000800 */
[----:B-1----:R-:W-:-:S07]  /*da40*/  F2FP.BF16.F32.PACK_AB R41, R172, R173 ;  /* 0x000000adac29723e */ /* 0x002fce00000010ff */
[----:B------:R-:W-:Y:S01]  /*da50*/  MUFU.EX2 R170, R170 ;  /* 0x000000aa00aa7308 */ /* 0x000fe20000000800 */
[----:B------:R-:W-:-:S07]  /*da60*/  IMAD.MOV.U32 R222, RZ, RZ, R110 ;  /* 0x000000ffffde7224 */ /* 0x000fce00078e006e */
[----:B------:R-:W1:Y:S01]  /*da70*/  MUFU.EX2 R169, R169 ;  /* 0x000000a900a97308 */ /* 0x000e620000000800 */
[----:B------:R-:W-:Y:S02]  /*da80*/  LOP3.LUT R110, R41, R60, RZ, 0xc0, !PT ;  /* 0x0000003c296e7212 */ /* 0x000fe400078ec0ff */
[--C-:B------:R-:W-:Y:S02]  /*da90*/  HSET2.LE.AND R40, R40, R199.reuse, PT ;  /* 0x000000c728287233 */ /* 0x100fe40003803000 */
[--C-:B------:R-:W-:Y:S01]  /*daa0*/  HSET2.LE.AND R42, R42, R199.reuse, PT ;  /* 0x000000c72a2a7233 */ /* 0x100fe20003803000 */
[--C-:B------:R-:W-:Y:S01]  /*dab0*/  FFMA.FTZ R210, R210, UR22, -R208.reuse ;  /* 0x00000016d2d27c23 */ /* 0x100fe200080108d0 */
[----:B--2---:R-:W-:Y:S01]  /*dac0*/  F2FP.BF16.F32.PACK_AB R41, R174, R176 ;  /* 0x000000b0ae29723e */ /* 0x004fe200000010ff */
[----:B------:R-:W-:Y:S01]  /*dad0*/  FFMA.FTZ R221, R221, UR22, -R208 ;  /* 0x00000016dddd7c23 */ /* 0x000fe200080108d0 */
[----:B---3--:R-:W-:Y:S01]  /*dae0*/  F2FP.BF16.F32.PACK_AB R109, R178, R171 ;  /* 0x000000abb26d723e */ /* 0x008fe200000010ff */
[----:B----4-:R-:W-:Y:S01]  /*daf0*/  FMUL.FTZ R43, R163, R175 ;  /* 0x000000afa32b7220 */ /* 0x010fe20000410000 */
[----:B------:R-:W-:Y:S01]  /*db00*/  LOP3.LUT R108, R41, R40, RZ, 0xc0, !PT ;  /* 0x00000028296c7212 */ /* 0x000fe200078ec0ff */
[----:B------:R-:W-:Y:S01]  /*db10*/  FMUL.FTZ R40, R160, R177 ;  /* 0x000000b1a0287220 */ /* 0x000fe20000410000 */
[----:B------:R-:W-:Y:S01]  /*db20*/  IMAD.MOV.U32 R223, RZ, RZ, R111 ;  /* 0x000000ffffdf7224 */ /* 0x000fe200078e006f */
[----:B------:R-:W-:Y:S01]  /*db30*/  HSET2.LE.AND R111, R62, R199, PT ;  /* 0x000000c73e6f7233 */ /* 0x000fe20003803000 */
[----:B------:R-:W-:Y:S01]  /*db40*/  IMAD.MOV.U32 R160, RZ, RZ, R66 ;  /* 0x000000ffffa07224 */ /* 0x000fe200078e0042 */
[----:B------:R-:W-:Y:S01]  /*db50*/  LOP3.LUT R109, R109, R42, RZ, 0xc0, !PT ;  /* 0x0000002a6d6d7212 */ /* 0x000fe200078ec0ff */
[----:B------:R-:W-:Y:S01]  /*db60*/  IMAD.MOV.U32 R163, RZ, RZ, R65 ;  /* 0x000000ffffa37224 */ /* 0x000fe200078e0041 */
[----:B-1----:R-:W-:Y:S01]  /*db70*/  F2FP.BF16.F32.PACK_AB R60, R169, R170 ;  /* 0x000000aaa93c723e */ /* 0x002fe200000010ff */
[----:B------:R-:W-:Y:S01]  /*db80*/  FMUL.FTZ R42, R162, R175 ;  /* 0x000000afa22a7220 */ /* 0x000fe20000410000 */
[----:B------:R-:W-:-:S02]  /*db90*/  IMAD.MOV.U32 R162, RZ, RZ, R64 ;  /* 0x000000ffffa27224 */ /* 0x000fc400078e0040 */
[-C--:B------:R-:W-:Y:S01]  /*dba0*/  FMUL.FTZ R41, R161, R177.reuse ;  /* 0x000000b1a1297220 */ /* 0x080fe20000410000 */
[-C--:B------:R-:W-:Y:S01]  /*dbb0*/  FMUL.FTZ R64, R84, R177.reuse ;  /* 0x000000b154407220 */ /* 0x080fe20000410000 */
[----:B------:R-:W-:Y:S01]  /*dbc0*/  IMAD.MOV.U32 R161, RZ, RZ, R67 ;  /* 0x000000ffffa17224 */ /* 0x000fe200078e0043 */
[----:B------:R-:W-:Y:S01]  /*dbd0*/  LOP3.LUT R84, R160, UR9, R163, 0x96, !PT ;  /* 0x00000009a0547c12 */ /* 0x000fe2000f8e96a3 */
[----:B------:R-:W-:Y:S01]  /*dbe0*/  FMUL.FTZ R65, R85, R177 ;  /* 0x000000b155417220 */ /* 0x000fe20000410000 */
[----:B------:R-:W-:Y:S01]  /*dbf0*/  LOP3.LUT R111, R60, R111, RZ, 0xc0, !PT ;  /* 0x0000006f3c6f7212 */ /* 0x000fe200078ec0ff */
[-C--:B------:R-:W-:Y:S01]  /*dc00*/  FMUL.FTZ R66, R86, R175.reuse ;  /* 0x000000af56427220 */ /* 0x080fe20000410000 */
[----:B------:R-:W-:Y:S01]  /*dc10*/  FMUL.FTZ R67, R87, R175 ;  /* 0x000000af57437220 */ /* 0x000fe20000410000 */
[-C--:B------:R-:W-:Y:S01]  /*dc20*/  FMUL.FTZ R96, R96, R177.reuse ;  /* 0x000000b160607220 */ /* 0x080fe20000410000 */
[----:B------:R-:W-:Y:S01]  /*dc30*/  FMUL.FTZ R97, R97, R177 ;  /* 0x000000b161617220 */ /* 0x000fe20000410000 */
[-C--:B------:R-:W-:Y:S01]  /*dc40*/  FMUL.FTZ R98, R98, R175.reuse ;  /* 0x000000af62627220 */ /* 0x080fe20000410000 */
[----:B------:R-:W-:Y:S01]  /*dc50*/  FMUL.FTZ R99, R99, R175 ;  /* 0x000000af63637220 */ /* 0x000fe20000410000 */
[----:B------:R-:W-:Y:S01]  /*dc60*/  UIADD3 UR4, UPT, UPT, UR17, 0x646e171e, URZ ;  /* 0x646e171e11047890 */ /* 0x000fe2000fffe0ff */
[----:B------:R-:W-:Y:S01]  /*dc70*/  IMAD.WIDE.U32 R86, R84, -0x2daee0ad, RZ ;  /* 0xd2511f5354567825 */ /* 0x000fe200078e00ff */
[----:B------:R-:W-:Y:S01]  /*dc80*/  MUFU.EX2 R210, R210 ;  /* 0x000000d200d27308 */ /* 0x000fe20000000800 */
[C---:B------:R-:W-:Y:S02]  /*dc90*/  HMMA.16816.F32.BF16 R64, R108.reuse, R24, R64 ;  /* 0x000000186c40723c */ /* 0x040fe40000041840 */
[-C--:B------:R-:W-:Y:S01]  /*dca0*/  FMUL.FTZ R60, R68, R177.reuse ;  /* 0x000000b1443c7220 */ /* 0x080fe20000410000 */
[----:B------:R-:W-:Y:S01]  /*dcb0*/  IMAD.MOV.U32 R117, RZ, RZ, R63 ;  /* 0x000000ffff757224 */ /* 0x000fe200078e003f */
[----:B------:R-:W-:Y:S01]  /*dcc0*/  MOV R84, R86 ;  /* 0x0000005600547202 */ /* 0x000fe20000000f00 */
[--C-:B------:R-:W-:Y:S01]  /*dcd0*/  FFMA.FTZ R190, R190, UR22, -R208.reuse ;  /* 0x00000016bebe7c23 */ /* 0x100fe200080108d0 */
[----:B------:R-:W-:Y:S01]  /*dce0*/  FFMA.FTZ R215, R215, UR22, -R208 ;  /* 0x00000016d7d77c23 */ /* 0x000fe200080108d0 */
[----:B------:R-:W-:Y:S01]  /*dcf0*/  FFMA.FTZ R220, R220, UR22, -R202 ;  /* 0x00000016dcdc7c23 */ /* 0x000fe200080108ca */
[----:B------:R-:W1:Y:S01]  /*dd00*/  MUFU.EX2 R221, R221 ;  /* 0x000000dd00dd7308 */ /* 0x000e620000000800 */
[----:B------:R-:W-:Y:S01]  /*dd10*/  HMMA.16816.F32.BF16 R24, R108, R26, R96 ;  /* 0x0000001a6c18723c */ /* 0x000fe20000041860 */
[----:B------:R-:W-:Y:S01]  /*dd20*/  LOP3.LUT R96, R222, UR4, R87, 0x96, !PT ;  /* 0x00000004de607c12 */ /* 0x000fe2000f8e9657 */
[----:B------:R-:W-:Y:S01]  /*dd30*/  FMUL.FTZ R61, R69, R177 ;  /* 0x000000b1453d7220 */ /* 0x000fe20000410000 */
[-C--:B------:R-:W-:Y:S01]  /*dd40*/  FMUL.FTZ R62, R70, R175.reuse ;  /* 0x000000af463e7220 */ /* 0x080fe20000410000 */
[----:B------:R-:W-:Y:S01]  /*dd50*/  FMUL.FTZ R63, R71, R175 ;  /* 0x000000af473f7220 */ /* 0x000fe20000410000 */
[-C--:B------:R-:W-:Y:S01]  /*dd60*/  FMUL.FTZ R80, R80, R177.reuse ;  /* 0x000000b150507220 */ /* 0x080fe20000410000 */
[----:B------:R-:W-:Y:S01]  /*dd70*/  FMUL.FTZ R81, R81, R177 ;  /* 0x000000b151517220 */ /* 0x000fe20000410000 */
[-C--:B------:R-:W-:Y:S01]  /*dd80*/  FMUL.FTZ R82, R82, R175.reuse ;  /* 0x000000af52527220 */ /* 0x080fe20000410000 */
[----:B------:R-:W-:Y:S01]  /*dd90*/  FMUL.FTZ R83, R83, R175 ;  /* 0x000000af53537220 */ /* 0x000fe20000410000 */
[----:B------:R-:W-:-:S02]  /*dda0*/  IMAD.MOV.U32 R223, RZ, RZ, R124 ;  /* 0x000000ffffdf7224 */ /* 0x000fc400078e007c */
[-C--:B------:R-:W-:Y:S01]  /*ddb0*/  FMUL.FTZ R68, R100, R177.reuse ;  /* 0x000000b164447220 */ /* 0x080fe20000410000 */
[----:B------:R-:W-:Y:S01]  /*ddc0*/  PRMT R98, R86, 0x7771, RZ ;  /* 0x0000777156627816 */ /* 0x000fe200000000ff */
[----:B------:R-:W-:Y:S01]  /*ddd0*/  FFMA.FTZ R216, R216, UR22, -R202 ;  /* 0x00000016d8d87c23 */ /* 0x000fe200080108ca */
[----:B------:R-:W-:Y:S01]  /*dde0*/  LOP3.LUT R124, R96, 0xffff, RZ, 0xc0, !PT ;  /* 0x0000ffff607c7812 */ /* 0x000fe200078ec0ff */
[--C-:B------:R-:W-:Y:S01]  /*ddf0*/  FFMA.FTZ R142, R142, UR22, -R213.reuse ;  /* 0x000000168e8e7c23 */ /* 0x100fe200080108d5 */
[----:B------:R-:W-:Y:S01]  /*de00*/  LOP3.LUT R99, R84, 0xff, RZ, 0xc0, !PT ;  /* 0x000000ff54637812 */ /* 0x000fe200078ec0ff */
[--C-:B------:R-:W-:Y:S01]  /*de10*/  FFMA.FTZ R140, R140, UR22, -R213.reuse ;  /* 0x000000168c8c7c23 */ /* 0x100fe200080108d5 */
[----:B------:R-:W-:Y:S01]  /*de20*/  PRMT R100, R86, 0x7773, RZ ;  /* 0x0000777356647816 */ /* 0x000fe200000000ff */
[----:B------:R-:W-:Y:S01]  /*de30*/  FFMA.FTZ R132, R132, UR22, -R213 ;  /* 0x0000001684847c23 */ /* 0x000fe200080108d5 */
[----:B------:R-:W-:Y:S01]  /*de40*/  PRMT R97, R86, 0x7772, RZ ;  /* 0x0000777256617816 */ /* 0x000fe200000000ff */
[-C--:B------:R-:W-:Y:S01]  /*de50*/  FMUL.FTZ R69, R101, R177.reuse ;  /* 0x000000b165457220 */ /* 0x080fe20000410000 */
[C---:B------:R-:W-:Y:S01]  /*de60*/  HMMA.16816.F32.BF16 R60, R108.reuse, R8, R60 ;  /* 0x000000086c3c723c */ /* 0x040fe2000004183c */
[----:B------:R-:W-:Y:S01]  /*de70*/  LOP3.LUT R101, R96, 0xff, RZ, 0xc0, !PT ;  /* 0x000000ff60657812 */ /* 0x000fe200078ec0ff */
[-C--:B------:R-:W-:Y:S01]  /*de80*/  FMUL.FTZ R148, R148, R177.reuse ;  /* 0x000000b194947220 */ /* 0x080fe20000410000 */
[----:B------:R-:W-:Y:S01]  /*de90*/  SHF.R.U32.HI R124, RZ, 0x8, R124 ;  /* 0x00000008ff7c7819 */ /* 0x000fe2000001167c */
[----:B------:R-:W-:Y:S01]  /*dea0*/  FMUL.FTZ R149, R149, R177 ;  /* 0x000000b195957220 */ /* 0x000fe20000410000 */
[----:B------:R-:W-:Y:S01]  /*deb0*/  PRMT R98, R99, 0x5410, R98 ;  /* 0x0000541063627816 */ /* 0x000fe20000000062 */
[-C--:B------:R-:W-:Y:S01]  /*dec0*/  FMUL.FTZ R150, R150, R175.reuse ;  /* 0x000000af96967220 */ /* 0x080fe20000410000 */
[-C--:B------:R-:W-:Y:S01]  /*ded0*/  FMUL.FTZ R151, R151, R175.reuse ;  /* 0x000000af97977220 */ /* 0x080fe20000410000 */
[C---:B------:R-:W-:Y:S01]  /*dee0*/  HMMA.16816.F32.BF16 R8, R108.reuse, R10, R80 ;  /* 0x0000000a6c08723c */ /* 0x040fe20000041850 */
        /* <DEDUP_REMOVED lines=24> */
[----:B------:R-:W-:Y:S01]  /*e070*/  PRMT R124, R101, 0x5410, R124 ;  /* 0x00005410657c7816 */ /* 0x000fe2000000007c */
[----:B------:R-:W-:Y:S01]  /*e080*/  FFMA.FTZ R134, R134, UR22, -R213 ;  /* 0x0000001686867c23 */ /* 0x000fe200080108d5 */
[----:B------:R-:W-:Y:S01]  /*e090*/  SHF.R.U32.HI R136, RZ, 0x18, R96 ;  /* 0x00000018ff887819 */ /* 0x000fe20000011660 */
[--C-:B------:R-:W-:Y:S01]  /*e0a0*/  FFMA.FTZ R141, R141, UR22, -R180.reuse ;  /* 0x000000168d8d7c23 */ /* 0x100fe200080108b4 */
[----:B------:R-:W-:Y:S01]  /*e0b0*/  LOP3.LUT R99, R99, 0xff, RZ, 0xc0, !PT ;  /* 0x000000ff63637812 */ /* 0x000fe200078ec0ff */
[----:B------:R-:W-:Y:S01]  /*e0c0*/  FFMA.FTZ R143, R143, UR22, -R180 ;  /* 0x000000168f8f7c23 */ /* 0x000fe200080108b4 */
[--C-:B------:R-:W-:Y:S01]  /*e0d0*/  HSET2.LE.AND R98, R98, R199.reuse, PT ;  /* 0x000000c762627233 */ /* 0x100fe20003803000 */
[C---:B------:R-:W-:Y:S01]  /*e0e0*/  HMMA.16816.F32.BF16 R40, R108.reuse, R4, R40 ;  /* 0x000000046c28723c */ /* 0x040fe20000041828 */
[----:B-1----:R-:W-:Y:S01]  /*e0f0*/  F2FP.BF16.F32.PACK_AB R101, R221, R210 ;  /* 0x000000d2dd65723e */ /* 0x002fe200000010ff */
[----:B------:R-:W-:Y:S01]  /*e100*/  IMAD.MOV.U32 R160, RZ, RZ, R119 ;  /* 0x000000ffffa07224 */ /* 0x000fe200078e0077 */
[----:B------:R-:W-:Y:S01]  /*e110*/  LOP3.LUT R96, R97, 0xff00ff, RZ, 0xc0, !PT ;  /* 0x00ff00ff61607812 */ /* 0x000fe200078ec0ff */
[----:B------:R-:W-:Y:S01]  /*e120*/  IMAD.MOV.U32 R161, RZ, RZ, R118 ;  /* 0x000000ffffa17224 */ /* 0x000fe200078e0076 */
[----:B------:R-:W-:Y:S01]  /*e130*/  PRMT R136, R99, 0x5410, R136 ;  /* 0x0000541063887816 */ /* 0x000fe20000000088 */
[----:B------:R-:W-:Y:S01]  /*e140*/  IMAD.MOV.U32 R162, RZ, RZ, R116 ;  /* 0x000000ffffa27224 */ /* 0x000fe200078e0074 */
[----:B------:R-:W-:Y:S01]  /*e150*/  LDSM.16.MT88.4 R112, [R217+0xa400] ;  /* 0x00a40000d970783b */ /* 0x000fe20000004200 */
[C---:B------:R-:W-:Y:S01]  /*e160*/  HMMA.16816.F32.BF16 R4, R108.reuse, R6, R148 ;  /* 0x000000066c04723c */ /* 0x040fe20000041894 */
[----:B------:R-:W-:Y:S01]  /*e170*/  IMAD.MOV.U32 R150, RZ, RZ, R126 ;  /* 0x000000ffff967224 */ /* 0x000fe200078e007e */
[----:B------:R-:W-:Y:S01]  /*e180*/  LOP3.LUT R126, R101, R98, RZ, 0xc0, !PT ;  /* 0x00000062657e7212 */ /* 0x000fe200078ec0ff */
[----:B------:R-:W-:Y:S01]  /*e190*/  IMAD.MOV.U32 R151, RZ, RZ, R127 ;  /* 0x000000ffff977224 */ /* 0x000fe200078e007f */
[--C-:B------:R-:W-:Y:S01]  /*e1a0*/  HSET2.LE.AND R127, R96, R199.reuse, PT ;  /* 0x000000c7607f7233 */ /* 0x100fe20003803000 */
[----:B------:R-:W-:Y:S01]  /*e1b0*/  IMAD.MOV.U32 R163, RZ, RZ, R117 ;  /* 0x000000ffffa37224 */ /* 0x000fe200078e0075 */
[----:B------:R-:W-:Y:S02]  /*e1c0*/  LDSM.16.MT88.4 R100, [R217+0xb400] ;  /* 0x00b40000d964783b */ /* 0x000fe40000004200 */
[C---:B------:R-:W-:Y:S01]  /*e1d0*/  HMMA.16816.F32.BF16 R68, R108.reuse, R32, R68 ;  /* 0x000000206c44723c */ /* 0x040fe20000041844 */
[----:B------:R-:W-:Y:S01]  /*e1e0*/  FFMA.FTZ R223, R223, UR22, -R202 ;  /* 0x00000016dfdf7c23 */ /* 0x000fe200080108ca */
[----:B------:R-:W-:Y:S04]  /*e1f0*/  LDSM.16.MT88.4 R116, [R200+0x400] ;  /* 0x00040000c874783b */ /* 0x000fe80000004200 */
[----:B------:R-:W-:Y:S02]  /*e200*/  LDSM.16.MT88.4 R96, [R200+0x2400] ;  /* 0x00240000c860783b */ /* 0x000fe40000004200 */
[C---:B------:R-:W-:Y:S01]  /*e210*/  HMMA.16816.F32.BF16 R80, R108.reuse, R48, R80 ;  /* 0x000000306c50723c */ /* 0x040fe20000041850 */
[--C-:B------:R-:W-:Y:S01]  /*e220*/  FFMA.FTZ R133, R133, UR22, -R180.reuse ;  /* 0x0000001685857c23 */ /* 0x100fe200080108b4 */
[----:B------:R-:W-:Y:S01]  /*e230*/  FFMA.FTZ R135, R135, UR22, -R180 ;  /* 0x0000001687877c23 */ /* 0x000fe200080108b4 */
[----:B------:R-:W-:Y:S01]  /*e240*/  UIADD3 UR23, UPT, UPT, UR17, -0x4498517b, URZ ;  /* 0xbb67ae8511177890 */ /* 0x000fe2000fffe0ff */
[----:B------:R1:W5:Y:S01]  /*e250*/  LDL.LU.64 R184, [R1] ;  /* 0x0000000001b87983 */ /* 0x0003620000300a00 */
[----:B------:R-:W-:Y:S01]  /*e260*/  MUFU.EX2 R190, R190 ;  /* 0x000000be00be7308 */ /* 0x000fe20000000800 */
[----:B------:R-:W-:Y:S01]  /*e270*/  FFMA.FTZ R222, R125, UR22, -R202 ;  /* 0x000000167dde7c23 */ /* 0x000fe200080108ca */
[----:B------:R-:W-:Y:S01]  /*e280*/  HSET2.LE.AND R124, R124, R199, PT ;  /* 0x000000c77c7c7233 */ /* 0x000fe20003803000 */
[----:B------:R-:W-:Y:S01]  /*e290*/  HMMA.16816.F32.BF16 R84, R108, R104, R84 ;  /* 0x000000686c54723c */ /* 0x000fe20000041854 */
[----:B------:R-:W-:Y:S01]  /*e2a0*/  LOP3.LUT R158, R150, UR9, R159, 0x96, !PT ;  /* 0x00000009969e7c12 */ /* 0x000fe2000f8e969f */
[--C-:B------:R-:W-:Y:S01]  /*e2b0*/  FFMA.FTZ R241, R241, UR22, -R208.reuse ;  /* 0x00000016f1f17c23 */ /* 0x100fe200080108d0 */
[----:B------:R-:W-:Y:S01]  /*e2c0*/  LOP3.LUT R138, R250, UR23, R245, 0x96, !PT ;  /* 0x00000017fa8a7c12 */ /* 0x000fe2000f8e96f5 */
[----:B------:R-:W-:Y:S01]  /*e2d0*/  FFMA.FTZ R225, R225, UR22, -R208 ;  /* 0x00000016e1e17c23 */ /* 0x000fe200080108d0 */
[----:B------:R-:W2:Y:S01]  /*e2e0*/  MUFU.EX2 R215, R215 ;  /* 0x000000d700d77308 */ /* 0x000ea20000000800 */
[----:B------:R-:W-:-:S04]  /*e2f0*/  IMAD.WIDE.U32 R158, R158, -0x2daee0ad, RZ ;  /* 0xd2511f539e9e7825 */ /* 0x000fc800078e00ff */
[----:B------:R-:W-:Y:S01]  /*e300*/  FFMA.FTZ R214, R214, UR22, -R208 ;  /* 0x00000016d6d67c23 */ /* 0x000fe200080108d0 */
[C---:B------:R-:W-:Y:S01]  /*e310*/  HMMA.16816.F32.BF16 R32, R108.reuse, R34, R144 ;  /* 0x000000226c20723c */ /* 0x040fe20000041890 */
[----:B------:R-:W-:Y:S01]  /*e320*/  MOV R144, R162 ;  /* 0x000000a200907202 */ /* 0x000fe20000000f00 */
[----:B------:R-:W-:Y:S02]  /*e330*/  IMAD.MOV.U32 R145, RZ, RZ, R163 ;  /* 0x000000ffff917224 */ /* 0x000fe400078e00a3 */
[--C-:B------:R-:W-:Y:S01]  /*e340*/  FFMA.FTZ R228, R228, UR22, -R202.reuse ;  /* 0x00000016e4e47c23 */ /* 0x100fe200080108ca */
[----:B------:R-:W-:Y:S01]  /*e350*/  IMAD.WIDE.U32 R138, R138, -0x326172a9, RZ ;  /* 0xcd9e8d578a8a7825 */ /* 0x000fe200078e00ff */
[----:B------:R-:W-:Y:S03]  /*e360*/  MUFU.EX2 R223, R223 ;  /* 0x000000df00df7308 */ /* 0x000fe60000000800 */
[----:B------:R-:W-:Y:S01]  /*e370*/  FFMA.FTZ R227, R227, UR22, -R202 ;  /* 0x00000016e3e37c23 */ /* 0x000fe200080108ca */
[----:B------:R-:W-:Y:S01]  /*e380*/  FFMA.FTZ R154, R154, UR22, -R213 ;  /* 0x000000169a9a7c23 */ /* 0x000fe200080108d5 */
[----:B------:R-:W-:Y:S01]  /*e390*/  HMMA.16816.F32.BF16 R48, R108, R50, R120 ;  /* 0x000000326c30723c */ /* 0x000fe20000041878 */
[----:B------:R-:W3:Y:S01]  /*e3a0*/  LDSM.16.MT88.4 R120, [R217+0x9400] ;  /* 0x00940000d978783b */ /* 0x000ee20000004200 */
[----:B------:R-:W-:-:S02]  /*e3b0*/  IMAD.MOV.U32 R157, RZ, RZ, R145 ;  /* 0x000000ffff9d7224 */ /* 0x000fc400078e0091 */
[--C-:B------:R-:W-:Y:S01]  /*e3c0*/  FFMA.FTZ R252, R252, UR22, -R180.reuse ;  /* 0x00000016fcfc7c23 */ /* 0x100fe200080108b4 */
[--C-:B------:R-:W-:Y:S01]  /*e3d0*/  FFMA.FTZ R153, R153, UR22, -R180.reuse ;  /* 0x0000001699997c23 */ /* 0x100fe200080108b4 */
[----:B------:R-:W4:Y:S01]  /*e3e0*/  MUFU.EX2 R220, R220 ;  /* 0x000000dc00dc7308 */ /* 0x000f220000000800 */
[----:B--2---:R-:W-:Y:S01]  /*e3f0*/  F2FP.BF16.F32.PACK_AB R125, R215, R190 ;  /* 0x000000bed77d723e */ /* 0x004fe200000010ff */
[----:B------:R-:W-:Y:S01]  /*e400*/  FFMA.FTZ R155, R155, UR22, -R180 ;  /* 0x000000169b9b7c23 */ /* 0x000fe200080108b4 */
[----:B------:R-:W-:Y:S01]  /*e410*/  HMMA.16816.F32.BF16 R104, R108, R106, R128 ;  /* 0x0000006a6c68723c */ /* 0x000fe20000041880 */
[----:B------:R-:W2:Y:S01]  /*e420*/  LDSM.16.MT88.4 R108, [R200+0x1400] ;  /* 0x00140000c86c783b */ /* 0x000ea20000004200 */
[----:B------:R-:W-:Y:S01]  /*e430*/  LOP3.LUT R124, R125, R124, RZ, 0xc0, !PT ;  /* 0x0000007c7d7c7212 */ /* 0x000fe200078ec0ff */
[--C-:B------:R-:W-:Y:S01]  /*e440*/  FFMA.FTZ R211, R211, UR22, -R208.reuse ;  /* 0x00000016d3d37c23 */ /* 0x100fe200080108d0 */
[----:B------:R-:W-:Y:S01]  /*e450*/  HSET2.LE.AND R125, R136, R199, PT ;  /* 0x000000c7887d7233 */ /* 0x000fe20003803000 */
[----:B------:R-:W-:Y:S01]  /*e460*/  MUFU.EX2 R216, R216 ;  /* 0x000000d800d87308 */ /* 0x000fe20000000800 */
[----:B------:R-:W-:Y:S01]  /*e470*/  PRMT R130, R158, 0x7773, RZ ;  /* 0x000077739e827816 */ /* 0x000fe200000000ff */
[--C-:B------:R-:W-:Y:S01]  /*e480*/  FFMA.FTZ R206, R206, UR22, -R208.reuse ;  /* 0x00000016cece7c23 */ /* 0x100fe200080108d0 */
[--C-:B------:R-:W-:Y:S01]  /*e490*/  FFMA.FTZ R204, R204, UR22, -R208.reuse ;  /* 0x00000016cccc7c23 */ /* 0x100fe200080108d0 */
[----:B------:R-:W-:Y:S01]  /*e4a0*/  FFMA.FTZ R203, R203, UR22, -R208 ;  /* 0x00000016cbcb7c23 */ /* 0x000fe200080108d0 */
[--C-:B------:R-:W-:Y:S01]  /*e4b0*/  FFMA.FTZ R207, R207, UR22, -R202.reuse ;  /* 0x00000016cfcf7c23 */ /* 0x100fe200080108ca */
[----:B------:R-:W-:Y:S01]  /*e4c0*/  FFMA.FTZ R205, R205, UR22, -R202 ;  /* 0x00000016cdcd7c23 */ /* 0x000fe200080108ca */
[----:B------:R-:W-:Y:S01]  /*e4d0*/  FFMA.FTZ R188, R188, UR22, -R213 ;  /* 0x00000016bcbc7c23 */ /* 0x000fe200080108d5 */
[----:B------:R-:W1:Y:S01]  /*e4e0*/  MUFU.EX2 R222, R222 ;  /* 0x000000de00de7308 */ /* 0x000e620000000800 */
[----:B----4-:R-:W-:Y:S01]  /*e4f0*/  F2FP.BF16.F32.PACK_AB R128, R220, R223 ;  /* 0x000000dfdc80723e */ /* 0x010fe200000010ff */
[----:B------:R-:W-:Y:S01]  /*e500*/  FFMA.FTZ R177, R249, R177, R176 ;  /* 0x000000b1f9b17223 */ /* 0x000fe200000100b0 */
[----:B------:R-:W-:Y:S01]  /*e510*/  FFMA.FTZ R171, R248, R175, R171 ;  /* 0x000000aff8ab7223 */ /* 0x000fe200000100ab */
[----:B------:R-:W-:Y:S01]  /*e520*/  FFMA.FTZ R237, R237, R198, R196 ;  /* 0x000000c6eded7223 */ /* 0x000fe200000100c4 */
[----:B------:R-:W-:Y:S01]  /*e530*/  LOP3.LUT R127, R128, R127, RZ, 0xc0, !PT ;  /* 0x0000007f807f7212 */ /* 0x000fe200078ec0ff */
[----:B------:R-:W-:Y:S01]  /*e540*/  FFMA.FTZ R164, R235, R197, R164 ;  /* 0x000000c5eba47223 */ /* 0x000fe200000100a4 */
[----:B------:R-:W-:Y:S01]  /*e550*/  FADD.FTZ R174, R174, R177 ;  /* 0x000000b1aeae7221 */ /* 0x000fe20000010000 */
[----:B------:R-:W-:Y:S01]  /*e560*/  MUFU.EX2 R150, R140 ;  /* 0x0000008c00967308 */ /* 0x000fe20000000800 */
[----:B------:R-:W-:Y:S01]  /*e570*/  FADD.FTZ R171, R178, R171 ;  /* 0x000000abb2ab7221 */ /* 0x000fe20000010000 */
[----:B------:R-:W-:Y:S01]  /*e580*/  FADD.FTZ R194, R194, R237 ;  /* 0x000000edc2c27221 */ /* 0x000fe20000010000 */
[----:B------:R-:W-:Y:S01]  /*e590*/  FADD.FTZ R164, R195, R164 ;  /* 0x000000a4c3a47221 */ /* 0x000fe20000010000 */
[----:B------:R-:W-:Y:S01]  /*e5a0*/  FFMA.FTZ R181, R181, UR22, -R180 ;  /* 0x00000016b5b57c23 */ /* 0x000fe200080108b4 */
[----:B------:R-:W-:Y:S01]  /*e5b0*/  FADD.FTZ R173, R173, R174 ;  /* 0x000000aeadad7221 */ /* 0x000fe20000010000 */
[----:B------:R-:W-:Y:S01]  /*e5c0*/  FADD.FTZ R170, R170, R171 ;  /* 0x000000abaaaa7221 */ /* 0x000fe20000010000 */
[----:B------:R-:W-:Y:S01]  /*e5d0*/  FADD.FTZ R193, R193, R194 ;  /* 0x000000c2c1c17221 */ /* 0x000fe20000010000 */
[----:B------:R-:W4:Y:S01]  /*e5e0*/  MUFU.EX2 R142, R142 ;  /* 0x0000008e008e7308 */ /* 0x000f220000000800 */
[----:B-1----:R-:W-:Y:S01]  /*e5f0*/  F2FP.BF16.F32.PACK_AB R128, R222, R216 ;  /* 0x000000d8de80723e */ /* 0x002fe200000010ff */
[----:B------:R-:W-:Y:S01]  /*e600*/  FADD.FTZ R3, R3, R164 ;  /* 0x000000a403037221 */ /* 0x000fe20000010000 */
[----:B------:R-:W-:Y:S01]  /*e610*/  FADD.FTZ R173, R172, R173 ;  /* 0x000000adacad7221 */ /* 0x000fe20000010000 */
[----:B------:R-:W-:Y:S01]  /*e620*/  FADD.FTZ R170, R169, R170 ;  /* 0x000000aaa9aa7221 */ /* 0x000fe20000010000 */
[----:B------:R-:W-:Y:S01]  /*e630*/  LOP3.LUT R125, R128, R125, RZ, 0xc0, !PT ;  /* 0x0000007d807d7212 */ /* 0x000fe200078ec0ff */
[----:B------:R-:W-:Y:S01]  /*e640*/  FADD.FTZ R193, R192, R193 ;  /* 0x000000c1c0c17221 */ /* 0x000fe20000010000 */
[----:B------:R-:W-:Y:S01]  /*e650*/  LOP3.LUT R128, R156, UR4, R159, 0x96, !PT ;  /* 0x000000049c807c12 */ /* 0x000fe2000f8e969f */
[----:B------:R-:W-:Y:S01]  /*e660*/  MUFU.EX2 R162, R132 ;  /* 0x0000008400a27308 */ /* 0x000fe20000000800 */
[----:B------:R-:W-:-:S02]  /*e670*/  IMAD.MOV.U32 R156, RZ, RZ, R144 ;  /* 0x000000ffff9c7224 */ /* 0x000fc400078e0090 */
[----:B------:R-:W-:Y:S01]  /*e680*/  FADD.FTZ R3, R2, R3 ;  /* 0x0000000302037221 */ /* 0x000fe20000010000 */
[----:B------:R-:W-:Y:S01]  /*e690*/  PRMT R129, R128, 0x7632, R129 ;  /* 0x0000763280817816 */ /* 0x000fe20000000081 */
[C---:B---3--:R-:W-:Y:S01]  /*e6a0*/  HMMA.16816.F32.BF16 R16, R124.reuse, R120, R16 ;  /* 0x000000787c10723c */ /* 0x048fe20000041810 */
[----:B------:R-:W-:Y:S01]  /*e6b0*/  FADD.FTZ R190, R190, R193 ;  /* 0x000000c1bebe7221 */ /* 0x000fe20000010000 */
[----:B------:R-:W-:Y:S01]  /*e6c0*/  FADD.FTZ R3, R216, R3 ;  /* 0x00000003d8037221 */ /* 0x000fe20000010000 */
[----:B------:R-:W1:Y:S02]  /*e6d0*/  MUFU.EX2 R149, R134 ;  /* 0x0000008600957308 */ /* 0x000e640000000800 */
[----:B------:R-:W-:Y:S01]  /*e6e0*/  FADD.FTZ R215, R215, R190 ;  /* 0x000000bed7d77221 */ /* 0x000fe20000010000 */
[----:B------:R-:W-:Y:S02]  /*e6f0*/  FADD.FTZ R222, R222, R3 ;  /* 0x00000003dede7221 */ /* 0x000fe40000010000 */
[----:B------:R-:W-:Y:S01]  /*e700*/  HMMA.16816.F32.BF16 R20, R124, R122, R20 ;  /* 0x0000007a7c14723c */ /* 0x000fe20000041814 */
[----:B------:R-:W-:Y:S01]  /*e710*/  FADD.FTZ R210, R210, R215 ;  /* 0x000000d7d2d27221 */ /* 0x000fe20000010000 */
[----:B------:R-:W-:Y:S01]  /*e720*/  FADD.FTZ R223, R223, R222 ;  /* 0x000000dedfdf7221 */ /* 0x000fe20000010000 */
[----:B------:R-:W-:Y:S02]  /*e730*/  MUFU.EX2 R151, R141 ;  /* 0x0000008d00977308 */ /* 0x000fe40000000800 */
[----:B------:R-:W-:Y:S01]  /*e740*/  FADD.FTZ R221, R221, R210 ;  /* 0x000000d2dddd7221 */ /* 0x000fe20000010000 */
[----:B------:R-:W-:-:S02]  /*e750*/  FADD.FTZ R223, R220, R223 ;  /* 0x000000dfdcdf7221 */ /* 0x000fc40000010000 */
[C---:B------:R-:W-:Y:S03]  /*e760*/  HMMA.16816.F32.BF16 R28, R124.reuse, R116, R28 ;  /* 0x000000747c1c723c */ /* 0x040fe6000004181c */
[----:B------:R-:W3:Y:S05]  /*e770*/  MUFU.EX2 R140, R143 ;  /* 0x0000008f008c7308 */ /* 0x000eea0000000800 */
[C---:B------:R-:W-:Y:S03]  /*e780*/  HMMA.16816.F32.BF16 R44, R124.reuse, R118, R44 ;  /* 0x000000767c2c723c */ /* 0x040fe6000004182c */
[----:B------:R-:W-:Y:S05]  /*e790*/  MUFU.EX2 R163, R133 ;  /* 0x0000008500a37308 */ /* 0x000fea0000000800 */
[C---:B------:R-:W-:Y:S03]  /*e7a0*/  HMMA.16816.F32.BF16 R36, R124.reuse, R112, R36 ;  /* 0x000000707c24723c */ /* 0x040fe60000041824 */
[----:B------:R-:W3:Y:S05]  /*e7b0*/  MUFU.EX2 R148, R135 ;  /* 0x0000008700947308 */ /* 0x000eea0000000800 */
[C---:B------:R-:W-:Y:S03]  /*e7c0*/  HMMA.16816.F32.BF16 R52, R124.reuse, R114, R52 ;  /* 0x000000727c34723c */ /* 0x040fe60000041834 */
[----:B------:R-:W-:Y:S05]  /*e7d0*/  MUFU.EX2 R241, R241 ;  /* 0x000000f100f17308 */ /* 0x000fea0000000800 */
[C---:B--2---:R-:W-:Y:S03]  /*e7e0*/  HMMA.16816.F32.BF16 R56, R124.reuse, R108, R56 ;  /* 0x0000006c7c38723c */ /* 0x044fe60000041838 */
[----:B------:R-:W-:Y:S05]  /*e7f0*/  MUFU.EX2 R225, R225 ;  /* 0x000000e100e17308 */ /* 0x000fea0000000800 */
[C---:B------:R-:W-:Y:S03]  /*e800*/  HMMA.16816.F32.BF16 R72, R124.reuse, R110, R72 ;  /* 0x0000006e7c48723c */ /* 0x040fe60000041848 */
[----:B------:R-:W2:Y:S05]  /*e810*/  MUFU.EX2 R214, R214 ;  /* 0x000000d600d67308 */ /* 0x000eaa0000000800 */
[C---:B------:R-:W-:Y:S03]  /*e820*/  HMMA.16816.F32.BF16 R76, R124.reuse, R100, R76 ;  /* 0x000000647c4c723c */ /* 0x040fe6000004184c */
[----:B------:R-:W-:Y:S05]  /*e830*/  MUFU.EX2 R228, R228 ;  /* 0x000000e400e47308 */ /* 0x000fea0000000800 */
[C---:B------:R-:W-:Y:S03]  /*e840*/  HMMA.16816.F32.BF16 R92, R124.reuse, R102, R92 ;  /* 0x000000667c5c723c */ /* 0x040fe6000004185c */
[----:B------:R-:W-:Y:S05]  /*e850*/  MUFU.EX2 R227, R227 ;  /* 0x000000e300e37308 */ /* 0x000fea0000000800 */
[C---:B------:R-:W-:Y:S03]  /*e860*/  HMMA.16816.F32.BF16 R88, R124.reuse, R96, R88 ;  /* 0x000000607c58723c */ /* 0x040fe60000041858 */
[----:B------:R-:W-:Y:S05]  /*e870*/  MUFU.EX2 R252, R252 ;  /* 0x000000fc00fc7308 */ /* 0x000fea0000000800 */
[----:B------:R-:W-:Y:S01]  /*e880*/  HMMA.16816.F32.BF16 R12, R124, R98, R12 ;  /* 0x000000627c0c723c */ /* 0x000fe2000004180c */
[----:B------:R-:W-:Y:S01]  /*e890*/  IMAD.MOV.U32 R124, RZ, RZ, R158 ;  /* 0x000000ffff7c7224 */ /* 0x000fe200078e009e */
[----:B------:R-:W-:-:S02]  /*e8a0*/  PRMT R126, R158, 0x7771, RZ ;  /* 0x000077719e7e7816 */ /* 0x000fc400000000ff */
[----:B------:R-:W-:Y:S01]  /*e8b0*/  PRMT R125, R158, 0x7772, RZ ;  /* 0x000077729e7d7816 */ /* 0x000fe200000000ff */
[----:B------:R-:W-:Y:S01]  /*e8c0*/  MUFU.EX2 R211, R211 ;  /* 0x000000d300d37308 */ /* 0x000fe20000000800 */
[----:B------:R-:W-:Y:S02]  /*e8d0*/  LOP3.LUT R127, R124, 0xff, RZ, 0xc0, !PT ;  /* 0x000000ff7c7f7812 */ /* 0x000fe400078ec0ff */
[----:B------:R-:W-:Y:S02]  /*e8e0*/  PRMT R125, R125, 0x5410, R130 ;  /* 0x000054107d7d7816 */ /* 0x000fe40000000082 */
[----:B------:R-:W-:Y:S02]  /*e8f0*/  PRMT R126, R127, 0x5410, R126 ;  /* 0x000054107f7e7816 */ /* 0x000fe4000000007e */
[C---:B------:R-:W-:Y:S01]  /*e900*/  LOP3.LUT R127, R128.reuse, 0xffff, RZ, 0xc0, !PT ;  /* 0x0000ffff807f7812 */ /* 0x040fe200078ec0ff */
[----:B------:R-:W-:Y:S01]  /*e910*/  MUFU.EX2 R206, R206 ;  /* 0x000000ce00ce7308 */ /* 0x000fe20000000800 */
[----:B------:R-:W-:-:S02]  /*e920*/  LOP3.LUT R124, R128, 0xff, RZ, 0xc0, !PT ;  /* 0x000000ff807c7812 */ /* 0x000fc400078ec0ff */
[----:B------:R-:W-:Y:S02]  /*e930*/  SHF.R.U32.HI R131, RZ, 0x8, R127 ;  /* 0x00000008ff837819 */ /* 0x000fe4000001167f */
[----:B------:R-:W-:Y:S02]  /*e940*/  LOP3.LUT R130, R125, 0xff00ff, RZ, 0xc0, !PT ;  /* 0x00ff00ff7d827812 */ /* 0x000fe400078ec0ff */
[----:B------:R-:W-:Y:S01]  /*e950*/  PRMT R124, R124, 0x5410, R131 ;  /* 0x000054107c7c7816 */ /* 0x000fe20000000083 */
[----:B------:R-:W-:Y:S01]  /*e960*/  MUFU.EX2 R204, R204 ;  /* 0x000000cc00cc7308 */ /* 0x000fe20000000800 */
[----:B------:R-:W-:Y:S02]  /*e970*/  HSET2.LE.AND R126, R126, R199, PT ;  /* 0x000000c77e7e7233 */ /* 0x000fe40003803000 */
[----:B----4-:R-:W-:Y:S02]  /*e980*/  F2FP.BF16.F32.PACK_AB R125, R142, R150 ;  /* 0x000000968e7d723e */ /* 0x010fe400000010ff */
[----:B------:R-:W-:-:S02]  /*e990*/  SHF.R.U32.HI R128, RZ, 0x18, R128 ;  /* 0x00000018ff807819 */ /* 0x000fc40000011680 */
[----:B------:R-:W-:Y:S01]  /*e9a0*/  LOP3.LUT R127, R129, 0xff, RZ, 0xc0, !PT ;  /* 0x000000ff817f7812 */ /* 0x000fe200078ec0ff */
[----:B------:R-:W-:Y:S01]  /*e9b0*/  MUFU.EX2 R203, R203 ;  /* 0x000000cb00cb7308 */ /* 0x000fe20000000800 */
[----:B------:R-:W-:Y:S02]  /*e9c0*/  LOP3.LUT R126, R125, R126, RZ, 0xc0, !PT ;  /* 0x0000007e7d7e7212 */ /* 0x000fe400078ec0ff */
[--C-:B------:R-:W-:Y:S02]  /*e9d0*/  HSET2.LE.AND R124, R124, R199.reuse, PT ;  /* 0x000000c77c7c7233 */ /* 0x100fe40003803000 */
[----:B------:R-:W-:Y:S02]  /*e9e0*/  PRMT R128, R127, 0x5410, R128 ;  /* 0x000054107f807816 */ /* 0x000fe40000000080 */
[----:B-1----:R-:W-:Y:S01]  /*e9f0*/  F2FP.BF16.F32.PACK_AB R125, R149, R162 ;  /* 0x000000a2957d723e */ /* 0x002fe200000010ff */
[----:B------:R-:W-:Y:S01]  /*ea00*/  MUFU.EX2 R207, R207 ;  /* 0x000000cf00cf7308 */ /* 0x000fe20000000800 */
[----:B------:R-:W-:-:S02]  /*ea10*/  HSET2.LE.AND R127, R130, R199, PT ;  /* 0x000000c7827f7233 */ /* 0x000fc40003803000 */
[----:B------:R-:W-:Y:S02]  /*ea20*/  LOP3.LUT R124, R125, R124, RZ, 0xc0, !PT ;  /* 0x0000007c7d7c7212 */ /* 0x000fe400078ec0ff */
[----:B------:R-:W-:Y:S02]  /*ea30*/  HSET2.LE.AND R125, R128, R199, PT ;  /* 0x000000c7807d7233 */ /* 0x000fe40003803000 */
[----:B---3--:R-:W-:Y:S02]  /*ea40*/  F2FP.BF16.F32.PACK_AB R130, R140, R151 ;  /* 0x000000978c82723e */ /* 0x008fe400000010ff */
[----:B------:R-:W-:Y:S02]  /*ea50*/  F2FP.BF16.F32.PACK_AB R128, R148, R163 ;  /* 0x000000a39480723e */ /* 0x000fe400000010ff */
[----:B------:R-:W-:Y:S02]  /*ea60*/  LOP3.LUT R127, R130, R127, RZ, 0xc0, !PT ;  /* 0x0000007f827f7212 */ /* 0x000fe400078ec0ff */
[----:B------:R-:W-:-:S02]  /*ea70*/  LOP3.LUT R125, R128, R125, RZ, 0xc0, !PT ;  /* 0x0000007d807d7212 */ /* 0x000fc400078ec0ff */
[----:B------:R-:W1:Y:S05]  /*ea80*/  LDSM.16.MT88.4 R128, [R217+0x9800] ;  /* 0x00980000d980783b */ /* 0x000e6a0000004200 */
[C---:B------:R-:W-:Y:S01]  /*ea90*/  HMMA.16816.F32.BF16 R40, R124.reuse, R120, R40 ;  /* 0x000000787c28723c */ /* 0x040fe20000041828 */
[----:B------:R-:W-:Y:S02]  /*eaa0*/  VIADD R121, R236, 0xfffffffb ;  /* 0xfffffffbec797836 */ /* 0x000fe40000000000 */
[----:B------:R-:W-:Y:S01]  /*eab0*/  FFMA.FTZ R236, R243, UR22, -R208 ;  /* 0x00000016f3ec7c23 */ /* 0x000fe200080108d0 */
[--C-:B------:R-:W-:Y:S01]  /*eac0*/  FFMA.FTZ R243, R224, UR22, -R202.reuse ;  /* 0x00000016e0f37c23 */ /* 0x100fe200080108ca */
[--C-:B------:R-:W-:Y:S01]  /*ead0*/  FFMA.FTZ R224, R226, UR22, -R202.reuse ;  /* 0x00000016e2e07c23 */ /* 0x100fe200080108ca */
[----:B------:R-:W-:Y:S01]  /*eae0*/  IMAD.MOV.U32 R226, RZ, RZ, R161 ;  /* 0x000000ffffe27224 */ /* 0x000fe200078e00a1 */
[----:B------:R-:W-:Y:S01]  /*eaf0*/  LOP3.LUT R146, R121, UR17, R251, 0x96, !PT ;  /* 0x0000001179927c12 */ /* 0x000fe2000f8e96fb */
[----:B------:R-:W-:Y:S01]  /*eb00*/  FFMA.FTZ R208, R209, UR22, -R202 ;  /* 0x00000016d1d07c23 */ /* 0x000fe200080108ca */
[----:B------:R-:W-:Y:S01]  /*eb10*/  HMMA.16816.F32.BF16 R60, R124, R116, R60 ;  /* 0x000000747c3c723c */ /* 0x000fe2000004183c */
[----:B------:R-:W-:Y:S01]  /*eb20*/  MUFU.EX2 R236, R236 ;  /* 0x000000ec00ec7308 */ /* 0x000fe20000000800 */
[----:B------:R-:W-:Y:S01]  /*eb30*/  FFMA.FTZ R226, R226, UR22, -R180 ;  /* 0x00000016e2e27c23 */ /* 0x000fe200080108b4 */
[----:B------:R-:W-:-:S04]  /*eb40*/  IMAD.WIDE.U32 R146, R146, -0x326172a9, RZ ;  /* 0xcd9e8d5792927825 */ /* 0x000fc800078e00ff */
[----:B------:R-:W-:Y:S01]  /*eb50*/  FFMA.FTZ R202, R201, UR22, -R202 ;  /* 0x00000016c9ca7c23 */ /* 0x000fe200080108ca */
[----:B------:R-:W-:Y:S01]  /*eb60*/  LOP3.LUT R117, R218, UR6, R147, 0x96, !PT ;  /* 0x00000006da757c12 */ /* 0x000fe2000f8e9693 */
[----:B------:R-:W-:Y:S01]  /*eb70*/  HMMA.16816.F32.BF16 R64, R124, R112, R64 ;  /* 0x000000707c40723c */ /* 0x000fe20000041840 */
[----:B------:R-:W-:Y:S01]  /*eb80*/  LOP3.LUT R116, R146, UR7, R139, 0x96, !PT ;  /* 0x0000000792747c12 */ /* 0x000fe2000f8e968b */
[----:B------:R-:W-:Y:S02]  /*eb90*/  MUFU.EX2 R243, R243 ;  /* 0x000000f300f37308 */ /* 0x000fe40000000800 */
[----:B------:R-:W-:-:S04]  /*eba0*/  IMAD.WIDE.U32 R136, R117, -0x2daee0ad, RZ ;  /* 0xd2511f5375887825 */ /* 0x000fc800078e00ff */
[----:B------:R-:W-:Y:S01]  /*ebb0*/  IMAD.WIDE.U32 R112, R116, -0x2daee0ad, RZ ;  /* 0xd2511f5374707825 */ /* 0x000fe200078e00ff */
[----:B------:R-:W-:Y:S01]  /*ebc0*/  LOP3.LUT R116, R244, UR21, R137, 0x96, !PT ;  /* 0x00000015f4747c12 */ /* 0x000fe2000f8e9689 */
[----:B------:R-:W-:Y:S01]  /*ebd0*/  HMMA.16816.F32.BF16 R68, R124, R108, R68 ;  /* 0x0000006c7c44723c */ /* 0x000fe20000041844 */
[----:B------:R-:W3:Y:S02]  /*ebe0*/  MUFU.EX2 R224, R224 ;  /* 0x000000e000e07308 */ /* 0x000ee40000000800 */
[----:B------:R-:W-:Y:S01]  /*ebf0*/  LOP3.LUT R136, R136, UR20, R113, 0x96, !PT ;  /* 0x0000001488887c12 */ /* 0x000fe2000f8e9671 */
[----:B------:R-:W-:-:S04]  /*ec00*/  IMAD.WIDE.U32 R116, R116, -0x326172a9, RZ ;  /* 0xcd9e8d5774747825 */ /* 0x000fc800078e00ff */
[----:B------:R-:W-:Y:S01]  /*ec10*/  IMAD.WIDE.U32 R136, R136, -0x326172a9, RZ ;  /* 0xcd9e8d5788887825 */ /* 0x000fe200078e00ff */
[----:B------:R-:W-:Y:S01]  /*ec20*/  LOP3.LUT R108, R138, UR11, R117, 0x96, !PT ;  /* 0x0000000b8a6c7c12 */ /* 0x000fe2000f8e9675 */
[----:B------:R-:W-:Y:S01]  /*ec30*/  HMMA.16816.F32.BF16 R32, R124, R110, R32 ;  /* 0x0000006e7c20723c */ /* 0x000fe20000041820 */
[----:B--2---:R-:W-:Y:S01]  /*ec40*/  F2FP.BF16.F32.PACK_AB R117, R214, R225 ;  /* 0x000000e1d675723e */ /* 0x004fe200000010ff */
[----:B------:R-:W-:Y:S01]  /*ec50*/  MUFU.EX2 R226, R226 ;  /* 0x000000e200e27308 */ /* 0x000fe20000000800 */
[----:B------:R-:W-:Y:S01]  /*ec60*/  LOP3.LUT R138, R116, UR10, R137, 0x96, !PT ;  /* 0x0000000a748a7c12 */ /* 0x000fe2000f8e9689 */
[----:B------:R-:W-:-:S04]  /*ec70*/  IMAD.WIDE.U32 R108, R108, -0x2daee0ad, RZ ;  /* 0xd2511f536c6c7825 */ /* 0x000fc800078e00ff */
[----:B------:R-:W-:Y:S01]  /*ec80*/  IMAD.WIDE.U32 R138, R138, -0x2daee0ad, RZ ;  /* 0xd2511f538a8a7825 */ /* 0x000fe200078e00ff */
[----:B------:R-:W-:Y:S01]  /*ec90*/  LOP3.LUT R144, R112, UR19, R109, 0x96, !PT ;  /* 0x0000001370907c12 */ /* 0x000fe2000f8e966d */
[----:B------:R-:W-:Y:S01]  /*eca0*/  HMMA.16816.F32.BF16 R80, R124, R100, R80 ;  /* 0x000000647c50723c */ /* 0x000fe20000041850 */
[----:B---3--:R-:W-:Y:S01]  /*ecb0*/  F2FP.BF16.F32.PACK_AB R135, R227, R224 ;  /* 0x000000e0e387723e */ /* 0x008fe200000010ff */
[----:B------:R-:W-:Y:S01]  /*ecc0*/  MUFU.EX2 R208, R208 ;  /* 0x000000d000d07308 */ /* 0x000fe20000000800 */
[----:B------:R-:W-:Y:S01]  /*ecd0*/  LOP3.LUT R108, R108, UR13, R139, 0x96, !PT ;  /* 0x0000000d6c6c7c12 */ /* 0x000fe2000f8e968b */
[----:B------:R-:W-:-:S04]  /*ece0*/  IMAD.WIDE.U32 R144, R144, -0x326172a9, RZ ;  /* 0xcd9e8d5790907825 */ /* 0x000fc800078e00ff */
[----:B------:R-:W-:Y:S01]  /*ecf0*/  IMAD.WIDE.U32 R110, R108, -0x326172a9, RZ ;  /* 0xcd9e8d576c6e7825 */ /* 0x000fe200078e00ff */
[C---:B------:R-:W-:Y:S01]  /*ed00*/  HMMA.16816.F32.BF16 R48, R124.reuse, R102, R48 ;  /* 0x000000667c30723c */ /* 0x040fe20000041830 */
[----:B------:R-:W-:Y:S01]  /*ed10*/  LOP3.LUT R136, R136, UR9, R145, 0x96, !PT ;  /* 0x0000000988887c12 */ /* 0x000fe2000f8e9691 */
[----:B------:R2:W-:Y:S01]  /*ed20*/  MUFU.EX2 R201, R205 ;  /* 0x000000cd00c97308 */ /* 0x0005e20000000800 */
[----:B------:R-:W-:Y:S01]  /*ed30*/  IMAD.MOV.U32 R108, RZ, RZ, R110 ;  /* 0x000000ffff6c7224 */ /* 0x000fe200078e006e */
[----:B------:R-:W-:Y:S02]  /*ed40*/  LOP3.LUT R100, R144, UR8, R111, 0x96, !PT ;  /* 0x0000000890647c12 */ /* 0x000fe4000f8e966f */
[----:B------:R-:W-:Y:S01]  /*ed50*/  PRMT R101, R110, 0x7773, RZ ;  /* 0x000077736e657816 */ /* 0x000fe200000000ff */
[----:B------:R-:W-:Y:S01]  /*ed60*/  IMAD.WIDE.U32 R136, R136, -0x2daee0ad, RZ ;  /* 0xd2511f5388887825 */ /* 0x000fe200078e00ff */
[C---:B------:R-:W-:Y:S01]  /*ed70*/  LOP3.LUT R103, R100.reuse, 0xffff, RZ, 0xc0, !PT ;  /* 0x0000ffff64677812 */ /* 0x040fe200078ec0ff */
[----:B------:R-:W-:Y:S01]  /*ed80*/  HMMA.16816.F32.BF16 R24, R124, R114, R24 ;  /* 0x000000727c18723c */ /* 0x000fe20000041818 */
[----:B------:R-:W3:Y:S01]  /*ed90*/  LDSM.16.MT88.4 R112, [R200+0x1800] ;  /* 0x00180000c870783b */ /* 0x000ee20000004200 */
[----:B------:R-:W-:Y:S01]  /*eda0*/  LOP3.LUT R102, R100, 0xff, RZ, 0xc0, !PT ;  /* 0x000000ff64667812 */ /* 0x000fe200078ec0ff */
[----:B------:R-:W-:Y:S01]  /*edb0*/  MUFU.EX2 R202, R202 ;  /* 0x000000ca00ca7308 */ /* 0x000fe20000000800 */
[----:B------:R-:W-:-:S02]  /*edc0*/  SHF.R.U32.HI R103, RZ, 0x8, R103 ;  /* 0x00000008ff677819 */ /* 0x000fc40000011667 */
[----:B------:R-:W-:Y:S02]  /*edd0*/  PRMT R116, R110, 0x7772, RZ ;  /* 0x000077726e747816 */ /* 0x000fe400000000ff */
[C---:B------:R-:W-:Y:S01]  /*ede0*/  HMMA.16816.F32.BF16 R8, R124.reuse, R118, R8 ;  /* 0x000000767c08723c */ /* 0x040fe20000041808 */
[----:B------:R-:W-:Y:S01]  /*edf0*/  PRMT R102, R102, 0x5410, R103 ;  /* 0x0000541066667816 */ /* 0x000fe20000000067 */
[----:B--2---:R-:W-:Y:S01]  /*ee00*/  FFMA.FTZ R205, R152, UR22, -R213 ;  /* 0x0000001698cd7c23 */ /* 0x004fe200080108d5 */
[----:B------:R-:W-:Y:S02]  /*ee10*/  PRMT R118, R110, 0x7771, RZ ;  /* 0x000077716e767816 */ /* 0x000fe400000000ff */
[----:B------:R-:W-:Y:S02]  /*ee20*/  LOP3.LUT R103, R108, 0xff, RZ, 0xc0, !PT ;  /* 0x000000ff6c677812 */ /* 0x000fe400078ec0ff */
[----:B------:R-:W2:Y:S01]  /*ee30*/  LDSM.16.MT88.4 R108, [R217+0xb800] ;  /* 0x00b80000d96c783b */ /* 0x000ea20000004200 */
[----:B------:R-:W-:Y:S01]  /*ee40*/  HMMA.16816.F32.BF16 R84, R124, R96, R84 ;  /* 0x000000607c54723c */ /* 0x000fe20000041854 */
[----:B------:R-:W-:Y:S01]  /*ee50*/  PRMT R97, R100, 0x7632, R97 ;  /* 0x0000763264617816 */ /* 0x000fe20000000061 */
[----:B------:R-:W-:Y:S01]  /*ee60*/  MUFU.EX2 R205, R205 ;  /* 0x000000cd00cd7308 */ /* 0x000fe20000000800 */
[----:B------:R-:W-:-:S02]  /*ee70*/  PRMT R116, R116, 0x5410, R101 ;  /* 0x0000541074747816 */ /* 0x000fc40000000065 */
[----:B------:R-:W-:Y:S02]  /*ee80*/  SHF.R.U32.HI R96, RZ, 0x18, R100 ;  /* 0x00000018ff607819 */ /* 0x000fe40000011664 */
[----:B------:R-:W-:Y:S01]  /*ee90*/  LOP3.LUT R97, R97, 0xff, RZ, 0xc0, !PT ;  /* 0x000000ff61617812 */ /* 0x000fe200078ec0ff */
[C---:B------:R-:W-:Y:S01]  /*eea0*/  HMMA.16816.F32.BF16 R4, R124.reuse, R122, R4 ;  /* 0x0000007a7c04723c */ /* 0x040fe20000041804 */
[----:B------:R-:W-:Y:S01]  /*eeb0*/  PRMT R118, R103, 0x5410, R118 ;  /* 0x0000541067767816 */ /* 0x000fe20000000076 */
[----:B------:R-:W4:Y:S01]  /*eec0*/  LDSM.16.MT88.4 R120, [R200+0x800] ;  /* 0x00080000c878783b */ /* 0x000f220000004200 */
[----:B------:R-:W-:Y:S02]  /*eed0*/  PRMT R96, R97, 0x5410, R96 ;  /* 0x0000541061607816 */ /* 0x000fe40000000060 */
[----:B------:R-:W-:Y:S02]  /*eee0*/  LOP3.LUT R116, R116, 0xff00ff, RZ, 0xc0, !PT ;  /* 0x00ff00ff74747812 */ /* 0x000fe400078ec0ff */
[--C-:B------:R-:W-:Y:S01]  /*eef0*/  HSET2.LE.AND R102, R102, R199.reuse, PT ;  /* 0x000000c766667233 */ /* 0x100fe20003803000 */
[----:B------:R-:W-:Y:S01]  /*ef00*/  HMMA.16816.F32.BF16 R104, R124, R98, R104 ;  /* 0x000000627c68723c */ /* 0x000fe20000041868 */
[--C-:B------:R-:W-:Y:S01]  /*ef10*/  HSET2.LE.AND R133, R96, R199.reuse, PT ;  /* 0x000000c760857233 */ /* 0x100fe20003803000 */
[----:B------:R-:W-:Y:S01]  /*ef20*/  IMAD.MOV.U32 R127, RZ, RZ, R157 ;  /* 0x000000ffff7f7224 */ /* 0x000fe200078e009d */
[--C-:B------:R-:W-:Y:S01]  /*ef30*/  HSET2.LE.AND R118, R118, R199.reuse, PT ;  /* 0x000000c776767233 */ /* 0x100fe20003803000 */
[----:B------:R-:W-:Y:S01]  /*ef40*/  LDSM.16.MT88.4 R96, [R200+0x2800] ;  /* 0x00280000c860783b */ /* 0x000fe20000004200 */
[----:B------:R-:W-:-:S02]  /*ef50*/  HSET2.LE.AND R116, R116, R199, PT ;  /* 0x000000c774747233 */ /* 0x000fc40003803000 */
[----:B------:R-:W-:Y:S01]  /*ef60*/  F2FP.BF16.F32.PACK_AB R101, R241, R236 ;  /* 0x000000ecf165723e */ /* 0x000fe200000010ff */
[----:B------:R-:W-:Y:S01]  /*ef70*/  FADD.FTZ R236, R236, R221 ;  /* 0x000000ddecec7221 */ /* 0x000fe20000010000 */
[----:B------:R-:W-:Y:S01]  /*ef80*/  F2FP.BF16.F32.PACK_AB R124, R243, R228 ;  /* 0x000000e4f37c723e */ /* 0x000fe200000010ff */
[----:B------:R-:W-:Y:S01]  /*ef90*/  FADD.FTZ R228, R228, R223 ;  /* 0x000000dfe4e47221 */ /* 0x000fe20000010000 */
[----:B------:R-:W-:Y:S01]  /*efa0*/  LOP3.LUT R132, R101, R102, RZ, 0xc0, !PT ;  /* 0x0000006665847212 */ /* 0x000fe200078ec0ff */
[----:B------:R-:W-:Y:S01]  /*efb0*/  FADD.FTZ R236, R241, R236 ;  /* 0x000000ecf1ec7221 */ /* 0x000fe20000010000 */
[----:B------:R-:W-:Y:S01]  /*efc0*/  LOP3.LUT R133, R124, R133, RZ, 0xc0, !PT ;  /* 0x000000857c857212 */ /* 0x000fe200078ec0ff */
[----:B------:R-:W4:Y:S01]  /*efd0*/  LDSM.16.MT88.4 R100, [R217+0xa800] ;  /* 0x00a80000d964783b */ /* 0x000f220000004200 */
[----:B------:R-:W-:Y:S01]  /*efe0*/  LOP3.LUT R134, R117, R118, RZ, 0xc0, !PT ;  /* 0x0000007675867212 */ /* 0x000fe200078ec0ff */
[----:B------:R-:W-:Y:S01]  /*eff0*/  FADD.FTZ R243, R243, R228 ;  /* 0x000000e4f3f37221 */ /* 0x000fe20000010000 */
[----:B------:R-:W-:Y:S01]  /*f000*/  LOP3.LUT R135, R135, R116, RZ, 0xc0, !PT ;  /* 0x0000007487877212 */ /* 0x000fe200078ec0ff */
[----:B------:R-:W-:Y:S01]  /*f010*/  FADD.FTZ R225, R225, R236 ;  /* 0x000000ece1e17221 */ /* 0x000fe20000010000 */
[----:B------:R-:W-:Y:S01]  /*f020*/  MOV R126, R156 ;  /* 0x0000009c007e7202 */ /* 0x000fe20000000f00 */
[----:B------:R-:W-:Y:S01]  /*f030*/  FADD.FTZ R224, R224, R243 ;  /* 0x000000f3e0e07221 */ /* 0x000fe20000010000 */
[----:B------:R-:W-:Y:S01]  /*f040*/  LOP3.LUT R138, R138, UR4, R137, 0x96, !PT ;  /* 0x000000048a8a7c12 */ /* 0x000fe2000f8e9689 */
[----:B------:R-:W-:-:S02]  /*f050*/  FADD.FTZ R214, R214, R225 ;  /* 0x000000e1d6d67221 */ /* 0x000fc40000010000 */
[----:B-1----:R-:W-:Y:S01]  /*f060*/  HMMA.16816.F32.BF16 R156, R132, R128, R16 ;  /* 0x00000080849c723c */ /* 0x002fe20000041810 */
[----:B------:R-:W-:-:S07]  /*f070*/  FADD.FTZ R224, R227, R224 ;  /* 0x000000e0e3e07221 */ /* 0x000fce0000010000 */
[----:B---3--:R-:W-:Y:S01]  /*f080*/  HMMA.16816.F32.BF16 R16, R132, R114, R72 ;  /* 0x000000728410723c */ /* 0x008fe20000041848 */
[----:B------:R-:W-:Y:S01]  /*f090*/  IMAD.MOV.U32 R75, RZ, RZ, R127 ;  /* 0x000000ffff4b7224 */ /* 0x000fe200078e007f */
[----:B------:R-:W-:Y:S01]  /*f0a0*/  LOP3.LUT R72, R238, UR6, R147, 0x96, !PT ;  /* 0x00000006ee487c12 */ /* 0x000fe2000f8e9693 */
[----:B------:R-:W-:-:S03]  /*f0b0*/  IMAD.MOV.U32 R74, RZ, RZ, R126 ;  /* 0x000000ffff4a7224 */ /* 0x000fc600078e007e */
[----:B------:R-:W-:Y:S02]  /*f0c0*/  LOP3.LUT R146, R146, UR7, R75, 0x96, !PT ;  /* 0x0000000792927c12 */ /* 0x000fe4000f8e964b */
[C---:B--2---:R-:W-:Y:S01]  /*f0d0*/  HMMA.16816.F32.BF16 R116, R132.reuse, R108, R76 ;  /* 0x0000006c8474723c */ /* 0x044fe2000004184c */
[----:B------:R-:W-:Y:S02]  /*f0e0*/  IMAD.MOV.U32 R78, RZ, RZ, R142 ;  /* 0x000000ffff4e7224 */ /* 0x000fe400078e008e */
[--C-:B------:R-:W-:Y:S01]  /*f0f0*/  FFMA.FTZ R76, R240, UR22, -R213.reuse ;  /* 0x00000016f04c7c23 */ /* 0x100fe200080108d5 */
[----:B------:R-:W-:Y:S02]  /*f100*/  IMAD.MOV.U32 R77, RZ, RZ, R140 ;  /* 0x000000ffff4d7224 */ /* 0x000fe400078e008c */
[----:B------:R-:W-:Y:S01]  /*f110*/  FFMA.FTZ R240, R242, UR22, -R213 ;  /* 0x00000016f2f07c23 */ /* 0x000fe200080108d5 */
[----:B------:R-:W-:Y:S01]  /*f120*/  IMAD.WIDE.U32 R146, R146, -0x2daee0ad, RZ ;  /* 0xd2511f5392927825 */ /* 0x000fe200078e00ff */
[----:B------:R-:W-:Y:S01]  /*f130*/  MUFU.EX2 R79, R154 ;  /* 0x0000009a004f7308 */ /* 0x000fe20000000800 */
[----:B------:R-:W-:Y:S02]  /*f140*/  HMMA.16816.F32.BF16 R140, R132, R110, R92 ;  /* 0x0000006e848c723c */ /* 0x000fe4000004185c */
[----:B------:R-:W-:Y:S01]  /*f150*/  IMAD.WIDE.U32 R92, R72, -0x2daee0ad, RZ ;  /* 0xd2511f53485c7825 */ /* 0x000fe200078e00ff */
[----:B------:R-:W-:-:S04]  /*f160*/  MOV R95, R160 ;  /* 0x000000a0005f7202 */ /* 0x000fc80000000f00 */
[----:B------:R-:W-:Y:S01]  /*f170*/  LOP3.LUT R72, R246, UR21, R93, 0x96, !PT ;  /* 0x00000015f6487c12 */ /* 0x000fe2000f8e965d */
[----:B------:R-:W-:Y:S01]  /*f180*/  FFMA.FTZ R242, R95, UR22, -R213 ;  /* 0x000000165ff27c23 */ /* 0x000fe200080108d5 */
[----:B------:R-:W-:Y:S01]  /*f190*/  LOP3.LUT R92, R92, UR20, R147, 0x96, !PT ;  /* 0x000000145c5c7c12 */ /* 0x000fe2000f8e9693 */
[----:B------:R-:W-:Y:S01]  /*f1a0*/  MUFU.EX2 R240, R240 ;  /* 0x000000f000f07308 */ /* 0x000fe20000000800 */
[----:B------:R-:W-:Y:S01]  /*f1b0*/  HMMA.16816.F32.BF16 R20, R132, R130, R20 ;  /* 0x000000828414723c */ /* 0x000fe20000041814 */
[----:B------:R-:W-:-:S04]  /*f1c0*/  IMAD.WIDE.U32 R160, R72, -0x326172a9, RZ ;  /* 0xcd9e8d5748a07825 */ /* 0x000fc800078e00ff */
[----:B------:R-:W-:Y:S01]  /*f1d0*/  IMAD.WIDE.U32 R92, R92, -0x326172a9, RZ ;  /* 0xcd9e8d575c5c7825 */ /* 0x000fe200078e00ff */
[----:B------:R-:W-:Y:S01]  /*f1e0*/  LOP3.LUT R72, R74, UR11, R161, 0x96, !PT ;  /* 0x0000000b4a487c12 */ /* 0x000fe2000f8e96a1 */
[----:B------:R-:W1:Y:S01]  /*f1f0*/  MUFU.EX2 R242, R242 ;  /* 0x000000f200f27308 */ /* 0x000e620000000800 */
[----:B----4-:R-:W-:Y:S02]  /*f200*/  HMMA.16816.F32.BF16 R28, R132, R120, R28 ;  /* 0x00000078841c723c */ /* 0x010fe4000004181c */
[----:B------:R-:W-:Y:S01]  /*f210*/  LOP3.LUT R160, R160, UR10, R93, 0x96, !PT ;  /* 0x0000000aa0a07c12 */ /* 0x000fe2000f8e965d */
[----:B------:R-:W-:-:S04]  /*f220*/  IMAD.WIDE.U32 R72, R72, -0x2daee0ad, RZ ;  /* 0xd2511f5348487825 */ /* 0x000fc800078e00ff */
[----:B------:R-:W-:Y:S01]  /*f230*/  IMAD.WIDE.U32 R160, R160, -0x2daee0ad, RZ ;  /* 0xd2511f53a0a07825 */ /* 0x000fe200078e00ff */
[----:B------:R-:W-:Y:S01]  /*f240*/  LOP3.LUT R94, R146, UR19, R73, 0x96, !PT ;  /* 0x00000013925e7c12 */ /* 0x000fe2000f8e9649 */
[----:B------:R-:W-:Y:S01]  /*f250*/  HMMA.16816.F32.BF16 R44, R132, R122, R44 ;  /* 0x0000007a842c723c */ /* 0x000fe2000004182c */
[----:B------:R-:W-:Y:S02]  /*f260*/  LDSM.16.MT88.4 R144, [R200+0x1c00] ;  /* 0x001c0000c890783b */ /* 0x000fe40000004200 */
[----:B------:R-:W-:Y:S01]  /*f270*/  LOP3.LUT R72, R72, UR13, R161, 0x96, !PT ;  /* 0x0000000d48487c12 */ /* 0x000fe2000f8e96a1 */
[----:B------:R-:W-:Y:S01]  /*f280*/  IMAD.WIDE.U32 R94, R94, -0x326172a9, RZ ;  /* 0xcd9e8d575e5e7825 */ /* 0x000fe200078e00ff */
[----:B------:R-:W-:-:S03]  /*f290*/  UIADD3 UR13, UPT, UPT, UR18, -0x4, URZ ;  /* 0xfffffffc120d7890 */ /* 0x000fc6000fffe0ff */
[----:B------:R-:W-:Y:S01]  /*f2a0*/  IMAD.WIDE.U32 R74, R72, -0x326172a9, RZ ;  /* 0xcd9e8d57484a7825 */ /* 0x000fe200078e00ff */
[----:B------:R-:W-:Y:S02]  /*f2b0*/  HMMA.16816.F32.BF16 R36, R132, R100, R36 ;  /* 0x000000648424723c */ /* 0x000fe40000041824 */
[C---:B------:R-:W-:Y:S02]  /*f2c0*/  PRMT R72, R74.reuse, 0x7773, RZ ;  /* 0x000077734a487816 */ /* 0x040fe400000000ff */
[----:B------:R-:W-:-:S04]  /*f2d0*/  PRMT R73, R74, 0x7772, RZ ;  /* 0x000077724a497816 */ /* 0x000fc800000000ff */
[----:B------:R-:W-:Y:S01]  /*f2e0*/  HMMA.16816.F32.BF16 R52, R132, R102, R52 ;  /* 0x000000668434723c */ /* 0x000fe20000041834 */
[----:B------:R-:W-:Y:S01]  /*f2f0*/  PRMT R73, R73, 0x5410, R72 ;  /* 0x0000541049497816 */ /* 0x000fe20000000048 */
[----:B------:R-:W-:Y:S01]  /*f300*/  IMAD.MOV.U32 R72, RZ, RZ, R74 ;  /* 0x000000ffff487224 */ /* 0x000fe200078e004a */
[----:B------:R-:W-:-:S05]  /*f310*/  PRMT R74, R74, 0x7771, RZ ;  /* 0x000077714a4a7816 */ /* 0x000fca00000000ff */
[C---:B------:R-:W-:Y:S08]  /*f320*/  HMMA.16816.F32.BF16 R56, R132.reuse, R112, R56 ;  /* 0x000000708438723c */ /* 0x040ff00000041838 */
[C---:B------:R-:W-:Y:S01]  /*f330*/  HMMA.16816.F32.BF16 R124, R132.reuse, R96, R88 ;  /* 0x00000060847c723c */ /* 0x040fe20000041858 */
[----:B------:R-:W-:Y:S02]  /*f340*/  IMAD.MOV.U32 R89, RZ, RZ, R77 ;  /* 0x000000ffff597224 */ /* 0x000fe400078e004d */
[----:B------:R-:W-:Y:S01]  /*f350*/  IMAD.MOV.U32 R90, RZ, RZ, R78 ;  /* 0x000000ffff5a7224 */ /* 0x000fe200078e004e */
[----:B------:R-:W-:Y:S01]  /*f360*/  LOP3.LUT R78, R73, 0xff00ff, RZ, 0xc0, !PT ;  /* 0x00ff00ff494e7812 */ /* 0x000fe200078ec0ff */
[----:B------:R-:W-:Y:S01]  /*f370*/  IMAD.MOV.U32 R88, RZ, RZ, R150 ;  /* 0x000000ffff587224 */ /* 0x000fe200078e0096 */
[----:B-1----:R-:W-:Y:S01]  /*f380*/  F2FP.BF16.F32.PACK_AB R73, R242, R240 ;  /* 0x000000f0f249723e */ /* 0x002fe200000010ff */
[----:B------:R-:W-:Y:S01]  /*f390*/  IMAD.MOV.U32 R91, RZ, RZ, R151 ;  /* 0x000000ffff5b7224 */ /* 0x000fe200078e0097 */
[----:B------:R-:W-:Y:S01]  /*f3a0*/  HMMA.16816.F32.BF16 R12, R132, R98, R12 ;  /* 0x00000062840c723c */ /* 0x000fe2000004180c */
[----:B------:R1:W-:Y:S01]  /*f3b0*/  MUFU.EX2 R133, R76 ;  /* 0x0000004c00857308 */ /* 0x0003e20000000800 */
[----:B------:R-:W-:-:S07]  /*f3c0*/  F2FP.BF16.F32.PACK_AB R135, R202, R201 ;  /* 0x000000c9ca87723e */ /* 0x000fce00000010ff */
[----:B------:R-:W-:Y:S08]  /*f3d0*/  MUFU.EX2 R132, R153 ;  /* 0x0000009900847308 */ /* 0x000ff00000000800 */
[----:B------:R-:W2:Y:S01]  /*f3e0*/  MUFU.EX2 R134, R155 ;  /* 0x0000009b00867308 */ /* 0x000ea20000000800 */
[----:B-1----:R-:W-:Y:S02]  /*f3f0*/  LOP3.LUT R76, R94, UR8, R75, 0x96, !PT ;  /* 0x000000085e4c7c12 */ /* 0x002fe4000f8e964b */
[----:B------:R-:W-:-:S02]  /*f400*/  LOP3.LUT R75, R72, 0xff, RZ, 0xc0, !PT ;  /* 0x000000ff484b7812 */ /* 0x000fc400078ec0ff */
[C---:B------:R-:W-:Y:S02]  /*f410*/  LOP3.LUT R72, R76.reuse, 0xffff, RZ, 0xc0, !PT ;  /* 0x0000ffff4c487812 */ /* 0x040fe400078ec0ff */
[----:B------:R-:W-:Y:S02]  /*f420*/  PRMT R74, R75, 0x5410, R74 ;  /* 0x000054104b4a7816 */ /* 0x000fe4000000004a */
[C---:B------:R-:W-:Y:S02]  /*f430*/  LOP3.LUT R77, R76.reuse, 0xff, RZ, 0xc0, !PT ;  /* 0x000000ff4c4d7812 */ /* 0x040fe400078ec0ff */
[----:B------:R-:W-:Y:S02]  /*f440*/  SHF.R.U32.HI R72, RZ, 0x8, R72 ;  /* 0x00000008ff487819 */ /* 0x000fe40000011648 */
[----:B------:R-:W-:Y:S02]  /*f450*/  PRMT R75, R76, 0x7632, R75 ;  /* 0x000076324c4b7816 */ /* 0x000fe4000000004b */
[----:B------:R-:W-:-:S02]  /*f460*/  PRMT R72, R77, 0x5410, R72 ;  /* 0x000054104d487816 */ /* 0x000fc40000000048 */
[--C-:B------:R-:W-:Y:S01]  /*f470*/  HSET2.LE.AND R74, R74, R199.reuse, PT ;  /* 0x000000c74a4a7233 */ /* 0x100fe20003803000 */
[----:B--2---:R-:W-:Y:S01]  /*f480*/  IMAD.MOV.U32 R209, RZ, RZ, R134 ;  /* 0x000000ffffd17224 */ /* 0x004fe200078e0086 */
[----:B------:R-:W-:Y:S02]  /*f490*/  SHF.R.U32.HI R76, RZ, 0x18, R76 ;  /* 0x00000018ff4c7819 */ /* 0x000fe4000001164c */
[----:B------:R-:W-:Y:S02]  /*f4a0*/  LOP3.LUT R75, R75, 0xff, RZ, 0xc0, !PT ;  /* 0x000000ff4b4b7812 */ /* 0x000fe400078ec0ff */
[----:B------:R-:W-:Y:S02]  /*f4b0*/  LOP3.LUT R74, R73, R74, RZ, 0xc0, !PT ;  /* 0x0000004a494a7212 */ /* 0x000fe400078ec0ff */
[----:B------:R-:W-:Y:S02]  /*f4c0*/  HSET2.LE.AND R72, R72, R199, PT ;  /* 0x000000c748487233 */ /* 0x000fe40003803000 */
[----:B------:R-:W-:-:S02]  /*f4d0*/  PRMT R76, R75, 0x5410, R76 ;  /* 0x000054104b4c7816 */ /* 0x000fc4000000004c */
[----:B------:R-:W-:Y:S02]  /*f4e0*/  F2FP.BF16.F32.PACK_AB R73, R133, R79 ;  /* 0x0000004f8549723e */ /* 0x000fe400000010ff */
[--C-:B------:R-:W-:Y:S02]  /*f4f0*/  HSET2.LE.AND R75, R78, R199.reuse, PT ;  /* 0x000000c74e4b7233 */ /* 0x100fe40003803000 */
[----:B------:R-:W-:Y:S02]  /*f500*/  LOP3.LUT R72, R73, R72, RZ, 0xc0, !PT ;  /* 0x0000004849487212 */ /* 0x000fe400078ec0ff */
[----:B------:R-:W-:Y:S02]  /*f510*/  HSET2.LE.AND R73, R76, R199, PT ;  /* 0x000000c74c497233 */ /* 0x000fe40003803000 */
[----:B------:R-:W-:Y:S02]  /*f520*/  F2FP.BF16.F32.PACK_AB R78, R226, R252 ;  /* 0x000000fce24e723e */ /* 0x000fe400000010ff */
[----:B------:R-:W-:-:S02]  /*f530*/  F2FP.BF16.F32.PACK_AB R76, R134, R132 ;  /* 0x00000084864c723e */ /* 0x000fc400000010ff */
[----:B------:R-:W-:Y:S02]  /*f540*/  LOP3.LUT R75, R78, R75, RZ, 0xc0, !PT ;  /* 0x0000004b4e4b7212 */ /* 0x000fe400078ec0ff */
[----:B------:R-:W-:Y:S02]  /*f550*/  LOP3.LUT R73, R76, R73, RZ, 0xc0, !PT ;  /* 0x000000494c497212 */ /* 0x000fe400078ec0ff */
[----:B------:R-:W-:Y:S02]  /*f560*/  PRMT R76, R136, 0x7772, RZ ;  /* 0x00007772884c7816 */ /* 0x000fe400000000ff */
[----:B------:R-:W-:Y:S02]  /*f570*/  SHF.R.U32.HI R78, RZ, 0x18, R138 ;  /* 0x00000018ff4e7819 */ /* 0x000fe4000001168a */
[----:B------:R-:W-:Y:S01]  /*f580*/  LOP3.LUT R77, R138, 0xff, RZ, 0xc0, !PT ;  /* 0x000000ff8a4d7812 */ /* 0x000fe200078ec0ff */
[C---:B------:R-:W-:Y:S08]  /*f590*/  HMMA.16816.F32.BF16 R64, R72.reuse, R100, R64 ;  /* 0x000000644840723c */ /* 0x040ff00000041840 */
[C---:B------:R-:W-:Y:S08]  /*f5a0*/  HMMA.16816.F32.BF16 R24, R72.reuse, R102, R24 ;  /* 0x000000664818723c */ /* 0x040ff00000041818 */
[----:B------:R-:W-:Y:S01]  /*f5b0*/  HMMA.16816.F32.BF16 R100, R72, R112, R68 ;  /* 0x000000704864723c */ /* 0x000fe20000041844 */
[----:B------:R-:W-:Y:S01]  /*f5c0*/  IMAD.MOV.U32 R70, RZ, RZ, R136 ;  /* 0x000000ffff467224 */ /* 0x000fe200078e0088 */
[----:B------:R-:W-:-:S02]  /*f5d0*/  PRMT R69, R136, 0x7773, RZ ;  /* 0x0000777388457816 */ /* 0x000fc400000000ff */
[----:B------:R-:W-:Y:S02]  /*f5e0*/  PRMT R68, R136, 0x7771, RZ ;  /* 0x0000777188447816 */ /* 0x000fe400000000ff */
[----:B------:R-:W-:Y:S02]  /*f5f0*/  PRMT R71, R138, 0x7632, R71 ;  /* 0x000076328a477816 */ /* 0x000fe40000000047 */
[C---:B------:R-:W-:Y:S01]  /*f600*/  HMMA.16816.F32.BF16 R32, R72.reuse, R114, R32 ;  /* 0x000000724820723c */ /* 0x040fe20000041820 */
[----:B------:R-:W-:Y:S02]  /*f610*/  PRMT R69, R76, 0x5410, R69 ;  /* 0x000054104c457816 */ /* 0x000fe40000000045 */
[----:B------:R-:W-:Y:S02]  /*f620*/  LOP3.LUT R71, R71, 0xff, RZ, 0xc0, !PT ;  /* 0x000000ff47477812 */ /* 0x000fe400078ec0ff */
[----:B------:R-:W-:Y:S02]  /*f630*/  LOP3.LUT R76, R138, 0xffff, RZ, 0xc0, !PT ;  /* 0x0000ffff8a4c7812 */ /* 0x000fe400078ec0ff */
[----:B------:R-:W-:Y:S01]  /*f640*/  PRMT R78, R71, 0x5410, R78 ;  /* 0x00005410474e7816 */ /* 0x000fe2000000004e */
[----:B------:R-:W-:Y:S01]  /*f650*/  HMMA.16816.F32.BF16 R48, R72, R110, R48 ;  /* 0x0000006e4830723c */ /* 0x000fe20000041830 */
[----:B------:R-:W-:Y:S01]  /*f660*/  IMAD.MOV.U32 R110, RZ, RZ, R79 ;  /* 0x000000ffff6e7224 */ /* 0x000fe200078e004f */
[----:B------:R-:W-:Y:S01]  /*f670*/  LOP3.LUT R79, R70, 0xff, RZ, 0xc0, !PT ;  /* 0x000000ff464f7812 */ /* 0x000fe200078ec0ff */
[----:B------:R-:W-:Y:S01]  /*f680*/  IMAD.MOV.U32 R111, RZ, RZ, R88 ;  /* 0x000000ffff6f7224 */ /* 0x000fe200078e0058 */
[----:B------:R-:W-:-:S02]  /*f690*/  LOP3.LUT R88, R69, 0xff00ff, RZ, 0xc0, !PT ;  /* 0x00ff00ff45587812 */ /* 0x000fc400078ec0ff */
[----:B------:R-:W-:Y:S02]  /*f6a0*/  PRMT R68, R79, 0x5410, R68 ;  /* 0x000054104f447816 */ /* 0x000fe40000000044 */
[C---:B------:R-:W-:Y:S01]  /*f6b0*/  HMMA.16816.F32.BF16 R112, R72.reuse, R108, R80 ;  /* 0x0000006c4870723c */ /* 0x040fe20000041850 */
[----:B------:R-:W1:Y:S01]  /*f6c0*/  LDSM.16.MT88.4 R80, [R200+0xc00] ;  /* 0x000c0000c850783b */ /* 0x000e620000004200 */
[----:B------:R-:W-:Y:S01]  /*f6d0*/  MOV R109, R149 ;  /* 0x00000095006d7202 */ /* 0x000fe20000000f00 */
[----:B------:R-:W-:Y:S01]  /*f6e0*/  IMAD.MOV.U32 R108, RZ, RZ, R148 ;  /* 0x000000ffff6c7224 */ /* 0x000fe200078e0094 */
[--C-:B------:R-:W-:Y:S01]  /*f6f0*/  HSET2.LE.AND R134, R68, R199.reuse, PT ;  /* 0x000000c744867233 */ /* 0x100fe20003803000 */
[----:B------:R-:W2:Y:S01]  /*f700*/  LDSM.16.MT88.4 R148, [R217+0x9c00] ;  /* 0x009c0000d994783b */ /* 0x000ea20000004200 */
[----:B------:R-:W-:Y:S02]  /*f710*/  SHF.R.U32.HI R76, RZ, 0x8, R76 ;  /* 0x00000008ff4c7819 */ /* 0x000fe4000001164c */
[----:B------:R-:W-:Y:S01]  /*f720*/  HMMA.16816.F32.BF16 R136, R72, R96, R84 ;  /* 0x000000604888723c */ /* 0x000fe20000041854 */
[----:B------:R-:W3:Y:S01]  /*f730*/  LDSM.16.MT88.4 R68, [R217+0xac00] ;  /* 0x00ac0000d944783b */ /* 0x000ee20000004200 */
[----:B------:R-:W-:Y:S01]  /*f740*/  PRMT R76, R77, 0x5410, R76 ;  /* 0x000054104d4c7816 */ /* 0x000fe2000000004c */
[----:B------:R-:W-:Y:S01]  /*f750*/  IMAD.MOV.U32 R86, RZ, RZ, R133 ;  /* 0x000000ffff567224 */ /* 0x000fe200078e0085 */
[--C-:B------:R-:W-:Y:S01]  /*f760*/  HSET2.LE.AND R88, R88, R199.reuse, PT ;  /* 0x000000c758587233 */ /* 0x100fe20003803000 */
[----:B------:R-:W-:Y:S01]  /*f770*/  IMAD.MOV.U32 R87, RZ, RZ, R132 ;  /* 0x000000ffff577224 */ /* 0x000fe200078e0084 */
[----:B------:R-:W-:-:S02]  /*f780*/  HSET2.LE.AND R78, R78, R199, PT ;  /* 0x000000c74e4e7233 */ /* 0x000fc40003803000 */
[----:B------:R-:W-:Y:S01]  /*f790*/  HSET2.LE.AND R76, R76, R199, PT ;  /* 0x000000c74c4c7233 */ /* 0x000fe20003803000 */
[C---:B------:R-:W-:Y:S01]  /*f7a0*/  HMMA.16816.F32.BF16 R40, R72.reuse, R128, R40 ;  /* 0x000000804828723c */ /* 0x040fe20000041828 */
[----:B------:R-:W-:Y:S01]  /*f7b0*/  F2FP.BF16.F32.PACK_AB R79, R206, R211 ;  /* 0x000000d3ce4f723e */ /* 0x000fe200000010ff */
[----:B------:R-:W-:Y:S01]  /*f7c0*/  FADD.FTZ R211, R211, R214 ;  /* 0x000000d6d3d37221 */ /* 0x000fe20000010000 */
[----:B------:R-:W-:Y:S01]  /*f7d0*/  F2FP.BF16.F32.PACK_AB R133, R208, R207 ;  /* 0x000000cfd085723e */ /* 0x000fe200000010ff */
[----:B------:R-:W-:Y:S01]  /*f7e0*/  FADD.FTZ R207, R207, R224 ;  /* 0x000000e0cfcf7221 */ /* 0x000fe20000010000 */
[----:B------:R-:W-:Y:S01]  /*f7f0*/  F2FP.BF16.F32.PACK_AB R77, R203, R204 ;  /* 0x000000cccb4d723e */ /* 0x000fe200000010ff */
[----:B------:R-:W-:Y:S01]  /*f800*/  FADD.FTZ R211, R206, R211 ;  /* 0x000000d3ced37221 */ /* 0x000fe20000010000 */
[----:B------:R-:W-:Y:S01]  /*f810*/  LOP3.LUT R132, R79, R76, RZ, 0xc0, !PT ;  /* 0x0000004c4f847212 */ /* 0x000fe200078ec0ff */
[----:B------:R-:W-:Y:S01]  /*f820*/  HMMA.16816.F32.BF16 R4, R72, R130, R4 ;  /* 0x000000824804723c */ /* 0x000fe20000041804 */
[----:B------:R-:W-:Y:S01]  /*f830*/  LOP3.LUT R133, R133, R78, RZ, 0xc0, !PT ;  /* 0x0000004e85857212 */ /* 0x000fe200078ec0ff */
[----:B------:R-:W-:Y:S01]  /*f840*/  FADD.FTZ R208, R208, R207 ;  /* 0x000000cfd0d07221 */ /* 0x000fe20000010000 */
[----:B------:R-:W-:Y:S01]  /*f850*/  LOP3.LUT R134, R77, R134, RZ, 0xc0, !PT ;  /* 0x000000864d867212 */ /* 0x000fe200078ec0ff */
[----:B------:R-:W-:Y:S01]  /*f860*/  FADD.FTZ R204, R204, R211 ;  /* 0x000000d3cccc7221 */ /* 0x000fe20000010000 */
[----:B------:R-:W-:Y:S01]  /*f870*/  LOP3.LUT R135, R135, R88, RZ, 0xc0, !PT ;  /* 0x0000005887877212 */ /* 0x000fe200078ec0ff */
[----:B------:R-:W-:-:S02]  /*f880*/  FADD.FTZ R201, R201, R208 ;  /* 0x000000d0c9c97221 */ /* 0x000fc40000010000 */
[----:B------:R-:W-:Y:S01]  /*f890*/  HMMA.16816.F32.BF16 R60, R72, R120, R60 ;  /* 0x00000078483c723c */ /* 0x000fe2000004183c */
[----:B------:R-:W-:Y:S01]  /*f8a0*/  FADD.FTZ R237, R203, R204 ;  /* 0x000000cccbed7221 */ /* 0x000fe20000010000 */
[----:B------:R-:W-:-:S06]  /*f8b0*/  FADD.FTZ R235, R202, R201 ;  /* 0x000000c9caeb7221 */ /* 0x000fcc0000010000 */
[----:B-1----:R-:W-:Y:S01]  /*f8c0*/  HMMA.16816.F32.BF16 R76, R132, R82, R44 ;  /* 0x00000052844c723c */ /* 0x002fe2000004182c */
[----:B------:R-:W-:Y:S01]  /*f8d0*/  LOP3.LUT R44, R92, UR9, R95, 0x96, !PT ;  /* 0x000000095c2c7c12 */ /* 0x000fe2000f8e965f */
[----:B------:R-:W-:-:S04]  /*f8e0*/  IMAD.MOV.U32 R47, RZ, RZ, R89 ;  /* 0x000000ffff2f7224 */ /* 0x000fc800078e0059 */
[----:B------:R-:W-:Y:S02]  /*f8f0*/  IMAD.WIDE.U32 R44, R44, -0x2daee0ad, RZ ;  /* 0xd2511f532c2c7825 */ /* 0x000fe400078e00ff */
[----:B------:R-:W-:Y:S01]  /*f900*/  HMMA.16816.F32.BF16 R8, R72, R122, R8 ;  /* 0x0000007a4808723c */ /* 0x000fe20000041808 */
[----:B------:R1:W4:Y:S02]  /*f910*/  LDSM.16.MT88.4 R120, [R217+0xbc00] ;  /* 0x00bc0000d978783b */ /* 0x0003240000004200 */
[----:B------:R-:W-:-:S04]  /*f920*/  LOP3.LUT R160, R160, UR4, R45, 0x96, !PT ;  /* 0x00000004a0a07c12 */ /* 0x000fc8000f8e962d */
[----:B------:R-:W-:Y:S01]  /*f930*/  PRMT R45, R160, 0x7632, R45 ;  /* 0x00007632a02d7816 */ /* 0x000fe2000000002d */
[----:B------:R-:W-:Y:S08]  /*f940*/  HMMA.16816.F32.BF16 R128, R72, R98, R104 ;  /* 0x000000624880723c */ /* 0x000ff00000041868 */
[----:B------:R-:W-:Y:S01]  /*f950*/  HMMA.16816.F32.BF16 R72, R132, R80, R28 ;  /* 0x000000508448723c */ /* 0x000fe2000004181c */
[--C-:B------:R-:W-:Y:S01]  /*f960*/  FFMA.FTZ R29, R191, UR22, -R213.reuse ;  /* 0x00000016bf1d7c23 */ /* 0x100fe200080108d5 */
[----:B------:R-:W-:Y:S01]  /*f970*/  FFMA.FTZ R30, R182, UR22, -R213 ;  /* 0x00000016b61e7c23 */ /* 0x000fe200080108d5 */
[----:B------:R-:W-:-:S02]  /*f980*/  IMAD.MOV.U32 R213, RZ, RZ, R90 ;  /* 0x000000ffffd57224 */ /* 0x000fc400078e005a */
[----:B------:R-:W-:Y:S01]  /*f990*/  FFMA.FTZ R31, R189, UR22, -R180 ;  /* 0x00000016bd1f7c23 */ /* 0x000fe200080108b4 */
[----:B------:R-:W-:Y:S01]  /*f9a0*/  IMAD.MOV.U32 R182, RZ, RZ, R91 ;  /* 0x000000ffffb67224 */ /* 0x000fe200078e005b */
[----:B------:R-:W-:Y:S01]  /*f9b0*/  MOV R189, R108 ;  /* 0x0000006c00bd7202 */ /* 0x000fe20000000f00 */
[----:B------:R-:W-:Y:S01]  /*f9c0*/  IMAD.MOV.U32 R191, RZ, RZ, R110 ;  /* 0x000000ffffbf7224 */ /* 0x000fe200078e006e */
[----:B--2---:R-:W-:Y:S01]  /*f9d0*/  HMMA.16816.F32.BF16 R152, R132, R150, R20 ;  /* 0x000000968498723c */ /* 0x004fe20000041814 */
[----:B------:R2:W4:Y:S01]  /*f9e0*/  LDSM.16.MT88.4 R20, [R200+0x2c00] ;  /* 0x002c0000c814783b */ /* 0x0005220000004200 */
[----:B------:R2:W-:Y:S01]  /*f9f0*/  MUFU.EX2 R28, R188 ;  /* 0x000000bc001c7308 */ /* 0x0005e20000000800 */
[----:B-1----:R-:W-:-:S05]  /*fa00*/  MOV R217, R86 ;  /* 0x0000005600d97202 */ /* 0x002fca0000000f00 */
[----:B---3--:R-:W-:Y:S01]  /*fa10*/  HMMA.16816.F32.BF16 R88, R132, R68, R36 ;  /* 0x000000448458723c */ /* 0x008fe20000041824 */
[C---:B------:R-:W-:Y:S01]  /*fa20*/  PRMT R38, R44.reuse, 0x7773, RZ ;  /* 0x000077732c267816 */ /* 0x040fe200000000ff */
[----:B------:R-:W-:Y:S01]  /*fa30*/  FFMA.FTZ R36, R183, UR22, -R180 ;  /* 0x00000016b7247c23 */ /* 0x000fe200080108b4 */
[----:B------:R-:W-:Y:S01]  /*fa40*/  PRMT R37, R44, 0x7772, RZ ;  /* 0x000077722c257816 */ /* 0x000fe200000000ff */
[----:B------:R-:W-:Y:S01]  /*fa50*/  MUFU.EX2 R29, R29 ;  /* 0x0000001d001d7308 */ /* 0x000fe20000000800 */
[----:B------:R-:W-:-:S03]  /*fa60*/  LOP3.LUT R39, R160, 0xff, RZ, 0xc0, !PT ;  /* 0x000000ffa0277812 */ /* 0x000fc600078ec0ff */
[C---:B------:R-:W-:Y:S01]  /*fa70*/  HMMA.16816.F32.BF16 R92, R132.reuse, R70, R52 ;  /* 0x00000046845c723c */ /* 0x040fe20000041834 */
[----:B------:R-:W-:Y:S02]  /*fa80*/  IMAD.MOV.U32 R55, RZ, RZ, R109 ;  /* 0x000000ffff377224 */ /* 0x000fe400078e006d */
[----:B------:R-:W-:Y:S01]  /*fa90*/  IMAD.MOV.U32 R54, RZ, RZ, R163 ;  /* 0x000000ffff367224 */ /* 0x000fe200078e00a3 */
[----:B------:R-:W1:Y:S01]  /*faa0*/  MUFU.EX2 R30, R30 ;  /* 0x0000001e001e7308 */ /* 0x000e620000000800 */
[----:B------:R-:W-:Y:S02]  /*fab0*/  IMAD.MOV.U32 R53, RZ, RZ, R162 ;  /* 0x000000ffff357224 */ /* 0x000fe400078e00a2 */
[----:B------:R-:W-:Y:S01]  /*fac0*/  FADD.FTZ R170, R54, R170 ;  /* 0x000000aa36aa7221 */ /* 0x000fe20000010000 */
[----:B--2---:R-:W-:Y:S02]  /*fad0*/  IMAD.MOV.U32 R200, RZ, RZ, R111 ;  /* 0x000000ffffc87224 */ /* 0x004fe400078e006f */
[----:B------:R-:W-:Y:S01]  /*fae0*/  FADD.FTZ R173, R53, R173 ;  /* 0x000000ad35ad7221 */ /* 0x000fe20000010000 */
[C---:B------:R-:W-:Y:S01]  /*faf0*/  HMMA.16816.F32.BF16 R108, R132.reuse, R146, R16 ;  /* 0x00000092846c723c */ /* 0x040fe20000041810 */
[----:B------:R-:W-:Y:S01]  /*fb00*/  PRMT R18, R37, 0x5410, R38 ;  /* 0x0000541025127816 */ /* 0x000fe20000000026 */
[----:B------:R-:W-:Y:S01]  /*fb10*/  FFMA.FTZ R38, R179, UR22, -R180 ;  /* 0x00000016b3267c23 */ /* 0x000fe200080108b4 */
[----:B------:R-:W-:Y:S01]  /*fb20*/  MUFU.EX2 R31, R31 ;  /* 0x0000001f001f7308 */ /* 0x000fe20000000800 */
[----:B------:R-:W-:Y:S01]  /*fb30*/  IMAD.MOV.U32 R17, RZ, RZ, R44 ;  /* 0x000000ffff117224 */ /* 0x000fe200078e002c */
[----:B------:R-:W-:Y:S01]  /*fb40*/  LOP3.LUT R19, R160, 0xffff, RZ, 0xc0, !PT ;  /* 0x0000ffffa0137812 */ /* 0x000fe200078ec0ff */
[----:B------:R-:W-:Y:S01]  /*fb50*/  FADD.FTZ R173, R55, R173 ;  /* 0x000000ad37ad7221 */ /* 0x000fe20000010000 */
[----:B------:R-:W-:Y:S01]  /*fb60*/  PRMT R16, R44, 0x7771, RZ ;  /* 0x000077712c107816 */ /* 0x000fe200000000ff */
[----:B------:R-:W-:Y:S01]  /*fb70*/  FADD.FTZ R170, R189, R170 ;  /* 0x000000aabdaa7221 */ /* 0x000fe20000010000 */
[----:B------:R-:W-:Y:S01]  /*fb80*/  LOP3.LUT R17, R17, 0xff, RZ, 0xc0, !PT ;  /* 0x000000ff11117812 */ /* 0x000fe200078ec0ff */
[----:B------:R-:W-:Y:S01]  /*fb90*/  FADD.FTZ R173, R200, R173 ;  /* 0x000000adc8ad7221 */ /* 0x000fe20000010000 */
[----:B------:R-:W-:Y:S01]  /*fba0*/  MUFU.EX2 R36, R36 ;  /* 0x0000002400247308 */ /* 0x000fe20000000800 */
[----:B------:R-:W-:Y:S01]  /*fbb0*/  SHF.R.U32.HI R44, RZ, 0x8, R19 ;  /* 0x00000008ff2c7819 */ /* 0x000fe20000011613 */
[----:B------:R-:W-:Y:S01]  /*fbc0*/  FADD.FTZ R170, R182, R170 ;  /* 0x000000aab6aa7221 */ /* 0x000fe20000010000 */
[----:B------:R-:W-:Y:S01]  /*fbd0*/  SHF.R.U32.HI R160, RZ, 0x18, R160 ;  /* 0x00000018ffa07819 */ /* 0x000fe200000116a0 */
[----:B------:R-:W-:Y:S01]  /*fbe0*/  IMAD.MOV.U32 R188, RZ, RZ, R87 ;  /* 0x000000ffffbc7224 */ /* 0x000fe200078e0057 */
[----:B------:R-:W-:Y:S01]  /*fbf0*/  LOP3.LUT R19, R45, 0xff, RZ, 0xc0, !PT ;  /* 0x000000ff2d137812 */ /* 0x000fe200078ec0ff */
[----:B------:R-:W-:Y:S01]  /*fc00*/  FADD.FTZ R173, R213, R173 ;  /* 0x000000add5ad7221 */ /* 0x000fe20000010000 */
[----:B------:R-:W-:Y:S01]  /*fc10*/  PRMT R16, R17, 0x5410, R16 ;  /* 0x0000541011107816 */ /* 0x000fe20000000010 */
[----:B------:R-:W2:Y:S01]  /*fc20*/  MUFU.EX2 R37, R181 ;  /* 0x000000b500257308 */ /* 0x000ea20000000800 */
[----:B------:R-:W-:Y:S01]  /*fc30*/  LOP3.LUT R18, R18, 0xff00ff, RZ, 0xc0, !PT ;  /* 0x00ff00ff12127812 */ /* 0x000fe200078ec0ff */
[----:B------:R-:W-:Y:S01]  /*fc40*/  FADD.FTZ R170, R47, R170 ;  /* 0x000000aa2faa7221 */ /* 0x000fe20000010000 */
[----:B------:R-:W-:Y:S01]  /*fc50*/  PRMT R44, R39, 0x5410, R44 ;  /* 0x00005410272c7816 */ /* 0x000fe2000000002c */
[----:B------:R-:W-:Y:S01]  /*fc60*/  FADD.FTZ R173, R191, R173 ;  /* 0x000000adbfad7221 */ /* 0x000fe20000010000 */
[----:B------:R-:W-:Y:S01]  /*fc70*/  PRMT R160, R19, 0x5410, R160 ;  /* 0x0000541013a07816 */ /* 0x000fe200000000a0 */
[----:B------:R-:W-:Y:S01]  /*fc80*/  FADD.FTZ R170, R188, R170 ;  /* 0x000000aabcaa7221 */ /* 0x000fe20000010000 */
[--C-:B------:R-:W-:Y:S01]  /*fc90*/  HSET2.LE.AND R39, R16, R199.reuse, PT ;  /* 0x000000c710277233 */ /* 0x100fe20003803000 */
[----:B------:R-:W3:Y:S01]  /*fca0*/  MUFU.EX2 R38, R38 ;  /* 0x0000002600267308 */ /* 0x000ee20000000800 */
[--C-:B------:R-:W-:Y:S01]  /*fcb0*/  HSET2.LE.AND R19, R18, R199.reuse, PT ;  /* 0x000000c712137233 */ /* 0x100fe20003803000 */
[----:B------:R-:W-:Y:S01]  /*fcc0*/  FADD.FTZ R173, R217, R173 ;  /* 0x000000add9ad7221 */ /* 0x000fe20000010000 */
[--C-:B------:R-:W-:Y:S01]  /*fcd0*/  HSET2.LE.AND R16, R44, R199.reuse, PT ;  /* 0x000000c72c107233 */ /* 0x100fe20003803000 */
[----:B------:R-:W-:Y:S01]  /*fce0*/  FADD.FTZ R3, R209, R170 ;  /* 0x000000aad1037221 */ /* 0x000fe20000010000 */
[----:B------:R-:W-:Y:S01]  /*fcf0*/  HSET2.LE.AND R17, R160, R199, PT ;  /* 0x000000c7a0117233 */ /* 0x000fe20003803000 */
[----:B------:R-:W-:Y:S01]  /*fd00*/  FADD.FTZ R173, R240, R173 ;  /* 0x000000adf0ad7221 */ /* 0x000fe20000010000 */
[----:B-1----:R-:W-:Y:S01]  /*fd10*/  F2FP.BF16.F32.PACK_AB R18, R30, R29 ;  /* 0x0000001d1e12723e */ /* 0x002fe200000010ff */
[----:B------:R-:W-:Y:S01]  /*fd20*/  FADD.FTZ R3, R252, R3 ;  /* 0x00000003fc037221 */ /* 0x000fe20000010000 */
[----:B--2---:R-:W-:Y:S01]  /*fd30*/  F2FP.BF16.F32.PACK_AB R46, R37, R36 ;  /* 0x00000024252e723e */ /* 0x004fe200000010ff */
[C---:B------:R-:W-:Y:S01]  /*fd40*/  HMMA.16816.F32.BF16 R156, R132.reuse, R148, R156 ;  /* 0x00000094849c723c */ /* 0x040fe2000004189c */
[----:B------:R-:W-:Y:S01]  /*fd50*/  F2FP.BF16.F32.PACK_AB R45, R28, R205 ;  /* 0x000000cd1c2d723e */ /* 0x000fe200000010ff */
[----:B------:R-:W-:Y:S01]  /*fd60*/  FADD.FTZ R242, R242, R173 ;  /* 0x000000adf2f27221 */ /* 0x000fe20000010000 */
[----:B------:R-:W-:Y:S01]  /*fd70*/  LOP3.LUT R18, R18, R39, RZ, 0xc0, !PT ;  /* 0x0000002712127212 */ /* 0x000fe200078ec0ff */
[----:B------:R-:W-:Y:S01]  /*fd80*/  FADD.FTZ R226, R226, R3 ;  /* 0x00000003e2e27221 */ /* 0x000fe20000010000 */
[----:B------:R-:W-:Y:S01]  /*fd90*/  LOP3.LUT R19, R46, R19, RZ, 0xc0, !PT ;  /* 0x000000132e137212 */ /* 0x000fe200078ec0ff */
[----:B------:R-:W-:Y:S01]  /*fda0*/  FADD.FTZ R205, R205, R242 ;  /* 0x000000f2cdcd7221 */ /* 0x000fe20000010000 */
[----:B---3--:R-:W-:Y:S01]  /*fdb0*/  F2FP.BF16.F32.PACK_AB R44, R38, R31 ;  /* 0x0000001f262c723e */ /* 0x008fe200000010ff */
[----:B------:R-:W-:Y:S01]  /*fdc0*/  HMMA.16816.F32.BF16 R104, R132, R144, R56 ;  /* 0x000000908468723c */ /* 0x000fe20000041838 */
[----:B------:R-:W-:Y:S01]  /*fdd0*/  LOP3.LUT R16, R45, R16, RZ, 0xc0, !PT ;  /* 0x000000102d107212 */ /* 0x000fe200078ec0ff */
[----:B------:R-:W-:Y:S01]  /*fde0*/  FADD.FTZ R31, R31, R226 ;  /* 0x000000e21f1f7221 */ /* 0x000fe20000010000 */
[----:B------:R-:W-:Y:S01]  /*fdf0*/  LOP3.LUT R17, R44, R17, RZ, 0xc0, !PT ;  /* 0x000000112c117212 */ /* 0x000fe200078ec0ff */
[----:B------:R-:W-:-:S02]  /*fe00*/  FADD.FTZ R28, R28, R205 ;  /* 0x000000cd1c1c7221 */ /* 0x000fc40000010000 */
[----:B------:R-:W-:Y:S02]  /*fe10*/  FADD.FTZ R31, R38, R31 ;  /* 0x0000001f261f7221 */ /* 0x000fe40000010000 */
[----:B----4-:R-:W-:Y:S01]  /*fe20*/  HMMA.16816.F32.BF16 R116, R132, R120, R116 ;  /* 0x000000788474723c */ /* 0x010fe20000041874 */
[----:B------:R-:W-:Y:S01]  /*fe30*/  FADD.FTZ R29, R29, R28 ;  /* 0x0000001c1d1d7221 */ /* 0x000fe20000010000 */
[----:B------:R-:W-:-:S03]  /*fe40*/  FADD.FTZ R36, R36, R31 ;  /* 0x0000001f24247221 */ /* 0x000fc60000010000 */
[----:B------:R-:W-:Y:S01]  /*fe50*/  FADD.FTZ R249, R30, R29 ;  /* 0x0000001d1ef97221 */ /* 0x000fe20000010000 */
[----:B------:R-:W-:Y:S02]  /*fe60*/  FADD.FTZ R248, R37, R36 ;  /* 0x0000002425f87221 */ /* 0x000fe40000010000 */
[C---:B------:R-:W-:Y:S08]  /*fe70*/  HMMA.16816.F32.BF16 R84, R16.reuse, R68, R64 ;  /* 0x000000441054723c */ /* 0x040ff00000041840 */
[----:B------:R-:W-:Y:S08]  /*fe80*/  HMMA.16816.F32.BF16 R96, R16, R70, R24 ;  /* 0x000000461060723c */ /* 0x000ff00000041818 */
[C---:B------:R-:W-:Y:S08]  /*fe90*/  HMMA.16816.F32.BF16 R140, R132.reuse, R122, R140 ;  /* 0x0000007a848c723c */ /* 0x040ff0000004188c */
        /* <DEDUP_REMOVED lines=11> */
[----:B------:R-:W-:-:S15]  /*ff50*/  HMMA.16816.F32.BF16 R128, R16, R22, R128 ;  /* 0x000000161080723c */ /* 0x000fde0000041880 */
[----:B------:R-:W-:-:S05]  /*ff60*/  NOP ;  /* 0x0000000000007918 */ /* 0x000fca0000000000 */
.L_x_466:
[----:B------:R-:W-:-:S09]  /*ff70*/  UISETP.GE.AND UP0, UPT, UR13, URZ, UPT ;  /* 0x000000ff0d00728c */ /* 0x000fd2000bf06270 */
[----:B------:R-:W-:Y:S05]  /*ff80*/  BRA.U !UP0, `(.L_x_469) ;  /* 0x0000004108887547 */ /* 0x000fea000b800000 */
[----:B------:R-:W1:Y:S01]  /*ff90*/  LDCU.64 UR6, c[0x0][0x3c0] ;  /* 0x00007800ff0677ac */ /* 0x000e620008000a00 */
[----:B-----5:R-:W-:Y:S01]  /*ffa0*/  IMAD.SHL.U32 R2, R184, 0x4, RZ ;  /* 0x00000004b8027824 */ /* 0x020fe200078e00ff */
[C---:B------:R-:W-:Y:S01]  /*ffb0*/  LOP3.LUT R3, R212.reuse, 0xc0, RZ, 0xc0, !PT ;  /* 0x000000c0d4037812 */ /* 0x040fe200078ec0ff */
[----:B------:R-:W2:Y:S01]  /*ffc0*/  S2UR UR19, SR_CgaCtaId ;  /* 0x00000000001379c3 */ /* 0x000ea20000008800 */
[----:B------:R-:W3:Y:S01]  /*ffd0*/  S2R R236, SR_TID.X ;  /* 0x0000000000ec7919 */ /* 0x000ee20000002100 */
[----:B------:R-:W-:Y:S01]  /*ffe0*/  UIADD3 UR4, UPT, UPT, UR16, -0x61c88647, URZ ;  /* 0x9e3779b910047890 */ /* 0x000fe2000fffe0ff */
[----:B------:R-:W-:Y:S01]  /*fff0*/  LOP3.LUT R3, R3, 0x18, R2, 0xf8, !PT ;  /* 0x0000001803037812 */ /* 0x000fe200078ef802 */
[----:B------:R-:W-:Y:S01]  /*10000*/  IMAD.MOV.U32 R171, RZ, RZ, 0x20 ;  /* 0x00000020ffab7424 */ /* 0x000fe200078e00ff */
[----:B------:R-:W-:Y:S01]  /*10010*/  LOP3.LUT R212, R212, 0x120, RZ, 0xc0, !PT ;  /* 0x00000120d4d47812 */ /* 0x000fe200078ec0ff */
[----:B------:R-:W-:Y:S01]  /*10020*/  UIADD3 UR20, UPT, UPT, UR16, 0x3c6ef372, URZ ;  /* 0x3c6ef37210147890 */ /* 0x000fe2000fffe0ff */
[----:B------:R-:W-:Y:S01]  /*10030*/  SHF.R.U32.HI R2, RZ, 0x1, R184 ;  /* 0x00000001ff027819 */ /* 0x000fe200000116b8 */
[----:B------:R-:W-:Y:S01]  /*10040*/  IMAD.MOV.U32 R169, RZ, RZ, R168 ;  /* 0x000000ffffa97224 */ /* 0x000fe200078e00a8 */
[----:B------:R-:W-:Y:S01]  /*10050*/  LOP3.LUT R5, R3, 0x8, R184, 0x78, !PT ;  /* 0x0000000803057812 */ /* 0x000fe200078e78b8 */
[----:B------:R-:W-:Y:S01]  /*10060*/  UMOV UR21, 0x400 ;  /* 0x0000040000157882 */ /* 0x000fe20000000000 */
[----:B------:R-:W-:-:S02]  /*10070*/  LOP3.LUT R212, R212, 0x3e00, R187, 0xf8, !PT ;  /* 0x00003e00d4d47812 */ /* 0x000fc400078ef8bb */
[----:B------:R-:W-:Y:S01]  /*10080*/  LOP3.LUT R3, R3, 0x8, R2, 0x78, !PT ;  /* 0x0000000803037812 */ /* 0x000fe200078e7802 */
[----:B------:R-:W-:Y:S01]  /*10090*/  IMAD.MOV.U32 R2, RZ, RZ, R167 ;  /* 0x000000ffff027224 */ /* 0x000fe200078e00a7 */
[----:B-1----:R-:W-:Y:S01]  /*100a0*/  USHF.L.U64.HI UR18, UR6, 0x5, UR7 ;  /* 0x0000000506127899 */ /* 0x002fe20008010207 */
[----:B------:R-:W-:Y:S01]  /*100b0*/  LOP3.LUT R228, R238, UR4, RZ, 0x3c, !PT ;  /* 0x00000004eee47c12 */ /* 0x000fe2000f8e3cff */
[----:B------:R-:W-:Y:S01]  /*100c0*/  USHF.L.U32 UR25, UR6, 0x5, URZ ;  /* 0x0000000506197899 */ /* 0x000fe200080006ff */
[----:B------:R-:W-:Y:S01]  /*100d0*/  LOP3.LUT R226, R0, R5, RZ, 0xfc, !PT ;  /* 0x0000000500e27212 */ /* 0x000fe200078efcff */
[----:B------:R-:W-:Y:S01]  /*100e0*/  UIADD3 UR6, UPT, UPT, UR17, -0x4498517b, URZ ;  /* 0xbb67ae8511067890 */ /* 0x000fe2000fffe0ff */
[----:B------:R-:W-:Y:S01]  /*100f0*/  LOP3.LUT R224, R212, R3, RZ, 0xfc, !PT ;  /* 0x00000003d4e07212 */ /* 0x000fe200078efcff */
[----:B------:R-:W-:Y:S01]  /*10100*/  IMAD.MOV.U32 R0, RZ, RZ, R165 ;  /* 0x000000ffff007224 */ /* 0x000fe200078e00a5 */
[----:B------:R-:W-:Y:S01]  /*10110*/  SEL R171, R171, 0xffffffe0, !P6 ;  /* 0xffffffe0abab7807 */ /* 0x000fe20007000000 */
[----:B------:R-:W-:Y:S01]  /*10120*/  IMAD.MOV.U32 R3, RZ, RZ, R166 ;  /* 0x000000ffff037224 */ /* 0x000fe200078e00a6 */
[----:B------:R-:W-:Y:S01]  /*10130*/  LEA R226, R226, UR5, 0x1 ;  /* 0x00000005e2e27c11 */ /* 0x000fe2000f8e08ff */
[----:B--2---:R-:W-:Y:S01]  /*10140*/  ULEA UR19, UR19, UR21, 0x18 ;  /* 0x0000001513137291 */ /* 0x004fe2000f8ec0ff */
[----:B------:R-:W-:-:S02]  /*10150*/  LOP3.LUT R240, R250, UR6, R247, 0x96, !PT ;  /* 0x00000006faf07c12 */ /* 0x000fc4000f8e96f7 */
[----:B------:R-:W-:Y:S01]  /*10160*/  LOP3.LUT R238, R250, UR6, R245, 0x96, !PT ;  /* 0x00000006faee7c12 */ /* 0x000fe2000f8e96f5 */
[----:B------:R-:W-:Y:S01]  /*10170*/  IMAD.IADD R225, R171, 0x1, R226 ;  /* 0x00000001abe17824 */ /* 0x000fe200078e02e2 */
[----:B------:R-:W-:Y:S01]  /*10180*/  LEA R224, R224, UR5, 0x1 ;  /* 0x00000005e0e07c11 */ /* 0x000fe2000f8e08ff */
[----:B------:R-:W-:Y:S01]  /*10190*/  IMAD.WIDE.U32 R240, R240, -0x326172a9, RZ ;  /* 0xcd9e8d57f0f07825 */ /* 0x000fe200078e00ff */
[----:B------:R-:W-:Y:S01]  /*101a0*/  LOP3.LUT R227, R218, UR4, RZ, 0x3c, !PT ;  /* 0x00000004dae37c12 */ /* 0x000fe2000f8e3cff */
[----:B------:R-:W1:Y:S02]  /*101b0*/  LDCU UR4, c[0x0][0x45c] ;  /* 0x00008b80ff0477ac */ /* 0x000e640008000800 */
[----:B------:R-:W-:Y:S01]  /*101c0*/  IMAD.WIDE.U32 R238, R238, -0x326172a9, RZ ;  /* 0xcd9e8d57eeee7825 */ /* 0x000fe200078e00ff */
[----:B------:R-:W-:Y:S01]  /*101d0*/  LOP3.LUT R243, R241, UR20, RZ, 0x3c, !PT ;  /* 0x00000014f1f37c12 */ /* 0x000fe2000f8e3cff */
[----:B------:R-:W2:Y:S02]  /*101e0*/  LDCU.64 UR6, c[0x0][0x3c0] ;  /* 0x00007800ff0677ac */ /* 0x000ea40008000a00 */
[----:B------:R-:W-:Y:S01]  /*101f0*/  IMAD.IADD R171, R171, 0x1, R224 ;  /* 0x00000001abab7824 */ /* 0x000fe200078e02e0 */
[----:B------:R-:W-:Y:S01]  /*10200*/  LOP3.LUT R242, R239, UR20, RZ, 0x3c, !PT ;  /* 0x00000014eff27c12 */ /* 0x000fe2000f8e3cff */
[----:B---3--:R-:W-:Y:S06]  /*10210*/  BRA `(.L_x_470) ;  /* 0x00000000005c7947 */ /* 0x008fec0003800000 */
.L_x_472:
[----:B------:R-:W1:Y:S01]  /*10220*/  LDC.64 R164, c[0x0][0x3b8] ;  /* 0x0000ee00ffa47b82 */ /* 0x000e620000000a00 */
[----:B------:R-:W-:Y:S06]  /*10230*/  UIADD3 UR5, UPT, UPT, UR13, -0x1, URZ ;  /* 0xffffffff0d057890 */ /* 0x000fec000fffe0ff */
[----:B-1----:R-:W-:Y:S04]  /*10240*/  IMAD.WIDE.U32 R172, R164, UR5, RZ ;  /* 0x00000005a4ac7c25 */ /* 0x002fe8000f8e00ff */
[----:B------:R-:W-:Y:S01]  /*10250*/  IMAD R166, R165, UR5, R173 ;  /* 0x00000005a5a67c24 */ /* 0x000fe2000f8e02ad */
[CC--:B------:R-:W-:Y:S01]  /*10260*/  LEA R174, P1, R172.reuse, R232.reuse, 0x7 ;  /* 0x000000e8acae7211 */ /* 0x0c0fe200078238ff */
        /* <DEDUP_REMOVED lines=18> */
.L_x_470:
[----:B------:R-:W-:Y:S04]  /*10390*/  DEPBAR.LE SB0, 0x0 ;  /* 0x000080000000791a */ /* 0x000fe80000000000 */
[----:B------:R-:W-:Y:S01]  /*103a0*/  BAR.SYNC.DEFER_BLOCKING 0x0 ;  /* 0x0000000000007b1d */ /* 0x000fe20000010000 */
[----:B--2---:R-:W-:Y:S04]  /*103b0*/  UIMAD.WIDE.U32 UR22, UR13, UR6, URZ ;  /* 0x000000060d1672a5 */ /* 0x004fe8000f8e00ff */
        /* <DEDUP_REMOVED lines=23> */
[----:B------:R-:W3:Y:S08]  /*10530*/  LDSM.16.M88.4 R172, [R226+0x6000] ;  /* 0x00600000e2ac783b */ /* 0x000ef00000000200 */
[----:B------:R-:W4:Y:S08]  /*10540*/  LDSM.16.M88.4 R176, [R224+0x1000] ;  /* 0x00100000e0b0783b */ /* 0x000f300000000200 */
[----:B------:R-:W5:Y:S08]  /*10550*/  LDSM.16.M88.4 R180, [R226+0x6400] ;  /* 0x00640000e2b4783b */ /* 0x000f700000000200 */
[----:B------:R-:W0:Y:S08]  /*10560*/  LDGDEPBAR ;  /* 0x00000000000079af */ /* 0x000e300000000000 */
[----:B------:R-:W1:Y:S08]  /*10570*/  LDSM.16.M88.4 R184, [R226+0x6800] ;  /* 0x00680000e2b8783b */ /* 0x000e700000000200 */
[----:B------:R-:W1:Y:S01]  /*10580*/  LDSM.16.M88.4 R188, [R226+0x6c00] ;  /* 0x006c0000e2bc783b */ /* 0x000e620000000200 */
[-C--:B---3--:R-:W-:Y:S07]  /*10590*/  HMMA.16816.F32.BF16 R4, R164, R172.reuse, RZ ;  /* 0x000000aca404723c */ /* 0x088fee00000418ff */
[----:B------:R-:W-:Y:S01]  /*105a0*/  LDSM.16.M88.4 R192, [R171] ;  /* 0x00000000abc0783b */ /* 0x000fe20000000200 */
[C---:B----4-:R-:W-:Y:S07]  /*105b0*/  HMMA.16816.F32.BF16 R8, R176.reuse, R172, RZ ;  /* 0x000000acb008723c */ /* 0x050fee00000418ff */
[----:B------:R-:W-:Y:S01]  /*105c0*/  LDSM.16.M88.4 R196, [R171+0x1000] ;  /* 0x00100000abc4783b */ /* 0x000fe20000000200 */
[-C--:B------:R-:W-:Y:S07]  /*105d0*/  HMMA.16816.F32.BF16 R12, R176, R174.reuse, RZ ;  /* 0x000000aeb00c723c */ /* 0x080fee00000418ff */
[----:B------:R-:W-:Y:S01]  /*105e0*/  LDSM.16.M88.4 R200, [R225+0x6400] ;  /* 0x00640000e1c8783b */ /* 0x000fe20000000200 */
[C---:B------:R-:W-:Y:S07]  /*105f0*/  HMMA.16816.F32.BF16 R16, R164.reuse, R174, RZ ;  /* 0x000000aea410723c */ /* 0x040fee00000418ff */
[----:B------:R-:W3:Y:S01]  /*10600*/  LDSM.16.M88.4 R172, [R225+0x6000] ;  /* 0x00600000e1ac783b */ /* 0x000ee20000000200 */
[-C--:B-----5:R-:W-:Y:S07]  /*10610*/  HMMA.16816.F32.BF16 R20, R164, R180.reuse, RZ ;  /* 0x000000b4a414723c */ /* 0x0a0fee00000418ff */
[----:B------:R-:W4:Y:S01]  /*10620*/  LDSM.16.M88.4 R204, [R225+0x6800] ;  /* 0x00680000e1cc783b */ /* 0x000f220000000200 */
[C---:B------:R-:W-:Y:S07]  /*10630*/  HMMA.16816.F32.BF16 R24, R176.reuse, R180, RZ ;  /* 0x000000b4b018723c */ /* 0x040fee00000418ff */
[----:B--2---:R-:W-:Y:S01]  /*10640*/  LDSM.16.M88.4 R208, [R224+0x2000] ;  /* 0x00200000e0d0783b */ /* 0x004fe20000000200 */
[-C--:B------:R-:W-:Y:S07]  /*10650*/  HMMA.16816.F32.BF16 R28, R176, R182.reuse, RZ ;  /* 0x000000b6b01c723c */ /* 0x080fee00000418ff */
[----:B------:R-:W-:Y:S01]  /*10660*/  LDSM.16.M88.4 R212, [R226+0x7000] ;  /* 0x00700000e2d4783b */ /* 0x000fe20000000200 */
[C---:B------:R-:W-:Y:S07]  /*10670*/  HMMA.16816.F32.BF16 R32, R164.reuse, R182, RZ ;  /* 0x000000b6a420723c */ /* 0x040fee00000418ff */
[----:B------:R-:W2:Y:S01]  /*10680*/  LDSM.16.M88.4 R180, [R225+0x6c00] ;  /* 0x006c0000e1b4783b */ /* 0x000ea20000000200 */
[-C--:B-1----:R-:W-:Y:S07]  /*10690*/  HMMA.16816.F32.BF16 R36, R164, R184.reuse, RZ ;  /* 0x000000b8a424723c */ /* 0x082fee00000418ff */
[----:B------:R-:W1:Y:S01]  /*106a0*/  LDSM.16.M88.4 R216, [R224+0x3000] ;  /* 0x00300000e0d8783b */ /* 0x000e620000000200 */
[C---:B------:R-:W-:Y:S07]  /*106b0*/  HMMA.16816.F32.BF16 R40, R176.reuse, R184, RZ ;  /* 0x000000b8b028723c */ /* 0x040fee00000418ff */
[----:B------:R-:W5:Y:S01]  /*106c0*/  LDSM.16.M88.4 R220, [R226+0x7400] ;  /* 0x00740000e2dc783b */ /* 0x000f620000000200 */
        /* <DEDUP_REMOVED lines=9> */
[-C--:B---3--:R-:W-:Y:S01]  /*10760*/  HMMA.16816.F32.BF16 R4, R192, R172.reuse, R4 ;  /* 0x000000acc004723c */ /* 0x088fe20000041804 */
[----:B------:R-:W-:Y:S07]  /*10770*/  LDSM.16.M88.4 R188, [R225+0x7400] ;  /* 0x00740000e1bc783b */ /* 0x000fee0000000200 */
[C---:B------:R-:W-:Y:S08]  /*10780*/  HMMA.16816.F32.BF16 R8, R196.reuse, R172, R8 ;  /* 0x000000acc408723c */ /* 0x040ff00000041808 */
[-C--:B------:R-:W-:Y:S08]  /*10790*/  HMMA.16816.F32.BF16 R12, R196, R174.reuse, R12 ;  /* 0x000000aec40c723c */ /* 0x080ff0000004180c */
[C---:B------:R-:W-:Y:S01]  /*107a0*/  HMMA.16816.F32.BF16 R16, R192.reuse, R174, R16 ;  /* 0x000000aec010723c */ /* 0x040fe20000041810 */
[----:B------:R-:W3:Y:S07]  /*107b0*/  LDSM.16.M88.4 R172, [R226+0x7c00] ;  /* 0x007c0000e2ac783b */ /* 0x000eee0000000200 */
        /* <DEDUP_REMOVED lines=15> */
[----:B------:R-:W2:Y:S07]  /*108b0*/  LDSM.16.M88.4 R180, [R225+0x7000] ;  /* 0x00700000e1b4783b */ /* 0x000eae0000000200 */
[-C--:B------:R-:W-:Y:S01]  /*108c0*/  HMMA.16816.F32.BF16 R4, R208, R212.reuse, R4 ;  /* 0x000000d4d004723c */ /* 0x080fe20000041804 */
[----:B------:R-:W4:Y:S07]  /*108d0*/  LDSM.16.M88.4 R192, [R225+0x7800] ;  /* 0x00780000e1c0783b */ /* 0x000f2e0000000200 */
[C---:B-1----:R-:W-:Y:S08]  /*108e0*/  HMMA.16816.F32.BF16 R8, R216.reuse, R212, R8 ;  /* 0x000000d4d808723c */ /* 0x042ff00000041808 */
[-C--:B------:R-:W-:Y:S08]  /*108f0*/  HMMA.16816.F32.BF16 R12, R216, R214.reuse, R12 ;  /* 0x000000d6d80c723c */ /* 0x080ff0000004180c */
[C---:B------:R-:W-:Y:S01]  /*10900*/  HMMA.16816.F32.BF16 R16, R208.reuse, R214, R16 ;  /* 0x000000d6d010723c */ /* 0x040fe20000041810 */
[----:B------:R-:W-:Y:S07]  /*10910*/  LDSM.16.M88.4 R212, [R225+0x8c00] ;  /* 0x008c0000e1d4783b */ /* 0x000fee0000000200 */
[-C--:B-----5:R-:W-:Y:S08]  /*10920*/  HMMA.16816.F32.BF16 R20, R208, R220.reuse, R20 ;  /* 0x000000dcd014723c */ /* 0x0a0ff00000041814 */
[C---:B------:R-:W-:Y:S08]  /*10930*/  HMMA.16816.F32.BF16 R24, R216.reuse, R220, R24 ;  /* 0x000000dcd818723c */ /* 0x040ff00000041818 */
[-C--:B------:R-:W-:Y:S08]  /*10940*/  HMMA.16816.F32.BF16 R28, R216, R222.reuse, R28 ;  /* 0x000000ded81c723c */ /* 0x080ff0000004181c */
[C---:B------:R-:W-:Y:S08]  /*10950*/  HMMA.16816.F32.BF16 R32, R208.reuse, R222, R32 ;  /* 0x000000ded020723c */ /* 0x040ff00000041820 */
[-C--:B------:R-:W-:Y:S08]  /*10960*/  HMMA.16816.F32.BF16 R36, R208, R164.reuse, R36 ;  /* 0x000000a4d024723c */ /* 0x080ff00000041824 */
[C---:B------:R-:W-:Y:S08]  /*10970*/  HMMA.16816.F32.BF16 R40, R216.reuse, R164, R40 ;  /* 0x000000a4d828723c */ /* 0x040ff00000041828 */
[-C--:B------:R-:W-:Y:S08]  /*10980*/  HMMA.16816.F32.BF16 R44, R216, R166.reuse, R44 ;  /* 0x000000a6d82c723c */ /* 0x080ff0000004182c */
[C---:B------:R-:W-:Y:S01]  /*10990*/  HMMA.16816.F32.BF16 R48, R208.reuse, R166, R48 ;  /* 0x000000a6d030723c */ /* 0x040fe20000041830 */
[----:B------:R-:W1:Y:S07]  /*109a0*/  LDSM.16.M88.4 R164, [R225+0x7c00] ;  /* 0x007c0000e1a4783b */ /* 0x000e6e0000000200 */
[-C--:B---3--:R-:W-:Y:S08]  /*109b0*/  HMMA.16816.F32.BF16 R52, R208, R172.reuse, R52 ;  /* 0x000000acd034723c */ /* 0x088ff00000041834 */
[C---:B------:R-:W-:Y:S08]  /*109c0*/  HMMA.16816.F32.BF16 R56, R216.reuse, R172, R56 ;  /* 0x000000acd838723c */ /* 0x040ff00000041838 */
[-C--:B------:R-:W-:Y:S08]  /*109d0*/  HMMA.16816.F32.BF16 R60, R216, R174.reuse, R60 ;  /* 0x000000aed83c723c */ /* 0x080ff0000004183c */
[----:B------:R-:W-:Y:S01]  /*109e0*/  HMMA.16816.F32.BF16 R64, R208, R174, R64 ;  /* 0x000000aed040723c */ /* 0x000fe20000041840 */
[----:B------:R-:W3:Y:S07]  /*109f0*/  LDSM.16.M88.4 R172, [R224+0x4000] ;  /* 0x00400000e0ac783b */ /* 0x000eee0000000200 */
[-C--:B--2---:R-:W-:Y:S01]  /*10a00*/  HMMA.16816.F32.BF16 R4, R176, R180.reuse, R4 ;  /* 0x000000b4b004723c */ /* 0x084fe20000041804 */
[----:B------:R-:W-:Y:S07]  /*10a10*/  LDSM.16.M88.4 R208, [R225+0x8800] ;  /* 0x00880000e1d0783b */ /* 0x000fee0000000200 */
        /* <DEDUP_REMOVED lines=19> */
[----:B------:R-:W1:Y:S07]  /*10b50*/  LDSM.16.M88.4 R164, [R226+0x8800] ;  /* 0x00880000e2a4783b */ /* 0x000e6e0000000200 */
[-C--:B---3--:R-:W-:Y:S01]  /*10b60*/  HMMA.16816.F32.BF16 R4, R172, R196.reuse, R4 ;  /* 0x000000c4ac04723c */ /* 0x088fe20000041804 */
[----:B------:R-:W3:Y:S01]  /*10b70*/  LDSM.16.M88.4 R176, [R226+0x8c00] ;  /* 0x008c0000e2b0783b */ /* 0x000ee20000000200 */
[----:B------:R-:W-:Y:S06]  /*10b80*/  DEPBAR.LE SB0, 0x0 ;  /* 0x000080000000791a */ /* 0x000fec0000000000 */
[C---:B------:R-:W-:Y:S01]  /*10b90*/  HMMA.16816.F32.BF16 R8, R200.reuse, R196, R8 ;  /* 0x000000c4c808723c */ /* 0x040fe20000041808 */
[----:B------:R-:W-:Y:S07]  /*10ba0*/  BAR.SYNC.DEFER_BLOCKING 0x0 ;  /* 0x0000000000007b1d */ /* 0x000fee0000010000 */
        /* <DEDUP_REMOVED lines=28> */
[C---:B------:R-:W-:Y:S08]  /*10d70*/  HMMA.16816.F32.BF16 R32, R184.reuse, R206, R32 ;  /* 0x000000ceb820723c */ /* 0x040ff00000041820 */
[-C--:B------:R-:W-:Y:S08]  /*10d80*/  HMMA.16816.F32.BF16 R36, R184, R208.reuse, R36 ;  /* 0x000000d0b824723c */ /* 0x080ff00000041824 */
        /* <DEDUP_REMOVED lines=19> */
[----:B------:R-:W-:Y:S11]  /*10ec0*/  HMMA.16816.F32.BF16 R64, R184, R214, R64 ;  /* 0x000000d6b840723c */ /* 0x000ff60000041840 */
[----:B------:R-:W-:Y:S08]  /*10ed0*/  @!UPT UIADD3 URZ, UPT, UPT, URZ, URZ, URZ ;  /* 0x000000fffffff290 */ /* 0x000ff0000fffe0ff */
[----:B------:R-:W-:Y:S01]  /*10ee0*/  FMNMX3.FTZ R209, R168, R64, R65, !PT ;  /* 0x00000040a8d17276 */ /* 0x000fe20007810041 */
[----:B------:R-:W-:Y:S06]  /*10ef0*/  BRA.U.ANY UP0, `(.L_x_472) ;  /* 0xfffffff100c87547 */ /* 0x000fec000b93ffff */
.L_x_471:
[----:B------:R-:W-:Y:S01]  /*10f00*/  FMNMX3.FTZ R252, R252, R66, R67, !PT ;  /* 0x00000042fcfc7276 */ /* 0x000fe20007810043 */
[----:B------:R-:W2:Y:S01]  /*10f10*/  SHFL.BFLY PT, R166, R209, 0x2, 0x1f ;  /* 0x0c401f00d1a67f89 */ /* 0x000ea200000e0000 */
[----:B------:R-:W-:Y:S01]  /*10f20*/  FMNMX3.FTZ R170, R170, R56, R57, !PT ;  /* 0x00000038aaaa7276 */ /* 0x000fe20007810039 */
[----:B------:R-:W-:Y:S01]  /*10f30*/  IMAD.MOV.U32 R184, RZ, RZ, R236 ;  /* 0x000000ffffb87224 */ /* 0x000fe200078e00ec */
[----:B------:R-:W-:Y:S05]  /*10f40*/  USHF.L.U32 UR26, UR13, 0x1, URZ ;  /* 0x000000010d1a7899 */ /* 0x000fea00080006ff */
[----:B-1----:R-:W1:Y:S01]  /*10f50*/  SHFL.BFLY PT, R165, R252, 0x2, 0x1f ;  /* 0x0c401f00fca57f89 */ /* 0x002e6200000e0000 */
[----:B------:R-:W-:Y:S01]  /*10f60*/  FMNMX3.FTZ R177, R170, R60, R61, !PT ;  /* 0x0000003caab17276 */ /* 0x000fe2000781003d */
[C---:B------:R-:W-:Y:S01]  /*10f70*/  IMAD.SHL.U32 R185, R184.reuse, 0x4, RZ ;  /* 0x00000004b8b97824 */ /* 0x040fe200078e00ff */
[----:B------:R-:W-:Y:S01]  /*10f80*/  SHF.R.U32.HI R186, RZ, 0x1, R184 ;  /* 0x00000001ffba7819 */ /* 0x000fe200000116b8 */
[----:B------:R-:W-:Y:S01]  /*10f90*/  IMAD.SHL.U32 R172, R184, 0x20, RZ ;  /* 0x00000020b8ac7824 */ /* 0x000fe200078e00ff */
[----:B------:R-:W-:Y:S03]  /*10fa0*/  UIADD3 UR23, UPT, UPT, UR17, 0x32370b8f, URZ ;  /* 0x32370b8f11177890 */ /* 0x000fe6000fffe0ff */
[----:B------:R-:W3:Y:S01]  /*10fb0*/  SHFL.BFLY PT, R164, R177, 0x2, 0x1f ;  /* 0x0c401f00b1a47f89 */ /* 0x000ee200000e0000 */
[----:B------:R-:W-:Y:S01]  /*10fc0*/  UIADD3 UR24, UPT, UPT, UR17, 0x76cf5d0a, URZ ;  /* 0x76cf5d0a11187890 */ /* 0x000fe2000fffe0ff */
[----:B------:R-:W4:Y:S01]  /*10fd0*/  LDC R202, c[0x0][0x4f8] ;  /* 0x00013e00ffca7b82 */ /* 0x000f220000000800 */
[----:B------:R-:W-:Y:S01]  /*10fe0*/  UMOV UR5, UR19 ;  /* 0x0000001300057c82 */ /* 0x000fe20008000000 */
[----:B------:R-:W-:Y:S02]  /*10ff0*/  UIADD3 UR21, UPT, UPT, UR17, -0x56f99767, URZ ;  /* 0xa906689911157890 */ /* 0x000fe4000fffe0ff */
[----:B------:R-:W-:Y:S02]  /*11000*/  UIADD3 UR22, UPT, UPT, UR17, -0x126145ec, URZ ;  /* 0xed9eba1411167890 */ /* 0x000fe4000fffe0ff */
[----:B------:R-:W-:Y:S02]  /*11010*/  UIADD3 UR20, UPT, UPT, UR17, 0x646e171e, URZ ;  /* 0x646e171e11147890 */ /* 0x000fe4000fffe0ff */
[----:B------:R-:W-:Y:S02]  /*11020*/  UISETP.NE.AND UP0, UPT, UR13, URZ, UPT ;  /* 0x000000ff0d00728c */ /* 0x000fe4000bf05270 */
[----:B------:R-:W-:Y:S01]  /*11030*/  UIADD3 UR13, UPT, UPT, UR13, -0x1, URZ ;  /* 0xffffffff0d0d7890 */ /* 0x000fe2000fffe0ff */
[----:B----4-:R-:W-:Y:S02]  /*11040*/  LOP3.LUT R202, R202, 0xff, RZ, 0xc0, !PT ;  /* 0x000000ffcaca7812 */ /* 0x010fe400078ec0ff */
[----:B--2---:R-:W-:Y:S02]  /*11050*/  FMNMX.FTZ R173, R209, R166, !PT ;  /* 0x000000a6d1ad7209 */ /* 0x004fe40007810000 */
[----:B-1----:R-:W-:Y:S01]  /*11060*/  FMNMX.FTZ R178, R252, R165, !PT ;  /* 0x000000a5fcb27209 */ /* 0x002fe20007810000 */
[----:B------:R-:W-:Y:S01]  /*11070*/  IMAD.U32 R165, RZ, RZ, UR17 ;  /* 0x00000011ffa57e24 */ /* 0x000fe2000f8e00ff */
[----:B---3--:R-:W-:Y:S01]  /*11080*/  FMNMX.FTZ R175, R177, R164, !PT ;  /* 0x000000a4b1af7209 */ /* 0x008fe20007810000 */
[----:B------:R-:W1:Y:S01]  /*11090*/  SHFL.BFLY PT, R168, R173, 0x1, 0x1f ;  /* 0x0c201f00ada87f89 */ /* 0x000e6200000e0000 */
[----:B------:R-:W-:Y:S02]  /*110a0*/  IMAD R202, R202, 0x10000, R202 ;  /* 0x00010000caca7824 */ /* 0x000fe400078e02ca */
[----:B------:R-:W-:Y:S05]  /*110b0*/  LOP3.LUT R176, R251, UR26, R165, 0x96, !PT ;  /* 0x0000001afbb07c12 */ /* 0x000fea000f8e96a5 */
[----:B------:R-:W2:Y:S01]  /*110c0*/  SHFL.BFLY PT, R167, R178, 0x1, 0x1f ;  /* 0x0c201f00b2a77f89 */ /* 0x000ea200000e0000 */
[----:B------:R-:W-:Y:S01]  /*110d0*/  LOP3.LUT R165, R185, 0x18, RZ, 0xc0, !PT ;  /* 0x00000018b9a57812 */ /* 0x000fe200078ec0ff */
[----:B------:R-:W-:Y:S06]  /*110e0*/  UIADD3 UR26, UPT, UPT, UR26, 0x1, URZ ;  /* 0x000000011a1a7890 */ /* 0x000fec000fffe0ff */
[----:B------:R-:W3:Y:S01]  /*110f0*/  SHFL.BFLY PT, R166, R175, 0x1, 0x1f ;  /* 0x0c201f00afa67f89 */ /* 0x000ee200000e0000 */
[----:B------:R-:W-:Y:S01]  /*11100*/  LOP3.LUT R164, R165, 0xc0, R172, 0xf8, !PT ;  /* 0x000000c0a5a47812 */ /* 0x000fe200078ef8ac */
[----:B------:R-:W-:Y:S05]  /*11110*/  IMAD.WIDE.U32 R176, R176, -0x326172a9, RZ ;  /* 0xcd9e8d57b0b07825 */ /* 0x000fea00078e00ff */
[C---:B------:R-:W-:Y:S02]  /*11120*/  LOP3.LUT R170, R177.reuse, R228, RZ, 0x3c, !PT ;  /* 0x000000e4b1aa7212 */ /* 0x040fe400078e3cff */
[----:B------:R-:W-:Y:S02]  /*11130*/  LOP3.LUT R177, R177, R227, RZ, 0x3c, !PT ;  /* 0x000000e3b1b17212 */ /* 0x000fe400078e3cff */
[----:B------:R-:W-:Y:S01]  /*11140*/  LOP3.LUT R174, R176, R243, RZ, 0x3c, !PT ;  /* 0x000000f3b0ae7212 */ /* 0x000fe200078e3cff */
[----:B------:R-:W-:Y:S01]  /*11150*/  IMAD.WIDE.U32 R214, R170, -0x2daee0ad, RZ ;  /* 0xd2511f53aad67825 */ /* 0x000fe200078e00ff */
[----:B------:R-:W-:Y:S02]  /*11160*/  LOP3.LUT R176, R176, R242, RZ, 0x3c, !PT ;  /* 0x000000f2b0b07212 */ /* 0x000fe400078e3cff */
[----:B-1----:R-:W-:Y:S01]  /*11170*/  FMNMX.FTZ R168, R173, R168, !PT ;  /* 0x000000a8ada87209 */ /* 0x002fe20007810000 */
[----:B------:R-:W-:Y:S01]  /*11180*/  IMAD.WIDE.U32 R210, R177, -0x2daee0ad, RZ ;  /* 0xd2511f53b1d27825 */ /* 0x000fe200078e00ff */
[----:B------:R-:W-:Y:S02]  /*11190*/  LOP3.LUT R173, R186, 0x8, RZ, 0xc0, !PT ;  /* 0x00000008baad7812 */ /* 0x000fe400078ec0ff */
[----:B--2---:R-:W-:Y:S01]  /*111a0*/  FMNMX.FTZ R167, R178, R167, !PT ;  /* 0x000000a7b2a77209 */ /* 0x004fe20007810000 */
[----:B------:R-:W-:Y:S01]  /*111b0*/  FADD.FTZ R165, -R168, R169 ;  /* 0x000000a9a8a57221 */ /* 0x000fe20000010100 */
[----:B------:R-:W-:Y:S01]  /*111c0*/  FMNMX3.FTZ R169, R0, R10, R11, !PT ;  /* 0x0000000a00a97276 */ /* 0x000fe2000781000b */
[----:B------:R-:W-:Y:S01]  /*111d0*/  FMUL.FTZ R206, R168, UR4 ;  /* 0x00000004a8ce7c20 */ /* 0x000fe20008410000 */
[----:B---3--:R-:W-:Y:S01]  /*111e0*/  FMNMX.FTZ R166, R175, R166, !PT ;  /* 0x000000a6afa67209 */ /* 0x008fe20007810000 */
[----:B------:R-:W-:Y:S01]  /*111f0*/  FADD.FTZ R2, -R167, R2 ;  /* 0x00000002a7027221 */ /* 0x000fe20000010100 */
[----:B------:R-:W-:Y:S01]  /*11200*/  FMNMX3.FTZ R169, R169, R14, R15, !PT ;  /* 0x0000000ea9a97276 */ /* 0x000fe2000781000f */
[----:B------:R-:W-:Y:S01]  /*11210*/  FMUL.FTZ R207, R167, UR4 ;  /* 0x00000004a7cf7c20 */ /* 0x000fe20008410000 */
[----:B------:R-:W-:Y:S01]  /*11220*/  LOP3.LUT R173, R164, R173, RZ, 0x3c, !PT ;  /* 0x000000ada4ad7212 */ /* 0x000fe200078e3cff */
[----:B------:R-:W-:Y:S01]  /*11230*/  FMUL.FTZ R164, R165, UR4 ;  /* 0x00000004a5a47c20 */ /* 0x000fe20008410000 */
[----:B------:R-:W-:Y:S01]  /*11240*/  FMUL.FTZ R165, R2, UR4 ;  /* 0x0000000402a57c20 */ /* 0x000fe20008410000 */
[----:B------:R-:W-:Y:S01]  /*11250*/  FMNMX3.FTZ R169, R169, R26, R27, !PT ;  /* 0x0000001aa9a97276 */ /* 0x000fe2000781001b */
[----:B------:R-:W-:Y:S01]  /*11260*/  FADD.FTZ R2, -R166, R3 ;  /* 0x00000003a6027221 */ /* 0x000fe20000010100 */
[----:B------:R-:W-:Y:S01]  /*11270*/  FSETP.NEU.FTZ.AND P0, PT, R168, -INF , PT ;  /* 0xff800000a800780b */ /* 0x000fe20003f1d000 */
[----:B------:R1:W-:Y:S01]  /*11280*/  MUFU.EX2 R3, R165 ;  /* 0x000000a500037308 */ /* 0x0003e20000000800 */
[----:B------:R-:W-:Y:S01]  /*11290*/  FMNMX3.FTZ R169, R169, R30, R31, !PT ;  /* 0x0000001ea9a97276 */ /* 0x000fe2000781001f */
[----:B------:R-:W-:Y:S01]  /*112a0*/  FMUL.FTZ R170, R2, UR4 ;  /* 0x0000000402aa7c20 */ /* 0x000fe20008410000 */
[----:B------:R-:W-:Y:S01]  /*112b0*/  FSEL R206, R206, RZ, P0 ;  /* 0x000000ffcece7208 */ /* 0x000fe20000000000 */
[----:B------:R-:W-:Y:S01]  /*112c0*/  IMAD.WIDE.U32 R174, R174, -0x2daee0ad, RZ ;  /* 0xd2511f53aeae7825 */ /* 0x000fe200078e00ff */
[----:B------:R-:W-:Y:S02]  /*112d0*/  FMNMX3.FTZ R169, R169, R42, R43, !PT ;  /* 0x0000002aa9a97276 */ /* 0x000fe4000781002b */
[----:B------:R-:W-:Y:S01]  /*112e0*/  FSETP.NEU.FTZ.AND P0, PT, R167, -INF , PT ;  /* 0xff800000a700780b */ /* 0x000fe20003f1d000 */
[--C-:B------:R-:W-:Y:S01]  /*112f0*/  FFMA.FTZ R187, R16, UR4, -R206.reuse ;  /* 0x0000000410bb7c23 */ /* 0x100fe200080108ce */
[----:B------:R-:W-:Y:S01]  /*11300*/  FMNMX3.FTZ R169, R169, R46, R47, !PT ;  /* 0x0000002ea9a97276 */ /* 0x000fe2000781002f */
[----:B------:R2:W3:Y:S01]  /*11310*/  MUFU.EX2 R2, R170 ;  /* 0x000000aa00027308 */ /* 0x0004e20000000800 */
[--C-:B------:R-:W-:Y:S01]  /*11320*/  FFMA.FTZ R193, R4, UR4, -R206.reuse ;  /* 0x0000000404c17c23 */ /* 0x100fe200080108ce */
[----:B------:R-:W-:Y:S01]  /*11330*/  IMAD.WIDE.U32 R176, R176, -0x2daee0ad, RZ ;  /* 0xd2511f53b0b07825 */ /* 0x000fe200078e00ff */
[----:B------:R-:W-:Y:S02]  /*11340*/  FMNMX3.FTZ R16, R169, R58, R59, !PT ;  /* 0x0000003aa9107276 */ /* 0x000fe4000781003b */
[----:B------:R-:W-:Y:S01]  /*11350*/  LOP3.LUT R178, R246, UR24, R215, 0x96, !PT ;  /* 0x00000018f6b27c12 */ /* 0x000fe2000f8e96d7 */
[--C-:B------:R-:W-:Y:S01]  /*11360*/  FFMA.FTZ R188, R17, UR4, -R206.reuse ;  /* 0x0000000411bc7c23 */ /* 0x100fe200080108ce */
[----:B-1----:R-:W-:Y:S01]  /*11370*/  FMNMX3.FTZ R165, R16, R62, R63, !PT ;  /* 0x0000003e10a57276 */ /* 0x002fe2000781003f */
[----:B------:R-:W-:Y:S01]  /*11380*/  FFMA.FTZ R191, R5, UR4, -R206 ;  /* 0x0000000405bf7c23 */ /* 0x000fe200080108ce */
[----:B------:R-:W-:Y:S01]  /*11390*/  FSEL R207, R207, RZ, P0 ;  /* 0x000000ffcfcf7208 */ /* 0x000fe20000000000 */
[----:B------:R-:W-:Y:S01]  /*113a0*/  IMAD.WIDE.U32 R178, R178, -0x326172a9, RZ ;  /* 0xcd9e8d57b2b27825 */ /* 0x000fe200078e00ff */
[----:B------:R-:W-:Y:S01]  /*113b0*/  LOP3.LUT R214, R214, UR23, R175, 0x96, !PT ;  /* 0x00000017d6d67c12 */ /* 0x000fe2000f8e96af */
[----:B------:R-:W1:Y:S01]  /*113c0*/  SHFL.BFLY PT, R16, R165, 0x2, 0x1f ;  /* 0x0c401f00a5107f89 */ /* 0x000e6200000e0000 */
[----:B------:R-:W-:Y:S01]  /*113d0*/  LOP3.LUT R210, R210, UR23, R177, 0x96, !PT ;  /* 0x00000017d2d27c12 */ /* 0x000fe2000f8e96b1 */
[----:B------:R-:W-:Y:S01]  /*113e0*/  FFMA.FTZ R189, R18, UR4, -R207 ;  /* 0x0000000412bd7c23 */ /* 0x000fe200080108cf */
[----:B------:R-:W-:Y:S01]  /*113f0*/  LOP3.LUT R173, R173, 0x120, R172, 0xf8, !PT ;  /* 0x00000120adad7812 */ /* 0x000fe200078ef8ac */
[----:B------:R-:W-:Y:S01]  /*11400*/  IMAD.WIDE.U32 R214, R214, -0x326172a9, RZ ;  /* 0xcd9e8d57d6d67825 */ /* 0x000fe200078e00ff */
[----:B------:R-:W-:Y:S01]  /*11410*/  LOP3.LUT P0, RZ, R184, 0x4, RZ, 0xc0, !PT ;  /* 0x00000004b8ff7812 */ /* 0x000fe2000780c0ff */
[----:B------:R-:W-:Y:S01]  /*11420*/  MUFU.EX2 R193, R193 ;  /* 0x000000c100c17308 */ /* 0x000fe20000000800 */
[----:B------:R-:W-:Y:S01]  /*11430*/  LOP3.LUT R17, R244, UR24, R211, 0x96, !PT ;  /* 0x00000018f4117c12 */ /* 0x000fe2000f8e96d3 */
[----:B------:R-:W-:Y:S01]  /*11440*/  IMAD.WIDE.U32 R210, R210, -0x326172a9, RZ ;  /* 0xcd9e8d57d2d27825 */ /* 0x000fe200078e00ff */
[----:B--2---:R-:W-:Y:S03]  /*11450*/  LEA R170, R173, UR5, 0x1 ;  /* 0x00000005adaa7c11 */ /* 0x004fe6000f8e08ff */
[----:B------:R-:W-:Y:S01]  /*11460*/  FFMA.FTZ R190, R19, UR4, -R207 ;  /* 0x0000000413be7c23 */ /* 0x000fe200080108cf */
[----:B------:R-:W-:Y:S01]  /*11470*/  IMAD.WIDE.U32 R208, R17, -0x326172a9, RZ ;  /* 0xcd9e8d5711d07825 */ /* 0x000fe200078e00ff */
[----:B------:R-:W-:Y:S02]  /*11480*/  LOP3.LUT R18, R240, UR11, R179, 0x96, !PT ;  /* 0x0000000bf0127c12 */ /* 0x000fe4000f8e96b3 */
[----:B------:R-:W-:Y:S01]  /*11490*/  MUFU.EX2 R189, R189 ;  /* 0x000000bd00bd7308 */ /* 0x000fe20000000800 */
[----:B------:R-:W-:Y:S01]  /*114a0*/  LOP3.LUT R212, R178, UR10, R215, 0x96, !PT ;  /* 0x0000000ab2d47c12 */ /* 0x000fe2000f8e96d7 */
[----:B------:R-:W-:Y:S01]  /*114b0*/  VIADD R19, R170, 0x9000 ;  /* 0x00009000aa137836 */ /* 0x000fe20000000000 */
[----:B------:R-:W-:Y:S01]  /*114c0*/  LOP3.LUT R17, R238, UR11, R209, 0x96, !PT ;  /* 0x0000000bee117c12 */ /* 0x000fe2000f8e96d1 */
[----:B------:R-:W-:Y:S01]  /*114d0*/  VIADD R169, R170, 0x9020 ;  /* 0x00009020aaa97836 */ /* 0x000fe20000000000 */
[----:B------:R-:W-:Y:S01]  /*114e0*/  LOP3.LUT R208, R208, UR10, R211, 0x96, !PT ;  /* 0x0000000ad0d07c12 */ /* 0x000fe2000f8e96d3 */
[----:B------:R-:W-:Y:S02]  /*114f0*/  @P0 VIADD R169, R19, 0xffffffe0 ;  /* 0xffffffe013a90836 */ /* 0x000fe40000000000 */
[----:B------:R-:W-:Y:S01]  /*11500*/  FMUL.FTZ R205, R166, UR4 ;  /* 0x00000004a6cd7c20 */ /* 0x000fe20008410000 */
[----:B------:R-:W-:Y:S01]  /*11510*/  IMAD.WIDE.U32 R18, R18, -0x2daee0ad, RZ ;  /* 0xd2511f5312127825 */ /* 0x000fe200078e00ff */
[----:B------:R-:W-:Y:S01]  /*11520*/  FSETP.NEU.FTZ.AND P0, PT, R166, -INF , PT ;  /* 0xff800000a600780b */ /* 0x000fe20003f1d000 */
[----:B------:R-:W2:Y:S01]  /*11530*/  MUFU.EX2 R190, R190 ;  /* 0x000000be00be7308 */ /* 0x000ea20000000800 */
[----:B-1----:R-:W-:Y:S01]  /*11540*/  FMNMX.FTZ R4, R165, R16, !PT ;  /* 0x00000010a5047209 */ /* 0x002fe20007810000 */
[----:B------:R-:W-:Y:S01]  /*11550*/  IMAD.WIDE.U32 R212, R212, -0x2daee0ad, RZ ;  /* 0xd2511f53d4d47825 */ /* 0x000fe200078e00ff */
[----:B------:R-:W-:Y:S02]  /*11560*/  LOP3.LUT R218, R174, UR22, R19, 0x96, !PT ;  /* 0x00000016aeda7c12 */ /* 0x000fe4000f8e9613 */
[----:B------:R-:W-:Y:S01]  /*11570*/  FSEL R205, R205, RZ, P0 ;  /* 0x000000ffcdcd7208 */ /* 0x000fe20000000000 */
[----:B------:R-:W1:Y:S01]  /*11580*/  SHFL.BFLY PT, R165, R4, 0x1, 0x1f ;  /* 0x0c201f0004a57f89 */ /* 0x000e6200000e0000 */
[----:B------:R-:W-:Y:S01]  /*11590*/  IMAD.WIDE.U32 R16, R17, -0x2daee0ad, RZ ;  /* 0xd2511f5311107825 */ /* 0x000fe200078e00ff */
[----:B------:R-:W-:Y:S02]  /*115a0*/  LOP3.LUT R5, R18, UR21, R213, 0x96, !PT ;  /* 0x0000001512057c12 */ /* 0x000fe4000f8e96d5 */
[----:B------:R-:W4:Y:S01]  /*115b0*/  MUFU.EX2 R191, R191 ;  /* 0x000000bf00bf7308 */ /* 0x000f220000000800 */
[----:B------:R-:W-:Y:S01]  /*115c0*/  FFMA.FTZ R196, R6, UR4, -R207 ;  /* 0x0000000406c47c23 */ /* 0x000fe200080108cf */
[----:B------:R-:W-:Y:S01]  /*115d0*/  IMAD.WIDE.U32 R208, R208, -0x2daee0ad, RZ ;  /* 0xd2511f53d0d07825 */ /* 0x000fe200078e00ff */
[----:B------:R-:W-:Y:S02]  /*115e0*/  LOP3.LUT R216, R176, UR22, R17, 0x96, !PT ;  /* 0x00000016b0d87c12 */ /* 0x000fe4000f8e9611 */
[----:B------:R-:W5:Y:S01]  /*115f0*/  LDSM.16.MT88.4 R176, [R170+0x9000] ;  /* 0x00900000aab0783b */ /* 0x000f620000004200 */
[----:B------:R-:W-:Y:S01]  /*11600*/  IMAD.WIDE.U32 R218, R218, -0x326172a9, RZ ;  /* 0xcd9e8d57dada7825 */ /* 0x000fe200078e00ff */
[----:B------:R-:W-:Y:S03]  /*11610*/  LOP3.LUT R18, R16, UR21, R209, 0x96, !PT ;  /* 0x0000001510127c12 */ /* 0x000fe6000f8e96d1 */
[----:B------:R-:W-:Y:S01]  /*11620*/  MUFU.EX2 R187, R187 ;  /* 0x000000bb00bb7308 */ /* 0x000fe20000000800 */
[----:B------:R-:W-:Y:S01]  /*11630*/  FFMA.FTZ R192, R7, UR4, -R207 ;  /* 0x0000000407c07c23 */ /* 0x000fe200080108cf */
[----:B------:R-:W-:Y:S04]  /*11640*/  IMAD.WIDE.U32 R172, R5, -0x326172a9, RZ ;  /* 0xcd9e8d5705ac7825 */ /* 0x000fe800078e00ff */
[--C-:B------:R-:W-:Y:S01]  /*11650*/  FFMA.FTZ R195, R8, UR4, -R205.reuse ;  /* 0x0000000408c37c23 */ /* 0x100fe200080108cd */
[----:B------:R-:W-:Y:S01]  /*11660*/  FFMA.FTZ R194, R9, UR4, -R205 ;  /* 0x0000000409c27c23 */ /* 0x000fe200080108cd */
[----:B------:R-:W-:Y:S01]  /*11670*/  IMAD.WIDE.U32 R18, R18, -0x326172a9, RZ ;  /* 0xcd9e8d5712127825 */ /* 0x000fe200078e00ff */
[----:B------:R-:W-:Y:S01]  /*11680*/  LOP3.LUT R5, R218, UR8, R173, 0x96, !PT ;  /* 0x00000008da057c12 */ /* 0x000fe2000f8e96ad */
[----:B------:R-:W-:Y:S01]  /*11690*/  MUFU.EX2 R188, R188 ;  /* 0x000000bc00bc7308 */ /* 0x000fe20000000800 */
[----:B------:R-:W-:Y:S01]  /*116a0*/  MOV R6, R172 ;  /* 0x000000ac00067202 */ /* 0x000fe20000000f00 */
[----:B------:R-:W-:Y:S01]  /*116b0*/  IMAD.WIDE.U32 R216, R216, -0x326172a9, RZ ;  /* 0xcd9e8d57d8d87825 */ /* 0x000fe200078e00ff */
[----:B------:R-:W-:Y:S02]  /*116c0*/  PRMT R183, R18, 0x7772, RZ ;  /* 0x0000777212b77816 */ /* 0x000fe400000000ff */
[----:B-1----:R-:W-:Y:S01]  /*116d0*/  FMNMX.FTZ R165, R4, R165, !PT ;  /* 0x000000a504a57209 */ /* 0x002fe20007810000 */
[--C-:B------:R-:W-:Y:S01]  /*116e0*/  FFMA.FTZ R198, R12, UR4, -R205.reuse ;  /* 0x000000040cc67c23 */ /* 0x100fe200080108cd */
[----:B------:R-:W-:Y:S03]  /*116f0*/  PRMT R4, R18, 0x7773, RZ ;  /* 0x0000777312047816 */ /* 0x000fe600000000ff */
[----:B------:R-:W-:Y:S01]  /*11700*/  MUFU.EX2 R196, R196 ;  /* 0x000000c400c47308 */ /* 0x000fe20000000800 */
[C---:B------:R-:W-:Y:S01]  /*11710*/  FSETP.NEU.FTZ.AND P0, PT, R165.reuse, -INF , PT ;  /* 0xff800000a500780b */ /* 0x040fe20003f1d000 */
[----:B------:R-:W-:Y:S01]  /*11720*/  FMUL.FTZ R204, R165, UR4 ;  /* 0x00000004a5cc7c20 */ /* 0x000fe20008410000 */
[--C-:B------:R-:W-:Y:S01]  /*11730*/  PRMT R183, R183, 0x5410, R4.reuse ;  /* 0x00005410b7b77816 */ /* 0x100fe20000000004 */
[----:B------:R-:W-:Y:S01]  /*11740*/  FFMA.FTZ R201, R13, UR4, -R205 ;  /* 0x000000040dc97c23 */ /* 0x000fe200080108cd */
[----:B------:R-:W-:Y:S01]  /*11750*/  PRMT R4, R5, 0x7632, R4 ;  /* 0x0000763205047816 */ /* 0x000fe20000000004 */
[----:B------:R-:W-:Y:S01]  /*11760*/  IMAD.MOV.U32 R8, RZ, RZ, R18 ;  /* 0x000000ffff087224 */ /* 0x000fe200078e0012 */
[----:B------:R-:W-:Y:S03]  /*11770*/  FSEL R204, R204, RZ, P0 ;  /* 0x000000ffcccc7208 */ /* 0x000fe60000000000 */
[----:B------:R-:W-:Y:S01]  /*11780*/  MUFU.EX2 R192, R192 ;  /* 0x000000c000c07308 */ /* 0x000fe20000000800 */
[----:B------:R-:W-:Y:S01]  /*11790*/  PRMT R16, R172, 0x7773, RZ ;  /* 0x00007773ac107816 */ /* 0x000fe200000000ff */
[----:B---3--:R-:W-:Y:S01]  /*117a0*/  FMUL.FTZ R12, R2, R152 ;  /* 0x00000098020c7220 */ /* 0x008fe20000410000 */
[----:B------:R-:W-:Y:S01]  /*117b0*/  PRMT R175, R172, 0x7772, RZ ;  /* 0x00007772acaf7816 */ /* 0x000fe200000000ff */
[--C-:B------:R-:W-:Y:S01]  /*117c0*/  FFMA.FTZ R197, R11, UR4, -R204.reuse ;  /* 0x000000040bc57c23 */ /* 0x100fe200080108cc */
[----:B------:R-:W-:Y:S01]  /*117d0*/  LOP3.LUT R11, R5, 0xffff, RZ, 0xc0, !PT ;  /* 0x0000ffff050b7812 */ /* 0x000fe200078ec0ff */
[--C-:B------:R-:W-:Y:S01]  /*117e0*/  FFMA.FTZ R199, R10, UR4, -R204.reuse ;  /* 0x000000040ac77c23 */ /* 0x100fe200080108cc */
[----:B------:R-:W-:Y:S03]  /*117f0*/  SHF.R.U32.HI R173, RZ, 0x18, R5 ;  /* 0x00000018ffad7819 */ /* 0x000fe60000011605 */
[----:B------:R-:W-:Y:S01]  /*11800*/  MUFU.EX2 R195, R195 ;  /* 0x000000c300c37308 */ /* 0x000fe20000000800 */
[----:B------:R-:W-:Y:S01]  /*11810*/  LOP3.LUT R4, R4, 0xff, RZ, 0xc0, !PT ;  /* 0x000000ff04047812 */ /* 0x000fe200078ec0ff */
[--C-:B------:R-:W-:Y:S01]  /*11820*/  FFMA.FTZ R200, R14, UR4, -R204.reuse ;  /* 0x000000040ec87c23 */ /* 0x100fe200080108cc */
[----:B------:R-:W-:Y:S01]  /*11830*/  LOP3.LUT R181, R216, UR8, R19, 0x96, !PT ;  /* 0x00000008d8b57c12 */ /* 0x000fe2000f8e9613 */
[----:B------:R-:W-:Y:S01]  /*11840*/  FFMA.FTZ R203, R15, UR4, -R204 ;  /* 0x000000040fcb7c23 */ /* 0x000fe200080108cc */
[----:B------:R-:W-:Y:S01]  /*11850*/  LOP3.LUT R10, R6, 0xff, RZ, 0xc0, !PT ;  /* 0x000000ff060a7812 */ /* 0x000fe200078ec0ff */
[----:B------:R-:W-:Y:S01]  /*11860*/  FMUL.FTZ R13, R2, R153 ;  /* 0x00000099020d7220 */ /* 0x000fe20000410000 */
[----:B------:R-:W-:Y:S03]  /*11870*/  LOP3.LUT R6, R5, 0xff, RZ, 0xc0, !PT ;  /* 0x000000ff05067812 */ /* 0x000fe600078ec0ff */
[----:B------:R-:W-:Y:S01]  /*11880*/  MUFU.EX2 R194, R194 ;  /* 0x000000c200c27308 */ /* 0x000fe20000000800 */
[----:B------:R-:W-:Y:S01]  /*11890*/  SHF.R.U32.HI R5, RZ, 0x8, R11 ;  /* 0x00000008ff057819 */ /* 0x000fe2000001160b */
[----:B------:R-:W-:Y:S01]  /*118a0*/  FMUL.FTZ R19, R3, R151 ;  /* 0x0000009703137220 */ /* 0x000fe20000410000 */
[----:B------:R-:W-:Y:S01]  /*118b0*/  PRMT R175, R175, 0x5410, R16 ;  /* 0x00005410afaf7816 */ /* 0x000fe20000000010 */
[C---:B------:R-:W-:Y:S01]  /*118c0*/  FMUL.FTZ R70, R3.reuse, R70 ;  /* 0x0000004603467220 */ /* 0x040fe20000410000 */
[----:B------:R-:W-:Y:S01]  /*118d0*/  PRMT R173, R4, 0x5410, R173 ;  /* 0x0000541004ad7816 */ /* 0x000fe200000000ad */
[----:B------:R-:W-:Y:S01]  /*118e0*/  FMUL.FTZ R71, R3, R71 ;  /* 0x0000004703477220 */ /* 0x000fe20000410000 */
[C---:B------:R-:W-:Y:S03]  /*118f0*/  PRMT R4, R181.reuse, 0x7632, R4 ;  /* 0x00007632b5047816 */ /* 0x040fe60000000004 */
[----:B------:R-:W-:Y:S01]  /*11900*/  MUFU.EX2 R199, R199 ;  /* 0x000000c700c77308 */ /* 0x000fe20000000800 */
[----:B------:R-:W-:Y:S01]  /*11910*/  PRMT R5, R6, 0x5410, R5 ;  /* 0x0000541006057816 */ /* 0x000fe20000000005 */
[C---:B------:R-:W-:Y:S01]  /*11920*/  FMUL.FTZ R72, R2.reuse, R72 ;  /* 0x0000004802487220 */ /* 0x040fe20000410000 */
[----:B------:R-:W-:Y:S01]  /*11930*/  LOP3.LUT R6, R181, 0xff, RZ, 0xc0, !PT ;  /* 0x000000ffb5067812 */ /* 0x000fe200078ec0ff */
[C---:B------:R-:W-:Y:S01]  /*11940*/  FMUL.FTZ R73, R2.reuse, R73 ;  /* 0x0000004902497220 */ /* 0x040fe20000410000 */
[----:B------:R-:W-:Y:S01]  /*11950*/  LOP3.LUT R175, R175, 0xff00ff, RZ, 0xc0, !PT ;  /* 0x00ff00ffafaf7812 */ /* 0x000fe200078ec0ff */
[----:B------:R-:W-:Y:S01]  /*11960*/  FMUL.FTZ R76, R2, R76 ;  /* 0x0000004c024c7220 */ /* 0x000fe20000410000 */
[----:B------:R-:W-:Y:S03]  /*11970*/  LOP3.LUT R11, R181, 0xffff, RZ, 0xc0, !PT ;  /* 0x0000ffffb50b7812 */ /* 0x000fe600078ec0ff */
[----:B------:R-:W-:Y:S01]  /*11980*/  MUFU.EX2 R197, R197 ;  /* 0x000000c500c57308 */ /* 0x000fe20000000800 */
[----:B------:R-:W-:Y:S01]  /*11990*/  LOP3.LUT R4, R4, 0xff, RZ, 0xc0, !PT ;  /* 0x000000ff04047812 */ /* 0x000fe200078ec0ff */
[----:B------:R-:W-:Y:S01]  /*119a0*/  FMUL.FTZ R77, R2, R77 ;  /* 0x0000004d024d7220 */ /* 0x000fe20000410000 */
[----:B------:R-:W-:Y:S01]  /*119b0*/  SHF.R.U32.HI R181, RZ, 0x18, R181 ;  /* 0x00000018ffb57819 */ /* 0x000fe200000116b5 */
[--C-:B------:R-:W-:Y:S01]  /*119c0*/  FFMA.FTZ R58, R58, UR4, -R204.reuse ;  /* 0x000000043a3a7c23 */ /* 0x100fe200080108cc */
[--C-:B------:R-:W-:Y:S01]  /*119d0*/  HSET2.LE.AND R175, R175, R202.reuse, PT ;  /* 0x000000caafaf7233 */ /* 0x100fe20003803000 */
[----:B------:R-:W-:Y:S01]  /*119e0*/  FFMA.FTZ R59, R59, UR4, -R204 ;  /* 0x000000043b3b7c23 */ /* 0x000fe200080108cc */
[----:B------:R-:W-:Y:S03]  /*119f0*/  PRMT R181, R4, 0x5410, R181 ;  /* 0x0000541004b57816 */ /* 0x000fe600000000b5 */
[----:B------:R-:W1:Y:S01]  /*11a00*/  MUFU.EX2 R164, R164 ;  /* 0x000000a400a47308 */ /* 0x000e620000000800 */
[----:B--2---:R-:W-:Y:S01]  /*11a10*/  F2FP.BF16.F32.PACK_AB R4, R190, R189 ;  /* 0x000000bdbe04723e */ /* 0x004fe200000010ff */
[C---:B------:R-:W-:Y:S01]  /*11a20*/  FMUL.FTZ R86, R3.reuse, R86 ;  /* 0x0000005603567220 */ /* 0x040fe20000410000 */
[----:B------:R-:W-:Y:S01]  /*11a30*/  PRMT R7, R172, 0x7771, RZ ;  /* 0x00007771ac077816 */ /* 0x000fe200000000ff */
[----:B------:R-:W-:Y:S01]  /*11a40*/  FMUL.FTZ R87, R3, R87 ;  /* 0x0000005703577220 */ /* 0x000fe20000410000 */
[----:B------:R-:W-:Y:S01]  /*11a50*/  LOP3.LUT R175, R4, R175, RZ, 0xc0, !PT ;  /* 0x000000af04af7212 */ /* 0x000fe200078ec0ff */
[----:B------:R-:W-:Y:S01]  /*11a60*/  FADD.FTZ R4, -R165, R0 ;  /* 0x00000000a5047221 */ /* 0x000fe20000010100 */
[----:B------:R-:W-:Y:S03]  /*11a70*/  SHF.R.U32.HI R11, RZ, 0x8, R11 ;  /* 0x00000008ff0b7819 */ /* 0x000fe6000001160b */
[----:B------:R-:W-:Y:S01]  /*11a80*/  MUFU.EX2 R198, R198 ;  /* 0x000000c600c67308 */ /* 0x000fe20000000800 */
[----:B------:R-:W-:Y:S01]  /*11a90*/  PRMT R7, R10, 0x5410, R7 ;  /* 0x000054100a077816 */ /* 0x000fe20000000007 */
[----:B------:R-:W-:Y:S01]  /*11aa0*/  FMUL.FTZ R0, R4, UR4 ;  /* 0x0000000404007c20 */ /* 0x000fe20008410000 */
[----:B------:R-:W-:Y:S01]  /*11ab0*/  PRMT R11, R6, 0x5410, R11 ;  /* 0x00005410060b7816 */ /* 0x000fe2000000000b */
[C---:B------:R-:W-:Y:S01]  /*11ac0*/  FMUL.FTZ R88, R2.reuse, R88 ;  /* 0x0000005802587220 */ /* 0x040fe20000410000 */
[--C-:B------:R-:W-:Y:S01]  /*11ad0*/  HSET2.LE.AND R172, R5, R202.reuse, PT ;  /* 0x000000ca05ac7233 */ /* 0x100fe20003803000 */
[----:B------:R-:W-:Y:S01]  /*11ae0*/  FMUL.FTZ R89, R2, R89 ;  /* 0x0000005902597220 */ /* 0x000fe20000410000 */
[----:B----4-:R-:W-:Y:S03]  /*11af0*/  F2FP.BF16.F32.PACK_AB R5, R191, R193 ;  /* 0x000000c1bf05723e */ /* 0x010fe600000010ff */
[----:B------:R-:W-:Y:S01]  /*11b00*/  MUFU.EX2 R201, R201 ;  /* 0x000000c900c97308 */ /* 0x000fe20000000800 */
[--C-:B------:R-:W-:Y:S01]  /*11b10*/  HSET2.LE.AND R174, R7, R202.reuse, PT ;  /* 0x000000ca07ae7233 */ /* 0x100fe20003803000 */
[C---:B-1----:R-:W-:Y:S01]  /*11b20*/  FMUL.FTZ R16, R164.reuse, R148 ;  /* 0x00000094a4107220 */ /* 0x042fe20000410000 */
        /* <DEDUP_REMOVED lines=11> */
[----:B------:R-:W-:Y:S01]  /*11be0*/  FMUL.FTZ R85, R164, R85 ;  /* 0x00000055a4557220 */ /* 0x000fe20000410000 */
[----:B------:R-:W-:Y:S03]  /*11bf0*/  F2FP.BF16.F32.PACK_AB R5, R194, R195 ;  /* 0x000000c3c205723e */ /* 0x000fe600000010ff */
[----:B------:R-:W1:Y:S01]  /*11c00*/  MUFU.EX2 R203, R203 ;  /* 0x000000cb00cb7308 */ /* 0x000e620000000800 */
[----:B------:R-:W-:Y:S01]  /*11c10*/  F2FP.BF16.F32.PACK_AB R4, R197, R199 ;  /* 0x000000c7c504723e */ /* 0x000fe200000010ff */
[----:B------:R-:W-:Y:S01]  /*11c20*/  FMUL.FTZ R92, R2, R92 ;  /* 0x0000005c025c7220 */ /* 0x000fe20000410000 */
[----:B------:R-:W-:Y:S01]  /*11c30*/  PRMT R9, R18, 0x7771, RZ ;  /* 0x0000777112097816 */ /* 0x000fe200000000ff */
[----:B------:R-:W-:Y:S01]  /*11c40*/  FMUL.FTZ R18, R3, R150 ;  /* 0x0000009603127220 */ /* 0x000fe20000410000 */
[----:B------:R-:W-:Y:S01]  /*11c50*/  LOP3.LUT R8, R8, 0xff, RZ, 0xc0, !PT ;  /* 0x000000ff08087812 */ /* 0x000fe200078ec0ff */
[----:B------:R-:W-:Y:S01]  /*11c60*/  LDSM.16.MT88.4 R148, [R170+0xa000] ;  /* 0x00a00000aa94783b */ /* 0x000fe20000004200 */
[----:B------:R-:W-:Y:S03]  /*11c70*/  LOP3.LUT R174, R7, R174, RZ, 0xc0, !PT ;  /* 0x000000ae07ae7212 */ /* 0x000fe600078ec0ff */
[----:B------:R-:W2:Y:S01]  /*11c80*/  MUFU.EX2 R0, R0 ;  /* 0x0000000000007308 */ /* 0x000ea20000000800 */
[----:B------:R-:W-:Y:S01]  /*11c90*/  LOP3.LUT R173, R6, R173, RZ, 0xc0, !PT ;  /* 0x000000ad06ad7212 */ /* 0x000fe200078ec0ff */
[----:B------:R-:W-:Y:S01]  /*11ca0*/  FMUL.FTZ R6, R3, R162 ;  /* 0x000000a203067220 */ /* 0x000fe20000410000 */
[----:B------:R-:W-:Y:S01]  /*11cb0*/  LOP3.LUT R180, R5, R180, RZ, 0xc0, !PT ;  /* 0x000000b405b47212 */ /* 0x000fe200078ec0ff */
[----:B------:R-:W-:Y:S01]  /*11cc0*/  FMUL.FTZ R5, R164, R161 ;  /* 0x000000a1a4057220 */ /* 0x000fe20000410000 */
[----:B------:R-:W-:Y:S01]  /*11cd0*/  LOP3.LUT R181, R4, R181, RZ, 0xc0, !PT ;  /* 0x000000b504b57212 */ /* 0x000fe200078ec0ff */
[----:B------:R-:W-:Y:S01]  /*11ce0*/  FMUL.FTZ R4, R164, R160 ;  /* 0x000000a0a4047220 */ /* 0x000fe20000410000 */
[----:B------:R-:W-:Y:S01]  /*11cf0*/  FMUL.FTZ R7, R3, R163 ;  /* 0x000000a303077220 */ /* 0x000fe20000410000 */
[----:B------:R-:W-:Y:S01]  /*11d00*/  PRMT R9, R8, 0x5410, R9 ;  /* 0x0000541008097816 */ /* 0x000fe20000000009 */
[----:B------:R-:W3:Y:S01]  /*11d10*/  LDSM.16.MT88.4 R160, [R169] ;  /* 0x00000000a9a0783b */ /* 0x000ee20000004200 */
[----:B------:R-:W-:Y:S01]  /*11d20*/  LOP3.LUT R183, R183, 0xff00ff, RZ, 0xc0, !PT ;  /* 0x00ff00ffb7b77812 */ /* 0x000fe200078ec0ff */
[----:B------:R-:W-:Y:S01]  /*11d30*/  FMUL.FTZ R93, R2, R93 ;  /* 0x0000005d025d7220 */ /* 0x000fe20000410000 */
[----:B-1----:R-:W-:Y:S01]  /*11d40*/  F2FP.BF16.F32.PACK_AB R8, R203, R200 ;  /* 0x000000c8cb08723e */ /* 0x002fe200000010ff */
[----:B------:R-:W-:Y:S01]  /*11d50*/  FMUL.FTZ R96, R164, R96 ;  /* 0x00000060a4607220 */ /* 0x000fe20000410000 */
[-C--:B-----5:R-:W-:Y:S05]  /*11d60*/  HMMA.16816.F32.BF16 R4, R172, R176.reuse, R4 ;  /* 0x000000b0ac04723c */ /* 0x0a0fea0000041804 */
[--C-:B------:R-:W-:Y:S01]  /*11d70*/  HSET2.LE.AND R182, R9, R202.reuse, PT ;  /* 0x000000ca09b67233 */ /* 0x100fe20003803000 */
[C---:B--2---:R-:W-:Y:S01]  /*11d80*/  FMUL.FTZ R10, R0.reuse, R158 ;  /* 0x0000009e000a7220 */ /* 0x044fe20000410000 */
[--C-:B------:R-:W-:Y:S01]  /*11d90*/  HSET2.LE.AND R183, R183, R202.reuse, PT ;  /* 0x000000cab7b77233 */ /* 0x100fe20003803000 */
[C---:B------:R-:W-:Y:S01]  /*11da0*/  FMUL.FTZ R11, R0.reuse, R159 ;  /* 0x0000009f000b7220 */ /* 0x040fe20000410000 */
[----:B------:R-:W-:Y:S01]  /*11db0*/  F2FP.BF16.F32.PACK_AB R9, R201, R198 ;  /* 0x000000c6c909723e */ /* 0x000fe200000010ff */
[C---:B------:R-:W-:Y:S01]  /*11dc0*/  FMUL.FTZ R14, R0.reuse, R154 ;  /* 0x0000009a000e7220 */ /* 0x040fe20000410000 */
[----:B------:R-:W-:Y:S01]  /*11dd0*/  FMUL.FTZ R15, R0, R155 ;  /* 0x0000009b000f7220 */ /* 0x000fe20000410000 */
[----:B------:R-:W-:Y:S01]  /*11de0*/  LOP3.LUT R183, R8, R183, RZ, 0xc0, !PT ;  /* 0x000000b708b77212 */ /* 0x000fe200078ec0ff */
[C---:B------:R-:W-:Y:S01]  /*11df0*/  FMUL.FTZ R8, R2.reuse, R156 ;  /* 0x0000009c02087220 */ /* 0x040fe20000410000 */
[----:B------:R-:W-:Y:S01]  /*11e00*/  LOP3.LUT R182, R9, R182, RZ, 0xc0, !PT ;  /* 0x000000b609b67212 */ /* 0x000fe200078ec0ff */
[----:B------:R-:W-:Y:S01]  /*11e10*/  FMUL.FTZ R9, R2, R157 ;  /* 0x0000009d02097220 */ /* 0x000fe20000410000 */
[----:B------:R-:W1:Y:S01]  /*11e20*/  LDSM.16.MT88.4 R152, [R169+0x1000] ;  /* 0x00100000a998783b */ /* 0x000e620000004200 */
[C---:B------:R-:W-:Y:S01]  /*11e30*/  FMUL.FTZ R90, R0.reuse, R90 ;  /* 0x0000005a005a7220 */ /* 0x040fe20000410000 */
[C---:B------:R-:W-:Y:S01]  /*11e40*/  FMUL.FTZ R91, R0.reuse, R91 ;  /* 0x0000005b005b7220 */ /* 0x040fe20000410000 */
[C---:B------:R-:W-:Y:S01]  /*11e50*/  FMUL.FTZ R94, R0.reuse, R94 ;  /* 0x0000005e005e7220 */ /* 0x040fe20000410000 */
[----:B------:R-:W-:Y:S01]  /*11e60*/  FMUL.FTZ R95, R0, R95 ;  /* 0x0000005f005f7220 */ /* 0x000fe20000410000 */
[----:B------:R-:W-:Y:S01]  /*11e70*/  FMUL.FTZ R97, R164, R97 ;  /* 0x00000061a4617220 */ /* 0x000fe20000410000 */
[C---:B------:R-:W-:Y:S04]  /*11e80*/  HMMA.16816.F32.BF16 R8, R180.reuse, R176, R8 ;  /* 0x000000b0b408723c */ /* 0x040fe80000041808 */
[C---:B------:R-:W-:Y:S01]  /*11e90*/  FMUL.FTZ R98, R3.reuse, R98 ;  /* 0x0000006203627220 */ /* 0x040fe20000410000 */
[C---:B------:R-:W-:Y:S01]  /*11ea0*/  FMUL.FTZ R99, R3.reuse, R99 ;  /* 0x0000006303637220 */ /* 0x040fe20000410000 */
[----:B------:R-:W-:Y:S01]  /*11eb0*/  LOP3.LUT R156, R214, UR9, R219, 0x96, !PT ;  /* 0x00000009d69c7c12 */ /* 0x000fe2000f8e96db */
[----:B------:R-:W-:Y:S01]  /*11ec0*/  FFMA.FTZ R219, R38, UR4, -R207 ;  /* 0x0000000426db7c23 */ /* 0x000fe200080108cf */
[-C--:B------:R-:W-:Y:S03]  /*11ed0*/  HMMA.16816.F32.BF16 R12, R180, R178.reuse, R12 ;  /* 0x000000b2b40c723c */ /* 0x080fe6000004180c */
[C---:B------:R-:W-:Y:S01]  /*11ee0*/  FMUL.FTZ R120, R164.reuse, R120 ;  /* 0x00000078a4787220 */ /* 0x040fe20000410000 */
[C---:B------:R-:W-:Y:S01]  /*11ef0*/  FMUL.FTZ R121, R164.reuse, R121 ;  /* 0x00000079a4797220 */ /* 0x040fe20000410000 */
[C---:B------:R-:W-:Y:S01]  /*11f00*/  FMUL.FTZ R122, R3.reuse, R122 ;  /* 0x0000007a037a7220 */ /* 0x040fe20000410000 */
[----:B------:R-:W-:Y:S01]  /*11f10*/  FMUL.FTZ R123, R3, R123 ;  /* 0x0000007b037b7220 */ /* 0x000fe20000410000 */
[----:B------:R-:W-:Y:S01]  /*11f20*/  FFMA.FTZ R213, R29, UR4, -R205 ;  /* 0x000000041dd57c23 */ /* 0x000fe200080108cd */
[C---:B------:R-:W-:Y:S01]  /*11f30*/  HMMA.16816.F32.BF16 R16, R172.reuse, R178, R16 ;  /* 0x000000b2ac10723c */ /* 0x040fe20000041810 */
[----:B------:R-:W-:Y:S03]  /*11f40*/  MUFU.EX2 R219, R219 ;  /* 0x000000db00db7308 */ /* 0x000fe60000000800 */
[----:B------:R-:W-:Y:S01]  /*11f50*/  FMUL.FTZ R29, R164, R137 ;  /* 0x00000089a41d7220 */ /* 0x000fe20000410000 */
[--C-:B------:R-:W-:Y:S01]  /*11f60*/  FFMA.FTZ R178, R34, UR4, -R207.reuse ;  /* 0x0000000422b27c23 */ /* 0x100fe200080108cf */
[----:B------:R-:W-:Y:S01]  /*11f70*/  FMUL.FTZ R34, R3, R146 ;  /* 0x0000009203227220 */ /* 0x000fe20000410000 */
[----:B------:R-:W-:Y:S01]  /*11f80*/  FFMA.FTZ R179, R35, UR4, -R207 ;  /* 0x0000000423b37c23 */ /* 0x000fe200080108cf */
[-C--:B---3--:R-:W-:Y:S03]  /*11f90*/  HMMA.16816.F32.BF16 R68, R172, R160.reuse, R68 ;  /* 0x000000a0ac44723c */ /* 0x088fe60000041844 */
[----:B------:R-:W-:Y:S01]  /*11fa0*/  MUFU.EX2 R213, R213 ;  /* 0x000000d500d57308 */ /* 0x000fe20000000800 */
[C---:B------:R-:W-:Y:S01]  /*11fb0*/  FMUL.FTZ R74, R0.reuse, R74 ;  /* 0x0000004a004a7220 */ /* 0x040fe20000410000 */
[----:B------:R-:W-:Y:S01]  /*11fc0*/  FMUL.FTZ R75, R0, R75 ;  /* 0x0000004b004b7220 */ /* 0x000fe20000410000 */
[C---:B------:R-:W-:Y:S01]  /*11fd0*/  FMUL.FTZ R35, R3.reuse, R147 ;  /* 0x0000009303237220 */ /* 0x040fe20000410000 */
[--C-:B------:R-:W-:Y:S01]  /*11fe0*/  FFMA.FTZ R214, R30, UR4, -R204.reuse ;  /* 0x000000041ed67c23 */ /* 0x100fe200080108cc */
[----:B------:R-:W-:Y:S01]  /*11ff0*/  FMUL.FTZ R30, R3, R138 ;  /* 0x0000008a031e7220 */ /* 0x000fe20000410000 */
[--C-:B------:R-:W-:Y:S01]  /*12000*/  FFMA.FTZ R215, R31, UR4, -R204.reuse ;  /* 0x000000041fd77c23 */ /* 0x100fe200080108cc */
[C---:B------:R-:W-:Y:S01]  /*12010*/  FMUL.FTZ R31, R3.reuse, R139 ;  /* 0x0000008b031f7220 */ /* 0x040fe20000410000 */
[----:B------:R-:W-:Y:S01]  /*12020*/  FMUL.FTZ R128, R164, R128 ;  /* 0x00000080a4807220 */ /* 0x000fe20000410000 */
[C---:B------:R-:W-:Y:S01]  /*12030*/  HMMA.16816.F32.BF16 R72, R180.reuse, R160, R72 ;  /* 0x000000a0b448723c */ /* 0x040fe20000041848 */
[----:B------:R-:W-:Y:S03]  /*12040*/  MUFU.EX2 R214, R214 ;  /* 0x000000d600d67308 */ /* 0x000fe60000000800 */
[C---:B------:R-:W-:Y:S01]  /*12050*/  FMUL.FTZ R78, R0.reuse, R78 ;  /* 0x0000004e004e7220 */ /* 0x040fe20000410000 */
[----:B------:R-:W-:Y:S01]  /*12060*/  FMUL.FTZ R79, R0, R79 ;  /* 0x0000004f004f7220 */ /* 0x000fe20000410000 */
[----:B------:R-:W-:Y:S01]  /*12070*/  FMUL.FTZ R129, R164, R129 ;  /* 0x00000081a4817220 */ /* 0x000fe20000410000 */
[C---:B------:R-:W-:Y:S01]  /*12080*/  FMUL.FTZ R130, R3.reuse, R130 ;  /* 0x0000008203827220 */ /* 0x040fe20000410000 */
[----:B------:R-:W-:Y:S03]  /*12090*/  FMUL.FTZ R131, R3, R131 ;  /* 0x0000008303837220 */ /* 0x000fe60000410000 */
[----:B------:R-:W-:Y:S01]  /*120a0*/  MUFU.EX2 R215, R215 ;  /* 0x000000d700d77308 */ /* 0x000fe20000000800 */
[----:B------:R-:W-:Y:S01]  /*120b0*/  FFMA.FTZ R223, R47, UR4, -R204 ;  /* 0x000000042fdf7c23 */ /* 0x000fe200080108cc */
[----:B------:R-:W-:Y:S01]  /*120c0*/  FFMA.FTZ R252, R40, UR4, -R205 ;  /* 0x0000000428fc7c23 */ /* 0x000fe200080108cd */
[-C--:B------:R-:W-:Y:S03]  /*120d0*/  HMMA.16816.F32.BF16 R76, R180, R162.reuse, R76 ;  /* 0x000000a2b44c723c */ /* 0x080fe6000004184c */
[C---:B------:R-:W-:Y:S01]  /*120e0*/  FMUL.FTZ R80, R164.reuse, R80 ;  /* 0x00000050a4507220 */ /* 0x040fe20000410000 */
[----:B------:R-:W-:Y:S01]  /*120f0*/  FMUL.FTZ R81, R164, R81 ;  /* 0x00000051a4517220 */ /* 0x000fe20000410000 */
[C---:B------:R-:W-:Y:S01]  /*12100*/  FMUL.FTZ R82, R3.reuse, R82 ;  /* 0x0000005203527220 */ /* 0x040fe20000410000 */
[----:B------:R-:W-:Y:S01]  /*12110*/  FMUL.FTZ R83, R3, R83 ;  /* 0x0000005303537220 */ /* 0x000fe20000410000 */
[----:B------:R-:W-:Y:S01]  /*12120*/  MUFU.EX2 R223, R223 ;  /* 0x000000df00df7308 */ /* 0x000fe20000000800 */
[--C-:B------:R-:W-:Y:S01]  /*12130*/  FFMA.FTZ R52, R52, UR4, -R206.reuse ;  /* 0x0000000434347c23 */ /* 0x100fe200080108ce */
[----:B------:R-:W-:Y:S01]  /*12140*/  FFMA.FTZ R54, R54, UR4, -R207 ;  /* 0x0000000436367c23 */ /* 0x000fe200080108cf */
[C---:B------:R-:W-:Y:S01]  /*12150*/  FMUL.FTZ R104, R2.reuse, R104 ;  /* 0x0000006802687220 */ /* 0x040fe20000410000 */
[----:B------:R-:W-:Y:S01]  /*12160*/  FMUL.FTZ R105, R2, R105 ;  /* 0x0000006902697220 */ /* 0x000fe20000410000 */
[C---:B------:R-:W-:Y:S01]  /*12170*/  FMUL.FTZ R106, R0.reuse, R106 ;  /* 0x0000006a006a7220 */ /* 0x040fe20000410000 */
[C---:B------:R-:W-:Y:S04]  /*12180*/  HMMA.16816.F32.BF16 R80, R172.reuse, R162, R80 ;  /* 0x000000a2ac50723c */ /* 0x040fe80000041850 */
[----:B------:R-:W-:Y:S01]  /*12190*/  MUFU.EX2 R252, R252 ;  /* 0x000000fc00fc7308 */ /* 0x000fe20000000800 */
[----:B------:R-:W-:Y:S01]  /*121a0*/  FMUL.FTZ R107, R0, R107 ;  /* 0x0000006b006b7220 */ /* 0x000fe20000410000 */
[----:B------:R-:W-:Y:S01]  /*121b0*/  LOP3.LUT R160, R210, UR9, R217, 0x96, !PT ;  /* 0x00000009d2a07c12 */ /* 0x000fe2000f8e96d9 */
[C---:B------:R-:W-:Y:S01]  /*121c0*/  FMUL.FTZ R108, R2.reuse, R108 ;  /* 0x0000006c026c7220 */ /* 0x040fe20000410000 */
[----:B------:R-:W-:Y:S01]  /*121d0*/  FMUL.FTZ R109, R2, R109 ;  /* 0x0000006d026d7220 */ /* 0x000fe20000410000 */
[-C--:B------:R-:W-:Y:S05]  /*121e0*/  HMMA.16816.F32.BF16 R84, R172, R148.reuse, R84 ;  /* 0x00000094ac54723c */ /* 0x080fea0000041854 */
[----:B------:R-:W-:Y:S01]  /*121f0*/  MUFU.EX2 R178, R178 ;  /* 0x000000b200b27308 */ /* 0x000fe20000000800 */
[----:B------:R-:W-:Y:S04]  /*12200*/  IMAD.WIDE.U32 R160, R160, -0x2daee0ad, RZ ;  /* 0xd2511f53a0a07825 */ /* 0x000fe800078e00ff */
[C---:B------:R-:W-:Y:S01]  /*12210*/  FMUL.FTZ R110, R0.reuse, R110 ;  /* 0x0000006e006e7220 */ /* 0x040fe20000410000 */
[----:B------:R-:W-:Y:S01]  /*12220*/  FMUL.FTZ R111, R0, R111 ;  /* 0x0000006f006f7220 */ /* 0x000fe20000410000 */
[----:B------:R-:W-:Y:S01]  /*12230*/  FFMA.FTZ R176, R32, UR4, -R206 ;  /* 0x0000000420b07c23 */ /* 0x000fe200080108ce */
[C---:B------:R-:W-:Y:S02]  /*12240*/  HMMA.16816.F32.BF16 R88, R180.reuse, R148, R88 ;  /* 0x00000094b458723c */ /* 0x040fe40000041858 */
[----:B------:R-:W-:Y:S02]  /*12250*/  MUFU.EX2 R179, R179 ;  /* 0x000000b300b37308 */ /* 0x000fe40000000800 */
[C---:B------:R-:W-:Y:S01]  /*12260*/  FMUL.FTZ R32, R164.reuse, R144 ;  /* 0x00000090a4207220 */ /* 0x040fe20000410000 */
[----:B------:R-:W-:Y:S02]  /*12270*/  IMAD.MOV.U32 R144, RZ, RZ, R160 ;  /* 0x000000ffff907224 */ /* 0x000fe400078e00a0 */
[----:B------:R-:W-:Y:S01]  /*12280*/  FFMA.FTZ R177, R33, UR4, -R206 ;  /* 0x0000000421b17c23 */ /* 0x000fe200080108ce */
[----:B------:R-:W-:Y:S01]  /*12290*/  FMUL.FTZ R33, R164, R145 ;  /* 0x00000091a4217220 */ /* 0x000fe20000410000 */
[-C--:B------:R-:W-:Y:S03]  /*122a0*/  HMMA.16816.F32.BF16 R92, R180, R150.reuse, R92 ;  /* 0x00000096b45c723c */ /* 0x080fe6000004185c */
[----:B------:R-:W-:Y:S01]  /*122b0*/  MUFU.EX2 R176, R176 ;  /* 0x000000b000b07308 */ /* 0x000fe20000000800 */
[----:B------:R-:W-:Y:S01]  /*122c0*/  PRMT R145, R160, 0x7773, RZ ;  /* 0x00007773a0917816 */ /* 0x000fe200000000ff */
[----:B------:R-:W-:Y:S01]  /*122d0*/  FMUL.FTZ R112, R164, R112 ;  /* 0x00000070a4707220 */ /* 0x000fe20000410000 */
[----:B------:R-:W-:Y:S01]  /*122e0*/  LOP3.LUT R144, R144, 0xff, RZ, 0xc0, !PT ;  /* 0x000000ff90907812 */ /* 0x000fe200078ec0ff */
[C---:B------:R-:W-:Y:S01]  /*122f0*/  FMUL.FTZ R113, R164.reuse, R113 ;  /* 0x00000071a4717220 */ /* 0x040fe20000410000 */
[C---:B------:R-:W-:Y:S01]  /*12300*/  FMUL.FTZ R114, R3.reuse, R114 ;  /* 0x0000007203727220 */ /* 0x040fe20000410000 */
[C---:B------:R-:W-:Y:S01]  /*12310*/  HMMA.16816.F32.BF16 R96, R172.reuse, R150, R96 ;  /* 0x00000096ac60723c */ /* 0x040fe20000041860 */
[----:B------:R-:W2:Y:S03]  /*12320*/  LDSM.16.MT88.4 R148, [R170+0xb000] ;  /* 0x00b00000aa94783b */ /* 0x000ea60000004200 */
[----:B------:R-:W3:Y:S01]  /*12330*/  MUFU.EX2 R177, R177 ;  /* 0x000000b100b17308 */ /* 0x000ee20000000800 */
[C---:B------:R-:W-:Y:S01]  /*12340*/  FMUL.FTZ R100, R164.reuse, R100 ;  /* 0x00000064a4647220 */ /* 0x040fe20000410000 */
[----:B------:R-:W-:Y:S01]  /*12350*/  FMUL.FTZ R101, R164, R101 ;  /* 0x00000065a4657220 */ /* 0x000fe20000410000 */
[C---:B------:R-:W-:Y:S01]  /*12360*/  FMUL.FTZ R102, R3.reuse, R102 ;  /* 0x0000006603667220 */ /* 0x040fe20000410000 */
[C---:B------:R-:W-:Y:S01]  /*12370*/  FMUL.FTZ R103, R3.reuse, R103 ;  /* 0x0000006703677220 */ /* 0x040fe20000410000 */
[----:B------:R-:W-:Y:S01]  /*12380*/  FMUL.FTZ R115, R3, R115 ;  /* 0x0000007303737220 */ /* 0x000fe20000410000 */
[----:B------:R-:W-:Y:S04]  /*12390*/  IMAD.WIDE.U32 R156, R156, -0x2daee0ad, RZ ;  /* 0xd2511f539c9c7825 */ /* 0x000fe800078e00ff */
[C---:B------:R-:W-:Y:S01]  /*123a0*/  FMUL.FTZ R116, R2.reuse, R116 ;  /* 0x0000007402747220 */ /* 0x040fe20000410000 */
[----:B------:R-:W-:Y:S01]  /*123b0*/  FMUL.FTZ R117, R2, R117 ;  /* 0x0000007502757220 */ /* 0x000fe20000410000 */
[----:B------:R-:W-:Y:S01]  /*123c0*/  FMUL.FTZ R118, R0, R118 ;  /* 0x0000007600767220 */ /* 0x000fe20000410000 */
[-C--:B-1----:R-:W-:Y:S03]  /*123d0*/  HMMA.16816.F32.BF16 R100, R172, R152.reuse, R100 ;  /* 0x00000098ac64723c */ /* 0x082fe60000041864 */
[----:B------:R-:W-:Y:S01]  /*123e0*/  LOP3.LUT R212, R212, UR20, R157, 0x96, !PT ;  /* 0x00000014d4d47c12 */ /* 0x000fe2000f8e969d */
[----:B------:R-:W-:Y:S01]  /*123f0*/  FMUL.FTZ R119, R0, R119 ;  /* 0x0000007700777220 */ /* 0x000fe20000410000 */
[----:B------:R-:W-:Y:S01]  /*12400*/  PRMT R157, R156, 0x7771, RZ ;  /* 0x000077719c9d7816 */ /* 0x000fe200000000ff */
[----:B------:R-:W-:Y:S02]  /*12410*/  IMAD.MOV.U32 R162, RZ, RZ, R156 ;  /* 0x000000ffffa27224 */ /* 0x000fe400078e009c */
[--C-:B------:R-:W-:Y:S01]  /*12420*/  FFMA.FTZ R209, R21, UR4, -R206.reuse ;  /* 0x0000000415d17c23 */ /* 0x100fe200080108ce */
[C---:B------:R-:W-:Y:S04]  /*12430*/  HMMA.16816.F32.BF16 R104, R180.reuse, R152, R104 ;  /* 0x00000098b468723c */ /* 0x040fe80000041868 */
[----:B------:R-:W-:Y:S01]  /*12440*/  PRMT R152, R160, 0x7772, RZ ;  /* 0x00007772a0987816 */ /* 0x000fe200000000ff */
[----:B------:R-:W-:Y:S01]  /*12450*/  FMUL.FTZ R21, R2, R141 ;  /* 0x0000008d02157220 */ /* 0x000fe20000410000 */
[----:B------:R-:W-:Y:S01]  /*12460*/  PRMT R153, R160, 0x7771, RZ ;  /* 0x00007771a0997816 */ /* 0x000fe200000000ff */
[----:B------:R-:W-:Y:S01]  /*12470*/  FFMA.FTZ R211, R22, UR4, -R207 ;  /* 0x0000000416d37c23 */ /* 0x000fe200080108cf */
[-C--:B------:R-:W-:Y:S01]  /*12480*/  HMMA.16816.F32.BF16 R108, R180, R154.reuse, R108 ;  /* 0x0000009ab46c723c */ /* 0x080fe2000004186c */
[----:B------:R-:W-:Y:S02]  /*12490*/  MUFU.EX2 R209, R209 ;  /* 0x000000d100d17308 */ /* 0x000fe40000000800 */
[----:B------:R-:W-:Y:S01]  /*124a0*/  PRMT R152, R152, 0x5410, R145 ;  /* 0x0000541098987816 */ /* 0x000fe20000000091 */
[----:B------:R-:W-:Y:S01]  /*124b0*/  FMUL.FTZ R22, R0, R142 ;  /* 0x0000008e00167220 */ /* 0x000fe20000410000 */
[----:B------:R-:W-:Y:S01]  /*124c0*/  PRMT R153, R144, 0x5410, R153 ;  /* 0x0000541090997816 */ /* 0x000fe20000000099 */
[----:B------:R-:W-:Y:S01]  /*124d0*/  FFMA.FTZ R210, R23, UR4, -R207 ;  /* 0x0000000417d27c23 */ /* 0x000fe200080108cf */
[----:B------:R-:W1:Y:S01]  /*124e0*/  LDSM.16.MT88.4 R144, [R169+0x2000] ;  /* 0x00200000a990783b */ /* 0x000e620000004200 */
[C---:B------:R-:W-:Y:S03]  /*124f0*/  HMMA.16816.F32.BF16 R32, R172.reuse, R154, R32 ;  /* 0x0000009aac20723c */ /* 0x040fe60000041820 */
[----:B------:R-:W-:Y:S01]  /*12500*/  MUFU.EX2 R211, R211 ;  /* 0x000000d300d37308 */ /* 0x000fe20000000800 */
[----:B------:R-:W-:Y:S01]  /*12510*/  LOP3.LUT R154, R212, 0xff, RZ, 0xc0, !PT ;  /* 0x000000ffd49a7812 */ /* 0x000fe200078ec0ff */
[----:B------:R-:W-:Y:S01]  /*12520*/  FMUL.FTZ R23, R0, R143 ;  /* 0x0000008f00177220 */ /* 0x000fe20000410000 */
[--C-:B------:R-:W-:Y:S01]  /*12530*/  HSET2.LE.AND R142, R153, R202.reuse, PT ;  /* 0x000000ca998e7233 */ /* 0x100fe20003803000 */
[----:B------:R-:W-:Y:S01]  /*12540*/  FMUL.FTZ R124, R2, R124 ;  /* 0x0000007c027c7220 */ /* 0x000fe20000410000 */
[-C--:B--2---:R-:W-:Y:S05]  /*12550*/  HMMA.16816.F32.BF16 R112, R172, R148.reuse, R112 ;  /* 0x00000094ac70723c */ /* 0x084fea0000041870 */
[----:B------:R-:W-:Y:S01]  /*12560*/  MUFU.EX2 R210, R210 ;  /* 0x000000d200d27308 */ /* 0x000fe20000000800 */
[----:B------:R-:W-:Y:S01]  /*12570*/  PRMT R158, R156, 0x7773, RZ ;  /* 0x000077739c9e7816 */ /* 0x000fe200000000ff */
[----:B------:R-:W-:Y:S01]  /*12580*/  FMUL.FTZ R125, R2, R125 ;  /* 0x0000007d027d7220 */ /* 0x000fe20000410000 */
[----:B------:R-:W-:Y:S01]  /*12590*/  PRMT R159, R156, 0x7772, RZ ;  /* 0x000077729c9f7816 */ /* 0x000fe200000000ff */
[----:B------:R-:W-:Y:S01]  /*125a0*/  FMUL.FTZ R126, R0, R126 ;  /* 0x0000007e007e7220 */ /* 0x000fe20000410000 */
[----:B------:R-:W-:Y:S01]  /*125b0*/  LOP3.LUT R156, R208, UR20, R161, 0x96, !PT ;  /* 0x00000014d09c7c12 */ /* 0x000fe2000f8e96a1 */
[C---:B------:R-:W-:Y:S04]  /*125c0*/  HMMA.16816.F32.BF16 R116, R180.reuse, R148, R116 ;  /* 0x00000094b474723c */ /* 0x040fe80000041874 */
[----:B------:R-:W-:Y:S01]  /*125d0*/  FFMA.FTZ R208, R20, UR4, -R206 ;  /* 0x0000000414d07c23 */ /* 0x000fe200080108ce */
[----:B------:R-:W-:Y:S01]  /*125e0*/  FMUL.FTZ R20, R2, R140 ;  /* 0x0000008c02147220 */ /* 0x000fe20000410000 */
[----:B------:R-:W-:Y:S01]  /*125f0*/  LOP3.LUT R162, R162, 0xff, RZ, 0xc0, !PT ;  /* 0x000000ffa2a27812 */ /* 0x000fe200078ec0ff */
[----:B------:R-:W-:Y:S01]  /*12600*/  FMUL.FTZ R127, R0, R127 ;  /* 0x0000007f007f7220 */ /* 0x000fe20000410000 */
[----:B------:R-:W-:Y:S01]  /*12610*/  PRMT R158, R159, 0x5410, R158 ;  /* 0x000054109f9e7816 */ /* 0x000fe2000000009e */
[--C-:B------:R-:W-:Y:S01]  /*12620*/  FFMA.FTZ R216, R24, UR4, -R205.reuse ;  /* 0x0000000418d87c23 */ /* 0x100fe200080108cd */
[----:B------:R-:W-:Y:S01]  /*12630*/  LOP3.LUT R160, R156, 0xffff, RZ, 0xc0, !PT ;  /* 0x0000ffff9ca07812 */ /* 0x000fe200078ec0ff */
[----:B------:R-:W-:Y:S01]  /*12640*/  FMUL.FTZ R24, R2, R132 ;  /* 0x0000008402187220 */ /* 0x000fe20000410000 */
[-C--:B------:R-:W-:Y:S01]  /*12650*/  HMMA.16816.F32.BF16 R20, R180, R150.reuse, R20 ;  /* 0x00000096b414723c */ /* 0x080fe20000041814 */
[----:B------:R-:W2:Y:S02]  /*12660*/  MUFU.EX2 R208, R208 ;  /* 0x000000d000d07308 */ /* 0x000ea40000000800 */
[----:B------:R-:W-:Y:S01]  /*12670*/  LOP3.LUT R159, R212, 0xffff, RZ, 0xc0, !PT ;  /* 0x0000ffffd49f7812 */ /* 0x000fe200078ec0ff */
[----:B------:R-:W-:Y:S01]  /*12680*/  FFMA.FTZ R217, R25, UR4, -R205 ;  /* 0x0000000419d97c23 */ /* 0x000fe200080108cd */
[----:B------:R-:W-:Y:S01]  /*12690*/  SHF.R.U32.HI R148, RZ, 0x18, R212 ;  /* 0x00000018ff947819 */ /* 0x000fe200000116d4 */
[----:B------:R-:W-:Y:S01]  /*126a0*/  FMUL.FTZ R25, R2, R133 ;  /* 0x0000008502197220 */ /* 0x000fe20000410000 */
[----:B------:R-:W-:Y:S01]  /*126b0*/  PRMT R149, R212, 0x7632, R149 ;  /* 0x00007632d4957816 */ /* 0x000fe20000000095 */
[C---:B------:R-:W-:Y:S03]  /*126c0*/  HMMA.16816.F32.BF16 R120, R172.reuse, R150, R120 ;  /* 0x00000096ac78723c */ /* 0x040fe60000041878 */
[----:B------:R-:W-:Y:S01]  /*126d0*/  MUFU.EX2 R216, R216 ;  /* 0x000000d800d87308 */ /* 0x000fe20000000800 */
[----:B------:R-:W-:Y:S01]  /*126e0*/  PRMT R155, R162, 0x5410, R157 ;  /* 0x00005410a29b7816 */ /* 0x000fe2000000009d */
[----:B------:R-:W-:Y:S01]  /*126f0*/  FFMA.FTZ R212, R28, UR4, -R205 ;  /* 0x000000041cd47c23 */ /* 0x000fe200080108cd */
[----:B------:R-:W-:Y:S01]  /*12700*/  LOP3.LUT R157, R156, 0xff, RZ, 0xc0, !PT ;  /* 0x000000ff9c9d7812 */ /* 0x000fe200078ec0ff */
[----:B------:R-:W-:Y:S01]  /*12710*/  FFMA.FTZ R218, R26, UR4, -R204 ;  /* 0x000000041ada7c23 */ /* 0x000fe200080108cc */
[----:B------:R-:W-:Y:S01]  /*12720*/  SHF.R.U32.HI R28, RZ, 0x8, R160 ;  /* 0x00000008ff1c7819 */ /* 0x000fe200000116a0 */
[----:B------:R-:W-:Y:S01]  /*12730*/  FMUL.FTZ R26, R0, R134 ;  /* 0x00000086001a7220 */ /* 0x000fe20000410000 */
[----:B------:R-:W-:Y:S03]  /*12740*/  SHF.R.U32.HI R159, RZ, 0x8, R159 ;  /* 0x00000008ff9f7819 */ /* 0x000fe6000001169f */
[----:B------:R-:W4:Y:S01]  /*12750*/  MUFU.EX2 R212, R212 ;  /* 0x000000d400d47308 */ /* 0x000f220000000800 */
[----:B------:R-:W-:Y:S01]  /*12760*/  PRMT R140, R156, 0x7632, R140 ;  /* 0x000076329c8c7816 */ /* 0x000fe2000000008c */
[----:B------:R-:W-:Y:S01]  /*12770*/  FFMA.FTZ R221, R45, UR4, -R205 ;  /* 0x000000042ddd7c23 */ /* 0x000fe200080108cd */
[----:B------:R-:W-:Y:S01]  /*12780*/  PRMT R157, R157, 0x5410, R28 ;  /* 0x000054109d9d7816 */ /* 0x000fe2000000001c */
[----:B------:R-:W-:Y:S01]  /*12790*/  FMUL.FTZ R28, R164, R136 ;  /* 0x00000088a41c7220 */ /* 0x000fe20000410000 */
[----:B------:R-:W-:Y:S01]  /*127a0*/  PRMT R143, R154, 0x5410, R159 ;  /* 0x000054109a8f7816 */ /* 0x000fe2000000009f */
[----:B------:R-:W-:Y:S01]  /*127b0*/  FFMA.FTZ R220, R44, UR4, -R205 ;  /* 0x000000042cdc7c23 */ /* 0x000fe200080108cd */
[----:B------:R-:W-:Y:S03]  /*127c0*/  LOP3.LUT R136, R140, 0xff, RZ, 0xc0, !PT ;  /* 0x000000ff8c887812 */ /* 0x000fe600078ec0ff */
[----:B------:R-:W5:Y:S01]  /*127d0*/  MUFU.EX2 R217, R217 ;  /* 0x000000d900d97308 */ /* 0x000f620000000800 */
[----:B------:R-:W-:Y:S01]  /*127e0*/  SHF.R.U32.HI R159, RZ, 0x18, R156 ;  /* 0x00000018ff9f7819 */ /* 0x000fe2000001169c */
[--C-:B------:R-:W-:Y:S01]  /*127f0*/  FFMA.FTZ R156, R27, UR4, -R204.reuse ;  /* 0x000000041b9c7c23 */ /* 0x100fe200080108cc */
[-C--:B-1----:R-:W-:Y:S03]  /*12800*/  HMMA.16816.F32.BF16 R28, R172, R144.reuse, R28 ;  /* 0x00000090ac1c723c */ /* 0x082fe6000004181c */
[----:B------:R-:W-:Y:S01]  /*12810*/  PRMT R159, R136, 0x5410, R159 ;  /* 0x00005410889f7816 */ /* 0x000fe2000000009f */
[----:B------:R-:W-:Y:S01]  /*12820*/  FMUL.FTZ R27, R0, R135 ;  /* 0x00000087001b7220 */ /* 0x000fe20000410000 */
[----:B------:R-:W1:Y:S01]  /*12830*/  LDSM.16.MT88.4 R136, [R170+0x9400] ;  /* 0x00940000aa88783b */ /* 0x000e620000004200 */
[----:B------:R-:W-:Y:S01]  /*12840*/  LOP3.LUT R149, R149, 0xff, RZ, 0xc0, !PT ;  /* 0x000000ff95957812 */ /* 0x000fe200078ec0ff */
[----:B------:R-:W-:Y:S01]  /*12850*/  MUFU.EX2 R218, R218 ;  /* 0x000000da00da7308 */ /* 0x000fe20000000800 */
[C---:B------:R-:W-:Y:S04]  /*12860*/  HMMA.16816.F32.BF16 R124, R180.reuse, R144, R124 ;  /* 0x00000090b47c723c */ /* 0x040fe8000004187c */
[----:B------:R-:W-:Y:S01]  /*12870*/  LOP3.LUT R145, R158, 0xff00ff, RZ, 0xc0, !PT ;  /* 0x00ff00ff9e917812 */ /* 0x000fe200078ec0ff */
[----:B------:R-:W-:Y:S01]  /*12880*/  FFMA.FTZ R222, R46, UR4, -R204 ;  /* 0x000000042ede7c23 */ /* 0x000fe200080108cc */
[--C-:B------:R-:W-:Y:S03]  /*12890*/  HSET2.LE.AND R140, R155, R202.reuse, PT ;  /* 0x000000ca9b8c7233 */ /* 0x100fe60003803000 */
[----:B------:R-:W-:Y:S01]  /*128a0*/  MUFU.EX2 R220, R220 ;  /* 0x000000dc00dc7308 */ /* 0x000fe20000000800 */
[-C--:B------:R-:W-:Y:S03]  /*128b0*/  HMMA.16816.F32.BF16 R24, R180, R146.reuse, R24 ;  /* 0x00000092b418723c */ /* 0x080fe60000041818 */
[--C-:B------:R-:W-:Y:S01]  /*128c0*/  HSET2.LE.AND R135, R145, R202.reuse, PT ;  /* 0x000000ca91877233 */ /* 0x100fe20003803000 */
[----:B------:R-:W-:Y:S01]  /*128d0*/  FFMA.FTZ R183, R37, UR4, -R206 ;  /* 0x0000000425b77c23 */ /* 0x000fe200080108ce */
[----:B------:R-:W-:Y:S01]  /*128e0*/  PRMT R141, R149, 0x5410, R148 ;  /* 0x00005410958d7816 */ /* 0x000fe20000000094 */
[--C-:B------:R-:W-:Y:S03]  /*128f0*/  FFMA.FTZ R182, R39, UR4, -R207.reuse ;  /* 0x0000000427b67c23 */ /* 0x100fe600080108cf */
[----:B------:R-:W5:Y:S01]  /*12900*/  MUFU.EX2 R181, R156 ;  /* 0x0000009c00b57308 */ /* 0x000f620000000800 */
[----:B------:R-:W-:Y:S01]  /*12910*/  HMMA.16816.F32.BF16 R128, R172, R146, R128 ;  /* 0x00000092ac80723c */ /* 0x000fe20000041880 */
[----:B------:R-:W5:Y:S03]  /*12920*/  LDSM.16.MT88.4 R148, [R169+0x400] ;  /* 0x00040000a994783b */ /* 0x000f660000004200 */
[----:B---3--:R-:W-:Y:S01]  /*12930*/  F2FP.BF16.F32.PACK_AB R133, R177, R176 ;  /* 0x000000b0b185723e */ /* 0x008fe200000010ff */
[--C-:B------:R-:W-:Y:S01]  /*12940*/  FFMA.FTZ R172, R48, UR4, -R206.reuse ;  /* 0x0000000430ac7c23 */ /* 0x100fe200080108ce */
[----:B------:R-:W-:Y:S03]  /*12950*/  F2FP.BF16.F32.PACK_AB R132, R179, R178 ;  /* 0x000000b2b384723e */ /* 0x000fe600000010ff */
[----:B------:R-:W-:Y:S01]  /*12960*/  MUFU.EX2 R222, R222 ;  /* 0x000000de00de7308 */ /* 0x000fe20000000800 */
[----:B------:R-:W-:Y:S01]  /*12970*/  LOP3.LUT R134, R133, R140, RZ, 0xc0, !PT ;  /* 0x0000008c85867212 */ /* 0x000fe200078ec0ff */
[--C-:B------:R-:W-:Y:S01]  /*12980*/  FFMA.FTZ R173, R49, UR4, -R206.reuse ;  /* 0x0000000431ad7c23 */ /* 0x100fe200080108ce */
[----:B------:R-:W-:Y:S01]  /*12990*/  LOP3.LUT R135, R132, R135, RZ, 0xc0, !PT ;  /* 0x0000008784877212 */ /* 0x000fe200078ec0ff */
[--C-:B------:R-:W-:Y:S01]  /*129a0*/  FFMA.FTZ R175, R51, UR4, -R207.reuse ;  /* 0x0000000433af7c23 */ /* 0x100fe200080108cf */
[--C-:B------:R-:W-:Y:S01]  /*129b0*/  HSET2.LE.AND R132, R143, R202.reuse, PT ;  /* 0x000000ca8f847233 */ /* 0x100fe20003803000 */
[--C-:B------:R-:W-:Y:S01]  /*129c0*/  FFMA.FTZ R174, R50, UR4, -R207.reuse ;  /* 0x0000000432ae7c23 */ /* 0x100fe200080108cf */
[--C-:B------:R-:W-:Y:S01]  /*129d0*/  HSET2.LE.AND R133, R141, R202.reuse, PT ;  /* 0x000000ca8d857233 */ /* 0x100fe20003803000 */
[--C-:B------:R-:W-:Y:S01]  /*129e0*/  FFMA.FTZ R180, R36, UR4, -R206.reuse ;  /* 0x0000000424b47c23 */ /* 0x100fe200080108ce */
[----:B--2---:R-:W-:Y:S01]  /*129f0*/  F2FP.BF16.F32.PACK_AB R143, R209, R208 ;  /* 0x000000d0d18f723e */ /* 0x004fe200000010ff */
[----:B------:R-:W-:Y:S01]  /*12a00*/  MUFU.EX2 R183, R183 ;  /* 0x000000b700b77308 */ /* 0x000fe20000000800 */
[----:B------:R-:W-:Y:S01]  /*12a10*/  F2FP.BF16.F32.PACK_AB R140, R210, R211 ;  /* 0x000000d3d28c723e */ /* 0x000fe200000010ff */
[--C-:B------:R-:W-:Y:S01]  /*12a20*/  FFMA.FTZ R64, R64, UR4, -R206.reuse ;  /* 0x0000000440407c23 */ /* 0x100fe200080108ce */
[----:B------:R-:W-:Y:S01]  /*12a30*/  LOP3.LUT R145, R152, 0xff00ff, RZ, 0xc0, !PT ;  /* 0x00ff00ff98917812 */ /* 0x000fe200078ec0ff */
[--C-:B------:R-:W-:Y:S01]  /*12a40*/  FFMA.FTZ R65, R65, UR4, -R206.reuse ;  /* 0x0000000441417c23 */ /* 0x100fe200080108ce */
[----:B----4-:R-:W-:Y:S01]  /*12a50*/  F2FP.BF16.F32.PACK_AB R141, R213, R212 ;  /* 0x000000d4d58d723e */ /* 0x010fe200000010ff */
[----:B------:R-:W2:Y:S01]  /*12a60*/  LDSM.16.MT88.4 R152, [R170+0xa400] ;  /* 0x00a40000aa98783b */ /* 0x000ea20000004200 */
[----:B------:R-:W-:Y:S01]  /*12a70*/  LOP3.LUT R132, R143, R132, RZ, 0xc0, !PT ;  /* 0x000000848f847212 */ /* 0x000fe200078ec0ff */
[----:B------:R-:W-:Y:S01]  /*12a80*/  FFMA.FTZ R206, R53, UR4, -R206 ;  /* 0x0000000435ce7c23 */ /* 0x000fe200080108ce */
[----:B------:R-:W-:Y:S01]  /*12a90*/  LOP3.LUT R133, R140, R133, RZ, 0xc0, !PT ;  /* 0x000000858c857212 */ /* 0x000fe200078ec0ff */
[----:B------:R-:W-:Y:S01]  /*12aa0*/  MUFU.EX2 R180, R180 ;  /* 0x000000b400b47308 */ /* 0x000fe20000000800 */
[----:B------:R-:W-:Y:S01]  /*12ab0*/  LOP3.LUT R142, R141, R142, RZ, 0xc0, !PT ;  /* 0x0000008e8d8e7212 */ /* 0x000fe200078ec0ff */
[--C-:B------:R-:W-:Y:S01]  /*12ac0*/  FFMA.FTZ R66, R66, UR4, -R207.reuse ;  /* 0x0000000442427c23 */ /* 0x100fe200080108cf */
[--C-:B------:R-:W-:Y:S01]  /*12ad0*/  HSET2.LE.AND R143, R145, R202.reuse, PT ;  /* 0x000000ca918f7233 */ /* 0x100fe20003803000 */
[--C-:B------:R-:W-:Y:S01]  /*12ae0*/  FFMA.FTZ R67, R67, UR4, -R207.reuse ;  /* 0x0000000443437c23 */ /* 0x100fe200080108cf */
[--C-:B------:R-:W-:Y:S01]  /*12af0*/  HSET2.LE.AND R140, R157, R202.reuse, PT ;  /* 0x000000ca9d8c7233 */ /* 0x100fe20003803000 */
[-C--:B-1----:R-:W-:Y:S04]  /*12b00*/  HMMA.16816.F32.BF16 R4, R132, R136.reuse, R4 ;  /* 0x000000888404723c */ /* 0x082fe80000041804 */
[----:B------:R-:W-:Y:S01]  /*12b10*/  MUFU.EX2 R206, R206 ;  /* 0x000000ce00ce7308 */ /* 0x000fe20000000800 */
[--C-:B------:R-:W-:Y:S01]  /*12b20*/  HSET2.LE.AND R141, R159, R202.reuse, PT ;  /* 0x000000ca9f8d7233 */ /* 0x100fe20003803000 */
[----:B------:R-:W-:Y:S01]  /*12b30*/  FFMA.FTZ R207, R55, UR4, -R207 ;  /* 0x0000000437cf7c23 */ /* 0x000fe200080108cf */
[----:B------:R-:W-:Y:S01]  /*12b40*/  F2FP.BF16.F32.PACK_AB R146, R215, R214 ;  /* 0x000000d6d792723e */ /* 0x000fe200000010ff */
[----:B------:R-:W-:Y:S01]  /*12b50*/  FFMA.FTZ R60, R60, UR4, -R205 ;  /* 0x000000043c3c7c23 */ /* 0x000fe200080108cd */
[----:B-----5:R-:W-:Y:S05]  /*12b60*/  F2FP.BF16.F32.PACK_AB R145, R217, R216 ;  /* 0x000000d8d991723e */ /* 0x020fea00000010ff */
[----:B------:R-:W-:Y:S01]  /*12b70*/  MUFU.EX2 R182, R182 ;  /* 0x000000b600b67308 */ /* 0x000fe20000000800 */
[----:B------:R-:W-:Y:S01]  /*12b80*/  F2FP.BF16.F32.PACK_AB R144, R181, R218 ;  /* 0x000000dab590723e */ /* 0x000fe200000010ff */
[----:B------:R-:W-:Y:S01]  /*12b90*/  FFMA.FTZ R199, R0, R235, R199 ;  /* 0x000000eb00c77223 */ /* 0x000fe200000100c7 */
[----:B------:R-:W-:Y:S01]  /*12ba0*/  LOP3.LUT R143, R146, R143, RZ, 0xc0, !PT ;  /* 0x0000008f928f7212 */ /* 0x000fe200078ec0ff */
[----:B------:R-:W-:Y:S01]  /*12bb0*/  FFMA.FTZ R193, R164, R249, R193 ;  /* 0x000000f9a4c17223 */ /* 0x000fe200000100c1 */
[----:B------:R-:W-:Y:S01]  /*12bc0*/  LOP3.LUT R140, R145, R140, RZ, 0xc0, !PT ;  /* 0x0000008c918c7212 */ /* 0x000fe200078ec0ff */
[----:B------:R-:W-:Y:S01]  /*12bd0*/  IMAD.U32 R145, RZ, RZ, UR26 ;  /* 0x0000001aff917e24 */ /* 0x000fe2000f8e00ff */
[----:B------:R-:W-:Y:S03]  /*12be0*/  LOP3.LUT R141, R144, R141, RZ, 0xc0, !PT ;  /* 0x0000008d908d7212 */ /* 0x000fe600078ec0ff */
[----:B------:R-:W-:Y:S01]  /*12bf0*/  MUFU.EX2 R207, R207 ;  /* 0x000000cf00cf7308 */ /* 0x000fe20000000800 */
[----:B------:R-:W-:Y:S01]  /*12c00*/  FADD.FTZ R199, R197, R199 ;  /* 0x000000c7c5c77221 */ /* 0x000fe20000010000 */
[----:B------:R-:W-:Y:S01]  /*12c10*/  FFMA.FTZ R196, R3, R248, R196 ;  /* 0x000000f803c47223 */ /* 0x000fe200000100c4 */
[----:B------:R-:W-:Y:S01]  /*12c20*/  LOP3.LUT R145, R251, UR17, R145, 0x96, !PT ;  /* 0x00000011fb917c12 */ /* 0x000fe2000f8e9691 */
[----:B------:R-:W-:Y:S01]  /*12c30*/  FFMA.FTZ R195, R2, R237, R195 ;  /* 0x000000ed02c37223 */ /* 0x000fe200000100c3 */
[----:B------:R-:W-:Y:S01]  /*12c40*/  IMAD.MOV.U32 R2, RZ, RZ, R167 ;  /* 0x000000ffff027224 */ /* 0x000fe200078e00a7 */
[C---:B------:R-:W-:Y:S04]  /*12c50*/  HMMA.16816.F32.BF16 R8, R140.reuse, R136, R8 ;  /* 0x000000888c08723c */ /* 0x040fe80000041808 */
[----:B------:R-:W-:Y:S01]  /*12c60*/  MUFU.EX2 R221, R221 ;  /* 0x000000dd00dd7308 */ /* 0x000fe20000000800 */
[----:B------:R-:W-:Y:S04]  /*12c70*/  IMAD.WIDE.U32 R144, R145, -0x326172a9, RZ ;  /* 0xcd9e8d5791907825 */ /* 0x000fe800078e00ff */
[----:B------:R-:W-:Y:S01]  /*12c80*/  FADD.FTZ R200, R200, R199 ;  /* 0x000000c7c8c87221 */ /* 0x000fe20000010000 */
[----:B------:R-:W-:Y:S01]  /*12c90*/  FADD.FTZ R0, R191, R193 ;  /* 0x000000c1bf007221 */ /* 0x000fe20000010000 */
[-C--:B------:R-:W-:Y:S03]  /*12ca0*/  HMMA.16816.F32.BF16 R12, R140, R138.reuse, R12 ;  /* 0x0000008a8c0c723c */ /* 0x080fe6000004180c */
[----:B------:R-:W-:Y:S01]  /*12cb0*/  MUFU.EX2 R172, R172 ;  /* 0x000000ac00ac7308 */ /* 0x000fe20000000800 */
[C---:B------:R-:W-:Y:S01]  /*12cc0*/  LOP3.LUT R156, R144.reuse, R243, RZ, 0x3c, !PT ;  /* 0x000000f3909c7212 */ /* 0x040fe200078e3cff */
[----:B------:R-:W-:Y:S01]  /*12cd0*/  FADD.FTZ R203, R203, R200 ;  /* 0x000000c8cbcb7221 */ /* 0x000fe20000010000 */
[----:B------:R-:W-:Y:S01]  /*12ce0*/  LOP3.LUT R48, R144, R242, RZ, 0x3c, !PT ;  /* 0x000000f290307212 */ /* 0x000fe200078e3cff */
[----:B------:R-:W-:Y:S01]  /*12cf0*/  FADD.FTZ R196, R192, R196 ;  /* 0x000000c4c0c47221 */ /* 0x000fe20000010000 */
[----:B------:R-:W-:Y:S01]  /*12d00*/  FADD.FTZ R195, R194, R195 ;  /* 0x000000c3c2c37221 */ /* 0x000fe20000010000 */
[C---:B------:R-:W-:Y:S01]  /*12d10*/  HMMA.16816.F32.BF16 R16, R132.reuse, R138, R16 ;  /* 0x0000008a8410723c */ /* 0x040fe20000041810 */
[----:B------:R-:W1:Y:S03]  /*12d20*/  LDSM.16.MT88.4 R136, [R169+0x1400] ;  /* 0x00140000a988783b */ /* 0x000e660000004200 */
[----:B------:R-:W3:Y:S01]  /*12d30*/  MUFU.EX2 R173, R173 ;  /* 0x000000ad00ad7308 */ /* 0x000ee20000000800 */
[----:B------:R-:W-:Y:S04]  /*12d40*/  IMAD.WIDE.U32 R48, R48, -0x2daee0ad, RZ ;  /* 0xd2511f5330307825 */ /* 0x000fe800078e00ff */
[----:B------:R-:W-:Y:S01]  /*12d50*/  FADD.FTZ R218, R218, R203 ;  /* 0x000000cbdada7221 */ /* 0x000fe20000010000 */
[----:B------:R-:W-:Y:S01]  /*12d60*/  FADD.FTZ R187, R187, R0 ;  /* 0x00000000bbbb7221 */ /* 0x000fe20000010000 */
[-C--:B------:R-:W-:Y:S03]  /*12d70*/  HMMA.16816.F32.BF16 R68, R132, R148.reuse, R68 ;  /* 0x000000948444723c */ /* 0x080fe60000041844 */
[----:B------:R-:W-:Y:S01]  /*12d80*/  MUFU.EX2 R174, R174 ;  /* 0x000000ae00ae7308 */ /* 0x000fe20000000800 */
[----:B------:R-:W-:Y:S04]  /*12d90*/  IMAD.WIDE.U32 R156, R156, -0x2daee0ad, RZ ;  /* 0xd2511f539c9c7825 */ /* 0x000fe800078e00ff */
[----:B------:R-:W-:Y:S01]  /*12da0*/  FADD.FTZ R181, R181, R218 ;  /* 0x000000dab5b57221 */ /* 0x000fe20000010000 */
[----:B------:R-:W-:Y:S01]  /*12db0*/  FADD.FTZ R189, R189, R196 ;  /* 0x000000c4bdbd7221 */ /* 0x000fe20000010000 */
[----:B------:R-:W-:Y:S01]  /*12dc0*/  IMAD.MOV.U32 R0, RZ, RZ, R165 ;  /* 0x000000ffff007224 */ /* 0x000fe200078e00a5 */
[C---:B------:R-:W-:Y:S02]  /*12dd0*/  HMMA.16816.F32.BF16 R72, R140.reuse, R148, R72 ;  /* 0x000000948c48723c */ /* 0x040fe40000041848 */
[----:B------:R-:W4:Y:S02]  /*12de0*/  MUFU.EX2 R175, R175 ;  /* 0x000000af00af7308 */ /* 0x000f240000000800 */
[----:B------:R-:W-:Y:S01]  /*12df0*/  FADD.FTZ R198, R198, R195 ;  /* 0x000000c3c6c67221 */ /* 0x000fe20000010000 */
[----:B------:R-:W-:Y:S01]  /*12e00*/  FADD.FTZ R214, R214, R181 ;  /* 0x000000b5d6d67221 */ /* 0x000fe20000010000 */
[----:B------:R-:W-:Y:S01]  /*12e10*/  FADD.FTZ R187, R188, R187 ;  /* 0x000000bbbcbb7221 */ /* 0x000fe20000010000 */
[----:B------:R-:W-:Y:S01]  /*12e20*/  FADD.FTZ R190, R190, R189 ;  /* 0x000000bdbebe7221 */ /* 0x000fe20000010000 */
[-C--:B------:R-:W-:Y:S04]  /*12e30*/  HMMA.16816.F32.BF16 R76, R140, R150.reuse, R76 ;  /* 0x000000968c4c723c */ /* 0x080fe8000004184c */
[----:B------:R-:W-:Y:S01]  /*12e40*/  MUFU.EX2 R64, R64 ;  /* 0x0000004000407308 */ /* 0x000fe20000000800 */
[----:B------:R-:W-:Y:S01]  /*12e50*/  FADD.FTZ R201, R201, R198 ;  /* 0x000000c6c9c97221 */ /* 0x000fe20000010000 */
[----:B------:R-:W-:Y:S01]  /*12e60*/  FADD.FTZ R214, R215, R214 ;  /* 0x000000d6d7d67221 */ /* 0x000fe20000010000 */
[----:B------:R-:W-:Y:S01]  /*12e70*/  FADD.FTZ R208, R208, R187 ;  /* 0x000000bbd0d07221 */ /* 0x000fe20000010000 */
[----:B------:R-:W-:Y:S01]  /*12e80*/  FADD.FTZ R211, R211, R190 ;  /* 0x000000bed3d37221 */ /* 0x000fe20000010000 */
[----:B------:R-:W-:Y:S01]  /*12e90*/  FADD.FTZ R216, R216, R201 ;  /* 0x000000c9d8d87221 */ /* 0x000fe20000010000 */
[C---:B------:R-:W-:Y:S04]  /*12ea0*/  HMMA.16816.F32.BF16 R80, R132.reuse, R150, R80 ;  /* 0x000000968450723c */ /* 0x040fe80000041850 */
[----:B------:R-:W-:Y:S01]  /*12eb0*/  MUFU.EX2 R65, R65 ;  /* 0x0000004100417308 */ /* 0x000fe20000000800 */
[----:B------:R-:W-:Y:S01]  /*12ec0*/  LOP3.LUT R150, R145, R227, RZ, 0x3c, !PT ;  /* 0x000000e391967212 */ /* 0x000fe200078e3cff */
[----:B------:R-:W-:Y:S01]  /*12ed0*/  FADD.FTZ R209, R209, R208 ;  /* 0x000000d0d1d17221 */ /* 0x000fe20000010000 */
[----:B------:R-:W-:Y:S01]  /*12ee0*/  FADD.FTZ R211, R210, R211 ;  /* 0x000000d3d2d37221 */ /* 0x000fe20000010000 */
[----:B------:R-:W-:Y:S01]  /*12ef0*/  FADD.FTZ R217, R217, R216 ;  /* 0x000000d8d9d97221 */ /* 0x000fe20000010000 */
[-C--:B--2---:R-:W-:Y:S05]  /*12f00*/  HMMA.16816.F32.BF16 R84, R132, R152.reuse, R84 ;  /* 0x000000988454723c */ /* 0x084fea0000041854 */
[----:B------:R-:W-:Y:S01]  /*12f10*/  MUFU.EX2 R66, R66 ;  /* 0x0000004200427308 */ /* 0x000fe20000000800 */
[----:B------:R-:W-:Y:S04]  /*12f20*/  IMAD.WIDE.U32 R150, R150, -0x2daee0ad, RZ ;  /* 0xd2511f5396967825 */ /* 0x000fe800078e00ff */
[----:B------:R-:W-:Y:S01]  /*12f30*/  FADD.FTZ R176, R176, R209 ;  /* 0x000000d1b0b07221 */ /* 0x000fe20000010000 */
[----:B------:R-:W-:Y:S01]  /*12f40*/  FADD.FTZ R178, R178, R211 ;  /* 0x000000d3b2b27221 */ /* 0x000fe20000010000 */
[----:B------:R-:W-:Y:S01]  /*12f50*/  FADD.FTZ R212, R212, R217 ;  /* 0x000000d9d4d47221 */ /* 0x000fe20000010000 */
[C---:B------:R-:W-:Y:S02]  /*12f60*/  HMMA.16816.F32.BF16 R88, R140.reuse, R152, R88 ;  /* 0x000000988c58723c */ /* 0x040fe40000041858 */
[----:B------:R-:W-:Y:S02]  /*12f70*/  MUFU.EX2 R67, R67 ;  /* 0x0000004300437308 */ /* 0x000fe40000000800 */
[----:B------:R-:W-:Y:S01]  /*12f80*/  LOP3.LUT R50, R244, UR24, R151, 0x96, !PT ;  /* 0x00000018f4327c12 */ /* 0x000fe2000f8e9697 */
[----:B------:R-:W-:Y:S01]  /*12f90*/  FADD.FTZ R177, R177, R176 ;  /* 0x000000b0b1b17221 */ /* 0x000fe20000010000 */
[----:B------:R-:W-:Y:S01]  /*12fa0*/  LOP3.LUT R150, R150, UR23, R49, 0x96, !PT ;  /* 0x0000001796967c12 */ /* 0x000fe2000f8e9631 */
[----:B------:R-:W-:Y:S01]  /*12fb0*/  FADD.FTZ R178, R179, R178 ;  /* 0x000000b2b3b27221 */ /* 0x000fe20000010000 */
[-C--:B------:R-:W-:Y:S04]  /*12fc0*/  HMMA.16816.F32.BF16 R92, R140, R154.reuse, R92 ;  /* 0x0000009a8c5c723c */ /* 0x080fe8000004185c */
[----:B------:R-:W-:Y:S01]  /*12fd0*/  MUFU.EX2 R60, R60 ;  /* 0x0000003c003c7308 */ /* 0x000fe20000000800 */
[----:B------:R-:W-:Y:S04]  /*12fe0*/  IMAD.WIDE.U32 R150, R150, -0x326172a9, RZ ;  /* 0xcd9e8d5796967825 */ /* 0x000fe800078e00ff */
[----:B------:R-:W-:Y:S01]  /*12ff0*/  FADD.FTZ R213, R213, R212 ;  /* 0x000000d4d5d57221 */ /* 0x000fe20000010000 */
[C---:B------:R-:W-:Y:S04]  /*13000*/  HMMA.16816.F32.BF16 R96, R132.reuse, R154, R96 ;  /* 0x0000009a8460723c */ /* 0x040fe80000041860 */
[----:B------:R-:W-:Y:S01]  /*13010*/  LOP3.LUT R154, R145, R228, RZ, 0x3c, !PT ;  /* 0x000000e4919a7212 */ /* 0x000fe200078e3cff */
[----:B------:R-:W-:Y:S01]  /*13020*/  FADD.FTZ R213, R252, R213 ;  /* 0x000000d5fcd57221 */ /* 0x000fe20000010000 */
[----:B------:R-:W2:Y:S02]  /*13030*/  LDSM.16.MT88.4 R144, [R170+0xb400] ;  /* 0x00b40000aa90783b */ /* 0x000ea40000004200 */
[-C--:B-1----:R-:W-:Y:S03]  /*13040*/  HMMA.16816.F32.BF16 R100, R132, R136.reuse, R100 ;  /* 0x000000888464723c */ /* 0x082fe60000041864 */
[----:B------:R-:W-:Y:S05]  /*13050*/  IMAD.WIDE.U32 R154, R154, -0x2daee0ad, RZ ;  /* 0xd2511f539a9a7825 */ /* 0x000fea00078e00ff */
[C---:B------:R-:W-:Y:S04]  /*13060*/  HMMA.16816.F32.BF16 R104, R140.reuse, R136, R104 ;  /* 0x000000888c68723c */ /* 0x040fe80000041868 */
[----:B------:R-:W-:Y:S02]  /*13070*/  LOP3.LUT R51, R246, UR24, R155, 0x96, !PT ;  /* 0x00000018f6337c12 */ /* 0x000fe4000f8e969b */
[----:B------:R-:W-:Y:S02]  /*13080*/  LOP3.LUT R154, R154, UR23, R157, 0x96, !PT ;  /* 0x000000179a9a7c12 */ /* 0x000fe4000f8e969d */
[-C--:B------:R-:W-:Y:S03]  /*13090*/  HMMA.16816.F32.BF16 R108, R140, R138.reuse, R108 ;  /* 0x0000008a8c6c723c */ /* 0x080fe6000004186c */
[----:B------:R-:W-:Y:S04]  /*130a0*/  IMAD.WIDE.U32 R152, R51, -0x326172a9, RZ ;  /* 0xcd9e8d5733987825 */ /* 0x000fe800078e00ff */
[----:B------:R-:W-:Y:S01]  /*130b0*/  IMAD.WIDE.U32 R154, R154, -0x326172a9, RZ ;  /* 0xcd9e8d579a9a7825 */ /* 0x000fe200078e00ff */
[C---:B------:R-:W-:Y:S04]  /*130c0*/  HMMA.16816.F32.BF16 R32, R132.reuse, R138, R32 ;  /* 0x0000008a8420723c */ /* 0x040fe80000041820 */
[----:B------:R-:W-:Y:S01]  /*130d0*/  IMAD.WIDE.U32 R50, R50, -0x326172a9, RZ ;  /* 0xcd9e8d5732327825 */ /* 0x000fe200078e00ff */
[----:B------:R-:W-:Y:S02]  /*130e0*/  LOP3.LUT R136, R240, UR11, R153, 0x96, !PT ;  /* 0x0000000bf0887c12 */ /* 0x000fe4000f8e9699 */
[----:B------:R-:W-:Y:S02]  /*130f0*/  LOP3.LUT R152, R152, UR10, R155, 0x96, !PT ;  /* 0x0000000a98987c12 */ /* 0x000fe4000f8e969b */
[----:B------:R-:W-:Y:S01]  /*13100*/  LOP3.LUT R148, R50, UR10, R151, 0x96, !PT ;  /* 0x0000000a32947c12 */ /* 0x000fe2000f8e9697 */
[----:B------:R-:W-:Y:S01]  /*13110*/  IMAD.WIDE.U32 R136, R136, -0x2daee0ad, RZ ;  /* 0xd2511f5388887825 */ /* 0x000fe200078e00ff */
[----:B------:R-:W-:Y:S01]  /*13120*/  LOP3.LUT R36, R238, UR11, R51, 0x96, !PT ;  /* 0x0000000bee247c12 */ /* 0x000fe2000f8e9633 */
[-C--:B--2---:R-:W-:Y:S03]  /*13130*/  HMMA.16816.F32.BF16 R112, R132, R144.reuse, R112 ;  /* 0x000000908470723c */ /* 0x084fe60000041870 */
[----:B------:R-:W-:Y:S01]  /*13140*/  IMAD.WIDE.U32 R152, R152, -0x2daee0ad, RZ ;  /* 0xd2511f5398987825 */ /* 0x000fe200078e00ff */
[----:B------:R-:W-:Y:S03]  /*13150*/  LOP3.LUT R156, R156, UR22, R137, 0x96, !PT ;  /* 0x000000169c9c7c12 */ /* 0x000fe6000f8e9689 */
[----:B------:R-:W-:Y:S01]  /*13160*/  IMAD.WIDE.U32 R50, R36, -0x2daee0ad, RZ ;  /* 0xd2511f5324327825 */ /* 0x000fe200078e00ff */
[C---:B------:R-:W-:Y:S04]  /*13170*/  HMMA.16816.F32.BF16 R116, R140.reuse, R144, R116 ;  /* 0x000000908c74723c */ /* 0x040fe80000041874 */
[----:B------:R-:W-:Y:S01]  /*13180*/  IMAD.WIDE.U32 R148, R148, -0x2daee0ad, RZ ;  /* 0xd2511f5394947825 */ /* 0x000fe200078e00ff */
[----:B------:R-:W-:Y:S02]  /*13190*/  LOP3.LUT R36, R136, UR21, R153, 0x96, !PT ;  /* 0x0000001588247c12 */ /* 0x000fe4000f8e9699 */
[----:B------:R-:W-:Y:S01]  /*131a0*/  LOP3.LUT R48, R48, UR22, R51, 0x96, !PT ;  /* 0x0000001630307c12 */ /* 0x000fe2000f8e9633 */
[-C--:B------:R-:W-:Y:S03]  /*131b0*/  HMMA.16816.F32.BF16 R20, R140, R146.reuse, R20 ;  /* 0x000000928c14723c */ /* 0x080fe60000041814 */
[----:B------:R-:W-:Y:S01]  /*131c0*/  LOP3.LUT R160, R50, UR21, R149, 0x96, !PT ;  /* 0x0000001532a07c12 */ /* 0x000fe2000f8e9695 */
[----:B------:R-:W-:Y:S02]  /*131d0*/  IMAD.WIDE.U32 R50, R36, -0x326172a9, RZ ;  /* 0xcd9e8d5724327825 */ /* 0x000fe400078e00ff */
[----:B------:R-:W1:Y:S02]  /*131e0*/  LDSM.16.MT88.4 R36, [R169+0x2400] ;  /* 0x00240000a924783b */ /* 0x000e640000004200 */
[C---:B------:R-:W-:Y:S04]  /*131f0*/  HMMA.16816.F32.BF16 R120, R132.reuse, R146, R120 ;  /* 0x000000928478723c */ /* 0x040fe80000041878 */
[----:B------:R-:W-:Y:S01]  /*13200*/  IMAD.WIDE.U32 R160, R160, -0x326172a9, RZ ;  /* 0xcd9e8d57a0a07825 */ /* 0x000fe200078e00ff */
[C---:B------:R-:W-:Y:S02]  /*13210*/  PRMT R136, R50.reuse, 0x7773, RZ ;  /* 0x0000777332887816 */ /* 0x040fe400000000ff */
[----:B------:R-:W-:Y:S01]  /*13220*/  PRMT R49, R50, 0x7772, RZ ;  /* 0x0000777232317816 */ /* 0x000fe200000000ff */
[----:B------:R-:W-:Y:S01]  /*13230*/  IMAD.WIDE.U32 R156, R156, -0x326172a9, RZ ;  /* 0xcd9e8d579c9c7825 */ /* 0x000fe200078e00ff */
[----:B------:R-:W-:Y:S02]  /*13240*/  PRMT R45, R160, 0x7772, RZ ;  /* 0x00007772a02d7816 */ /* 0x000fe400000000ff */
[----:B------:R-:W-:Y:S01]  /*13250*/  PRMT R139, R50, 0x7771, RZ ;  /* 0x00007771328b7816 */ /* 0x000fe200000000ff */
[----:B------:R-:W-:Y:S01]  /*13260*/  IMAD.WIDE.U32 R144, R48, -0x326172a9, RZ ;  /* 0xcd9e8d5730907825 */ /* 0x000fe200078e00ff */
[----:B------:R-:W-:Y:S02]  /*13270*/  PRMT R48, R160, 0x7773, RZ ;  /* 0x00007773a0307816 */ /* 0x000fe400000000ff */
[----:B------:R-:W-:Y:S01]  /*13280*/  LOP3.LUT R44, R156, UR8, R51, 0x96, !PT ;  /* 0x000000089c2c7c12 */ /* 0x000fe2000f8e9633 */
[----:B------:R-:W-:Y:S01]  /*13290*/  IMAD.MOV.U32 R138, RZ, RZ, R160 ;  /* 0x000000ffff8a7224 */ /* 0x000fe200078e00a0 */
[----:B------:R-:W-:Y:S01]  /*132a0*/  PRMT R48, R45, 0x5410, R48 ;  /* 0x000054102d307816 */ /* 0x000fe20000000030 */
[--C-:B------:R-:W-:Y:S01]  /*132b0*/  FFMA.FTZ R146, R42, UR4, -R204.reuse ;  /* 0x000000042a927c23 */ /* 0x100fe200080108cc */
[----:B------:R-:W-:Y:S02]  /*132c0*/  MOV R158, R50 ;  /* 0x00000032009e7202 */ /* 0x000fe40000000f00 */
[----:B------:R-:W-:Y:S01]  /*132d0*/  PRMT R45, R44, 0x7632, R45 ;  /* 0x000076322c2d7816 */ /* 0x000fe2000000002d */
[----:B------:R-:W-:Y:S01]  /*132e0*/  MUFU.EX2 R163, R146 ;  /* 0x0000009200a37308 */ /* 0x000fe20000000800 */
[----:B------:R-:W-:Y:S01]  /*132f0*/  LOP3.LUT R50, R144, UR8, R161, 0x96, !PT ;  /* 0x0000000890327c12 */ /* 0x000fe2000f8e96a1 */
[----:B------:R-:W-:Y:S01]  /*13300*/  FFMA.FTZ R144, R43, UR4, -R204 ;  /* 0x000000042b907c23 */ /* 0x000fe200080108cc */
[C---:B------:R-:W-:Y:S02]  /*13310*/  LOP3.LUT R46, R44.reuse, 0xffff, RZ, 0xc0, !PT ;  /* 0x0000ffff2c2e7812 */ /* 0x040fe400078ec0ff */
[----:B------:R-:W-:Y:S02]  /*13320*/  PRMT R136, R49, 0x5410, R136 ;  /* 0x0000541031887816 */ /* 0x000fe40000000088 */
[----:B------:R-:W-:Y:S03]  /*13330*/  LOP3.LUT R51, R44, 0xff, RZ, 0xc0, !PT ;  /* 0x000000ff2c337812 */ /* 0x000fe600078ec0ff */
[----:B------:R-:W-:Y:S01]  /*13340*/  MUFU.EX2 R159, R144 ;  /* 0x00000090009f7308 */ /* 0x000fe20000000800 */
[----:B------:R-:W-:Y:S02]  /*13350*/  SHF.R.U32.HI R49, RZ, 0x18, R44 ;  /* 0x00000018ff317819 */ /* 0x000fe4000001162c */
[----:B------:R-:W-:Y:S02]  /*13360*/  LOP3.LUT R47, R50, 0xffff, RZ, 0xc0, !PT ;  /* 0x0000ffff322f7812 */ /* 0x000fe400078ec0ff */
[----:B------:R-:W-:Y:S02]  /*13370*/  SHF.R.U32.HI R46, RZ, 0x8, R46 ;  /* 0x00000008ff2e7819 */ /* 0x000fe4000001162e */
[----:B------:R-:W-:Y:S01]  /*13380*/  LOP3.LUT R44, R45, 0xff, RZ, 0xc0, !PT ;  /* 0x000000ff2d2c7812 */ /* 0x000fe200078ec0ff */
[-C--:B-1----:R-:W-:Y:S02]  /*13390*/  HMMA.16816.F32.BF16 R28, R132, R36.reuse, R28 ;  /* 0x00000024841c723c */ /* 0x082fe4000004181c */
[----:B------:R-:W-:Y:S01]  /*133a0*/  MUFU.EX2 R161, R52 ;  /* 0x0000003400a17308 */ /* 0x000fe20000000800 */
[----:B------:R-:W-:Y:S02]  /*133b0*/  SHF.R.U32.HI R40, RZ, 0x8, R47 ;  /* 0x00000008ff287819 */ /* 0x000fe4000001162f */
[----:B------:R-:W-:Y:S02]  /*133c0*/  PRMT R51, R51, 0x5410, R46 ;  /* 0x0000541033337816 */ /* 0x000fe4000000002e */
[----:B------:R-:W-:Y:S01]  /*133d0*/  PRMT R49, R44, 0x5410, R49 ;  /* 0x000054102c317816 */ /* 0x000fe20000000031 */
[C---:B------:R-:W-:Y:S01]  /*133e0*/  HMMA.16816.F32.BF16 R124, R140.reuse, R36, R124 ;  /* 0x000000248c7c723c */ /* 0x040fe2000004187c */
[----:B------:R-:W1:Y:S03]  /*133f0*/  LDSM.16.MT88.4 R44, [R170+0x9800] ;  /* 0x00980000aa2c783b */ /* 0x000e660000004200 */
[----:B------:R-:W-:Y:S02]  /*13400*/  PRMT R137, R160, 0x7771, RZ ;  /* 0x00007771a0897816 */ /* 0x000fe400000000ff */
[----:B------:R-:W-:Y:S02]  /*13410*/  LOP3.LUT R138, R138, 0xff, RZ, 0xc0, !PT ;  /* 0x000000ff8a8a7812 */ /* 0x000fe400078ec0ff */
[-C--:B------:R-:W-:Y:S01]  /*13420*/  HMMA.16816.F32.BF16 R24, R140, R38.reuse, R24 ;  /* 0x000000268c18723c */ /* 0x080fe20000041818 */
[----:B------:R-:W-:Y:S02]  /*13430*/  LDSM.16.MT88.4 R140, [R170+0xa800] ;  /* 0x00a80000aa8c783b */ /* 0x000fe40000004200 */
[----:B------:R-:W-:Y:S01]  /*13440*/  PRMT R137, R138, 0x5410, R137 ;  /* 0x000054108a897816 */ /* 0x000fe20000000089 */
[----:B------:R-:W-:Y:S01]  /*13450*/  FFMA.FTZ R138, R41, UR4, -R205 ;  /* 0x00000004298a7c23 */ /* 0x000fe200080108cd */
[----:B------:R-:W-:Y:S02]  /*13460*/  LOP3.LUT R158, R158, 0xff, RZ, 0xc0, !PT ;  /* 0x000000ff9e9e7812 */ /* 0x000fe400078ec0ff */
[----:B------:R-:W-:Y:S01]  /*13470*/  LOP3.LUT R147, R50, 0xff, RZ, 0xc0, !PT ;  /* 0x000000ff32937812 */ /* 0x000fe200078ec0ff */
[----:B------:R-:W-:Y:S01]  /*13480*/  HMMA.16816.F32.BF16 R128, R132, R38, R128 ;  /* 0x000000268480723c */ /* 0x000fe20000041880 */
[----:B------:R2:W5:Y:S03]  /*13490*/  MUFU.EX2 R162, R138 ;  /* 0x0000008a00a27308 */ /* 0x0005660000000800 */
[----:B------:R-:W-:Y:S02]  /*134a0*/  PRMT R139, R158, 0x5410, R139 ;  /* 0x000054109e8b7816 */ /* 0x000fe4000000008b */
[----:B------:R-:W-:Y:S02]  /*134b0*/  LOP3.LUT R37, R136, 0xff00ff, RZ, 0xc0, !PT ;  /* 0x00ff00ff88257812 */ /* 0x000fe400078ec0ff */
[--C-:B------:R-:W-:Y:S03]  /*134c0*/  PRMT R147, R147, 0x5410, R40.reuse ;  /* 0x0000541093937816 */ /* 0x100fe60000000028 */
[----:B------:R5:W-:Y:S01]  /*134d0*/  MUFU.EX2 R158, R54 ;  /* 0x00000036009e7308 */ /* 0x000be20000000800 */
[----:B------:R-:W-:Y:S02]  /*134e0*/  PRMT R40, R50, 0x7632, R40 ;  /* 0x0000763232287816 */ /* 0x000fe40000000028 */
[--C-:B------:R-:W-:Y:S02]  /*134f0*/  HSET2.LE.AND R42, R139, R202.reuse, PT ;  /* 0x000000ca8b2a7233 */ /* 0x100fe40003803000 */
[----:B------:R-:W-:Y:S02]  /*13500*/  SHF.R.U32.HI R149, RZ, 0x18, R50 ;  /* 0x00000018ff957819 */ /* 0x000fe40000011632 */
[----:B------:R-:W-:Y:S02]  /*13510*/  LOP3.LUT R40, R40, 0xff, RZ, 0xc0, !PT ;  /* 0x000000ff28287812 */ /* 0x000fe400078ec0ff */
[--C-:B------:R-:W-:Y:S02]  /*13520*/  HSET2.LE.AND R36, R37, R202.reuse, PT ;  /* 0x000000ca25247233 */ /* 0x100fe40003803000 */
[----:B---3--:R-:W-:Y:S02]  /*13530*/  F2FP.BF16.F32.PACK_AB R41, R173, R172 ;  /* 0x000000acad29723e */ /* 0x008fe400000010ff */
[----:B----4-:R-:W-:Y:S02]  /*13540*/  F2FP.BF16.F32.PACK_AB R37, R175, R174 ;  /* 0x000000aeaf25723e */ /* 0x010fe400000010ff */
[----:B------:R-:W-:Y:S02]  /*13550*/  PRMT R149, R40, 0x5410, R149 ;  /* 0x0000541028957816 */ /* 0x000fe40000000095 */
[----:B------:R-:W-:Y:S02]  /*13560*/  LOP3.LUT R42, R41, R42, RZ, 0xc0, !PT ;  /* 0x0000002a292a7212 */ /* 0x000fe400078ec0ff */
[----:B------:R-:W-:Y:S02]  /*13570*/  LOP3.LUT R43, R37, R36, RZ, 0xc0, !PT ;  /* 0x00000024252b7212 */ /* 0x000fe400078ec0ff */
[--C-:B------:R-:W-:Y:S02]  /*13580*/  HSET2.LE.AND R40, R51, R202.reuse, PT ;  /* 0x000000ca33287233 */ /* 0x100fe40003803000 */
[--C-:B------:R-:W-:Y:S02]  /*13590*/  HSET2.LE.AND R41, R49, R202.reuse, PT ;  /* 0x000000ca31297233 */ /* 0x100fe40003803000 */
[----:B------:R-:W-:Y:S01]  /*135a0*/  F2FP.BF16.F32.PACK_AB R49, R183, R180 ;  /* 0x000000b4b731723e */ /* 0x000fe200000010ff */
[----:B------:R-:W-:Y:S01]  /*135b0*/  FADD.FTZ R180, R180, R177 ;  /* 0x000000b1b4b47221 */ /* 0x000fe20000010000 */
[----:B------:R-:W-:Y:S01]  /*135c0*/  F2FP.BF16.F32.PACK_AB R36, R182, R219 ;  /* 0x000000dbb624723e */ /* 0x000fe200000010ff */
[----:B------:R-:W-:Y:S01]  /*135d0*/  FADD.FTZ R219, R219, R178 ;  /* 0x000000b2dbdb7221 */ /* 0x000fe20000010000 */
[--C-:B------:R-:W-:Y:S01]  /*135e0*/  HSET2.LE.AND R50, R137, R202.reuse, PT ;  /* 0x000000ca89327233 */ /* 0x100fe20003803000 */
[----:B------:R-:W-:Y:S01]  /*135f0*/  FADD.FTZ R183, R183, R180 ;  /* 0x000000b4b7b77221 */ /* 0x000fe20000010000 */
[----:B------:R-:W-:Y:S01]  /*13600*/  LOP3.LUT R51, R48, 0xff00ff, RZ, 0xc0, !PT ;  /* 0x00ff00ff30337812 */ /* 0x000fe200078ec0ff */
[----:B--2---:R-:W2:Y:S01]  /*13610*/  LDSM.16.MT88.4 R136, [R169+0x800] ;  /* 0x00080000a988783b */ /* 0x004ea20000004200 */
[----:B------:R-:W-:Y:S01]  /*13620*/  F2FP.BF16.F32.PACK_AB R37, R221, R220 ;  /* 0x000000dcdd25723e */ /* 0x000fe200000010ff */
[----:B------:R-:W-:Y:S01]  /*13630*/  FADD.FTZ R219, R182, R219 ;  /* 0x000000dbb6db7221 */ /* 0x000fe20000010000 */
[----:B------:R-:W-:Y:S01]  /*13640*/  LOP3.LUT R40, R49, R40, RZ, 0xc0, !PT ;  /* 0x0000002831287212 */ /* 0x000fe200078ec0ff */
[----:B------:R-:W-:Y:S01]  /*13650*/  FADD.FTZ R172, R172, R183 ;  /* 0x000000b7acac7221 */ /* 0x000fe20000010000 */
[----:B------:R-:W-:Y:S01]  /*13660*/  LOP3.LUT R41, R36, R41, RZ, 0xc0, !PT ;  /* 0x0000002924297212 */ /* 0x000fe200078ec0ff */
[----:B------:R-:W-:Y:S01]  /*13670*/  FADD.FTZ R174, R174, R219 ;  /* 0x000000dbaeae7221 */ /* 0x000fe20000010000 */
[--C-:B------:R-:W-:Y:S01]  /*13680*/  HSET2.LE.AND R49, R149, R202.reuse, PT ;  /* 0x000000ca95317233 */ /* 0x100fe20003803000 */
[----:B------:R-:W-:Y:S01]  /*13690*/  FADD.FTZ R172, R173, R172 ;  /* 0x000000acadac7221 */ /* 0x000fe20000010000 */
[----:B------:R-:W-:Y:S01]  /*136a0*/  LOP3.LUT R50, R37, R50, RZ, 0xc0, !PT ;  /* 0x0000003225327212 */ /* 0x000fe200078ec0ff */
[----:B------:R-:W-:Y:S01]  /*136b0*/  FADD.FTZ R174, R175, R174 ;  /* 0x000000aeafae7221 */ /* 0x000fe20000010000 */
[--C-:B------:R-:W-:Y:S01]  /*136c0*/  HSET2.LE.AND R51, R51, R202.reuse, PT ;  /* 0x000000ca33337233 */ /* 0x100fe20003803000 */
[-C--:B-1----:R-:W-:Y:S05]  /*136d0*/  HMMA.16816.F32.BF16 R4, R40, R44.reuse, R4 ;  /* 0x0000002c2804723c */ /* 0x082fea0000041804 */
[--C-:B------:R-:W-:Y:S02]  /*136e0*/  HSET2.LE.AND R48, R147, R202.reuse, PT ;  /* 0x000000ca93307233 */ /* 0x100fe40003803000 */
[----:B------:R-:W-:Y:S01]  /*136f0*/  F2FP.BF16.F32.PACK_AB R38, R223, R222 ;  /* 0x000000dedf26723e */ /* 0x000fe200000010ff */
[----:B------:R-:W1:Y:S01]  /*13700*/  MUFU.EX2 R147, R59 ;  /* 0x0000003b00937308 */ /* 0x000e620000000800 */
[----:B-----5:R-:W-:Y:S02]  /*13710*/  F2FP.BF16.F32.PACK_AB R37, R162, R252 ;  /* 0x000000fca225723e */ /* 0x020fe400000010ff */
[----:B------:R-:W-:Y:S02]  /*13720*/  F2FP.BF16.F32.PACK_AB R36, R159, R163 ;  /* 0x000000a39f24723e */ /* 0x000fe400000010ff */
[----:B------:R-:W-:Y:S02]  /*13730*/  LOP3.LUT R51, R38, R51, RZ, 0xc0, !PT ;  /* 0x0000003326337212 */ /* 0x000fe400078ec0ff */
[----:B------:R-:W-:Y:S02]  /*13740*/  LOP3.LUT R48, R37, R48, RZ, 0xc0, !PT ;  /* 0x0000003025307212 */ /* 0x000fe400078ec0ff */
[----:B------:R-:W-:Y:S02]  /*13750*/  LOP3.LUT R49, R36, R49, RZ, 0xc0, !PT ;  /* 0x0000003124317212 */ /* 0x000fe400078ec0ff */
[----:B------:R-:W3:Y:S01]  /*13760*/  LDSM.16.MT88.4 R36, [R169+0x1800] ;  /* 0x00180000a924783b */ /* 0x000ee20000004200 */
[----:B------:R-:W-:Y:S04]  /*13770*/  LOP3.LUT R134, R150, UR9, R145, 0x96, !PT ;  /* 0x0000000996867c12 */ /* 0x000fe8000f8e9691 */
[C---:B------:R-:W-:Y:S04]  /*13780*/  HMMA.16816.F32.BF16 R8, R48.reuse, R44, R8 ;  /* 0x0000002c3008723c */ /* 0x040fe80000041808 */
[----:B------:R-:W-:Y:S04]  /*13790*/  IMAD.WIDE.U32 R134, R134, -0x2daee0ad, RZ ;  /* 0xd2511f5386867825 */ /* 0x000fe800078e00ff */
[-C--:B------:R-:W-:Y:S03]  /*137a0*/  HMMA.16816.F32.BF16 R12, R48, R46.reuse, R12 ;  /* 0x0000002e300c723c */ /* 0x080fe6000004180c */
[----:B------:R-:W-:Y:S01]  /*137b0*/  LOP3.LUT R148, R148, UR20, R135, 0x96, !PT ;  /* 0x0000001494947c12 */ /* 0x000fe2000f8e9687 */
[--C-:B------:R-:W-:Y:S01]  /*137c0*/  FFMA.FTZ R135, R56, UR4, -R205.reuse ;  /* 0x0000000438877c23 */ /* 0x100fe200080108cd */
[C---:B------:R-:W-:Y:S01]  /*137d0*/  PRMT R54, R134.reuse, 0x7771, RZ ;  /* 0x0000777186367816 */ /* 0x040fe200000000ff */
[----:B------:R-:W-:Y:S01]  /*137e0*/  IMAD.MOV.U32 R56, RZ, RZ, R134 ;  /* 0x000000ffff387224 */ /* 0x000fe200078e0086 */
[C---:B------:R-:W-:Y:S01]  /*137f0*/  PRMT R133, R134.reuse, 0x7773, RZ ;  /* 0x0000777386857816 */ /* 0x040fe200000000ff */
[C---:B------:R-:W-:Y:S01]  /*13800*/  HMMA.16816.F32.BF16 R16, R40.reuse, R46, R16 ;  /* 0x0000002e2810723c */ /* 0x040fe20000041810 */
[----:B------:R-:W4:Y:S01]  /*13810*/  LDSM.16.MT88.4 R44, [R170+0xb800] ;  /* 0x00b80000aa2c783b */ /* 0x000f220000004200 */
[----:B------:R-:W-:Y:S06]  /*13820*/  MUFU.EX2 R160, R135 ;  /* 0x0000008700a07308 */ /* 0x000fec0000000800 */
[-C--:B--2---:R-:W-:Y:S08]  /*13830*/  HMMA.16816.F32.BF16 R68, R40, R136.reuse, R68 ;  /* 0x000000882844723c */ /* 0x084ff00000041844 */
[C---:B------:R-:W-:Y:S04]  /*13840*/  HMMA.16816.F32.BF16 R72, R48.reuse, R136, R72 ;  /* 0x000000883048723c */ /* 0x040fe80000041848 */
[----:B------:R-:W-:Y:S02]  /*13850*/  SHF.R.U32.HI R137, RZ, 0x18, R148 ;  /* 0x00000018ff897819 */ /* 0x000fe40000011694 */
[----:B------:R-:W-:Y:S01]  /*13860*/  PRMT R136, R134, 0x7772, RZ ;  /* 0x0000777286887816 */ /* 0x000fe200000000ff */
[--C-:B------:R-:W-:Y:S01]  /*13870*/  FFMA.FTZ R134, R57, UR4, -R205.reuse ;  /* 0x0000000439867c23 */ /* 0x100fe200080108cd */
[-C--:B------:R-:W-:Y:S03]  /*13880*/  HMMA.16816.F32.BF16 R76, R48, R138.reuse, R76 ;  /* 0x0000008a304c723c */ /* 0x080fe6000004184c */
[----:B------:R2:W5:Y:S01]  /*13890*/  MUFU.EX2 R146, R134 ;  /* 0x0000008600927308 */ /* 0x0005620000000800 */
[----:B------:R-:W-:Y:S01]  /*138a0*/  LOP3.LUT R57, R56, 0xff, RZ, 0xc0, !PT ;  /* 0x000000ff38397812 */ /* 0x000fe200078ec0ff */
[----:B------:R-:W-:Y:S01]  /*138b0*/  FFMA.FTZ R205, R61, UR4, -R205 ;  /* 0x000000043dcd7c23 */ /* 0x000fe200080108cd */
[--C-:B------:R-:W-:Y:S01]  /*138c0*/  FFMA.FTZ R61, R62, UR4, -R204.reuse ;  /* 0x000000043e3d7c23 */ /* 0x100fe200080108cc */
[----:B-1----:R-:W-:Y:S01]  /*138d0*/  IMAD.MOV.U32 R62, RZ, RZ, R147 ;  /* 0x000000ffff3e7224 */ /* 0x002fe200078e0093 */
[C---:B------:R-:W-:Y:S05]  /*138e0*/  HMMA.16816.F32.BF16 R80, R40.reuse, R138, R80 ;  /* 0x0000008a2850723c */ /* 0x040fea0000041850 */
[----:B------:R1:W1:Y:S01]  /*138f0*/  MUFU.EX2 R138, R58 ;  /* 0x0000003a008a7308 */ /* 0x0002620000000800 */
[----:B------:R-:W-:Y:S01]  /*13900*/  LOP3.LUT R139, R148, 0xff, RZ, 0xc0, !PT ;  /* 0x000000ff948b7812 */ /* 0x000fe200078ec0ff */
[----:B------:R-:W-:Y:S01]  /*13910*/  FFMA.FTZ R204, R63, UR4, -R204 ;  /* 0x000000043fcc7c23 */ /* 0x000fe200080108cc */
[----:B------:R-:W-:Y:S01]  /*13920*/  PRMT R57, R57, 0x5410, R54 ;  /* 0x0000541039397816 */ /* 0x000fe20000000036 */
[-C--:B------:R-:W-:Y:S06]  /*13930*/  HMMA.16816.F32.BF16 R84, R40, R140.reuse, R84 ;  /* 0x0000008c2854723c */ /* 0x080fec0000041854 */
[----:B------:R-:W1:Y:S01]  /*13940*/  MUFU.EX2 R205, R205 ;  /* 0x000000cd00cd7308 */ /* 0x000e620000000800 */
[--C-:B--2---:R-:W-:Y:S01]  /*13950*/  HSET2.LE.AND R134, R57, R202.reuse, PT ;  /* 0x000000ca39867233 */ /* 0x104fe20003803000 */
[----:B-----5:R-:W-:Y:S02]  /*13960*/  IMAD.MOV.U32 R63, RZ, RZ, R146 ;  /* 0x000000ffff3f7224 */ /* 0x020fe400078e0092 */
[----:B------:R-:W-:Y:S01]  /*13970*/  LDSM.16.MT88.4 R144, [R169+0x1c00] ;  /* 0x001c0000a990783b */ /* 0x000fe20000004200 */
[C---:B------:R-:W-:Y:S05]  /*13980*/  HMMA.16816.F32.BF16 R88, R48.reuse, R140, R88 ;  /* 0x0000008c3058723c */ /* 0x040fea0000041858 */
[----:B------:R-:W-:Y:S03]  /*13990*/  MUFU.EX2 R61, R61 ;  /* 0x0000003d003d7308 */ /* 0x000fe60000000800 */
[-C--:B------:R-:W-:Y:S07]  /*139a0*/  HMMA.16816.F32.BF16 R92, R48, R142.reuse, R92 ;  /* 0x0000008e305c723c */ /* 0x080fee000004185c */
[----:B------:R-:W2:Y:S01]  /*139b0*/  MUFU.EX2 R204, R204 ;  /* 0x000000cc00cc7308 */ /* 0x000ea20000000800 */
        /* <DEDUP_REMOVED lines=10> */
[-C--:B----4-:R-:W-:Y:S03]  /*13a60*/  HMMA.16816.F32.BF16 R112, R40, R44.reuse, R112 ;  /* 0x0000002c2870723c */ /* 0x090fe60000041870 */
[C---:B------:R-:W-:Y:S02]  /*13a70*/  PRMT R53, R36.reuse, 0x7772, RZ ;  /* 0x0000777224357816 */ /* 0x040fe400000000ff */
[----:B------:R-:W-:Y:S02]  /*13a80*/  PRMT R55, R36, 0x7771, RZ ;  /* 0x0000777124377816 */ /* 0x000fe400000000ff */
[----:B------:R-:W3:Y:S01]  /*13a90*/  LDSM.16.MT88.4 R36, [R169+0x2800] ;  /* 0x00280000a924783b */ /* 0x000ee20000004200 */
[C---:B------:R-:W-:Y:S04]  /*13aa0*/  HMMA.16816.F32.BF16 R116, R48.reuse, R44, R116 ;  /* 0x0000002c3074723c */ /* 0x040fe80000041874 */
[----:B------:R-:W-:Y:S02]  /*13ab0*/  PRMT R53, R53, 0x5410, R52 ;  /* 0x0000541035357816 */ /* 0x000fe40000000034 */
[----:B------:R-:W-:Y:S02]  /*13ac0*/  PRMT R52, R136, 0x5410, R133 ;  /* 0x0000541088347816 */ /* 0x000fe40000000085 */
[-C--:B------:R-:W-:Y:S03]  /*13ad0*/  HMMA.16816.F32.BF16 R20, R48, R46.reuse, R20 ;  /* 0x0000002e3014723c */ /* 0x080fe60000041814 */
[----:B------:R-:W-:Y:S02]  /*13ae0*/  LOP3.LUT R135, R52, 0xff00ff, RZ, 0xc0, !PT ;  /* 0x00ff00ff34877812 */ /* 0x000fe400078ec0ff */
[C---:B------:R-:W-:Y:S02]  /*13af0*/  LOP3.LUT R56, R152.reuse, 0xffff, RZ, 0xc0, !PT ;  /* 0x0000ffff98387812 */ /* 0x040fe400078ec0ff */
[----:B------:R-:W-:Y:S01]  /*13b00*/  LOP3.LUT R133, R152, 0xff, RZ, 0xc0, !PT ;  /* 0x000000ff98857812 */ /* 0x000fe200078ec0ff */
[C---:B------:R-:W-:Y:S04]  /*13b10*/  HMMA.16816.F32.BF16 R120, R40.reuse, R46, R120 ;  /* 0x0000002e2878723c */ /* 0x040fe80000041878 */
[----:B------:R-:W-:Y:S02]  /*13b20*/  LOP3.LUT R46, R148, 0xffff, RZ, 0xc0, !PT ;  /* 0x0000ffff942e7812 */ /* 0x000fe400078ec0ff */
[----:B------:R-:W-:Y:S02]  /*13b30*/  SHF.R.U32.HI R56, RZ, 0x8, R56 ;  /* 0x00000008ff387819 */ /* 0x000fe40000011638 */
[----:B------:R-:W-:Y:S02]  /*13b40*/  LOP3.LUT R47, R53, 0xff00ff, RZ, 0xc0, !PT ;  /* 0x00ff00ff352f7812 */ /* 0x000fe400078ec0ff */
[----:B------:R-:W-:Y:S02]  /*13b50*/  PRMT R133, R133, 0x5410, R56 ;  /* 0x0000541085857816 */ /* 0x000fe40000000038 */
[----:B-1----:R-:W-:Y:S01]  /*13b60*/  LDSM.16.MT88.4 R56, [R170+0xac00] ;  /* 0x00ac0000aa38783b */ /* 0x002fe20000004200 */
[----:B------:R-:W-:Y:S02]  /*13b70*/  LOP3.LUT R132, R132, 0xff, RZ, 0xc0, !PT ;  /* 0x000000ff84847812 */ /* 0x000fe400078ec0ff */
[----:B------:R-:W-:Y:S02]  /*13b80*/  SHF.R.U32.HI R46, RZ, 0x8, R46 ;  /* 0x00000008ff2e7819 */ /* 0x000fe4000001162e */
[----:B------:R-:W-:Y:S02]  /*13b90*/  PRMT R55, R132, 0x5410, R55 ;  /* 0x0000541084377816 */ /* 0x000fe40000000037 */
[----:B------:R-:W-:Y:S02]  /*13ba0*/  PRMT R139, R139, 0x5410, R46 ;  /* 0x000054108b8b7816 */ /* 0x000fe4000000002e */
[----:B------:R-:W-:Y:S01]  /*13bb0*/  PRMT R44, R152, 0x7632, R44 ;  /* 0x00007632982c7816 */ /* 0x000fe2000000002c */
[-C--:B---3--:R-:W-:Y:S03]  /*13bc0*/  HMMA.16816.F32.BF16 R28, R40, R36.reuse, R28 ;  /* 0x00000024281c723c */ /* 0x088fe6000004181c */
[----:B------:R-:W-:Y:S02]  /*13bd0*/  LOP3.LUT R44, R44, 0xff, RZ, 0xc0, !PT ;  /* 0x000000ff2c2c7812 */ /* 0x000fe400078ec0ff */
[----:B------:R-:W-:Y:S02]  /*13be0*/  SHF.R.U32.HI R45, RZ, 0x18, R152 ;  /* 0x00000018ff2d7819 */ /* 0x000fe40000011698 */
[--C-:B------:R-:W-:Y:S01]  /*13bf0*/  HSET2.LE.AND R46, R55, R202.reuse, PT ;  /* 0x000000ca372e7233 */ /* 0x100fe20003803000 */
[C---:B------:R-:W-:Y:S01]  /*13c00*/  HMMA.16816.F32.BF16 R124, R48.reuse, R36, R124 ;  /* 0x00000024307c723c */ /* 0x040fe2000004187c */
[----:B------:R-:W-:Y:S03]  /*13c10*/  LDSM.16.MT88.4 R52, [R169+0xc00] ;  /* 0x000c0000a934783b */ /* 0x000fe60000004200 */
[----:B------:R-:W-:Y:S02]  /*13c20*/  PRMT R45, R44, 0x5410, R45 ;  /* 0x000054102c2d7816 */ /* 0x000fe4000000002d */
[----:B------:R-:W-:Y:S02]  /*13c30*/  PRMT R44, R148, 0x7632, R44 ;  /* 0x00007632942c7816 */ /* 0x000fe4000000002c */
[-C--:B------:R-:W-:Y:S01]  /*13c40*/  HMMA.16816.F32.BF16 R24, R48, R38.reuse, R24 ;  /* 0x000000263018723c */ /* 0x080fe20000041818 */
[----:B------:R-:W1:Y:S02]  /*13c50*/  LDSM.16.MT88.4 R148, [R170+0x9c00] ;  /* 0x009c0000aa94783b */ /* 0x000e640000004200 */
[----:B------:R-:W-:Y:S01]  /*13c60*/  LOP3.LUT R44, R44, 0xff, RZ, 0xc0, !PT ;  /* 0x000000ff2c2c7812 */ /* 0x000fe200078ec0ff */
[----:B------:R-:W-:Y:S01]  /*13c70*/  IMAD.MOV.U32 R50, RZ, RZ, R158 ;  /* 0x000000ffff327224 */ /* 0x000fe200078e009e */
[--C-:B------:R-:W-:Y:S01]  /*13c80*/  HSET2.LE.AND R45, R45, R202.reuse, PT ;  /* 0x000000ca2d2d7233 */ /* 0x100fe20003803000 */
[----:B------:R-:W-:Y:S01]  /*13c90*/  IMAD.MOV.U32 R51, RZ, RZ, R160 ;  /* 0x000000ffff337224 */ /* 0x000fe200078e00a0 */
[----:B------:R-:W-:Y:S01]  /*13ca0*/  PRMT R137, R44, 0x5410, R137 ;  /* 0x000054102c897816 */ /* 0x000fe20000000089 */
[----:B------:R-:W-:Y:S04]  /*13cb0*/  HMMA.16816.F32.BF16 R128, R40, R38, R128 ;  /* 0x000000262880723c */ /* 0x000fe80000041880 */
[--C-:B------:R-:W-:Y:S01]  /*13cc0*/  HSET2.LE.AND R44, R133, R202.reuse, PT ;  /* 0x000000ca852c7233 */ /* 0x100fe20003803000 */
[----:B------:R-:W-:Y:S01]  /*13cd0*/  FADD.FTZ R174, R50, R174 ;  /* 0x000000ae32ae7221 */ /* 0x000fe20000010000 */
[----:B------:R-:W-:Y:S02]  /*13ce0*/  F2FP.BF16.F32.PACK_AB R37, R206, R161 ;  /* 0x000000a1ce25723e */ /* 0x000fe400000010ff */
[C---:B------:R-:W-:Y:S01]  /*13cf0*/  F2FP.BF16.F32.PACK_AB R36, R207.reuse, R50 ;  /* 0x00000032cf24723e */ /* 0x040fe200000010ff */
[----:B------:R-:W-:Y:S01]  /*13d00*/  FADD.FTZ R207, R207, R174 ;  /* 0x000000aecfcf7221 */ /* 0x000fe20000010000 */
[----:B------:R-:W-:Y:S02]  /*13d10*/  LOP3.LUT R44, R37, R44, RZ, 0xc0, !PT ;  /* 0x0000002c252c7212 */ /* 0x000fe400078ec0ff */
[----:B------:R-:W-:Y:S02]  /*13d20*/  LOP3.LUT R45, R36, R45, RZ, 0xc0, !PT ;  /* 0x0000002d242d7212 */ /* 0x000fe400078ec0ff */
[----:B------:R3:W4:Y:S01]  /*13d30*/  LDSM.16.MT88.4 R36, [R170+0xbc00] ;  /* 0x00bc0000aa24783b */ /* 0x0007220000004200 */
[--C-:B------:R-:W-:Y:S02]  /*13d40*/  HSET2.LE.AND R47, R47, R202.reuse, PT ;  /* 0x000000ca2f2f7233 */ /* 0x100fe40003803000 */
[----:B------:R-:W-:Y:S02]  /*13d50*/  F2FP.BF16.F32.PACK_AB R49, R65, R64 ;  /* 0x000000404131723e */ /* 0x000fe400000010ff */
[C---:B------:R-:W-:Y:S01]  /*13d60*/  F2FP.BF16.F32.PACK_AB R48, R67.reuse, R66 ;  /* 0x000000424330723e */ /* 0x040fe200000010ff */
[----:B------:R-:W-:Y:S01]  /*13d70*/  FADD.FTZ R66, R66, R207 ;  /* 0x000000cf42427221 */ /* 0x000fe20000010000 */
[--C-:B------:R-:W-:Y:S02]  /*13d80*/  HSET2.LE.AND R135, R135, R202.reuse, PT ;  /* 0x000000ca87877233 */ /* 0x100fe40003803000 */
[--C-:B------:R-:W-:Y:S01]  /*13d90*/  HSET2.LE.AND R132, R139, R202.reuse, PT ;  /* 0x000000ca8b847233 */ /* 0x100fe20003803000 */
[----:B------:R-:W-:Y:S01]  /*13da0*/  FADD.FTZ R248, R67, R66 ;  /* 0x0000004243f87221 */ /* 0x000fe20000010000 */
[----:B------:R-:W-:Y:S02]  /*13db0*/  HSET2.LE.AND R133, R137, R202, PT ;  /* 0x000000ca89857233 */ /* 0x000fe40003803000 */
[----:B------:R-:W-:Y:S01]  /*13dc0*/  LOP3.LUT R46, R49, R46, RZ, 0xc0, !PT ;  /* 0x0000002e312e7212 */ /* 0x000fe200078ec0ff */
[----:B------:R-:W-:Y:S01]  /*13dd0*/  IMAD.MOV.U32 R49, RZ, RZ, R161 ;  /* 0x000000ffff317224 */ /* 0x000fe200078e00a1 */
[----:B------:R-:W-:Y:S01]  /*13de0*/  LOP3.LUT R47, R48, R47, RZ, 0xc0, !PT ;  /* 0x0000002f302f7212 */ /* 0x000fe200078ec0ff */
[----:B------:R-:W-:Y:S01]  /*13df0*/  IMAD.MOV.U32 R48, RZ, RZ, R159 ;  /* 0x000000ffff307224 */ /* 0x000fe200078e009f */
[----:B------:R-:W-:Y:S02]  /*13e00*/  MOV R202, R138 ;  /* 0x0000008a00ca7202 */ /* 0x000fe40000000f00 */
[----:B------:R-:W-:Y:S02]  /*13e10*/  F2FP.BF16.F32.PACK_AB R43, R63, R51 ;  /* 0x000000333f2b723e */ /* 0x000fe400000010ff */
[----:B------:R-:W-:Y:S02]  /*13e20*/  F2FP.BF16.F32.PACK_AB R42, R62, R202 ;  /* 0x000000ca3e2a723e */ /* 0x000fe400000010ff */
[----:B------:R-:W-:Y:S01]  /*13e30*/  F2FP.BF16.F32.PACK_AB R41, R205, R60 ;  /* 0x0000003ccd29723e */ /* 0x000fe200000010ff */
[----:B---3--:R-:W-:Y:S01]  /*13e40*/  IMAD.MOV.U32 R170, RZ, RZ, R162 ;  /* 0x000000ffffaa7224 */ /* 0x008fe200078e00a2 */
[----:B--2---:R-:W-:Y:S02]  /*13e50*/  F2FP.BF16.F32.PACK_AB R40, R204, R61 ;  /* 0x0000003dcc28723e */ /* 0x004fe400000010ff */
[----:B------:R-:W-:Y:S01]  /*13e60*/  MOV R138, R163 ;  /* 0x000000a3008a7202 */ /* 0x000fe20000000f00 */
[----:B------:R-:W-:Y:S01]  /*13e70*/  FADD.FTZ R213, R170, R213 ;  /* 0x000000d5aad57221 */ /* 0x000fe20000010000 */
[-C--:B-1----:R-:W-:Y:S01]  /*13e80*/  HMMA.16816.F32.BF16 R160, R44, R148.reuse, R4 ;  /* 0x000000942ca0723c */ /* 0x082fe20000041804 */
[----:B------:R1:W2:Y:S04]  /*13e90*/  LDSM.16.MT88.4 R4, [R169+0x2c00] ;  /* 0x002c0000a904783b */ /* 0x0002a80000004200 */
[----:B------:R-:W-:Y:S01]  /*13ea0*/  LOP3.LUT R132, R43, R132, RZ, 0xc0, !PT ;  /* 0x000000842b847212 */ /* 0x000fe200078ec0ff */
[----:B------:R-:W-:Y:S01]  /*13eb0*/  FADD.FTZ R214, R138, R214 ;  /* 0x000000d68ad67221 */ /* 0x000fe20000010000 */
[----:B------:R-:W-:Y:S01]  /*13ec0*/  LOP3.LUT R133, R42, R133, RZ, 0xc0, !PT ;  /* 0x000000852a857212 */ /* 0x000fe200078ec0ff */
[----:B------:R-:W-:Y:S01]  /*13ed0*/  FADD.FTZ R220, R220, R213 ;  /* 0x000000d5dcdc7221 */ /* 0x000fe20000010000 */
[----:B------:R-:W-:Y:S01]  /*13ee0*/  LOP3.LUT R134, R41, R134, RZ, 0xc0, !PT ;  /* 0x0000008629867212 */ /* 0x000fe200078ec0ff */
[----:B------:R-:W-:Y:S01]  /*13ef0*/  FADD.FTZ R3, R48, R214 ;  /* 0x000000d630037221 */ /* 0x000fe20000010000 */
[----:B------:R-:W-:Y:S01]  /*13f00*/  LOP3.LUT R135, R40, R135, RZ, 0xc0, !PT ;  /* 0x0000008728877212 */ /* 0x000fe200078ec0ff */
[----:B------:R-:W-:Y:S02]  /*13f10*/  FADD.FTZ R220, R221, R220 ;  /* 0x000000dcdddc7221 */ /* 0x000fe40000010000 */
[----:B------:R-:W-:Y:S01]  /*13f20*/  FADD.FTZ R222, R222, R3 ;  /* 0x00000003dede7221 */ /* 0x000fe20000010000 */
[----:B------:R-:W-:Y:S01]  /*13f30*/  FADD.FTZ R3, R49, R172 ;  /* 0x000000ac31037221 */ /* 0x000fe20000010000 */
[----:B------:R-:W-:Y:S02]  /*13f40*/  FADD.FTZ R220, R51, R220 ;  /* 0x000000dc33dc7221 */ /* 0x000fe40000010000 */
[C---:B------:R-:W-:Y:S04]  /*13f50*/  HMMA.16816.F32.BF16 R156, R132.reuse, R148, R8 ;  /* 0x00000094849c723c */ /* 0x040fe80000041808 */
[----:B------:R-:W-:Y:S01]  /*13f60*/  FADD.FTZ R222, R223, R222 ;  /* 0x000000dedfde7221 */ /* 0x000fe20000010000 */
[----:B-1----:R-:W-:Y:S03]  /*13f70*/  IMAD.MOV.U32 R169, RZ, RZ, R168 ;  /* 0x000000ffffa97224 */ /* 0x002fe600078e00a8 */
[-C--:B------:R-:W-:Y:S03]  /*13f80*/  HMMA.16816.F32.BF16 R152, R132, R150.reuse, R12 ;  /* 0x000000968498723c */ /* 0x080fe6000004180c */
[----:B------:R-:W-:Y:S04]  /*13f90*/  FADD.FTZ R222, R202, R222 ;  /* 0x000000decade7221 */ /* 0x000fe80000010000 */
[----:B------:R-:W-:Y:S01]  /*13fa0*/  FADD.FTZ R222, R62, R222 ;  /* 0x000000de3ede7221 */ /* 0x000fe20000010000 */
[C---:B------:R-:W-:Y:S04]  /*13fb0*/  HMMA.16816.F32.BF16 R148, R44.reuse, R150, R16 ;  /* 0x000000962c94723c */ /* 0x040fe80000041810 */
[----:B------:R-:W-:Y:S04]  /*13fc0*/  FADD.FTZ R61, R61, R222 ;  /* 0x000000de3d3d7221 */ /* 0x000fe80000010000 */
[-C--:B------:R-:W-:Y:S03]  /*13fd0*/  HMMA.16816.F32.BF16 R68, R44, R52.reuse, R68 ;  /* 0x000000342c44723c */ /* 0x080fe60000041844 */
[----:B------:R-:W-:Y:S05]  /*13fe0*/  FADD.FTZ R235, R204, R61 ;  /* 0x0000003dcceb7221 */ /* 0x000fea0000010000 */
        /* <DEDUP_REMOVED lines=15> */
[-C--:B--2---:R-:W-:Y:S08]  /*140e0*/  HMMA.16816.F32.BF16 R136, R44, R4.reuse, R28 ;  /* 0x000000042c88723c */ /* 0x084ff0000004181c */
[C---:B------:R-:W-:Y:S04]  /*140f0*/  HMMA.16816.F32.BF16 R124, R132.reuse, R4, R124 ;  /* 0x00000004847c723c */ /* 0x040fe8000004187c */
[----:B------:R-:W-:Y:S01]  /*14100*/  FADD.FTZ R5, R206, R3 ;  /* 0x00000003ce057221 */ /* 0x000fe20000010000 */
[----:B------:R-:W-:Y:S03]  /*14110*/  FADD.FTZ R3, R63, R220 ;  /* 0x000000dc3f037221 */ /* 0x000fe60000010000 */
[-C--:B------:R-:W-:Y:S03]  /*14120*/  HMMA.16816.F32.BF16 R132, R132, R6.reuse, R24 ;  /* 0x000000068484723c */ /* 0x080fe60000041818 */
[----:B------:R-:W-:Y:S01]  /*14130*/  FADD.FTZ R64, R64, R5 ;  /* 0x0000000540407221 */ /* 0x000fe20000010000 */
[----:B------:R-:W-:Y:S01]  /*14140*/  FADD.FTZ R60, R60, R3 ;  /* 0x000000033c3c7221 */ /* 0x000fe20000010000 */
[----:B------:R-:W-:Y:S02]  /*14150*/  IMAD.MOV.U32 R3, RZ, RZ, R166 ;  /* 0x000000ffff037224 */ /* 0x000fe400078e00a6 */
[----:B------:R-:W-:Y:S01]  /*14160*/  FADD.FTZ R249, R65, R64 ;  /* 0x0000004041f97221 */ /* 0x000fe20000010000 */
[----:B------:R-:W-:Y:S04]  /*14170*/  HMMA.16816.F32.BF16 R128, R44, R6, R128 ;  /* 0x000000062c80723c */ /* 0x000fe80000041880 */
[----:B------:R-:W-:Y:S04]  /*14180*/  FADD.FTZ R237, R205, R60 ;  /* 0x0000003ccded7221 */ /* 0x000fe80000010000 */
[----:B------:R-:W-:Y:S01]  /*14190*/  @!UPT UIADD3 URZ, UPT, UPT, URZ, URZ, URZ ;  /* 0x000000fffffff290 */ /* 0x000fe2000fffe0ff */
[----:B------:R-:W-:Y:S11]  /*141a0*/  BRA.U UP0, `(.L_x_470) ;  /* 0xffffffc100787547 */ /* 0x000ff6000b83ffff */
.L_x_469:
[----:B-----5:R-:W1:Y:S01]  /*141b0*/  SHFL.BFLY PT, R2, R249, 0x2, 0x1f ;  /* 0x0c401f00f9027f89 */ /* 0x020e6200000e0000 */
[----:B------:R-:W2:Y:S01]  /*141c0*/  LDCU UR4, c[0x0][0x4fc] ;  /* 0x00009f80ff0477ac */ /* 0x000ea20008000800 */
[----:B------:R-:W-:Y:S01]  /*141d0*/  ISETP.NE.AND P2, PT, R233, -0x1, PT ;  /* 0xffffffffe900780c */ /* 0x000fe20003f45270 */
[----:B------:R-:W3:Y:S01]  /*141e0*/  LDC R21, c[0x0][0x434] ;  /* 0x00010d00ff157b82 */ /* 0x000ee20000000800 */
[----:B------:R-:W4:Y:S01]  /*141f0*/  SHFL.BFLY PT, R0, R237, 0x2, 0x1f ;  /* 0x0c401f00ed007f89 */ /* 0x000f2200000e0000 */
[----:B------:R-:W-:-:S03]  /*14200*/  LOP3.LUT R16, R184, 0x18, RZ, 0xc0, !PT ;  /* 0x00000018b8107812 */ /* 0x000fc600078ec0ff */
[----:B------:R-:W2:Y:S04]  /*14210*/  SHFL.BFLY PT, R10, R235, 0x2, 0x1f ;  /* 0x0c401f00eb0a7f89 */ /* 0x000ea800000e0000 */
[----:B------:R-:W2:Y:S01]  /*14220*/  SHFL.BFLY PT, R3, R248, 0x2, 0x1f ;  /* 0x0c401f00f8037f89 */ /* 0x000ea200000e0000 */
[----:B------:R-:W3:Y:S01]  /*14230*/  S2R R23, SR_CTAID.Y ;  /* 0x0000000000177919 */ /* 0x000ee20000002600 */
[----:B------:R-:W3:Y:S01]  /*14240*/  S2R R18, SR_CTAID.Z ;  /* 0x0000000000127919 */ /* 0x000ee20000002700 */
[----:B-1----:R-:W-:Y:S01]  /*14250*/  FADD.FTZ R5, R2, R249 ;  /* 0x000000f902057221 */ /* 0x002fe20000010000 */
[----:B------:R-:W-:Y:S01]  /*14260*/  SHF.L.U32 R2, R184, 0x4, RZ ;  /* 0x00000004b8027819 */ /* 0x000fe200000006ff */
[----:B----4-:R-:W-:-:S03]  /*14270*/  FADD.FTZ R0, R0, R237 ;  /* 0x000000ed00007221 */ /* 0x010fc60000010000 */
[----:B------:R-:W1:Y:S01]  /*14280*/  SHFL.BFLY PT, R6, R5, 0x1, 0x1f ;  /* 0x0c201f0005067f89 */ /* 0x000e6200000e0000 */
[----:B--2---:R-:W-:-:S03]  /*14290*/  FADD.FTZ R10, R10, R235 ;  /* 0x000000eb0a0a7221 */ /* 0x004fc60000010000 */
[----:B------:R-:W2:Y:S01]  /*142a0*/  SHFL.BFLY PT, R11, R0, 0x1, 0x1f ;  /* 0x0c201f00000b7f89 */ /* 0x000ea200000e0000 */
[----:B------:R-:W-:-:S03]  /*142b0*/  FADD.FTZ R3, R3, R248 ;  /* 0x000000f803037221 */ /* 0x000fc60000010000 */
[----:B------:R-:W4:Y:S04]  /*142c0*/  SHFL.BFLY PT, R9, R10, 0x1, 0x1f ;  /* 0x0c201f000a097f89 */ /* 0x000f2800000e0000 */
[----:B------:R-:W3:Y:S01]  /*142d0*/  SHFL.BFLY PT, R4, R3, 0x1, 0x1f ;  /* 0x0c201f0003047f89 */ /* 0x000ee200000e0000 */
[----:B-1----:R-:W-:Y:S01]  /*142e0*/  FADD.FTZ R6, R5, R6 ;  /* 0x0000000605067221 */ /* 0x002fe20000010000 */
[----:B------:R-:W-:-:S03]  /*142f0*/  SHF.L.U32 R5, R184, 0x1, RZ ;  /* 0x00000001b8057819 */ /* 0x000fc600000006ff */
[----:B------:R-:W1:Y:S01]  /*14300*/  MUFU.RCP R8, R6 ;  /* 0x0000000600087308 */ /* 0x000e620000001000 */
[----:B------:R-:W-:Y:S01]  /*14310*/  FSETP.NE.FTZ.AND P6, PT, R6, RZ, PT ;  /* 0x000000ff0600720b */ /* 0x000fe20003fd5000 */
[----:B--2---:R-:W-:Y:S01]  /*14320*/  FADD.FTZ R11, R0, R11 ;  /* 0x0000000b000b7221 */ /* 0x004fe20000010000 */
[----:B------:R-:W-:Y:S01]  /*14330*/  LOP3.LUT R5, R5, 0x6, RZ, 0xc0, !PT ;  /* 0x0000000605057812 */ /* 0x000fe200078ec0ff */
[----:B----4-:R-:W-:Y:S02]  /*14340*/  FADD.FTZ R0, R10, R9 ;  /* 0x000000090a007221 */ /* 0x010fe40000010000 */
[----:B------:R-:W2:Y:S01]  /*14350*/  LDC R10, c[0x0][0x434] ;  /* 0x00010d00ff0a7b82 */ /* 0x000ea20000000800 */
[----:B------:R-:W-:Y:S01]  /*14360*/  LOP3.LUT R2, R5, 0x3e00, R2, 0xf8, !PT ;  /* 0x00003e0005027812 */ /* 0x000fe200078ef802 */
[----:B---3--:R-:W-:Y:S01]  /*14370*/  FADD.FTZ R4, R3, R4 ;  /* 0x0000000403047221 */ /* 0x008fe20000010000 */
[----:B------:R-:W-:Y:S02]  /*14380*/  SHF.L.U32 R3, R184, 0x3, RZ ;  /* 0x00000003b8037819 */ /* 0x000fe400000006ff */
[----:B------:R-:W-:Y:S01]  /*14390*/  FSETP.NE.FTZ.AND P3, PT, R0, RZ, PT ;  /* 0x000000ff0000720b */ /* 0x000fe20003f75000 */
[----:B------:R-:W3:Y:S01]  /*143a0*/  MUFU.RCP R7, R4 ;  /* 0x0000000400077308 */ /* 0x000ee20000001000 */
[----:B------:R-:W-:-:S02]  /*143b0*/  LOP3.LUT R5, R3, 0xc0, RZ, 0xc0, !PT ;  /* 0x000000c003057812 */ /* 0x000fc400078ec0ff */
[----:B------:R-:W-:Y:S02]  /*143c0*/  LOP3.LUT R2, R2, 0x20, R3, 0xf8, !PT ;  /* 0x0000002002027812 */ /* 0x000fe400078ef803 */
[----:B-1----:R-:W-:Y:S02]  /*143d0*/  FSEL R8, R8, 1, P6 ;  /* 0x3f80000008087808 */ /* 0x002fe40003000000 */
[----:B------:R-:W-:Y:S01]  /*143e0*/  LOP3.LUT R5, R5, 0x18, R184, 0xf8, !PT ;  /* 0x0000001805057812 */ /* 0x000fe200078ef8b8 */
[----:B------:R-:W-:Y:S01]  /*143f0*/  @P6 MUFU.LG2 R24, R6 ;  /* 0x0000000600186308 */ /* 0x000fe20000000c00 */
[----:B------:R-:W-:Y:S01]  /*14400*/  FSETP.NE.FTZ.AND P5, PT, R4, RZ, PT ;  /* 0x000000ff0400720b */ /* 0x000fe20003fb5000 */
[----:B------:R-:W-:Y:S01]  /*14410*/  FMUL.FTZ R8, R8, UR4 ;  /* 0x0000000408087c20 */ /* 0x000fe20008410000 */
[----:B------:R-:W-:Y:S02]  /*14420*/  LOP3.LUT R2, R2, R5, RZ, 0xfc, !PT ;  /* 0x0000000502027212 */ /* 0x000fe400078efcff */
[----:B------:R-:W-:Y:S01]  /*14430*/  FSETP.NE.FTZ.AND P4, PT, R11, RZ, PT ;  /* 0x000000ff0b00720b */ /* 0x000fe20003f95000 */
        /* <DEDUP_REMOVED lines=24> */
[----:B------:R-:W1:Y:S01]  /*145c0*/  MUFU.RCP R5, R11 ;  /* 0x0000000b00057308 */ /* 0x000e620000001000 */
[----:B------:R-:W-:Y:S01]  /*145d0*/  LEA R9, R2, UR5, 0x1 ;  /* 0x0000000502097c11 */ /* 0x000fe2000f8e08ff */
[----:B------:R-:W4:Y:S01]  /*145e0*/  @P5 LDC R14, c[0x0][0x458] ;  /* 0x00011600ff0e5b82 */ /* 0x000f220000000800 */
[----:B------:R-:W-:-:S02]  /*145f0*/  LOP3.LUT R2, R185, 0x40, RZ, 0xc0, !PT ;  /* 0x00000040b9027812 */ /* 0x000fc400078ec0ff */
[----:B---3--:R-:W-:Y:S02]  /*14600*/  FSEL R7, R7, 1, P5 ;  /* 0x3f80000007077808 */ /* 0x008fe40002800000 */
[----:B------:R-:W-:Y:S01]  /*14610*/  IADD3 R15, PT, PT, R9, -R2, RZ ;  /* 0x80000002090f7210 */ /* 0x000fe20007ffe0ff */
[----:B------:R-:W3:Y:S01]  /*14620*/  MUFU.RCP R8, R0 ;  /* 0x0000000000087308 */ /* 0x000ee20000001000 */
[----:B------:R-:W-:Y:S01]  /*14630*/  F2FP.BF16.F32.PACK_AB R160, R161, R160 ;  /* 0x000000a0a1a0723e */ /* 0x000fe200000010ff */
[----:B------:R-:W-:Y:S01]  /*14640*/  FMUL.FTZ R7, R7, UR4 ;  /* 0x0000000407077c20 */ /* 0x000fe20008410000 */
[----:B------:R-:W-:Y:S02]  /*14650*/  F2FP.BF16.F32.PACK_AB R148, R149, R148 ;  /* 0x000000949594723e */ /* 0x000fe400000010ff */
[----:B------:R-:W-:Y:S01]  /*14660*/  F2FP.BF16.F32.PACK_AB R68, R69, R68 ;  /* 0x000000444544723e */ /* 0x000fe200000010ff */
[C---:B------:R-:W-:Y:S01]  /*14670*/  FMUL.FTZ R162, R7.reuse, R162 ;  /* 0x000000a207a27220 */ /* 0x040fe20000410000 */
        /* <DEDUP_REMOVED lines=8> */
[----:B------:R-:W-:Y:S01]  /*14700*/  FMUL.FTZ R83, R7, R83 ;  /* 0x0000005307537220 */ /* 0x000fe20000410000 */
[----:B------:R-:W-:Y:S01]  /*14710*/  F2FP.BF16.F32.PACK_AB R162, R163, R162 ;  /* 0x000000a2a3a2723e */ /* 0x000fe200000010ff */
[----:B------:R-:W-:Y:S01]  /*14720*/  FMUL.FTZ R86, R7, R86 ;  /* 0x0000005607567220 */ /* 0x000fe20000410000 */
        /* <DEDUP_REMOVED lines=33> */
[----:B------:R-:W-:Y:S01]  /*14940*/  LOP3.LUT R8, R185, 0x20, RZ, 0xc0, !PT ;  /* 0x00000020b9087812 */ /* 0x000fe200078ec0ff */
[C---:B------:R-:W-:Y:S01]  /*14950*/  FMUL.FTZ R76, R5.reuse, R76 ;  /* 0x0000004c054c7220 */ /* 0x040fe20000410000 */
[----:B------:R-:W-:Y:S01]  /*14960*/  FMUL.FTZ R77, R5, R77 ;  /* 0x0000004d054d7220 */ /* 0x000fe20000410000 */
[----:B------:R-:W-:Y:S01]  /*14970*/  F2FP.BF16.F32.PACK_AB R156, R157, R156 ;  /* 0x0000009c9d9c723e */ /* 0x000fe200000010ff */
[----:B------:R-:W-:Y:S01]  /*14980*/  FMUL.FTZ R87, R7, R87 ;  /* 0x0000005707577220 */ /* 0x000fe20000410000 */
[----:B------:R-:W-:Y:S01]  /*14990*/  IADD3 R13, PT, PT, R9, -R8, RZ ;  /* 0x80000008090d7210 */ /* 0x000fe20007ffe0ff */
[----:B------:R-:W-:Y:S01]  /*149a0*/  FMUL.FTZ R98, R7, R98 ;  /* 0x0000006207627220 */ /* 0x000fe20000410000 */
[----:B------:R-:W-:Y:S01]  /*149b0*/  F2FP.BF16.F32.PACK_AB R158, R159, R158 ;  /* 0x0000009e9f9e723e */ /* 0x000fe200000010ff */
[----:B------:R-:W-:Y:S01]  /*149c0*/  FMUL.FTZ R99, R7, R99 ;  /* 0x0000006307637220 */ /* 0x000fe20000410000 */
[----:B------:R-:W-:Y:S01]  /*149d0*/  IADD3 R17, PT, PT, R13, -R2, RZ ;  /* 0x800000020d117210 */ /* 0x000fe20007ffe0ff */
[----:B------:R-:W-:Y:S01]  /*149e0*/  FMUL.FTZ R88, R5, R88 ;  /* 0x0000005805587220 */ /* 0x000fe20000410000 */
[----:B------:R-:W1:Y:S01]  /*149f0*/  LDC.U8 R2, c[0x0][0x549] ;  /* 0x00015240ff027b82 */ /* 0x000e620000000000 */
        /* <DEDUP_REMOVED lines=46> */
[----:B-1----:R-:W-:Y:S01]  /*14ce0*/  ISETP.NE.AND P1, PT, R2, RZ, PT ;  /* 0x000000ff0200720c */ /* 0x002fe20003f25270 */
        /* <DEDUP_REMOVED lines=30> */
[----:B------:R-:W2:Y:S01]  /*14ed0*/  @P1 LDC R19, c[0x0][0x430] ;  /* 0x00010c00ff131b82 */ /* 0x000ea20000000800 */
[----:B------:R-:W-:Y:S01]  /*14ee0*/  F2FP.BF16.F32.PACK_AB R118, R119, R118 ;  /* 0x000000767776723e */ /* 0x000fe200000010ff */
[----:B------:R-:W-:Y:S01]  /*14ef0*/  STS [R13+0x2210], R98 ;  /* 0x002210620d007388 */ /* 0x000fe20000000800 */
[----:B------:R-:W-:Y:S01]  /*14f00*/  F2FP.BF16.F32.PACK_AB R140, R141, R140 ;  /* 0x0000008c8d8c723e */ /* 0x000fe200000010ff */
[----:B------:R1:W3:Y:S01]  /*14f10*/  @P5 MUFU.LG2 R25, R4 ;  /* 0x0000000400195308 */ /* 0x0002e20000000c00 */
        /* <DEDUP_REMOVED lines=14> */
[--C-:B------:R-:W-:Y:S01]  /*15000*/  LOP3.LUT R16, R16, 0xd8, R3.reuse, 0x78, !PT ;  /* 0x000000d810107812 */ /* 0x100fe200078e7803 */
[----:B--2---:R-:W-:Y:S01]  /*15010*/  @P1 IMAD R21, R19, R10, RZ ;  /* 0x0000000a13151224 */ /* 0x004fe200078e02ff */
[----:B------:R-:W-:Y:S01]  /*15020*/  @P1 MOV R26, 0x1 ;  /* 0x00000001001a1802 */ /* 0x000fe20000000f00 */
[----:B------:R-:W-:Y:S01]  /*15030*/  STS [R15+0x2220], R102 ;  /* 0x002220660f007388 */ /* 0x000fe20000000800 */
[----:B------:R-:W-:-:S03]  /*15040*/  LOP3.LUT R16, R16, 0x1f20, R3, 0xf8, !PT ;  /* 0x00001f2010107812 */ /* 0x000fc600078ef803 */
        /* <DEDUP_REMOVED lines=18> */
[----:B--2---:R-:W2:Y:S03]  /*15170*/  @P2 LDC.64 R8, c[0x0][0x408] ;  /* 0x00010200ff082b82 */ /* 0x004ea60000000a00 */
[----:B------:R-:W-:Y:S04]  /*15180*/  STS [R15+0x5020], R124 ;  /* 0x0050207c0f007388 */ /* 0x000fe80000000800 */
[----:B------:R3:W-:Y:S01]  /*15190*/  STS [R15+0x5220], R126 ;  /* 0x0052207e0f007388 */ /* 0x0007e20000000800 */
[----:B----4-:R-:W4:Y:S03]  /*151a0*/  @!P2 LDC.64 R12, c[0x0][0x400] ;  /* 0x00010000ff0cab82 */ /* 0x010f260000000a00 */
[----:B------:R-:W-:Y:S04]  /*151b0*/  STS [R17+0x5030], R5 ;  /* 0x0050300511007388 */ /* 0x000fe80000000800 */
[----:B------:R2:W-:Y:S01]  /*151c0*/  STS [R17+0x5230], R134 ;  /* 0x0052308611007388 */ /* 0x0005e20000000800 */
[----:B------:R-:W4:Y:S01]  /*151d0*/  S2R R2, SR_CTAID.X ;  /* 0x0000000000027919 */ /* 0x000f220000002500 */
[----:B-1----:R-:W1:Y:S08]  /*151e0*/  LDC.U8 R7, c[0x0][0x548] ;  /* 0x00015200ff077b82 */ /* 0x002e700000000000 */
[----:B---3--:R-:W3:Y:S08]  /*151f0*/  @P6 LDC R15, c[0x0][0x458] ;  /* 0x00011600ff0f6b82 */ /* 0x008ef00000000800 */
[----:B--2---:R-:W2:Y:S01]  /*15200*/  @P1 LDC R17, c[0x0][0x430] ;  /* 0x00010c00ff111b82 */ /* 0x004ea20000000800 */
[----:B------:R-:W-:Y:S05]  /*15210*/  @P1 BRA `(.L_x_473) ;  /* 0x0000000000201947 */ /* 0x000fea0003800000 */
[----:B-1----:R-:W-:Y:S01]  /*15220*/  ISETP.NE.AND P0, PT, R7, RZ, PT ;  /* 0x000000ff0700720c */ /* 0x002fe20003f05270 */
[----:B------:R-:W1:-:S12]  /*15230*/  LDC R5, c[0x0][0x3e0] ;  /* 0x0000f800ff057b82 */ /* 0x000e580000000800 */
[----:B------:R-:W1:Y:S01]  /*15240*/  @P0 LDC R26, c[0x0][0x454] ;  /* 0x00011500ff1a0b82 */ /* 0x000e620000000800 */
[----:B--2---:R-:W-:Y:S02]  /*15250*/  @P0 MOV R17, 0x1 ;  /* 0x0000000100110802 */ /* 0x004fe40000000f00 */
[----:B------:R-:W-:-:S05]  /*15260*/  @!P0 MOV R17, 0x1 ;  /* 0x0000000100118802 */ /* 0x000fca0000000f00 */
[----:B------:R-:W2:Y:S01]  /*15270*/  @P0 LDC R21, c[0x0][0x454] ;  /* 0x00011500ff150b82 */ /* 0x000ea20000000800 */
[-C--:B-1----:R-:W-:Y:S02]  /*15280*/  @P0 IMAD R26, R26, R5.reuse, RZ ;  /* 0x000000051a1a0224 */ /* 0x082fe400078e02ff */
[----:B------:R-:W-:-:S07]  /*15290*/  @!P0 IMAD R26, R10, R5, RZ ;  /* 0x000000050a1a8224 */ /* 0x000fce00078e02ff */
.L_x_473:
[----:B------:R-:W-:Y:S01]  /*152a0*/  BAR.SYNC.DEFER_BLOCKING 0x0 ;  /* 0x0000000000007b1d */ /* 0x000fe20000010000 */
[----:B------:R-:W-:Y:S01]  /*152b0*/  LEA R16, R16, UR5, 0x1 ;  /* 0x0000000510107c11 */ /* 0x000fe2000f8e08ff */
[----:B----4-:R-:W-:Y:S01]  /*152c0*/  @!P2 IMAD.WIDE.U32 R28, R23, R12, RZ ;  /* 0x0000000c171ca225 */ /* 0x010fe200078e00ff */
[----:B-1----:R-:W-:-:S03]  /*152d0*/  ISETP.NE.AND P1, PT, R7, RZ, !P1 ;  /* 0x000000ff0700720c */ /* 0x002fc60004f25270 */
[----:B------:R-:W-:Y:S01]  /*152e0*/  @P6 FMUL.FTZ R27, R24, 0.69314718246459960938 ;  /* 0x3f317218181b6820 */ /* 0x000fe20000410000 */
[----:B------:R-:W-:Y:S01]  /*152f0*/  ISETP.NE.AND P0, PT, R233, -0x1, PT ;  /* 0xffffffffe900780c */ /* 0x000fe20003f05270 */
[----:B------:R-:W-:Y:S01]  /*15300*/  @!P2 IMAD R19, R23, R13, R29 ;  /* 0x0000000d1713a224 */ /* 0x000fe200078e021d */
[----:B------:R-:W1:Y:S01]  /*15310*/  @P3 LDC R12, c[0x0][0x458] ;  /* 0x00011600ff0c3b82 */ /* 0x000e620000000800 */
[----:B------:R-:W4:Y:S01]  /*15320*/  @P3 MUFU.LG2 R0, R0 ;  /* 0x0000000000003308 */ /* 0x000f220000000c00 */
[----:B------:R-:W-:Y:S01]  /*15330*/  @P5 FMUL.FTZ R30, R25, 0.69314718246459960938 ;  /* 0x3f317218191e5820 */ /* 0x000fe20000410000 */
[----:B------:R-:W-:Y:S01]  /*15340*/  @P2 IMAD.WIDE.U32 R24, R233, R8, RZ ;  /* 0x00000008e9182225 */ /* 0x000fe200078e00ff */
[----:B------:R-:W-:-:S03]  /*15350*/  MOV R22, 0x7f800000 ;  /* 0x7f80000000167802 */ /* 0x000fc60000000f00 */
[----:B---3--:R-:W-:Y:S01]  /*15360*/  @P6 FFMA.FTZ R22, R168, R15, R27 ;  /* 0x0000000fa8166223 */ /* 0x008fe2000001001b */
[----:B------:R-:W-:Y:S01]  /*15370*/  MOV R20, 0x7f800000 ;  /* 0x7f80000000147802 */ /* 0x000fe20000000f00 */
[----:B------:R-:W-:Y:S01]  /*15380*/  @P2 IMAD R19, R233, R9, R25 ;  /* 0x00000009e9132224 */ /* 0x000fe200078e0219 */
[----:B------:R-:W3:Y:S01]  /*15390*/  @P4 LDC R13, c[0x0][0x458] ;  /* 0x00011600ff0d4b82 */ /* 0x000ee20000000800 */
[----:B------:R-:W5:Y:S01]  /*153a0*/  @P4 MUFU.LG2 R11, R11 ;  /* 0x0000000b000b4308 */ /* 0x000f620000000c00 */
[----:B--2---:R-:W-:Y:S02]  /*153b0*/  IMAD R8, R18, R21, RZ ;  /* 0x0000001512087224 */ /* 0x004fe400078e02ff */
[----:B------:R-:W-:Y:S01]  /*153c0*/  @P5 FFMA.FTZ R20, R167, R14, R30 ;  /* 0x0000000ea7145223 */ /* 0x000fe2000001001e */
[C---:B------:R-:W-:Y:S01]  /*153d0*/  @!P0 IMAD R233, R23.reuse, R10, RZ ;  /* 0x0000000a17e98224 */ /* 0x040fe200078e02ff */
[----:B------:R-:W-:Y:S01]  /*153e0*/  LOP3.LUT P0, RZ, R184, 0x3, RZ, 0xc0, !PT ;  /* 0x00000003b8ff7812 */ /* 0x000fe2000780c0ff */
[----:B------:R-:W-:Y:S01]  /*153f0*/  IMAD R15, R2, R17, RZ ;  /* 0x00000011020f7224 */ /* 0x000fe200078e02ff */
[----:B------:R-:W-:Y:S01]  /*15400*/  BSSY.RECONVERGENT B0, `(.L_x_474) ;  /* 0x0000038000007945 */ /* 0x000fe20003800200 */
[----:B------:R-:W-:Y:S01]  /*15410*/  @!P1 IMAD R8, R23, R26, R8 ;  /* 0x0000001a17089224 */ /* 0x000fe200078e0208 */
[----:B------:R2:W1:Y:S01]  /*15420*/  LDS.128 R4, [R16+0x1800] ;  /* 0x0018000010047984 */ /* 0x0004620000000c00 */
[----:B------:R-:W-:Y:S01]  /*15430*/  SHF.R.S32.HI R9, RZ, 0x1f, R233 ;  /* 0x0000001fff097819 */ /* 0x000fe200000114e9 */
[----:B----4-:R-:W-:Y:S01]  /*15440*/  @P3 FMUL.FTZ R10, R0, 0.69314718246459960938 ;  /* 0x3f317218000a3820 */ /* 0x010fe20000410000 */
        /* <DEDUP_REMOVED lines=8> */
[----:B---3--:R-:W-:Y:S01]  /*154d0*/  @P4 FFMA.FTZ R23, R166, R13, R11 ;  /* 0x0000000da6174223 */ /* 0x008fe2000001000b */
[----:B------:R-:W-:Y:S01]  /*154e0*/  MOV R21, 0x7f800000 ;  /* 0x7f80000000157802 */ /* 0x000fe20000000f00 */
[----:B-1----:R-:W-:Y:S01]  /*154f0*/  @P3 FFMA.FTZ R21, R165, R12, R10 ;  /* 0x0000000ca5153223 */ /* 0x002fe2000001000a */
[----:B------:R-:W-:-:S02]  /*15500*/  IADD3.X R26, PT, PT, R15, R9, R26, P5, P1 ;  /* 0x000000090f1a7210 */ /* 0x000fc40002fe241a */
[----:B------:R-:W-:Y:S01]  /*15510*/  SHF.R.U32.HI R184, RZ, 0x2, R184 ;  /* 0x00000002ffb87819 */ /* 0x000fe200000116b8 */
[----:B--2---:R-:W-:Y:S06]  /*15520*/  @P0 BRA `(.L_x_475) ;  /* 0x0000000000940947 */ /* 0x004fec0003800000 */
        /* <DEDUP_REMOVED lines=10> */
[----:B------:R-:W-:-:S05]  /*155d0*/  @!P6 IMAD R31, R8, R17, RZ ;  /* 0x00000011081fe224 */ /* 0x000fca00078e02ff */
[C---:B------:R-:W-:Y:S01]  /*155e0*/  @!P6 IADD3 R27, P0, PT, R31.reuse, R0, RZ ;  /* 0x000000001f1be210 */ /* 0x040fe20007f1e0ff */
[-C--:B------:R-:W-:Y:S01]  /*155f0*/  @!P5 IMAD R29, R30, R17.reuse, RZ ;  /* 0x000000111e1dd224 */ /* 0x080fe200078e02ff */
[----:B------:R-:W2:Y:S02]  /*15600*/  @!P5 LDC.64 R12, c[0x0][0x420] ;  /* 0x00010800ff0cdb82 */ /* 0x000ea40000000a00 */
[----:B------:R-:W-:Y:S01]  /*15610*/  @!P6 LEA.HI.X.SX32 R30, R31, R26, 0x1, P0 ;  /* 0x0000001a1f1ee211 */ /* 0x000fe200000f0eff */
[-C--:B------:R-:W-:Y:S02]  /*15620*/  @!P4 IMAD R31, R34, R17.reuse, RZ ;  /* 0x00000011221fc224 */ /* 0x080fe400078e02ff */
[----:B------:R-:W-:-:S03]  /*15630*/  @!P3 IMAD R17, R32, R17, RZ ;  /* 0x000000112011b224 */ /* 0x000fc600078e02ff */
[----:B------:R-:W3:Y:S08]  /*15640*/  @!P4 LDC.64 R10, c[0x0][0x420] ;  /* 0x00010800ff0acb82 */ /* 0x000ef00000000a00 */
[----:B------:R-:W4:Y:S01]  /*15650*/  @!P3 LDC.64 R8, c[0x0][0x420] ;  /* 0x00010800ff08bb82 */ /* 0x000f220000000a00 */
[----:B-1----:R-:W-:Y:S02]  /*15660*/  @!P6 LEA R36, P1, R27, R14, 0x2 ;  /* 0x0000000e1b24e211 */ /* 0x002fe400078210ff */
[----:B------:R-:W-:-:S02]  /*15670*/  @!P5 IADD3 R14, P0, PT, R29, R0, RZ ;  /* 0x000000001d0ed210 */ /* 0x000fc40007f1e0ff */
[----:B------:R-:W-:Y:S02]  /*15680*/  @!P6 LEA.HI.X R37, R27, R15, R30, 0x2, P1 ;  /* 0x0000000f1b25e211 */ /* 0x000fe400008f141e */
[----:B------:R-:W-:Y:S02]  /*15690*/  @!P5 LEA.HI.X.SX32 R29, R29, R26, 0x1, P0 ;  /* 0x0000001a1d1dd211 */ /* 0x000fe400000f0eff */
[C---:B--2---:R-:W-:Y:S01]  /*156a0*/  @!P5 LEA R32, P0, R14.reuse, R12, 0x2 ;  /* 0x0000000c0e20d211 */ /* 0x044fe200078010ff */
[----:B------:R1:W-:Y:S01]  /*156b0*/  @!P6 STG.E desc[UR14][R36.64], R22 ;  /* 0x000000162400e986 */ /* 0x0003e2000c10190e */
[-C--:B------:R-:W-:Y:S02]  /*156c0*/  @!P4 IADD3 R12, P1, PT, R31, R0.reuse, RZ ;  /* 0x000000001f0cc210 */ /* 0x080fe40007f3e0ff */
[----:B------:R-:W-:Y:S02]  /*156d0*/  @!P5 LEA.HI.X R33, R14, R13, R29, 0x2, P0 ;  /* 0x0000000d0e21d211 */ /* 0x000fe400000f141d */
[----:B------:R-:W-:-:S02]  /*156e0*/  @!P3 IADD3 R0, P0, PT, R17, R0, RZ ;  /* 0x000000001100b210 */ /* 0x000fc40007f1e0ff */
[----:B------:R-:W-:Y:S01]  /*156f0*/  @!P4 LEA.HI.X.SX32 R31, R31, R26, 0x1, P1 ;  /* 0x0000001a1f1fc211 */ /* 0x000fe200008f0eff */
        /* <DEDUP_REMOVED lines=8> */
.L_x_475:
[----:B------:R-:W-:Y:S05]  /*15780*/  BSYNC.RECONVERGENT B0 ;  /* 0x0000000000007941 */ /* 0x000fea0003800200 */
.L_x_474:
[----:B-1----:R-:W-:Y:S01]  /*15790*/  VIADD R8, R184, 0x20 ;  /* 0x00000020b8087836 */ /* 0x002fe20000000000 */
[----:B------:R1:W2:Y:S01]  /*157a0*/  LDS.128 R20, [R16] ;  /* 0x0000000010147984 */ /* 0x0002a20000000c00 */
[----:B------:R-:W-:Y:S01]  /*157b0*/  @P2 IMAD.MOV.U32 R28, RZ, RZ, R24 ;  /* 0x000000ffff1c2224 */ /* 0x000fe200078e0018 */
[----:B------:R-:W3:Y:S01]  /*157c0*/  LDCU.64 UR4, c[0x0][0x410] ;  /* 0x00008200ff0477ac */ /* 0x000ee20008000a00 */
[----:B------:R-:W-:Y:S01]  /*157d0*/  LOP3.LUT R3, R3, 0x18, RZ, 0xc0, !PT ;  /* 0x0000001803037812 */ /* 0x000fe200078ec0ff */
[----:B------:R1:W4:Y:S01]  /*157e0*/  LDS.128 R12, [R16+0x2000] ;  /* 0x00200000100c7984 */ /* 0x0003220000000c00 */
[----:B------:R-:W-:Y:S01]  /*157f0*/  ISETP.GE.AND P2, PT, R8, UR12, PT ;  /* 0x0000000c08007c0c */ /* 0x000fe2000bf46270 */
[C---:B------:R-:W-:Y:S01]  /*15800*/  VIADD R0, R184.reuse, 0x60 ;  /* 0x00000060b8007836 */ /* 0x040fe20000000000 */
[----:B------:R-:W-:Y:S01]  /*15810*/  IADD3 R24, P0, PT, R3, R28, RZ ;  /* 0x0000001c03187210 */ /* 0x000fe20007f1e0ff */
[----:B------:R1:W1:Y:S01]  /*15820*/  LDS.128 R8, [R16+0x4000] ;  /* 0x0040000010087984 */ /* 0x0002620000000c00 */
[C---:B------:R-:W-:Y:S01]  /*15830*/  ISETP.GE.AND P3, PT, R184.reuse, UR12, PT ;  /* 0x0000000cb8007c0c */ /* 0x040fe2000bf66270 */
[----:B------:R-:W-:Y:S01]  /*15840*/  IMAD.MOV.U32 R185, RZ, RZ, RZ ;  /* 0x000000ffffb97224 */ /* 0x000fe200078e00ff */
[----:B------:R-:W-:Y:S01]  /*15850*/  IADD3.X R25, PT, PT, RZ, R19, RZ, P0, !PT ;  /* 0x00000013ff197210 */ /* 0x000fe200007fe4ff */
[----:B------:R-:W-:Y:S01]  /*15860*/  BSSY.RECONVERGENT B0, `(.L_x_476) ;  /* 0x0000014000007945 */ /* 0x000fe20003800200 */
[----:B------:R-:W-:Y:S01]  /*15870*/  IADD3 R3, PT, PT, R184, 0x40, RZ ;  /* 0x00000040b8037810 */ /* 0x000fe20007ffe0ff */
[----:B------:R-:W-:Y:S01]  /*15880*/  IMAD.WIDE.U32 R26, R2, 0x80, R184 ;  /* 0x00000080021a7825 */ /* 0x000fe200078e00b8 */
[----:B------:R-:W-:-:S02]  /*15890*/  ISETP.GE.AND P0, PT, R0, UR12, PT ;  /* 0x0000000c00007c0c */ /* 0x000fc4000bf06270 */
[----:B------:R-:W-:Y:S01]  /*158a0*/  ISETP.GE.AND P1, PT, R3, UR12, PT ;  /* 0x0000000c03007c0c */ /* 0x000fe2000bf26270 */
[----:B---3--:R-:W-:-:S04]  /*158b0*/  IMAD.WIDE.U32 R24, R18, UR4, R24 ;  /* 0x0000000412187c25 */ /* 0x008fc8000f8e0018 */
[----:B------:R-:W-:Y:S01]  /*158c0*/  IMAD R19, R18, UR5, R25 ;  /* 0x0000000512137c24 */ /* 0x000fe2000f8e0219 */
[----:B------:R-:W-:Y:S07]  /*158d0*/  @P3 BRA `(.L_x_477) ;  /* 0x0000000000303947 */ /* 0x000fee0003800000 */
[----:B------:R-:W3:Y:S01]  /*158e0*/  LDCU.64 UR6, c[0x0][0x408] ;  /* 0x00008100ff0677ac */ /* 0x000ee20008000a00 */
[----:B------:R-:W-:Y:S01]  /*158f0*/  MOV R18, R24 ;  /* 0x0000001800127202 */ /* 0x000fe20000000f00 */
[----:B------:R-:W5:Y:S01]  /*15900*/  LDCU.64 UR4, c[0x0][0x3f0] ;  /* 0x00007e00ff0477ac */ /* 0x000f620008000a00 */
[----:B---3--:R-:W-:-:S03]  /*15910*/  IMAD R3, R27, UR6, RZ ;  /* 0x000000061b037c24 */ /* 0x008fc6000f8e02ff */
[----:B------:R-:W-:-:S04]  /*15920*/  IMAD.WIDE.U32 R28, R26, UR6, R18 ;  /* 0x000000061a1c7c25 */ /* 0x000fc8000f8e0012 */
[----:B------:R-:W-:Y:S01]  /*15930*/  IMAD R0, R26, UR7, R3 ;  /* 0x000000071a007c24 */ /* 0x000fe2000f8e0203 */
[----:B-----5:R-:W-:-:S04]  /*15940*/  LEA R2, P3, R28, UR4, 0x1 ;  /* 0x000000041c027c11 */ /* 0x020fc8000f8608ff */
[----:B------:R-:W-:-:S04]  /*15950*/  IADD3 R0, PT, PT, R0, R29, RZ ;  /* 0x0000001d00007210 */ /* 0x000fc80007ffe0ff */
[----:B------:R-:W-:-:S05]  /*15960*/  LEA.HI.X R3, R28, UR5, R0, 0x1, P3 ;  /* 0x000000051c037c11 */ /* 0x000fca00098f0c00 */
[----:B--2---:R3:W-:Y:S04]  /*15970*/  STG.E.128 desc[UR14][R2.64], R20 ;  /* 0x0000001402007986 */ /* 0x0047e8000c101d0e */
[----:B----4-:R3:W-:Y:S04]  /*15980*/  STG.E.128 desc[UR14][R2.64+0x40], R12 ;  /* 0x0000400c02007986 */ /* 0x0107e8000c101d0e */
[----:B-1----:R3:W-:Y:S02]  /*15990*/  STG.E.128 desc[UR14][R2.64+0x80], R8 ;  /* 0x0000800802007986 */ /* 0x0027e4000c101d0e */
.L_x_477:
[----:B------:R-:W-:Y:S05]  /*159a0*/  BSYNC.RECONVERGENT B0 ;  /* 0x0000000000007941 */ /* 0x000fea0003800200 */
.L_x_476:
[----:B--23--:R2:W3:Y:S01]  /*159b0*/  LDS.128 R20, [R16+0x800] ;  /* 0x0008000010147984 */ /* 0x00c4e20000000c00 */
[----:B------:R-:W-:Y:S03]  /*159c0*/  BSSY.RECONVERGENT B0, `(.L_x_478) ;  /* 0x0000013000007945 */ /* 0x000fe60003800200 */
[----:B----4-:R2:W4:Y:S04]  /*159d0*/  LDS.128 R12, [R16+0x2800] ;  /* 0x00280000100c7984 */ /* 0x0105280000000c00 */
[----:B-1----:R2:W1:Y:S01]  /*159e0*/  LDS.128 R8, [R16+0x4800] ;  /* 0x0048000010087984 */ /* 0x0024620000000c00 */
        /* <DEDUP_REMOVED lines=13> */
[----:B---3--:R2:W-:Y:S04]  /*15ac0*/  STG.E.128 desc[UR14][R2.64], R20 ;  /* 0x0000001402007986 */ /* 0x0085e8000c101d0e */
[----:B----4-:R2:W-:Y:S04]  /*15ad0*/  STG.E.128 desc[UR14][R2.64+0x40], R12 ;  /* 0x0000400c02007986 */ /* 0x0105e8000c101d0e */
[----:B-1----:R2:W-:Y:S02]  /*15ae0*/  STG.E.128 desc[UR14][R2.64+0x80], R8 ;  /* 0x0000800802007986 */ /* 0x0025e4000c101d0e */
.L_x_479:
[----:B------:R-:W-:Y:S05]  /*15af0*/  BSYNC.RECONVERGENT B0 ;  /* 0x0000000000007941 */ /* 0x000fea0003800200 */
.L_x_478:
        /* <DEDUP_REMOVED lines=20> */
.L_x_481:
[----:B------:R-:W-:Y:S05]  /*15c40*/  BSYNC.RECONVERGENT B0 ;  /* 0x0000000000007941 */ /* 0x000fea0003800200 */
.L_x_480:
[----:B-12---:R1:W2:Y:S04]  /*15c50*/  LDS.128 R8, [R16+0x3800] ;  /* 0x0038000010087984 */ /* 0x0062a80000000c00 */
[----:B----4-:R1:W4:Y:S01]  /*15c60*/  LDS.128 R12, [R16+0x5800] ;  /* 0x00580000100c7984 */ /* 0x0103220000000c00 */
[----:B------:R-:W-:Y:S05]  /*15c70*/  @P0 EXIT ;  /* 0x000000000000094d */ /* 0x000fea0003800000 */
[----:B------:R-:W5:Y:S01]  /*15c80*/  LDCU.64 UR6, c[0x0][0x408] ;  /* 0x00008100ff0677ac */ /* 0x000f620008000a00 */
[----:B------:R-:W-:Y:S01]  /*15c90*/  IADD3 R0, P0, PT, R26, 0x60, RZ ;  /* 0x000000601a007810 */ /* 0x000fe20007f1e0ff */
[----:B-1----:R-:W-:Y:S01]  /*15ca0*/  IMAD.MOV.U32 R16, RZ, RZ, R24 ;  /* 0x000000ffff107224 */ /* 0x002fe200078e0018 */
[----:B------:R-:W-:Y:S01]  /*15cb0*/  MOV R17, R19 ;  /* 0x0000001300117202 */ /* 0x000fe20000000f00 */
        /* <DEDUP_REMOVED lines=9> */
[----:B--2---:R-:W-:Y:S04]  /*15d50*/  STG.E.128 desc[UR14][R2.64+0x40], R8 ;  /* 0x0000400802007986 */ /* 0x004fe8000c101d0e */
[----:B----4-:R-:W-:Y:S01]  /*15d60*/  STG.E.128 desc[UR14][R2.64+0x80], R12 ;  /* 0x0000800c02007986 */ /* 0x010fe2000c101d0e */
[----:B------:R-:W-:Y:S05]  /*15d70*/  EXIT ;  /* 0x000000000000794d */ /* 0x000fea0003800000 */
.L_x_482:
        /* <DEDUP_REMOVED lines=16> */
.L_x_1270:


//--------------------- .text._ZN5flash16flash_fwd_kernelI23Flash_fwd_kernel_traitsILi96ELi128ELi64ELi4ELb0ELb0EN7cutlass10bfloat16_tE19Flash_kernel_traitsILi96ELi128ELi64ELi4ES3_EELb0ELb1ELb0ELb0ELb0ELb1ELb1ELb0EEEvNS_16Flash_fwd_paramsE --------------------------
	.section	.text._ZN5flash16flash_fwd_kernelI23Flash_fwd_kernel_traitsILi96ELi128ELi64ELi4ELb0ELb0EN7cutlass10bfloat16_tE19Flash_kernel_traitsILi96ELi128ELi64ELi4ES3_EELb0ELb1ELb0ELb0ELb0ELb1ELb1ELb0EEEvNS_16Flash_fwd_paramsE,"ax",@progbits
	.align	128
        .global         _ZN5flash16flash_fwd_kernelI23Flash_fwd_kernel_traitsILi96ELi128ELi64ELi4ELb0ELb0EN7cutlass10bfloat16_tE19Flash_kernel_traitsILi96ELi128ELi64ELi4ES3_EELb0ELb1ELb0ELb0ELb0ELb1ELb1ELb0EEEvNS_16Flash_fwd_paramsE
        .type           _ZN5flash16flash_fwd_kernelI23Flash_fwd_kernel_traitsILi96ELi128ELi64ELi4ELb0ELb0EN7cutlass10bfloat16_tE19Flash_kernel_traitsILi96ELi128ELi64ELi4ES3_EELb0ELb1ELb0ELb0ELb0ELb1ELb1ELb0EEEvNS_16Flash_fwd_paramsE,@function
        .size           _ZN5flash16flash_fwd_kernelI23Flash_fwd_kernel_traitsILi96ELi128ELi64ELi4ELb0ELb0EN7cutlass10bfloat16_tE19Flash_kernel_traitsILi96ELi128ELi64ELi4ES3_EELb0ELb1ELb0ELb0ELb0ELb1ELb1ELb0EEEvNS_16Flash_fwd_paramsE,(.L_x_1271 - _ZN5flash16flash_fwd_kernelI23Flash_fwd_kernel_traitsILi96ELi128ELi64ELi4ELb0ELb0EN7cutlass10bfloat16_tE19Flash_kernel_traitsILi96ELi128ELi64ELi4ES3_EELb0ELb1ELb0ELb0ELb0ELb1ELb1ELb0EEEvNS_16Flash_fwd_paramsE)
        .other          _ZN5flash16flash_fwd_kernelI23Flash_fwd_kernel_traitsILi96ELi128ELi64ELi4ELb0ELb0EN7cutlass10bfloat16_tE19Flash_kernel_traitsILi96ELi128ELi64ELi4ES3_EELb0ELb1ELb0ELb0ELb0ELb1ELb1ELb0EEEvNS_16Flash_fwd_paramsE,@"STO_CUDA_ENTRY STV_DEFAULT"
_ZN5flash16flash_fwd_kernelI23Flash_fwd_kernel_traitsILi96ELi128ELi64ELi4ELb0ELb0EN7cutlass10bfloat16_tE19Flash_kernel_traitsILi96ELi128ELi64ELi4ES3_EELb0ELb1ELb0ELb0ELb0ELb1ELb1ELb0EEEvNS_16Flash_fwd_paramsE:
.text._ZN5flash16flash_fwd_kernelI23Flash_fwd_kernel_traitsILi96ELi128ELi64ELi4ELb0ELb0EN7cutlass10bfloat16_tE19Flash_kernel_traitsILi96ELi128ELi64ELi4ES3_EELb0ELb1ELb0ELb0ELb0ELb1ELb1ELb0EEEvNS_16Flash_fwd_paramsE:
        /* <DEDUP_REMOVED lines=14> */
[----:B--2---:R-:W-:Y:S01]  /*00e0*/  IMAD.WIDE.U32 R4, R229, 0x4, R4 ;  /* 0x00000004e5047825 */ /* 0x004fe200078e0004 */
[----:B------:R-:W-:-:S02]  /*00f0*/  SHF.R.U32.HI R0, RZ, 0x1e, R229 ;  /* 0x0000001eff007819 */ /* 0x000fc400000116e5 */
[----:B----4-:R-:W-:Y:S01]  /*0100*/  ISETP.NE.U32.AND P3, PT, RZ, UR6, PT ;  /* 0x00000006ff007c0c */ /* 0x010fe2000bf65070 */
[----:B------:R-:W-:-:S03]  /*0110*/  IMAD.SHL.U32 R6, R229, 0x4, RZ ;  /* 0x00000004e5067824 */ /* 0x000fc600078e00ff */
[----:B------:R-:W-:Y:S01]  /*0120*/  ISETP.NE.AND.EX P3, PT, RZ, UR7, PT, P3 ;  /* 0x00000007ff007c0c */ /* 0x000fe2000bf65330 */
[----:B------:R-:W2:Y:S04]  /*0130*/  @P0 LDG.E R228, desc[UR12][R4.64] ;  /* 0x0000000c04e40981 */ /* 0x000ea8000c1e1900 */
[----:B------:R1:W2:Y:S01]  /*0140*/  @P4 LDG.E R10, desc[UR12][R4.64+0x4] ;  /* 0x0000040c040a4981 */ /* 0x0002a2000c1e1900 */
[----:B------:R-:W-:Y:S01]  /*0150*/  @P2 IADD3 R142, P0, PT, R6, UR4, RZ ;  /* 0x00000004068e2c10 */ /* 0x000fe2000ff1e0ff */
[----:B------:R-:W-:-:S03]  /*0160*/  IMAD.MOV.U32 R8, RZ, RZ, RZ ;  /* 0x000000ffff087224 */ /* 0x000fc600078e00ff */
[----:B------:R-:W-:-:S03]  /*0170*/  @P2 IADD3.X R143, PT, PT, R0, UR5, RZ, P0, !PT ;  /* 0x00000005008f2c10 */ /* 0x000fc600087fe4ff */
[----:B------:R-:W-:Y:S02]  /*0180*/  @P3 IADD3 R2, P1, PT, R6, UR6, RZ ;  /* 0x0000000606023c10 */ /* 0x000fe4000ff3e0ff */
[----:B------:R-:W5:Y:S01]  /*0190*/  @P2 LDG.E R142, desc[UR12][R142.64] ;  /* 0x0000000c8e8e2981 */ /* 0x000f62000c1e1900 */
[----:B-1----:R-:W1:Y:S01]  /*01a0*/  LDC.64 R4, c[0x0][0x468] ;  /* 0x00011a00ff047b82 */ /* 0x002e620000000a00 */
[----:B------:R-:W3:Y:S01]  /*01b0*/  S2R R20, SR_CTAID.X ;  /* 0x0000000000147919 */ /* 0x000ee20000002500 */
[----:B------:R-:W4:Y:S01]  /*01c0*/  LDCU.U8 UR4, c[0x0][0x532] ;  /* 0x0000a640ff0477ac */ /* 0x000f220008000000 */
[----:B------:R-:W-:-:S05]  /*01d0*/  @P3 IADD3.X R3, PT, PT, R0, UR7, RZ, P1, !PT ;  /* 0x0000000700033c10 */ /* 0x000fca0008ffe4ff */
[----:B------:R-:W2:Y:S01]  /*01e0*/  @!P4 LDC R146, c[0x0][0x434] ;  /* 0x00010d00ff92cb82 */ /* 0x000ea20000000800 */
[----:B------:R4:W5:Y:S01]  /*01f0*/  @P3 LDG.E R8, desc[UR12][R2.64] ;  /* 0x0000000c02083981 */ /* 0x000962000c1e1900 */
[----:B-1----:R-:W-:-:S05]  /*0200*/  IADD3 R6, P0, PT, R6, R4, RZ ;  /* 0x0000000406067210 */ /* 0x002fca0007f1e0ff */
[----:B------:R-:W-:Y:S01]  /*0210*/  IMAD.X R7, R0, 0x1, R5, P0 ;  /* 0x0000000100077824 */ /* 0x000fe200000e0605 */
[C---:B------:R-:W-:Y:S01]  /*0220*/  ISETP.NE.U32.AND P0, PT, R4.reuse, RZ, PT ;  /* 0x000000ff0400720c */ /* 0x040fe20003f05070 */
[----:B------:R-:W1:Y:S03]  /*0230*/  @!P2 LDC R0, c[0x0][0x43c] ;  /* 0x00010f00ff00ab82 */ /* 0x000e660000000800 */
[----:B------:R-:W-:Y:S02]  /*0240*/  ISETP.NE.AND.EX P0, PT, R5, RZ, PT, P0 ;  /* 0x000000ff0500720c */ /* 0x000fe40003f05300 */
[----:B------:R-:W-:-:S03]  /*0250*/  ISETP.EQ.U32.AND P3, PT, R4, RZ, PT ;  /* 0x000000ff0400720c */ /* 0x000fc60003f62070 */
[----:B----4-:R-:W4:Y:S01]  /*0260*/  @!P2 LDC.64 R2, c[0x0][0x488] ;  /* 0x00012200ff02ab82 */ /* 0x010f220000000a00 */
[----:B------:R-:W-:-:S07]  /*0270*/  ISETP.NE.AND P1, PT, RZ, UR4, PT ;  /* 0x00000004ff007c0c */ /* 0x000fce000bf25270 */
[----:B------:R-:W1:Y:S01]  /*0280*/  @!P0 LDC R4, c[0x0][0x438] ;  /* 0x00010e00ff048b82 */ /* 0x000e620000000800 */
[----:B------:R-:W-:Y:S01]  /*0290*/  ISETP.EQ.OR.EX P3, PT, R5, RZ, !P1, P3 ;  /* 0x000000ff0500720c */ /* 0x000fe20004f62730 */
[----:B------:R-:W-:Y:S02]  /*02a0*/  IMAD.MOV.U32 R9, RZ, RZ, -0x1 ;  /* 0xffffffffff097424 */ /* 0x000fe400078e00ff */
[----:B---3--:R-:W-:-:S10]  /*02b0*/  IMAD.SHL.U32 R145, R20, 0x80, RZ ;  /* 0x0000008014917824 */ /* 0x008fd400078e00ff */
[----:B------:R3:W5:Y:S01]  /*02c0*/  @!P3 LDG.E R9, desc[UR12][R6.64] ;  /* 0x0000000c0609b981 */ /* 0x000762000c1e1900 */
[----:B--2---:R-:W-:-:S05]  /*02d0*/  @P4 IMAD.IADD R146, R10, 0x1, -R228 ;  /* 0x000000010a924824 */ /* 0x004fca00078e0ae4 */
[----:B------:R-:W-:Y:S01]  /*02e0*/  ISETP.GT.AND P3, PT, R146, R145, PT ;  /* 0x000000919200720c */ /* 0x000fe20003f64270 */
[----:B-1-34-:R-:W-:-:S12]  /*02f0*/  @!P0 BRA `(.L_x_483) ;  /* 0x00000000000c8947 */ /* 0x01afd80003800000 */
[----:B------:R-:W2:Y:S02]  /*0300*/  @P1 LDG.E R4, desc[UR12][R6.64+0x4] ;  /* 0x0000040c06041981 */ /* 0x000ea4000c1e1900 */
[----:B--2--5:R-:W-:-:S06]  /*0310*/  @P1 IADD3 R4, PT, PT, R4, -R9, RZ ;  /* 0x8000000904041210 */ /* 0x024fcc0007ffe0ff */
[----:B------:R1:W5:Y:S02]  /*0320*/  @!P1 LDG.E R4, desc[UR12][R6.64] ;  /* 0x0000000c06049981 */ /* 0x000364000c1e1900 */
.L_x_483:
        /* <DEDUP_REMOVED lines=10> */
[----:B-1----:R-:W-:Y:S01]  /*03d0*/  VIADD R6, R142, 0x3f ;  /* 0x0000003f8e067836 */ /* 0x002fe20000000000 */
[----:B------:R-:W1:Y:S04]  /*03e0*/  S2R R0, SR_TID.X ;  /* 0x0000000000007919 */ /* 0x000e680000002100 */
        /* <DEDUP_REMOVED lines=9> */
[----:B-1-3--:R-:W-:Y:S05]  /*0480*/  @P0 BRA `(.L_x_484) ;  /* 0x0000000800c00947 */ /* 0x00afea0003800000 */
[----:B------:R-:W-:Y:S01]  /*0490*/  ISETP.NE.AND P1, PT, R228, -0x1, PT ;  /* 0xffffffffe400780c */ /* 0x000fe20003f25270 */
[----:B------:R-:W1:Y:S08]  /*04a0*/  LDC.U8 R2, c[0x0][0x549] ;  /* 0x00015240ff027b82 */ /* 0x000e700000000000 */
[----:B------:R-:W2:Y:S08]  /*04b0*/  LDC.U8 R10, c[0x0][0x548] ;  /* 0x00015200ff0a7b82 */ /* 0x000eb00000000000 */
[----:B------:R-:W3:Y:S08]  /*04c0*/  @!P1 LDC.64 R8, c[0x0][0x400] ;  /* 0x00010000ff089b82 */ /* 0x000ef00000000a00 */
[----:B------:R-:W4:Y:S01]  /*04d0*/  @P1 LDC.64 R6, c[0x0][0x408] ;  /* 0x00010200ff061b82 */ /* 0x000f220000000a00 */
[----:B-1----:R-:W-:-:S07]  /*04e0*/  ISETP.NE.AND P0, PT, R2, RZ, PT ;  /* 0x000000ff0200720c */ /* 0x002fce0003f05270 */
[----:B------:R-:W1:Y:S01]  /*04f0*/  LDC R5, c[0x0][0x434] ;  /* 0x00010d00ff057b82 */ /* 0x000e620000000800 */
[----:B--2---:R-:W-:Y:S01]  /*0500*/  ISETP.NE.AND P5, PT, R10, RZ, !P0 ;  /* 0x000000ff0a00720c */ /* 0x004fe200047a5270 */
[----:B---3--:R-:W-:-:S06]  /*0510*/  @!P1 IMAD.WIDE.U32 R12, R229, R8, RZ ;  /* 0x00000008e50c9225 */ /* 0x008fcc00078e00ff */
[----:B------:R-:W2:Y:S01]  /*0520*/  @P0 LDC.64 R2, c[0x0][0x430] ;  /* 0x00010c00ff020b82 */ /* 0x000ea20000000a00 */
[----:B------:R-:W-:Y:S01]  /*0530*/  @!P1 IMAD R9, R229, R9, R13 ;  /* 0x00000009e5099224 */ /* 0x000fe200078e020d */
[----:B------:R-:W-:Y:S01]  /*0540*/  @!P1 MOV R8, R12 ;  /* 0x0000000c00089202 */ /* 0x000fe20000000f00 */
[----:B----4-:R-:W-:-:S05]  /*0550*/  @P1 IMAD.WIDE.U32 R12, R228, R6, RZ ;  /* 0x00000006e40c1225 */ /* 0x010fca00078e00ff */
[----:B------:R-:W3:Y:S01]  /*0560*/  @P0 LDC R6, c[0x0][0x430] ;  /* 0x00010c00ff060b82 */ /* 0x000ee20000000800 */
[----:B------:R-:W-:Y:S01]  /*0570*/  @P1 IMAD R9, R228, R7, R13 ;  /* 0x00000007e4091224 */ /* 0x000fe200078e020d */
[----:B------:R-:W-:Y:S01]  /*0580*/  @P1 MOV R8, R12 ;  /* 0x0000000c00081202 */ /* 0x000fe20000000f00 */
[----:B--2---:R-:W-:Y:S01]  /*0590*/  @P0 IMAD R3, R2, R3, RZ ;  /* 0x0000000302030224 */ /* 0x004fe200078e02ff */
[----:B------:R-:W-:Y:S01]  /*05a0*/  @P0 MOV R2, 0x1 ;  /* 0x0000000100020802 */ /* 0x000fe20000000f00 */
[----:B-1----:R-:W-:Y:S06]  /*05b0*/  @P0 BRA `(.L_x_485) ;  /* 0x0000000000280947 */ /* 0x002fec0003800000 */
        /* <DEDUP_REMOVED lines=10> */
.L_x_485:
        /* <DEDUP_REMOVED lines=44> */
.L_x_487:
[----:B------:R-:W-:Y:S05]  /*0920*/  BSYNC.RECONVERGENT B0 ;  /* 0x0000000000007941 */ /* 0x000fea0003800200 */
.L_x_486:
        /* <DEDUP_REMOVED lines=19> */
.L_x_489:
[----:B------:R-:W-:Y:S05]  /*0a60*/  BSYNC.RECONVERGENT B0 ;  /* 0x0000000000007941 */ /* 0x000fea0003800200 */
.L_x_488:
        /* <DEDUP_REMOVED lines=17> */
.L_x_491:
[----:B------:R-:W-:Y:S05]  /*0b80*/  BSYNC.RECONVERGENT B0 ;  /* 0x0000000000007941 */ /* 0x000fea0003800200 */
.L_x_490:
[----:B------:R-:W-:Y:S01]  /*0b90*/  BSSY.RECONVERGENT B0, `(.L_x_492) ;  /* 0x0000013000007945 */ /* 0x000fe20003800200 */
[----:B------:R-:W-:Y:S02]  /*0ba0*/  IADD3 R228, P2, P1, R145, R228, R3 ;  /* 0x000000e491e47210 */ /* 0x000fe4000795e003 */
        /* <DEDUP_REMOVED lines=17> */
.L_x_493:
[----:B------:R-:W-:Y:S05]  /*0cc0*/  BSYNC.RECONVERGENT B0 ;  /* 0x0000000000007941 */ /* 0x000fea0003800200 */
.L_x_492:
        /* <DEDUP_REMOVED lines=11> */
.L_x_495:
[----:B------:R-:W-:Y:S05]  /*0d80*/  BSYNC.RECONVERGENT B0 ;  /* 0x0000000000007941 */ /* 0x000fea0003800200 */
.L_x_494:
[----:B------:R-:W-:Y:S04]  /*0d90*/  BSSY.RECONVERGENT B0, `(.L_x_496) ;  /* 0x000000a000007945 */ /* 0x000fe80003800200 */
[----:B------:R-:W-:Y:S05]  /*0da0*/  @P5 BRA `(.L_x_497) ;  /* 0x0000000000205947 */ /* 0x000fea0003800000 */
[----:B------:R-:W5:Y:S01]  /*0db0*/  LDCU.64 UR4, c[0x0][0x420] ;  /* 0x00008400ff0477ac */ /* 0x000f620008000a00 */
[----:B-1----:R-:W-:-:S05]  /*0dc0*/  IMAD R0, R12, R6, RZ ;  /* 0x000000060c007224 */ /* 0x002fca00078e02ff */
[----:B------:R-:W-:-:S04]  /*0dd0*/  IADD3 R2, P0, PT, R0, R228, RZ ;  /* 0x000000e400027210 */ /* 0x000fc80007f1e0ff */
[----:B------:R-:W-:Y:S02]  /*0de0*/  LEA.HI.X.SX32 R0, R0, R3, 0x1, P0 ;  /* 0x0000000300007211 */ /* 0x000fe400000f0eff */
[----:B-----5:R-:W-:-:S04]  /*0df0*/  LEA R8, P0, R2, UR4, 0x2 ;  /* 0x0000000402087c11 */ /* 0x020fc8000f8010ff */
[----:B------:R-:W-:Y:S01]  /*0e00*/  LEA.HI.X R9, R2, UR5, R0, 0x2, P0 ;  /* 0x0000000502097c11 */ /* 0x000fe200080f1400 */
[----:B------:R-:W-:-:S05]  /*0e10*/  IMAD.MOV.U32 R0, RZ, RZ, 0x7f800000 ;  /* 0x7f800000ff007424 */ /* 0x000fca00078e00ff */
[----:B------:R1:W-:Y:S03]  /*0e20*/  STG.E desc[UR12][R8.64], R0 ;  /* 0x0000000008007986 */ /* 0x0003e6000c10190c */
.L_x_497:
[----:B------:R-:W-:Y:S05]  /*0e30*/  BSYNC.RECONVERGENT B0 ;  /* 0x0000000000007941 */ /* 0x000fea0003800200 */
.L_x_496:
        /* <DEDUP_REMOVED lines=10> */
.L_x_499:
[----:B------:R-:W-:Y:S05]  /*0ee0*/  BSYNC.RECONVERGENT B0 ;  /* 0x0000000000007941 */ /* 0x000fea0003800200 */
.L_x_498:
        /* <DEDUP_REMOVED lines=10> */
.L_x_484:
[----:B------:R-:W-:Y:S02]  /*0f90*/  ISETP.NE.AND P0, PT, R228, -0x1, PT ;  /* 0xffffffffe400780c */ /* 0x000fe40003f05270 */
[----:B------:R-:W-:-:S11]  /*0fa0*/  ISETP.NE.AND P2, PT, R9, -0x1, PT ;  /* 0xffffffff0900780c */ /* 0x000fd60003f45270 */
[----:B------:R-:W1:Y:S08]  /*0fb0*/  @!P0 LDC.64 R6, c[0x0][0x398] ;  /* 0x0000e600ff068b82 */ /* 0x000e700000000a00 */
        /* <DEDUP_REMOVED lines=16> */
[----:B------:R-:W-:Y:S02]  /*10c0*/  IADD3 R7, PT, PT, R11, R6, RZ ;  /* 0x000000060b077210 */ /* 0x000fe40007ffe0ff */
[----:B------:R-:W-:-:S05]  /*10d0*/  MOV R6, R10 ;  /* 0x0000000a00067202 */ /* 0x000fca0000000f00 */
[----:B--2---:R-:W-:-:S04]  /*10e0*/  IMAD.WIDE.U32 R16, R229, UR6, R6 ;  /* 0x00000006e5107c25 */ /* 0x004fc8000f8e0006 */
[----:B------:R-:W-:Y:S01]  /*10f0*/  IMAD R7, R229, UR7, R17 ;  /* 0x00000007e5077c24 */ /* 0x000fe2000f8e0211 */
[----:B------:R-:W-:Y:S06]  /*1100*/  BRA `(.L_x_501) ;  /* 0x0000000000147947 */ /* 0x000fec0003800000 */
.L_x_500:
[----:B------:R-:W1:Y:S01]  /*1110*/  LDC.64 R2, c[0x0][0x3b8] ;  /* 0x0000ee00ff027b82 */ /* 0x000e620000000a00 */
[----:B------:R-:W-:-:S05]  /*1120*/  IADD3 R16, PT, PT, R8, R9, RZ ;  /* 0x0000000908107210 */ /* 0x000fca0007ffe0ff */
[C---:B-1----:R-:W-:Y:S02]  /*1130*/  IMAD R7, R16.reuse, R3, RZ ;  /* 0x0000000310077224 */ /* 0x042fe400078e02ff */
[----:B------:R-:W-:-:S05]  /*1140*/  IMAD.WIDE.U32 R16, R16, R2, RZ ;  /* 0x0000000210107225 */ /* 0x000fca00078e00ff */
[----:B------:R-:W-:Y:S02]  /*1150*/  IADD3 R7, PT, PT, R17, R7, RZ ;  /* 0x0000000711077210 */ /* 0x000fe40007ffe0ff */
.L_x_501:
        /* <DEDUP_REMOVED lines=12> */
[----:B------:R-:W-:-:S05]  /*1220*/  IMAD.HI.U32 R24, R14, R11, RZ ;  /* 0x0000000b0e187227 */ /* 0x000fca00078e00ff */
[----:B------:R-:W-:-:S05]  /*1230*/  IADD3 R10, PT, PT, -R24, RZ, RZ ;  /* 0x000000ff180a7210 */ /* 0x000fca0007ffe1ff */
[----:B------:R-:W-:-:S05]  /*1240*/  IMAD R10, R12, R10, R11 ;  /* 0x0000000a0c0a7224 */ /* 0x000fca00078e020b */
[----:B------:R-:W-:-:S13]  /*1250*/  ISETP.GT.U32.AND P1, PT, R12, R10, PT ;  /* 0x0000000a0c00720c */ /* 0x000fda0003f24070 */
[----:B------:R-:W-:Y:S01]  /*1260*/  @!P1 IMAD.IADD R10, R10, 0x1, -R12 ;  /* 0x000000010a0a9824 */ /* 0x000fe200078e0a0c */
[----:B------:R-:W-:Y:S02]  /*1270*/  @!P1 IADD3 R24, PT, PT, R24, 0x1, RZ ;  /* 0x0000000118189810 */ /* 0x000fe40007ffe0ff */
[----:B------:R-:W-:Y:S02]  /*1280*/  ISETP.NE.AND P1, PT, R6, RZ, PT ;  /* 0x000000ff0600720c */ /* 0x000fe40003f25270 */
[----:B------:R-:W-:Y:S02]  /*1290*/  ISETP.GE.U32.AND P3, PT, R10, R12, PT ;  /* 0x0000000c0a00720c */ /* 0x000fe40003f66070 */
[----:B------:R-:W-:-:S04]  /*12a0*/  LOP3.LUT R10, R4, R6, RZ, 0x3c, !PT ;  /* 0x00000006040a7212 */ /* 0x000fc800078e3cff */
[----:B------:R-:W-:-:S07]  /*12b0*/  ISETP.GE.AND P0, PT, R10, RZ, PT ;  /* 0x000000ff0a00720c */ /* 0x000fce0003f06270 */
[----:B------:R-:W-:-:S06]  /*12c0*/  @P3 VIADD R24, R24, 0x1 ;  /* 0x0000000118183836 */ /* 0x000fcc0000000000 */
        /* <DEDUP_REMOVED lines=15> */
.L_x_502:
[----:B------:R-:W1:Y:S01]  /*13c0*/  LDC.64 R32, c[0x0][0x3c0] ;  /* 0x0000f000ff207b82 */ /* 0x000e620000000a00 */
[----:B------:R-:W-:-:S05]  /*13d0*/  IADD3 R9, PT, PT, R8, R9, RZ ;  /* 0x0000000908097210 */ /* 0x000fca0007ffe0ff */
[C---:B-1----:R-:W-:Y:S02]  /*13e0*/  IMAD R8, R9.reuse, R33, RZ ;  /* 0x0000002109087224 */ /* 0x042fe400078e02ff */
[----:B------:R-:W-:-:S05]  /*13f0*/  IMAD.WIDE.U32 R14, R9, R32, RZ ;  /* 0x00000020090e7225 */ /* 0x000fca00078e00ff */
[----:B------:R-:W-:-:S07]  /*1400*/  IADD3 R8, PT, PT, R15, R8, RZ ;  /* 0x000000080f087210 */ /* 0x000fce0007ffe0ff */
.L_x_503:
[----:B------:R-:W-:Y:S01]  /*1410*/  IMAD.IADD R221, R146, 0x1, -R145 ;  /* 0x0000000192dd7824 */ /* 0x000fe200078e0a91 */
[----:B------:R-:W-:Y:S01]  /*1420*/  SHF.R.U32.HI R148, RZ, 0x2, R0 ;  /* 0x00000002ff947819 */ /* 0x000fe20000011600 */
[----:B------:R-:W-:Y:S01]  /*1430*/  IMAD.SHL.U32 R34, R0, 0x8, RZ ;  /* 0x0000000800227824 */ /* 0x000fe200078e00ff */
[----:B------:R-:W1:Y:S01]  /*1440*/  LDCU.64 UR8, c[0x0][0x3c8] ;  /* 0x00007900ff0877ac */ /* 0x000e620008000a00 */
[----:B------:R-:W-:Y:S01]  /*1450*/  IMAD.MOV.U32 R149, RZ, RZ, RZ ;  /* 0x000000ffff957224 */ /* 0x000fe200078e00ff */
[----:B------:R-:W-:Y:S01]  /*1460*/  ISETP.GE.AND P4, PT, R148, R221, PT ;  /* 0x000000dd9400720c */ /* 0x000fe20003f86270 */
[----:B------:R-:W2:Y:S01]  /*1470*/  S2UR UR14, SR_CgaCtaId ;  /* 0x00000000000e79c3 */ /* 0x000ea20000008800 */
[----:B------:R-:W-:Y:S01]  /*1480*/  LOP3.LUT R22, R34, 0x18, RZ, 0xc0, !PT ;  /* 0x0000001822167812 */ /* 0x000fe200078ec0ff */
[----:B------:R-:W3:Y:S01]  /*1490*/  LDCU.128 UR4, c[0x0][0x3d0] ;  /* 0x00007a00ff0477ac */ /* 0x000ee20008000c00 */
[----:B------:R-:W-:Y:S01]  /*14a0*/  IADD3 R12, PT, PT, R148, 0x20, RZ ;  /* 0x00000020940c7810 */ /* 0x000fe20007ffe0ff */
[----:B------:R-:W-:Y:S01]  /*14b0*/  IMAD.WIDE.U32 R20, R20, 0x80, R148 ;  /* 0x0000008014147825 */ /* 0x000fe200078e0094 */
[C---:B------:R-:W-:Y:S01]  /*14c0*/  IADD3 R16, P2, PT, R22.reuse, R16, RZ ;  /* 0x0000001016107210 */ /* 0x040fe20007f5e0ff */
[----:B------:R-:W4:Y:S01]  /*14d0*/  LDCU.64 UR10, c[0x0][0x390] ;  /* 0x00007200ff0a77ac */ /* 0x000f220008000a00 */
[----:B------:R-:W-:Y:S01]  /*14e0*/  IADD3 R14, P1, PT, R22, R14, RZ ;  /* 0x0000000e160e7210 */ /* 0x000fe20007f3e0ff */
[----:B------:R-:W-:Y:S01]  /*14f0*/  IMAD.SHL.U32 R139, R2, 0x40, RZ ;  /* 0x00000040028b7824 */ /* 0x000fe200078e00ff */
[----:B------:R-:W-:Y:S01]  /*1500*/  IADD3 R22, P0, PT, R22, R23, RZ ;  /* 0x0000001716167210 */ /* 0x000fe20007f1e0ff */
[----:B------:R-:W-:Y:S01]  /*1510*/  IMAD.MOV.U32 R35, RZ, RZ, 0x20 ;  /* 0x00000020ff237424 */ /* 0x000fe200078e00ff */
[----:B------:R-:W-:Y:S01]  /*1520*/  ISETP.GE.AND P3, PT, R12, R221, PT ;  /* 0x000000dd0c00720c */ /* 0x000fe20003f66270 */
[----:B------:R-:W5:Y:S01]  /*1530*/  @!P4 LDC.64 R10, c[0x0][0x3b0] ;  /* 0x0000ec00ff0acb82 */ /* 0x000f620000000a00 */
[----:B------:R-:W-:Y:S01]  /*1540*/  IADD3 R6, PT, PT, R148, 0x40, RZ ;  /* 0x0000004094067810 */ /* 0x000fe20007ffe0ff */
[----:B------:R-:W-:Y:S01]  /*1550*/  IMAD.X R15, RZ, RZ, R8, P1 ;  /* 0x000000ffff0f7224 */ /* 0x000fe200008e0608 */
[----:B------:R-:W-:-:S02]  /*1560*/  IADD3.X R17, PT, PT, RZ, R7, RZ, P2, !PT ;  /* 0x00000007ff117210 */ /* 0x000fc400017fe4ff */
[----:B------:R-:W-:Y:S01]  /*1570*/  LOP3.LUT R7, R34, 0xd8, RZ, 0xc0, !PT ;  /* 0x000000d822077812 */ /* 0x000fe200078ec0ff */
[----:B------:R-:W-:Y:S01]  /*1580*/  IMAD.WIDE.U32 R14, R148, R32, R14 ;  /* 0x00000020940e7225 */ /* 0x000fe200078e000e */
[----:B------:R-:W-:Y:S01]  /*1590*/  IADD3.X R23, PT, PT, RZ, R5, RZ, P0, !PT ;  /* 0x00000005ff177210 */ /* 0x000fe200007fe4ff */
[----:B------:R-:W4:Y:S01]  /*15a0*/  @!P4 LDC.64 R8, c[0x0][0x380] ;  /* 0x0000e000ff08cb82 */ /* 0x000f220000000a00 */
[-C--:B------:R-:W-:Y:S01]  /*15b0*/  ISETP.GE.AND P6, PT, R6, R221.reuse, PT ;  /* 0x000000dd0600720c */ /* 0x080fe20003fc6270 */
[----:B------:R-:W-:Y:S01]  /*15c0*/  VIADD R6, R148, 0x60 ;  /* 0x0000006094067836 */ /* 0x000fe20000000000 */
[----:B------:R-:W-:Y:S01]  /*15d0*/  LOP3.LUT R7, R7, 0x18, R0, 0x78, !PT ;  /* 0x0000001807077812 */ /* 0x000fe200078e7800 */
[----:B-1----:R-:W-:Y:S01]  /*15e0*/  IMAD.WIDE.U32 R22, R4, UR8, R22 ;  /* 0x0000000804167c25 */ /* 0x002fe2000f8e0016 */
[----:B------:R-:W-:Y:S02]  /*15f0*/  SHF.R.S32.HI R224, RZ, 0x1f, R24 ;  /* 0x0000001fffe07819 */ /* 0x000fe40000011418 */
[----:B------:R-:W-:Y:S01]  /*1600*/  ISETP.GE.AND P5, PT, R6, R221, PT ;  /* 0x000000dd0600720c */ /* 0x000fe20003fa6270 */
[----:B------:R-:W-:Y:S01]  /*1610*/  IMAD R23, R4, UR9, R23 ;  /* 0x0000000904177c24 */ /* 0x000fe2000f8e0217 */
[----:B------:R-:W-:Y:S01]  /*1620*/  LOP3.LUT R34, R7, 0x1f20, R34, 0xf8, !PT ;  /* 0x00001f2007227812 */ /* 0x000fe200078ef822 */
[----:B------:R-:W1:Y:S01]  /*1630*/  LDCU.64 UR8, c[0x0][0x388] ;  /* 0x00007100ff0877ac */ /* 0x000e620008000a00 */
[----:B------:R-:W4:Y:S01]  /*1640*/  @!P3 LDC.64 R6, c[0x0][0x3b0] ;  /* 0x0000ec00ff06bb82 */ /* 0x000f220000000a00 */
[----:B------:R-:W-:Y:S01]  /*1650*/  IMAD.WIDE.U32 R16, R148, R2, R16 ;  /* 0x0000000294107225 */ /* 0x000fe200078e0010 */
[----:B------:R-:W-:-:S02]  /*1660*/  MOV R28, R14 ;  /* 0x0000000e001c7202 */ /* 0x000fc40000000f00 */
[----:B------:R-:W-:Y:S01]  /*1670*/  SHF.L.U64.HI R138, R2, 0x6, R3 ;  /* 0x00000006028a7819 */ /* 0x000fe20000010203 */
[----:B------:R-:W-:Y:S01]  /*1680*/  IMAD R27, R148, R3, R17 ;  /* 0x00000003941b7224 */ /* 0x000fe200078e0211 */
[----:B------:R-:W-:Y:S01]  /*1690*/  @!P3 IADD3 R17, P2, PT, R20, 0x20, RZ ;  /* 0x000000201411b810 */ /* 0x000fe20007f5e0ff */
[----:B------:R-:W-:Y:S01]  /*16a0*/  IMAD.MOV.U32 R26, RZ, RZ, R16 ;  /* 0x000000ffff1a7224 */ /* 0x000fe200078e0010 */
[----:B------:R-:W4:Y:S01]  /*16b0*/  @!P3 LDC.64 R4, c[0x0][0x380] ;  /* 0x0000e000ff04bb82 */ /* 0x000f220000000a00 */
[----:B---3--:R-:W-:Y:S01]  /*16c0*/  IMAD R226, R224, UR4, RZ ;  /* 0x00000004e0e27c24 */ /* 0x008fe2000f8e02ff */
[----:B------:R-:W-:Y:S01]  /*16d0*/  @!P5 IADD3 R14, P0, PT, R20, 0x60, RZ ;  /* 0x00000060140ed810 */ /* 0x000fe20007f1e0ff */
[----:B------:R-:W-:Y:S01]  /*16e0*/  IMAD R29, R148, R33, R15 ;  /* 0x00000021941d7224 */ /* 0x000fe200078e020f */
[----:B------:R-:W-:Y:S01]  /*16f0*/  @!P6 IADD3 R15, P1, PT, R20, 0x40, RZ ;  /* 0x00000040140fe810 */ /* 0x000fe20007f3e0ff */
[----:B-----5:R-:W-:Y:S01]  /*1700*/  @!P4 IMAD R19, R21, R10, RZ ;  /* 0x0000000a1513c224 */ /* 0x020fe200078e02ff */
[----:B------:R-:W-:Y:S01]  /*1710*/  SHF.L.U32 R141, R2, 0x5, RZ ;  /* 0x00000005028d7819 */ /* 0x000fe200000006ff */
[C---:B------:R-:W-:Y:S01]  /*1720*/  IMAD R226, R24.reuse, UR5, R226 ;  /* 0x0000000518e27c24 */ /* 0x040fe2000f8e02e2 */
[----:B------:R-:W-:Y:S01]  /*1730*/  @!P6 IADD3.X R16, PT, PT, RZ, R21, RZ, P1, !PT ;  /* 0x00000015ff10e210 */ /* 0x000fe20000ffe4ff */
[----:B------:R-:W-:Y:S01]  /*1740*/  IMAD.WIDE.U32 R26, R24, UR4, R26 ;  /* 0x00000004181a7c25 */ /* 0x000fe2000f8e001a */
[----:B------:R-:W-:Y:S01]  /*1750*/  UMOV UR5, 0x400 ;  /* 0x0000040000057882 */ /* 0x000fe20000000000 */
[----:B------:R-:W-:Y:S01]  /*1760*/  SHF.L.U64.HI R140, R2, 0x5, R3 ;  /* 0x00000005028c7819 */ /* 0x000fe20000010203 */
[----:B--2---:R-:W-:Y:S01]  /*1770*/  ULEA UR4, UR14, UR5, 0x18 ;  /* 0x000000050e047291 */ /* 0x004fe2000f8ec0ff */
[----:B------:R-:W-:Y:S01]  /*1780*/  @!P4 IMAD R19, R20, R11, R19 ;  /* 0x0000000b1413c224 */ /* 0x000fe200078e0213 */
[----:B------:R-:W-:Y:S01]  /*1790*/  IADD3 R226, PT, PT, R27, R226, RZ ;  /* 0x000000e21be27210 */ /* 0x000fe20007ffe0ff */
[--C-:B------:R-:W-:Y:S01]  /*17a0*/  @!P3 IMAD.X R11, RZ, RZ, R21.reuse, P2 ;  /* 0x000000ffff0bb224 */ /* 0x100fe200010e0615 */
[----:B-1----:R-:W-:Y:S01]  /*17b0*/  LEA R227, P1, R26, UR8, 0x1 ;  /* 0x000000081ae37c11 */ /* 0x002fe2000f8208ff */
[----:B------:R-:W-:Y:S01]  /*17c0*/  @!P5 IMAD.X R13, RZ, RZ, R21, P0 ;  /* 0x000000ffff0dd224 */ /* 0x000fe200000e0615 */
[----:B------:R-:W-:Y:S01]  /*17d0*/  LEA R230, R34, UR4, 0x1 ;  /* 0x0000000422e67c11 */ /* 0x000fe2000f8e08ff */
[----:B------:R-:W-:Y:S01]  /*17e0*/  @!P4 IMAD.WIDE.U32 R20, R20, R10, R22 ;  /* 0x0000000a1414c225 */ /* 0x000fe200078e0016 */
[----:B------:R-:W-:-:S02]  /*17f0*/  LEA.HI.X R226, R26, UR9, R226, 0x1, P1 ;  /* 0x000000091ae27c11 */ /* 0x000fc400088f0ce2 */
[----:B------:R-:W-:Y:S01]  /*1800*/  @!P3 MOV R26, R22 ;  /* 0x00000016001ab202 */ /* 0x000fe20000000f00 */
[----:B------:R-:W-:Y:S01]  /*1810*/  @!P3 IMAD.MOV.U32 R27, RZ, RZ, R23 ;  /* 0x000000ffff1bb224 */ /* 0x000fe200078e0017 */
[----:B----4-:R-:W-:Y:S01]  /*1820*/  @!P4 LEA R18, P0, R20, R8, 0x1 ;  /* 0x000000081412c211 */ /* 0x010fe200078008ff */
[-C--:B------:R-:W-:Y:S01]  /*1830*/  @!P3 IMAD R8, R11, R6.reuse, RZ ;  /* 0x000000060b08b224 */ /* 0x080fe200078e02ff */
[----:B------:R-:W-:Y:S01]  /*1840*/  SHF.L.U32 R137, R0, 0x5, RZ ;  /* 0x0000000500897819 */ /* 0x000fe200000006ff */
[----:B------:R-:W-:Y:S01]  /*1850*/  @!P4 IMAD.IADD R19, R21, 0x1, R19 ;  /* 0x000000011513c824 */ /* 0x000fe200078e0213 */
[----:B------:R-:W1:Y:S01]  /*1860*/  @!P6 LDC.64 R10, c[0x0][0x3b0] ;  /* 0x0000ec00ff0aeb82 */ /* 0x000e620000000a00 */
[C---:B------:R-:W-:Y:S01]  /*1870*/  @!P3 IMAD R7, R17.reuse, R7, R8 ;  /* 0x000000071107b224 */ /* 0x040fe200078e0208 */
[----:B------:R-:W-:Y:S01]  /*1880*/  SHF.R.U32.HI R144, RZ, 0x1, R0 ;  /* 0x00000001ff907819 */ /* 0x000fe20000011600 */
[----:B------:R-:W-:Y:S01]  /*1890*/  @!P3 IMAD.WIDE.U32 R26, R17, R6, R26 ;  /* 0x00000006111ab225 */ /* 0x000fe200078e001a */
[----:B------:R-:W-:-:S02]  /*18a0*/  @!P4 LEA.HI.X R19, R20, R9, R19, 0x1, P0 ;  /* 0x000000091413c211 */ /* 0x000fc400000f0c13 */
[----:B------:R-:W-:Y:S01]  /*18b0*/  IADD3 R17, PT, PT, R216, -0x1, RZ ;  /* 0xffffffffd8117810 */ /* 0x000fe20007ffe0ff */
[----:B------:R-:W-:Y:S01]  /*18c0*/  @!P3 IMAD.IADD R6, R27, 0x1, R7 ;  /* 0x000000011b06b824 */ /* 0x000fe200078e0207 */
[----:B------:R-:W-:Y:S01]  /*18d0*/  @!P3 LEA R4, P0, R26, R4, 0x1 ;  /* 0x000000041a04b211 */ /* 0x000fe200078008ff */
[----:B------:R-:W2:Y:S01]  /*18e0*/  @!P5 LDC.64 R8, c[0x0][0x3b0] ;  /* 0x0000ec00ff08db82 */ /* 0x000ea20000000a00 */
[----:B------:R-:W-:Y:S01]  /*18f0*/  @!PT LDS RZ, [RZ] ;  /* 0x00000000fffff984 */ /* 0x000fe20000000800 */
[----:B------:R-:W-:Y:S01]  /*1900*/  @!PT LDS RZ, [RZ] ;  /* 0x00000000fffff984 */ /* 0x000fe20000000800 */
[----:B------:R-:W-:Y:S01]  /*1910*/  @!PT LDS RZ, [RZ] ;  /* 0x00000000fffff984 */ /* 0x000fe20000000800 */
[----:B------:R-:W-:Y:S01]  /*1920*/  @!P4 LDGSTS.E.BYPASS.LTC128B.128 [R230], desc[UR12][R18.64] ;  /* 0x0000000012e6cfae */ /* 0x000fe2000b981a0c */
[----:B------:R-:W-:Y:S01]  /*1930*/  IMAD R224, R224, UR6, RZ ;  /* 0x00000006e0e07c24 */ /* 0x000fe2000f8e02ff */
[----:B------:R-:W-:Y:S01]  /*1940*/  @!P3 LEA.HI.X R5, R26, R5, R6, 0x1, P0 ;  /* 0x000000051a05b211 */ /* 0x000fe200000f0c06 */
[----:B------:R-:W-:Y:S01]  /*1950*/  @!P6 IMAD.MOV.U32 R21, RZ, RZ, R23 ;  /* 0x000000ffff15e224 */ /* 0x000fe200078e0017 */
[----:B------:R-:W-:Y:S01]  /*1960*/  @!P4 LDGSTS.E.BYPASS.LTC128B.128 [R230+0x2000], desc[UR12][R18.64+0x40] ;  /* 0x0200004012e6cfae */ /* 0x000fe2000b981a0c */
[C---:B------:R-:W-:Y:S01]  /*1970*/  IMAD R224, R24.reuse, UR7, R224 ;  /* 0x0000000718e07c24 */ /* 0x040fe2000f8e02e0 */
[----:B------:R-:W-:Y:S01]  /*1980*/  @!P6 MOV R20, R22 ;  /* 0x000000160014e202 */ /* 0x000fe20000000f00 */
[----:B------:R-:W3:Y:S01]  /*1990*/  @!P6 LDC.64 R6, c[0x0][0x380] ;  /* 0x0000e000ff06eb82 */ /* 0x000ee20000000a00 */
[----:B------:R4:W-:Y:S01]  /*19a0*/  @!P4 LDGSTS.E.BYPASS.LTC128B.128 [R230+0x4000], desc[UR12][R18.64+0x80] ;  /* 0x0400008012e6cfae */ /* 0x0009e2000b981a0c */
[----:B------:R-:W-:Y:S01]  /*19b0*/  IMAD.WIDE.U32 R24, R24, UR6, R28 ;  /* 0x0000000618187c25 */ /* 0x000fe2000f8e001c */
[----:B------:R-:W-:Y:S01]  /*19c0*/  LOP3.LUT R220, R137, 0x120, RZ, 0xc0, !PT ;  /* 0x0000012089dc7812 */ /* 0x000fe200078ec0ff */
[----:B------:R-:W5:Y:S01]  /*19d0*/  LDCU UR7, c[0x0][0x50c] ;  /* 0x0000a180ff0777ac */ /* 0x000f620008000800 */
[----:B------:R-:W-:Y:S02]  /*19e0*/  @!P3 LDGSTS.E.BYPASS.LTC128B.128 [R230+0x800], desc[UR12][R4.64] ;  /* 0x0080000004e6bfae */ /* 0x000fe4000b981a0c */
[----:B------:R-:W-:Y:S01]  /*19f0*/  IADD3 R224, PT, PT, R25, R224, RZ ;  /* 0x000000e019e07210 */ /* 0x000fe20007ffe0ff */
[----:B-1----:R-:W-:Y:S01]  /*1a00*/  @!P6 IMAD R16, R16, R10, RZ ;  /* 0x0000000a1010e224 */ /* 0x002fe200078e02ff */
[----:B------:R-:W-:Y:S01]  /*1a10*/  @!P3 LDGSTS.E.BYPASS.LTC128B.128 [R230+0x2800], desc[UR12][R4.64+0x40] ;  /* 0x0280004004e6bfae */ /* 0x000fe2000b981a0c */
[----:B------:R-:W-:-:S02]  /*1a20*/  LEA R225, P1, R24, UR10, 0x1 ;  /* 0x0000000a18e17c11 */ /* 0x000fc4000f8208ff */
[C---:B------:R-:W-:Y:S01]  /*1a30*/  @!P6 IMAD R11, R15.reuse, R11, R16 ;  /* 0x0000000b0f0be224 */ /* 0x040fe200078e0210 */
[----:B------:R1:W-:Y:S01]  /*1a40*/  @!P3 LDGSTS.E.BYPASS.LTC128B.128 [R230+0x4800], desc[UR12][R4.64+0x80] ;  /* 0x0480008004e6bfae */ /* 0x0003e2000b981a0c */
[----:B------:R-:W-:Y:S01]  /*1a50*/  LEA.HI.X R224, R24, UR11, R224, 0x1, P1 ;  /* 0x0000000b18e07c11 */ /* 0x000fe200088f0ce0 */
[----:B------:R-:W-:-:S04]  /*1a60*/  @!P6 IMAD.WIDE.U32 R24, R15, R10, R20 ;  /* 0x0000000a0f18e225 */ /* 0x000fc800078e0014 */
[----:B--2---:R-:W-:Y:S01]  /*1a70*/  @!P5 IMAD R13, R13, R8, RZ ;  /* 0x000000080d0dd224 */ /* 0x004fe200078e02ff */
[----:B------:R-:W-:Y:S01]  /*1a80*/  @!P6 IADD3 R11, PT, PT, R25, R11, RZ ;  /* 0x0000000b190be210 */ /* 0x000fe20007ffe0ff */
[-C--:B------:R-:W-:Y:S02]  /*1a90*/  IMAD R10, R138, R17.reuse, RZ ;  /* 0x000000118a0a7224 */ /* 0x080fe400078e02ff */
[----:B------:R-:W-:Y:S01]  /*1aa0*/  IMAD.WIDE.U32 R20, R139, R17, RZ ;  /* 0x000000118b147225 */ /* 0x000fe200078e00ff */
[----:B---3--:R-:W-:-:S03]  /*1ab0*/  @!P6 LEA R26, P2, R24, R6, 0x1 ;  /* 0x00000006181ae211 */ /* 0x008fc600078408ff */
[----:B------:R-:W-:Y:S01]  /*1ac0*/  @!P5 IMAD R9, R14, R9, R13 ;  /* 0x000000090e09d224 */ /* 0x000fe200078e020d */
[----:B------:R-:W-:Y:S01]  /*1ad0*/  @!P6 LEA.HI.X R27, R24, R7, R11, 0x1, P2 ;  /* 0x00000007181be211 */ /* 0x000fe200010f0c0b */
[----:B----4-:R-:W-:Y:S02]  /*1ae0*/  IMAD R18, R17, -0x40, R142 ;  /* 0xffffffc011127824 */ /* 0x010fe400078e028e */
[----:B------:R-:W-:Y:S02]  /*1af0*/  @!P5 IMAD.WIDE.U32 R22, R14, R8, R22 ;  /* 0x000000080e16d225 */ /* 0x000fe400078e0016 */
[----:B------:R-:W-:Y:S01]  /*1b00*/  @!P6 LDGSTS.E.BYPASS.LTC128B.128 [R230+0x1000], desc[UR12][R26.64] ;  /* 0x010000001ae6efae */ /* 0x000fe2000b981a0c */
[-C--:B------:R-:W-:Y:S01]  /*1b10*/  ISETP.GE.AND P4, PT, R148, R18.reuse, PT ;  /* 0x000000129400720c */ /* 0x080fe20003f86270 */
[----:B------:R-:W-:Y:S01]  /*1b20*/  IMAD.IADD R10, R21, 0x1, R10 ;  /* 0x00000001150a7824 */ /* 0x000fe200078e020a */
[-C--:B------:R-:W-:Y:S01]  /*1b30*/  ISETP.GE.AND P3, PT, R12, R18.reuse, PT ;  /* 0x000000120c00720c */ /* 0x080fe20003f66270 */
[----:B------:R-:W-:Y:S01]  /*1b40*/  @!P6 LDGSTS.E.BYPASS.LTC128B.128 [R230+0x3000], desc[UR12][R26.64+0x40] ;  /* 0x030000401ae6efae */ /* 0x000fe2000b981a0c */
[----:B------:R-:W-:Y:S01]  /*1b50*/  @!P5 IADD3 R9, PT, PT, R23, R9, RZ ;  /* 0x000000091709d210 */ /* 0x000fe20007ffe0ff */
[----:B------:R-:W-:Y:S01]  /*1b60*/  IMAD.SHL.U32 R8, R0, 0x10, RZ ;  /* 0x0000001000087824 */ /* 0x000fe200078e00ff */
[----:B-1----:R-:W1:Y:S01]  /*1b70*/  @!P5 LDC.64 R4, c[0x0][0x380] ;  /* 0x0000e000ff04db82 */ /* 0x002e620000000a00 */
[----:B------:R-:W-:Y:S01]  /*1b80*/  @!P6 LDGSTS.E.BYPASS.LTC128B.128 [R230+0x5000], desc[UR12][R26.64+0x80] ;  /* 0x050000801ae6efae */ /* 0x000fe2000b981a0c */
[----:B------:R-:W-:-:S02]  /*1b90*/  ISETP.GE.AND P2, PT, R12, R18, PT ;  /* 0x000000120c00720c */ /* 0x000fc40003f46270 */
[C---:B------:R-:W-:Y:S02]  /*1ba0*/  LOP3.LUT R219, R8.reuse, 0x100, RZ, 0xc0, !PT ;  /* 0x0000010008db7812 */ /* 0x040fe400078ec0ff */
[----:B------:R-:W-:Y:S02]  /*1bb0*/  LOP3.LUT R8, R8, 0x3e00, RZ, 0xc0, !PT ;  /* 0x00003e0008087812 */ /* 0x000fe400078ec0ff */
[CC--:B------:R-:W-:Y:S02]  /*1bc0*/  @!P4 LEA R14, P1, R20.reuse, R227.reuse, 0x1 ;  /* 0x000000e3140ec211 */ /* 0x0c0fe400078208ff */
[----:B------:R-:W-:Y:S02]  /*1bd0*/  @!P3 IADD3 R6, P0, PT, R141, R20, RZ ;  /* 0x000000148d06b210 */ /* 0x000fe40007f1e0ff */
[--C-:B------:R-:W-:Y:S02]  /*1be0*/  @!P4 LEA.HI.X R15, R20, R226, R10.reuse, 0x1, P1 ;  /* 0x000000e2140fc211 */ /* 0x100fe400008f0c0a */
[----:B------:R-:W-:Y:S01]  /*1bf0*/  LOP3.LUT R219, R219, 0x20, R137, 0xf8, !PT ;  /* 0x00000020dbdb7812 */ /* 0x000fe200078ef889 */
[----:B------:R-:W-:Y:S01]  /*1c00*/  @!P3 IMAD.X R10, R140, 0x1, R10, P0 ;  /* 0x000000018c0ab824 */ /* 0x000fe200000e060a */
[----:B------:R-:W-:-:S02]  /*1c10*/  @!P3 LEA R20, P0, R6, R227, 0x1 ;  /* 0x000000e30614b211 */ /* 0x000fc400078008ff */
[----:B------:R-:W-:Y:S02]  /*1c20*/  LOP3.LUT P6, RZ, R0, 0x4, RZ, 0xc0, !PT ;  /* 0x0000000400ff7812 */ /* 0x000fe400078cc0ff */
[----:B------:R-:W-:Y:S01]  /*1c30*/  @!P3 LEA.HI.X R21, R6, R226, R10, 0x1, P0 ;  /* 0x000000e20615b211 */ /* 0x000fe200000f0c0a */
[----:B------:R-:W-:Y:S01]  /*1c40*/  IMAD.SHL.U32 R6, R32, 0x40, RZ ;  /* 0x0000004020067824 */ /* 0x000fe200078e00ff */
[----:B------:R-:W-:Y:S02]  /*1c50*/  SEL R35, R35, 0xffffffe0, !P6 ;  /* 0xffffffe023237807 */ /* 0x000fe40007000000 */
[----:B-1----:R-:W-:Y:S01]  /*1c60*/  @!P5 LEA R4, P1, R22, R4, 0x1 ;  /* 0x000000041604d211 */ /* 0x002fe200078208ff */
[----:B------:R-:W-:Y:S01]  /*1c70*/  IMAD.WIDE.U32 R6, R6, R17, RZ ;  /* 0x0000001106067225 */ /* 0x000fe200078e00ff */
[----:B------:R-:W-:Y:S02]  /*1c80*/  LOP3.LUT R148, R148, 0x7, RZ, 0xc0, !PT ;  /* 0x0000000794947812 */ /* 0x000fe400078ec0ff */
[----:B------:R-:W-:-:S02]  /*1c90*/  @!P5 LEA.HI.X R5, R22, R5, R9, 0x1, P1 ;  /* 0x000000051605d211 */ /* 0x000fc400008f0c09 */
[----:B------:R-:W-:Y:S02]  /*1ca0*/  LOP3.LUT R9, R137, 0xc0, RZ, 0xc0, !PT ;  /* 0x000000c089097812 */ /* 0x000fe400078ec0ff */
[----:B------:R-:W-:Y:S01]  /*1cb0*/  @!P4 LEA R10, P1, R6, R225, 0x1 ;  /* 0x000000e1060ac211 */ /* 0x000fe200078208ff */
[----:B------:R-:W-:Y:S04]  /*1cc0*/  @!P5 LDGSTS.E.BYPASS.LTC128B.128 [R230+0x1800], desc[UR12][R4.64] ;  /* 0x0180000004e6dfae */ /* 0x000fe8000b981a0c */
[----:B------:R-:W-:Y:S04]  /*1cd0*/  @!P5 LDGSTS.E.BYPASS.LTC128B.128 [R230+0x3800], desc[UR12][R4.64+0x40] ;  /* 0x0380004004e6dfae */ /* 0x000fe8000b981a0c */
[----:B------:R1:W-:Y:S01]  /*1ce0*/  @!P5 LDGSTS.E.BYPASS.LTC128B.128 [R230+0x5800], desc[UR12][R4.64+0x80] ;  /* 0x0580008004e6dfae */ /* 0x0003e2000b981a0c */
[----:B------:R-:W-:-:S03]  /*1cf0*/  ISETP.NE.AND P5, PT, R216, 0x1, PT ;  /* 0x00000001d800780c */ /* 0x000fc60003fa5270 */
[----:B------:R-:W-:Y:S04]  /*1d00*/  @!P4 LDGSTS.E.BYPASS.LTC128B.128 [R230+0x6000], desc[UR12][R14.64] ;  /* 0x060000000ee6cfae */ /* 0x000fe8000b981a0c */
[----:B------:R-:W-:Y:S04]  /*1d10*/  @!P4 LDGSTS.E.BYPASS.LTC128B.128 [R230+0x7000], desc[UR12][R14.64+0x40] ;  /* 0x070000400ee6cfae */ /* 0x000fe8000b981a0c */
[----:B------:R-:W-:Y:S04]  /*1d20*/  @!P4 LDGSTS.E.BYPASS.LTC128B.128 [R230+0x8000], desc[UR12][R14.64+0x80] ;  /* 0x080000800ee6cfae */ /* 0x000fe8000b981a0c */
[----:B------:R-:W-:Y:S04]  /*1d30*/  @!P3 LDGSTS.E.BYPASS.LTC128B.128 [R230+0x6800], desc[UR12][R20.64] ;  /* 0x0680000014e6bfae */ /* 0x000fe8000b981a0c */
[----:B------:R-:W-:Y:S04]  /*1d40*/  @!P3 LDGSTS.E.BYPASS.LTC128B.128 [R230+0x7800], desc[UR12][R20.64+0x40] ;  /* 0x0780004014e6bfae */ /* 0x000fe8000b981a0c */
[----:B------:R-:W-:Y:S01]  /*1d50*/  @!P3 LDGSTS.E.BYPASS.LTC128B.128 [R230+0x8800], desc[UR12][R20.64+0x80] ;  /* 0x0880008014e6bfae */ /* 0x000fe2000b981a0c */
[----:B-1----:R-:W-:-:S03]  /*1d60*/  SHF.L.U64.HI R4, R32, 0x6, R33 ;  /* 0x0000000620047819 */ /* 0x002fc60000010221 */
[----:B------:R-:W0:Y:S01]  /*1d70*/  LDGDEPBAR ;  /* 0x00000000000079af */ /* 0x000e220000000000 */
[----:B------:R-:W-:Y:S02]  /*1d80*/  IMAD.SHL.U32 R5, R0, 0x4, RZ ;  /* 0x0000000400057824 */ /* 0x000fe400078e00ff */
[----:B------:R-:W-:-:S05]  /*1d90*/  IMAD R4, R4, R17, RZ ;  /* 0x0000001104047224 */ /* 0x000fca00078e02ff */
[----:B------:R-:W-:Y:S02]  /*1da0*/  IADD3 R4, PT, PT, R7, R4, RZ ;  /* 0x0000000407047210 */ /* 0x000fe40007ffe0ff */
[----:B------:R-:W-:Y:S02]  /*1db0*/  LOP3.LUT R7, R9, 0x18, R5, 0xf8, !PT ;  /* 0x0000001809077812 */ /* 0x000fe400078ef805 */
[----:B------:R-:W-:Y:S02]  /*1dc0*/  @!P2 LEA R5, P0, R32, R6, 0x5 ;  /* 0x000000062005a211 */ /* 0x000fe400078028ff */
[----:B------:R-:W-:Y:S02]  /*1dd0*/  @!P4 LEA.HI.X R11, R6, R224, R4, 0x1, P1 ;  /* 0x000000e0060bc211 */ /* 0x000fe400008f0c04 */
[C---:B------:R-:W-:Y:S02]  /*1de0*/  LOP3.LUT R136, R7.reuse, 0x8, R144, 0x78, !PT ;  /* 0x0000000807887812 */ /* 0x040fe400078e7890 */
[----:B------:R-:W-:-:S02]  /*1df0*/  LOP3.LUT R7, R7, 0x8, R0, 0x78, !PT ;  /* 0x0000000807077812 */ /* 0x000fc400078e7800 */
[----:B------:R-:W-:Y:S02]  /*1e00*/  @!P2 LEA.HI.X R4, R32, R4, R33, 0x5, P0 ;  /* 0x000000042004a211 */ /* 0x000fe400000f2c21 */
[----:B------:R-:W-:Y:S01]  /*1e10*/  @!P2 LEA R6, P0, R5, R225, 0x1 ;  /* 0x000000e10506a211 */ /* 0x000fe200078008ff */
[----:B------:R-:W-:-:S04]  /*1e20*/  DEPBAR.LE SB0, 0x0 ;  /* 0x000080000000791a */ /* 0x000fc80000000000 */
[----:B------:R-:W-:Y:S01]  /*1e30*/  BAR.SYNC.DEFER_BLOCKING 0x0 ;  /* 0x0000000000007b1d */ /* 0x000fe20000010000 */
[----:B------:R-:W-:Y:S02]  /*1e40*/  IADD3 R220, PT, PT, R136, R220, R8 ;  /* 0x000000dc88dc7210 */ /* 0x000fe40007ffe008 */
[----:B------:R-:W-:Y:S02]  /*1e50*/  IADD3 R219, PT, PT, R7, R219, RZ ;  /* 0x000000db07db7210 */ /* 0x000fe40007ffe0ff */
[----:B------:R-:W-:Y:S02]  /*1e60*/  @!P2 LEA.HI.X R7, R5, R224, R4, 0x1, P0 ;  /* 0x000000e00507a211 */ /* 0x000fe400000f0c04 */
[----:B------:R-:W-:Y:S02]  /*1e70*/  LEA R220, R220, UR4, 0x1 ;  /* 0x00000004dcdc7c11 */ /* 0x000fe4000f8e08ff */
[----:B------:R-:W-:Y:S02]  /*1e80*/  LEA R219, R219, UR4, 0x1 ;  /* 0x00000004dbdb7c11 */ /* 0x000fe4000f8e08ff */
[----:B------:R-:W-:-:S02]  /*1e90*/  IADD3 R239, PT, PT, R220, R35, RZ ;  /* 0x00000023dcef7210 */ /* 0x000fc40007ffe0ff */
[----:B------:R-:W-:Y:S01]  /*1ea0*/  LOP3.LUT R144, R144, 0x1f0, RZ, 0xc0, !PT ;  /* 0x000001f090907812 */ /* 0x000fe200078ec0ff */
[----:B------:R-:W-:-:S03]  /*1eb0*/  IMAD.IADD R238, R219, 0x1, R35 ;  /* 0x00000001dbee7824 */ /* 0x000fc600078e0223 */
[----:B------:R-:W-:-:S04]  /*1ec0*/  IADD3 R145, PT, PT, R144, 0x1, R145 ;  /* 0x0000000190917810 */ /* 0x000fc80007ffe091 */
[----:B------:R-:W-:Y:S01]  /*1ed0*/  IADD3 R145, PT, PT, -R146, R145, R148 ;  /* 0x0000009192917210 */ /* 0x000fe20007ffe194 */
[----:B------:R-:W-:Y:S01]  /*1ee0*/  @!PT LDS RZ, [RZ] ;  /* 0x00000000fffff984 */ /* 0x000fe20000000800 */
[----:B------:R-:W-:Y:S01]  /*1ef0*/  @!PT LDS RZ, [RZ] ;  /* 0x00000000fffff984 */ /* 0x000fe20000000800 */
[----:B------:R-:W-:Y:S01]  /*1f00*/  @!PT LDS RZ, [RZ] ;  /* 0x00000000fffff984 */ /* 0x000fe20000000800 */
[----:B------:R-:W-:Y:S03]  /*1f10*/  @!P4 LDGSTS.E.BYPASS.LTC128B.128 [R230+0x9000], desc[UR12][R10.64] ;  /* 0x090000000ae6cfae */ /* 0x000fe6000b981a0c */
[--C-:B------:R-:W-:Y:S01]  /*1f20*/  IADD3 R143, PT, PT, R145, R143, R142.reuse ;  /* 0x0000008f918f7210 */ /* 0x100fe20007ffe08e */
[----:B------:R-:W-:Y:S03]  /*1f30*/  @!P4 LDGSTS.E.BYPASS.LTC128B.128 [R230+0xa000], desc[UR12][R10.64+0x40] ;  /* 0x0a0000400ae6cfae */ /* 0x000fe6000b981a0c */
[C---:B------:R-:W-:Y:S02]  /*1f40*/  VIMNMX R231, PT, PT, R143.reuse, R142, PT ;  /* 0x0000008e8fe77248 */ /* 0x040fe40003fe0100 */
[C-C-:B------:R-:W-:Y:S01]  /*1f50*/  VIADDMNMX R223, R143.reuse, 0x8, R142.reuse, PT ;  /* 0x000000088fdf7846 */ /* 0x140fe2000380018e */
[----:B------:R-:W-:Y:S01]  /*1f60*/  @!P4 LDGSTS.E.BYPASS.LTC128B.128 [R230+0xb000], desc[UR12][R10.64+0x80] ;  /* 0x0b0000800ae6cfae */ /* 0x000fe2000b981a0c */
[----:B------:R-:W-:-:S02]  /*1f70*/  VIADDMNMX R222, R143, 0x40, R142, PT ;  /* 0x000000408fde7846 */ /* 0x000fc4000380018e */
[----:B------:R-:W-:Y:S01]  /*1f80*/  VIADDMNMX R217, R143, 0x48, R142, PT ;  /* 0x000000488fd97846 */ /* 0x000fe2000380018e */
        /* <DEDUP_REMOVED lines=13> */
[----:B------:R-:W2:Y:S04]  /*2060*/  LDSM.16.M88.4 R44, [R220+0x1000] ;  /* 0x00100000dc2c783b */ /* 0x000ea80000000200 */
[----:B------:R-:W3:Y:S04]  /*2070*/  LDSM.16.M88.4 R72, [R219+0x6400] ;  /* 0x00640000db48783b */ /* 0x000ee80000000200 */
[----:B------:R-:W4:Y:S04]  /*2080*/  LDSM.16.M88.4 R56, [R219+0x6800] ;  /* 0x00680000db38783b */ /* 0x000f280000000200 */
[----:B------:R-:W5:Y:S04]  /*2090*/  LDSM.16.M88.4 R128, [R219+0x6c00] ;  /* 0x006c0000db80783b */ /* 0x000f680000000200 */
[----:B------:R-:W5:Y:S04]  /*20a0*/  LDSM.16.M88.4 R124, [R220] ;  /* 0x00000000dc7c783b */ /* 0x000f680000000200 */
[----:B------:R-:W-:Y:S04]  /*20b0*/  LDSM.16.M88.4 R112, [R238+0x6000] ;  /* 0x00600000ee70783b */ /* 0x000fe80000000200 */
[----:B------:R-:W5:Y:S04]  /*20c0*/  LDSM.16.M88.4 R116, [R239+0x1000] ;  /* 0x00100000ef74783b */ /* 0x000f680000000200 */
[----:B------:R-:W5:Y:S04]  /*20d0*/  LDSM.16.M88.4 R108, [R238+0x6400] ;  /* 0x00640000ee6c783b */ /* 0x000f680000000200 */
[----:B------:R-:W5:Y:S04]  /*20e0*/  LDSM.16.M88.4 R104, [R238+0x6800] ;  /* 0x00680000ee68783b */ /* 0x000f680000000200 */
[----:B------:R-:W5:Y:S04]  /*20f0*/  LDSM.16.M88.4 R100, [R238+0x6c00] ;  /* 0x006c0000ee64783b */ /* 0x000f680000000200 */
[----:B------:R-:W5:Y:S01]  /*2100*/  LDSM.16.M88.4 R120, [R239] ;  /* 0x00000000ef78783b */ /* 0x000f620000000200 */
[C---:B--2---:R-:W-:Y:S03]  /*2110*/  HMMA.16816.F32.BF16 R96, R44.reuse, R88, RZ ;  /* 0x000000582c60723c */ /* 0x044fe600000418ff */
[----:B------:R-:W-:Y:S04]  /*2120*/  LDSM.16.M88.4 R28, [R219+0x7000] ;  /* 0x00700000db1c783b */ /* 0x000fe80000000200 */
[----:B------:R-:W2:Y:S01]  /*2130*/  LDSM.16.M88.4 R40, [R220+0x2000] ;  /* 0x00200000dc28783b */ /* 0x000ea20000000200 */
[C---:B------:R-:W-:Y:S03]  /*2140*/  HMMA.16816.F32.BF16 R92, R44.reuse, R90, RZ ;  /* 0x0000005a2c5c723c */ /* 0x040fe600000418ff */
[----:B------:R-:W2:Y:S04]  /*2150*/  LDSM.16.M88.4 R36, [R220+0x3000] ;  /* 0x00300000dc24783b */ /* 0x000ea80000000200 */
[----:B-1----:R-:W-:Y:S01]  /*2160*/  LDSM.16.M88.4 R4, [R238+0x7000] ;  /* 0x00700000ee04783b */ /* 0x002fe20000000200 */
[C---:B---3--:R-:W-:Y:S03]  /*2170*/  HMMA.16816.F32.BF16 R80, R44.reuse, R72, RZ ;  /* 0x000000482c50723c */ /* 0x048fe600000418ff */
[----:B------:R-:W1:Y:S04]  /*2180*/  LDSM.16.M88.4 R8, [R239+0x2000] ;  /* 0x00200000ef08783b */ /* 0x000e680000000200 */
[----:B------:R-:W-:Y:S01]  /*2190*/  LDSM.16.M88.4 R24, [R219+0x7400] ;  /* 0x00740000db18783b */ /* 0x000fe20000000200 */
[C---:B----4-:R-:W-:Y:S03]  /*21a0*/  HMMA.16816.F32.BF16 R64, R44.reuse, R56, RZ ;  /* 0x000000382c40723c */ /* 0x050fe600000418ff */
[----:B------:R-:W-:Y:S04]  /*21b0*/  LDSM.16.M88.4 R20, [R219+0x7800] ;  /* 0x00780000db14783b */ /* 0x000fe80000000200 */
[----:B------:R-:W-:Y:S01]  /*21c0*/  LDSM.16.M88.4 R16, [R219+0x7c00] ;  /* 0x007c0000db10783b */ /* 0x000fe20000000200 */
[C---:B-----5:R-:W-:Y:S03]  /*21d0*/  HMMA.16816.F32.BF16 R48, R44.reuse, R128, RZ ;  /* 0x000000802c30723c */ /* 0x060fe600000418ff */
[----:B------:R-:W0:Y:S05]  /*21e0*/  LDGDEPBAR ;  /* 0x00000000000079af */ /* 0x000e2a0000000000 */
[C---:B------:R-:W-:Y:S08]  /*21f0*/  HMMA.16816.F32.BF16 R76, R44.reuse, R74, RZ ;  /* 0x0000004a2c4c723c */ /* 0x040ff000000418ff */
[----:B------:R-:W-:Y:S08]  /*2200*/  HMMA.16816.F32.BF16 R60, R44, R58, RZ ;  /* 0x0000003a2c3c723c */ /* 0x000ff000000418ff */
[----:B------:R-:W-:Y:S08]  /*2210*/  HMMA.16816.F32.BF16 R12, R124, R88, RZ ;  /* 0x000000587c0c723c */ /* 0x000ff000000418ff */
[----:B------:R-:W-:Y:S08]  /*2220*/  HMMA.16816.F32.BF16 R44, R44, R130, RZ ;  /* 0x000000822c2c723c */ /* 0x000ff000000418ff */
        /* <DEDUP_REMOVED lines=10> */
[----:B------:R-:W-:Y:S08]  /*22d0*/  HMMA.16816.F32.BF16 R84, R124, R72, RZ ;  /* 0x000000487c54723c */ /* 0x000ff000000418ff */
[C---:B------:R-:W-:Y:S08]  /*22e0*/  HMMA.16816.F32.BF16 R12, R120.reuse, R112, R12 ;  /* 0x00000070780c723c */ /* 0x040ff0000004180c */
[----:B------:R-:W-:Y:S08]  /*22f0*/  HMMA.16816.F32.BF16 R88, R120, R114, R88 ;  /* 0x000000727858723c */ /* 0x000ff00000041858 */
[C---:B------:R-:W-:Y:S08]  /*2300*/  HMMA.16816.F32.BF16 R72, R124.reuse, R74, RZ ;  /* 0x0000004a7c48723c */ /* 0x040ff000000418ff */
[C---:B------:R-:W-:Y:S08]  /*2310*/  HMMA.16816.F32.BF16 R68, R124.reuse, R56, RZ ;  /* 0x000000387c44723c */ /* 0x040ff000000418ff */
[----:B------:R-:W-:Y:S08]  /*2320*/  HMMA.16816.F32.BF16 R56, R124, R58, RZ ;  /* 0x0000003a7c38723c */ /* 0x000ff000000418ff */
[-C--:B--2---:R-:W-:Y:S08]  /*2330*/  HMMA.16816.F32.BF16 R12, R40, R28.reuse, R12 ;  /* 0x0000001c280c723c */ /* 0x084ff0000004180c */
[C---:B------:R-:W-:Y:S08]  /*2340*/  HMMA.16816.F32.BF16 R96, R36.reuse, R28, R96 ;  /* 0x0000001c2460723c */ /* 0x040ff00000041860 */
[-C--:B------:R-:W-:Y:S08]  /*2350*/  HMMA.16816.F32.BF16 R92, R36, R30.reuse, R92 ;  /* 0x0000001e245c723c */ /* 0x080ff0000004185c */
[----:B------:R-:W-:Y:S01]  /*2360*/  HMMA.16816.F32.BF16 R88, R40, R30, R88 ;  /* 0x0000001e2858723c */ /* 0x000fe20000041858 */
[----:B------:R-:W2:Y:S07]  /*2370*/  LDSM.16.M88.4 R28, [R238+0x7400] ;  /* 0x00740000ee1c783b */ /* 0x000eae0000000200 */
[C---:B------:R-:W-:Y:S08]  /*2380*/  HMMA.16816.F32.BF16 R84, R120.reuse, R108, R84 ;  /* 0x0000006c7854723c */ /* 0x040ff00000041854 */
[----:B------:R-:W-:Y:S01]  /*2390*/  HMMA.16816.F32.BF16 R72, R120, R110, R72 ;  /* 0x0000006e7848723c */ /* 0x000fe20000041848 */
[----:B------:R-:W-:Y:S07]  /*23a0*/  LDSM.16.M88.4 R108, [R220+0x5000] ;  /* 0x00500000dc6c783b */ /* 0x000fee0000000200 */
[C---:B------:R-:W-:Y:S08]  /*23b0*/  HMMA.16816.F32.BF16 R52, R124.reuse, R128, RZ ;  /* 0x000000807c34723c */ /* 0x040ff000000418ff */
[----:B------:R-:W-:Y:S01]  /*23c0*/  HMMA.16816.F32.BF16 R124, R124, R130, RZ ;  /* 0x000000827c7c723c */ /* 0x000fe200000418ff */
[----:B------:R-:W-:Y:S07]  /*23d0*/  LDSM.16.M88.4 R128, [R220+0x4000] ;  /* 0x00400000dc80783b */ /* 0x000fee0000000200 */
[C---:B------:R-:W-:Y:S08]  /*23e0*/  HMMA.16816.F32.BF16 R68, R120.reuse, R104, R68 ;  /* 0x000000687844723c */ /* 0x040ff00000041844 */
[----:B------:R-:W-:Y:S08]  /*23f0*/  HMMA.16816.F32.BF16 R56, R120, R106, R56 ;  /* 0x0000006a7838723c */ /* 0x000ff00000041838 */
[-C--:B-1----:R-:W-:Y:S01]  /*2400*/  HMMA.16816.F32.BF16 R104, R8, R4.reuse, R12 ;  /* 0x000000040868723c */ /* 0x082fe2000004180c */
[----:B------:R-:W-:Y:S07]  /*2410*/  LDSM.16.M88.4 R12, [R239+0x4000] ;  /* 0x00400000ef0c783b */ /* 0x000fee0000000200 */
[C---:B---3--:R-:W-:Y:S08]  /*2420*/  HMMA.16816.F32.BF16 R96, R116.reuse, R4, R96 ;  /* 0x000000047460723c */ /* 0x048ff00000041860 */
[-C--:B------:R-:W-:Y:S08]  /*2430*/  HMMA.16816.F32.BF16 R92, R116, R6.reuse, R92 ;  /* 0x00000006745c723c */ /* 0x080ff0000004185c */
[----:B------:R-:W-:Y:S01]  /*2440*/  HMMA.16816.F32.BF16 R88, R8, R6, R88 ;  /* 0x000000060858723c */ /* 0x000fe20000041858 */
[----:B------:R-:W1:Y:S07]  /*2450*/  LDSM.16.M88.4 R4, [R219+0x8400] ;  /* 0x00840000db04783b */ /* 0x000e6e0000000200 */
[C---:B------:R-:W-:Y:S08]  /*2460*/  HMMA.16816.F32.BF16 R80, R36.reuse, R24, R80 ;  /* 0x000000182450723c */ /* 0x040ff00000041850 */
[C---:B------:R-:W-:Y:S08]  /*2470*/  HMMA.16816.F32.BF16 R64, R36.reuse, R20, R64 ;  /* 0x000000142440723c */ /* 0x040ff00000041840 */
[C---:B------:R-:W-:Y:S08]  /*2480*/  HMMA.16816.F32.BF16 R48, R36.reuse, R16, R48 ;  /* 0x000000102430723c */ /* 0x040ff00000041830 */
[C---:B------:R-:W-:Y:S08]  /*2490*/  HMMA.16816.F32.BF16 R76, R36.reuse, R26, R76 ;  /* 0x0000001a244c723c */ /* 0x040ff0000004184c */
[C---:B------:R-:W-:Y:S08]  /*24a0*/  HMMA.16816.F32.BF16 R60, R36.reuse, R22, R60 ;  /* 0x00000016243c723c */ /* 0x040ff0000004183c */
[----:B------:R-:W-:Y:S01]  /*24b0*/  HMMA.16816.F32.BF16 R44, R36, R18, R44 ;  /* 0x00000012242c723c */ /* 0x000fe2000004182c */
[----:B------:R-:W3:Y:S07]  /*24c0*/  LDSM.16.M88.4 R36, [R238+0x7800] ;  /* 0x00780000ee24783b */ /* 0x000eee0000000200 */
[C---:B------:R-:W-:Y:S08]  /*24d0*/  HMMA.16816.F32.BF16 R84, R40.reuse, R24, R84 ;  /* 0x000000182854723c */ /* 0x040ff00000041854 */
[----:B------:R-:W-:Y:S01]  /*24e0*/  HMMA.16816.F32.BF16 R72, R40, R26, R72 ;  /* 0x0000001a2848723c */ /* 0x000fe20000041848 */
[----:B------:R-:W-:Y:S07]  /*24f0*/  LDSM.16.M88.4 R24, [R239+0x5000] ;  /* 0x00500000ef18783b */ /* 0x000fee0000000200 */
[C---:B------:R-:W-:Y:S01]  /*2500*/  HMMA.16816.F32.BF16 R132, R120.reuse, R100, R52 ;  /* 0x000000647884723c */ /* 0x040fe20000041834 */
[----:B------:R-:W-:Y:S07]  /*2510*/  LDSM.16.M88.4 R52, [R219+0x8000] ;  /* 0x00800000db34783b */ /* 0x000fee0000000200 */
[----:B------:R-:W-:Y:S01]  /*2520*/  HMMA.16816.F32.BF16 R124, R120, R102, R124 ;  /* 0x00000066787c723c */ /* 0x000fe2000004187c */
[----:B------:R-:W-:Y:S07]  /*2530*/  LDSM.16.M88.4 R100, [R238+0x8000] ;  /* 0x00800000ee64783b */ /* 0x000fee0000000200 */
[C---:B------:R-:W-:Y:S08]  /*2540*/  HMMA.16816.F32.BF16 R68, R40.reuse, R20, R68 ;  /* 0x000000142844723c */ /* 0x040ff00000041844 */
[----:B------:R-:W-:Y:S01]  /*2550*/  HMMA.16816.F32.BF16 R56, R40, R22, R56 ;  /* 0x000000162838723c */ /* 0x000fe20000041838 */
[----:B------:R-:W4:Y:S07]  /*2560*/  LDSM.16.M88.4 R20, [R238+0x7c00] ;  /* 0x007c0000ee14783b */ /* 0x000f2e0000000200 */
[C---:B--2---:R-:W-:Y:S08]  /*2570*/  HMMA.16816.F32.BF16 R80, R116.reuse, R28, R80 ;  /* 0x0000001c7450723c */ /* 0x044ff00000041850 */
[----:B------:R-:W-:Y:S08]  /*2580*/  HMMA.16816.F32.BF16 R76, R116, R30, R76 ;  /* 0x0000001e744c723c */ /* 0x000ff0000004184c */
[C---:B------:R-:W-:Y:S08]  /*2590*/  HMMA.16816.F32.BF16 R84, R8.reuse, R28, R84 ;  /* 0x0000001c0854723c */ /* 0x040ff00000041854 */
[----:B------:R-:W-:Y:S01]  /*25a0*/  HMMA.16816.F32.BF16 R72, R8, R30, R72 ;  /* 0x0000001e0848723c */ /* 0x000fe20000041848 */
[----:B------:R-:W2:Y:S07]  /*25b0*/  LDSM.16.M88.4 R28, [R219+0x8800] ;  /* 0x00880000db1c783b */ /* 0x000eae0000000200 */
[C---:B------:R-:W-:Y:S08]  /*25c0*/  HMMA.16816.F32.BF16 R132, R40.reuse, R16, R132 ;  /* 0x000000102884723c */ /* 0x040ff00000041884 */
[----:B------:R-:W-:Y:S01]  /*25d0*/  HMMA.16816.F32.BF16 R124, R40, R18, R124 ;  /* 0x00000012287c723c */ /* 0x000fe2000004187c */
[----:B------:R-:W5:Y:S07]  /*25e0*/  LDSM.16.M88.4 R16, [R238+0x8400] ;  /* 0x00840000ee10783b */ /* 0x000f6e0000000200 */
[-C--:B-1----:R-:W-:Y:S08]  /*25f0*/  HMMA.16816.F32.BF16 R84, R128, R4.reuse, R84 ;  /* 0x000000048054723c */ /* 0x082ff00000041854 */
[----:B------:R-:W-:Y:S08]  /*2600*/  HMMA.16816.F32.BF16 R80, R108, R4, R80 ;  /* 0x000000046c50723c */ /* 0x000ff00000041850 */
[-C--:B------:R-:W-:Y:S08]  /*2610*/  HMMA.16816.F32.BF16 R72, R128, R6.reuse, R72 ;  /* 0x000000068048723c */ /* 0x080ff00000041848 */
[----:B------:R-:W-:Y:S01]  /*2620*/  HMMA.16816.F32.BF16 R76, R108, R6, R76 ;  /* 0x000000066c4c723c */ /* 0x000fe2000004184c */
[----:B------:R-:W1:Y:S07]  /*2630*/  LDSM.16.M88.4 R4, [R238+0x8800] ;  /* 0x00880000ee04783b */ /* 0x000e6e0000000200 */
[-C--:B---3--:R-:W-:Y:S08]  /*2640*/  HMMA.16816.F32.BF16 R64, R116, R36.reuse, R64 ;  /* 0x000000247440723c */ /* 0x088ff00000041840 */
[C---:B------:R-:W-:Y:S08]  /*2650*/  HMMA.16816.F32.BF16 R68, R8.reuse, R36, R68 ;  /* 0x000000240844723c */ /* 0x040ff00000041844 */
[C---:B------:R-:W-:Y:S08]  /*2660*/  HMMA.16816.F32.BF16 R56, R8.reuse, R38, R56 ;  /* 0x000000260838723c */ /* 0x040ff00000041838 */
[C---:B----4-:R-:W-:Y:S08]  /*2670*/  HMMA.16816.F32.BF16 R132, R8.reuse, R20, R132 ;  /* 0x000000140884723c */ /* 0x050ff00000041884 */
[----:B------:R-:W-:Y:S01]  /*2680*/  HMMA.16816.F32.BF16 R124, R8, R22, R124 ;  /* 0x00000016087c723c */ /* 0x000fe2000004187c */
[----:B------:R-:W3:Y:S07]  /*2690*/  LDSM.16.M88.4 R8, [R219+0x8c00] ;  /* 0x008c0000db08783b */ /* 0x000eee0000000200 */
[----:B------:R-:W-:Y:S08]  /*26a0*/  HMMA.16816.F32.BF16 R88, R128, R54, R88 ;  /* 0x000000368058723c */ /* 0x000ff00000041858 */
[-C--:B------:R-:W-:Y:S08]  /*26b0*/  HMMA.16816.F32.BF16 R96, R108, R52.reuse, R96 ;  /* 0x000000346c60723c */ /* 0x080ff00000041860 */
[----:B------:R-:W-:Y:S08]  /*26c0*/  HMMA.16816.F32.BF16 R104, R128, R52, R104 ;  /* 0x000000348068723c */ /* 0x000ff00000041868 */
[C---:B------:R-:W-:Y:S08]  /*26d0*/  HMMA.16816.F32.BF16 R92, R108.reuse, R54, R92 ;  /* 0x000000366c5c723c */ /* 0x040ff0000004185c */
[-C--:B--2---:R-:W-:Y:S08]  /*26e0*/  HMMA.16816.F32.BF16 R64, R108, R28.reuse, R64 ;  /* 0x0000001c6c40723c */ /* 0x084ff00000041840 */
[----:B------:R-:W-:Y:S08]  /*26f0*/  HMMA.16816.F32.BF16 R68, R128, R28, R68 ;  /* 0x0000001c8044723c */ /* 0x000ff00000041844 */
[-C--:B-----5:R-:W-:Y:S08]  /*2700*/  HMMA.16816.F32.BF16 R84, R12, R16.reuse, R84 ;  /* 0x000000100c54723c */ /* 0x0a0ff00000041854 */
[----:B------:R-:W-:Y:S08]  /*2710*/  HMMA.16816.F32.BF16 R80, R24, R16, R80 ;  /* 0x000000101850723c */ /* 0x000ff00000041850 */
[----:B------:R-:W-:Y:S03]  /*2720*/  HMMA.16816.F32.BF16 R72, R12, R18, R72 ;  /* 0x000000120c48723c */ /* 0x000fe60000041848 */
[----:B------:R-:W-:-:S04]  /*2730*/  FMUL.FTZ R86, R86, UR7 ;  /* 0x0000000756567c20 */ /* 0x000fc80008410000 */
[----:B------:R-:W2:Y:S01]  /*2740*/  MUFU.TANH R205, R86 ;  /* 0x0000005600cd7308 */ /* 0x000ea20000002400 */
[----:B------:R-:W-:Y:S01]  /*2750*/  HMMA.16816.F32.BF16 R76, R24, R18, R76 ;  /* 0x00000012184c723c */ /* 0x000fe2000004184c */
[----:B------:R-:W4:Y:S01]  /*2760*/  LDSM.16.M88.4 R16, [R238+0x8c00] ;  /* 0x008c0000ee10783b */ /* 0x000f220000000200 */
[----:B------:R-:W-:-:S04]  /*2770*/  DEPBAR.LE SB0, 0x0 ;  /* 0x000080000000791a */ /* 0x000fc80000000000 */
[----:B------:R-:W-:Y:S01]  /*2780*/  FMUL.FTZ R80, R80, UR7 ;  /* 0x0000000750507c20 */ /* 0x000fe20008410000 */
[----:B------:R-:W-:Y:S01]  /*2790*/  FMUL.FTZ R81, R81, UR7 ;  /* 0x0000000751517c20 */ /* 0x000fe20008410000 */
[C---:B------:R-:W-:Y:S01]  /*27a0*/  HMMA.16816.F32.BF16 R60, R116.reuse, R38, R60 ;  /* 0x00000026743c723c */ /* 0x040fe2000004183c */
[----:B------:R-:W-:Y:S01]  /*27b0*/  FMUL.FTZ R82, R82, UR7 ;  /* 0x0000000752527c20 */ /* 0x000fe20008410000 */
[----:B------:R-:W-:Y:S01]  /*27c0*/  FMUL.FTZ R83, R83, UR7 ;  /* 0x0000000753537c20 */ /* 0x000fe20008410000 */
[----:B------:R-:W-:Y:S01]  /*27d0*/  FMUL.FTZ R72, R72, UR7 ;  /* 0x0000000748487c20 */ /* 0x000fe20008410000 */
[----:B------:R-:W-:Y:S01]  /*27e0*/  FMUL.FTZ R73, R73, UR7 ;  /* 0x0000000749497c20 */ /* 0x000fe20008410000 */
[----:B------:R-:W-:Y:S01]  /*27f0*/  FMUL.FTZ R28, R74, UR7 ;  /* 0x000000074a1c7c20 */ /* 0x000fe20008410000 */
[----:B------:R-:W-:Y:S01]  /*2800*/  FMUL.FTZ R29, R75, UR7 ;  /* 0x000000074b1d7c20 */ /* 0x000fe20008410000 */
[----:B------:R-:W1:Y:S01]  /*2810*/  MUFU.TANH R80, R80 ;  /* 0x0000005000507308 */ /* 0x000e620000002400 */
[----:B------:R-:W-:Y:S01]  /*2820*/  HMMA.16816.F32.BF16 R48, R116, R20, R48 ;  /* 0x000000147430723c */ /* 0x000fe20000041830 */
[----:B------:R-:W-:-:S06]  /*2830*/  FMUL.FTZ R21, R87, UR7 ;  /* 0x0000000757157c20 */ /* 0x000fcc0008410000 */
[----:B------:R-:W1:Y:S01]  /*2840*/  MUFU.TANH R21, R21 ;  /* 0x0000001500157308 */ /* 0x000e620000002400 */
[----:B------:R-:W-:Y:S01]  /*2850*/  HMMA.16816.F32.BF16 R44, R116, R22, R44 ;  /* 0x00000016742c723c */ /* 0x000fe2000004182c */
[----:B------:R-:W-:Y:S01]  /*2860*/  FMUL.FTZ R22, R84, UR7 ;  /* 0x0000000754167c20 */ /* 0x000fe20008410000 */
[----:B------:R-:W-:-:S05]  /*2870*/  FMUL.FTZ R23, R85, UR7 ;  /* 0x0000000755177c20 */ /* 0x000fca0008410000 */
[----:B------:R-:W1:Y:S01]  /*2880*/  MUFU.TANH R22, R22 ;  /* 0x0000001600167308 */ /* 0x000e620000002400 */
[----:B------:R-:W-:Y:S07]  /*2890*/  HMMA.16816.F32.BF16 R88, R12, R102, R88 ;  /* 0x000000660c58723c */ /* 0x000fee0000041858 */
[----:B------:R-:W1:Y:S01]  /*28a0*/  MUFU.TANH R23, R23 ;  /* 0x0000001700177308 */ /* 0x000e620000002400 */
[----:B------:R-:W-:Y:S07]  /*28b0*/  HMMA.16816.F32.BF16 R56, R128, R30, R56 ;  /* 0x0000001e8038723c */ /* 0x000fee0000041838 */
[----:B------:R-:W1:Y:S01]  /*28c0*/  MUFU.TANH R81, R81 ;  /* 0x0000005100517308 */ /* 0x000e620000002400 */
[----:B------:R-:W-:Y:S03]  /*28d0*/  HMMA.16816.F32.BF16 R96, R24, R100, R96 ;  /* 0x000000641860723c */ /* 0x000fe60000041860 */
[----:B------:R-:W-:Y:S01]  /*28e0*/  FMUL.FTZ R89, R89, UR7 ;  /* 0x0000000759597c20 */ /* 0x000fe20008410000 */
[----:B------:R-:W-:Y:S01]  /*28f0*/  FMUL.FTZ R88, R88, UR7 ;  /* 0x0000000758587c20 */ /* 0x000fe20008410000 */
[----:B------:R-:W-:-:S02]  /*2900*/  FMUL.FTZ R36, R91, UR7 ;  /* 0x000000075b247c20 */ /* 0x000fc40008410000 */
[----:B------:R-:W1:Y:S01]  /*2910*/  MUFU.TANH R82, R82 ;  /* 0x0000005200527308 */ /* 0x000e620000002400 */
[----:B------:R-:W-:Y:S07]  /*2920*/  HMMA.16816.F32.BF16 R104, R12, R100, R104 ;  /* 0x000000640c68723c */ /* 0x000fee0000041868 */
[----:B------:R-:W2:Y:S01]  /*2930*/  MUFU.TANH R88, R88 ;  /* 0x0000005800587308 */ /* 0x000ea20000002400 */
[----:B------:R-:W-:Y:S03]  /*2940*/  HMMA.16816.F32.BF16 R92, R24, R102, R92 ;  /* 0x00000066185c723c */ /* 0x000fe6000004185c */
[----:B------:R-:W-:Y:S01]  /*2950*/  FMUL.FTZ R52, R96, UR7 ;  /* 0x0000000760347c20 */ /* 0x000fe20008410000 */
[----:B------:R-:W-:Y:S01]  /*2960*/  FMUL.FTZ R53, R97, UR7 ;  /* 0x0000000761357c20 */ /* 0x000fe20008410000 */
[----:B------:R-:W-:Y:S01]  /*2970*/  FMUL.FTZ R54, R98, UR7 ;  /* 0x0000000762367c20 */ /* 0x000fe20008410000 */
[----:B------:R-:W-:Y:S01]  /*2980*/  FMUL.FTZ R55, R99, UR7 ;  /* 0x0000000763377c20 */ /* 0x000fe20008410000 */
[----:B------:R5:W2:Y:S01]  /*2990*/  MUFU.TANH R96, R89 ;  /* 0x0000005900607308 */ /* 0x000aa20000002400 */
[-C--:B-1----:R-:W-:Y:S03]  /*29a0*/  HMMA.16816.F32.BF16 R68, R12, R4.reuse, R68 ;  /* 0x000000040c44723c */ /* 0x082fe60000041844 */
[----:B------:R-:W-:Y:S01]  /*29b0*/  FMUL.FTZ R40, R104, UR7 ;  /* 0x0000000768287c20 */ /* 0x000fe20008410000 */
[----:B------:R-:W-:Y:S01]  /*29c0*/  FMUL.FTZ R42, R105, UR7 ;  /* 0x00000007692a7c20 */ /* 0x000fe20008410000 */
[----:B------:R-:W-:Y:S01]  /*29d0*/  FMUL.FTZ R41, R106, UR7 ;  /* 0x000000076a297c20 */ /* 0x000fe20008410000 */
[----:B------:R-:W-:Y:S01]  /*29e0*/  FMUL.FTZ R43, R107, UR7 ;  /* 0x000000076b2b7c20 */ /* 0x000fe20008410000 */
[----:B------:R-:W1:Y:S01]  /*29f0*/  MUFU.TANH R52, R52 ;  /* 0x0000003400347308 */ /* 0x000e620000002400 */
[----:B------:R-:W-:Y:S01]  /*2a00*/  HMMA.16816.F32.BF16 R64, R24, R4, R64 ;  /* 0x000000041840723c */ /* 0x000fe20000041840 */
[----:B------:R-:W-:-:S02]  /*2a10*/  SHF.L.U32 R4, R0, 0x1, RZ ;  /* 0x0000000100047819 */ /* 0x000fc400000006ff */
[----:B------:R-:W-:Y:S01]  /*2a20*/  FMUL.FTZ R37, R92, UR7 ;  /* 0x000000075c257c20 */ /* 0x000fe20008410000 */
[----:B------:R-:W-:Y:S01]  /*2a30*/  FMUL.FTZ R38, R93, UR7 ;  /* 0x000000075d267c20 */ /* 0x000fe20008410000 */
[----:B------:R-:W-:Y:S01]  /*2a40*/  FMUL.FTZ R39, R94, UR7 ;  /* 0x000000075e277c20 */ /* 0x000fe20008410000 */
[----:B------:R-:W-:Y:S01]  /*2a50*/  FMUL.FTZ R20, R95, UR7 ;  /* 0x000000075f147c20 */ /* 0x000fe20008410000 */
[----:B------:R-:W-:Y:S01]  /*2a60*/  LOP3.LUT R4, R4, 0x6, RZ, 0xc0, !PT ;  /* 0x0000000604047812 */ /* 0x000fe200078ec0ff */
[C---:B------:R-:W-:Y:S01]  /*2a70*/  HMMA.16816.F32.BF16 R60, R108.reuse, R30, R60 ;  /* 0x0000001e6c3c723c */ /* 0x040fe2000004183c */
[----:B-----5:R-:W-:Y:S01]  /*2a80*/  FMUL.FTZ R89, R90, UR7 ;  /* 0x000000075a597c20 */ /* 0x020fe20008410000 */
[----:B------:R-:W-:Y:S01]  /*2a90*/  FMUL.FTZ R30, R76, UR7 ;  /* 0x000000074c1e7c20 */ /* 0x000fe20008410000 */
[----:B------:R-:W-:Y:S01]  /*2aa0*/  FMUL.FTZ R31, R77, UR7 ;  /* 0x000000074d1f7c20 */ /* 0x000fe20008410000 */
[----:B------:R-:W-:Y:S01]  /*2ab0*/  FMUL.FTZ R68, R68, UR7 ;  /* 0x0000000744447c20 */ /* 0x000fe20008410000 */
[----:B------:R-:W-:Y:S01]  /*2ac0*/  FMUL.FTZ R69, R69, UR7 ;  /* 0x0000000745457c20 */ /* 0x000fe20008410000 */
[----:B------:R-:W-:Y:S01]  /*2ad0*/  FMUL.FTZ R70, R70, UR7 ;  /* 0x0000000746467c20 */ /* 0x000fe20008410000 */
[----:B------:R-:W-:Y:S01]  /*2ae0*/  FMUL.FTZ R71, R71, UR7 ;  /* 0x0000000747477c20 */ /* 0x000fe20008410000 */
[----:B---3--:R-:W-:Y:S01]  /*2af0*/  HMMA.16816.F32.BF16 R48, R108, R8, R48 ;  /* 0x000000086c30723c */ /* 0x008fe20000041830 */
[----:B------:R-:W3:Y:S01]  /*2b00*/  MUFU.TANH R40, R40 ;  /* 0x0000002800287308 */ /* 0x000ee20000002400 */
[----:B------:R-:W-:-:S02]  /*2b10*/  IMAD R164, R216, 0x40, R4 ;  /* 0x00000040d8a47824 */ /* 0x000fc400078e0204 */
[----:B------:R-:W-:Y:S01]  /*2b20*/  FMUL.FTZ R64, R64, UR7 ;  /* 0x0000000740407c20 */ /* 0x000fe20008410000 */
[----:B------:R-:W-:Y:S01]  /*2b30*/  FMUL.FTZ R65, R65, UR7 ;  /* 0x0000000741417c20 */ /* 0x000fe20008410000 */
[----:B------:R-:W-:Y:S01]  /*2b40*/  FMUL.FTZ R66, R66, UR7 ;  /* 0x0000000742427c20 */ /* 0x000fe20008410000 */
[----:B------:R-:W-:Y:S01]  /*2b50*/  FMUL.FTZ R67, R67, UR7 ;  /* 0x0000000743437c20 */ /* 0x000fe20008410000 */
[----:B------:R-:W-:Y:S01]  /*2b60*/  IADD3 R4, PT, PT, R164, -0x40, RZ ;  /* 0xffffffc0a4047810 */ /* 0x000fe20007ffe0ff */
[----:B------:R-:W-:Y:S01]  /*2b70*/  HMMA.16816.F32.BF16 R44, R108, R10, R44 ;  /* 0x0000000a6c2c723c */ /* 0x000fe2000004182c */
[----:B------:R-:W1:Y:S02]  /*2b80*/  MUFU.TANH R42, R42 ;  /* 0x0000002a002a7308 */ /* 0x000e640000002400 */
[C---:B------:R-:W-:Y:S02]  /*2b90*/  ISETP.GE.AND P4, PT, R4.reuse, R231, PT ;  /* 0x000000e70400720c */ /* 0x040fe40003f86270 */
[----:B------:R-:W-:-:S02]  /*2ba0*/  ISETP.GE.AND P3, PT, R4, R223, PT ;  /* 0x000000df0400720c */ /* 0x000fc40003f66270 */
[C---:B------:R-:W-:Y:S01]  /*2bb0*/  ISETP.GE.AND P2, PT, R4.reuse, R222, PT ;  /* 0x000000de0400720c */ /* 0x040fe20003f46270 */
[----:B------:R-:W-:Y:S01]  /*2bc0*/  HMMA.16816.F32.BF16 R132, R128, R8, R132 ;  /* 0x000000088084723c */ /* 0x000fe20000041884 */
[----:B------:R-:W1:Y:S01]  /*2bd0*/  MUFU.TANH R41, R41 ;  /* 0x0000002900297308 */ /* 0x000e620000002400 */
[----:B------:R-:W-:-:S06]  /*2be0*/  ISETP.GE.AND P1, PT, R4, R217, PT ;  /* 0x000000d90400720c */ /* 0x000fcc0003f26270 */
[----:B------:R-:W-:Y:S01]  /*2bf0*/  HMMA.16816.F32.BF16 R124, R128, R10, R124 ;  /* 0x0000000a807c723c */ /* 0x000fe2000004187c */
[----:B------:R-:W-:Y:S01]  /*2c00*/  FMUL.FTZ R11, R78, UR7 ;  /* 0x000000074e0b7c20 */ /* 0x000fe20008410000 */
[----:B------:R-:W-:Y:S01]  /*2c10*/  FMUL.FTZ R10, R79, UR7 ;  /* 0x000000074f0a7c20 */ /* 0x000fe20008410000 */
[----:B------:R-:W1:Y:S05]  /*2c20*/  MUFU.TANH R43, R43 ;  /* 0x0000002b002b7308 */ /* 0x000e6a0000002400 */
[-C--:B------:R-:W-:Y:S03]  /*2c30*/  HMMA.16816.F32.BF16 R56, R12, R6.reuse, R56 ;  /* 0x000000060c38723c */ /* 0x080fe60000041838 */
[----:B------:R-:W1:Y:S05]  /*2c40*/  MUFU.TANH R53, R53 ;  /* 0x0000003500357308 */ /* 0x000e6a0000002400 */
[C---:B------:R-:W-:Y:S03]  /*2c50*/  HMMA.16816.F32.BF16 R60, R24.reuse, R6, R60 ;  /* 0x00000006183c723c */ /* 0x040fe6000004183c */
[----:B------:R-:W1:Y:S05]  /*2c60*/  MUFU.TANH R54, R54 ;  /* 0x0000003600367308 */ /* 0x000e6a0000002400 */
[----:B----4-:R-:W-:Y:S03]  /*2c70*/  HMMA.16816.F32.BF16 R48, R24, R16, R48 ;  /* 0x000000101830723c */ /* 0x010fe60000041830 */
[----:B------:R-:W4:Y:S01]  /*2c80*/  MUFU.TANH R55, R55 ;  /* 0x0000003700377308 */ /* 0x000f220000002400 */
[----:B------:R-:W-:-:S04]  /*2c90*/  FMUL.FTZ R56, R56, UR7 ;  /* 0x0000000738387c20 */ /* 0x000fc80008410000 */
[----:B------:R-:W-:Y:S03]  /*2ca0*/  HMMA.16816.F32.BF16 R44, R24, R18, R44 ;  /* 0x00000012182c723c */ /* 0x000fe6000004182c */
[----:B------:R-:W1:Y:S05]  /*2cb0*/  MUFU.TANH R89, R89 ;  /* 0x0000005900597308 */ /* 0x000e6a0000002400 */
[C---:B------:R-:W-:Y:S03]  /*2cc0*/  HMMA.16816.F32.BF16 R132, R12.reuse, R16, R132 ;  /* 0x000000100c84723c */ /* 0x040fe60000041884 */
[----:B------:R-:W1:Y:S05]  /*2cd0*/  MUFU.TANH R36, R36 ;  /* 0x0000002400247308 */ /* 0x000e6a0000002400 */
[----:B------:R-:W-:Y:S03]  /*2ce0*/  HMMA.16816.F32.BF16 R124, R12, R18, R124 ;  /* 0x000000120c7c723c */ /* 0x000fe6000004187c */
[----:B------:R-:W1:Y:S08]  /*2cf0*/  MUFU.TANH R37, R37 ;  /* 0x0000002500257308 */ /* 0x000e700000002400 */
        /* <DEDUP_REMOVED lines=21> */
[-C--:B------:R-:W-:Y:S02]  /*2e50*/  IMAD R138, R138, R4.reuse, RZ ;  /* 0x000000048a8a7224 */ /* 0x080fe400078e02ff */
[----:B------:R-:W-:-:S04]  /*2e60*/  IMAD.WIDE.U32 R4, R139, R4, RZ ;  /* 0x000000048b047225 */ /* 0x000fc800078e00ff */
[----:B------:R-:W-:Y:S01]  /*2e70*/  IMAD.IADD R138, R5, 0x1, R138 ;  /* 0x00000001058a7824 */ /* 0x000fe200078e028a */
        /* <DEDUP_REMOVED lines=16> */
.L_x_504:
[----:B------:R-:W-:Y:S01]  /*2f80*/  VIADD R15, R164, 0xffffffc8 ;  /* 0xffffffc8a40f7836 */ /* 0x000fe20000000000 */
[----:B------:R-:W-:Y:S01]  /*2f90*/  FSEL R40, R40, -INF , !P4 ;  /* 0xff80000028287808 */ /* 0x000fe20006000000 */
[C---:B------:R-:W-:Y:S01]  /*2fa0*/  VIADD R16, R164.reuse, 0xffffffc1 ;  /* 0xffffffc1a4107836 */ /* 0x040fe20000000000 */
[----:B------:R-:W3:Y:S01]  /*2fb0*/  MUFU.TANH R197, R56 ;  /* 0x0000003800c57308 */ /* 0x000ee20000002400 */
[C---:B------:R-:W-:Y:S01]  /*2fc0*/  VIADD R13, R164.reuse, 0xffffffd0 ;  /* 0xffffffd0a40d7836 */ /* 0x040fe20000000000 */
[-C--:B------:R-:W-:Y:S01]  /*2fd0*/  ISETP.GE.AND P4, PT, R15, R231.reuse, PT ;  /* 0x000000e70f00720c */ /* 0x080fe20003f86270 */
[----:B------:R-:W-:Y:S01]  /*2fe0*/  VIADD R14, R164, 0xffffffc9 ;  /* 0xffffffc9a40e7836 */ /* 0x000fe20000000000 */
[-C--:B------:R-:W-:Y:S01]  /*2ff0*/  ISETP.GE.AND P0, PT, R16, R231.reuse, PT ;  /* 0x000000e71000720c */ /* 0x080fe20003f06270 */
[----:B------:R-:W-:Y:S01]  /*3000*/  VIADD R26, R164, 0xffffffd8 ;  /* 0xffffffd8a41a7836 */ /* 0x000fe20000000000 */
[----:B------:R-:W-:Y:S01]  /*3010*/  FSEL R88, R88, -INF , !P4 ;  /* 0xff80000058587808 */ /* 0x000fe20006000000 */
[----:B------:R-:W-:Y:S01]  /*3020*/  FMUL.FTZ R132, R132, UR7 ;  /* 0x0000000784847c20 */ /* 0x000fe20008410000 */
[-C--:B------:R-:W-:Y:S01]  /*3030*/  ISETP.GE.AND P4, PT, R13, R231.reuse, PT ;  /* 0x000000e70d00720c */ /* 0x080fe20003f86270 */
[----:B------:R-:W-:Y:S01]  /*3040*/  VIADD R12, R164, 0xffffffd1 ;  /* 0xffffffd1a40c7836 */ /* 0x000fe20000000000 */
[----:B-1----:R-:W-:Y:S01]  /*3050*/  FSEL R42, R42, -INF , !P0 ;  /* 0xff8000002a2a7808 */ /* 0x002fe20004000000 */
[----:B------:R-:W-:Y:S01]  /*3060*/  VIADD R24, R164, 0xffffffe0 ;  /* 0xffffffe0a4187836 */ /* 0x000fe20000000000 */
[-C--:B------:R-:W-:Y:S01]  /*3070*/  ISETP.GE.AND P0, PT, R14, R231.reuse, PT ;  /* 0x000000e70e00720c */ /* 0x080fe20003f06270 */
[----:B------:R-:W-:Y:S01]  /*3080*/  FMUL.FTZ R57, R57, UR7 ;  /* 0x0000000739397c20 */ /* 0x000fe20008410000 */
[----:B------:R-:W-:Y:S01]  /*3090*/  FSEL R22, R22, -INF , !P4 ;  /* 0xff80000016167808 */ /* 0x000fe20006000000 */
[----:B------:R-:W1:Y:S01]  /*30a0*/  MUFU.TANH R200, R132 ;  /* 0x0000008400c87308 */ /* 0x000e620000002400 */
[-C--:B------:R-:W-:Y:S01]  /*30b0*/  ISETP.GE.AND P4, PT, R26, R231.reuse, PT ;  /* 0x000000e71a00720c */ /* 0x080fe20003f86270 */
[----:B------:R-:W-:Y:S01]  /*30c0*/  FMUL.FTZ R124, R124, UR7 ;  /* 0x000000077c7c7c20 */ /* 0x000fe20008410000 */
[----:B------:R-:W-:Y:S01]  /*30d0*/  FSEL R96, R96, -INF , !P0 ;  /* 0xff80000060607808 */ /* 0x000fe20004000000 */
[----:B------:R-:W-:Y:S01]  /*30e0*/  VIADD R25, R164, 0xffffffd9 ;  /* 0xffffffd9a4197836 */ /* 0x000fe20000000000 */
[-C--:B------:R-:W-:Y:S01]  /*30f0*/  ISETP.GE.AND P0, PT, R12, R231.reuse, PT ;  /* 0x000000e70c00720c */ /* 0x080fe20003f06270 */
[----:B--2---:R-:W-:Y:S01]  /*3100*/  VIADD R7, R164, 0xffffffe8 ;  /* 0xffffffe8a4077836 */ /* 0x004fe20000000000 */
[----:B------:R-:W-:Y:S01]  /*3110*/  FSEL R8, R72, -INF , !P4 ;  /* 0xff80000048087808 */ /* 0x000fe20006000000 */
[----:B------:R-:W2:Y:S01]  /*3120*/  MUFU.TANH R199, R57 ;  /* 0x0000003900c77308 */ /* 0x000ea20000002400 */
[-C--:B------:R-:W-:Y:S01]  /*3130*/  ISETP.GE.AND P4, PT, R24, R231.reuse, PT ;  /* 0x000000e71800720c */ /* 0x080fe20003f86270 */
[----:B------:R-:W-:Y:S01]  /*3140*/  FMUL.FTZ R133, R133, UR7 ;  /* 0x0000000785857c20 */ /* 0x000fe20008410000 */
[----:B------:R-:W-:Y:S01]  /*3150*/  FSEL R9, R23, -INF , !P0 ;  /* 0xff80000017097808 */ /* 0x000fe20004000000 */
[C---:B------:R-:W-:Y:S01]  /*3160*/  VIADD R19, R164.reuse, 0xffffffe1 ;  /* 0xffffffe1a4137836 */ /* 0x040fe20000000000 */
[-C--:B------:R-:W-:Y:S01]  /*3170*/  ISETP.GE.AND P0, PT, R25, R231.reuse, PT ;  /* 0x000000e71900720c */ /* 0x080fe20003f06270 */
[C---:B------:R-:W-:Y:S01]  /*3180*/  VIADD R5, R164.reuse, 0xfffffff0 ;  /* 0xfffffff0a4057836 */ /* 0x040fe20000000000 */
[----:B------:R-:W-:Y:S01]  /*3190*/  FSEL R173, R173, -INF , !P4 ;  /* 0xff800000adad7808 */ /* 0x000fe20006000000 */
[----:B------:R-:W4:Y:S01]  /*31a0*/  MUFU.TANH R180, R124 ;  /* 0x0000007c00b47308 */ /* 0x000f220000002400 */
[-C--:B------:R-:W-:Y:S01]  /*31b0*/  ISETP.GE.AND P4, PT, R7, R231.reuse, PT ;  /* 0x000000e70700720c */ /* 0x080fe20003f86270 */
[----:B------:R-:W-:Y:S01]  /*31c0*/  FMUL.FTZ R125, R125, UR7 ;  /* 0x000000077d7d7c20 */ /* 0x000fe20008410000 */
[----:B------:R-:W-:Y:S01]  /*31d0*/  FSEL R64, R73, -INF , !P0 ;  /* 0xff80000049407808 */ /* 0x000fe20004000000 */
[C---:B------:R-:W-:Y:S01]  /*31e0*/  VIADD R6, R164.reuse, 0xffffffe9 ;  /* 0xffffffe9a4067836 */ /* 0x040fe20000000000 */
[-C--:B------:R-:W-:Y:S01]  /*31f0*/  ISETP.GE.AND P0, PT, R19, R231.reuse, PT ;  /* 0x000000e71300720c */ /* 0x080fe20003f06270 */
[C---:B------:R-:W-:Y:S01]  /*3200*/  VIADD R27, R164.reuse, 0xfffffff8 ;  /* 0xfffffff8a41b7836 */ /* 0x040fe20000000000 */
[----:B---3--:R-:W-:Y:S01]  /*3210*/  FSEL R197, R197, -INF , !P4 ;  /* 0xff800000c5c57808 */ /* 0x008fe20006000000 */
[----:B------:R-:W3:Y:S01]  /*3220*/  MUFU.TANH R182, R133 ;  /* 0x0000008500b67308 */ /* 0x000ee20000002400 */
[-C--:B------:R-:W-:Y:S01]  /*3230*/  ISETP.GE.AND P4, PT, R5, R231.reuse, PT ;  /* 0x000000e70500720c */ /* 0x080fe20003f86270 */
[----:B------:R-:W-:Y:S01]  /*3240*/  VIADD R4, R164, 0xfffffff1 ;  /* 0xfffffff1a4047836 */ /* 0x000fe20000000000 */
[----:B------:R-:W-:Y:S01]  /*3250*/  FSEL R194, R194, -INF , !P0 ;  /* 0xff800000c2c27808 */ /* 0x000fe20004000000 */
[----:B------:R-:W-:Y:S01]  /*3260*/  VIADD R23, R164, 0xfffffff9 ;  /* 0xfffffff9a4177836 */ /* 0x000fe20000000000 */
[-C--:B------:R-:W-:Y:S01]  /*3270*/  ISETP.GE.AND P0, PT, R6, R231.reuse, PT ;  /* 0x000000e70600720c */ /* 0x080fe20003f06270 */
[----:B------:R-:W-:Y:S01]  /*3280*/  FMUL.FTZ R60, R60, UR7 ;  /* 0x000000073c3c7c20 */ /* 0x000fe20008410000 */
[----:B-1----:R-:W-:Y:S01]  /*3290*/  FSEL R200, R200, -INF , !P4 ;  /* 0xff800000c8c87808 */ /* 0x002fe20006000000 */
[----:B------:R-:W1:Y:S01]  /*32a0*/  MUFU.TANH R175, R125 ;  /* 0x0000007d00af7308 */ /* 0x000e620000002400 */
[-C--:B------:R-:W-:Y:S01]  /*32b0*/  ISETP.GE.AND P4, PT, R27, R231.reuse, PT ;  /* 0x000000e71b00720c */ /* 0x080fe20003f86270 */
[----:B------:R-:W-:Y:S01]  /*32c0*/  FMUL.FTZ R48, R48, UR7 ;  /* 0x0000000730307c20 */ /* 0x000fe20008410000 */
[----:B--2---:R-:W-:Y:S01]  /*32d0*/  FSEL R199, R199, -INF , !P0 ;  /* 0xff800000c7c77808 */ /* 0x004fe20004000000 */
[----:B------:R-:W-:Y:S01]  /*32e0*/  FMUL.FTZ R61, R61, UR7 ;  /* 0x000000073d3d7c20 */ /* 0x000fe20008410000 */
[----:B------:R-:W-:Y:S01]  /*32f0*/  ISETP.GE.AND P0, PT, R4, R231, PT ;  /* 0x000000e70400720c */ /* 0x000fe20003f06270 */
[----:B------:R-:W-:Y:S01]  /*3300*/  FMUL.FTZ R44, R44, UR7 ;  /* 0x000000072c2c7c20 */ /* 0x000fe20008410000 */
[----:B----4-:R-:W-:Y:S01]  /*3310*/  FSEL R180, R180, -INF , !P4 ;  /* 0xff800000b4b47808 */ /* 0x010fe20006000000 */
[----:B------:R-:W2:Y:S01]  /*3320*/  MUFU.TANH R183, R66 ;  /* 0x0000004200b77308 */ /* 0x000ea20000002400 */
[----:B------:R-:W-:Y:S01]  /*3330*/  ISETP.GE.AND P4, PT, R16, R223, PT ;  /* 0x000000df1000720c */ /* 0x000fe20003f86270 */
[----:B------:R-:W-:Y:S01]  /*3340*/  FMUL.FTZ R50, R50, UR7 ;  /* 0x0000000732327c20 */ /* 0x000fe20008410000 */
[----:B---3--:R-:W-:Y:S01]  /*3350*/  FSEL R182, R182, -INF , !P0 ;  /* 0xff800000b6b67808 */ /* 0x008fe20004000000 */
[----:B------:R-:W-:Y:S01]  /*3360*/  FMUL.FTZ R49, R49, UR7 ;  /* 0x0000000731317c20 */ /* 0x000fe20008410000 */
[----:B------:R-:W-:Y:S01]  /*3370*/  ISETP.GE.AND P0, PT, R23, R231, PT ;  /* 0x000000e71700720c */ /* 0x000fe20003f06270 */
[----:B------:R-:W-:Y:S01]  /*3380*/  FMUL.FTZ R45, R45, UR7 ;  /* 0x000000072d2d7c20 */ /* 0x000fe20008410000 */
[----:B------:R-:W-:Y:S01]  /*3390*/  FSEL R41, R41, -INF , !P3 ;  /* 0xff80000029297808 */ /* 0x000fe20005800000 */
[----:B------:R-:W3:Y:S01]  /*33a0*/  MUFU.TANH R179, R60 ;  /* 0x0000003c00b37308 */ /* 0x000ee20000002400 */
[----:B------:R-:W-:Y:S01]  /*33b0*/  FSEL R18, R43, -INF , !P4 ;  /* 0xff8000002b127808 */ /* 0x000fe20006000000 */
[----:B------:R-:W-:Y:S01]  /*33c0*/  FMUL.FTZ R47, R47, UR7 ;  /* 0x000000072f2f7c20 */ /* 0x000fe20008410000 */
[-C--:B------:R-:W-:Y:S01]  /*33d0*/  ISETP.GE.AND P3, PT, R14, R223.reuse, PT ;  /* 0x000000df0e00720c */ /* 0x080fe20003f66270 */
[----:B------:R-:W-:Y:S01]  /*33e0*/  FMUL.FTZ R62, R62, UR7 ;  /* 0x000000073e3e7c20 */ /* 0x000fe20008410000 */
[-C--:B------:R-:W-:Y:S01]  /*33f0*/  ISETP.GE.AND P4, PT, R16, R222.reuse, PT ;  /* 0x000000de1000720c */ /* 0x080fe20003f86270 */
[----:B------:R-:W-:Y:S01]  /*3400*/  FMUL.FTZ R51, R51, UR7 ;  /* 0x0000000733337c20 */ /* 0x000fe20008410000 */
[----:B-1----:R-:W-:Y:S01]  /*3410*/  FSEL R175, R175, -INF , !P0 ;  /* 0xff800000afaf7808 */ /* 0x002fe20004000000 */
[----:B------:R1:W-:Y:S01]  /*3420*/  MUFU.TANH R186, R67 ;  /* 0x0000004300ba7308 */ /* 0x0003e20000002400 */
[----:B------:R-:W-:Y:S01]  /*3430*/  ISETP.GE.AND P0, PT, R15, R223, PT ;  /* 0x000000df0f00720c */ /* 0x000fe20003f06270 */
[----:B------:R-:W-:Y:S01]  /*3440*/  FMUL.FTZ R63, R63, UR7 ;  /* 0x000000073f3f7c20 */ /* 0x000fe20008410000 */
[----:B------:R-:W-:Y:S01]  /*3450*/  FSEL R36, R36, -INF , !P3 ;  /* 0xff80000024247808 */ /* 0x000fe20005800000 */
[----:B------:R-:W-:Y:S01]  /*3460*/  FMUL.FTZ R46, R46, UR7 ;  /* 0x000000072e2e7c20 */ /* 0x000fe20008410000 */
[----:B------:R-:W-:Y:S01]  /*3470*/  FSEL R53, R53, -INF , !P4 ;  /* 0xff80000035357808 */ /* 0x000fe20006000000 */
[----:B------:R-:W-:Y:S01]  /*3480*/  FMUL.FTZ R58, R58, UR7 ;  /* 0x000000073a3a7c20 */ /* 0x000fe20008410000 */
[-C--:B------:R-:W-:Y:S01]  /*3490*/  ISETP.GE.AND P3, PT, R15, R222.reuse, PT ;  /* 0x000000de0f00720c */ /* 0x080fe20003f66270 */
[----:B------:R-:W4:Y:S01]  /*34a0*/  MUFU.TANH R198, R48 ;  /* 0x0000003000c67308 */ /* 0x000f220000002400 */
[----:B------:R-:W-:Y:S01]  /*34b0*/  FSEL R52, R52, -INF , !P2 ;  /* 0xff80000034347808 */ /* 0x000fe20005000000 */
[----:B------:R-:W-:Y:S01]  /*34c0*/  FMUL.FTZ R59, R59, UR7 ;  /* 0x000000073b3b7c20 */ /* 0x000fe20008410000 */
[-C--:B------:R-:W-:Y:S01]  /*34d0*/  ISETP.GE.AND P4, PT, R14, R217.reuse, PT ;  /* 0x000000d90e00720c */ /* 0x080fe20003f86270 */
[----:B------:R-:W-:Y:S01]  /*34e0*/  FMUL.FTZ R134, R134, UR7 ;  /* 0x0000000786867c20 */ /* 0x000fe20008410000 */
[-C--:B------:R-:W-:Y:S01]  /*34f0*/  ISETP.GE.AND P2, PT, R15, R217.reuse, PT ;  /* 0x000000d90f00720c */ /* 0x080fe20003f46270 */
[----:B------:R-:W-:Y:S01]  /*3500*/  FMUL.FTZ R135, R135, UR7 ;  /* 0x0000000787877c20 */ /* 0x000fe20008410000 */
[----:B------:R-:W-:Y:S01]  /*3510*/  FSEL R89, R89, -INF , !P0 ;  /* 0xff80000059597808 */ /* 0x000fe20004000000 */
[----:B------:R-:W5:Y:S01]  /*3520*/  MUFU.TANH R181, R61 ;  /* 0x0000003d00b57308 */ /* 0x000f620000002400 */
[----:B------:R-:W-:Y:S01]  /*3530*/  ISETP.GE.AND P0, PT, R16, R217, PT ;  /* 0x000000d91000720c */ /* 0x000fe20003f06270 */
[----:B------:R-:W-:Y:S01]  /*3540*/  FMUL.FTZ R126, R126, UR7 ;  /* 0x000000077e7e7c20 */ /* 0x000fe20008410000 */
[----:B------:R-:W-:Y:S01]  /*3550*/  FSEL R37, R37, -INF , !P3 ;  /* 0xff80000025257808 */ /* 0x000fe20005800000 */
[----:B-1----:R-:W-:Y:S01]  /*3560*/  FMUL.FTZ R67, R127, UR7 ;  /* 0x000000077f437c20 */ /* 0x002fe20008410000 */
[----:B------:R-:W-:Y:S01]  /*3570*/  FSEL R20, R20, -INF , !P4 ;  /* 0xff80000014147808 */ /* 0x000fe20006000000 */
[----:B------:R-:W1:Y:S01]  /*3580*/  LDCU UR6, c[0x0][0x45c] ;  /* 0x00008b80ff0677ac */ /* 0x000e620008000800 */
[-C--:B------:R-:W-:Y:S01]  /*3590*/  ISETP.GE.AND P3, PT, R13, R222.reuse, PT ;  /* 0x000000de0d00720c */ /* 0x080fe20003f66270 */
[----:B------:R-:W-:Y:S01]  /*35a0*/  MUFU.TANH R191, R50 ;  /* 0x0000003200bf7308 */ /* 0x000fe20000002400 */
[----:B------:R-:W-:Y:S01]  /*35b0*/  FSEL R39, R39, -INF , !P2 ;  /* 0xff80000027277808 */ /* 0x000fe20005000000 */
[----:B------:R-:W-:Y:S01]  /*35c0*/  IMAD.MOV.U32 R232, RZ, RZ, -0x1 ;  /* 0xffffffffffe87424 */ /* 0x000fe200078e00ff */
[----:B------:R-:W-:-:S02]  /*35d0*/  ISETP.GE.AND P4, PT, R12, R222, PT ;  /* 0x000000de0c00720c */ /* 0x000fc40003f86270 */
[----:B------:R-:W-:Y:S02]  /*35e0*/  ISETP.GE.AND P2, PT, R13, R217, PT ;  /* 0x000000d90d00720c */ /* 0x000fe40003f46270 */
[----:B------:R-:W-:Y:S01]  /*35f0*/  FSEL R54, R54, -INF , !P1 ;  /* 0xff80000036367808 */ /* 0x000fe20004800000 */
[----:B------:R-:W1:Y:S01]  /*3600*/  MUFU.TANH R44, R44 ;  /* 0x0000002c002c7308 */ /* 0x000e620000002400 */
[----:B------:R-:W-:Y:S02]  /*3610*/  ISETP.GE.AND P1, PT, R14, R222, PT ;  /* 0x000000de0e00720c */ /* 0x000fe40003f26270 */
[----:B------:R-:W-:Y:S02]  /*3620*/  FSEL R55, R55, -INF , !P0 ;  /* 0xff80000037377808 */ /* 0x000fe40004000000 */
[----:B------:R-:W-:Y:S02]  /*3630*/  ISETP.GE.AND P0, PT, R13, R223, PT ;  /* 0x000000df0d00720c */ /* 0x000fe40003f06270 */
[----:B------:R-:W-:Y:S01]  /*3640*/  FSEL R16, R80, -INF , !P3 ;  /* 0xff80000050107808 */ /* 0x000fe20005800000 */
[----:B------:R-:W1:Y:S01]  /*3650*/  MUFU.TANH R196, R49 ;  /* 0x0000003100c47308 */ /* 0x000e620000002400 */
[----:B------:R-:W-:-:S02]  /*3660*/  FSEL R17, R81, -INF , !P4 ;  /* 0xff80000051117808 */ /* 0x000fc40006000000 */
[-C--:B------:R-:W-:Y:S02]  /*3670*/  ISETP.GE.AND P3, PT, R12, R217.reuse, PT ;  /* 0x000000d90c00720c */ /* 0x080fe40003f66270 */
[----:B------:R-:W-:Y:S02]  /*3680*/  FSEL R13, R82, -INF , !P2 ;  /* 0xff800000520d7808 */ /* 0x000fe40005000000 */
[C---:B------:R-:W-:Y:S01]  /*3690*/  ISETP.GE.AND P4, PT, R26.reuse, R217, PT ;  /* 0x000000d91a00720c */ /* 0x040fe20003f86270 */
[----:B------:R-:W1:Y:S01]  /*36a0*/  MUFU.TANH R45, R45 ;  /* 0x0000002d002d7308 */ /* 0x000e620000002400 */
[----:B------:R-:W-:Y:S02]  /*36b0*/  ISETP.GE.AND P2, PT, R26, R222, PT ;  /* 0x000000de1a00720c */ /* 0x000fe40003f46270 */
[----:B------:R-:W-:Y:S02]  /*36c0*/  FSEL R38, R38, -INF , !P1 ;  /* 0xff80000026267808 */ /* 0x000fe40004800000 */
[----:B------:R-:W-:-:S02]  /*36d0*/  ISETP.GE.AND P1, PT, R12, R223, PT ;  /* 0x000000df0c00720c */ /* 0x000fc40003f26270 */
[----:B------:R-:W-:Y:S01]  /*36e0*/  FSEL R12, R83, -INF , !P3 ;  /* 0xff800000530c7808 */ /* 0x000fe20005800000 */
[----:B------:R-:W1:Y:S01]  /*36f0*/  MUFU.TANH R47, R47 ;  /* 0x0000002f002f7308 */ /* 0x000e620000002400 */
[----:B------:R-:W-:Y:S02]  /*3700*/  FSEL R11, R11, -INF , !P4 ;  /* 0xff8000000b0b7808 */ /* 0x000fe40006000000 */
[CC--:B------:R-:W-:Y:S02]  /*3710*/  ISETP.GE.AND P3, PT, R25.reuse, R222.reuse, PT ;  /* 0x000000de1900720c */ /* 0x0c0fe40003f66270 */
[----:B------:R-:W-:Y:S02]  /*3720*/  FSEL R15, R30, -INF , !P2 ;  /* 0xff8000001e0f7808 */ /* 0x000fe40005000000 */
[----:B------:R-:W-:Y:S01]  /*3730*/  ISETP.GE.AND P4, PT, R24, R222, PT ;  /* 0x000000de1800720c */ /* 0x000fe20003f86270 */
[----:B------:R-:W1:Y:S01]  /*3740*/  MUFU.TANH R188, R62 ;  /* 0x0000003e00bc7308 */ /* 0x000e620000002400 */
[----:B------:R-:W-:-:S02]  /*3750*/  ISETP.GE.AND P2, PT, R25, R217, PT ;  /* 0x000000d91900720c */ /* 0x000fc40003f46270 */
[----:B------:R-:W-:Y:S02]  /*3760*/  FSEL R14, R31, -INF , !P3 ;  /* 0xff8000001f0e7808 */ /* 0x000fe40005800000 */
[----:B------:R-:W-:Y:S02]  /*3770*/  FSEL R176, R176, -INF , !P4 ;  /* 0xff800000b0b07808 */ /* 0x000fe40006000000 */
[----:B------:R-:W-:Y:S01]  /*3780*/  ISETP.GE.AND P3, PT, R24, R217, PT ;  /* 0x000000d91800720c */ /* 0x000fe20003f66270 */
[----:B------:R-:W1:Y:S01]  /*3790*/  MUFU.TANH R190, R63 ;  /* 0x0000003f00be7308 */ /* 0x000e620000002400 */
[----:B------:R-:W-:Y:S02]  /*37a0*/  FSEL R10, R10, -INF , !P2 ;  /* 0xff8000000a0a7808 */ /* 0x000fe40005000000 */
[-C--:B------:R-:W-:Y:S02]  /*37b0*/  ISETP.GE.AND P4, PT, R7, R222.reuse, PT ;  /* 0x000000de0700720c */ /* 0x080fe40003f86270 */
[----:B------:R-:W-:-:S02]  /*37c0*/  ISETP.GE.AND P2, PT, R19, R222, PT ;  /* 0x000000de1300720c */ /* 0x000fc40003f46270 */
[----:B--2---:R-:W-:Y:S01]  /*37d0*/  FSEL R183, R183, -INF , !P3 ;  /* 0xff800000b7b77808 */ /* 0x004fe20005800000 */
[----:B------:R-:W2:Y:S01]  /*37e0*/  MUFU.TANH R51, R51 ;  /* 0x0000003300337308 */ /* 0x000ea20000002400 */
[----:B---3--:R-:W-:Y:S02]  /*37f0*/  FSEL R179, R179, -INF , !P4 ;  /* 0xff800000b3b37808 */ /* 0x008fe40006000000 */
[----:B------:R-:W-:Y:S02]  /*3800*/  ISETP.GE.AND P3, PT, R19, R217, PT ;  /* 0x000000d91300720c */ /* 0x000fe40003f66270 */
[----:B------:R-:W-:Y:S02]  /*3810*/  FSEL R177, R177, -INF , !P2 ;  /* 0xff800000b1b17808 */ /* 0x000fe40005000000 */
[-C--:B------:R-:W-:Y:S01]  /*3820*/  ISETP.GE.AND P4, PT, R5, R222.reuse, PT ;  /* 0x000000de0500720c */ /* 0x080fe20003f86270 */
[----:B------:R-:W3:Y:S01]  /*3830*/  MUFU.TANH R46, R46 ;  /* 0x0000002e002e7308 */ /* 0x000ee20000002400 */
[----:B------:R-:W-:-:S02]  /*3840*/  ISETP.GE.AND P2, PT, R6, R222, PT ;  /* 0x000000de0600720c */ /* 0x000fc40003f46270 */
[----:B----4-:R-:W-:Y:S02]  /*3850*/  FSEL R198, R198, -INF , !P4 ;  /* 0xff800000c6c67808 */ /* 0x010fe40006000000 */
[----:B------:R-:W-:Y:S02]  /*3860*/  FSEL R186, R186, -INF , !P3 ;  /* 0xff800000baba7808 */ /* 0x000fe40005800000 */
[----:B-----5:R-:W-:Y:S01]  /*3870*/  FSEL R181, R181, -INF , !P2 ;  /* 0xff800000b5b57808 */ /* 0x020fe20005000000 */
[----:B------:R-:W4:Y:S01]  /*3880*/  MUFU.TANH R58, R58 ;  /* 0x0000003a003a7308 */ /* 0x000f220000002400 */
[-C--:B------:R-:W-:Y:S02]  /*3890*/  ISETP.GE.AND P4, PT, R27, R222.reuse, PT ;  /* 0x000000de1b00720c */ /* 0x080fe40003f86270 */
[----:B------:R-:W-:Y:S02]  /*38a0*/  ISETP.GE.AND P3, PT, R5, R217, PT ;  /* 0x000000d90500720c */ /* 0x000fe40003f66270 */
[----:B------:R-:W-:-:S02]  /*38b0*/  ISETP.GE.AND P2, PT, R4, R222, PT ;  /* 0x000000de0400720c */ /* 0x000fc40003f46270 */
[----:B-1----:R-:W-:Y:S01]  /*38c0*/  FSEL R195, R44, -INF , !P4 ;  /* 0xff8000002cc37808 */ /* 0x002fe20006000000 */
[----:B------:R-:W1:Y:S01]  /*38d0*/  MUFU.TANH R59, R59 ;  /* 0x0000003b003b7308 */ /* 0x000e620000002400 */
[----:B------:R-:W-:Y:S02]  /*38e0*/  FSEL R191, R191, -INF , !P3 ;  /* 0xff800000bfbf7808 */ /* 0x000fe40005800000 */
[----:B------:R-:W-:Y:S02]  /*38f0*/  FSEL R196, R196, -INF , !P2 ;  /* 0xff800000c4c47808 */ /* 0x000fe40005000000 */
[C---:B------:R-:W-:Y:S02]  /*3900*/  ISETP.GE.AND P4, PT, R23.reuse, R222, PT ;  /* 0x000000de1700720c */ /* 0x040fe40003f86270 */
[-C--:B------:R-:W-:Y:S01]  /*3910*/  ISETP.GE.AND P3, PT, R23, R217.reuse, PT ;  /* 0x000000d91700720c */ /* 0x080fe20003f66270 */
[----:B------:R-:W5:Y:S01]  /*3920*/  MUFU.TANH R172, R134 ;  /* 0x0000008600ac7308 */ /* 0x000f620000002400 */
[----:B------:R-:W-:-:S02]  /*3930*/  ISETP.GE.AND P2, PT, R7, R217, PT ;  /* 0x000000d90700720c */ /* 0x000fc40003f46270 */
[----:B------:R-:W-:Y:S02]  /*3940*/  FMNMX3.FTZ R30, R52, R53, R37, !PT ;  /* 0x00000035341e7276 */ /* 0x000fe40007810025 */
[----:B------:R-:W-:Y:S02]  /*3950*/  FSEL R193, R45, -INF , !P4 ;  /* 0xff8000002dc17808 */ /* 0x000fe40006000000 */
[----:B------:R-:W-:Y:S01]  /*3960*/  FSEL R185, R47, -INF , !P3 ;  /* 0xff8000002fb97808 */ /* 0x000fe20005800000 */
[----:B------:R-:W5:Y:S01]  /*3970*/  MUFU.TANH R171, R135 ;  /* 0x0000008700ab7308 */ /* 0x000f620000002400 */
[----:B------:R-:W-:Y:S02]  /*3980*/  ISETP.GE.AND P4, PT, R6, R217, PT ;  /* 0x000000d90600720c */ /* 0x000fe40003f86270 */
[----:B------:R-:W-:Y:S02]  /*3990*/  FSEL R188, R188, -INF , !P2 ;  /* 0xff800000bcbc7808 */ /* 0x000fe40005000000 */
[----:B------:R-:W-:-:S02]  /*39a0*/  ISETP.GE.AND P3, PT, R24, R223, PT ;  /* 0x000000df1800720c */ /* 0x000fc40003f66270 */
[----:B------:R-:W-:Y:S01]  /*39b0*/  FMNMX3.FTZ R31, R40, R42, R88, !PT ;  /* 0x0000002a281f7276 */ /* 0x000fe20007810058 */
[----:B------:R-:W5:Y:S01]  /*39c0*/  MUFU.TANH R170, R126 ;  /* 0x0000007e00aa7308 */ /* 0x000f620000002400 */
[----:B------:R-:W-:Y:S02]  /*39d0*/  FMNMX3.FTZ R30, R30, R38, R16, !PT ;  /* 0x000000261e1e7276 */ /* 0x000fe40007810010 */
[----:B------:R-:W-:Y:S02]  /*39e0*/  ISETP.GE.AND P2, PT, R4, R217, PT ;  /* 0x000000d90400720c */ /* 0x000fe40003f46270 */
[----:B------:R-:W-:Y:S02]  /*39f0*/  FMNMX3.FTZ R45, R54, R55, R39, !PT ;  /* 0x00000037362d7276 */ /* 0x000fe40007810027 */
[----:B------:R-:W-:Y:S01]  /*3a00*/  FSEL R190, R190, -INF , !P4 ;  /* 0xff800000bebe7808 */ /* 0x000fe20006000000 */
[----:B------:R-:W5:Y:S01]  /*3a10*/  MUFU.TANH R67, R67 ;  /* 0x0000004300437308 */ /* 0x000f620000002400 */
[----:B------:R-:W-:-:S02]  /*3a20*/  FSEL R201, R201, -INF , !P3 ;  /* 0xff800000c9c97808 */ /* 0x000fc40005800000 */
[----:B------:R-:W-:Y:S02]  /*3a30*/  FMNMX3.FTZ R31, R31, R96, R22, !PT ;  /* 0x000000601f1f7276 */ /* 0x000fe40007810016 */
[----:B------:R-:W-:Y:S02]  /*3a40*/  FMNMX3.FTZ R30, R30, R17, R15, !PT ;  /* 0x000000111e1e7276 */ /* 0x000fe4000781000f */
[----:B------:R-:W-:Y:S02]  /*3a50*/  ISETP.GE.AND P4, PT, R27, R217, PT ;  /* 0x000000d91b00720c */ /* 0x000fe40003f86270 */
[----:B--2---:R-:W-:Y:S02]  /*3a60*/  FSEL R189, R51, -INF , !P2 ;  /* 0xff80000033bd7808 */ /* 0x004fe40005000000 */
[----:B------:R-:W-:Y:S02]  /*3a70*/  ISETP.GE.AND P3, PT, R4, R223, PT ;  /* 0x000000df0400720c */ /* 0x000fe40003f66270 */
[----:B------:R-:W-:-:S02]  /*3a80*/  FMNMX3.FTZ R45, R45, R20, R13, !PT ;  /* 0x000000142d2d7276 */ /* 0x000fc4000781000d */
[----:B------:R-:W-:Y:S02]  /*3a90*/  ISETP.GE.AND P2, PT, R26, R223, PT ;  /* 0x000000df1a00720c */ /* 0x000fe40003f46270 */
[----:B------:R-:W-:Y:S02]  /*3aa0*/  FSEL R205, R205, -INF , !P0 ;  /* 0xff800000cdcd7808 */ /* 0x000fe40004000000 */
[----:B------:R-:W-:Y:S02]  /*3ab0*/  FMNMX3.FTZ R4, R41, R18, R89, !PT ;  /* 0x0000001229047276 */ /* 0x000fe40007810059 */
[----:B------:R-:W-:Y:S02]  /*3ac0*/  FMNMX3.FTZ R31, R31, R9, R8, !PT ;  /* 0x000000091f1f7276 */ /* 0x000fe40007810008 */
[----:B------:R-:W-:Y:S02]  /*3ad0*/  FMNMX3.FTZ R30, R30, R14, R176, !PT ;  /* 0x0000000e1e1e7276 */ /* 0x000fe400078100b0 */
[----:B---3--:R-:W-:-:S02]  /*3ae0*/  FSEL R187, R46, -INF , !P4 ;  /* 0xff8000002ebb7808 */ /* 0x008fc40006000000 */
[----:B------:R-:W-:Y:S02]  /*3af0*/  FMNMX3.FTZ R45, R45, R12, R11, !PT ;  /* 0x0000000c2d2d7276 */ /* 0x000fe4000781000b */
[----:B------:R-:W-:Y:S02]  /*3b00*/  ISETP.GE.AND P4, PT, R25, R223, PT ;  /* 0x000000df1900720c */ /* 0x000fe40003f86270 */
[----:B------:R-:W-:Y:S02]  /*3b10*/  FSEL R63, R21, -INF , !P1 ;  /* 0xff800000153f7808 */ /* 0x000fe40004800000 */
[----:B------:R-:W-:Y:S02]  /*3b20*/  FSEL R65, R28, -INF , !P2 ;  /* 0xff8000001c417808 */ /* 0x000fe40005000000 */
[----:B------:R-:W-:Y:S02]  /*3b30*/  FMNMX3.FTZ R4, R4, R36, R205, !PT ;  /* 0x0000002404047276 */ /* 0x000fe400078100cd */
[----:B------:R-:W-:-:S02]  /*3b40*/  FMNMX3.FTZ R31, R31, R64, R173, !PT ;  /* 0x000000401f1f7276 */ /* 0x000fc400078100ad */
[----:B------:R-:W-:Y:S02]  /*3b50*/  FMNMX3.FTZ R30, R30, R177, R179, !PT ;  /* 0x000000b11e1e7276 */ /* 0x000fe400078100b3 */
[----:B------:R-:W-:Y:S02]  /*3b60*/  FMNMX3.FTZ R45, R45, R10, R183, !PT ;  /* 0x0000000a2d2d7276 */ /* 0x000fe400078100b7 */
[-C--:B------:R-:W-:Y:S02]  /*3b70*/  ISETP.GE.AND P0, PT, R19, R223.reuse, PT ;  /* 0x000000df1300720c */ /* 0x080fe40003f06270 */
[----:B------:R-:W-:Y:S02]  /*3b80*/  ISETP.GE.AND P1, PT, R7, R223, PT ;  /* 0x000000df0700720c */ /* 0x000fe40003f26270 */
[----:B------:R-:W-:Y:S02]  /*3b90*/  FSEL R66, R29, -INF , !P4 ;  /* 0xff8000001d427808 */ /* 0x000fe40006000000 */
[----:B------:R-:W-:-:S02]  /*3ba0*/  FMNMX3.FTZ R4, R4, R63, R65, !PT ;  /* 0x0000003f04047276 */ /* 0x000fc40007810041 */
[----:B------:R-:W-:Y:S02]  /*3bb0*/  FMNMX3.FTZ R31, R31, R194, R197, !PT ;  /* 0x000000c21f1f7276 */ /* 0x000fe400078100c5 */
[----:B------:R-:W-:Y:S02]  /*3bc0*/  FMNMX3.FTZ R30, R30, R181, R198, !PT ;  /* 0x000000b51e1e7276 */ /* 0x000fe400078100c6 */
[----:B------:R-:W-:Y:S02]  /*3bd0*/  FMNMX3.FTZ R45, R45, R186, R188, !PT ;  /* 0x000000ba2d2d7276 */ /* 0x000fe400078100bc */
[-C--:B------:R-:W-:Y:S02]  /*3be0*/  ISETP.GE.AND P2, PT, R6, R223.reuse, PT ;  /* 0x000000df0600720c */ /* 0x080fe40003f46270 */
[----:B------:R-:W-:Y:S02]  /*3bf0*/  ISETP.GE.AND P4, PT, R5, R223, PT ;  /* 0x000000df0500720c */ /* 0x000fe40003f86270 */
[----:B------:R-:W-:-:S02]  /*3c00*/  FSEL R202, R202, -INF , !P0 ;  /* 0xff800000caca7808 */ /* 0x000fc40004000000 */
[----:B----4-:R-:W-:Y:S02]  /*3c10*/  FSEL R203, R58, -INF , !P1 ;  /* 0xff8000003acb7808 */ /* 0x010fe40004800000 */
[----:B------:R-:W-:Y:S02]  /*3c20*/  FMNMX3.FTZ R4, R4, R66, R201, !PT ;  /* 0x0000004204047276 */ /* 0x000fe400078100c9 */
[----:B------:R-:W-:Y:S02]  /*3c30*/  FMNMX3.FTZ R31, R31, R199, R200, !PT ;  /* 0x000000c71f1f7276 */ /* 0x000fe400078100c8 */
[----:B------:R-:W-:Y:S02]  /*3c40*/  FMNMX3.FTZ R30, R30, R196, R195, !PT ;  /* 0x000000c41e1e7276 */ /* 0x000fe400078100c3 */
[----:B------:R-:W-:Y:S02]  /*3c50*/  FMNMX3.FTZ R45, R45, R190, R191, !PT ;  /* 0x000000be2d2d7276 */ /* 0x000fe400078100bf */
[----:B------:R-:W-:-:S02]  /*3c60*/  ISETP.GE.AND P0, PT, R27, R223, PT ;  /* 0x000000df1b00720c */ /* 0x000fc40003f06270 */
[----:B-1----:R-:W-:Y:S02]  /*3c70*/  FSEL R204, R59, -INF , !P2 ;  /* 0xff8000003bcc7808 */ /* 0x002fe40005000000 */
[----:B-----5:R-:W-:Y:S02]  /*3c80*/  FSEL R172, R172, -INF , !P4 ;  /* 0xff800000acac7808 */ /* 0x020fe40006000000 */
[----:B------:R-:W-:Y:S02]  /*3c90*/  FMNMX3.FTZ R4, R4, R202, R203, !PT ;  /* 0x000000ca04047276 */ /* 0x000fe400078100cb */
[----:B------:R-:W-:Y:S02]  /*3ca0*/  FMNMX3.FTZ R31, R31, R182, R180, !PT ;  /* 0x000000b61f1f7276 */ /* 0x000fe400078100b4 */
[----:B------:R-:W-:Y:S02]  /*3cb0*/  FMNMX.FTZ R30, R193, R30, !PT ;  /* 0x0000001ec11e7209 */ /* 0x000fe40007810000 */
[----:B------:R-:W-:-:S02]  /*3cc0*/  FMNMX3.FTZ R45, R45, R189, R187, !PT ;  /* 0x000000bd2d2d7276 */ /* 0x000fc400078100bb */
[----:B------:R-:W-:Y:S01]  /*3cd0*/  ISETP.GE.AND P1, PT, R23, R223, PT ;  /* 0x000000df1700720c */ /* 0x000fe20003f26270 */
[----:B------:R-:W1:Y:S01]  /*3ce0*/  SHFL.BFLY PT, R43, R30, 0x2, 0x1f ;  /* 0x0c401f001e2b7f89 */ /* 0x000e6200000e0000 */
[----:B------:R-:W-:Y:S02]  /*3cf0*/  FSEL R171, R171, -INF , !P3 ;  /* 0xff800000abab7808 */ /* 0x000fe40005800000 */
[----:B------:R-:W-:Y:S02]  /*3d00*/  FSEL R170, R170, -INF , !P0 ;  /* 0xff800000aaaa7808 */ /* 0x000fe40004000000 */
[----:B------:R-:W-:Y:S02]  /*3d10*/  FMNMX3.FTZ R167, R4, R204, R172, !PT ;  /* 0x000000cc04a77276 */ /* 0x000fe400078100ac */
[----:B------:R-:W-:Y:S02]  /*3d20*/  FMNMX.FTZ R31, R175, R31, !PT ;  /* 0x0000001faf1f7209 */ /* 0x000fe40007810000 */
[----:B------:R-:W-:-:S02]  /*3d30*/  FMNMX.FTZ R24, R185, R45, !PT ;  /* 0x0000002db9187209 */ /* 0x000fc40007810000 */
[----:B------:R-:W-:Y:S01]  /*3d40*/  FSEL R67, R67, -INF , !P1 ;  /* 0xff80000043437808 */ /* 0x000fe20004800000 */
[----:B------:R-:W2:Y:S01]  /*3d50*/  SHFL.BFLY PT, R44, R31, 0x2, 0x1f ;  /* 0x0c401f001f2c7f89 */ /* 0x000ea200000e0000 */
[----:B------:R-:W-:Y:S02]  /*3d60*/  FMNMX3.FTZ R167, R167, R171, R170, !PT ;  /* 0x000000aba7a77276 */ /* 0x000fe400078100aa */
[----:B------:R-:W-:Y:S01]  /*3d70*/  LOP3.LUT R218, R136, 0x120, R137, 0xf8, !PT ;  /* 0x0000012088da7812 */ /* 0x000fe200078ef889 */
[----:B------:R-:W3:Y:S01]  /*3d80*/  SHFL.BFLY PT, R25, R24, 0x2, 0x1f ;  /* 0x0c401f0018197f89 */ /* 0x000ee200000e0000 */
[----:B------:R-:W-:Y:S02]  /*3d90*/  FMNMX.FTZ R167, R67, R167, !PT ;  /* 0x000000a743a77209 */ /* 0x000fe40007810000 */
[----:B------:R-:W-:-:S03]  /*3da0*/  LEA R218, R218, UR4, 0x1 ;  /* 0x00000004dada7c11 */ /* 0x000fc6000f8e08ff */
[----:B------:R-:W4:Y:S01]  /*3db0*/  SHFL.BFLY PT, R4, R167, 0x2, 0x1f ;  /* 0x0c401f00a7047f89 */ /* 0x000f2200000e0000 */
[----:B-1----:R-:W-:Y:S01]  /*3dc0*/  FMNMX.FTZ R43, R30, R43, !PT ;  /* 0x0000002b1e2b7209 */ /* 0x002fe20007810000 */
[----:B------:R-:W-:Y:S02]  /*3dd0*/  IMAD.IADD R178, R35, 0x1, R218 ;  /* 0x0000000123b27824 */ /* 0x000fe400078e02da */
[----:B------:R-:W-:Y:S01]  /*3de0*/  LDSM.16.MT88.4 R148, [R218+0x9000] ;  /* 0x00900000da94783b */ /* 0x000fe20000004200 */
[----:B------:R-:W-:-:S03]  /*3df0*/  VIADD R235, R218, 0x9000 ;  /* 0x00009000daeb7836 */ /* 0x000fc60000000000 */
[----:B------:R-:W1:Y:S04]  /*3e00*/  SHFL.BFLY PT, R166, R43, 0x1, 0x1f ;  /* 0x0c201f002ba67f89 */ /* 0x000e6800000e0000 */
[----:B------:R-:W-:Y:S01]  /*3e10*/  LDSM.16.MT88.4 R132, [R178+0x9000] ;  /* 0x00900000b284783b */ /* 0x000fe20000004200 */
[----:B--2---:R-:W-:-:S03]  /*3e20*/  FMNMX.FTZ R44, R31, R44, !PT ;  /* 0x0000002c1f2c7209 */ /* 0x004fc60007810000 */
[----:B------:R-:W-:Y:S01]  /*3e30*/  LDSM.16.MT88.4 R116, [R218+0xa000] ;  /* 0x00a00000da74783b */ /* 0x000fe20000004200 */
[----:B---3--:R-:W-:-:S03]  /*3e40*/  FMNMX.FTZ R25, R24, R25, !PT ;  /* 0x0000001918197209 */ /* 0x008fc60007810000 */
[----:B------:R-:W2:Y:S01]  /*3e50*/  SHFL.BFLY PT, R168, R44, 0x1, 0x1f ;  /* 0x0c201f002ca87f89 */ /* 0x000ea200000e0000 */
[----:B----4-:R-:W-:-:S03]  /*3e60*/  FMNMX.FTZ R167, R167, R4, !PT ;  /* 0x00000004a7a77209 */ /* 0x010fc60007810000 */
[----:B------:R-:W3:Y:S04]  /*3e70*/  SHFL.BFLY PT, R165, R25, 0x1, 0x1f ;  /* 0x0c201f0019a57f89 */ /* 0x000ee800000e0000 */
[----:B------:R-:W4:Y:S01]  /*3e80*/  SHFL.BFLY PT, R4, R167, 0x1, 0x1f ;  /* 0x0c201f00a7047f89 */ /* 0x000f2200000e0000 */
[----:B-1----:R-:W-:-:S03]  /*3e90*/  FMNMX.FTZ R166, R43, R166, !PT ;  /* 0x000000a62ba67209 */ /* 0x002fc60007810000 */
[----:B------:R-:W1:Y:S01]  /*3ea0*/  LDSM.16.MT88.4 R100, [R178+0xa000] ;  /* 0x00a00000b264783b */ /* 0x000e620000004200 */
[C---:B------:R-:W-:Y:S01]  /*3eb0*/  FSETP.NEU.FTZ.AND P0, PT, R166.reuse, -INF , PT ;  /* 0xff800000a600780b */ /* 0x040fe20003f1d000 */
[----:B------:R-:W-:Y:S02]  /*3ec0*/  FMUL.FTZ R192, R166, UR6 ;  /* 0x00000006a6c07c20 */ /* 0x000fe40008410000 */
[----:B------:R-:W5:Y:S03]  /*3ed0*/  LDSM.16.MT88.4 R80, [R218+0xb000] ;  /* 0x00b00000da50783b */ /* 0x000f660000004200 */
[----:B------:R-:W-:Y:S01]  /*3ee0*/  FSEL R192, R192, RZ, P0 ;  /* 0x000000ffc0c07208 */ /* 0x000fe20000000000 */
[----:B------:R-:W-:Y:S01]  /*3ef0*/  LDSM.16.MT88.4 R28, [R218+0x9400] ;  /* 0x00940000da1c783b */ /* 0x000fe20000004200 */
[----:B--2---:R-:W-:-:S03]  /*3f00*/  FMNMX.FTZ R168, R44, R168, !PT ;  /* 0x000000a82ca87209 */ /* 0x004fc60007810000 */
[--C-:B------:R-:W-:Y:S01]  /*3f10*/  FFMA.FTZ R49, R52, UR6, -R192.reuse ;  /* 0x0000000634317c23 */ /* 0x100fe200080108c0 */
[C---:B------:R-:W-:Y:S01]  /*3f20*/  FSETP.NEU.FTZ.AND P2, PT, R168.reuse, -INF , PT ;  /* 0xff800000a800780b */ /* 0x040fe20003f5d000 */
[----:B------:R-:W-:Y:S01]  /*3f30*/  FMUL.FTZ R174, R168, UR6 ;  /* 0x00000006a8ae7c20 */ /* 0x000fe20008410000 */
[----:B---3--:R-:W-:Y:S01]  /*3f40*/  FMNMX.FTZ R165, R25, R165, !PT ;  /* 0x000000a519a57209 */ /* 0x008fe20007810000 */
[--C-:B------:R-:W-:Y:S01]  /*3f50*/  FFMA.FTZ R48, R53, UR6, -R192.reuse ;  /* 0x0000000635307c23 */ /* 0x100fe200080108c0 */
[--C-:B------:R-:W-:Y:S01]  /*3f60*/  FFMA.FTZ R47, R37, UR6, -R192.reuse ;  /* 0x00000006252f7c23 */ /* 0x100fe200080108c0 */
[----:B----4-:R-:W-:Y:S01]  /*3f70*/  FMNMX.FTZ R167, R167, R4, !PT ;  /* 0x00000004a7a77209 */ /* 0x010fe20007810000 */
[----:B------:R-:W-:Y:S01]  /*3f80*/  MUFU.EX2 R49, R49 ;  /* 0x0000003100317308 */ /* 0x000fe20000000800 */
[C---:B------:R-:W-:Y:S01]  /*3f90*/  FMUL.FTZ R184, R165.reuse, UR6 ;  /* 0x00000006a5b87c20 */ /* 0x040fe20008410000 */
[----:B------:R-:W2:Y:S01]  /*3fa0*/  LDSM.16.MT88.4 R4, [R178+0xb000] ;  /* 0x00b00000b204783b */ /* 0x000ea20000004200 */
[----:B------:R-:W-:Y:S01]  /*3fb0*/  FSETP.NEU.FTZ.AND P0, PT, R165, -INF , PT ;  /* 0xff800000a500780b */ /* 0x000fe20003f1d000 */
[C---:B------:R-:W-:Y:S01]  /*3fc0*/  FMUL.FTZ R169, R167.reuse, UR6 ;  /* 0x00000006a7a97c20 */ /* 0x040fe20008410000 */
[----:B------:R-:W-:Y:S01]  /*3fd0*/  FSEL R174, R174, RZ, P2 ;  /* 0x000000ffaeae7208 */ /* 0x000fe20001000000 */
[----:B------:R-:W-:Y:S01]  /*3fe0*/  FFMA.FTZ R44, R16, UR6, -R192 ;  /* 0x00000006102c7c23 */ /* 0x000fe200080108c0 */
[----:B------:R-:W-:Y:S01]  /*3ff0*/  FSEL R184, R184, RZ, P0 ;  /* 0x000000ffb8b87208 */ /* 0x000fe20000000000 */
[----:B------:R-:W3:Y:S01]  /*4000*/  MUFU.EX2 R48, R48 ;  /* 0x0000003000307308 */ /* 0x000ee20000000800 */
[----:B------:R-:W-:Y:S01]  /*4010*/  FSETP.NEU.FTZ.AND P0, PT, R167, -INF , PT ;  /* 0xff800000a700780b */ /* 0x000fe20003f1d000 */
[----:B------:R-:W-:Y:S01]  /*4020*/  FFMA.FTZ R57, R40, UR6, -R174 ;  /* 0x0000000628397c23 */ /* 0x000fe200080108ae */
[----:B------:R-:W-:Y:S01]  /*4030*/  FFMA.FTZ R40, R38, UR6, -R192 ;  /* 0x0000000626287c23 */ /* 0x000fe200080108c0 */
[--C-:B------:R-:W-:Y:S01]  /*4040*/  FFMA.FTZ R52, R54, UR6, -R184.reuse ;  /* 0x0000000636347c23 */ /* 0x100fe200080108b8 */
[--C-:B------:R-:W-:Y:S01]  /*4050*/  FFMA.FTZ R51, R55, UR6, -R184.reuse ;  /* 0x0000000637337c23 */ /* 0x100fe200080108b8 */
[--C-:B------:R-:W-:Y:S01]  /*4060*/  FFMA.FTZ R50, R39, UR6, -R184.reuse ;  /* 0x0000000627327c23 */ /* 0x100fe200080108b8 */
[----:B------:R-:W-:Y:S01]  /*4070*/  FFMA.FTZ R43, R20, UR6, -R184 ;  /* 0x00000006142b7c23 */ /* 0x000fe200080108b8 */
[----:B------:R-:W-:Y:S01]  /*4080*/  FSEL R169, R169, RZ, P0 ;  /* 0x000000ffa9a97208 */ /* 0x000fe20000000000 */
        /* <DEDUP_REMOVED lines=9> */
[----:B------:R-:W-:Y:S01]  /*4120*/  FFMA.FTZ R46, R22, UR6, -R174 ;  /* 0x00000006162e7c23 */ /* 0x000fe200080108ae */
        /* <DEDUP_REMOVED lines=8> */
[--C-:B------:R-:W-:Y:S01]  /*41b0*/  FFMA.FTZ R56, R9, UR6, -R174.reuse ;  /* 0x0000000609387c23 */ /* 0x100fe200080108ae */
[--C-:B------:R-:W-:Y:S01]  /*41c0*/  FFMA.FTZ R61, R8, UR6, -R174.reuse ;  /* 0x00000006083d7c23 */ /* 0x100fe200080108ae */
[----:B------:R-:W2:Y:S01]  /*41d0*/  LDSM.16.MT88.4 R24, [R178+0x9400] ;  /* 0x00940000b218783b */ /* 0x000ea20000004200 */
[----:B---3--:R-:W-:Y:S01]  /*41e0*/  F2FP.BF16.F32.PACK_AB R92, R48, R49 ;  /* 0x00000031305c723e */ /* 0x008fe200000010ff */
[----:B------:R-:W-:Y:S01]  /*41f0*/  FFMA.FTZ R62, R64, UR6, -R174 ;  /* 0x00000006403e7c23 */ /* 0x000fe200080108ae */
[--C-:B------:R-:W-:Y:S01]  /*4200*/  FFMA.FTZ R64, R205, UR6, -R169.reuse ;  /* 0x00000006cd407c23 */ /* 0x100fe200080108a9 */
[----:B------:R-:W3:Y:S01]  /*4210*/  MUFU.EX2 R51, R51 ;  /* 0x0000003300337308 */ /* 0x000ee20000000800 */
[----:B------:R-:W2:Y:S01]  /*4220*/  LDSM.16.MT88.4 R20, [R218+0xa400] ;  /* 0x00a40000da14783b */ /* 0x000ea20000004200 */
[----:B----4-:R-:W-:Y:S01]  /*4230*/  F2FP.BF16.F32.PACK_AB R94, R40, R47 ;  /* 0x0000002f285e723e */ /* 0x010fe200000010ff */
[--C-:B------:R-:W-:Y:S01]  /*4240*/  FFMA.FTZ R63, R63, UR6, -R169.reuse ;  /* 0x000000063f3f7c23 */ /* 0x100fe200080108a9 */
[--C-:B------:R-:W-:Y:S01]  /*4250*/  FFMA.FTZ R65, R65, UR6, -R169.reuse ;  /* 0x0000000641417c23 */ /* 0x100fe200080108a9 */
[----:B------:R-:W4:Y:S01]  /*4260*/  LDSM.16.MT88.4 R16, [R178+0xa400] ;  /* 0x00a40000b210783b */ /* 0x000f220000004200 */
[--C-:B------:R-:W-:Y:S01]  /*4270*/  FFMA.FTZ R66, R66, UR6, -R169.reuse ;  /* 0x0000000642427c23 */ /* 0x100fe200080108a9 */
[--C-:B------:R-:W-:Y:S01]  /*4280*/  FFMA.FTZ R176, R176, UR6, -R192.reuse ;  /* 0x00000006b0b07c23 */ /* 0x100fe200080108c0 */
[----:B------:R-:W-:Y:S01]  /*4290*/  MUFU.EX2 R50, R50 ;  /* 0x0000003200327308 */ /* 0x000fe20000000800 */
[----:B------:R-:W4:Y:S01]  /*42a0*/  LDSM.16.MT88.4 R12, [R218+0xb400] ;  /* 0x00b40000da0c783b */ /* 0x000f220000004200 */
[--C-:B------:R-:W-:Y:S01]  /*42b0*/  FFMA.FTZ R177, R177, UR6, -R192.reuse ;  /* 0x00000006b1b17c23 */ /* 0x100fe200080108c0 */
[--C-:B------:R-:W-:Y:S01]  /*42c0*/  FFMA.FTZ R179, R179, UR6, -R192.reuse ;  /* 0x00000006b3b37c23 */ /* 0x100fe200080108c0 */
[----:B------:R-:W-:Y:S01]  /*42d0*/  FFMA.FTZ R181, R181, UR6, -R192 ;  /* 0x00000006b5b57c23 */ /* 0x000fe200080108c0 */
[----:B------:R-:W4:Y:S01]  /*42e0*/  LDSM.16.MT88.4 R8, [R178+0xb400] ;  /* 0x00b40000b208783b */ /* 0x000f220000004200 */
[--C-:B------:R-:W-:Y:S01]  /*42f0*/  FFMA.FTZ R183, R183, UR6, -R184.reuse ;  /* 0x00000006b7b77c23 */ /* 0x100fe200080108b8 */
[--C-:B------:R-:W-:Y:S01]  /*4300*/  FFMA.FTZ R186, R186, UR6, -R184.reuse ;  /* 0x00000006baba7c23 */ /* 0x100fe200080108b8 */
[----:B------:R-:W1:Y:S01]  /*4310*/  MUFU.EX2 R43, R43 ;  /* 0x0000002b002b7308 */ /* 0x000e620000000800 */
[----:B---3--:R-:W-:Y:S01]  /*4320*/  F2FP.BF16.F32.PACK_AB R93, R51, R52 ;  /* 0x00000034335d723e */ /* 0x008fe200000010ff */
[--C-:B------:R-:W-:Y:S01]  /*4330*/  FFMA.FTZ R188, R188, UR6, -R184.reuse ;  /* 0x00000006bcbc7c23 */ /* 0x100fe200080108b8 */
[----:B------:R-:W-:Y:S01]  /*4340*/  FFMA.FTZ R190, R190, UR6, -R184 ;  /* 0x00000006bebe7c23 */ /* 0x000fe200080108b8 */
[--C-:B------:R-:W-:Y:S01]  /*4350*/  FFMA.FTZ R173, R173, UR6, -R174.reuse ;  /* 0x00000006adad7c23 */ /* 0x100fe200080108ae */
[--C-:B------:R-:W-:Y:S01]  /*4360*/  FFMA.FTZ R194, R194, UR6, -R174.reuse ;  /* 0x00000006c2c27c23 */ /* 0x100fe200080108ae */
        /* <DEDUP_REMOVED lines=10> */
[----:B------:R-:W3:Y:S01]  /*4410*/  MUFU.EX2 R60, R60 ;  /* 0x0000003c003c7308 */ /* 0x000ee20000000800 */
[----:B-1----:R-:W-:Y:S01]  /*4420*/  F2FP.BF16.F32.PACK_AB R95, R43, R50 ;  /* 0x000000322b5f723e */ /* 0x002fe200000010ff */
[----:B------:R-:W-:Y:S01]  /*4430*/  FADD.FTZ R48, R47, R48 ;  /* 0x000000302f307221 */ /* 0x000fe20000010000 */
[----:B------:R-:W-:Y:S01]  /*4440*/  FADD.FTZ R51, R50, R51 ;  /* 0x0000003332337221 */ /* 0x000fe20000010000 */
[--C-:B------:R-:W-:Y:S01]  /*4450*/  FFMA.FTZ R196, R196, UR6, -R192.reuse ;  /* 0x00000006c4c47c23 */ /* 0x100fe200080108c0 */
[----:B------:R-:W-:Y:S01]  /*4460*/  FFMA.FTZ R195, R195, UR6, -R192 ;  /* 0x00000006c3c37c23 */ /* 0x000fe200080108c0 */
[----:B------:R-:W-:Y:S01]  /*4470*/  FADD.FTZ R48, R40, R48 ;  /* 0x0000003028307221 */ /* 0x000fe20000010000 */
[----:B------:R-:W-:Y:S01]  /*4480*/  FADD.FTZ R51, R43, R51 ;  /* 0x000000332b337221 */ /* 0x000fe20000010000 */
[----:B------:R-:W1:Y:S01]  /*4490*/  MUFU.EX2 R55, R55 ;  /* 0x0000003700377308 */ /* 0x000e620000000800 */
[C---:B------:R-:W-:Y:S01]  /*44a0*/  HMMA.16816.F32.BF16 R156, R92.reuse, R148, RZ ;  /* 0x000000945c9c723c */ /* 0x040fe200000418ff */
[----:B------:R-:W-:Y:S01]  /*44b0*/  FFMA.FTZ R234, R193, UR6, -R192 ;  /* 0x00000006c1ea7c23 */ /* 0x000fe200080108c0 */
[--C-:B------:R-:W-:Y:S01]  /*44c0*/  FFMA.FTZ R191, R191, UR6, -R184.reuse ;  /* 0x00000006bfbf7c23 */ /* 0x100fe200080108b8 */
[--C-:B------:R-:W-:Y:S01]  /*44d0*/  FFMA.FTZ R189, R189, UR6, -R184.reuse ;  /* 0x00000006bdbd7c23 */ /* 0x100fe200080108b8 */
[--C-:B------:R-:W-:Y:S01]  /*44e0*/  FFMA.FTZ R187, R187, UR6, -R184.reuse ;  /* 0x00000006bbbb7c23 */ /* 0x100fe200080108b8 */
[----:B------:R-:W-:Y:S01]  /*44f0*/  FFMA.FTZ R233, R185, UR6, -R184 ;  /* 0x00000006b9e97c23 */ /* 0x000fe200080108b8 */
[----:B------:R-:W-:Y:S01]  /*4500*/  FFMA.FTZ R200, R200, UR6, -R174 ;  /* 0x00000006c8c87c23 */ /* 0x000fe200080108ae */
[----:B------:R-:W5:Y:S01]  /*4510*/  MUFU.EX2 R54, R54 ;  /* 0x0000003600367308 */ /* 0x000f620000000800 */
[C---:B------:R-:W-:Y:S01]  /*4520*/  HMMA.16816.F32.BF16 R140, R92.reuse, R132, RZ ;  /* 0x000000845c8c723c */ /* 0x040fe200000418ff */
[----:B---3--:R-:W-:Y:S01]  /*4530*/  F2FP.BF16.F32.PACK_AB R96, R60, R57 ;  /* 0x000000393c60723e */ /* 0x008fe200000010ff */
[----:B------:R-:W-:Y:S01]  /*4540*/  FADD.FTZ R57, R57, R60 ;  /* 0x0000003c39397221 */ /* 0x000fe20000010000 */
[--C-:B------:R-:W-:Y:S01]  /*4550*/  FFMA.FTZ R172, R172, UR6, -R169.reuse ;  /* 0x00000006acac7c23 */ /* 0x100fe200080108a9 */
[--C-:B------:R-:W-:Y:S01]  /*4560*/  FFMA.FTZ R182, R182, UR6, -R174.reuse ;  /* 0x00000006b6b67c23 */ /* 0x100fe200080108ae */
[--C-:B------:R-:W-:Y:S01]  /*4570*/  FFMA.FTZ R237, R175, UR6, -R174.reuse ;  /* 0x00000006afed7c23 */ /* 0x100fe200080108ae */
[----:B------:R-:W-:Y:S01]  /*4580*/  FFMA.FTZ R171, R171, UR6, -R169 ;  /* 0x00000006abab7c23 */ /* 0x000fe200080108a9 */
[----:B------:R-:W-:Y:S01]  /*4590*/  MUFU.EX2 R59, R59 ;  /* 0x0000003b003b7308 */ /* 0x000fe20000000800 */
[----:B------:R-:W-:Y:S01]  /*45a0*/  HMMA.16816.F32.BF16 R124, R92, R116, RZ ;  /* 0x000000745c7c723c */ /* 0x000fe200000418ff */
[----:B-1----:R-:W-:Y:S01]  /*45b0*/  FADD.FTZ R57, R55, R57 ;  /* 0x0000003937397221 */ /* 0x002fe20000010000 */
[--C-:B------:R-:W-:Y:S01]  /*45c0*/  FFMA.FTZ R170, R170, UR6, -R169.reuse ;  /* 0x00000006aaaa7c23 */ /* 0x100fe200080108a9 */
[----:B------:R-:W-:Y:S01]  /*45d0*/  FFMA.FTZ R236, R67, UR6, -R169 ;  /* 0x0000000643ec7c23 */ /* 0x000fe200080108a9 */
[----:B------:R-:W-:-:S03]  /*45e0*/  FFMA.FTZ R180, R180, UR6, -R174 ;  /* 0x00000006b4b47c23 */ /* 0x000fc600080108ae */
[----:B------:R-:W1:Y:S01]  /*45f0*/  MUFU.EX2 R58, R58 ;  /* 0x0000003a003a7308 */ /* 0x000e620000000800 */
[----:B------:R-:W-:Y:S01]  /*4600*/  HMMA.16816.F32.BF16 R108, R92, R100, RZ ;  /* 0x000000645c6c723c */ /* 0x000fe200000418ff */
[C---:B-----5:R-:W-:Y:S01]  /*4610*/  F2FP.BF16.F32.PACK_AB R98, R54.reuse, R55 ;  /* 0x000000373662723e */ /* 0x060fe200000010ff */
[----:B------:R-:W-:-:S05]  /*4620*/  FADD.FTZ R57, R54, R57 ;  /* 0x0000003936397221 */ /* 0x000fca0000010000 */
[----:B------:R-:W3:Y:S01]  /*4630*/  MUFU.EX2 R53, R53 ;  /* 0x0000003500357308 */ /* 0x000ee20000000800 */
[C---:B------:R-:W-:Y:S07]  /*4640*/  HMMA.16816.F32.BF16 R72, R92.reuse, R80, RZ ;  /* 0x000000505c48723c */ /* 0x040fee00000418ff */
[----:B------:R-:W5:Y:S01]  /*4650*/  MUFU.EX2 R45, R45 ;  /* 0x0000002d002d7308 */ /* 0x000f620000000800 */
[----:B--2---:R-:W-:Y:S01]  /*4660*/  HMMA.16816.F32.BF16 R88, R92, R4, RZ ;  /* 0x000000045c58723c */ /* 0x004fe200000418ff */
[----:B-1----:R-:W-:Y:S01]  /*4670*/  F2FP.BF16.F32.PACK_AB R97, R58, R59 ;  /* 0x0000003b3a61723e */ /* 0x002fe200000010ff */
[----:B------:R-:W-:-:S05]  /*4680*/  FADD.FTZ R58, R59, R58 ;  /* 0x0000003a3b3a7221 */ /* 0x000fca0000010000 */
[----:B------:R-:W1:Y:S01]  /*4690*/  MUFU.EX2 R44, R44 ;  /* 0x0000002c002c7308 */ /* 0x000e620000000800 */
[----:B------:R-:W-:Y:S01]  /*46a0*/  HMMA.16816.F32.BF16 R152, R92, R150, RZ ;  /* 0x000000965c98723c */ /* 0x000fe200000418ff */
[----:B---3--:R-:W-:-:S06]  /*46b0*/  FADD.FTZ R58, R53, R58 ;  /* 0x0000003a353a7221 */ /* 0x008fcc0000010000 */
[----:B------:R-:W2:Y:S01]  /*46c0*/  MUFU.EX2 R38, R38 ;  /* 0x0000002600267308 */ /* 0x000ea20000000800 */
[----:B------:R-:W-:Y:S01]  /*46d0*/  HMMA.16816.F32.BF16 R136, R92, R134, RZ ;  /* 0x000000865c88723c */ /* 0x000fe200000418ff */
[C---:B-----5:R-:W-:Y:S01]  /*46e0*/  F2FP.BF16.F32.PACK_AB R99, R45.reuse, R53 ;  /* 0x000000352d63723e */ /* 0x060fe200000010ff */
[----:B------:R-:W-:-:S05]  /*46f0*/  FADD.FTZ R58, R45, R58 ;  /* 0x0000003a2d3a7221 */ /* 0x000fca0000010000 */
[----:B------:R-:W3:Y:S01]  /*4700*/  MUFU.EX2 R37, R37 ;  /* 0x0000002500257308 */ /* 0x000ee20000000800 */
[----:B------:R-:W-:Y:S01]  /*4710*/  HMMA.16816.F32.BF16 R120, R92, R118, RZ ;  /* 0x000000765c78723c */ /* 0x000fe200000418ff */
[----:B-1----:R-:W-:-:S06]  /*4720*/  FADD.FTZ R48, R44, R48 ;  /* 0x000000302c307221 */ /* 0x002fcc0000010000 */
[----:B------:R-:W1:Y:S01]  /*4730*/  MUFU.EX2 R36, R36 ;  /* 0x0000002400247308 */ /* 0x000e620000000800 */
[----:B------:R-:W-:Y:S01]  /*4740*/  HMMA.16816.F32.BF16 R104, R92, R102, RZ ;  /* 0x000000665c68723c */ /* 0x000fe200000418ff */
[----:B--2---:R-:W-:-:S06]  /*4750*/  FADD.FTZ R48, R38, R48 ;  /* 0x0000003026307221 */ /* 0x004fcc0000010000 */
[----:B------:R-:W2:Y:S01]  /*4760*/  MUFU.EX2 R42, R42 ;  /* 0x0000002a002a7308 */ /* 0x000ea20000000800 */
[----:B------:R-:W-:Y:S01]  /*4770*/  HMMA.16816.F32.BF16 R76, R92, R82, RZ ;  /* 0x000000525c4c723c */ /* 0x000fe200000418ff */
[----:B---3--:R-:W-:-:S06]  /*4780*/  FADD.FTZ R48, R37, R48 ;  /* 0x0000003025307221 */ /* 0x008fcc0000010000 */
        /* <DEDUP_REMOVED lines=35> */
[----:B------:R-:W-:Y:S01]  /*49c0*/  F2FP.BF16.F32.PACK_AB R4, R38, R44 ;  /* 0x0000002c2604723e */ /* 0x000fe200000010ff */
[----:B---3--:R-:W-:Y:S01]  /*49d0*/  FADD.FTZ R58, R65, R58 ;  /* 0x0000003a413a7221 */ /* 0x008fe20000010000 */
[----:B------:R-:W-:-:S04]  /*49e0*/  F2FP.BF16.F32.PACK_AB R5, R35, R42 ;  /* 0x0000002a2305723e */ /* 0x000fc800000010ff */
[----:B------:R-:W3:Y:S01]  /*49f0*/  MUFU.EX2 R177, R177 ;  /* 0x000000b100b17308 */ /* 0x000ee20000000800 */
[----:B------:R-:W-:Y:S01]  /*4a00*/  HMMA.16816.F32.BF16 R96, R96, R6, RZ ;  /* 0x000000066060723c */ /* 0x000fe200000418ff */
[----:B------:R-:W-:Y:S01]  /*4a10*/  F2FP.BF16.F32.PACK_AB R6, R36, R37 ;  /* 0x000000252406723e */ /* 0x000fe200000010ff */
[----:B-1----:R-:W-:Y:S01]  /*4a20*/  FADD.FTZ R58, R66, R58 ;  /* 0x0000003a423a7221 */ /* 0x002fe20000010000 */
[----:B------:R-:W-:-:S04]  /*4a30*/  F2FP.BF16.F32.PACK_AB R7, R41, R39 ;  /* 0x000000272907723e */ /* 0x000fc800000010ff */
[----:B------:R-:W1:Y:S01]  /*4a40*/  MUFU.EX2 R179, R179 ;  /* 0x000000b300b37308 */ /* 0x000e620000000800 */
[----:B--2---:R-:W-:Y:S02]  /*4a50*/  FADD.FTZ R48, R176, R48 ;  /* 0x00000030b0307221 */ /* 0x004fe40000010000 */
[C---:B------:R-:W-:Y:S05]  /*4a60*/  HMMA.16816.F32.BF16 R156, R4.reuse, R28, R156 ;  /* 0x0000001c049c723c */ /* 0x040fea000004189c */
[----:B------:R-:W2:Y:S01]  /*4a70*/  MUFU.EX2 R181, R181 ;  /* 0x000000b500b57308 */ /* 0x000ea20000000800 */
[----:B---3--:R-:W-:Y:S02]  /*4a80*/  FADD.FTZ R48, R177, R48 ;  /* 0x00000030b1307221 */ /* 0x008fe40000010000 */
[----:B------:R-:W-:Y:S05]  /*4a90*/  HMMA.16816.F32.BF16 R140, R4, R24, R140 ;  /* 0x00000018048c723c */ /* 0x000fea000004188c */
[----:B------:R-:W3:Y:S01]  /*4aa0*/  MUFU.EX2 R183, R183 ;  /* 0x000000b700b77308 */ /* 0x000ee20000000800 */
[----:B-1----:R-:W-:-:S02]  /*4ab0*/  FADD.FTZ R48, R179, R48 ;  /* 0x00000030b3307221 */ /* 0x002fc40000010000 */
[C---:B------:R-:W-:Y:S05]  /*4ac0*/  HMMA.16816.F32.BF16 R124, R4.reuse, R20, R124 ;  /* 0x00000014047c723c */ /* 0x040fea000004187c */
[----:B------:R-:W1:Y:S01]  /*4ad0*/  MUFU.EX2 R186, R186 ;  /* 0x000000ba00ba7308 */ /* 0x000e620000000800 */
[----:B--2---:R-:W-:Y:S02]  /*4ae0*/  FADD.FTZ R48, R181, R48 ;  /* 0x00000030b5307221 */ /* 0x004fe40000010000 */
[----:B----4-:R-:W-:Y:S05]  /*4af0*/  HMMA.16816.F32.BF16 R108, R4, R16, R108 ;  /* 0x00000010046c723c */ /* 0x010fea000004186c */
[----:B------:R-:W2:Y:S01]  /*4b00*/  MUFU.EX2 R188, R188 ;  /* 0x000000bc00bc7308 */ /* 0x000ea20000000800 */
[----:B---3--:R-:W-:-:S02]  /*4b10*/  FADD.FTZ R51, R183, R51 ;  /* 0x00000033b7337221 */ /* 0x008fc40000010000 */
[C---:B------:R-:W-:Y:S05]  /*4b20*/  HMMA.16816.F32.BF16 R72, R4.reuse, R12, R72 ;  /* 0x0000000c0448723c */ /* 0x040fea0000041848 */
[----:B------:R-:W3:Y:S01]  /*4b30*/  MUFU.EX2 R190, R190 ;  /* 0x000000be00be7308 */ /* 0x000ee20000000800 */
[----:B-1----:R-:W-:Y:S02]  /*4b40*/  FADD.FTZ R51, R186, R51 ;  /* 0x00000033ba337221 */ /* 0x002fe40000010000 */
[----:B------:R-:W-:Y:S05]  /*4b50*/  HMMA.16816.F32.BF16 R88, R4, R8, R88 ;  /* 0x000000080458723c */ /* 0x000fea0000041858 */
[----:B------:R-:W1:Y:S01]  /*4b60*/  MUFU.EX2 R173, R173 ;  /* 0x000000ad00ad7308 */ /* 0x000e620000000800 */
[----:B--2---:R-:W-:-:S02]  /*4b70*/  FADD.FTZ R51, R188, R51 ;  /* 0x00000033bc337221 */ /* 0x004fc40000010000 */
        /* <DEDUP_REMOVED lines=9> */
[----:B------:R-:W-:Y:S05]  /*4c10*/  HMMA.16816.F32.BF16 R104, R4, R18, R104 ;  /* 0x000000120468723c */ /* 0x000fea0000041868 */
[----:B------:R-:W2:Y:S01]  /*4c20*/  MUFU.EX2 R201, R201 ;  /* 0x000000c900c97308 */ /* 0x000ea20000000800 */
[----:B---3--:R-:W-:-:S02]  /*4c30*/  FADD.FTZ R57, R197, R57 ;  /* 0x00000039c5397221 */ /* 0x008fc40000010000 */
[C---:B------:R-:W-:Y:S05]  /*4c40*/  HMMA.16816.F32.BF16 R76, R4.reuse, R14, R76 ;  /* 0x0000000e044c723c */ /* 0x040fea000004184c */
[----:B------:R-:W3:Y:S01]  /*4c50*/  MUFU.EX2 R202, R202 ;  /* 0x000000ca00ca7308 */ /* 0x000ee20000000800 */
[----:B-1----:R-:W-:Y:S02]  /*4c60*/  FADD.FTZ R57, R199, R57 ;  /* 0x00000039c7397221 */ /* 0x002fe40000010000 */
[----:B------:R-:W-:Y:S01]  /*4c70*/  HMMA.16816.F32.BF16 R92, R4, R10, R92 ;  /* 0x0000000a045c723c */ /* 0x000fe2000004185c */
[----:B------:R-:W-:Y:S02]  /*4c80*/  F2FP.BF16.F32.PACK_AB R4, R56, R46 ;  /* 0x0000002e3804723e */ /* 0x000fe400000010ff */
[----:B------:R-:W-:-:S02]  /*4c90*/  F2FP.BF16.F32.PACK_AB R5, R63, R64 ;  /* 0x000000403f05723e */ /* 0x000fc400000010ff */
[----:B------:R-:W-:Y:S01]  /*4ca0*/  F2FP.BF16.F32.PACK_AB R6, R62, R61 ;  /* 0x0000003d3e06723e */ /* 0x000fe200000010ff */
[----:B------:R-:W1:Y:S01]  /*4cb0*/  MUFU.EX2 R203, R203 ;  /* 0x000000cb00cb7308 */ /* 0x000e620000000800 */
[----:B------:R-:W-:Y:S01]  /*4cc0*/  F2FP.BF16.F32.PACK_AB R7, R66, R65 ;  /* 0x000000414207723e */ /* 0x000fe200000010ff */
[----:B--2---:R-:W-:-:S06]  /*4cd0*/  FADD.FTZ R58, R201, R58 ;  /* 0x0000003ac93a7221 */ /* 0x004fcc0000010000 */
[----:B------:R-:W-:Y:S01]  /*4ce0*/  HMMA.16816.F32.BF16 R160, R4, R28, R160 ;  /* 0x0000001c04a0723c */ /* 0x000fe200000418a0 */
[----:B------:R-:W2:Y:S01]  /*4cf0*/  MUFU.EX2 R204, R204 ;  /* 0x000000cc00cc7308 */ /* 0x000ea20000000800 */
[----:B---3--:R-:W-:-:S06]  /*4d00*/  FADD.FTZ R58, R202, R58 ;  /* 0x0000003aca3a7221 */ /* 0x008fcc0000010000 */
[----:B------:R-:W-:Y:S01]  /*4d10*/  HMMA.16816.F32.BF16 R144, R4, R24, R144 ;  /* 0x000000180490723c */ /* 0x000fe20000041890 */
[----:B------:R-:W3:Y:S01]  /*4d20*/  MUFU.EX2 R198, R198 ;  /* 0x000000c600c67308 */ /* 0x000ee20000000800 */
[----:B-1----:R-:W-:-:S06]  /*4d30*/  FADD.FTZ R58, R203, R58 ;  /* 0x0000003acb3a7221 */ /* 0x002fcc0000010000 */
[----:B------:R-:W-:Y:S01]  /*4d40*/  HMMA.16816.F32.BF16 R128, R4, R20, R128 ;  /* 0x000000140480723c */ /* 0x000fe20000041880 */
[----:B------:R-:W1:Y:S01]  /*4d50*/  MUFU.EX2 R196, R196 ;  /* 0x000000c400c47308 */ /* 0x000e620000000800 */
[----:B--2---:R-:W-:-:S06]  /*4d60*/  FADD.FTZ R58, R204, R58 ;  /* 0x0000003acc3a7221 */ /* 0x004fcc0000010000 */
[----:B------:R-:W-:Y:S01]  /*4d70*/  HMMA.16816.F32.BF16 R112, R4, R16, R112 ;  /* 0x000000100470723c */ /* 0x000fe20000041870 */
[----:B------:R-:W2:Y:S01]  /*4d80*/  MUFU.EX2 R195, R195 ;  /* 0x000000c300c37308 */ /* 0x000ea20000000800 */
[----:B---3--:R-:W-:-:S06]  /*4d90*/  FADD.FTZ R48, R198, R48 ;  /* 0x00000030c6307221 */ /* 0x008fcc0000010000 */
[----:B------:R-:W-:Y:S01]  /*4da0*/  HMMA.16816.F32.BF16 R68, R4, R12, R68 ;  /* 0x0000000c0444723c */ /* 0x000fe20000041844 */
[----:B------:R-:W-:Y:S01]  /*4db0*/  MUFU.EX2 R234, R234 ;  /* 0x000000ea00ea7308 */ /* 0x000fe20000000800 */
[----:B-1----:R-:W-:-:S06]  /*4dc0*/  FADD.FTZ R48, R196, R48 ;  /* 0x00000030c4307221 */ /* 0x002fcc0000010000 */
[----:B------:R-:W-:Y:S01]  /*4dd0*/  HMMA.16816.F32.BF16 R84, R4, R8, R84 ;  /* 0x000000080454723c */ /* 0x000fe20000041854 */
[----:B------:R-:W1:Y:S01]  /*4de0*/  MUFU.EX2 R191, R191 ;  /* 0x000000bf00bf7308 */ /* 0x000e620000000800 */
[----:B--2---:R-:W-:-:S06]  /*4df0*/  FADD.FTZ R48, R195, R48 ;  /* 0x00000030c3307221 */ /* 0x004fcc0000010000 */
        /* <DEDUP_REMOVED lines=26> */
[----:B------:R-:W-:Y:S01]  /*4fa0*/  MUFU.EX2 R237, R237 ;  /* 0x000000ed00ed7308 */ /* 0x000fe20000000800 */
[----:B----4-:R-:W-:-:S03]  /*4fb0*/  FADD.FTZ R58, R172, R58 ;  /* 0x0000003aac3a7221 */ /* 0x010fc60000010000 */
[----:B------:R-:W-:Y:S04]  /*4fc0*/  HMMA.16816.F32.BF16 R156, R4, R28, R156 ;  /* 0x0000001c049c723c */ /* 0x000fe8000004189c */
[----:B------:R-:W2:Y:S01]  /*4fd0*/  MUFU.EX2 R171, R171 ;  /* 0x000000ab00ab7308 */ /* 0x000ea20000000800 */
[----:B-1----:R-:W-:-:S03]  /*4fe0*/  FADD.FTZ R57, R182, R57 ;  /* 0x00000039b6397221 */ /* 0x002fc60000010000 */
[C---:B------:R-:W-:Y:S04]  /*4ff0*/  HMMA.16816.F32.BF16 R140, R4.reuse, R24, R140 ;  /* 0x00000018048c723c */ /* 0x040fe8000004188c */
[----:B------:R-:W1:Y:S04]  /*5000*/  MUFU.EX2 R170, R170 ;  /* 0x000000aa00aa7308 */ /* 0x000e680000000800 */
[----:B------:R-:W-:Y:S04]  /*5010*/  HMMA.16816.F32.BF16 R124, R4, R20, R124 ;  /* 0x00000014047c723c */ /* 0x000fe8000004187c */
[----:B------:R-:W-:Y:S01]  /*5020*/  MUFU.EX2 R236, R236 ;  /* 0x000000ec00ec7308 */ /* 0x000fe20000000800 */
[----:B--2---:R-:W-:-:S03]  /*5030*/  FADD.FTZ R58, R171, R58 ;  /* 0x0000003aab3a7221 */ /* 0x004fc60000010000 */
[----:B---3--:R-:W-:Y:S01]  /*5040*/  HMMA.16816.F32.BF16 R108, R4, R16, R108 ;  /* 0x00000010046c723c */ /* 0x008fe2000004186c */
[----:B-1----:R-:W-:-:S07]  /*5050*/  FADD.FTZ R58, R170, R58 ;  /* 0x0000003aaa3a7221 */ /* 0x002fce0000010000 */
        /* <DEDUP_REMOVED lines=30> */
[----:B------:R-:W-:-:S02]  /*5240*/  F2FP.BF16.F32.PACK_AB R4, R196, R198 ;  /* 0x000000c6c404723e */ /* 0x000fc400000010ff */
[C---:B------:R-:W-:Y:S01]  /*5250*/  F2FP.BF16.F32.PACK_AB R6, R234.reuse, R195 ;  /* 0x000000c3ea06723e */ /* 0x040fe200000010ff */
[----:B------:R-:W-:Y:S01]  /*5260*/  FADD.FTZ R234, R234, R48 ;  /* 0x00000030eaea7221 */ /* 0x000fe20000010000 */
[----:B------:R-:W-:Y:S02]  /*5270*/  F2FP.BF16.F32.PACK_AB R5, R189, R191 ;  /* 0x000000bfbd05723e */ /* 0x000fe400000010ff */
[C---:B------:R-:W-:Y:S01]  /*5280*/  F2FP.BF16.F32.PACK_AB R7, R233.reuse, R187 ;  /* 0x000000bbe907723e */ /* 0x040fe200000010ff */
[----:B------:R-:W-:-:S06]  /*5290*/  FADD.FTZ R233, R233, R51 ;  /* 0x00000033e9e97221 */ /* 0x000fcc0000010000 */
[C---:B-1----:R-:W-:Y:S08]  /*52a0*/  HMMA.16816.F32.BF16 R156, R4.reuse, R28, R156 ;  /* 0x0000001c049c723c */ /* 0x042ff0000004189c */
[C---:B------:R-:W-:Y:S01]  /*52b0*/  HMMA.16816.F32.BF16 R152, R4.reuse, R30, R152 ;  /* 0x0000001e0498723c */ /* 0x040fe20000041898 */
[----:B--2---:R-:W1:Y:S07]  /*52c0*/  MUFU.EX2 R178, R180 ;  /* 0x000000b400b27308 */ /* 0x004e6e0000000800 */
[C---:B------:R-:W-:Y:S08]  /*52d0*/  HMMA.16816.F32.BF16 R140, R4.reuse, R24, R140 ;  /* 0x00000018048c723c */ /* 0x040ff0000004188c */
[----:B------:R-:W-:Y:S01]  /*52e0*/  HMMA.16816.F32.BF16 R136, R4, R26, R136 ;  /* 0x0000001a0488723c */ /* 0x000fe20000041888 */
[----:B-1----:R-:W-:-:S07]  /*52f0*/  FADD.FTZ R57, R178, R57 ;  /* 0x00000039b2397221 */ /* 0x002fce0000010000 */
        /* <DEDUP_REMOVED lines=30> */
[----:B------:R-:W-:Y:S01]  /*54e0*/  ULEA UR5, UR14, UR5, 0x18 ;  /* 0x000000050e057291 */ /* 0x000fe2000f8ec0ff */
[----:B------:R-:W1:Y:S02]  /*54f0*/  LDCU UR4, c[0x0][0x50c] ;  /* 0x0000a180ff0477ac */ /* 0x000e640008000800 */
        /* <DEDUP_REMOVED lines=22> */
[----:B------:R-:W4:Y:S04]  /*5660*/  LDSM.16.M88.4 R28, [R220+0x1000] ;  /* 0x00100000dc1c783b */ /* 0x000f280000000200 */
[----:B------:R-:W5:Y:S04]  /*5670*/  LDSM.16.M88.4 R44, [R219+0x6400] ;  /* 0x00640000db2c783b */ /* 0x000f680000000200 */
[----:B------:R-:W1:Y:S04]  /*5680*/  LDSM.16.M88.4 R196, [R219+0x6800] ;  /* 0x00680000dbc4783b */ /* 0x000e680000000200 */
[----:B--2---:R-:W2:Y:S04]  /*5690*/  LDSM.16.M88.4 R8, [R219+0x6c00] ;  /* 0x006c0000db08783b */ /* 0x004ea80000000200 */
[----:B------:R-:W3:Y:S04]  /*56a0*/  LDSM.16.M88.4 R188, [R220] ;  /* 0x00000000dcbc783b */ /* 0x000ee80000000200 */
[----:B------:R-:W-:Y:S04]  /*56b0*/  LDSM.16.M88.4 R244, [R238+0x6000] ;  /* 0x00600000eef4783b */ /* 0x000fe80000000200 */
[----:B------:R-:W3:Y:S04]  /*56c0*/  LDSM.16.M88.4 R4, [R239+0x1000] ;  /* 0x00100000ef04783b */ /* 0x000ee80000000200 */
[----:B------:R-:W3:Y:S04]  /*56d0*/  LDSM.16.M88.4 R240, [R238+0x6400] ;  /* 0x00640000eef0783b */ /* 0x000ee80000000200 */
[----:B------:R-:W3:Y:S04]  /*56e0*/  LDSM.16.M88.4 R180, [R238+0x6800] ;  /* 0x00680000eeb4783b */ /* 0x000ee80000000200 */
[----:B------:R-:W3:Y:S01]  /*56f0*/  LDSM.16.M88.4 R24, [R238+0x6c00] ;  /* 0x006c0000ee18783b */ /* 0x000ee20000000200 */
[C---:B----4-:R-:W-:Y:S03]  /*5700*/  HMMA.16816.F32.BF16 R172, R28.reuse, R60, RZ ;  /* 0x0000003c1cac723c */ /* 0x050fe600000418ff */
[----:B------:R-:W4:Y:S04]  /*5710*/  LDSM.16.M88.4 R16, [R239] ;  /* 0x00000000ef10783b */ /* 0x000f280000000200 */
[----:B------:R-:W-:Y:S01]  /*5720*/  LDSM.16.M88.4 R212, [R220+0x2000] ;  /* 0x00200000dcd4783b */ /* 0x000fe20000000200 */
[C---:B------:R-:W-:Y:S03]  /*5730*/  HMMA.16816.F32.BF16 R64, R28.reuse, R62, RZ ;  /* 0x0000003e1c40723c */ /* 0x040fe600000418ff */
[----:B------:R-:W-:Y:S04]  /*5740*/  LDSM.16.M88.4 R20, [R219+0x7400] ;  /* 0x00740000db14783b */ /* 0x000fe80000000200 */
[----:B------:R-:W-:Y:S01]  /*5750*/  LDSM.16.M88.4 R208, [R219+0x7800] ;  /* 0x00780000dbd0783b */ /* 0x000fe20000000200 */
[C---:B-----5:R-:W-:Y:S03]  /*5760*/  HMMA.16816.F32.BF16 R52, R28.reuse, R44, RZ ;  /* 0x0000002c1c34723c */ /* 0x060fe600000418ff */
[----:B------:R-:W-:Y:S04]  /*5770*/  LDSM.16.M88.4 R204, [R219+0x7c00] ;  /* 0x007c0000dbcc783b */ /* 0x000fe80000000200 */
[----:B------:R-:W-:Y:S01]  /*5780*/  LDSM.16.M88.4 R176, [R238+0x7000] ;  /* 0x00700000eeb0783b */ /* 0x000fe20000000200 */
[C---:B-1----:R-:W-:Y:S03]  /*5790*/  HMMA.16816.F32.BF16 R40, R28.reuse, R196, RZ ;  /* 0x000000c41c28723c */ /* 0x042fe600000418ff */
[----:B------:R-:W-:Y:S04]  /*57a0*/  LDSM.16.M88.4 R184, [R239+0x2000] ;  /* 0x00200000efb8783b */ /* 0x000fe80000000200 */
[----:B------:R-:W0:Y:S01]  /*57b0*/  LDGDEPBAR ;  /* 0x00000000000079af */ /* 0x000e220000000000 */
[C---:B--2---:R-:W-:Y:S08]  /*57c0*/  HMMA.16816.F32.BF16 R32, R28.reuse, R8, RZ ;  /* 0x000000081c20723c */ /* 0x044ff000000418ff */
[C---:B------:R-:W-:Y:S08]  /*57d0*/  HMMA.16816.F32.BF16 R48, R28.reuse, R46, RZ ;  /* 0x0000002e1c30723c */ /* 0x040ff000000418ff */
[C---:B------:R-:W-:Y:S08]  /*57e0*/  HMMA.16816.F32.BF16 R36, R28.reuse, R198, RZ ;  /* 0x000000c61c24723c */ /* 0x040ff000000418ff */
[----:B------:R-:W-:Y:S08]  /*57f0*/  HMMA.16816.F32.BF16 R28, R28, R10, RZ ;  /* 0x0000000a1c1c723c */ /* 0x000ff000000418ff */
[C---:B---3--:R-:W-:Y:S08]  /*5800*/  HMMA.16816.F32.BF16 R12, R188.reuse, R60, RZ ;  /* 0x0000003cbc0c723c */ /* 0x048ff000000418ff */
        /* <DEDUP_REMOVED lines=17> */
[C---:B----4-:R-:W-:Y:S08]  /*5920*/  HMMA.16816.F32.BF16 R200, R16.reuse, R180, R200 ;  /* 0x000000b410c8723c */ /* 0x050ff000000418c8 */
[C---:B------:R-:W-:Y:S01]  /*5930*/  HMMA.16816.F32.BF16 R196, R16.reuse, R182, R196 ;  /* 0x000000b610c4723c */ /* 0x040fe200000418c4 */
[----:B------:R-:W2:Y:S07]  /*5940*/  LDSM.16.M88.4 R180, [R239+0x3000] ;  /* 0x00300000efb4783b */ /* 0x000eae0000000200 */
[C---:B------:R-:W-:Y:S08]  /*5950*/  HMMA.16816.F32.BF16 R56, R16.reuse, R240, R56 ;  /* 0x000000f01038723c */ /* 0x040ff00000041838 */
[C---:B------:R-:W-:Y:S08]  /*5960*/  HMMA.16816.F32.BF16 R44, R16.reuse, R242, R44 ;  /* 0x000000f2102c723c */ /* 0x040ff0000004182c */
[C---:B------:R-:W-:Y:S08]  /*5970*/  HMMA.16816.F32.BF16 R12, R16.reuse, R244, R12 ;  /* 0x000000f4100c723c */ /* 0x040ff0000004180c */
[C---:B------:R-:W-:Y:S08]  /*5980*/  HMMA.16816.F32.BF16 R60, R16.reuse, R246, R60 ;  /* 0x000000f6103c723c */ /* 0x040ff0000004183c */
[C---:B------:R-:W-:Y:S08]  /*5990*/  HMMA.16816.F32.BF16 R192, R16.reuse, R24, R192 ;  /* 0x0000001810c0723c */ /* 0x040ff000000418c0 */
[----:B------:R-:W-:Y:S01]  /*59a0*/  HMMA.16816.F32.BF16 R188, R16, R26, R188 ;  /* 0x0000001a10bc723c */ /* 0x000fe200000418bc */
[----:B------:R-:W-:Y:S04]  /*59b0*/  LDSM.16.M88.4 R16, [R219+0x8000] ;  /* 0x00800000db10783b */ /* 0x000fe80000000200 */
[----:B------:R-:W3:Y:S03]  /*59c0*/  LDSM.16.M88.4 R24, [R220+0x4000] ;  /* 0x00400000dc18783b */ /* 0x000ee60000000200 */
[C---:B-1----:R-:W-:Y:S08]  /*59d0*/  HMMA.16816.F32.BF16 R172, R4.reuse, R8, R172 ;  /* 0x0000000804ac723c */ /* 0x042ff000000418ac */
[C---:B------:R-:W-:Y:S08]  /*59e0*/  HMMA.16816.F32.BF16 R52, R4.reuse, R20, R52 ;  /* 0x000000140434723c */ /* 0x040ff00000041834 */
[----:B------:R-:W-:Y:S08]  /*59f0*/  HMMA.16816.F32.BF16 R48, R4, R22, R48 ;  /* 0x000000160430723c */ /* 0x000ff00000041830 */
[C---:B------:R-:W-:Y:S08]  /*5a00*/  HMMA.16816.F32.BF16 R56, R212.reuse, R20, R56 ;  /* 0x00000014d438723c */ /* 0x040ff00000041838 */
[C---:B------:R-:W-:Y:S01]  /*5a10*/  HMMA.16816.F32.BF16 R44, R212.reuse, R22, R44 ;  /* 0x00000016d42c723c */ /* 0x040fe2000004182c */
[----:B------:R-:W1:Y:S07]  /*5a20*/  LDSM.16.M88.4 R20, [R220+0x5000] ;  /* 0x00500000dc14783b */ /* 0x000e6e0000000200 */
[----:B------:R-:W-:Y:S08]  /*5a30*/  HMMA.16816.F32.BF16 R12, R212, R8, R12 ;  /* 0x00000008d40c723c */ /* 0x000ff0000004180c */
[-C--:B------:R-:W-:Y:S08]  /*5a40*/  HMMA.16816.F32.BF16 R64, R4, R10.reuse, R64 ;  /* 0x0000000a0440723c */ /* 0x080ff00000041840 */
[----:B------:R-:W-:Y:S01]  /*5a50*/  HMMA.16816.F32.BF16 R60, R212, R10, R60 ;  /* 0x0000000ad43c723c */ /* 0x000fe2000004183c */
[----:B------:R-:W-:Y:S07]  /*5a60*/  LDSM.16.M88.4 R8, [R239+0x4000] ;  /* 0x00400000ef08783b */ /* 0x000fee0000000200 */
[C---:B------:R-:W-:Y:S08]  /*5a70*/  HMMA.16816.F32.BF16 R40, R4.reuse, R208, R40 ;  /* 0x000000d00428723c */ /* 0x040ff00000041828 */
[----:B------:R-:W-:Y:S08]  /*5a80*/  HMMA.16816.F32.BF16 R36, R4, R210, R36 ;  /* 0x000000d20424723c */ /* 0x000ff00000041824 */
[C---:B------:R-:W-:Y:S08]  /*5a90*/  HMMA.16816.F32.BF16 R200, R212.reuse, R208, R200 ;  /* 0x000000d0d4c8723c */ /* 0x040ff000000418c8 */
[----:B------:R-:W-:Y:S08]  /*5aa0*/  HMMA.16816.F32.BF16 R196, R212, R210, R196 ;  /* 0x000000d2d4c4723c */ /* 0x000ff000000418c4 */
[C---:B------:R-:W-:Y:S08]  /*5ab0*/  HMMA.16816.F32.BF16 R32, R4.reuse, R204, R32 ;  /* 0x000000cc0420723c */ /* 0x040ff00000041820 */
[----:B------:R-:W-:Y:S01]  /*5ac0*/  HMMA.16816.F32.BF16 R28, R4, R206, R28 ;  /* 0x000000ce041c723c */ /* 0x000fe2000004181c */
[----:B------:R-:W4:Y:S07]  /*5ad0*/  LDSM.16.M88.4 R4, [R238+0x8000] ;  /* 0x00800000ee04783b */ /* 0x000f2e0000000200 */
[-C--:B--2---:R-:W-:Y:S01]  /*5ae0*/  HMMA.16816.F32.BF16 R208, R180, R176.reuse, R172 ;  /* 0x000000b0b4d0723c */ /* 0x084fe200000418ac */
[----:B------:R-:W2:Y:S07]  /*5af0*/  LDSM.16.M88.4 R172, [R239+0x5000] ;  /* 0x00500000efac783b */ /* 0x000eae0000000200 */
[----:B------:R-:W-:Y:S08]  /*5b00*/  HMMA.16816.F32.BF16 R12, R184, R176, R12 ;  /* 0x000000b0b80c723c */ /* 0x000ff0000004180c */
[-C--:B------:R-:W-:Y:S08]  /*5b10*/  HMMA.16816.F32.BF16 R64, R180, R178.reuse, R64 ;  /* 0x000000b2b440723c */ /* 0x080ff00000041840 */
[----:B------:R-:W-:Y:S01]  /*5b20*/  HMMA.16816.F32.BF16 R60, R184, R178, R60 ;  /* 0x000000b2b83c723c */ /* 0x000fe2000004183c */
[----:B------:R-:W5:Y:S07]  /*5b30*/  LDSM.16.M88.4 R176, [R238+0x7400] ;  /* 0x00740000eeb0783b */ /* 0x000f6e0000000200 */
[-C--:B---3--:R-:W-:Y:S08]  /*5b40*/  HMMA.16816.F32.BF16 R12, R24, R16.reuse, R12 ;  /* 0x00000010180c723c */ /* 0x088ff0000004180c */
[C---:B-1----:R-:W-:Y:S08]  /*5b50*/  HMMA.16816.F32.BF16 R208, R20.reuse, R16, R208 ;  /* 0x0000001014d0723c */ /* 0x042ff000000418d0 */
[-C--:B------:R-:W-:Y:S08]  /*5b60*/  HMMA.16816.F32.BF16 R64, R20, R18.reuse, R64 ;  /* 0x000000121440723c */ /* 0x080ff00000041840 */
[----:B------:R-:W-:Y:S01]  /*5b70*/  HMMA.16816.F32.BF16 R60, R24, R18, R60 ;  /* 0x00000012183c723c */ /* 0x000fe2000004183c */
[----:B------:R-:W1:Y:S07]  /*5b80*/  LDSM.16.M88.4 R16, [R219+0x8400] ;  /* 0x00840000db10783b */ /* 0x000e6e0000000200 */
[-C--:B----4-:R-:W-:Y:S08]  /*5b90*/  HMMA.16816.F32.BF16 R12, R8, R4.reuse, R12 ;  /* 0x00000004080c723c */ /* 0x090ff0000004180c */
[C---:B--2---:R-:W-:Y:S08]  /*5ba0*/  HMMA.16816.F32.BF16 R208, R172.reuse, R4, R208 ;  /* 0x00000004acd0723c */ /* 0x044ff000000418d0 */
[-C--:B------:R-:W-:Y:S03]  /*5bb0*/  HMMA.16816.F32.BF16 R64, R172, R6.reuse, R64 ;  /* 0x00000006ac40723c */ /* 0x080fe60000041840 */
[----:B------:R-:W-:Y:S01]  /*5bc0*/  FMUL.FTZ R12, R12, UR4 ;  /* 0x000000040c0c7c20 */ /* 0x000fe20008410000 */
[----:B------:R-:W-:Y:S01]  /*5bd0*/  FMUL.FTZ R13, R13, UR4 ;  /* 0x000000040d0d7c20 */ /* 0x000fe20008410000 */
[----:B------:R-:W-:Y:S01]  /*5be0*/  FMUL.FTZ R14, R14, UR4 ;  /* 0x000000040e0e7c20 */ /* 0x000fe20008410000 */
[----:B------:R-:W-:Y:S01]  /*5bf0*/  FMUL.FTZ R15, R15, UR4 ;  /* 0x000000040f0f7c20 */ /* 0x000fe20008410000 */
[----:B------:R-:W-:Y:S01]  /*5c00*/  MUFU.TANH R240, R12 ;  /* 0x0000000c00f07308 */ /* 0x000fe20000002400 */
[----:B------:R-:W-:Y:S01]  /*5c10*/  HMMA.16816.F32.BF16 R60, R8, R6, R60 ;  /* 0x00000006083c723c */ /* 0x000fe2000004183c */
[----:B------:R-:W2:Y:S02]  /*5c20*/  LDSM.16.M88.4 R4, [R238+0x8400] ;  /* 0x00840000ee04783b */ /* 0x000ea40000000200 */
[----:B------:R-:W-:Y:S01]  /*5c30*/  FMUL.FTZ R169, R208, UR4 ;  /* 0x00000004d0a97c20 */ /* 0x000fe20008410000 */
[----:B------:R-:W-:Y:S01]  /*5c40*/  FMUL.FTZ R210, R210, UR4 ;  /* 0x00000004d2d27c20 */ /* 0x000fe20008410000 */
[----:B------:R-:W-:-:S02]  /*5c50*/  FMUL.FTZ R209, R209, UR4 ;  /* 0x00000004d1d17c20 */ /* 0x000fc40008410000 */
[----:B------:R-:W-:Y:S01]  /*5c60*/  MUFU.TANH R170, R13 ;  /* 0x0000000d00aa7308 */ /* 0x000fe20000002400 */
[----:B-----5:R-:W-:Y:S03]  /*5c70*/  HMMA.16816.F32.BF16 R56, R184, R176, R56 ;  /* 0x000000b0b838723c */ /* 0x020fe60000041838 */
[----:B------:R-:W-:Y:S01]  /*5c80*/  FMUL.FTZ R64, R64, UR4 ;  /* 0x0000000440407c20 */ /* 0x000fe20008410000 */
[----:B------:R-:W-:-:S03]  /*5c90*/  FMUL.FTZ R66, R66, UR4 ;  /* 0x0000000442427c20 */ /* 0x000fc60008410000 */
[----:B------:R-:W-:Y:S01]  /*5ca0*/  MUFU.TANH R241, R14 ;  /* 0x0000000e00f17308 */ /* 0x000fe20000002400 */
[----:B------:R-:W-:Y:S03]  /*5cb0*/  HMMA.16816.F32.BF16 R52, R180, R176, R52 ;  /* 0x000000b0b434723c */ /* 0x000fe60000041834 */
[----:B------:R-:W-:Y:S01]  /*5cc0*/  FMUL.FTZ R60, R60, UR4 ;  /* 0x000000043c3c7c20 */ /* 0x000fe20008410000 */
[----:B------:R-:W-:Y:S01]  /*5cd0*/  FMUL.FTZ R61, R61, UR4 ;  /* 0x000000043d3d7c20 */ /* 0x000fe20008410000 */
[----:B------:R-:W-:Y:S01]  /*5ce0*/  FMUL.FTZ R62, R62, UR4 ;  /* 0x000000043e3e7c20 */ /* 0x000fe20008410000 */
[----:B------:R-:W-:Y:S01]  /*5cf0*/  FMUL.FTZ R63, R63, UR4 ;  /* 0x000000043f3f7c20 */ /* 0x000fe20008410000 */
[----:B------:R3:W4:Y:S01]  /*5d00*/  MUFU.TANH R171, R15 ;  /* 0x0000000f00ab7308 */ /* 0x0007220000002400 */
[----:B------:R-:W-:Y:S07]  /*5d10*/  HMMA.16816.F32.BF16 R44, R184, R178, R44 ;  /* 0x000000b2b82c723c */ /* 0x000fee000004182c */
[----:B------:R-:W-:Y:S01]  /*5d20*/  MUFU.TANH R208, R61 ;  /* 0x0000003d00d07308 */ /* 0x000fe20000002400 */
[----:B-1----:R-:W-:Y:S07]  /*5d30*/  HMMA.16816.F32.BF16 R56, R24, R16, R56 ;  /* 0x000000101838723c */ /* 0x002fee0000041838 */
[----:B------:R-:W1:Y:S01]  /*5d40*/  MUFU.TANH R177, R62 ;  /* 0x0000003e00b17308 */ /* 0x000e620000002400 */
[----:B---3--:R-:W3:Y:S01]  /*5d50*/  LDSM.16.M88.4 R12, [R238+0x7800] ;  /* 0x00780000ee0c783b */ /* 0x008ee20000000200 */
[----:B------:R-:W-:Y:S06]  /*5d60*/  HMMA.16816.F32.BF16 R48, R180, R178, R48 ;  /* 0x000000b2b430723c */ /* 0x000fec0000041830 */
[----:B------:R-:W-:Y:S02]  /*5d70*/  MUFU.TANH R176, R63 ;  /* 0x0000003f00b07308 */ /* 0x000fe40000002400 */
[----:B------:R-:W-:Y:S06]  /*5d80*/  HMMA.16816.F32.BF16 R52, R20, R16, R52 ;  /* 0x000000101434723c */ /* 0x000fec0000041834 */
[----:B------:R-:W-:Y:S02]  /*5d90*/  MUFU.TANH R242, R210 ;  /* 0x000000d200f27308 */ /* 0x000fe40000002400 */
[----:B--2---:R-:W-:Y:S06]  /*5da0*/  HMMA.16816.F32.BF16 R56, R8, R4, R56 ;  /* 0x000000040838723c */ /* 0x004fec0000041838 */
[----:B------:R-:W-:Y:S02]  /*5db0*/  MUFU.TANH R209, R209 ;  /* 0x000000d100d17308 */ /* 0x000fe40000002400 */
[-C--:B------:R-:W-:Y:S06]  /*5dc0*/  HMMA.16816.F32.BF16 R44, R24, R18.reuse, R44 ;  /* 0x00000012182c723c */ /* 0x080fec000004182c */
[----:B------:R-:W-:Y:S02]  /*5dd0*/  MUFU.TANH R66, R66 ;  /* 0x0000004200427308 */ /* 0x000fe40000002400 */
[----:B------:R-:W-:Y:S01]  /*5de0*/  HMMA.16816.F32.BF16 R48, R20, R18, R48 ;  /* 0x000000121430723c */ /* 0x000fe20000041830 */
[----:B------:R-:W2:Y:S02]  /*5df0*/  LDSM.16.M88.4 R16, [R219+0x8800] ;  /* 0x00880000db10783b */ /* 0x000ea40000000200 */
[----:B------:R-:W-:Y:S01]  /*5e00*/  FMUL.FTZ R56, R56, UR4 ;  /* 0x0000000438387c20 */ /* 0x000fe20008410000 */
[----:B------:R-:W-:Y:S01]  /*5e10*/  FMUL.FTZ R57, R57, UR4 ;  /* 0x0000000439397c20 */ /* 0x000fe20008410000 */
[----:B------:R-:W-:Y:S01]  /*5e20*/  FMUL.FTZ R58, R58, UR4 ;  /* 0x000000043a3a7c20 */ /* 0x000fe20008410000 */
[----:B------:R-:W-:Y:S01]  /*5e30*/  FMUL.FTZ R59, R59, UR4 ;  /* 0x000000043b3b7c20 */ /* 0x000fe20008410000 */
[----:B------:R-:W-:Y:S01]  /*5e40*/  MUFU.TANH R178, R56 ;  /* 0x0000003800b27308 */ /* 0x000fe20000002400 */
[C---:B------:R-:W-:Y:S07]  /*5e50*/  HMMA.16816.F32.BF16 R188, R212.reuse, R206, R188 ;  /* 0x000000ced4bc723c */ /* 0x040fee00000418bc */
[----:B------:R5:W-:Y:S01]  /*5e60*/  MUFU.TANH R206, R64 ;  /* 0x0000004000ce7308 */ /* 0x000be20000002400 */
[----:B------:R-:W-:Y:S01]  /*5e70*/  HMMA.16816.F32.BF16 R192, R212, R204, R192 ;  /* 0x000000ccd4c0723c */ /* 0x000fe200000418c0 */
[----:B------:R-:W-:-:S06]  /*5e80*/  FMUL.FTZ R204, R211, UR4 ;  /* 0x00000004d3cc7c20 */ /* 0x000fcc0008410000 */
[----:B------:R-:W-:Y:S01]  /*5e90*/  MUFU.TANH R207, R58 ;  /* 0x0000003a00cf7308 */ /* 0x000fe20000002400 */
[----:B---3--:R-:W-:Y:S07]  /*5ea0*/  HMMA.16816.F32.BF16 R200, R184, R12, R200 ;  /* 0x0000000cb8c8723c */ /* 0x008fee00000418c8 */
[----:B------:R-:W-:Y:S01]  /*5eb0*/  MUFU.TANH R179, R59 ;  /* 0x0000003b00b37308 */ /* 0x000fe20000002400 */
[----:B-----5:R-:W-:Y:S01]  /*5ec0*/  FMUL.FTZ R64, R65, UR4 ;  /* 0x0000000441407c20 */ /* 0x020fe20008410000 */
[----:B------:R-:W-:Y:S01]  /*5ed0*/  FMUL.FTZ R65, R67, UR4 ;  /* 0x0000000443417c20 */ /* 0x000fe20008410000 */
[----:B------:R-:W-:Y:S05]  /*5ee0*/  HMMA.16816.F32.BF16 R52, R172, R4, R52 ;  /* 0x00000004ac34723c */ /* 0x000fea0000041834 */
[----:B------:R3:W-:Y:S03]  /*5ef0*/  MUFU.TANH R67, R57 ;  /* 0x0000003900437308 */ /* 0x0007e60000002400 */
[-C--:B------:R-:W-:Y:S05]  /*5f00*/  HMMA.16816.F32.BF16 R44, R8, R6.reuse, R44 ;  /* 0x00000006082c723c */ /* 0x080fea000004182c */
[----:B------:R5:W1:Y:S03]  /*5f10*/  MUFU.TANH R205, R60 ;  /* 0x0000003c00cd7308 */ /* 0x000a660000002400 */
[----:B------:R-:W-:Y:S01]  /*5f20*/  HMMA.16816.F32.BF16 R48, R172, R6, R48 ;  /* 0x00000006ac30723c */ /* 0x000fe20000041830 */
[----:B------:R-:W-:Y:S02]  /*5f30*/  LDSM.16.M88.4 R4, [R219+0x8c00] ;  /* 0x008c0000db04783b */ /* 0x000fe40000000200 */
[----:B------:R-:W-:Y:S01]  /*5f40*/  FMUL.FTZ R54, R54, UR4 ;  /* 0x0000000436367c20 */ /* 0x000fe20008410000 */
[----:B------:R-:W-:Y:S01]  /*5f50*/  FMUL.FTZ R52, R52, UR4 ;  /* 0x0000000434347c20 */ /* 0x000fe20008410000 */
[----:B------:R-:W-:Y:S01]  /*5f60*/  MUFU.TANH R204, R204 ;  /* 0x000000cc00cc7308 */ /* 0x000fe20000002400 */
[----:B---3--:R-:W3:Y:S02]  /*5f70*/  LDSM.16.M88.4 R56, [R238+0x7c00] ;  /* 0x007c0000ee38783b */ /* 0x008ee40000000200 */
[----:B--2---:R-:W-:Y:S03]  /*5f80*/  HMMA.16816.F32.BF16 R200, R24, R16, R200 ;  /* 0x0000001018c8723c */ /* 0x004fe600000418c8 */
[----:B------:R-:W-:Y:S01]  /*5f90*/  FMUL.FTZ R44, R44, UR4 ;  /* 0x000000042c2c7c20 */ /* 0x000fe20008410000 */
[----:B------:R-:W-:Y:S01]  /*5fa0*/  FMUL.FTZ R46, R46, UR4 ;  /* 0x000000042e2e7c20 */ /* 0x000fe20008410000 */
[----:B------:R-:W-:Y:S03]  /*5fb0*/  MUFU.TANH R211, R54 ;  /* 0x0000003600d37308 */ /* 0x000fe60000002400 */
[----:B-----5:R-:W-:Y:S01]  /*5fc0*/  HMMA.16816.F32.BF16 R60, R180, R12, R40 ;  /* 0x0000000cb43c723c */ /* 0x020fe20000041828 */
[----:B------:R-:W2:Y:S01]  /*5fd0*/  LDSM.16.M88.4 R40, [R238+0x8800] ;  /* 0x00880000ee28783b */ /* 0x000ea20000000200 */
[----:B------:R-:W-:-:S02]  /*5fe0*/  VIADD R13, R164, 0xffffff81 ;  /* 0xffffff81a40d7836 */ /* 0x000fc40000000000 */
[----:B------:R-:W-:Y:S01]  /*5ff0*/  FMUL.FTZ R48, R48, UR4 ;  /* 0x0000000430307c20 */ /* 0x000fe20008410000 */
[----:B------:R-:W-:Y:S01]  /*6000*/  VIADD R12, R164, 0xffffff88 ;  /* 0xffffff88a40c7836 */ /* 0x000fe20000000000 */
[----:B------:R5:W-:Y:S01]  /*6010*/  MUFU.TANH R210, R52 ;  /* 0x0000003400d27308 */ /* 0x000be20000002400 */
[----:B------:R-:W-:Y:S01]  /*6020*/  FMUL.FTZ R51, R51, UR4 ;  /* 0x0000000433337c20 */ /* 0x000fe20008410000 */
[C---:B------:R-:W-:Y:S01]  /*6030*/  ISETP.GE.AND P4, PT, R13.reuse, R231, PT ;  /* 0x000000e70d00720c */ /* 0x040fe20003f86270 */
[----:B------:R-:W-:Y:S01]  /*6040*/  HMMA.16816.F32.BF16 R36, R180, R14, R36 ;  /* 0x0000000eb424723c */ /* 0x000fe20000041824 */
[C---:B------:R-:W-:Y:S02]  /*6050*/  ISETP.GE.AND P3, PT, R13.reuse, R223, PT ;  /* 0x000000df0d00720c */ /* 0x040fe40003f66270 */
[C---:B------:R-:W-:Y:S02]  /*6060*/  ISETP.GE.AND P5, PT, R13.reuse, R222, PT ;  /* 0x000000de0d00720c */ /* 0x040fe40003fa6270 */
[----:B------:R1:W-:Y:S01]  /*6070*/  MUFU.TANH R54, R44 ;  /* 0x0000002c00367308 */ /* 0x0003e20000002400 */
[----:B------:R-:W-:-:S02]  /*6080*/  ISETP.GE.AND P1, PT, R13, R217, PT ;  /* 0x000000d90d00720c */ /* 0x000fc40003f26270 */
[----:B------:R-:W-:Y:S01]  /*6090*/  HMMA.16816.F32.BF16 R196, R184, R14, R196 ;  /* 0x0000000eb8c4723c */ /* 0x000fe200000418c4 */
[C---:B------:R-:W-:Y:S02]  /*60a0*/  ISETP.GE.AND P0, PT, R12.reuse, R231, PT ;  /* 0x000000e70c00720c */ /* 0x040fe40003f06270 */
[----:B------:R-:W-:Y:S02]  /*60b0*/  ISETP.GE.AND P2, PT, R12, R223, PT ;  /* 0x000000df0c00720c */ /* 0x000fe40003f46270 */
[----:B------:R-:W2:Y:S01]  /*60c0*/  MUFU.TANH R64, R64 ;  /* 0x0000004000407308 */ /* 0x000ea20000002400 */
[----:B-----5:R-:W-:Y:S01]  /*60d0*/  FMUL.FTZ R52, R53, UR4 ;  /* 0x0000000435347c20 */ /* 0x020fe20008410000 */
[----:B------:R-:W-:Y:S01]  /*60e0*/  FMUL.FTZ R53, R55, UR4 ;  /* 0x0000000437357c20 */ /* 0x000fe20008410000 */
[----:B------:R-:W-:Y:S01]  /*60f0*/  HMMA.16816.F32.BF16 R60, R20, R16, R60 ;  /* 0x00000010143c723c */ /* 0x000fe2000004183c */
[----:B----4-:R-:W-:Y:S01]  /*6100*/  FSEL R55, R171, -INF , !P3 ;  /* 0xff800000ab377808 */ /* 0x010fe20005800000 */
[----:B------:R-:W-:Y:S01]  /*6110*/  FMUL.FTZ R16, R50, UR4 ;  /* 0x0000000432107c20 */ /* 0x000fe20008410000 */
[----:B------:R-:W-:-:S02]  /*6120*/  ISETP.GE.AND P3, PT, R12, R217, PT ;  /* 0x000000d90c00720c */ /* 0x000fc40003f66270 */
[----:B------:R-:W4:Y:S01]  /*6130*/  MUFU.TANH R65, R65 ;  /* 0x0000004100417308 */ /* 0x000f220000002400 */
[----:B-1----:R-:W-:Y:S01]  /*6140*/  FMUL.FTZ R44, R45, UR4 ;  /* 0x000000042d2c7c20 */ /* 0x002fe20008410000 */
[----:B------:R-:W-:Y:S01]  /*6150*/  FMUL.FTZ R45, R47, UR4 ;  /* 0x000000042f2d7c20 */ /* 0x000fe20008410000 */
[----:B------:R-:W-:Y:S01]  /*6160*/  FSEL R47, R170, -INF , !P4 ;  /* 0xff800000aa2f7808 */ /* 0x000fe20006000000 */
[----:B---3--:R-:W-:Y:S01]  /*6170*/  HMMA.16816.F32.BF16 R32, R180, R56, R32 ;  /* 0x00000038b420723c */ /* 0x008fe20000041820 */
[----:B------:R-:W-:Y:S02]  /*6180*/  ISETP.GE.AND P4, PT, R12, R222, PT ;  /* 0x000000de0c00720c */ /* 0x000fe40003f86270 */
[----:B------:R-:W1:Y:S01]  /*6190*/  LDSM.16.M88.4 R12, [R238+0x8c00] ;  /* 0x008c0000ee0c783b */ /* 0x000e620000000200 */
[----:B------:R-:W3:Y:S01]  /*61a0*/  MUFU.TANH R52, R52 ;  /* 0x0000003400347308 */ /* 0x000ee20000002400 */
[----:B------:R-:W-:-:S04]  /*61b0*/  DEPBAR.LE SB0, 0x0 ;  /* 0x000080000000791a */ /* 0x000fc80000000000 */
[----:B------:R-:W-:Y:S03]  /*61c0*/  HMMA.16816.F32.BF16 R28, R180, R58, R28 ;  /* 0x0000003ab41c723c */ /* 0x000fe6000004181c */
[----:B------:R5:W-:Y:S05]  /*61d0*/  MUFU.TANH R180, R48 ;  /* 0x0000003000b47308 */ /* 0x000bea0000002400 */
[----:B------:R-:W-:Y:S01]  /*61e0*/  HMMA.16816.F32.BF16 R192, R184, R56, R192 ;  /* 0x00000038b8c0723c */ /* 0x000fe200000418c0 */
[----:B------:R-:W-:Y:S02]  /*61f0*/  FSEL R56, R177, -INF , !P2 ;  /* 0xff800000b1387808 */ /* 0x000fe40005000000 */
[----:B------:R-:W3:Y:S05]  /*6200*/  MUFU.TANH R53, R53 ;  /* 0x0000003500357308 */ /* 0x000eea0000002400 */
[----:B--2---:R-:W-:Y:S03]  /*6210*/  HMMA.16816.F32.BF16 R60, R172, R40, R60 ;  /* 0x00000028ac3c723c */ /* 0x004fe6000004183c */
[----:B------:R-:W-:Y:S01]  /*6220*/  MUFU.TANH R44, R44 ;  /* 0x0000002c002c7308 */ /* 0x000fe20000002400 */
[----:B-----5:R-:W-:Y:S01]  /*6230*/  FMUL.FTZ R48, R49, UR4 ;  /* 0x0000000431307c20 */ /* 0x020fe20008410000 */
[----:B------:R-:W-:-:S03]  /*6240*/  FSEL R49, R205, -INF , !P0 ;  /* 0xff800000cd317808 */ /* 0x000fc60004000000 */
[----:B------:R-:W-:Y:S03]  /*6250*/  HMMA.16816.F32.BF16 R200, R8, R40, R200 ;  /* 0x0000002808c8723c */ /* 0x000fe600000418c8 */
[----:B------:R-:W-:Y:S05]  /*6260*/  MUFU.TANH R45, R45 ;  /* 0x0000002d002d7308 */ /* 0x000fea0000002400 */
[----:B------:R-:W-:Y:S03]  /*6270*/  HMMA.16816.F32.BF16 R36, R20, R18, R36 ;  /* 0x000000121424723c */ /* 0x000fe60000041824 */
[----:B------:R-:W-:Y:S01]  /*6280*/  FMUL.FTZ R61, R61, UR4 ;  /* 0x000000043d3d7c20 */ /* 0x000fe20008410000 */
[----:B------:R-:W2:Y:S04]  /*6290*/  MUFU.TANH R16, R16 ;  /* 0x0000001000107308 */ /* 0x000ea80000002400 */
[----:B------:R-:W-:Y:S01]  /*62a0*/  HMMA.16816.F32.BF16 R188, R184, R58, R188 ;  /* 0x0000003ab8bc723c */ /* 0x000fe200000418bc */
[----:B------:R-:W-:-:S02]  /*62b0*/  FMUL.FTZ R59, R63, UR4 ;  /* 0x000000043f3b7c20 */ /* 0x000fc40008410000 */
[----:B------:R-:W-:Y:S01]  /*62c0*/  FMUL.FTZ R41, R203, UR4 ;  /* 0x00000004cb297c20 */ /* 0x000fe20008410000 */
[----:B------:R-:W-:Y:S01]  /*62d0*/  FMUL.FTZ R200, R200, UR4 ;  /* 0x00000004c8c87c20 */ /* 0x000fe20008410000 */
[----:B------:R5:W-:Y:S01]  /*62e0*/  MUFU.TANH R203, R61 ;  /* 0x0000003d00cb7308 */ /* 0x000be20000002400 */
[----:B------:R-:W-:Y:S01]  /*62f0*/  FMUL.FTZ R17, R201, UR4 ;  /* 0x00000004c9117c20 */ /* 0x000fe20008410000 */
[----:B------:R-:W-:Y:S01]  /*6300*/  FMUL.FTZ R40, R202, UR4 ;  /* 0x00000004ca287c20 */ /* 0x000fe20008410000 */
[----:B------:R-:W-:Y:S05]  /*6310*/  HMMA.16816.F32.BF16 R32, R20, R4, R32 ;  /* 0x000000041420723c */ /* 0x000fea0000041820 */
[----:B------:R-:W2:Y:S03]  /*6320*/  MUFU.TANH R46, R46 ;  /* 0x0000002e002e7308 */ /* 0x000ea60000002400 */
[----:B------:R-:W-:Y:S01]  /*6330*/  HMMA.16816.F32.BF16 R196, R24, R18, R196 ;  /* 0x0000001218c4723c */ /* 0x000fe200000418c4 */
[----:B------:R-:W-:Y:S01]  /*6340*/  VIADD R18, R164, 0xffffff89 ;  /* 0xffffff89a4127836 */ /* 0x000fe20000000000 */
[----:B------:R-:W-:-:S03]  /*6350*/  FSEL R19, R206, -INF , !P4 ;  /* 0xff800000ce137808 */ /* 0x000fc60006000000 */
[----:B------:R3:W-:Y:S01]  /*6360*/  MUFU.TANH R181, R51 ;  /* 0x0000003300b57308 */ /* 0x0007e20000002400 */
[----:B-----5:R-:W-:Y:S01]  /*6370*/  VIADD R61, R164, 0xffffff90 ;  /* 0xffffff90a43d7836 */ /* 0x020fe20000000000 */
[C---:B------:R-:W-:Y:S01]  /*6380*/  ISETP.GE.AND P0, PT, R18.reuse, R222, PT ;  /* 0x000000de1200720c */ /* 0x040fe20003f06270 */
[----:B------:R-:W-:Y:S01]  /*6390*/  HMMA.16816.F32.BF16 R28, R20, R6, R28 ;  /* 0x00000006141c723c */ /* 0x000fe2000004181c */
[----:B------:R-:W-:Y:S01]  /*63a0*/  ISETP.GE.AND P2, PT, R18, R217, PT ;  /* 0x000000d91200720c */ /* 0x000fe20003f46270 */
[----:B------:R-:W-:Y:S01]  /*63b0*/  VIADD R23, R164, 0xffffff91 ;  /* 0xffffff91a4177836 */ /* 0x000fe20000000000 */
[----:B------:R-:W-:Y:S01]  /*63c0*/  FSEL R64, R64, -INF , !P0 ;  /* 0xff80000040407808 */ /* 0x000fe20004000000 */
[----:B------:R-:W-:Y:S01]  /*63d0*/  VIADD R22, R164, 0xffffff98 ;  /* 0xffffff98a4167836 */ /* 0x000fe20000000000 */
[----:B----4-:R-:W-:Y:S01]  /*63e0*/  FSEL R20, R65, -INF , !P2 ;  /* 0xff80000041147808 */ /* 0x010fe20005000000 */
[----:B------:R-:W4:Y:S01]  /*63f0*/  MUFU.TANH R200, R200 ;  /* 0x000000c800c87308 */ /* 0x000f220000002400 */
[----:B------:R-:W-:Y:S01]  /*6400*/  ISETP.GE.AND P0, PT, R23, R231, PT ;  /* 0x000000e71700720c */ /* 0x000fe20003f06270 */
[----:B------:R-:W-:Y:S01]  /*6410*/  HMMA.16816.F32.BF16 R192, R24, R4, R192 ;  /* 0x0000000418c0723c */ /* 0x000fe200000418c0 */
[----:B------:R-:W-:-:S02]  /*6420*/  FSEL R5, R209, -INF , !P5 ;  /* 0xff800000d1057808 */ /* 0x000fc40006800000 */
[----:B------:R-:W-:Y:S02]  /*6430*/  FSEL R4, R204, -INF , !P1 ;  /* 0xff800000cc047808 */ /* 0x000fe40004800000 */
[----:B------:R-:W-:Y:S01]  /*6440*/  ISETP.GE.AND P5, PT, R18, R231, PT ;  /* 0x000000e71200720c */ /* 0x000fe20003fa6270 */
[----:B---3--:R-:W-:Y:S01]  /*6450*/  FMUL.FTZ R51, R60, UR4 ;  /* 0x000000043c337c20 */ /* 0x008fe20008410000 */
[-C--:B------:R-:W-:Y:S01]  /*6460*/  ISETP.GE.AND P1, PT, R18, R223.reuse, PT ;  /* 0x000000df1200720c */ /* 0x080fe20003f26270 */
[----:B------:R-:W-:Y:S01]  /*6470*/  HMMA.16816.F32.BF16 R36, R172, R42, R36 ;  /* 0x0000002aac24723c */ /* 0x000fe20000041824 */
[----:B------:R-:W-:Y:S01]  /*6480*/  FSEL R18, R66, -INF , !P3 ;  /* 0xff80000042127808 */ /* 0x000fe20005800000 */
[----:B------:R-:W-:Y:S01]  /*6490*/  FMUL.FTZ R60, R62, UR4 ;  /* 0x000000043e3c7c20 */ /* 0x000fe20008410000 */
[----:B------:R-:W-:Y:S01]  /*64a0*/  ISETP.GE.AND P3, PT, R61, R223, PT ;  /* 0x000000df3d00720c */ /* 0x000fe20003f66270 */
[----:B------:R-:W3:Y:S01]  /*64b0*/  MUFU.TANH R48, R48 ;  /* 0x0000003000307308 */ /* 0x000ee20000002400 */
[----:B------:R-:W-:-:S02]  /*64c0*/  FSEL R50, R208, -INF , !P5 ;  /* 0xff800000d0327808 */ /* 0x000fc40006800000 */
[----:B------:R-:W-:Y:S01]  /*64d0*/  FSEL R58, R176, -INF , !P1 ;  /* 0xff800000b03a7808 */ /* 0x000fe20004800000 */
[----:B------:R-:W-:Y:S01]  /*64e0*/  HMMA.16816.F32.BF16 R188, R24, R6, R188 ;  /* 0x0000000618bc723c */ /* 0x000fe200000418bc */
[C---:B------:R-:W-:Y:S01]  /*64f0*/  ISETP.GE.AND P5, PT, R61.reuse, R222, PT ;  /* 0x000000de3d00720c */ /* 0x040fe20003fa6270 */
[----:B------:R-:W-:Y:S01]  /*6500*/  VIADD R7, R164, 0xffffffa8 ;  /* 0xffffffa8a4077836 */ /* 0x000fe20000000000 */
[----:B------:R-:W-:Y:S01]  /*6510*/  ISETP.GE.AND P1, PT, R61, R217, PT ;  /* 0x000000d93d00720c */ /* 0x000fe20003f26270 */
[----:B------:R-:W-:Y:S01]  /*6520*/  MUFU.TANH R17, R17 ;  /* 0x0000001100117308 */ /* 0x000fe20000002400 */
[----:B------:R-:W-:Y:S02]  /*6530*/  ISETP.GE.AND P2, PT, R23, R223, PT ;  /* 0x000000df1700720c */ /* 0x000fe40003f46270 */
[----:B------:R-:W-:Y:S01]  /*6540*/  ISETP.GE.AND P4, PT, R61, R231, PT ;  /* 0x000000e73d00720c */ /* 0x000fe20003f86270 */
[----:B-1----:R-:W-:Y:S01]  /*6550*/  HMMA.16816.F32.BF16 R32, R172, R12, R32 ;  /* 0x0000000cac20723c */ /* 0x002fe20000041820 */
[----:B------:R-:W-:-:S02]  /*6560*/  FSEL R187, R207, -INF , !P3 ;  /* 0xff800000cfbb7808 */ /* 0x000fc40005800000 */
[----:B------:R-:W-:Y:S01]  /*6570*/  FSEL R207, R210, -INF , !P5 ;  /* 0xff800000d2cf7808 */ /* 0x000fe20006800000 */
[----:B------:R-:W-:Y:S01]  /*6580*/  MUFU.TANH R41, R41 ;  /* 0x0000002900297308 */ /* 0x000fe20000002400 */
[----:B------:R-:W-:Y:S01]  /*6590*/  FSEL R176, R211, -INF , !P1 ;  /* 0xff800000d3b07808 */ /* 0x000fe20004800000 */
[----:B------:R-:W-:Y:S01]  /*65a0*/  FMUL.FTZ R36, R36, UR4 ;  /* 0x0000000424247c20 */ /* 0x000fe20008410000 */
[----:B------:R-:W-:Y:S01]  /*65b0*/  FSEL R182, R67, -INF , !P0 ;  /* 0xff80000043b67808 */ /* 0x000fe20004000000 */
[----:B------:R-:W-:Y:S01]  /*65c0*/  HMMA.16816.F32.BF16 R196, R8, R42, R196 ;  /* 0x0000002a08c4723c */ /* 0x000fe200000418c4 */
[----:B------:R-:W-:Y:S01]  /*65d0*/  FSEL R204, R179, -INF , !P2 ;  /* 0xff800000b3cc7808 */ /* 0x000fe20005000000 */
[----:B------:R-:W-:Y:S01]  /*65e0*/  FMUL.FTZ R37, R37, UR4 ;  /* 0x0000000425257c20 */ /* 0x000fe20008410000 */
[----:B------:R-:W-:Y:S01]  /*65f0*/  FSEL R208, R178, -INF , !P4 ;  /* 0xff800000b2d07808 */ /* 0x000fe20006000000 */
[----:B------:R-:W-:Y:S01]  /*6600*/  MUFU.TANH R51, R51 ;  /* 0x0000003300337308 */ /* 0x000fe20000002400 */
[----:B------:R-:W-:Y:S01]  /*6610*/  ISETP.GE.AND P5, PT, R22, R231, PT ;  /* 0x000000e71600720c */ /* 0x000fe20003fa6270 */
[----:B------:R-:W-:Y:S01]  /*6620*/  FMUL.FTZ R38, R38, UR4 ;  /* 0x0000000426267c20 */ /* 0x000fe20008410000 */
[C---:B------:R-:W-:Y:S01]  /*6630*/  ISETP.GE.AND P1, PT, R22.reuse, R223, PT ;  /* 0x000000df1600720c */ /* 0x040fe20003f26270 */
[----:B------:R-:W-:Y:S01]  /*6640*/  HMMA.16816.F32.BF16 R28, R172, R14, R28 ;  /* 0x0000000eac1c723c */ /* 0x000fe2000004181c */
[CC--:B------:R-:W-:Y:S01]  /*6650*/  ISETP.GE.AND P0, PT, R22.reuse, R222.reuse, PT ;  /* 0x000000de1600720c */ /* 0x0c0fe20003f06270 */
[----:B------:R-:W-:Y:S01]  /*6660*/  FMUL.FTZ R39, R39, UR4 ;  /* 0x0000000427277c20 */ /* 0x000fe20008410000 */
[-C--:B------:R-:W-:Y:S01]  /*6670*/  ISETP.GE.AND P2, PT, R22, R217.reuse, PT ;  /* 0x000000d91600720c */ /* 0x080fe20003f46270 */
[----:B------:R-:W-:Y:S01]  /*6680*/  VIADD R22, R164, 0xffffff99 ;  /* 0xffffff99a4167836 */ /* 0x000fe20000000000 */
[CC--:B------:R-:W-:Y:S01]  /*6690*/  ISETP.GE.AND P4, PT, R23.reuse, R222.reuse, PT ;  /* 0x000000de1700720c */ /* 0x0c0fe20003f86270 */
[----:B------:R-:W1:Y:S01]  /*66a0*/  MUFU.TANH R60, R60 ;  /* 0x0000003c003c7308 */ /* 0x000e620000002400 */
[----:B------:R-:W-:Y:S01]  /*66b0*/  ISETP.GE.AND P3, PT, R23, R217, PT ;  /* 0x000000d91700720c */ /* 0x000fe20003f66270 */
[C---:B------:R-:W-:Y:S01]  /*66c0*/  HMMA.16816.F32.BF16 R192, R8.reuse, R12, R192 ;  /* 0x0000000c08c0723c */ /* 0x040fe200000418c0 */
[----:B------:R-:W-:Y:S01]  /*66d0*/  FSEL R209, R52, -INF , !P4 ;  /* 0xff80000034d17808 */ /* 0x000fe20006000000 */
[----:B------:R-:W-:Y:S01]  /*66e0*/  VIADD R12, R164, 0xffffffa0 ;  /* 0xffffffa0a40c7836 */ /* 0x000fe20000000000 */
[----:B------:R-:W-:Y:S01]  /*66f0*/  FSEL R177, R53, -INF , !P3 ;  /* 0xff80000035b17808 */ /* 0x000fe20005800000 */
[----:B------:R-:W-:Y:S01]  /*6700*/  FMUL.FTZ R32, R32, UR4 ;  /* 0x0000000420207c20 */ /* 0x000fe20008410000 */
[C---:B------:R-:W-:Y:S01]  /*6710*/  ISETP.GE.AND P4, PT, R22.reuse, R231, PT ;  /* 0x000000e71600720c */ /* 0x040fe20003f86270 */
[----:B------:R-:W5:Y:S01]  /*6720*/  MUFU.TANH R169, R169 ;  /* 0x000000a900a97308 */ /* 0x000f620000002400 */
[----:B------:R-:W-:Y:S01]  /*6730*/  ISETP.GE.AND P3, PT, R22, R223, PT ;  /* 0x000000df1600720c */ /* 0x000fe20003f66270 */
[----:B------:R-:W-:Y:S01]  /*6740*/  HMMA.16816.F32.BF16 R188, R8, R14, R188 ;  /* 0x0000000e08bc723c */ /* 0x000fe200000418bc */
[----:B------:R-:W-:Y:S01]  /*6750*/  FSEL R210, R180, -INF , !P0 ;  /* 0xff800000b4d27808 */ /* 0x000fe20004000000 */
[----:B------:R-:W-:Y:S01]  /*6760*/  VIADD R10, R164, 0xffffff80 ;  /* 0xffffff80a40a7836 */ /* 0x000fe20000000000 */
[----:B--2---:R-:W-:Y:S01]  /*6770*/  FSEL R179, R16, -INF , !P2 ;  /* 0xff80000010b37808 */ /* 0x004fe20005000000 */
[----:B------:R-:W-:Y:S01]  /*6780*/  FMUL.FTZ R199, R199, UR4 ;  /* 0x00000004c7c77c20 */ /* 0x000fe20008410000 */
[----:B------:R-:W-:Y:S01]  /*6790*/  FSEL R186, R44, -INF , !P4 ;  /* 0xff8000002cba7808 */ /* 0x000fe20006000000 */
[----:B------:R-:W2:Y:S01]  /*67a0*/  MUFU.TANH R40, R40 ;  /* 0x0000002800287308 */ /* 0x000ea20000002400 */
[----:B------:R-:W-:Y:S01]  /*67b0*/  FSEL R206, R45, -INF , !P3 ;  /* 0xff8000002dce7808 */ /* 0x000fe20005800000 */
[----:B------:R-:W-:Y:S01]  /*67c0*/  FMUL.FTZ R57, R196, UR4 ;  /* 0x00000004c4397c20 */ /* 0x000fe20008410000 */
[----:B------:R-:W-:Y:S01]  /*67d0*/  ISETP.GE.AND P0, PT, R12, R231, PT ;  /* 0x000000e70c00720c */ /* 0x000fe20003f06270 */
[----:B------:R-:W-:Y:S01]  /*67e0*/  FMUL.FTZ R28, R28, UR4 ;  /* 0x000000041c1c7c20 */ /* 0x000fe20008410000 */
[C---:B------:R-:W-:Y:S01]  /*67f0*/  ISETP.GE.AND P2, PT, R12.reuse, R223, PT ;  /* 0x000000df0c00720c */ /* 0x040fe20003f46270 */
[----:B------:R-:W-:Y:S01]  /*6800*/  FMUL.FTZ R33, R33, UR4 ;  /* 0x0000000421217c20 */ /* 0x000fe20008410000 */
[CC--:B------:R-:W-:Y:S01]  /*6810*/  ISETP.GE.AND P4, PT, R12.reuse, R222.reuse, PT ;  /* 0x000000de0c00720c */ /* 0x0c0fe20003f86270 */
[----:B------:R-:W2:Y:S01]  /*6820*/  MUFU.TANH R202, R36 ;  /* 0x0000002400ca7308 */ /* 0x000ea20000002400 */
[-C--:B------:R-:W-:Y:S01]  /*6830*/  ISETP.GE.AND P3, PT, R12, R217.reuse, PT ;  /* 0x000000d90c00720c */ /* 0x080fe20003f66270 */
[----:B------:R-:W-:Y:S01]  /*6840*/  VIADD R12, R164, 0xffffffa1 ;  /* 0xffffffa1a40c7836 */ /* 0x000fe20000000000 */
[----:B------:R-:W-:Y:S01]  /*6850*/  FSEL R184, R54, -INF , !P5 ;  /* 0xff80000036b87808 */ /* 0x000fe20006800000 */
[----:B------:R-:W-:Y:S01]  /*6860*/  VIADD R11, R164, 0xffffffb8 ;  /* 0xffffffb8a40b7836 */ /* 0x000fe20000000000 */
[----:B------:R-:W-:Y:S01]  /*6870*/  FSEL R205, R46, -INF , !P1 ;  /* 0xff8000002ecd7808 */ /* 0x000fe20004800000 */
[----:B------:R-:W-:Y:S01]  /*6880*/  VIADD R13, R164, 0xffffffa9 ;  /* 0xffffffa9a40d7836 */ /* 0x000fe20000000000 */
[CC--:B------:R-:W-:Y:S01]  /*6890*/  ISETP.GE.AND P5, PT, R22.reuse, R222.reuse, PT ;  /* 0x000000de1600720c */ /* 0x0c0fe20003fa6270 */
[----:B------:R-:W2:Y:S01]  /*68a0*/  MUFU.TANH R171, R32 ;  /* 0x0000002000ab7308 */ /* 0x000ea20000002400 */
[----:B------:R-:W-:Y:S01]  /*68b0*/  ISETP.GE.AND P1, PT, R22, R217, PT ;  /* 0x000000d91600720c */ /* 0x000fe20003f26270 */
[----:B------:R-:W-:Y:S01]  /*68c0*/  FMUL.FTZ R29, R29, UR4 ;  /* 0x000000041d1d7c20 */ /* 0x000fe20008410000 */
[----:B----4-:R-:W-:Y:S01]  /*68d0*/  FSEL R200, R200, -INF , !P0 ;  /* 0xff800000c8c87808 */ /* 0x010fe20004000000 */
[----:B------:R-:W-:Y:S01]  /*68e0*/  VIADD R8, R164, 0xffffffb1 ;  /* 0xffffffb1a4087836 */ /* 0x000fe20000000000 */
[-C--:B------:R-:W-:Y:S01]  /*68f0*/  ISETP.GE.AND P0, PT, R12, R222.reuse, PT ;  /* 0x000000de0c00720c */ /* 0x080fe20003f06270 */
[----:B------:R-:W-:Y:S01]  /*6900*/  FMUL.FTZ R183, R197, UR4 ;  /* 0x00000004c5b77c20 */ /* 0x000fe20008410000 */
[----:B---3--:R-:W-:Y:S01]  /*6910*/  FSEL R174, R48, -INF , !P5 ;  /* 0xff80000030ae7808 */ /* 0x008fe20006800000 */
[----:B------:R3:W-:Y:S01]  /*6920*/  MUFU.TANH R178, R199 ;  /* 0x000000c700b27308 */ /* 0x0007e20000002400 */
[----:B------:R-:W-:Y:S01]  /*6930*/  FSEL R181, R181, -INF , !P1 ;  /* 0xff800000b5b57808 */ /* 0x000fe20004800000 */
[----:B------:R-:W-:Y:S01]  /*6940*/  FMUL.FTZ R198, R198, UR4 ;  /* 0x00000004c6c67c20 */ /* 0x000fe20008410000 */
[----:B------:R-:W-:Y:S01]  /*6950*/  ISETP.GE.AND P5, PT, R12, R231, PT ;  /* 0x000000e70c00720c */ /* 0x000fe20003fa6270 */
[----:B------:R-:W-:Y:S01]  /*6960*/  FMUL.FTZ R192, R192, UR4 ;  /* 0x00000004c0c07c20 */ /* 0x000fe20008410000 */
[----:B------:R-:W-:Y:S01]  /*6970*/  ISETP.GE.AND P1, PT, R12, R223, PT ;  /* 0x000000df0c00720c */ /* 0x000fe20003f26270 */
[----:B------:R-:W-:Y:S01]  /*6980*/  FMUL.FTZ R34, R34, UR4 ;  /* 0x0000000422227c20 */ /* 0x000fe20008410000 */
[----:B------:R-:W-:Y:S01]  /*6990*/  FSEL R203, R203, -INF , !P0 ;  /* 0xff800000cbcb7808 */ /* 0x000fe20004000000 */
[----:B------:R-:W-:Y:S01]  /*69a0*/  MUFU.TANH R201, R37 ;  /* 0x0000002500c97308 */ /* 0x000fe20000002400 */
[----:B------:R-:W-:Y:S01]  /*69b0*/  ISETP.GE.AND P0, PT, R10, R222, PT ;  /* 0x000000de0a00720c */ /* 0x000fe20003f06270 */
[----:B------:R-:W-:Y:S01]  /*69c0*/  FMUL.FTZ R35, R35, UR4 ;  /* 0x0000000423237c20 */ /* 0x000fe20008410000 */
[----:B-1----:R-:W-:Y:S01]  /*69d0*/  FSEL R196, R60, -INF , !P3 ;  /* 0xff8000003cc47808 */ /* 0x002fe20005800000 */
[----:B------:R-:W-:Y:S01]  /*69e0*/  FMUL.FTZ R30, R30, UR4 ;  /* 0x000000041e1e7c20 */ /* 0x000fe20008410000 */
[----:B------:R-:W-:Y:S01]  /*69f0*/  FSEL R185, R17, -INF , !P5 ;  /* 0xff80000011b97808 */ /* 0x000fe20006800000 */
[----:B------:R-:W-:Y:S01]  /*6a00*/  VIADD R9, R164, 0xffffffb9 ;  /* 0xffffffb9a4097836 */ /* 0x000fe20000000000 */
[----:B------:R-:W-:Y:S01]  /*6a10*/  FSEL R173, R41, -INF , !P1 ;  /* 0xff80000029ad7808 */ /* 0x000fe20004800000 */
[----:B------:R-:W-:Y:S01]  /*6a20*/  MUFU.TANH R170, R33 ;  /* 0x0000002100aa7308 */ /* 0x000fe20000002400 */
[----:B---3--:R-:W-:Y:S01]  /*6a30*/  FSEL R199, R51, -INF , !P4 ;  /* 0xff80000033c77808 */ /* 0x008fe20006000000 */
[----:B------:R-:W-:Y:S01]  /*6a40*/  FMUL.FTZ R31, R31, UR4 ;  /* 0x000000041f1f7c20 */ /* 0x000fe20008410000 */
[----:B------:R-:W-:-:S02]  /*6a50*/  ISETP.GE.AND P4, PT, R7, R231, PT ;  /* 0x000000e70700720c */ /* 0x000fc40003f86270 */
[C---:B------:R-:W-:Y:S02]  /*6a60*/  ISETP.GE.AND P3, PT, R7.reuse, R223, PT ;  /* 0x000000df0700720c */ /* 0x040fe40003f66270 */
[C---:B------:R-:W-:Y:S01]  /*6a70*/  ISETP.GE.AND P5, PT, R7.reuse, R222, PT ;  /* 0x000000de0700720c */ /* 0x040fe20003fa6270 */
[----:B------:R-:W-:Y:S01]  /*6a80*/  MUFU.TANH R67, R29 ;  /* 0x0000001d00437308 */ /* 0x000fe20000002400 */
[-C--:B------:R-:W-:Y:S02]  /*6a90*/  ISETP.GE.AND P1, PT, R7, R217.reuse, PT ;  /* 0x000000d90700720c */ /* 0x080fe40003f26270 */
[----:B-----5:R-:W-:Y:S02]  /*6aa0*/  FSEL R7, R169, -INF , !P0 ;  /* 0xff800000a9077808 */ /* 0x020fe40004000000 */
[----:B--2---:R-:W-:Y:S02]  /*6ab0*/  FSEL R175, R40, -INF , !P2 ;  /* 0xff80000028af7808 */ /* 0x004fe40005000000 */
[----:B------:R-:W-:Y:S01]  /*6ac0*/  ISETP.GE.AND P2, PT, R12, R217, PT ;  /* 0x000000d90c00720c */ /* 0x000fe20003f46270 */
[----:B------:R-:W1:Y:S01]  /*6ad0*/  MUFU.TANH R169, R28 ;  /* 0x0000001c00a97308 */ /* 0x000e620000002400 */
[----:B------:R-:W-:Y:S01]  /*6ae0*/  VIADD R12, R164, 0xffffffb0 ;  /* 0xffffffb0a40c7836 */ /* 0x000fe20000000000 */
[----:B------:R-:W-:-:S02]  /*6af0*/  FSEL R202, R202, -INF , !P5 ;  /* 0xff800000caca7808 */ /* 0x000fc40006800000 */
[----:B------:R-:W-:Y:S02]  /*6b00*/  FMNMX3.FTZ R14, R166, R7, R5, !PT ;  /* 0x00000007a60e7276 */ /* 0x000fe40007810005 */
[-C--:B------:R-:W-:Y:S02]  /*6b10*/  ISETP.GE.AND P5, PT, R12, R222.reuse, PT ;  /* 0x000000de0c00720c */ /* 0x080fe40003fa6270 */
[----:B------:R-:W-:Y:S01]  /*6b20*/  FMNMX3.FTZ R14, R14, R19, R64, !PT ;  /* 0x000000130e0e7276 */ /* 0x000fe20007810040 */
[----:B------:R-:W2:Y:S01]  /*6b30*/  MUFU.TANH R59, R59 ;  /* 0x0000003b003b7308 */ /* 0x000ea20000002400 */
[----:B------:R-:W-:Y:S02]  /*6b40*/  FSEL R171, R171, -INF , !P5 ;  /* 0xff800000abab7808 */ /* 0x000fe40006800000 */
[-C--:B------:R-:W-:Y:S02]  /*6b50*/  ISETP.GE.AND P5, PT, R11, R222.reuse, PT ;  /* 0x000000de0b00720c */ /* 0x080fe40003fa6270 */
[----:B------:R-:W-:-:S02]  /*6b60*/  ISETP.GE.AND P0, PT, R13, R222, PT ;  /* 0x000000de0d00720c */ /* 0x000fc40003f06270 */
[----:B------:R-:W-:Y:S01]  /*6b70*/  FMNMX3.FTZ R14, R14, R207, R209, !PT ;  /* 0x000000cf0e0e7276 */ /* 0x000fe200078100d1 */
[----:B------:R-:W3:Y:S01]  /*6b80*/  MUFU.TANH R57, R57 ;  /* 0x0000003900397308 */ /* 0x000ee20000002400 */
[----:B-1----:R-:W-:Y:S02]  /*6b90*/  FSEL R169, R169, -INF , !P5 ;  /* 0xff800000a9a97808 */ /* 0x002fe40006800000 */
[----:B------:R-:W-:Y:S02]  /*6ba0*/  FSEL R201, R201, -INF , !P0 ;  /* 0xff800000c9c97808 */ /* 0x000fe40004000000 */
[----:B------:R-:W-:Y:S02]  /*6bb0*/  ISETP.GE.U32.AND P5, PT, R216, 0x3, PT ;  /* 0x00000003d800780c */ /* 0x000fe40003fa6070 */
[----:B------:R-:W-:Y:S01]  /*6bc0*/  ISETP.GE.AND P0, PT, R8, R222, PT ;  /* 0x000000de0800720c */ /* 0x000fe20003f06270 */
[----:B------:R-:W1:Y:S01]  /*6bd0*/  MUFU.TANH R183, R183 ;  /* 0x000000b700b77308 */ /* 0x000e620000002400 */
[----:B------:R-:W-:-:S02]  /*6be0*/  FMNMX3.FTZ R14, R14, R210, R174, !PT ;  /* 0x000000d20e0e7276 */ /* 0x000fc400078100ae */
[----:B------:R-:W-:Y:S02]  /*6bf0*/  FSEL R170, R170, -INF , !P0 ;  /* 0xff800000aaaa7808 */ /* 0x000fe40004000000 */
[----:B------:R-:W-:Y:S02]  /*6c00*/  ISETP.GE.AND P0, PT, R10, R217, PT ;  /* 0x000000d90a00720c */ /* 0x000fe40003f06270 */
[----:B------:R-:W-:Y:S01]  /*6c10*/  FMNMX3.FTZ R14, R14, R199, R203, !PT ;  /* 0x000000c70e0e7276 */ /* 0x000fe200078100cb */
[----:B------:R4:W1:Y:S01]  /*6c20*/  MUFU.TANH R21, R198 ;  /* 0x000000c600157308 */ /* 0x0008620000002400 */
[----:B------:R-:W-:Y:S02]  /*6c30*/  FSEL R242, R242, -INF , !P0 ;  /* 0xff800000f2f27808 */ /* 0x000fe40004000000 */
[----:B------:R-:W-:Y:S02]  /*6c40*/  ISETP.GE.AND P0, PT, R9, R222, PT ;  /* 0x000000de0900720c */ /* 0x000fe40003f06270 */
[----:B------:R-:W-:-:S02]  /*6c50*/  FMNMX3.FTZ R17, R14, R202, R201, !PT ;  /* 0x000000ca0e117276 */ /* 0x000fc400078100c9 */
[----:B------:R-:W-:Y:S01]  /*6c60*/  FSEL R67, R67, -INF , !P0 ;  /* 0xff80000043437808 */ /* 0x000fe20004000000 */
[----:B------:R4:W1:Y:S01]  /*6c70*/  MUFU.TANH R197, R38 ;  /* 0x0000002600c57308 */ /* 0x0008620000002400 */
[----:B------:R-:W-:-:S07]  /*6c80*/  FMNMX3.FTZ R17, R17, R171, R170, !PT ;  /* 0x000000ab11117276 */ /* 0x000fce00078100aa */
[----:B------:R4:W1:Y:S08]  /*6c90*/  MUFU.TANH R6, R39 ;  /* 0x0000002700067308 */ /* 0x0008700000002400 */
[----:B------:R4:W1:Y:S08]  /*6ca0*/  MUFU.TANH R172, R192 ;  /* 0x000000c000ac7308 */ /* 0x0008700000002400 */
[----:B------:R4:W1:Y:S08]  /*6cb0*/  MUFU.TANH R66, R34 ;  /* 0x0000002200427308 */ /* 0x0008700000002400 */
[----:B------:R4:W1:Y:S08]  /*6cc0*/  MUFU.TANH R65, R35 ;  /* 0x0000002300417308 */ /* 0x0008700000002400 */
[----:B------:R4:W1:Y:S01]  /*6cd0*/  MUFU.TANH R62, R30 ;  /* 0x0000001e003e7308 */ /* 0x0008620000002400 */
[----:B------:R-:W-:Y:S06]  /*6ce0*/  BAR.SYNC.DEFER_BLOCKING 0x0 ;  /* 0x0000000000007b1d */ /* 0x000fec0000010000 */
[----:B--23--:R-:W-:Y:S05]  /*6cf0*/  @!P5 BRA `(.L_x_506) ;  /* 0x000000000054d947 */ /* 0x00cfea0003800000 */
        /* <DEDUP_REMOVED lines=21> */
.L_x_506:
[----:B--2---:R-:W-:Y:S01]  /*6e50*/  FMNMX3.FTZ R14, R17, R169, R67, !PT ;  /* 0x000000a9110e7276 */ /* 0x004fe20007810043 */
[----:B------:R-:W2:Y:S01]  /*6e60*/  MUFU.TANH R31, R31 ;  /* 0x0000001f001f7308 */ /* 0x000ea20000002400 */
[----:B------:R-:W-:Y:S01]  /*6e70*/  FMNMX3.FTZ R16, R165, R242, R4, !PT ;  /* 0x000000f2a5107276 */ /* 0x000fe20007810004 */
[----:B------:R-:W-:Y:S01]  /*6e80*/  FMUL.FTZ R45, R194, UR4 ;  /* 0x00000004c22d7c20 */ /* 0x000fe20008410000 */
[----:B----4-:R-:W-:Y:S01]  /*6e90*/  FSEL R198, R59, -INF , !P2 ;  /* 0xff8000003bc67808 */ /* 0x010fe20005000000 */
[----:B------:R-:W3:Y:S01]  /*6ea0*/  SHFL.BFLY PT, R15, R14, 0x2, 0x1f ;  /* 0x0c401f000e0f7f89 */ /* 0x000ee200000e0000 */
[----:B------:R-:W-:Y:S01]  /*6eb0*/  FMNMX3.FTZ R16, R16, R18, R20, !PT ;  /* 0x0000001210107276 */ /* 0x000fe20007810014 */
[----:B------:R-:W-:Y:S01]  /*6ec0*/  FMUL.FTZ R17, R193, UR4 ;  /* 0x00000004c1117c20 */ /* 0x000fe20008410000 */
[----:B------:R-:W-:Y:S01]  /*6ed0*/  ISETP.GE.AND P2, PT, R13, R217, PT ;  /* 0x000000d90d00720c */ /* 0x000fe20003f46270 */
[----:B------:R-:W4:Y:S01]  /*6ee0*/  MUFU.TANH R45, R45 ;  /* 0x0000002d002d7308 */ /* 0x000f220000002400 */
[----:B------:R-:W-:Y:S01]  /*6ef0*/  FMNMX3.FTZ R16, R16, R176, R177, !PT ;  /* 0x000000b010107276 */ /* 0x000fe200078100b1 */
[----:B------:R-:W-:Y:S01]  /*6f00*/  FMUL.FTZ R54, R188, UR4 ;  /* 0x00000004bc367c20 */ /* 0x000fe20008410000 */
[----:B-1----:R-:W-:Y:S01]  /*6f10*/  FSEL R197, R197, -INF , !P1 ;  /* 0xff800000c5c57808 */ /* 0x002fe20004800000 */
[----:B------:R-:W-:Y:S01]  /*6f20*/  FMUL.FTZ R46, R189, UR4 ;  /* 0x00000004bd2e7c20 */ /* 0x000fe20008410000 */
[----:B------:R-:W-:Y:S01]  /*6f30*/  FMNMX3.FTZ R16, R16, R179, R181, !PT ;  /* 0x000000b310107276 */ /* 0x000fe200078100b5 */
[----:B------:R-:W-:Y:S01]  /*6f40*/  FMUL.FTZ R44, R195, UR4 ;  /* 0x00000004c32c7c20 */ /* 0x000fe20008410000 */
[-C--:B------:R-:W-:Y:S01]  /*6f50*/  ISETP.GE.AND P1, PT, R12, R217.reuse, PT ;  /* 0x000000d90c00720c */ /* 0x080fe20003f26270 */
[----:B------:R-:W-:Y:S01]  /*6f60*/  MUFU.TANH R54, R54 ;  /* 0x0000003600367308 */ /* 0x000fe20000002400 */
[----:B------:R-:W-:Y:S01]  /*6f70*/  FSEL R193, R6, -INF , !P2 ;  /* 0xff80000006c17808 */ /* 0x000fe20005000000 */
[----:B------:R-:W-:Y:S01]  /*6f80*/  FMUL.FTZ R43, R190, UR4 ;  /* 0x00000004be2b7c20 */ /* 0x000fe20008410000 */
[-C--:B------:R-:W-:Y:S01]  /*6f90*/  ISETP.GE.AND P2, PT, R8, R217.reuse, PT ;  /* 0x000000d90800720c */ /* 0x080fe20003f46270 */
[----:B------:R-:W-:Y:S01]  /*6fa0*/  FMUL.FTZ R42, R191, UR4 ;  /* 0x00000004bf2a7c20 */ /* 0x000fe20008410000 */
[----:B------:R-:W-:Y:S01]  /*6fb0*/  FMNMX3.FTZ R16, R16, R196, R198, !PT ;  /* 0x000000c410107276 */ /* 0x000fe200078100c6 */
[----:B------:R-:W-:Y:S01]  /*6fc0*/  LDSM.16.MT88.4 R24, [R218+0x9000] ;  /* 0x00900000da18783b */ /* 0x000fe20000004200 */
[----:B------:R-:W-:Y:S01]  /*6fd0*/  FSEL R66, R66, -INF , !P1 ;  /* 0xff80000042427808 */ /* 0x000fe20004800000 */
[----:B------:R-:W1:Y:S01]  /*6fe0*/  MUFU.TANH R6, R17 ;  /* 0x0000001100067308 */ /* 0x000e620000002400 */
[----:B------:R-:W-:-:S02]  /*6ff0*/  ISETP.GE.AND P1, PT, R11, R217, PT ;  /* 0x000000d90b00720c */ /* 0x000fc40003f26270 */
[----:B------:R-:W-:Y:S02]  /*7000*/  FSEL R65, R65, -INF , !P2 ;  /* 0xff80000041417808 */ /* 0x000fe40005000000 */
[----:B------:R-:W-:Y:S02]  /*7010*/  FMNMX3.FTZ R16, R16, R197, R193, !PT ;  /* 0x000000c510107276 */ /* 0x000fe400078100c1 */
[----:B------:R-:W-:Y:S01]  /*7020*/  ISETP.GE.AND P2, PT, R9, R217, PT ;  /* 0x000000d90900720c */ /* 0x000fe20003f46270 */
[----:B------:R-:W5:Y:S01]  /*7030*/  MUFU.TANH R46, R46 ;  /* 0x0000002e002e7308 */ /* 0x000f620000002400 */
[----:B------:R-:W-:Y:S02]  /*7040*/  FSEL R62, R62, -INF , !P1 ;  /* 0xff8000003e3e7808 */ /* 0x000fe40004800000 */
[----:B------:R-:W-:Y:S02]  /*7050*/  FMNMX3.FTZ R16, R16, R66, R65, !PT ;  /* 0x0000004210107276 */ /* 0x000fe40007810041 */
[----:B------:R-:W-:-:S02]  /*7060*/  ISETP.GE.AND P1, PT, R13, R223, PT ;  /* 0x000000df0d00720c */ /* 0x000fc40003f26270 */
[----:B--2---:R-:W-:Y:S01]  /*7070*/  FSEL R59, R31, -INF , !P2 ;  /* 0xff8000001f3b7808 */ /* 0x004fe20005000000 */
[----:B------:R-:W2:Y:S01]  /*7080*/  MUFU.TANH R44, R44 ;  /* 0x0000002c002c7308 */ /* 0x000ea20000002400 */
[----:B---3--:R-:W-:Y:S02]  /*7090*/  FMNMX.FTZ R15, R14, R15, !PT ;  /* 0x0000000f0e0f7209 */ /* 0x008fe40007810000 */
[-C--:B------:R-:W-:Y:S02]  /*70a0*/  ISETP.GE.AND P0, PT, R13, R231.reuse, PT ;  /* 0x000000e70d00720c */ /* 0x080fe40003f06270 */
[----:B------:R-:W-:Y:S02]  /*70b0*/  FSEL R178, R178, -INF , !P1 ;  /* 0xff800000b2b27808 */ /* 0x000fe40004800000 */
[----:B------:R-:W-:Y:S01]  /*70c0*/  FMNMX3.FTZ R13, R16, R62, R59, !PT ;  /* 0x0000003e100d7276 */ /* 0x000fe2000781003b */
[----:B------:R-:W3:Y:S01]  /*70d0*/  MUFU.TANH R43, R43 ;  /* 0x0000002b002b7308 */ /* 0x000ee20000002400 */
[----:B------:R-:W-:Y:S01]  /*70e0*/  ISETP.GE.AND P1, PT, R10, R231, PT ;  /* 0x000000e70a00720c */ /* 0x000fe20003f26270 */
[----:B------:R-:W1:Y:S01]  /*70f0*/  SHFL.BFLY PT, R16, R15, 0x1, 0x1f ;  /* 0x0c201f000f107f89 */ /* 0x000e6200000e0000 */
[----:B------:R-:W-:-:S02]  /*7100*/  FSEL R192, R57, -INF , !P4 ;  /* 0xff80000039c07808 */ /* 0x000fc40006000000 */
[----:B------:R-:W-:Y:S01]  /*7110*/  ISETP.GE.AND P4, PT, R12, R223, PT ;  /* 0x000000df0c00720c */ /* 0x000fe20003f86270 */
[----:B------:R-:W2:Y:S01]  /*7120*/  SHFL.BFLY PT, R14, R13, 0x2, 0x1f ;  /* 0x0c401f000d0e7f89 */ /* 0x000ea200000e0000 */
[----:B------:R-:W-:Y:S01]  /*7130*/  FSEL R180, R21, -INF , !P3 ;  /* 0xff80000015b47808 */ /* 0x000fe20005800000 */
[----:B------:R-:W3:Y:S01]  /*7140*/  MUFU.TANH R42, R42 ;  /* 0x0000002a002a7308 */ /* 0x000ee20000002400 */
[----:B------:R-:W-:Y:S02]  /*7150*/  FSEL R183, R183, -INF , !P0 ;  /* 0xff800000b7b77808 */ /* 0x000fe40004000000 */
[C---:B------:R-:W-:Y:S02]  /*7160*/  ISETP.GE.AND P3, PT, R8.reuse, R231, PT ;  /* 0x000000e70800720c */ /* 0x040fe40003f66270 */
[----:B------:R-:W-:Y:S02]  /*7170*/  ISETP.GE.AND P0, PT, R8, R223, PT ;  /* 0x000000df0800720c */ /* 0x000fe40003f06270 */
[----:B------:R-:W-:-:S02]  /*7180*/  FSEL R8, R240, -INF , !P1 ;  /* 0xff800000f0087808 */ /* 0x000fc40004800000 */
[----:B----4-:R-:W-:Y:S02]  /*7190*/  FSEL R45, R45, -INF , !P4 ;  /* 0xff8000002d2d7808 */ /* 0x010fe40006000000 */
[----:B------:R-:W-:Y:S02]  /*71a0*/  ISETP.GE.AND P4, PT, R10, R223, PT ;  /* 0x000000df0a00720c */ /* 0x000fe40003f86270 */
[----:B------:R-:W-:Y:S02]  /*71b0*/  FMNMX3.FTZ R10, R168, R8, R47, !PT ;  /* 0x00000008a80a7276 */ /* 0x000fe4000781002f */
[----:B------:R-:W-:Y:S02]  /*71c0*/  ISETP.GE.AND P2, PT, R12, R231, PT ;  /* 0x000000e70c00720c */ /* 0x000fe40003f46270 */
[----:B------:R-:W-:Y:S02]  /*71d0*/  FMNMX3.FTZ R10, R10, R49, R50, !PT ;  /* 0x000000310a0a7276 */ /* 0x000fe40007810032 */
[----:B------:R-:W-:-:S02]  /*71e0*/  FSEL R53, R241, -INF , !P4 ;  /* 0xff800000f1357808 */ /* 0x000fc40006000000 */
[----:B------:R-:W-:Y:S02]  /*71f0*/  FMNMX3.FTZ R243, R10, R208, R182, !PT ;  /* 0x000000d00af37276 */ /* 0x000fe400078100b6 */
[----:B------:R-:W-:Y:S02]  /*7200*/  FSEL R172, R172, -INF , !P2 ;  /* 0xff800000acac7808 */ /* 0x000fe40005000000 */
[----:B------:R-:W-:Y:S02]  /*7210*/  FMNMX3.FTZ R243, R243, R184, R186, !PT ;  /* 0x000000b8f3f37276 */ /* 0x000fe400078100ba */
[C---:B------:R-:W-:Y:S02]  /*7220*/  ISETP.GE.AND P2, PT, R11.reuse, R231, PT ;  /* 0x000000e70b00720c */ /* 0x040fe40003f46270 */
[----:B------:R-:W-:Y:S02]  /*7230*/  ISETP.GE.AND P1, PT, R11, R223, PT ;  /* 0x000000df0b00720c */ /* 0x000fe40003f26270 */
[----:B------:R-:W-:-:S02]  /*7240*/  FMNMX3.FTZ R11, R167, R53, R55, !PT ;  /* 0x00000035a70b7276 */ /* 0x000fc40007810037 */
[----:B------:R-:W-:Y:S02]  /*7250*/  FMNMX3.FTZ R243, R243, R200, R185, !PT ;  /* 0x000000c8f3f37276 */ /* 0x000fe400078100b9 */
[----:B-1----:R-:W-:Y:S02]  /*7260*/  FMNMX.FTZ R241, R15, R16, !PT ;  /* 0x000000100ff17209 */ /* 0x002fe40007810000 */
[----:B------:R-:W-:Y:S02]  /*7270*/  FMNMX3.FTZ R10, R11, R56, R58, !PT ;  /* 0x000000380b0a7276 */ /* 0x000fe4000781003a */
[----:B------:R-:W-:Y:S01]  /*7280*/  ISETP.GE.AND P4, PT, R9, R231, PT ;  /* 0x000000e70900720c */ /* 0x000fe20003f86270 */
[----:B------:R-:W-:Y:S01]  /*7290*/  FMUL.FTZ R164, R241, UR6 ;  /* 0x00000006f1a47c20 */ /* 0x000fe20008410000 */
[----:B------:R-:W-:Y:S02]  /*72a0*/  FSEL R57, R6, -INF , !P3 ;  /* 0xff80000006397808 */ /* 0x000fe40005800000 */
[----:B------:R-:W-:-:S02]  /*72b0*/  FMNMX3.FTZ R243, R243, R192, R183, !PT ;  /* 0x000000c0f3f37276 */ /* 0x000fc400078100b7 */
[----:B------:R-:W-:Y:S02]  /*72c0*/  FMNMX3.FTZ R6, R10, R187, R204, !PT ;  /* 0x000000bb0a067276 */ /* 0x000fe400078100cc */
[----:B------:R-:W-:Y:S02]  /*72d0*/  FSETP.NEU.FTZ.AND P3, PT, R241, -INF , PT ;  /* 0xff800000f100780b */ /* 0x000fe40003f7d000 */
[----:B------:R-:W-:Y:S02]  /*72e0*/  FSEL R54, R54, -INF , !P2 ;  /* 0xff80000036367808 */ /* 0x000fe40005000000 */
[----:B-----5:R-:W-:Y:S02]  /*72f0*/  FSEL R46, R46, -INF , !P4 ;  /* 0xff8000002e2e7808 */ /* 0x020fe40006000000 */
[----:B------:R-:W-:Y:S02]  /*7300*/  FMNMX3.FTZ R243, R243, R172, R57, !PT ;  /* 0x000000acf3f37276 */ /* 0x000fe40007810039 */
[----:B--2---:R-:W-:-:S02]  /*7310*/  FMNMX.FTZ R14, R13, R14, !PT ;  /* 0x0000000e0d0e7209 */ /* 0x004fc40007810000 */
[----:B------:R-:W-:Y:S02]  /*7320*/  FMNMX3.FTZ R6, R6, R205, R206, !PT ;  /* 0x000000cd06067276 */ /* 0x000fe400078100ce */
[----:B------:R-:W-:Y:S01]  /*7330*/  FSEL R164, R164, RZ, P3 ;  /* 0x000000ffa4a47208 */ /* 0x000fe20001800000 */
[----:B------:R-:W1:Y:S01]  /*7340*/  SHFL.BFLY PT, R240, R14, 0x1, 0x1f ;  /* 0x0c201f000ef07f89 */ /* 0x000e6200000e0000 */
[----:B------:R-:W-:Y:S02]  /*7350*/  FMNMX3.FTZ R243, R243, R54, R46, !PT ;  /* 0x00000036f3f37276 */ /* 0x000fe4000781002e */
[----:B------:R-:W-:Y:S01]  /*7360*/  FMNMX3.FTZ R6, R6, R175, R173, !PT ;  /* 0x000000af06067276 */ /* 0x000fe200078100ad */
[--C-:B------:R-:W-:Y:S01]  /*7370*/  FFMA.FTZ R37, R5, UR6, -R164.reuse ;  /* 0x0000000605257c23 */ /* 0x100fe200080108a4 */
[----:B------:R-:W-:Y:S01]  /*7380*/  ISETP.GE.AND P2, PT, R9, R223, PT ;  /* 0x000000df0900720c */ /* 0x000fe20003f46270 */
[----:B------:R-:W2:Y:S01]  /*7390*/  SHFL.BFLY PT, R5, R243, 0x2, 0x1f ;  /* 0x0c401f00f3057f89 */ /* 0x000ea200000e0000 */
[----:B------:R-:W-:Y:S01]  /*73a0*/  FSEL R44, R44, -INF , !P0 ;  /* 0xff8000002c2c7808 */ /* 0x000fe20004000000 */
[----:B------:R-:W-:Y:S01]  /*73b0*/  FFMA.FTZ R38, R7, UR6, -R164 ;  /* 0x0000000607267c23 */ /* 0x000fe200080108a4 */
[----:B------:R-:W-:Y:S01]  /*73c0*/  FMNMX3.FTZ R6, R6, R180, R178, !PT ;  /* 0x000000b406067276 */ /* 0x000fe200078100b2 */
[--C-:B------:R-:W-:Y:S01]  /*73d0*/  FFMA.FTZ R36, R19, UR6, -R164.reuse ;  /* 0x0000000613247c23 */ /* 0x100fe200080108a4 */
[----:B---3--:R-:W-:Y:S01]  /*73e0*/  FSEL R43, R43, -INF , !P1 ;  /* 0xff8000002b2b7808 */ /* 0x008fe20004800000 */
[----:B------:R-:W-:Y:S01]  /*73f0*/  FFMA.FTZ R35, R64, UR6, -R164 ;  /* 0x0000000640237c23 */ /* 0x000fe200080108a4 */
[----:B------:R-:W-:Y:S01]  /*7400*/  FSEL R42, R42, -INF , !P2 ;  /* 0xff8000002a2a7808 */ /* 0x000fe20005000000 */
[----:B------:R-:W-:Y:S01]  /*7410*/  MUFU.EX2 R38, R38 ;  /* 0x0000002600267308 */ /* 0x000fe20000000800 */
[----:B------:R-:W-:Y:S01]  /*7420*/  FMNMX3.FTZ R6, R6, R45, R44, !PT ;  /* 0x0000002d06067276 */ /* 0x000fe2000781002c */
[--C-:B------:R-:W-:Y:S01]  /*7430*/  FFMA.FTZ R210, R210, UR6, -R164.reuse ;  /* 0x00000006d2d27c23 */ /* 0x100fe200080108a4 */
[----:B------:R-:W-:Y:S01]  /*7440*/  IADD3 R244, PT, PT, R218, 0x9020, RZ ;  /* 0x00009020daf47810 */ /* 0x000fe20007ffe0ff */
[----:B------:R-:W-:Y:S01]  /*7450*/  FFMA.FTZ R194, R199, UR6, -R164 ;  /* 0x00000006c7c27c23 */ /* 0x000fe200080108a4 */
[----:B------:R-:W-:Y:S01]  /*7460*/  FMNMX3.FTZ R6, R6, R43, R42, !PT ;  /* 0x0000002b06067276 */ /* 0x000fe2000781002a */
[--C-:B------:R-:W-:Y:S01]  /*7470*/  FFMA.FTZ R195, R203, UR6, -R164.reuse ;  /* 0x00000006cbc37c23 */ /* 0x100fe200080108a4 */
[----:B------:R-:W-:Y:S01]  /*7480*/  MOV R51, R244 ;  /* 0x000000f400337202 */ /* 0x000fe20000000f00 */
[----:B------:R-:W3:Y:S01]  /*7490*/  MUFU.EX2 R37, R37 ;  /* 0x0000002500257308 */ /* 0x000ee20000000800 */
[----:B------:R-:W-:Y:S01]  /*74a0*/  @P6 IADD3 R51, PT, PT, R235, -0x20, RZ ;  /* 0xffffffe0eb336810 */ /* 0x000fe20007ffe0ff */
[----:B------:R-:W4:Y:S01]  /*74b0*/  SHFL.BFLY PT, R7, R6, 0x2, 0x1f ;  /* 0x0c401f0006077f89 */ /* 0x000f2200000e0000 */
[----:B-1----:R-:W-:Y:S01]  /*74c0*/  FMNMX.FTZ R240, R14, R240, !PT ;  /* 0x000000f00ef07209 */ /* 0x002fe20007810000 */
[----:B------:R-:W-:Y:S01]  /*74d0*/  FFMA.FTZ R199, R202, UR6, -R164 ;  /* 0x00000006cac77c23 */ /* 0x000fe200080108a4 */
[----:B------:R-:W-:Y:S01]  /*74e0*/  FSEL R41, R241, RZ, P3 ;  /* 0x000000fff1297208 */ /* 0x000fe20001800000 */
[----:B------:R-:W-:Y:S01]  /*74f0*/  LDSM.16.MT88.4 R12, [R51+0x1000] ;  /* 0x00100000330c783b */ /* 0x000fe20000004200 */
[C---:B------:R-:W-:Y:S01]  /*7500*/  FSETP.NEU.FTZ.AND P0, PT, R240.reuse, -INF , PT ;  /* 0xff800000f000780b */ /* 0x040fe20003f1d000 */
[----:B------:R-:W-:Y:S01]  /*7510*/  FMUL.FTZ R60, R240, UR6 ;  /* 0x00000006f03c7c20 */ /* 0x000fe20008410000 */
[----:B--2---:R-:W-:Y:S01]  /*7520*/  FMNMX.FTZ R243, R243, R5, !PT ;  /* 0x00000005f3f37209 */ /* 0x004fe20007810000 */
[----:B------:R-:W-:Y:S01]  /*7530*/  FADD.FTZ R41, R166, -R41 ;  /* 0x80000029a6297221 */ /* 0x000fe20000010000 */
[----:B------:R-:W-:Y:S01]  /*7540*/  FSEL R40, R240, RZ, P0 ;  /* 0x000000fff0287208 */ /* 0x000fe20000000000 */
[----:B------:R-:W-:Y:S01]  /*7550*/  MUFU.EX2 R36, R36 ;  /* 0x0000002400247308 */ /* 0x000fe20000000800 */
[----:B------:R-:W-:Y:S01]  /*7560*/  FSEL R60, R60, RZ, P0 ;  /* 0x000000ff3c3c7208 */ /* 0x000fe20000000000 */
[----:B------:R-:W1:Y:S01]  /*7570*/  SHFL.BFLY PT, R5, R243, 0x1, 0x1f ;  /* 0x0c201f00f3057f89 */ /* 0x000e6200000e0000 */
[----:B------:R-:W-:Y:S01]  /*7580*/  FMUL.FTZ R41, R41, UR6 ;  /* 0x0000000629297c20 */ /* 0x000fe20008410000 */
[----:B------:R-:W-:Y:S01]  /*7590*/  FADD.FTZ R40, R165, -R40 ;  /* 0x80000028a5287221 */ /* 0x000fe20000010000 */
[----:B---3--:R-:W-:Y:S01]  /*75a0*/  F2FP.BF16.F32.PACK_AB R28, R37, R38 ;  /* 0x00000026251c723e */ /* 0x008fe200000010ff */
[--C-:B------:R-:W-:Y:S01]  /*75b0*/  FFMA.FTZ R34, R242, UR6, -R60.reuse ;  /* 0x00000006f2227c23 */ /* 0x100fe2000801083c */
[--C-:B------:R-:W-:Y:S01]  /*75c0*/  FFMA.FTZ R33, R4, UR6, -R60.reuse ;  /* 0x0000000604217c23 */ /* 0x100fe2000801083c */
[--C-:B------:R-:W-:Y:S01]  /*75d0*/  FFMA.FTZ R32, R18, UR6, -R60.reuse ;  /* 0x0000000612207c23 */ /* 0x100fe2000801083c */
[--C-:B------:R-:W-:Y:S01]  /*75e0*/  FFMA.FTZ R39, R20, UR6, -R60.reuse ;  /* 0x0000000614277c23 */ /* 0x100fe2000801083c */
[----:B------:R-:W-:Y:S01]  /*75f0*/  LDSM.16.MT88.4 R16, [R218+0xa000] ;  /* 0x00a00000da10783b */ /* 0x000fe20000004200 */
[----:B------:R-:W-:Y:S01]  /*7600*/  FMUL.FTZ R40, R40, UR6 ;  /* 0x0000000628287c20 */ /* 0x000fe20008410000 */
[----:B------:R-:W2:Y:S01]  /*7610*/  MUFU.EX2 R35, R35 ;  /* 0x0000002300237308 */ /* 0x000ea20000000800 */
[----:B------:R-:W-:Y:S01]  /*7620*/  FFMA.FTZ R176, R176, UR6, -R60 ;  /* 0x00000006b0b07c23 */ /* 0x000fe2000801083c */
[----:B----4-:R-:W-:Y:S01]  /*7630*/  FMNMX.FTZ R242, R6, R7, !PT ;  /* 0x0000000706f27209 */ /* 0x010fe20007810000 */
[----:B------:R-:W-:Y:S01]  /*7640*/  LDSM.16.MT88.4 R20, [R51] ;  /* 0x000000003314783b */ /* 0x000fe20000004200 */
[----:B------:R-:W-:Y:S01]  /*7650*/  FFMA.FTZ R166, R209, UR6, -R164 ;  /* 0x00000006d1a67c23 */ /* 0x000fe200080108a4 */
[--C-:B------:R-:W-:Y:S01]  /*7660*/  FFMA.FTZ R179, R179, UR6, -R60.reuse ;  /* 0x00000006b3b37c23 */ /* 0x100fe2000801083c */
[--C-:B------:R-:W-:Y:S01]  /*7670*/  FFMA.FTZ R181, R181, UR6, -R60.reuse ;  /* 0x00000006b5b57c23 */ /* 0x100fe2000801083c */
[----:B------:R-:W3:Y:S01]  /*7680*/  SHFL.BFLY PT, R4, R242, 0x1, 0x1f ;  /* 0x0c201f00f2047f89 */ /* 0x000ee200000e0000 */
[----:B------:R-:W-:Y:S01]  /*7690*/  MUFU.EX2 R34, R34 ;  /* 0x0000002200227308 */ /* 0x000fe20000000800 */
[--C-:B------:R-:W-:Y:S01]  /*76a0*/  FFMA.FTZ R196, R196, UR6, -R60.reuse ;  /* 0x00000006c4c47c23 */ /* 0x100fe2000801083c */
[--C-:B------:R-:W-:Y:S01]  /*76b0*/  FFMA.FTZ R198, R198, UR6, -R60.reuse ;  /* 0x00000006c6c67c23 */ /* 0x100fe2000801083c */
[--C-:B------:R-:W-:Y:S01]  /*76c0*/  FFMA.FTZ R197, R197, UR6, -R60.reuse ;  /* 0x00000006c5c57c23 */ /* 0x100fe2000801083c */
[----:B------:R-:W-:Y:S01]  /*76d0*/  FFMA.FTZ R193, R193, UR6, -R60 ;  /* 0x00000006c1c17c23 */ /* 0x000fe2000801083c */
[--C-:B------:R-:W-:Y:S01]  /*76e0*/  FFMA.FTZ R171, R171, UR6, -R164.reuse ;  /* 0x00000006abab7c23 */ /* 0x100fe200080108a4 */
[----:B-1----:R-:W-:Y:S01]  /*76f0*/  FMNMX.FTZ R243, R243, R5, !PT ;  /* 0x00000005f3f37209 */ /* 0x002fe20007810000 */
[--C-:B------:R-:W-:Y:S01]  /*7700*/  FFMA.FTZ R170, R170, UR6, -R164.reuse ;  /* 0x00000006aaaa7c23 */ /* 0x100fe200080108a4 */
[----:B------:R-:W1:Y:S01]  /*7710*/  MUFU.EX2 R33, R33 ;  /* 0x0000002100217308 */ /* 0x000e620000000800 */
[----:B--2---:R-:W-:Y:S01]  /*7720*/  F2FP.BF16.F32.PACK_AB R30, R35, R36 ;  /* 0x00000024231e723e */ /* 0x004fe200000010ff */
[--C-:B------:R-:W-:Y:S01]  /*7730*/  FFMA.FTZ R169, R169, UR6, -R164.reuse ;  /* 0x00000006a9a97c23 */ /* 0x100fe200080108a4 */
[C---:B------:R-:W-:Y:S01]  /*7740*/  FMUL.FTZ R48, R243.reuse, UR6 ;  /* 0x00000006f3307c20 */ /* 0x040fe20008410000 */
[----:B------:R-:W-:Y:S01]  /*7750*/  FSETP.NEU.FTZ.AND P1, PT, R243, -INF , PT ;  /* 0xff800000f300780b */ /* 0x000fe20003f3d000 */
[----:B------:R-:W-:Y:S01]  /*7760*/  FFMA.FTZ R67, R67, UR6, -R164 ;  /* 0x0000000643437c23 */ /* 0x000fe200080108a4 */
[--C-:B------:R-:W-:Y:S01]  /*7770*/  FFMA.FTZ R66, R66, UR6, -R60.reuse ;  /* 0x0000000642427c23 */ /* 0x100fe2000801083c */
[--C-:B------:R-:W-:Y:S01]  /*7780*/  FFMA.FTZ R65, R65, UR6, -R60.reuse ;  /* 0x0000000641417c23 */ /* 0x100fe2000801083c */
[----:B------:R-:W-:Y:S01]  /*7790*/  FSEL R48, R48, RZ, P1 ;  /* 0x000000ff30307208 */ /* 0x000fe20000800000 */
[----:B------:R-:W-:Y:S01]  /*77a0*/  MUFU.EX2 R32, R32 ;  /* 0x0000002000207308 */ /* 0x000fe20000000800 */
[--C-:B------:R-:W-:Y:S01]  /*77b0*/  FFMA.FTZ R62, R62, UR6, -R60.reuse ;  /* 0x000000063e3e7c23 */ /* 0x100fe2000801083c */
[----:B------:R-:W-:-:S02]  /*77c0*/  FFMA.FTZ R59, R59, UR6, -R60 ;  /* 0x000000063b3b7c23 */ /* 0x000fc4000801083c */
[--C-:B------:R-:W-:Y:S01]  /*77d0*/  FFMA.FTZ R8, R8, UR6, -R48.reuse ;  /* 0x0000000608087c23 */ /* 0x100fe20008010830 */
[--C-:B------:R-:W-:Y:S01]  /*77e0*/  FFMA.FTZ R9, R47, UR6, -R48.reuse ;  /* 0x000000062f097c23 */ /* 0x100fe20008010830 */
[----:B---3--:R-:W-:Y:S01]  /*77f0*/  FMNMX.FTZ R242, R242, R4, !PT ;  /* 0x00000004f2f27209 */ /* 0x008fe20007810000 */
[--C-:B------:R-:W-:Y:S01]  /*7800*/  FFMA.FTZ R61, R50, UR6, -R48.reuse ;  /* 0x00000006323d7c23 */ /* 0x100fe20008010830 */
[----:B------:R2:W-:Y:S01]  /*7810*/  MUFU.EX2 R47, R8 ;  /* 0x00000008002f7308 */ /* 0x0005e20000000800 */
[----:B------:R-:W3:Y:S01]  /*7820*/  LDSM.16.MT88.4 R4, [R218+0xb000] ;  /* 0x00b00000da04783b */ /* 0x000ee20000004200 */
[C---:B------:R-:W-:Y:S01]  /*7830*/  FSETP.NEU.FTZ.AND P0, PT, R242.reuse, -INF , PT ;  /* 0xff800000f200780b */ /* 0x040fe20003f1d000 */
[----:B------:R-:W-:Y:S01]  /*7840*/  FMUL.FTZ R52, R242, UR6 ;  /* 0x00000006f2347c20 */ /* 0x000fe20008410000 */
[----:B-1----:R-:W-:Y:S01]  /*7850*/  F2FP.BF16.F32.PACK_AB R29, R33, R34 ;  /* 0x00000022211d723e */ /* 0x002fe200000010ff */
[--C-:B------:R-:W-:Y:S01]  /*7860*/  FFMA.FTZ R182, R182, UR6, -R48.reuse ;  /* 0x00000006b6b67c23 */ /* 0x100fe20008010830 */
[--C-:B------:R-:W-:Y:S01]  /*7870*/  FFMA.FTZ R184, R184, UR6, -R48.reuse ;  /* 0x00000006b8b87c23 */ /* 0x100fe20008010830 */
[--C-:B------:R-:W-:Y:S01]  /*7880*/  FFMA.FTZ R186, R186, UR6, -R48.reuse ;  /* 0x00000006baba7c23 */ /* 0x100fe20008010830 */
[----:B------:R-:W-:Y:S01]  /*7890*/  FSEL R52, R52, RZ, P0 ;  /* 0x000000ff34347208 */ /* 0x000fe20000000000 */
[----:B------:R-:W1:Y:S01]  /*78a0*/  MUFU.EX2 R39, R39 ;  /* 0x0000002700277308 */ /* 0x000e620000000800 */
[----:B------:R-:W-:Y:S01]  /*78b0*/  FFMA.FTZ R191, R200, UR6, -R48 ;  /* 0x00000006c8bf7c23 */ /* 0x000fe20008010830 */
[----:B------:R-:W-:Y:S01]  /*78c0*/  FFMA.FTZ R200, R201, UR6, -R164 ;  /* 0x00000006c9c87c23 */ /* 0x000fe200080108a4 */
[----:B------:R-:W-:Y:S01]  /*78d0*/  FFMA.FTZ R185, R185, UR6, -R48 ;  /* 0x00000006b9b97c23 */ /* 0x000fe20008010830 */
[--C-:B------:R-:W-:Y:S01]  /*78e0*/  FFMA.FTZ R64, R53, UR6, -R52.reuse ;  /* 0x0000000635407c23 */ /* 0x100fe20008010834 */
[--C-:B------:R-:W-:Y:S01]  /*78f0*/  FFMA.FTZ R63, R55, UR6, -R52.reuse ;  /* 0x00000006373f7c23 */ /* 0x100fe20008010834 */
[--C-:B------:R-:W-:Y:S01]  /*7900*/  FFMA.FTZ R165, R56, UR6, -R52.reuse ;  /* 0x0000000638a57c23 */ /* 0x100fe20008010834 */
[----:B------:R-:W-:Y:S01]  /*7910*/  FFMA.FTZ R187, R187, UR6, -R52 ;  /* 0x00000006bbbb7c23 */ /* 0x000fe20008010834 */
[----:B--2---:R-:W-:Y:S01]  /*7920*/  FFMA.FTZ R8, R49, UR6, -R48 ;  /* 0x0000000631087c23 */ /* 0x004fe20008010830 */
[----:B------:R2:W-:Y:S01]  /*7930*/  MUFU.EX2 R53, R61 ;  /* 0x0000003d00357308 */ /* 0x0005e20000000800 */
[--C-:B------:R-:W-:Y:S01]  /*7940*/  FFMA.FTZ R188, R204, UR6, -R52.reuse ;  /* 0x00000006ccbc7c23 */ /* 0x100fe20008010834 */
[--C-:B------:R-:W-:Y:S01]  /*7950*/  FFMA.FTZ R189, R205, UR6, -R52.reuse ;  /* 0x00000006cdbd7c23 */ /* 0x100fe20008010834 */
[----:B------:R-:W-:Y:S01]  /*7960*/  FFMA.FTZ R190, R206, UR6, -R52 ;  /* 0x00000006cebe7c23 */ /* 0x000fe20008010834 */
[--C-:B------:R-:W-:Y:S01]  /*7970*/  FFMA.FTZ R192, R192, UR6, -R48.reuse ;  /* 0x00000006c0c07c23 */ /* 0x100fe20008010830 */
[----:B------:R-:W-:Y:S01]  /*7980*/  FFMA.FTZ R183, R183, UR6, -R48 ;  /* 0x00000006b7b77c23 */ /* 0x000fe20008010830 */
[--C-:B------:R-:W-:Y:S01]  /*7990*/  FFMA.FTZ R175, R175, UR6, -R52.reuse ;  /* 0x00000006afaf7c23 */ /* 0x100fe20008010834 */
[--C-:B------:R-:W-:Y:S01]  /*79a0*/  FFMA.FTZ R173, R173, UR6, -R52.reuse ;  /* 0x00000006adad7c23 */ /* 0x100fe20008010834 */
[----:B------:R-:W-:Y:S01]  /*79b0*/  MUFU.EX2 R49, R9 ;  /* 0x0000000900317308 */ /* 0x000fe20000000800 */
[----:B-1----:R-:W-:Y:S01]  /*79c0*/  F2FP.BF16.F32.PACK_AB R31, R39, R32 ;  /* 0x00000020271f723e */ /* 0x002fe200000010ff */
[--C-:B------:R-:W-:Y:S01]  /*79d0*/  FFMA.FTZ R180, R180, UR6, -R52.reuse ;  /* 0x00000006b4b47c23 */ /* 0x100fe20008010834 */
[----:B------:R-:W-:Y:S01]  /*79e0*/  FFMA.FTZ R178, R178, UR6, -R52 ;  /* 0x00000006b2b27c23 */ /* 0x000fe20008010834 */
[----:B------:R-:W-:Y:S01]  /*79f0*/  FFMA.FTZ R172, R172, UR6, -R48 ;  /* 0x00000006acac7c23 */ /* 0x000fe20008010830 */
[----:B------:R-:W-:Y:S01]  /*7a00*/  FFMA.FTZ R45, R45, UR6, -R52 ;  /* 0x000000062d2d7c23 */ /* 0x000fe20008010834 */
[--C-:B------:R-:W-:Y:S01]  /*7a10*/  FFMA.FTZ R57, R57, UR6, -R48.reuse ;  /* 0x0000000639397c23 */ /* 0x100fe20008010830 */
[----:B------:R-:W-:Y:S01]  /*7a20*/  FFMA.FTZ R46, R46, UR6, -R48 ;  /* 0x000000062e2e7c23 */ /* 0x000fe20008010830 */
[----:B------:R1:W-:Y:S01]  /*7a30*/  MUFU.EX2 R50, R8 ;  /* 0x0000000800327308 */ /* 0x0003e20000000800 */
[----:B--2---:R-:W-:Y:S01]  /*7a40*/  FSEL R61, R243, RZ, P1 ;  /* 0x000000fff33d7208 */ /* 0x004fe20000800000 */
[--C-:B------:R-:W-:Y:S01]  /*7a50*/  FFMA.FTZ R44, R44, UR6, -R52.reuse ;  /* 0x000000062c2c7c23 */ /* 0x100fe20008010834 */
[--C-:B------:R-:W-:Y:S01]  /*7a60*/  FFMA.FTZ R43, R43, UR6, -R52.reuse ;  /* 0x000000062b2b7c23 */ /* 0x100fe20008010834 */
[----:B------:R-:W-:Y:S01]  /*7a70*/  FFMA.FTZ R42, R42, UR6, -R52 ;  /* 0x000000062a2a7c23 */ /* 0x000fe20008010834 */
[----:B------:R-:W-:Y:S01]  /*7a80*/  FFMA.FTZ R54, R54, UR6, -R48 ;  /* 0x0000000636367c23 */ /* 0x000fe20008010830 */
[----:B------:R-:W-:Y:S01]  /*7a90*/  FADD.FTZ R61, R168, -R61 ;  /* 0x8000003da83d7221 */ /* 0x000fe20000010000 */
[----:B------:R-:W-:Y:S01]  /*7aa0*/  FFMA.FTZ R168, R174, UR6, -R164 ;  /* 0x00000006aea87c23 */ /* 0x000fe200080108a4 */
[----:B------:R2:W-:Y:S08]  /*7ab0*/  MUFU.EX2 R56, R63 ;  /* 0x0000003f00387308 */ /* 0x0005f00000000800 */
[----:B------:R4:W-:Y:S01]  /*7ac0*/  MUFU.EX2 R55, R64 ;  /* 0x0000004000377308 */ /* 0x0009e20000000800 */
[----:B-1----:R-:W1:Y:S07]  /*7ad0*/  LDSM.16.MT88.4 R8, [R51+0x2000] ;  /* 0x002000003308783b */ /* 0x002e6e0000004200 */
[----:B------:R-:W5:Y:S01]  /*7ae0*/  MUFU.EX2 R41, R41 ;  /* 0x0000002900297308 */ /* 0x000f620000000800 */
[----:B--2---:R-:W-:-:S05]  /*7af0*/  FSEL R63, R242, RZ, P0 ;  /* 0x000000fff23f7208 */ /* 0x004fca0000000000 */
[----:B------:R-:W-:Y:S01]  /*7b00*/  FADD.FTZ R63, R167, -R63 ;  /* 0x8000003fa73f7221 */ /* 0x000fe20000010000 */
[----:B------:R-:W-:Y:S01]  /*7b10*/  FFMA.FTZ R167, R207, UR6, -R164 ;  /* 0x00000006cfa77c23 */ /* 0x000fe200080108a4 */
[----:B------:R-:W2:Y:S01]  /*7b20*/  MUFU.EX2 R40, R40 ;  /* 0x0000002800287308 */ /* 0x000ea20000000800 */
[----:B----4-:R-:W-:-:S07]  /*7b30*/  FFMA.FTZ R64, R58, UR6, -R52 ;  /* 0x000000063a407c23 */ /* 0x010fce0008010834 */
[----:B------:R4:W-:Y:S01]  /*7b40*/  MUFU.EX2 R58, R165 ;  /* 0x000000a5003a7308 */ /* 0x0009e20000000800 */
[-C--:B-----5:R-:W-:Y:S01]  /*7b50*/  FMUL.FTZ R156, R156, R41.reuse ;  /* 0x000000299c9c7220 */ /* 0x0a0fe20000410000 */
[-C--:B------:R-:W-:Y:S01]  /*7b60*/  FMUL.FTZ R157, R157, R41.reuse ;  /* 0x000000299d9d7220 */ /* 0x080fe20000410000 */
[-C--:B------:R-:W-:Y:S01]  /*7b70*/  FMUL.FTZ R152, R152, R41.reuse ;  /* 0x0000002998987220 */ /* 0x080fe20000410000 */
[-C--:B------:R-:W-:Y:S01]  /*7b80*/  FMUL.FTZ R153, R153, R41.reuse ;  /* 0x0000002999997220 */ /* 0x080fe20000410000 */
[-C--:B------:R-:W-:Y:S01]  /*7b90*/  FMUL.FTZ R140, R140, R41.reuse ;  /* 0x000000298c8c7220 */ /* 0x080fe20000410000 */
[-C--:B------:R-:W-:Y:S01]  /*7ba0*/  FMUL.FTZ R141, R141, R41.reuse ;  /* 0x000000298d8d7220 */ /* 0x080fe20000410000 */
[-C--:B------:R-:W-:Y:S01]  /*7bb0*/  FMUL.FTZ R136, R136, R41.reuse ;  /* 0x0000002988887220 */ /* 0x080fe20000410000 */
[-C--:B------:R-:W-:Y:S01]  /*7bc0*/  FMUL.FTZ R137, R137, R41.reuse ;  /* 0x0000002989897220 */ /* 0x080fe20000410000 */
[-C--:B--2---:R-:W-:Y:S01]  /*7bd0*/  FMUL.FTZ R158, R158, R40.reuse ;  /* 0x000000289e9e7220 */ /* 0x084fe20000410000 */
[-C--:B------:R-:W-:Y:S01]  /*7be0*/  FMUL.FTZ R159, R159, R40.reuse ;  /* 0x000000289f9f7220 */ /* 0x080fe20000410000 */
[-C--:B------:R-:W-:Y:S01]  /*7bf0*/  FMUL.FTZ R154, R154, R40.reuse ;  /* 0x000000289a9a7220 */ /* 0x080fe20000410000 */
[-C--:B------:R-:W-:Y:S01]  /*7c00*/  FMUL.FTZ R155, R155, R40.reuse ;  /* 0x000000289b9b7220 */ /* 0x080fe20000410000 */
[-C--:B------:R-:W-:Y:S01]  /*7c10*/  FMUL.FTZ R142, R142, R40.reuse ;  /* 0x000000288e8e7220 */ /* 0x080fe20000410000 */
[-C--:B------:R-:W-:Y:S01]  /*7c20*/  FMUL.FTZ R143, R143, R40.reuse ;  /* 0x000000288f8f7220 */ /* 0x080fe20000410000 */
[-C--:B------:R-:W-:Y:S01]  /*7c30*/  FMUL.FTZ R138, R138, R40.reuse ;  /* 0x000000288a8a7220 */ /* 0x080fe20000410000 */
[-C--:B------:R-:W-:Y:S01]  /*7c40*/  FMUL.FTZ R139, R139, R40.reuse ;  /* 0x000000288b8b7220 */ /* 0x080fe20000410000 */
[----:B----4-:R-:W-:Y:S01]  /*7c50*/  FMUL.FTZ R165, R61, UR6 ;  /* 0x000000063da57c20 */ /* 0x010fe20008410000 */
[-C--:B------:R-:W-:Y:S01]  /*7c60*/  FMUL.FTZ R124, R124, R41.reuse ;  /* 0x000000297c7c7220 */ /* 0x080fe20000410000 */
[----:B------:R2:W-:Y:S01]  /*7c70*/  MUFU.EX2 R61, R64 ;  /* 0x00000040003d7308 */ /* 0x0005e20000000800 */
        /* <DEDUP_REMOVED lines=16> */
[----:B--2---:R-:W-:Y:S01]  /*7d80*/  FMUL.FTZ R64, R63, UR6 ;  /* 0x000000063f407c20 */ /* 0x004fe20008410000 */
        /* <DEDUP_REMOVED lines=18> */
[-C--:B--2---:R-:W-:Y:S01]  /*7eb0*/  FMUL.FTZ R68, R68, R63.reuse ;  /* 0x0000003f44447220 */ /* 0x084fe20000410000 */
[-C--:B------:R-:W-:Y:S01]  /*7ec0*/  FMUL.FTZ R69, R69, R63.reuse ;  /* 0x0000003f45457220 */ /* 0x080fe20000410000 */
[-C--:B------:R-:W-:Y:S01]  /*7ed0*/  FMUL.FTZ R160, R160, R63.reuse ;  /* 0x0000003fa0a07220 */ /* 0x080fe20000410000 */
[-C--:B------:R-:W-:Y:S01]  /*7ee0*/  FMUL.FTZ R161, R161, R63.reuse ;  /* 0x0000003fa1a17220 */ /* 0x080fe20000410000 */
[-C--:B------:R-:W-:Y:S01]  /*7ef0*/  FMUL.FTZ R148, R148, R63.reuse ;  /* 0x0000003f94947220 */ /* 0x080fe20000410000 */
[-C--:B------:R-:W-:Y:S01]  /*7f00*/  FMUL.FTZ R149, R149, R63.reuse ;  /* 0x0000003f95957220 */ /* 0x080fe20000410000 */
[-C--:B------:R-:W-:Y:S01]  /*7f10*/  FMUL.FTZ R144, R144, R63.reuse ;  /* 0x0000003f90907220 */ /* 0x080fe20000410000 */
[C---:B------:R-:W-:Y:S01]  /*7f20*/  HMMA.16816.F32.BF16 R152, R28.reuse, R26, R152 ;  /* 0x0000001a1c98723c */ /* 0x040fe20000041898 */
[-C--:B----4-:R-:W-:Y:S01]  /*7f30*/  FMUL.FTZ R70, R70, R64.reuse ;  /* 0x0000004046467220 */ /* 0x090fe20000410000 */
        /* <DEDUP_REMOVED lines=42> */
[----:B------:R-:W-:Y:S01]  /*81e0*/  FMUL.FTZ R97, R97, R63 ;  /* 0x0000003f61617220 */ /* 0x000fe20000410000 */
[-C--:B------:R-:W-:Y:S01]  /*81f0*/  FMUL.FTZ R98, R98, R64.reuse ;  /* 0x0000004062627220 */ /* 0x080fe20000410000 */
[----:B------:R-:W-:Y:S01]  /*8200*/  FMUL.FTZ R99, R99, R64 ;  /* 0x0000004063637220 */ /* 0x000fe20000410000 */
[----:B------:R-:W2:Y:S01]  /*8210*/  MUFU.EX2 R167, R167 ;  /* 0x000000a700a77308 */ /* 0x000ea20000000800 */
[----:B------:R-:W-:Y:S01]  /*8220*/  HMMA.16816.F32.BF16 R104, R28, R14, R104 ;  /* 0x0000000e1c68723c */ /* 0x000fe20000041868 */
[----:B------:R-:W-:Y:S01]  /*8230*/  FFMA.FTZ R165, R208, UR6, -R48 ;  /* 0x00000006d0a57c23 */ /* 0x000fe20008010830 */
[----:B------:R-:W-:Y:S01]  /*8240*/  FFMA.FTZ R38, R234, R41, R38 ;  /* 0x00000029ea267223 */ /* 0x000fe20000010026 */
[----:B------:R-:W-:-:S03]  /*8250*/  FFMA.FTZ R34, R233, R40, R34 ;  /* 0x00000028e9227223 */ /* 0x000fc60000010022 */
[----:B------:R-:W-:Y:S01]  /*8260*/  FADD.FTZ R38, R37, R38 ;  /* 0x0000002625267221 */ /* 0x000fe20000010000 */
[----:B------:R-:W4:Y:S01]  /*8270*/  MUFU.EX2 R166, R166 ;  /* 0x000000a600a67308 */ /* 0x000f220000000800 */
[----:B---3--:R-:W-:Y:S01]  /*8280*/  HMMA.16816.F32.BF16 R72, R28, R4, R72 ;  /* 0x000000041c48723c */ /* 0x008fe20000041848 */
[----:B------:R-:W-:Y:S01]  /*8290*/  FADD.FTZ R34, R33, R34 ;  /* 0x0000002221227221 */ /* 0x000fe20000010000 */
[----:B------:R-:W-:-:S03]  /*82a0*/  FADD.FTZ R38, R36, R38 ;  /* 0x0000002624267221 */ /* 0x000fc60000010000 */
[----:B------:R-:W-:Y:S01]  /*82b0*/  FADD.FTZ R34, R32, R34 ;  /* 0x0000002220227221 */ /* 0x000fe20000010000 */
[----:B------:R-:W-:Y:S01]  /*82c0*/  FADD.FTZ R38, R35, R38 ;  /* 0x0000002623267221 */ /* 0x000fe20000010000 */
[----:B------:R-:W3:Y:S01]  /*82d0*/  MUFU.EX2 R174, R210 ;  /* 0x000000d200ae7308 */ /* 0x000ee20000000800 */
[----:B------:R-:W-:Y:S01]  /*82e0*/  HMMA.16816.F32.BF16 R76, R28, R6, R76 ;  /* 0x000000061c4c723c */ /* 0x000fe2000004184c */
[----:B------:R-:W-:Y:S01]  /*82f0*/  FADD.FTZ R34, R39, R34 ;  /* 0x0000002227227221 */ /* 0x000fe20000010000 */
[----:B--2---:R-:W-:-:S05]  /*8300*/  FADD.FTZ R38, R167, R38 ;  /* 0x00000026a7267221 */ /* 0x004fca0000010000 */
[----:B------:R-:W2:Y:S01]  /*8310*/  MUFU.EX2 R168, R168 ;  /* 0x000000a800a87308 */ /* 0x000ea20000000800 */
[----:B-1----:R-:W-:Y:S01]  /*8320*/  HMMA.16816.F32.BF16 R88, R28, R8, R88 ;  /* 0x000000081c58723c */ /* 0x002fe20000041858 */
[----:B----4-:R-:W-:-:S06]  /*8330*/  FADD.FTZ R38, R166, R38 ;  /* 0x00000026a6267221 */ /* 0x010fcc0000010000 */
[----:B------:R-:W-:Y:S01]  /*8340*/  MUFU.EX2 R179, R179 ;  /* 0x000000b300b37308 */ /* 0x000fe20000000800 */
[----:B------:R-:W-:Y:S01]  /*8350*/  HMMA.16816.F32.BF16 R92, R28, R10, R92 ;  /* 0x0000000a1c5c723c */ /* 0x000fe2000004185c */
[----:B------:R-:W-:Y:S01]  /*8360*/  F2FP.BF16.F32.PACK_AB R28, R49, R47 ;  /* 0x0000002f311c723e */ /* 0x000fe200000010ff */
[----:B------:R-:W-:Y:S01]  /*8370*/  FFMA.FTZ R47, R237, R63, R47 ;  /* 0x0000003fed2f7223 */ /* 0x000fe2000001002f */
[----:B------:R-:W-:Y:S01]  /*8380*/  F2FP.BF16.F32.PACK_AB R29, R56, R55 ;  /* 0x00000037381d723e */ /* 0x000fe200000010ff */
[----:B------:R-:W-:Y:S01]  /*8390*/  FFMA.FTZ R55, R236, R64, R55 ;  /* 0x00000040ec377223 */ /* 0x000fe20000010037 */
[----:B------:R-:W-:Y:S01]  /*83a0*/  F2FP.BF16.F32.PACK_AB R30, R53, R50 ;  /* 0x00000032351e723e */ /* 0x000fe200000010ff */
[----:B------:R-:W-:Y:S01]  /*83b0*/  FADD.FTZ R47, R49, R47 ;  /* 0x0000002f312f7221 */ /* 0x000fe20000010000 */
[----:B------:R-:W-:Y:S01]  /*83c0*/  F2FP.BF16.F32.PACK_AB R31, R61, R58 ;  /* 0x0000003a3d1f723e */ /* 0x000fe200000010ff */
[----:B------:R-:W-:Y:S01]  /*83d0*/  MUFU.EX2 R181, R181 ;  /* 0x000000b500b57308 */ /* 0x000fe20000000800 */
[----:B------:R-:W-:Y:S01]  /*83e0*/  FADD.FTZ R55, R56, R55 ;  /* 0x0000003738377221 */ /* 0x000fe20000010000 */
[----:B------:R-:W-:Y:S01]  /*83f0*/  FADD.FTZ R47, R50, R47 ;  /* 0x0000002f322f7221 */ /* 0x000fe20000010000 */
[----:B---3--:R-:W-:-:S02]  /*8400*/  FADD.FTZ R38, R174, R38 ;  /* 0x00000026ae267221 */ /* 0x008fc40000010000 */
[----:B------:R-:W-:Y:S01]  /*8410*/  FADD.FTZ R55, R58, R55 ;  /* 0x000000373a377221 */ /* 0x000fe20000010000 */
[----:B------:R-:W-:Y:S01]  /*8420*/  HMMA.16816.F32.BF16 R68, R28, R4, R68 ;  /* 0x000000041c44723c */ /* 0x000fe20000041844 */
[----:B------:R-:W-:Y:S01]  /*8430*/  FFMA.FTZ R4, R177, UR6, -R60 ;  /* 0x00000006b1047c23 */ /* 0x000fe2000801083c */
[----:B------:R-:W1:Y:S01]  /*8440*/  MUFU.EX2 R165, R165 ;  /* 0x000000a500a57308 */ /* 0x000e620000000800 */
[----:B------:R-:W-:Y:S01]  /*8450*/  FADD.FTZ R47, R53, R47 ;  /* 0x0000002f352f7221 */ /* 0x000fe20000010000 */
[----:B------:R-:W-:Y:S01]  /*8460*/  FADD.FTZ R55, R61, R55 ;  /* 0x000000373d377221 */ /* 0x000fe20000010000 */
[----:B--2---:R-:W-:-:S03]  /*8470*/  FADD.FTZ R38, R168, R38 ;  /* 0x00000026a8267221 */ /* 0x004fc60000010000 */
[C---:B------:R-:W-:Y:S02]  /*8480*/  HMMA.16816.F32.BF16 R160, R28.reuse, R24, R160 ;  /* 0x000000181ca0723c */ /* 0x040fe400000418a0 */
[----:B------:R-:W2:Y:S06]  /*8490*/  MUFU.EX2 R177, R176 ;  /* 0x000000b000b17308 */ /* 0x000eac0000000800 */
[----:B------:R-:W-:Y:S01]  /*84a0*/  HMMA.16816.F32.BF16 R148, R28, R26, R148 ;  /* 0x0000001a1c94723c */ /* 0x000fe20000041894 */
[----:B------:R-:W3:Y:S01]  /*84b0*/  LDSM.16.MT88.4 R24, [R218+0x9400] ;  /* 0x00940000da18783b */ /* 0x000ee20000004200 */
[----:B------:R-:W4:Y:S01]  /*84c0*/  MUFU.EX2 R176, R4 ;  /* 0x0000000400b07308 */ /* 0x000f220000000800 */
[----:B-1----:R-:W-:-:S05]  /*84d0*/  FADD.FTZ R47, R165, R47 ;  /* 0x0000002fa52f7221 */ /* 0x002fca0000010000 */
[----:B------:R-:W-:Y:S02]  /*84e0*/  HMMA.16816.F32.BF16 R144, R28, R20, R144 ;  /* 0x000000141c90723c */ /* 0x000fe40000041890 */
[----:B------:R-:W1:Y:S01]  /*84f0*/  MUFU.EX2 R182, R182 ;  /* 0x000000b600b67308 */ /* 0x000e620000000800 */
[----:B--2---:R-:W-:-:S05]  /*8500*/  FADD.FTZ R34, R177, R34 ;  /* 0x00000022b1227221 */ /* 0x004fca0000010000 */
[----:B------:R-:W-:Y:S01]  /*8510*/  HMMA.16816.F32.BF16 R132, R28, R22, R132 ;  /* 0x000000161c84723c */ /* 0x000fe20000041884 */
[----:B------:R-:W2:Y:S01]  /*8520*/  LDSM.16.MT88.4 R20, [R51+0x400] ;  /* 0x000400003314783b */ /* 0x000ea20000004200 */
[----:B------:R-:W5:Y:S01]  /*8530*/  MUFU.EX2 R184, R184 ;  /* 0x000000b800b87308 */ /* 0x000f620000000800 */
[----:B----4-:R-:W-:-:S04]  /*8540*/  FADD.FTZ R34, R176, R34 ;  /* 0x00000022b0227221 */ /* 0x010fc80000010000 */
[----:B------:R-:W-:Y:S01]  /*8550*/  FADD.FTZ R34, R179, R34 ;  /* 0x00000022b3227221 */ /* 0x000fe20000010000 */
[----:B------:R-:W-:Y:S02]  /*8560*/  HMMA.16816.F32.BF16 R128, R28, R16, R128 ;  /* 0x000000101c80723c */ /* 0x000fe40000041880 */
[----:B------:R-:W4:Y:S01]  /*8570*/  MUFU.EX2 R186, R186 ;  /* 0x000000ba00ba7308 */ /* 0x000f220000000800 */
[----:B-1----:R-:W-:Y:S01]  /*8580*/  FADD.FTZ R47, R182, R47 ;  /* 0x0000002fb62f7221 */ /* 0x002fe20000010000 */
[----:B------:R-:W-:-:S04]  /*8590*/  FADD.FTZ R34, R181, R34 ;  /* 0x00000022b5227221 */ /* 0x000fc80000010000 */
[----:B------:R-:W-:Y:S01]  /*85a0*/  HMMA.16816.F32.BF16 R116, R28, R18, R116 ;  /* 0x000000121c74723c */ /* 0x000fe20000041874 */
[----:B------:R-:W1:Y:S01]  /*85b0*/  LDSM.16.MT88.4 R16, [R218+0xa400] ;  /* 0x00a40000da10783b */ /* 0x000e620000004200 */
[----:B------:R-:W3:Y:S01]  /*85c0*/  MUFU.EX2 R187, R187 ;  /* 0x000000bb00bb7308 */ /* 0x000ee20000000800 */
[----:B-----5:R-:W-:-:S05]  /*85d0*/  FADD.FTZ R47, R184, R47 ;  /* 0x0000002fb82f7221 */ /* 0x020fca0000010000 */
[----:B------:R-:W-:Y:S02]  /*85e0*/  HMMA.16816.F32.BF16 R112, R28, R12, R112 ;  /* 0x0000000c1c70723c */ /* 0x000fe40000041870 */
[----:B------:R-:W5:Y:S01]  /*85f0*/  MUFU.EX2 R188, R188 ;  /* 0x000000bc00bc7308 */ /* 0x000f620000000800 */
[----:B----4-:R-:W-:-:S05]  /*8600*/  FADD.FTZ R47, R186, R47 ;  /* 0x0000002fba2f7221 */ /* 0x010fca0000010000 */
[----:B------:R-:W-:Y:S01]  /*8610*/  HMMA.16816.F32.BF16 R100, R28, R14, R100 ;  /* 0x0000000e1c64723c */ /* 0x000fe20000041864 */
[----:B------:R-:W4:Y:S01]  /*8620*/  LDSM.16.MT88.4 R12, [R51+0x1400] ;  /* 0x00140000330c783b */ /* 0x000f220000004200 */
[----:B------:R-:W2:Y:S01]  /*8630*/  MUFU.EX2 R189, R189 ;  /* 0x000000bd00bd7308 */ /* 0x000ea20000000800 */
[----:B---3--:R-:W-:-:S05]  /*8640*/  FADD.FTZ R55, R187, R55 ;  /* 0x00000037bb377221 */ /* 0x008fca0000010000 */
[----:B------:R-:W-:Y:S01]  /*8650*/  HMMA.16816.F32.BF16 R80, R28, R6, R80 ;  /* 0x000000061c50723c */ /* 0x000fe20000041850 */
[----:B------:R-:W-:Y:S01]  /*8660*/  LDSM.16.MT88.4 R4, [R51+0x2400] ;  /* 0x002400003304783b */ /* 0x000fe20000004200 */
[----:B------:R-:W3:Y:S01]  /*8670*/  MUFU.EX2 R190, R190 ;  /* 0x000000be00be7308 */ /* 0x000ee20000000800 */
[----:B-----5:R-:W-:-:S05]  /*8680*/  FADD.FTZ R55, R188, R55 ;  /* 0x00000037bc377221 */ /* 0x020fca0000010000 */
[----:B------:R-:W-:Y:S02]  /*8690*/  HMMA.16816.F32.BF16 R84, R28, R8, R84 ;  /* 0x000000081c54723c */ /* 0x000fe40000041854 */
[----:B------:R-:W5:Y:S01]  /*86a0*/  MUFU.EX2 R194, R194 ;  /* 0x000000c200c27308 */ /* 0x000f620000000800 */
[----:B--2---:R-:W-:-:S05]  /*86b0*/  FADD.FTZ R55, R189, R55 ;  /* 0x00000037bd377221 */ /* 0x004fca0000010000 */
[----:B------:R-:W-:Y:S01]  /*86c0*/  HMMA.16816.F32.BF16 R96, R28, R10, R96 ;  /* 0x0000000a1c60723c */ /* 0x000fe20000041860 */
[----:B------:R-:W2:Y:S01]  /*86d0*/  LDSM.16.MT88.4 R8, [R218+0xb400] ;  /* 0x00b40000da08783b */ /* 0x000ea20000004200 */
[----:B------:R-:W-:Y:S01]  /*86e0*/  F2FP.BF16.F32.PACK_AB R28, R166, R167 ;  /* 0x000000a7a61c723e */ /* 0x000fe200000010ff */
[----:B------:R-:W1:Y:S01]  /*86f0*/  MUFU.EX2 R195, R195 ;  /* 0x000000c300c37308 */ /* 0x000e620000000800 */
[----:B------:R-:W-:Y:S01]  /*8700*/  F2FP.BF16.F32.PACK_AB R30, R168, R174 ;  /* 0x000000aea81e723e */ /* 0x000fe200000010ff */
[----:B---3--:R-:W-:Y:S01]  /*8710*/  FADD.FTZ R55, R190, R55 ;  /* 0x00000037be377221 */ /* 0x008fe20000010000 */
[----:B------:R-:W-:Y:S02]  /*8720*/  F2FP.BF16.F32.PACK_AB R29, R176, R177 ;  /* 0x000000b1b01d723e */ /* 0x000fe400000010ff */
[----:B------:R-:W-:Y:S02]  /*8730*/  F2FP.BF16.F32.PACK_AB R31, R181, R179 ;  /* 0x000000b3b51f723e */ /* 0x000fe400000010ff */
[----:B------:R-:W-:Y:S01]  /*8740*/  MOV R166, R241 ;  /* 0x000000f100a67202 */ /* 0x000fe20000000f00 */
[----:B------:R-:W3:Y:S01]  /*8750*/  MUFU.EX2 R199, R199 ;  /* 0x000000c700c77308 */ /* 0x000ee20000000800 */
[----:B-----5:R-:W-:Y:S01]  /*8760*/  FADD.FTZ R38, R194, R38 ;  /* 0x00000026c2267221 */ /* 0x020fe20000010000 */
[----:B------:R-:W-:-:S02]  /*8770*/  MOV R167, R242 ;  /* 0x000000f200a77202 */ /* 0x000fc40000000f00 */
[----:B------:R-:W-:Y:S01]  /*8780*/  HMMA.16816.F32.BF16 R156, R28, R24, R156 ;  /* 0x000000181c9c723c */ /* 0x000fe2000004189c */
[----:B------:R-:W-:-:S03]  /*8790*/  MOV R168, R243 ;  /* 0x000000f300a87202 */ /* 0x000fc60000000f00 */
[----:B------:R-:W5:Y:S01]  /*87a0*/  MUFU.EX2 R200, R200 ;  /* 0x000000c800c87308 */ /* 0x000f620000000800 */
[----:B-1----:R-:W-:-:S03]  /*87b0*/  FADD.FTZ R38, R195, R38 ;  /* 0x00000026c3267221 */ /* 0x002fc60000010000 */
[----:B------:R-:W-:Y:S04]  /*87c0*/  HMMA.16816.F32.BF16 R152, R28, R26, R152 ;  /* 0x0000001a1c98723c */ /* 0x000fe80000041898 */
[----:B------:R-:W1:Y:S01]  /*87d0*/  MUFU.EX2 R196, R196 ;  /* 0x000000c400c47308 */ /* 0x000e620000000800 */
[----:B---3--:R-:W-:-:S03]  /*87e0*/  FADD.FTZ R38, R199, R38 ;  /* 0x00000026c7267221 */ /* 0x008fc60000010000 */
[----:B------:R-:W-:Y:S04]  /*87f0*/  HMMA.16816.F32.BF16 R140, R28, R20, R140 ;  /* 0x000000141c8c723c */ /* 0x000fe8000004188c */
[----:B------:R-:W3:Y:S01]  /*8800*/  MUFU.EX2 R198, R198 ;  /* 0x000000c600c67308 */ /* 0x000ee20000000800 */
[----:B-----5:R-:W-:-:S03]  /*8810*/  FADD.FTZ R38, R200, R38 ;  /* 0x00000026c8267221 */ /* 0x020fc60000010000 */
[----:B------:R-:W-:Y:S04]  /*8820*/  HMMA.16816.F32.BF16 R136, R28, R22, R136 ;  /* 0x000000161c88723c */ /* 0x000fe80000041888 */
        /* <DEDUP_REMOVED lines=8> */
[----:B----4-:R-:W-:Y:S04]  /*88b0*/  HMMA.16816.F32.BF16 R108, R28, R12, R108 ;  /* 0x0000000c1c6c723c */ /* 0x010fe8000004186c */
[----:B------:R-:W4:Y:S01]  /*88c0*/  MUFU.EX2 R185, R185 ;  /* 0x000000b900b97308 */ /* 0x000f220000000800 */
[----:B-1----:R-:W-:-:S03]  /*88d0*/  FADD.FTZ R34, R193, R34 ;  /* 0x00000022c1227221 */ /* 0x002fc60000010000 */
[----:B------:R-:W-:Y:S04]  /*88e0*/  HMMA.16816.F32.BF16 R104, R28, R14, R104 ;  /* 0x0000000e1c68723c */ /* 0x000fe80000041868 */
[----:B------:R-:W1:Y:S01]  /*88f0*/  MUFU.EX2 R192, R192 ;  /* 0x000000c000c07308 */ /* 0x000e620000000800 */
[----:B---3--:R-:W-:-:S03]  /*8900*/  FADD.FTZ R47, R191, R47 ;  /* 0x0000002fbf2f7221 */ /* 0x008fc60000010000 */
[----:B--2---:R-:W-:Y:S04]  /*8910*/  HMMA.16816.F32.BF16 R72, R28, R8, R72 ;  /* 0x000000081c48723c */ /* 0x004fe80000041848 */
[----:B------:R-:W2:Y:S01]  /*8920*/  MUFU.EX2 R183, R183 ;  /* 0x000000b700b77308 */ /* 0x000ea20000000800 */
[----:B----4-:R-:W-:-:S03]  /*8930*/  FADD.FTZ R47, R185, R47 ;  /* 0x0000002fb92f7221 */ /* 0x010fc60000010000 */
[----:B------:R-:W-:Y:S04]  /*8940*/  HMMA.16816.F32.BF16 R76, R28, R10, R76 ;  /* 0x0000000a1c4c723c */ /* 0x000fe8000004184c */
[----:B------:R-:W3:Y:S01]  /*8950*/  MUFU.EX2 R175, R175 ;  /* 0x000000af00af7308 */ /* 0x000ee20000000800 */
[----:B-1----:R-:W-:-:S03]  /*8960*/  FADD.FTZ R47, R192, R47 ;  /* 0x0000002fc02f7221 */ /* 0x002fc60000010000 */
[----:B------:R-:W-:Y:S04]  /*8970*/  HMMA.16816.F32.BF16 R88, R28, R4, R88 ;  /* 0x000000041c58723c */ /* 0x000fe80000041858 */
[----:B------:R-:W1:Y:S01]  /*8980*/  MUFU.EX2 R173, R173 ;  /* 0x000000ad00ad7308 */ /* 0x000e620000000800 */
[----:B--2---:R-:W-:-:S03]  /*8990*/  FADD.FTZ R47, R183, R47 ;  /* 0x0000002fb72f7221 */ /* 0x004fc60000010000 */
[----:B------:R-:W-:Y:S01]  /*89a0*/  HMMA.16816.F32.BF16 R92, R28, R6, R92 ;  /* 0x000000061c5c723c */ /* 0x000fe2000004185c */
[----:B------:R-:W-:Y:S02]  /*89b0*/  F2FP.BF16.F32.PACK_AB R28, R182, R165 ;  /* 0x000000a5b61c723e */ /* 0x000fe400000010ff */
[----:B------:R-:W-:Y:S01]  /*89c0*/  F2FP.BF16.F32.PACK_AB R29, R188, R187 ;  /* 0x000000bbbc1d723e */ /* 0x000fe200000010ff */
[----:B------:R-:W2:Y:S01]  /*89d0*/  MUFU.EX2 R180, R180 ;  /* 0x000000b400b47308 */ /* 0x000ea20000000800 */
[----:B------:R-:W-:Y:S01]  /*89e0*/  F2FP.BF16.F32.PACK_AB R30, R186, R184 ;  /* 0x000000b8ba1e723e */ /* 0x000fe200000010ff */
[----:B---3--:R-:W-:Y:S01]  /*89f0*/  FADD.FTZ R55, R175, R55 ;  /* 0x00000037af377221 */ /* 0x008fe20000010000 */
[----:B------:R-:W-:Y:S02]  /*8a00*/  F2FP.BF16.F32.PACK_AB R31, R190, R189 ;  /* 0x000000bdbe1f723e */ /* 0x000fe400000010ff */
[----:B------:R-:W-:-:S03]  /*8a10*/  MOV R165, R240 ;  /* 0x000000f000a57202 */ /* 0x000fc60000000f00 */
[----:B------:R-:W3:Y:S01]  /*8a20*/  MUFU.EX2 R178, R178 ;  /* 0x000000b200b27308 */ /* 0x000ee20000000800 */
[----:B-1----:R-:W-:Y:S01]  /*8a30*/  FADD.FTZ R55, R173, R55 ;  /* 0x00000037ad377221 */ /* 0x002fe20000010000 */
[C---:B------:R-:W-:Y:S06]  /*8a40*/  HMMA.16816.F32.BF16 R160, R28.reuse, R24, R160 ;  /* 0x000000181ca0723c */ /* 0x040fec00000418a0 */
[----:B------:R-:W1:Y:S01]  /*8a50*/  MUFU.EX2 R171, R171 ;  /* 0x000000ab00ab7308 */ /* 0x000e620000000800 */
[----:B--2---:R-:W-:Y:S01]  /*8a60*/  FADD.FTZ R55, R180, R55 ;  /* 0x00000037b4377221 */ /* 0x004fe20000010000 */
[C---:B------:R-:W-:Y:S01]  /*8a70*/  HMMA.16816.F32.BF16 R148, R28.reuse, R26, R148 ;  /* 0x0000001a1c94723c */ /* 0x040fe20000041894 */
[----:B------:R-:W2:Y:S05]  /*8a80*/  LDSM.16.MT88.4 R24, [R218+0x9800] ;  /* 0x00980000da18783b */ /* 0x000eaa0000004200 */
[----:B------:R-:W4:Y:S01]  /*8a90*/  MUFU.EX2 R170, R170 ;  /* 0x000000aa00aa7308 */ /* 0x000f220000000800 */
[----:B---3--:R-:W-:Y:S01]  /*8aa0*/  FADD.FTZ R55, R178, R55 ;  /* 0x00000037b2377221 */ /* 0x008fe20000010000 */
[C---:B------:R-:W-:Y:S06]  /*8ab0*/  HMMA.16816.F32.BF16 R144, R28.reuse, R20, R144 ;  /* 0x000000141c90723c */ /* 0x040fec0000041890 */
[----:B------:R-:W3:Y:S01]  /*8ac0*/  MUFU.EX2 R169, R169 ;  /* 0x000000a900a97308 */ /* 0x000ee20000000800 */
[----:B-1----:R-:W-:Y:S01]  /*8ad0*/  FADD.FTZ R38, R171, R38 ;  /* 0x00000026ab267221 */ /* 0x002fe20000010000 */
[C---:B------:R-:W-:Y:S01]  /*8ae0*/  HMMA.16816.F32.BF16 R132, R28.reuse, R22, R132 ;  /* 0x000000161c84723c */ /* 0x040fe20000041884 */
[----:B------:R-:W1:Y:S05]  /*8af0*/  LDSM.16.MT88.4 R20, [R51+0x800] ;  /* 0x000800003314783b */ /* 0x000e6a0000004200 */
[----:B------:R-:W5:Y:S01]  /*8b00*/  MUFU.EX2 R67, R67 ;  /* 0x0000004300437308 */ /* 0x000f620000000800 */
[----:B----4-:R-:W-:Y:S01]  /*8b10*/  FADD.FTZ R38, R170, R38 ;  /* 0x00000026aa267221 */ /* 0x010fe20000010000 */
[C---:B------:R-:W-:Y:S06]  /*8b20*/  HMMA.16816.F32.BF16 R128, R28.reuse, R16, R128 ;  /* 0x000000101c80723c */ /* 0x040fec0000041880 */
[----:B------:R-:W4:Y:S01]  /*8b30*/  MUFU.EX2 R66, R66 ;  /* 0x0000004200427308 */ /* 0x000f220000000800 */
[----:B---3--:R-:W-:Y:S01]  /*8b40*/  FADD.FTZ R38, R169, R38 ;  /* 0x00000026a9267221 */ /* 0x008fe20000010000 */
[C---:B------:R-:W-:Y:S01]  /*8b50*/  HMMA.16816.F32.BF16 R116, R28.reuse, R18, R116 ;  /* 0x000000121c74723c */ /* 0x040fe20000041874 */
[----:B------:R-:W3:Y:S05]  /*8b60*/  LDSM.16.MT88.4 R16, [R218+0xa800] ;  /* 0x00a80000da10783b */ /* 0x000eea0000004200 */
[----:B------:R-:W2:Y:S01]  /*8b70*/  MUFU.EX2 R65, R65 ;  /* 0x0000004100417308 */ /* 0x000ea20000000800 */
[----:B-----5:R-:W-:Y:S01]  /*8b80*/  FADD.FTZ R234, R67, R38 ;  /* 0x0000002643ea7221 */ /* 0x020fe20000010000 */
[C---:B------:R-:W-:Y:S06]  /*8b90*/  HMMA.16816.F32.BF16 R112, R28.reuse, R12, R112 ;  /* 0x0000000c1c70723c */ /* 0x040fec0000041870 */
[----:B------:R-:W5:Y:S01]  /*8ba0*/  MUFU.EX2 R62, R62 ;  /* 0x0000003e003e7308 */ /* 0x000f620000000800 */
[----:B----4-:R-:W-:Y:S01]  /*8bb0*/  FADD.FTZ R34, R66, R34 ;  /* 0x0000002242227221 */ /* 0x010fe20000010000 */
[C---:B------:R-:W-:Y:S01]  /*8bc0*/  HMMA.16816.F32.BF16 R100, R28.reuse, R14, R100 ;  /* 0x0000000e1c64723c */ /* 0x040fe20000041864 */
[----:B------:R-:W4:Y:S05]  /*8bd0*/  LDSM.16.MT88.4 R12, [R51+0x1800] ;  /* 0x00180000330c783b */ /* 0x000f2a0000004200 */
[----:B------:R-:W1:Y:S01]  /*8be0*/  MUFU.EX2 R59, R59 ;  /* 0x0000003b003b7308 */ /* 0x000e620000000800 */
[----:B--2---:R-:W-:Y:S01]  /*8bf0*/  FADD.FTZ R34, R65, R34 ;  /* 0x0000002241227221 */ /* 0x004fe20000010000 */
[C---:B------:R-:W-:Y:S06]  /*8c00*/  HMMA.16816.F32.BF16 R68, R28.reuse, R8, R68 ;  /* 0x000000081c44723c */ /* 0x040fec0000041844 */
[----:B------:R-:W2:Y:S01]  /*8c10*/  MUFU.EX2 R172, R172 ;  /* 0x000000ac00ac7308 */ /* 0x000ea20000000800 */
[----:B-----5:R-:W-:Y:S01]  /*8c20*/  FADD.FTZ R34, R62, R34 ;  /* 0x000000223e227221 */ /* 0x020fe20000010000 */
[C---:B------:R-:W-:Y:S01]  /*8c30*/  HMMA.16816.F32.BF16 R80, R28.reuse, R10, R80 ;  /* 0x0000000a1c50723c */ /* 0x040fe20000041850 */
[----:B------:R-:W5:Y:S05]  /*8c40*/  LDSM.16.MT88.4 R8, [R218+0xb800] ;  /* 0x00b80000da08783b */ /* 0x000f6a0000004200 */
[----:B------:R-:W3:Y:S01]  /*8c50*/  MUFU.EX2 R45, R45 ;  /* 0x0000002d002d7308 */ /* 0x000ee20000000800 */
[----:B-1----:R-:W-:Y:S01]  /*8c60*/  FADD.FTZ R233, R59, R34 ;  /* 0x000000223be97221 */ /* 0x002fe20000010000 */
[C---:B------:R-:W-:Y:S06]  /*8c70*/  HMMA.16816.F32.BF16 R84, R28.reuse, R4, R84 ;  /* 0x000000041c54723c */ /* 0x040fec0000041854 */
[----:B------:R-:W1:Y:S01]  /*8c80*/  MUFU.EX2 R57, R57 ;  /* 0x0000003900397308 */ /* 0x000e620000000800 */
[----:B--2---:R-:W-:Y:S01]  /*8c90*/  FADD.FTZ R47, R172, R47 ;  /* 0x0000002fac2f7221 */ /* 0x004fe20000010000 */
[----:B------:R-:W-:Y:S01]  /*8ca0*/  HMMA.16816.F32.BF16 R96, R28, R6, R96 ;  /* 0x000000061c60723c */ /* 0x000fe20000041860 */
[----:B------:R-:W2:Y:S01]  /*8cb0*/  LDSM.16.MT88.4 R4, [R51+0x2800] ;  /* 0x002800003304783b */ /* 0x000ea20000004200 */
[----:B------:R-:W-:-:S02]  /*8cc0*/  F2FP.BF16.F32.PACK_AB R28, R195, R194 ;  /* 0x000000c2c31c723e */ /* 0x000fc400000010ff */
[----:B------:R-:W-:Y:S02]  /*8cd0*/  F2FP.BF16.F32.PACK_AB R30, R200, R199 ;  /* 0x000000c7c81e723e */ /* 0x000fe400000010ff */
[----:B------:R-:W-:Y:S01]  /*8ce0*/  F2FP.BF16.F32.PACK_AB R29, R198, R196 ;  /* 0x000000c4c61d723e */ /* 0x000fe200000010ff */
[----:B------:R-:W-:Y:S01]  /*8cf0*/  MUFU.EX2 R46, R46 ;  /* 0x0000002e002e7308 */ /* 0x000fe20000000800 */
[----:B------:R-:W-:Y:S01]  /*8d00*/  F2FP.BF16.F32.PACK_AB R31, R193, R197 ;  /* 0x000000c5c11f723e */ /* 0x000fe200000010ff */
[----:B---3--:R-:W-:-:S06]  /*8d10*/  FADD.FTZ R55, R45, R55 ;  /* 0x000000372d377221 */ /* 0x008fcc0000010000 */
[----:B------:R-:W-:Y:S01]  /*8d20*/  HMMA.16816.F32.BF16 R156, R28, R24, R156 ;  /* 0x000000181c9c723c */ /* 0x000fe2000004189c */
[----:B------:R-:W3:Y:S01]  /*8d30*/  MUFU.EX2 R44, R44 ;  /* 0x0000002c002c7308 */ /* 0x000ee20000000800 */
[----:B-1----:R-:W-:-:S06]  /*8d40*/  FADD.FTZ R47, R57, R47 ;  /* 0x0000002f392f7221 */ /* 0x002fcc0000010000 */
[C---:B------:R-:W-:Y:S01]  /*8d50*/  HMMA.16816.F32.BF16 R152, R28.reuse, R26, R152 ;  /* 0x0000001a1c98723c */ /* 0x040fe20000041898 */
[----:B------:R-:W1:Y:S07]  /*8d60*/  MUFU.EX2 R43, R43 ;  /* 0x0000002b002b7308 */ /* 0x000e6e0000000800 */
[----:B------:R-:W-:Y:S01]  /*8d70*/  HMMA.16816.F32.BF16 R140, R28, R20, R140 ;  /* 0x000000141c8c723c */ /* 0x000fe2000004188c */
[----:B------:R-:W4:Y:S01]  /*8d80*/  MUFU.EX2 R42, R42 ;  /* 0x0000002a002a7308 */ /* 0x000f220000000800 */
[----:B---3--:R-:W-:-:S06]  /*8d90*/  FADD.FTZ R55, R44, R55 ;  /* 0x000000372c377221 */ /* 0x008fcc0000010000 */
[----:B------:R-:W-:Y:S01]  /*8da0*/  HMMA.16816.F32.BF16 R136, R28, R22, R136 ;  /* 0x000000161c88723c */ /* 0x000fe20000041888 */
[----:B-1----:R-:W-:-:S07]  /*8db0*/  FADD.FTZ R55, R43, R55 ;  /* 0x000000372b377221 */ /* 0x002fce0000010000 */
[----:B------:R-:W-:Y:S01]  /*8dc0*/  HMMA.16816.F32.BF16 R124, R28, R16, R124 ;  /* 0x000000101c7c723c */ /* 0x000fe2000004187c */
[----:B----4-:R-:W-:-:S07]  /*8dd0*/  FADD.FTZ R236, R42, R55 ;  /* 0x000000372aec7221 */ /* 0x010fce0000010000 */
[C---:B------:R-:W-:Y:S08]  /*8de0*/  HMMA.16816.F32.BF16 R120, R28.reuse, R18, R120 ;  /* 0x000000121c78723c */ /* 0x040ff00000041878 */
[C---:B------:R-:W-:Y:S08]  /*8df0*/  HMMA.16816.F32.BF16 R108, R28.reuse, R12, R108 ;  /* 0x0000000c1c6c723c */ /* 0x040ff0000004186c */
[C---:B------:R-:W-:Y:S08]  /*8e00*/  HMMA.16816.F32.BF16 R104, R28.reuse, R14, R104 ;  /* 0x0000000e1c68723c */ /* 0x040ff00000041868 */
[C---:B-----5:R-:W-:Y:S08]  /*8e10*/  HMMA.16816.F32.BF16 R72, R28.reuse, R8, R72 ;  /* 0x000000081c48723c */ /* 0x060ff00000041848 */
[C---:B------:R-:W-:Y:S08]  /*8e20*/  HMMA.16816.F32.BF16 R76, R28.reuse, R10, R76 ;  /* 0x0000000a1c4c723c */ /* 0x040ff0000004184c */
[C---:B--2---:R-:W-:Y:S08]  /*8e30*/  HMMA.16816.F32.BF16 R88, R28.reuse, R4, R88 ;  /* 0x000000041c58723c */ /* 0x044ff00000041858 */
        /* <DEDUP_REMOVED lines=24> */
[----:B------:R-:W-:Y:S02]  /*8fc0*/  F2FP.BF16.F32.PACK_AB R30, R67, R169 ;  /* 0x000000a9431e723e */ /* 0x000fe400000010ff */
[----:B------:R-:W-:Y:S02]  /*8fd0*/  F2FP.BF16.F32.PACK_AB R29, R65, R66 ;  /* 0x00000042411d723e */ /* 0x000fe400000010ff */
[----:B------:R-:W-:-:S07]  /*8fe0*/  F2FP.BF16.F32.PACK_AB R31, R59, R62 ;  /* 0x0000003e3b1f723e */ /* 0x000fce00000010ff */
[C---:B-1----:R-:W-:Y:S08]  /*8ff0*/  HMMA.16816.F32.BF16 R156, R28.reuse, R24, R156 ;  /* 0x000000181c9c723c */ /* 0x042ff0000004189c */
[C---:B------:R-:W-:Y:S01]  /*9000*/  HMMA.16816.F32.BF16 R152, R28.reuse, R26, R152 ;  /* 0x0000001a1c98723c */ /* 0x040fe20000041898 */
[----:B--2---:R-:W1:Y:S07]  /*9010*/  MUFU.EX2 R51, R54 ;  /* 0x0000003600337308 */ /* 0x004e6e0000000800 */
[C---:B------:R-:W-:Y:S08]  /*9020*/  HMMA.16816.F32.BF16 R140, R28.reuse, R20, R140 ;  /* 0x000000141c8c723c */ /* 0x040ff0000004188c */
[----:B------:R-:W-:Y:S01]  /*9030*/  HMMA.16816.F32.BF16 R136, R28, R22, R136 ;  /* 0x000000161c88723c */ /* 0x000fe20000041888 */
[----:B-1----:R-:W-:-:S04]  /*9040*/  FADD.FTZ R47, R51, R47 ;  /* 0x0000002f332f7221 */ /* 0x002fc80000010000 */
[----:B------:R-:W-:-:S03]  /*9050*/  FADD.FTZ R237, R46, R47 ;  /* 0x0000002f2eed7221 */ /* 0x000fc60000010000 */
        /* <DEDUP_REMOVED lines=28> */
[----:B------:R-:W-:Y:S01]  /*9220*/  VIADD R6, R216, 0xfffffffd ;  /* 0xfffffffdd8067836 */ /* 0x000fe20000000000 */
[----:B------:R-:W2:Y:S03]  /*9230*/  LDCU UR4, c[0x0][0x50c] ;  /* 0x0000a180ff0477ac */ /* 0x000ea60008000800 */
        /* <DEDUP_REMOVED lines=23> */
[----:B------:R-:W2:Y:S04]  /*93b0*/  LDSM.16.M88.4 R188, [R219+0x6800] ;  /* 0x00680000dbbc783b */ /* 0x000ea80000000200 */
[----:B-1----:R-:W1:Y:S04]  /*93c0*/  LDSM.16.M88.4 R12, [R219+0x6c00] ;  /* 0x006c0000db0c783b */ /* 0x002e680000000200 */
[----:B------:R-:W3:Y:S04]  /*93d0*/  LDSM.16.M88.4 R180, [R220] ;  /* 0x00000000dcb4783b */ /* 0x000ee80000000200 */
[----:B------:R-:W-:Y:S04]  /*93e0*/  LDSM.16.M88.4 R212, [R238+0x6000] ;  /* 0x00600000eed4783b */ /* 0x000fe80000000200 */
[----:B------:R-:W3:Y:S04]  /*93f0*/  LDSM.16.M88.4 R8, [R239+0x1000] ;  /* 0x00100000ef08783b */ /* 0x000ee80000000200 */
[----:B------:R-:W3:Y:S04]  /*9400*/  LDSM.16.M88.4 R172, [R238+0x6400] ;  /* 0x00640000eeac783b */ /* 0x000ee80000000200 */
[----:B------:R-:W3:Y:S04]  /*9410*/  LDSM.16.M88.4 R32, [R238+0x6800] ;  /* 0x00680000ee20783b */ /* 0x000ee80000000200 */
[----:B------:R-:W3:Y:S04]  /*9420*/  LDSM.16.M88.4 R28, [R238+0x6c00] ;  /* 0x006c0000ee1c783b */ /* 0x000ee80000000200 */
[----:B------:R-:W3:Y:S01]  /*9430*/  LDSM.16.M88.4 R24, [R239] ;  /* 0x00000000ef18783b */ /* 0x000ee20000000200 */
[C---:B----4-:R-:W-:Y:S03]  /*9440*/  HMMA.16816.F32.BF16 R20, R36.reuse, R164, RZ ;  /* 0x000000a42414723c */ /* 0x050fe600000418ff */
[----:B------:R-:W-:Y:S04]  /*9450*/  LDSM.16.M88.4 R16, [R219+0x7000] ;  /* 0x00700000db10783b */ /* 0x000fe80000000200 */
[----:B------:R-:W4:Y:S01]  /*9460*/  LDSM.16.M88.4 R204, [R220+0x2000] ;  /* 0x00200000dccc783b */ /* 0x000f220000000200 */
[C---:B------:R-:W-:Y:S03]  /*9470*/  HMMA.16816.F32.BF16 R168, R36.reuse, R166, RZ ;  /* 0x000000a624a8723c */ /* 0x040fe600000418ff */
[----:B------:R-:W-:Y:S04]  /*9480*/  LDSM.16.M88.4 R200, [R219+0x7800] ;  /* 0x00780000dbc8783b */ /* 0x000fe80000000200 */
[----:B------:R-:W-:Y:S01]  /*9490*/  LDSM.16.M88.4 R196, [R219+0x7c00] ;  /* 0x007c0000dbc4783b */ /* 0x000fe20000000200 */
[C---:B-----5:R-:W-:Y:S03]  /*94a0*/  HMMA.16816.F32.BF16 R60, R36.reuse, R52, RZ ;  /* 0x00000034243c723c */ /* 0x060fe600000418ff */
[----:B------:R-:W-:Y:S04]  /*94b0*/  LDSM.16.M88.4 R208, [R238+0x7000] ;  /* 0x00700000eed0783b */ /* 0x000fe80000000200 */
[----:B------:R-:W-:Y:S01]  /*94c0*/  LDSM.16.M88.4 R176, [R239+0x2000] ;  /* 0x00200000efb0783b */ /* 0x000fe20000000200 */
[C---:B--2---:R-:W-:Y:S03]  /*94d0*/  HMMA.16816.F32.BF16 R48, R36.reuse, R188, RZ ;  /* 0x000000bc2430723c */ /* 0x044fe600000418ff */
[----:B------:R-:W0:Y:S05]  /*94e0*/  LDGDEPBAR ;  /* 0x00000000000079af */ /* 0x000e2a0000000000 */
[C---:B-1----:R-:W-:Y:S08]  /*94f0*/  HMMA.16816.F32.BF16 R40, R36.reuse, R12, RZ ;  /* 0x0000000c2428723c */ /* 0x042ff000000418ff */
        /* <DEDUP_REMOVED lines=31> */
[----:B------:R-:W2:Y:S04]  /*96f0*/  LDSM.16.M88.4 R24, [R219+0x8000] ;  /* 0x00800000db18783b */ /* 0x000ea80000000200 */
[----:B------:R-:W-:Y:S03]  /*9700*/  LDSM.16.M88.4 R28, [R220+0x5000] ;  /* 0x00500000dc1c783b */ /* 0x000fe60000000200 */
[-C--:B----4-:R-:W-:Y:S08]  /*9710*/  HMMA.16816.F32.BF16 R4, R204, R16.reuse, R4 ;  /* 0x00000010cc04723c */ /* 0x090ff00000041804 */
        /* <DEDUP_REMOVED lines=9> */
[----:B------:R-:W-:Y:S01]  /*97b0*/  HMMA.16816.F32.BF16 R164, R204, R18, R164 ;  /* 0x00000012cca4723c */ /* 0x000fe200000418a4 */
[----:B------:R-:W1:Y:S07]  /*97c0*/  LDSM.16.M88.4 R16, [R239+0x4000] ;  /* 0x00400000ef10783b */ /* 0x000e6e0000000200 */
[----:B------:R-:W-:Y:S08]  /*97d0*/  HMMA.16816.F32.BF16 R4, R176, R208, R4 ;  /* 0x000000d0b004723c */ /* 0x000ff00000041804 */
[C---:B------:R-:W-:Y:S08]  /*97e0*/  HMMA.16816.F32.BF16 R64, R204.reuse, R12, R64 ;  /* 0x0000000ccc40723c */ /* 0x040ff00000041840 */
[----:B------:R-:W-:Y:S01]  /*97f0*/  HMMA.16816.F32.BF16 R52, R204, R14, R52 ;  /* 0x0000000ecc34723c */ /* 0x000fe20000041834 */
[----:B------:R-:W3:Y:S07]  /*9800*/  LDSM.16.M88.4 R12, [R239+0x5000] ;  /* 0x00500000ef0c783b */ /* 0x000eee0000000200 */
[----:B--2---:R-:W-:Y:S08]  /*9810*/  HMMA.16816.F32.BF16 R4, R32, R24, R4 ;  /* 0x000000182004723c */ /* 0x004ff00000041804 */
[----:B------:R-:W-:Y:S08]  /*9820*/  HMMA.16816.F32.BF16 R20, R172, R208, R20 ;  /* 0x000000d0ac14723c */ /* 0x000ff00000041814 */
        /* <DEDUP_REMOVED lines=8> */
[----:B------:R-:W-:-:S02]  /*98b0*/  FMUL.FTZ R7, R7, UR4 ;  /* 0x0000000407077c20 */ /* 0x000fc40008410000 */
[----:B------:R-:W-:Y:S08]  /*98c0*/  HMMA.16816.F32.BF16 R164, R176, R210, R164 ;  /* 0x000000d2b0a4723c */ /* 0x000ff000000418a4 */
[----:B------:R-:W-:Y:S08]  /*98d0*/  HMMA.16816.F32.BF16 R20, R28, R24, R20 ;  /* 0x000000181c14723c */ /* 0x000ff00000041814 */
[C---:B------:R-:W-:Y:S08]  /*98e0*/  HMMA.16816.F32.BF16 R192, R204.reuse, R200, R192 ;  /* 0x000000c8ccc0723c */ /* 0x040ff000000418c0 */
[----:B------:R-:W-:Y:S01]  /*98f0*/  HMMA.16816.F32.BF16 R188, R204, R202, R188 ;  /* 0x000000caccbc723c */ /* 0x000fe200000418bc */
[----:B------:R-:W2:Y:S01]  /*9900*/  MUFU.TANH R206, R4 ;  /* 0x0000000400ce7308 */ /* 0x000ea20000002400 */
[----:B------:R-:W-:Y:S06]  /*9910*/  LDSM.16.M88.4 R200, [R238+0x7c00] ;  /* 0x007c0000eec8783b */ /* 0x000fec0000000200 */
[-C--:B------:R-:W-:Y:S01]  /*9920*/  HMMA.16816.F32.BF16 R168, R28, R26.reuse, R168 ;  /* 0x0000001a1ca8723c */ /* 0x080fe200000418a8 */
[----:B------:R-:W-:Y:S07]  /*9930*/  MUFU.TANH R207, R5 ;  /* 0x0000000500cf7308 */ /* 0x000fee0000002400 */
[----:B------:R-:W-:Y:S01]  /*9940*/  HMMA.16816.F32.BF16 R164, R32, R26, R164 ;  /* 0x0000001a20a4723c */ /* 0x000fe200000418a4 */
[----:B------:R-:W-:Y:S01]  /*9950*/  MUFU.TANH R205, R6 ;  /* 0x0000000600cd7308 */ /* 0x000fe20000002400 */
[----:B------:R-:W4:Y:S06]  /*9960*/  LDSM.16.M88.4 R24, [R238+0x7800] ;  /* 0x00780000ee18783b */ /* 0x000f2c0000000200 */
[C---:B---3--:R-:W-:Y:S01]  /*9970*/  HMMA.16816.F32.BF16 R20, R12.reuse, R8, R20 ;  /* 0x000000080c14723c */ /* 0x048fe20000041814 */
[----:B------:R3:W-:Y:S07]  /*9980*/  MUFU.TANH R204, R7 ;  /* 0x0000000700cc7308 */ /* 0x0007ee0000002400 */
[-C--:B------:R-:W-:Y:S08]  /*9990*/  HMMA.16816.F32.BF16 R168, R12, R10.reuse, R168 ;  /* 0x0000000a0ca8723c */ /* 0x080ff000000418a8 */
[----:B------:R-:W-:Y:S01]  /*99a0*/  HMMA.16816.F32.BF16 R164, R16, R10, R164 ;  /* 0x0000000a10a4723c */ /* 0x000fe200000418a4 */
[----:B------:R-:W-:Y:S02]  /*99b0*/  LDSM.16.M88.4 R8, [R238+0x8400] ;  /* 0x00840000ee08783b */ /* 0x000fe40000000200 */
[----:B------:R-:W-:Y:S01]  /*99c0*/  FMUL.FTZ R20, R20, UR4 ;  /* 0x0000000414147c20 */ /* 0x000fe20008410000 */
[----:B------:R-:W-:Y:S01]  /*99d0*/  FMUL.FTZ R21, R21, UR4 ;  /* 0x0000000415157c20 */ /* 0x000fe20008410000 */
[----:B---3--:R-:W3:Y:S01]  /*99e0*/  LDSM.16.M88.4 R4, [R219+0x8400] ;  /* 0x00840000db04783b */ /* 0x008ee20000000200 */
[----:B------:R-:W-:Y:S01]  /*99f0*/  FMUL.FTZ R22, R22, UR4 ;  /* 0x0000000416167c20 */ /* 0x000fe20008410000 */
[----:B------:R-:W-:Y:S01]  /*9a00*/  FMUL.FTZ R23, R23, UR4 ;  /* 0x0000000417177c20 */ /* 0x000fe20008410000 */
[-C--:B-1----:R-:W-:Y:S02]  /*9a10*/  HMMA.16816.F32.BF16 R64, R176, R196.reuse, R64 ;  /* 0x000000c4b040723c */ /* 0x082fe40000041840 */
[----:B------:R-:W-:Y:S06]  /*9a20*/  MUFU.TANH R208, R22 ;  /* 0x0000001600d07308 */ /* 0x000fec0000002400 */
[----:B------:R-:W-:Y:S02]  /*9a30*/  HMMA.16816.F32.BF16 R60, R172, R196, R60 ;  /* 0x000000c4ac3c723c */ /* 0x000fe4000004183c */
[----:B------:R-:W-:Y:S01]  /*9a40*/  MUFU.TANH R196, R20 ;  /* 0x0000001400c47308 */ /* 0x000fe20000002400 */
[----:B------:R-:W-:Y:S01]  /*9a50*/  FMUL.FTZ R165, R165, UR4 ;  /* 0x00000004a5a57c20 */ /* 0x000fe20008410000 */
[----:B------:R-:W-:-:S04]  /*9a60*/  FMUL.FTZ R164, R164, UR4 ;  /* 0x00000004a4a47c20 */ /* 0x000fc80008410000 */
[-C--:B------:R-:W-:Y:S02]  /*9a70*/  HMMA.16816.F32.BF16 R56, R172, R198.reuse, R56 ;  /* 0x000000c6ac38723c */ /* 0x080fe40000041838 */
[----:B------:R-:W-:Y:S06]  /*9a80*/  MUFU.TANH R197, R21 ;  /* 0x0000001500c57308 */ /* 0x000fec0000002400 */
[----:B------:R-:W-:Y:S02]  /*9a90*/  HMMA.16816.F32.BF16 R52, R176, R198, R52 ;  /* 0x000000c6b034723c */ /* 0x000fe40000041834 */
[----:B------:R1:W-:Y:S06]  /*9aa0*/  MUFU.TANH R209, R23 ;  /* 0x0000001700d17308 */ /* 0x0003ec0000002400 */
[----:B----4-:R-:W-:Y:S02]  /*9ab0*/  HMMA.16816.F32.BF16 R48, R172, R24, R48 ;  /* 0x00000018ac30723c */ /* 0x010fe40000041830 */
[----:B------:R4:W-:Y:S06]  /*9ac0*/  MUFU.TANH R210, R165 ;  /* 0x000000a500d27308 */ /* 0x0009ec0000002400 */
[-C--:B---3--:R-:W-:Y:S02]  /*9ad0*/  HMMA.16816.F32.BF16 R64, R32, R4.reuse, R64 ;  /* 0x000000042040723c */ /* 0x088fe40000041840 */
[----:B------:R-:W-:Y:S01]  /*9ae0*/  MUFU.TANH R164, R164 ;  /* 0x000000a400a47308 */ /* 0x000fe20000002400 */
[----:B-1----:R-:W1:Y:S05]  /*9af0*/  LDSM.16.M88.4 R20, [R219+0x8800] ;  /* 0x00880000db14783b */ /* 0x002e6a0000000200 */
[----:B------:R-:W-:Y:S01]  /*9b00*/  HMMA.16816.F32.BF16 R60, R28, R4, R60 ;  /* 0x000000041c3c723c */ /* 0x000fe2000004183c */
[----:B----4-:R-:W-:Y:S01]  /*9b10*/  FMUL.FTZ R165, R166, UR4 ;  /* 0x00000004a6a57c20 */ /* 0x010fe20008410000 */
[----:B------:R-:W-:Y:S01]  /*9b20*/  FMUL.FTZ R166, R167, UR4 ;  /* 0x00000004a7a67c20 */ /* 0x000fe20008410000 */
[----:B------:R-:W-:Y:S01]  /*9b30*/  FMUL.FTZ R167, R168, UR4 ;  /* 0x00000004a8a77c20 */ /* 0x000fe20008410000 */
[----:B------:R-:W-:Y:S01]  /*9b40*/  FMUL.FTZ R168, R169, UR4 ;  /* 0x00000004a9a87c20 */ /* 0x000fe20008410000 */
[----:B------:R-:W-:-:S03]  /*9b50*/  FMUL.FTZ R169, R170, UR4 ;  /* 0x00000004aaa97c20 */ /* 0x000fc60008410000 */
[-C--:B------:R-:W-:Y:S01]  /*9b60*/  HMMA.16816.F32.BF16 R52, R32, R6.reuse, R52 ;  /* 0x000000062034723c */ /* 0x080fe20000041834 */
[----:B------:R-:W-:Y:S01]  /*9b70*/  FMUL.FTZ R170, R171, UR4 ;  /* 0x00000004abaa7c20 */ /* 0x000fe20008410000 */
[----:B------:R-:W-:Y:S06]  /*9b80*/  MUFU.TANH R165, R165 ;  /* 0x000000a500a57308 */ /* 0x000fec0000002400 */
[----:B------:R-:W-:Y:S01]  /*9b90*/  HMMA.16816.F32.BF16 R56, R28, R6, R56 ;  /* 0x000000061c38723c */ /* 0x000fe20000041838 */
[----:B------:R-:W3:Y:S01]  /*9ba0*/  LDSM.16.M88.4 R4, [R219+0x8c00] ;  /* 0x008c0000db04783b */ /* 0x000ee20000000200 */
[----:B------:R-:W-:Y:S06]  /*9bb0*/  MUFU.TANH R167, R167 ;  /* 0x000000a700a77308 */ /* 0x000fec0000002400 */
[----:B------:R-:W-:Y:S02]  /*9bc0*/  HMMA.16816.F32.BF16 R44, R172, R26, R44 ;  /* 0x0000001aac2c723c */ /* 0x000fe4000004182c */
[----:B------:R-:W-:Y:S06]  /*9bd0*/  MUFU.TANH R170, R170 ;  /* 0x000000aa00aa7308 */ /* 0x000fec0000002400 */
[C---:B------:R-:W-:Y:S02]  /*9be0*/  HMMA.16816.F32.BF16 R192, R176.reuse, R24, R192 ;  /* 0x00000018b0c0723c */ /* 0x040fe400000418c0 */
[----:B------:R-:W-:Y:S06]  /*9bf0*/  MUFU.TANH R168, R168 ;  /* 0x000000a800a87308 */ /* 0x000fec0000002400 */
[----:B------:R-:W-:Y:S01]  /*9c00*/  HMMA.16816.F32.BF16 R188, R176, R26, R188 ;  /* 0x0000001ab0bc723c */ /* 0x000fe200000418bc */
[----:B------:R-:W4:Y:S01]  /*9c10*/  LDSM.16.M88.4 R24, [R238+0x8800] ;  /* 0x00880000ee18783b */ /* 0x000f220000000200 */
[----:B------:R-:W-:Y:S06]  /*9c20*/  MUFU.TANH R169, R169 ;  /* 0x000000a900a97308 */ /* 0x000fec0000002400 */
[-C--:B------:R-:W-:Y:S02]  /*9c30*/  HMMA.16816.F32.BF16 R64, R16, R8.reuse, R64 ;  /* 0x000000081040723c */ /* 0x080fe40000041840 */
[----:B------:R-:W-:Y:S06]  /*9c40*/  MUFU.TANH R166, R166 ;  /* 0x000000a600a67308 */ /* 0x000fec0000002400 */
[----:B------:R-:W-:Y:S08]  /*9c50*/  HMMA.16816.F32.BF16 R60, R12, R8, R60 ;  /* 0x000000080c3c723c */ /* 0x000ff0000004183c */
[----:B------:R-:W-:Y:S03]  /*9c60*/  HMMA.16816.F32.BF16 R52, R16, R10, R52 ;  /* 0x0000000a1034723c */ /* 0x000fe60000041834 */
[----:B------:R-:W-:Y:S01]  /*9c70*/  FMUL.FTZ R64, R64, UR4 ;  /* 0x0000000440407c20 */ /* 0x000fe20008410000 */
[----:B------:R-:W-:-:S04]  /*9c80*/  FMUL.FTZ R67, R67, UR4 ;  /* 0x0000000443437c20 */ /* 0x000fc80008410000 */
[----:B------:R-:W-:Y:S01]  /*9c90*/  HMMA.16816.F32.BF16 R56, R12, R10, R56 ;  /* 0x0000000a0c38723c */ /* 0x000fe20000041838 */
[----:B------:R-:W5:Y:S01]  /*9ca0*/  LDSM.16.M88.4 R8, [R238+0x8c00] ;  /* 0x008c0000ee08783b */ /* 0x000f620000000200 */
[----:B------:R-:W-:Y:S01]  /*9cb0*/  MUFU.TANH R211, R67 ;  /* 0x0000004300d37308 */ /* 0x000fe20000002400 */
[----:B------:R-:W-:Y:S01]  /*9cc0*/  FMUL.FTZ R60, R60, UR4 ;  /* 0x000000043c3c7c20 */ /* 0x000fe20008410000 */
[----:B------:R-:W-:Y:S01]  /*9cd0*/  FMUL.FTZ R61, R61, UR4 ;  /* 0x000000043d3d7c20 */ /* 0x000fe20008410000 */
[----:B------:R-:W-:Y:S01]  /*9ce0*/  FMUL.FTZ R63, R63, UR4 ;  /* 0x000000043f3f7c20 */ /* 0x000fe20008410000 */
[----:B------:R-:W-:-:S04]  /*9cf0*/  DEPBAR.LE SB0, 0x0 ;  /* 0x000080000000791a */ /* 0x000fc80000000000 */
[----:B------:R-:W-:Y:S01]  /*9d00*/  HMMA.16816.F32.BF16 R184, R176, R200, R184 ;  /* 0x000000c8b0b8723c */ /* 0x000fe200000418b8 */
[----:B------:R-:W-:Y:S01]  /*9d10*/  FMUL.FTZ R52, R52, UR4 ;  /* 0x0000000434347c20 */ /* 0x000fe20008410000 */
[----:B------:R-:W-:Y:S01]  /*9d20*/  FMUL.FTZ R54, R54, UR4 ;  /* 0x0000000436367c20 */ /* 0x000fe20008410000 */
[----:B------:R-:W-:-:S04]  /*9d30*/  FMUL.FTZ R53, R53, UR4 ;  /* 0x0000000435357c20 */ /* 0x000fc80008410000 */
[----:B------:R-:W-:Y:S01]  /*9d40*/  MUFU.TANH R52, R52 ;  /* 0x0000003400347308 */ /* 0x000fe20000002400 */
[----:B------:R-:W-:Y:S01]  /*9d50*/  HMMA.16816.F32.BF16 R180, R176, R202, R180 ;  /* 0x000000cab0b4723c */ /* 0x000fe200000418b4 */
[----:B------:R-:W-:Y:S01]  /*9d60*/  FMUL.FTZ R56, R56, UR4 ;  /* 0x0000000438387c20 */ /* 0x000fe20008410000 */
[----:B------:R-:W-:-:S05]  /*9d70*/  FMUL.FTZ R57, R57, UR4 ;  /* 0x0000000439397c20 */ /* 0x000fca0008410000 */
[----:B------:R-:W-:Y:S01]  /*9d80*/  MUFU.TANH R53, R53 ;  /* 0x0000003500357308 */ /* 0x000fe20000002400 */
[----:B-1----:R-:W-:Y:S07]  /*9d90*/  HMMA.16816.F32.BF16 R188, R32, R22, R188 ;  /* 0x0000001620bc723c */ /* 0x002fee00000418bc */
[----:B------:R-:W-:Y:S01]  /*9da0*/  MUFU.TANH R179, R63 ;  /* 0x0000003f00b37308 */ /* 0x000fe20000002400 */
[----:B------:R-:W-:Y:S07]  /*9db0*/  HMMA.16816.F32.BF16 R40, R172, R200, R40 ;  /* 0x000000c8ac28723c */ /* 0x000fee0000041828 */
[----:B------:R-:W-:Y:S01]  /*9dc0*/  MUFU.TANH R178, R56 ;  /* 0x0000003800b27308 */ /* 0x000fe20000002400 */
[C---:B------:R-:W-:Y:S07]  /*9dd0*/  HMMA.16816.F32.BF16 R192, R32.reuse, R20, R192 ;  /* 0x0000001420c0723c */ /* 0x040fee00000418c0 */
[----:B------:R-:W-:Y:S01]  /*9de0*/  MUFU.TANH R177, R57 ;  /* 0x0000003900b17308 */ /* 0x000fe20000002400 */
[----:B---3--:R-:W-:Y:S08]  /*9df0*/  HMMA.16816.F32.BF16 R184, R32, R4, R184 ;  /* 0x0000000420b8723c */ /* 0x008ff000000418b8 */
[----:B------:R-:W-:Y:S01]  /*9e00*/  HMMA.16816.F32.BF16 R48, R28, R20, R48 ;  /* 0x000000141c30723c */ /* 0x000fe20000041830 */
[----:B------:R-:W-:Y:S01]  /*9e10*/  FMUL.FTZ R20, R55, UR4 ;  /* 0x0000000437147c20 */ /* 0x000fe20008410000 */
[----:B------:R-:W-:-:S05]  /*9e20*/  FMUL.FTZ R21, R58, UR4 ;  /* 0x000000043a157c20 */ /* 0x000fca0008410000 */
[----:B------:R-:W-:Y:S01]  /*9e30*/  MUFU.TANH R20, R20 ;  /* 0x0000001400147308 */ /* 0x000fe20000002400 */
[----:B------:R-:W-:Y:S07]  /*9e40*/  HMMA.16816.F32.BF16 R180, R32, R6, R180 ;  /* 0x0000000620b4723c */ /* 0x000fee00000418b4 */
[----:B------:R-:W-:Y:S01]  /*9e50*/  MUFU.TANH R21, R21 ;  /* 0x0000001500157308 */ /* 0x000fe20000002400 */
[----:B----4-:R-:W-:Y:S08]  /*9e60*/  HMMA.16816.F32.BF16 R188, R16, R26, R188 ;  /* 0x0000001a10bc723c */ /* 0x010ff000000418bc */
[----:B------:R-:W-:Y:S01]  /*9e70*/  HMMA.16816.F32.BF16 R44, R28, R22, R44 ;  /* 0x000000161c2c723c */ /* 0x000fe2000004182c */
[----:B------:R-:W-:-:S06]  /*9e80*/  FMUL.FTZ R22, R59, UR4 ;  /* 0x000000043b167c20 */ /* 0x000fcc0008410000 */
[----:B------:R-:W-:Y:S01]  /*9e90*/  MUFU.TANH R22, R22 ;  /* 0x0000001600167308 */ /* 0x000fe20000002400 */
[----:B------:R-:W-:Y:S03]  /*9ea0*/  HMMA.16816.F32.BF16 R192, R16, R24, R192 ;  /* 0x0000001810c0723c */ /* 0x000fe600000418c0 */
[----:B------:R-:W-:-:S05]  /*9eb0*/  FMUL.FTZ R171, R189, UR4 ;  /* 0x00000004bdab7c20 */ /* 0x000fca0008410000 */
[----:B------:R-:W-:Y:S01]  /*9ec0*/  HMMA.16816.F32.BF16 R40, R28, R4, R40 ;  /* 0x000000041c28723c */ /* 0x000fe20000041828 */
[----:B------:R-:W-:Y:S01]  /*9ed0*/  IMAD.SHL.U32 R5, R0, 0x2, RZ ;  /* 0x0000000200057824 */ /* 0x000fe200078e00ff */
[----:B------:R-:W-:Y:S04]  /*9ee0*/  MUFU.TANH R171, R171 ;  /* 0x000000ab00ab7308 */ /* 0x000fe80000002400 */
[----:B------:R-:W-:Y:S02]  /*9ef0*/  LOP3.LUT R5, R5, 0x6, RZ, 0xc0, !PT ;  /* 0x0000000605057812 */ /* 0x000fe400078ec0ff */
[----:B------:R-:W-:Y:S01]  /*9f00*/  HMMA.16816.F32.BF16 R36, R172, R202, R36 ;  /* 0x000000caac24723c */ /* 0x000fe20000041824 */
[----:B------:R-:W-:Y:S01]  /*9f10*/  FMUL.FTZ R175, R188, UR4 ;  /* 0x00000004bcaf7c20 */ /* 0x000fe20008410000 */
[----:B------:R1:W-:Y:S01]  /*9f20*/  MUFU.TANH R172, R64 ;  /* 0x0000004000ac7308 */ /* 0x0003e20000002400 */
[----:B------:R-:W-:-:S02]  /*9f30*/  IMAD R5, R216, 0x40, R5 ;  /* 0x00000040d8057824 */ /* 0x000fc400078e0205 */
[----:B------:R-:W-:Y:S01]  /*9f40*/  FMUL.FTZ R176, R193, UR4 ;  /* 0x00000004c1b07c20 */ /* 0x000fe20008410000 */
[----:B------:R-:W-:Y:S01]  /*9f50*/  FMUL.FTZ R192, R192, UR4 ;  /* 0x00000004c0c07c20 */ /* 0x000fe20008410000 */
[----:B------:R-:W-:Y:S01]  /*9f60*/  FMUL.FTZ R4, R194, UR4 ;  /* 0x00000004c2047c20 */ /* 0x000fe20008410000 */
[C---:B------:R-:W-:Y:S01]  /*9f70*/  VIADD R32, R5.reuse, 0xffffff40 ;  /* 0xffffff4005207836 */ /* 0x040fe20000000000 */
[----:B-----5:R-:W-:Y:S01]  /*9f80*/  HMMA.16816.F32.BF16 R184, R16, R8, R184 ;  /* 0x0000000810b8723c */ /* 0x020fe200000418b8 */
[C---:B------:R-:W-:Y:S01]  /*9f90*/  VIADD R34, R5.reuse, 0xffffff51 ;  /* 0xffffff5105227836 */ /* 0x040fe20000000000 */
[----:B------:R-:W-:Y:S01]  /*9fa0*/  MUFU.TANH R176, R176 ;  /* 0x000000b000b07308 */ /* 0x000fe20000002400 */
[----:B------:R-:W-:Y:S01]  /*9fb0*/  VIADD R23, R5, 0xffffff68 ;  /* 0xffffff6805177836 */ /* 0x000fe20000000000 */
[-C--:B------:R-:W-:Y:S02]  /*9fc0*/  ISETP.GE.AND P2, PT, R32, R231.reuse, PT ;  /* 0x000000e72000720c */ /* 0x080fe40003f46270 */
[----:B------:R-:W-:-:S02]  /*9fd0*/  ISETP.GE.AND P0, PT, R34, R231, PT ;  /* 0x000000e72200720c */ /* 0x000fc40003f06270 */
[----:B------:R-:W-:Y:S01]  /*9fe0*/  HMMA.16816.F32.BF16 R48, R12, R24, R48 ;  /* 0x000000180c30723c */ /* 0x000fe20000041830 */
[----:B--2---:R-:W-:Y:S01]  /*9ff0*/  FSEL R206, R206, -INF , !P2 ;  /* 0xff800000cece7808 */ /* 0x004fe20005000000 */
[----:B------:R2:W-:Y:S01]  /*a000*/  MUFU.TANH R174, R60 ;  /* 0x0000003c00ae7308 */ /* 0x0005e20000002400 */
[----:B-1----:R-:W-:Y:S01]  /*a010*/  FMUL.FTZ R64, R65, UR4 ;  /* 0x0000000441407c20 */ /* 0x002fe20008410000 */
[C---:B------:R-:W-:Y:S02]  /*a020*/  VIADD R24, R5.reuse, 0xffffff61 ;  /* 0xffffff6105187836 */ /* 0x040fe40000000000 */
[----:B------:R-:W-:Y:S01]  /*a030*/  FMUL.FTZ R65, R66, UR4 ;  /* 0x0000000442417c20 */ /* 0x000fe20008410000 */
[C---:B------:R-:W-:Y:S01]  /*a040*/  VIADD R25, R5.reuse, 0xffffff60 ;  /* 0xffffff6005197836 */ /* 0x040fe20000000000 */
[----:B------:R-:W-:Y:S01]  /*a050*/  HMMA.16816.F32.BF16 R180, R16, R10, R180 ;  /* 0x0000000a10b4723c */ /* 0x000fe200000418b4 */
[C---:B------:R-:W-:Y:S01]  /*a060*/  VIADD R19, R5.reuse, 0xffffff69 ;  /* 0xffffff6905137836 */ /* 0x040fe20000000000 */
[----:B------:R-:W1:Y:S01]  /*a070*/  MUFU.TANH R64, R64 ;  /* 0x0000004000407308 */ /* 0x000e620000002400 */
[----:B------:R-:W-:Y:S01]  /*a080*/  FMUL.FTZ R59, R184, UR4 ;  /* 0x00000004b83b7c20 */ /* 0x000fe20008410000 */
[C---:B------:R-:W-:Y:S01]  /*a090*/  IADD3 R18, PT, PT, R5.reuse, -0x90, RZ ;  /* 0xffffff7005127810 */ /* 0x040fe20007ffe0ff */
[----:B------:R-:W-:-:S02]  /*a0a0*/  VIADD R17, R5, 0xffffff71 ;  /* 0xffffff7105117836 */ /* 0x000fc40000000000 */
[----:B------:R-:W-:Y:S01]  /*a0b0*/  FMUL.FTZ R33, R185, UR4 ;  /* 0x00000004b9217c20 */ /* 0x000fe20008410000 */
[C---:B------:R-:W-:Y:S01]  /*a0c0*/  VIADD R16, R5.reuse, 0xffffff78 ;  /* 0xffffff7805107836 */ /* 0x040fe20000000000 */
[C---:B------:R-:W-:Y:S01]  /*a0d0*/  HMMA.16816.F32.BF16 R44, R12.reuse, R26, R44 ;  /* 0x0000001a0c2c723c */ /* 0x040fe2000004182c */
[C---:B------:R-:W-:Y:S01]  /*a0e0*/  VIADD R27, R5.reuse, 0xffffff58 ;  /* 0xffffff58051b7836 */ /* 0x040fe20000000000 */
[----:B------:R-:W3:Y:S01]  /*a0f0*/  MUFU.TANH R175, R175 ;  /* 0x000000af00af7308 */ /* 0x000ee20000002400 */
[----:B------:R-:W-:Y:S01]  /*a100*/  FMUL.FTZ R48, R48, UR4 ;  /* 0x0000000430307c20 */ /* 0x000fe20008410000 */
[----:B------:R-:W-:Y:S01]  /*a110*/  FMUL.FTZ R35, R50, UR4 ;  /* 0x0000000432237c20 */ /* 0x000fe20008410000 */
[----:B------:R-:W-:Y:S01]  /*a120*/  VIADD R50, R5, 0xffffff49 ;  /* 0xffffff4905327836 */ /* 0x000fe20000000000 */
[-C--:B------:R-:W-:Y:S01]  /*a130*/  ISETP.GE.AND P2, PT, R27, R231.reuse, PT ;  /* 0x000000e71b00720c */ /* 0x080fe20003f46270 */
[----:B--2---:R-:W-:Y:S01]  /*a140*/  FMUL.FTZ R60, R62, UR4 ;  /* 0x000000043e3c7c20 */ /* 0x004fe20008410000 */
[----:B------:R-:W-:Y:S01]  /*a150*/  FMUL.FTZ R198, R51, UR4 ;  /* 0x0000000433c67c20 */ /* 0x000fe20008410000 */
[----:B------:R-:W-:Y:S01]  /*a160*/  HMMA.16816.F32.BF16 R40, R12, R8, R40 ;  /* 0x000000080c28723c */ /* 0x000fe20000041828 */
[----:B------:R-:W2:Y:S01]  /*a170*/  MUFU.TANH R59, R59 ;  /* 0x0000003b003b7308 */ /* 0x000ea20000002400 */
[----:B------:R-:W-:Y:S01]  /*a180*/  FMUL.FTZ R181, R181, UR4 ;  /* 0x00000004b5b57c20 */ /* 0x000fe20008410000 */
[----:B-1----:R-:W-:Y:S01]  /*a190*/  FSEL R193, R64, -INF , !P0 ;  /* 0xff80000040c17808 */ /* 0x002fe20004000000 */
[----:B------:R-:W-:Y:S01]  /*a1a0*/  FMUL.FTZ R55, R180, UR4 ;  /* 0x00000004b4377c20 */ /* 0x000fe20008410000 */
[-C--:B------:R-:W-:Y:S01]  /*a1b0*/  ISETP.GE.AND P0, PT, R19, R231.reuse, PT ;  /* 0x000000e71300720c */ /* 0x080fe20003f06270 */
[----:B------:R-:W-:Y:S01]  /*a1c0*/  FMUL.FTZ R49, R49, UR4 ;  /* 0x0000000431317c20 */ /* 0x000fe20008410000 */
[----:B------:R-:W-:Y:S01]  /*a1d0*/  FSEL R188, R52, -INF , !P2 ;  /* 0xff80000034bc7808 */ /* 0x000fe20005000000 */
[----:B------:R-:W-:Y:S01]  /*a1e0*/  HMMA.16816.F32.BF16 R28, R28, R6, R36 ;  /* 0x000000061c1c723c */ /* 0x000fe20000041824 */
[----:B------:R1:W-:Y:S01]  /*a1f0*/  MUFU.TANH R202, R48 ;  /* 0x0000003000ca7308 */ /* 0x0003e20000002400 */
[----:B------:R-:W-:Y:S01]  /*a200*/  FSEL R171, R171, -INF , !P0 ;  /* 0xff800000abab7808 */ /* 0x000fe20004000000 */
[----:B------:R-:W-:Y:S01]  /*a210*/  FMUL.FTZ R44, R44, UR4 ;  /* 0x000000042c2c7c20 */ /* 0x000fe20008410000 */
[-C--:B------:R-:W-:Y:S01]  /*a220*/  ISETP.GE.AND P1, PT, R50, R231.reuse, PT ;  /* 0x000000e73200720c */ /* 0x080fe20003f26270 */
[----:B------:R-:W-:Y:S01]  /*a230*/  FMUL.FTZ R45, R45, UR4 ;  /* 0x000000042d2d7c20 */ /* 0x000fe20008410000 */
[-C--:B------:R-:W-:Y:S01]  /*a240*/  ISETP.GE.AND P0, PT, R32, R222.reuse, PT ;  /* 0x000000de2000720c */ /* 0x080fe20003f06270 */
[----:B------:R-:W-:Y:S01]  /*a250*/  FMUL.FTZ R46, R46, UR4 ;  /* 0x000000042e2e7c20 */ /* 0x000fe20008410000 */
[C---:B------:R-:W-:Y:S01]  /*a260*/  IADD3 R51, PT, PT, R5.reuse, -0xb8, RZ ;  /* 0xffffff4805337810 */ /* 0x040fe20007ffe0ff */
[----:B------:R-:W4:Y:S01]  /*a270*/  MUFU.TANH R52, R181 ;  /* 0x000000b500347308 */ /* 0x000f220000002400 */
[----:B------:R-:W-:Y:S01]  /*a280*/  IADD3 R26, PT, PT, R5, -0xa7, RZ ;  /* 0xffffff59051a7810 */ /* 0x000fe20007ffe0ff */
[----:B------:R-:W-:Y:S01]  /*a290*/  FMUL.FTZ R47, R47, UR4 ;  /* 0x000000042f2f7c20 */ /* 0x000fe20008410000 */
[----:B------:R-:W-:Y:S01]  /*a2a0*/  FSEL R210, R210, -INF , !P1 ;  /* 0xff800000d2d27808 */ /* 0x000fe20004800000 */
[----:B------:R-:W-:Y:S01]  /*a2b0*/  FMUL.FTZ R40, R40, UR4 ;  /* 0x0000000428287c20 */ /* 0x000fe20008410000 */
[----:B------:R-:W-:Y:S01]  /*a2c0*/  FSEL R9, R196, -INF , !P0 ;  /* 0xff800000c4097808 */ /* 0x000fe20004000000 */
[----:B------:R-:W-:Y:S01]  /*a2d0*/  FMUL.FTZ R41, R41, UR4 ;  /* 0x0000000429297c20 */ /* 0x000fe20008410000 */
[-C--:B------:R-:W-:Y:S01]  /*a2e0*/  ISETP.GE.AND P1, PT, R24, R231.reuse, PT ;  /* 0x000000e71800720c */ /* 0x080fe20003f26270 */
[----:B------:R-:W5:Y:S01]  /*a2f0*/  MUFU.TANH R60, R60 ;  /* 0x0000003c003c7308 */ /* 0x000f620000002400 */
[----:B-1----:R-:W-:Y:S01]  /*a300*/  VIADD R48, R5, 0xffffff50 ;  /* 0xffffff5005307836 */ /* 0x002fe20000000000 */
[----:B------:R-:W-:Y:S01]  /*a310*/  ISETP.GE.AND P0, PT, R51, R222, PT ;  /* 0x000000de3300720c */ /* 0x000fe20003f06270 */
[----:B------:R-:W-:Y:S01]  /*a320*/  HMMA.16816.F32.BF16 R28, R12, R10, R28 ;  /* 0x0000000a0c1c723c */ /* 0x000fe2000004181c */
[-C--:B------:R-:W-:Y:S01]  /*a330*/  ISETP.GE.AND P2, PT, R18, R231.reuse, PT ;  /* 0x000000e71200720c */ /* 0x080fe20003f46270 */
[----:B------:R-:W-:Y:S01]  /*a340*/  FMUL.FTZ R42, R42, UR4 ;  /* 0x000000042a2a7c20 */ /* 0x000fe20008410000 */
[----:B------:R-:W-:Y:S01]  /*a350*/  ISETP.GE.AND P4, PT, R48, R231, PT ;  /* 0x000000e73000720c */ /* 0x000fe20003f86270 */
[----:B------:R-:W-:Y:S01]  /*a360*/  FMUL.FTZ R43, R43, UR4 ;  /* 0x000000042b2b7c20 */ /* 0x000fe20008410000 */
[----:B------:R1:W-:Y:S01]  /*a370*/  MUFU.TANH R203, R54 ;  /* 0x0000003600cb7308 */ /* 0x0003e20000002400 */
[----:B------:R-:W-:-:S02]  /*a380*/  FSEL R176, R176, -INF , !P1 ;  /* 0xff800000b0b07808 */ /* 0x000fc40004800000 */
[----:B------:R-:W-:Y:S02]  /*a390*/  FSEL R172, R172, -INF , !P4 ;  /* 0xff800000acac7808 */ /* 0x000fe40006000000 */
[----:B------:R-:W-:Y:S02]  /*a3a0*/  ISETP.GE.AND P4, PT, R23, R231, PT ;  /* 0x000000e71700720c */ /* 0x000fe40003f86270 */
[----:B------:R-:W-:Y:S01]  /*a3b0*/  FSEL R167, R167, -INF , !P0 ;  /* 0xff800000a7a77808 */ /* 0x000fe20004000000 */
[----:B------:R-:W-:Y:S01]  /*a3c0*/  MUFU.TANH R192, R192 ;  /* 0x000000c000c07308 */ /* 0x000fe20000002400 */
[----:B------:R-:W-:Y:S02]  /*a3d0*/  ISETP.GE.AND P0, PT, R50, R217, PT ;  /* 0x000000d93200720c */ /* 0x000fe40003f06270 */
[----:B---3--:R-:W-:Y:S02]  /*a3e0*/  FSEL R175, R175, -INF , !P4 ;  /* 0xff800000afaf7808 */ /* 0x008fe40006000000 */
[----:B--2---:R-:W-:-:S02]  /*a3f0*/  FSEL R59, R59, -INF , !P2 ;  /* 0xff8000003b3b7808 */ /* 0x004fc40005000000 */
[C---:B------:R-:W-:Y:S01]  /*a400*/  ISETP.GE.AND P4, PT, R32.reuse, R223, PT ;  /* 0x000000df2000720c */ /* 0x040fe20003f86270 */
[----:B------:R-:W2:Y:S01]  /*a410*/  MUFU.TANH R33, R33 ;  /* 0x0000002100217308 */ /* 0x000ea20000002400 */
[C---:B-1----:R-:W-:Y:S01]  /*a420*/  VIADD R54, R5.reuse, 0xffffff41 ;  /* 0xffffff4105367836 */ /* 0x042fe20000000000 */
[----:B------:R-:W-:Y:S01]  /*a430*/  ISETP.GE.AND P2, PT, R32, R217, PT ;  /* 0x000000d92000720c */ /* 0x000fe20003f46270 */
[----:B------:R-:W-:Y:S01]  /*a440*/  VIADD R5, R5, 0xffffff79 ;  /* 0xffffff7905057836 */ /* 0x000fe20000000000 */
[----:B------:R-:W-:Y:S02]  /*a450*/  FSEL R7, R170, -INF , !P0 ;  /* 0xff800000aa077808 */ /* 0x000fe40004000000 */
[-C--:B------:R-:W-:Y:S02]  /*a460*/  ISETP.GE.AND P5, PT, R54, R231.reuse, PT ;  /* 0x000000e73600720c */ /* 0x080fe40003fa6270 */
[-C--:B------:R-:W-:Y:S01]  /*a470*/  ISETP.GE.AND P1, PT, R5, R231.reuse, PT ;  /* 0x000000e70500720c */ /* 0x080fe20003f26270 */
[----:B------:R-:W1:Y:S01]  /*a480*/  MUFU.TANH R55, R55 ;  /* 0x0000003700377308 */ /* 0x000e620000002400 */
[----:B------:R-:W-:-:S02]  /*a490*/  ISETP.GE.AND P3, PT, R51, R231, PT ;  /* 0x000000e73300720c */ /* 0x000fc40003f66270 */
[----:B----4-:R-:W-:Y:S02]  /*a4a0*/  FSEL R32, R52, -INF , !P1 ;  /* 0xff80000034207808 */ /* 0x010fe40004800000 */
[-C--:B------:R-:W-:Y:S02]  /*a4b0*/  ISETP.GE.AND P1, PT, R54, R217.reuse, PT ;  /* 0x000000d93600720c */ /* 0x080fe40003f26270 */
[----:B------:R-:W-:Y:S01]  /*a4c0*/  ISETP.GE.AND P0, PT, R48, R217, PT ;  /* 0x000000d93000720c */ /* 0x000fe20003f06270 */
[----:B------:R-:W3:Y:S01]  /*a4d0*/  MUFU.TANH R173, R61 ;  /* 0x0000003d00ad7308 */ /* 0x000ee20000002400 */
[----:B------:R-:W-:Y:S02]  /*a4e0*/  FSEL R207, R207, -INF , !P5 ;  /* 0xff800000cfcf7808 */ /* 0x000fe40006800000 */
[----:B------:R-:W-:Y:S02]  /*a4f0*/  ISETP.GE.AND P5, PT, R26, R231, PT ;  /* 0x000000e71a00720c */ /* 0x000fe40003fa6270 */
[----:B------:R-:W-:-:S02]  /*a500*/  FSEL R209, R209, -INF , !P1 ;  /* 0xff800000d1d17808 */ /* 0x000fc40004800000 */
[----:B-----5:R-:W-:Y:S01]  /*a510*/  FSEL R180, R60, -INF , !P0 ;  /* 0xff8000003cb47808 */ /* 0x020fe20004000000 */
[----:B------:R4:W1:Y:S01]  /*a520*/  MUFU.TANH R201, R49 ;  /* 0x0000003100c97308 */ /* 0x0008620000002400 */
[----:B------:R-:W-:Y:S02]  /*a530*/  ISETP.GE.AND P1, PT, R50, R222, PT ;  /* 0x000000de3200720c */ /* 0x000fe40003f26270 */
[----:B------:R-:W-:Y:S02]  /*a540*/  ISETP.NE.AND P0, PT, R216, 0x3, PT ;  /* 0x00000003d800780c */ /* 0x000fe40003f05270 */
[----:B------:R-:W-:Y:S02]  /*a550*/  FSEL R189, R53, -INF , !P5 ;  /* 0xff80000035bd7808 */ /* 0x000fe40006800000 */
[----:B------:R-:W-:Y:S01]  /*a560*/  ISETP.GE.AND P5, PT, R17, R231, PT ;  /* 0x000000e71100720c */ /* 0x000fe20003fa6270 */
[----:B------:R-:W1:Y:S01]  /*a570*/  MUFU.TANH R65, R65 ;  /* 0x0000004100417308 */ /* 0x000e620000002400 */
[----:B------:R-:W-:-:S02]  /*a580*/  FSEL R168, R168, -INF , !P1 ;  /* 0xff800000a8a87808 */ /* 0x000fc40004800000 */
[----:B------:R-:W-:Y:S02]  /*a590*/  ISETP.GE.AND P1, PT, R48, R222, PT ;  /* 0x000000de3000720c */ /* 0x000fe40003f26270 */
[----:B--2---:R-:W-:Y:S02]  /*a5a0*/  FSEL R39, R33, -INF , !P5 ;  /* 0xff80000021277808 */ /* 0x004fe40006800000 */
[----:B------:R-:W-:Y:S01]  /*a5b0*/  FSEL R208, R208, -INF , !P2 ;  /* 0xff800000d0d07808 */ /* 0x000fe20005000000 */
[----:B------:R-:W2:Y:S01]  /*a5c0*/  MUFU.TANH R4, R4 ;  /* 0x0000000400047308 */ /* 0x000ea20000002400 */
[----:B----4-:R-:W-:Y:S02]  /*a5d0*/  FSEL R49, R164, -INF , !P3 ;  /* 0xff800000a4317808 */ /* 0x010fe40005800000 */
[----:B------:R-:W-:Y:S02]  /*a5e0*/  ISETP.GE.AND P3, PT, R25, R231, PT ;  /* 0x000000e71900720c */ /* 0x000fe40003f66270 */
[----:B------:R-:W-:-:S02]  /*a5f0*/  FSEL R174, R174, -INF , !P1 ;  /* 0xff800000aeae7808 */ /* 0x000fc40004800000 */
[----:B------:R-:W-:Y:S01]  /*a600*/  FSEL R192, R192, -INF , !P3 ;  /* 0xff800000c0c07808 */ /* 0x000fe20005800000 */
[----:B------:R-:W4:Y:S01]  /*a610*/  MUFU.TANH R35, R35 ;  /* 0x0000002300237308 */ /* 0x000f220000002400 */
[----:B------:R-:W-:Y:S02]  /*a620*/  ISETP.GE.AND P3, PT, R16, R231, PT ;  /* 0x000000e71000720c */ /* 0x000fe40003f66270 */
[----:B------:R-:W-:Y:S02]  /*a630*/  ISETP.GE.AND P2, PT, R51, R217, PT ;  /* 0x000000d93300720c */ /* 0x000fe40003f46270 */
[----:B-1----:R-:W-:Y:S02]  /*a640*/  FSEL R33, R55, -INF , !P3 ;  /* 0xff80000037217808 */ /* 0x002fe40005800000 */
[-C--:B------:R-:W-:Y:S01]  /*a650*/  ISETP.GE.AND P3, PT, R54, R222.reuse, PT ;  /* 0x000000de3600720c */ /* 0x080fe20003f66270 */
[----:B------:R-:W1:Y:S01]  /*a660*/  MUFU.TANH R198, R198 ;  /* 0x000000c600c67308 */ /* 0x000e620000002400 */
[----:B------:R-:W-:-:S02]  /*a670*/  ISETP.GE.AND P1, PT, R34, R222, PT ;  /* 0x000000de2200720c */ /* 0x000fc40003f26270 */
[----:B------:R-:W-:Y:S02]  /*a680*/  FSEL R53, R205, -INF , !P4 ;  /* 0xff800000cd357808 */ /* 0x000fe40006000000 */
[----:B------:R-:W-:Y:S02]  /*a690*/  FSEL R8, R197, -INF , !P3 ;  /* 0xff800000c5087808 */ /* 0x000fe40005800000 */
[----:B------:R-:W-:Y:S01]  /*a6a0*/  FSEL R6, R169, -INF , !P2 ;  /* 0xff800000a9067808 */ /* 0x000fe20005000000 */
[----:B------:R1:W1:Y:S01]  /*a6b0*/  MUFU.TANH R200, R44 ;  /* 0x0000002c00c87308 */ /* 0x0002620000002400 */
[----:B---3--:R-:W-:Y:S02]  /*a6c0*/  FSEL R173, R173, -INF , !P1 ;  /* 0xff800000adad7808 */ /* 0x008fe40004800000 */
[-C--:B------:R-:W-:Y:S02]  /*a6d0*/  ISETP.GE.AND P6, PT, R54, R223.reuse, PT ;  /* 0x000000df3600720c */ /* 0x080fe40003fc6270 */
[----:B------:R-:W-:-:S02]  /*a6e0*/  ISETP.GE.AND P5, PT, R51, R223, PT ;  /* 0x000000df3300720c */ /* 0x000fc40003fa6270 */
[-C--:B------:R-:W-:Y:S01]  /*a6f0*/  ISETP.GE.AND P4, PT, R50, R223.reuse, PT ;  /* 0x000000df3200720c */ /* 0x080fe20003f86270 */
[----:B------:R3:W1:Y:S01]  /*a700*/  MUFU.TANH R199, R45 ;  /* 0x0000002d00c77308 */ /* 0x0006620000002400 */
[----:B------:R-:W-:Y:S01]  /*a710*/  BAR.SYNC.DEFER_BLOCKING 0x0 ;  /* 0x0000000000007b1d */ /* 0x000fe20000010000 */
[----:B------:R-:W-:Y:S02]  /*a720*/  ISETP.GE.AND P3, PT, R48, R223, PT ;  /* 0x000000df3000720c */ /* 0x000fe40003f66270 */
[----:B------:R-:W-:Y:S02]  /*a730*/  ISETP.GE.AND P1, PT, R34, R217, PT ;  /* 0x000000d92200720c */ /* 0x000fe40003f26270 */
[----:B------:R-:W-:Y:S02]  /*a740*/  ISETP.GE.AND P2, PT, R27, R222, PT ;  /* 0x000000de1b00720c */ /* 0x000fe40003f46270 */
[----:B------:R3:W1:Y:S08]  /*a750*/  MUFU.TANH R196, R46 ;  /* 0x0000002e00c47308 */ /* 0x0006700000002400 */
[----:B------:R3:W1:Y:S08]  /*a760*/  MUFU.TANH R194, R47 ;  /* 0x0000002f00c27308 */ /* 0x0006700000002400 */
[----:B------:R3:W1:Y:S08]  /*a770*/  MUFU.TANH R170, R40 ;  /* 0x0000002800aa7308 */ /* 0x0006700000002400 */
[----:B------:R3:W1:Y:S01]  /*a780*/  MUFU.TANH R164, R41 ;  /* 0x0000002900a47308 */ /* 0x0006620000002400 */
[----:B--2-4-:R-:W-:Y:S05]  /*a790*/  @!P0 BRA `(.L_x_507) ;  /* 0x0000000000548947 */ /* 0x014fea0003800000 */
[----:B------:R-:W-:-:S04]  /*a7a0*/  VIADD R10, R216, 0xfffffffc ;  /* 0xfffffffcd80a7836 */ /* 0x000fc80000000000 */
[----:B------:R-:W-:-:S04]  /*a7b0*/  IMAD.WIDE.U32 R12, R10, R2, RZ ;  /* 0x000000020a0c7225 */ /* 0x000fc800078e00ff */
[----:B------:R-:W-:Y:S01]  /*a7c0*/  IMAD R10, R10, R3, R13 ;  /* 0x000000030a0a7224 */ /* 0x000fe200078e020d */
[C---:B------:R-:W-:Y:S01]  /*a7d0*/  LEA R14, P0, R12.reuse, R227, 0x7 ;  /* 0x000000e30c0e7211 */ /* 0x040fe200078038ff */
[----:B------:R-:W-:-:S03]  /*a7e0*/  IMAD.SHL.U32 R11, R12, 0x40, RZ ;  /* 0x000000400c0b7824 */ /* 0x000fc600078e00ff */
[C-C-:B------:R-:W-:Y:S02]  /*a7f0*/  LEA.HI.X R15, R12.reuse, R226, R10.reuse, 0x7, P0 ;  /* 0x000000e20c0f7211 */ /* 0x140fe400000f3c0a */
[----:B------:R-:W-:Y:S02]  /*a800*/  SHF.L.U64.HI R10, R12, 0x6, R10 ;  /* 0x000000060c0a7819 */ /* 0x000fe4000001020a */
[C---:B------:R-:W-:Y:S01]  /*a810*/  LEA R11, P0, R2.reuse, R11, 0x5 ;  /* 0x0000000b020b7211 */ /* 0x040fe200078028ff */
[----:B------:R-:W-:Y:S01]  /*a820*/  @!PT LDS RZ, [RZ] ;  /* 0x00000000fffff984 */ /* 0x000fe20000000800 */
[----:B------:R-:W-:Y:S01]  /*a830*/  @!PT LDS RZ, [RZ] ;  /* 0x00000000fffff984 */ /* 0x000fe20000000800 */
[----:B------:R-:W-:Y:S01]  /*a840*/  @!PT LDS RZ, [RZ] ;  /* 0x00000000fffff984 */ /* 0x000fe20000000800 */
[----:B------:R2:W-:Y:S03]  /*a850*/  LDGSTS.E.BYPASS.LTC128B.128 [R230+0x6000], desc[UR12][R14.64] ;  /* 0x060000000ee67fae */ /* 0x0005e6000b981a0c */
[----:B------:R-:W-:Y:S01]  /*a860*/  LEA.HI.X R10, R2, R10, R3, 0x5, P0 ;  /* 0x0000000a020a7211 */ /* 0x000fe200000f2c03 */
[----:B------:R2:W-:Y:S01]  /*a870*/  LDGSTS.E.BYPASS.LTC128B.128 [R230+0x7000], desc[UR12][R14.64+0x40] ;  /* 0x070000400ee67fae */ /* 0x0005e2000b981a0c */
[----:B------:R-:W-:-:S03]  /*a880*/  LEA R2, P0, R11, R227, 0x1 ;  /* 0x000000e30b027211 */ /* 0x000fc600078008ff */
[----:B------:R2:W-:Y:S01]  /*a890*/  LDGSTS.E.BYPASS.LTC128B.128 [R230+0x8000], desc[UR12][R14.64+0x80] ;  /* 0x080000800ee67fae */ /* 0x0005e2000b981a0c */
[----:B------:R-:W-:-:S05]  /*a8a0*/  LEA.HI.X R3, R11, R226, R10, 0x1, P0 ;  /* 0x000000e20b037211 */ /* 0x000fca00000f0c0a */
[----:B------:R2:W-:Y:S04]  /*a8b0*/  LDGSTS.E.BYPASS.LTC128B.128 [R230+0x6800], desc[UR12][R2.64] ;  /* 0x0680000002e67fae */ /* 0x0005e8000b981a0c */
[----:B------:R2:W-:Y:S04]  /*a8c0*/  LDGSTS.E.BYPASS.LTC128B.128 [R230+0x7800], desc[UR12][R2.64+0x40] ;  /* 0x0780004002e67fae */ /* 0x0005e8000b981a0c */
[----:B------:R2:W-:Y:S04]  /*a8d0*/  LDGSTS.E.BYPASS.LTC128B.128 [R230+0x8800], desc[UR12][R2.64+0x80] ;  /* 0x0880008002e67fae */ /* 0x0005e8000b981a0c */
[----:B------:R-:W0:Y:S02]  /*a8e0*/  LDGDEPBAR ;  /* 0x00000000000079af */ /* 0x000e240000000000 */
.L_x_507:
[----:B------:R-:W-:Y:S01]  /*a8f0*/  FSEL R179, R179, -INF , !P1 ;  /* 0xff800000b3b37808 */ /* 0x000fe20004800000 */
[----:B------:R-:W-:Y:S01]  /*a900*/  FMUL.FTZ R28, R28, UR4 ;  /* 0x000000041c1c7c20 */ /* 0x000fe20008410000 */
[-C--:B------:R-:W-:Y:S01]  /*a910*/  ISETP.GE.AND P0, PT, R27, R217.reuse, PT ;  /* 0x000000d91b00720c */ /* 0x080fe20003f06270 */
[----:B------:R-:W-:Y:S01]  /*a920*/  FMUL.FTZ R29, R29, UR4 ;  /* 0x000000041d1d7c20 */ /* 0x000fe20008410000 */
[-C--:B------:R-:W-:Y:S01]  /*a930*/  ISETP.GE.AND P1, PT, R26, R222.reuse, PT ;  /* 0x000000de1a00720c */ /* 0x080fe20003f26270 */
[----:B------:R-:W4:Y:S01]  /*a940*/  MUFU.TANH R67, R28 ;  /* 0x0000001c00437308 */ /* 0x000f220000002400 */
[----:B------:R-:W-:Y:S01]  /*a950*/  FSEL R205, R21, -INF , !P0 ;  /* 0xff80000015cd7808 */ /* 0x000fe20004000000 */
[----:B------:R-:W-:Y:S01]  /*a960*/  FMUL.FTZ R30, R30, UR4 ;  /* 0x000000041e1e7c20 */ /* 0x000fe20008410000 */
[----:B------:R-:W-:Y:S01]  /*a970*/  FSEL R177, R177, -INF , !P1 ;  /* 0xff800000b1b17808 */ /* 0x000fe20004800000 */
[----:B------:R-:W-:Y:S01]  /*a980*/  FMUL.FTZ R31, R31, UR4 ;  /* 0x000000041f1f7c20 */ /* 0x000fe20008410000 */
[----:B------:R-:W-:Y:S01]  /*a990*/  ISETP.GE.AND P0, PT, R26, R217, PT ;  /* 0x000000d91a00720c */ /* 0x000fe20003f06270 */
[----:B------:R-:W-:Y:S01]  /*a9a0*/  FMUL.FTZ R184, R195, UR4 ;  /* 0x00000004c3b87c20 */ /* 0x000fe20008410000 */
[-C--:B------:R-:W-:Y:S01]  /*a9b0*/  ISETP.GE.AND P1, PT, R25, R222.reuse, PT ;  /* 0x000000de1900720c */ /* 0x080fe20003f26270 */
[----:B------:R-:W5:Y:S01]  /*a9c0*/  MUFU.TANH R66, R29 ;  /* 0x0000001d00427308 */ /* 0x000f620000002400 */
[----:B--2---:R-:W-:Y:S01]  /*a9d0*/  FMNMX3.FTZ R2, R241, R9, R8, !PT ;  /* 0x00000009f1027276 */ /* 0x004fe20007810008 */
[----:B------:R-:W-:Y:S01]  /*a9e0*/  FMUL.FTZ R181, R191, UR4 ;  /* 0x00000004bfb57c20 */ /* 0x000fe20008410000 */
[----:B------:R-:W-:Y:S01]  /*a9f0*/  FSEL R185, R22, -INF , !P0 ;  /* 0xff80000016b97808 */ /* 0x000fe20004000000 */
[----:B------:R-:W-:Y:S01]  /*aa00*/  FMUL.FTZ R190, R190, UR4 ;  /* 0x00000004bebe7c20 */ /* 0x000fe20008410000 */
[----:B------:R-:W-:Y:S01]  /*aa10*/  FSEL R202, R202, -INF , !P1 ;  /* 0xff800000caca7808 */ /* 0x000fe20004800000 */
[----:B---3--:R-:W-:Y:S01]  /*aa20*/  FMUL.FTZ R46, R186, UR4 ;  /* 0x00000004ba2e7c20 */ /* 0x008fe20008410000 */
[----:B------:R-:W-:Y:S01]  /*aa30*/  FMNMX3.FTZ R2, R2, R167, R168, !PT ;  /* 0x000000a702027276 */ /* 0x000fe200078100a8 */
[----:B------:R-:W2:Y:S01]  /*aa40*/  MUFU.TANH R64, R42 ;  /* 0x0000002a00407308 */ /* 0x000ea20000002400 */
[----:B------:R-:W-:Y:S01]  /*aa50*/  ISETP.GE.AND P0, PT, R25, R217, PT ;  /* 0x000000d91900720c */ /* 0x000fe20003f06270 */
[----:B------:R-:W-:Y:S01]  /*aa60*/  FMUL.FTZ R45, R187, UR4 ;  /* 0x00000004bb2d7c20 */ /* 0x000fe20008410000 */
[----:B------:R-:W-:Y:S01]  /*aa70*/  ISETP.GE.AND P1, PT, R24, R222, PT ;  /* 0x000000de1800720c */ /* 0x000fe20003f26270 */
[----:B-1----:R-:W-:Y:S01]  /*aa80*/  FMUL.FTZ R44, R182, UR4 ;  /* 0x00000004b62c7c20 */ /* 0x002fe20008410000 */
[----:B------:R-:W-:-:S02]  /*aa90*/  FSEL R178, R178, -INF , !P2 ;  /* 0xff800000b2b27808 */ /* 0x000fc40005000000 */
[----:B------:R-:W-:Y:S01]  /*aaa0*/  FMNMX3.FTZ R2, R2, R174, R173, !PT ;  /* 0x000000ae02027276 */ /* 0x000fe200078100ad */
[----:B------:R-:W1:Y:S01]  /*aab0*/  MUFU.TANH R43, R43 ;  /* 0x0000002b002b7308 */ /* 0x000e620000002400 */
[----:B------:R-:W-:Y:S02]  /*aac0*/  FSEL R197, R35, -INF , !P0 ;  /* 0xff80000023c57808 */ /* 0x000fe40004000000 */
[----:B------:R-:W-:Y:S02]  /*aad0*/  FSEL R201, R201, -INF , !P1 ;  /* 0xff800000c9c97808 */ /* 0x000fe40004800000 */
[-C--:B------:R-:W-:Y:S02]  /*aae0*/  ISETP.GE.AND P0, PT, R23, R222.reuse, PT ;  /* 0x000000de1700720c */ /* 0x080fe40003f06270 */
[----:B------:R-:W-:Y:S01]  /*aaf0*/  ISETP.GE.AND P1, PT, R19, R222, PT ;  /* 0x000000de1300720c */ /* 0x000fe20003f26270 */
[----:B------:R-:W3:Y:S01]  /*ab00*/  MUFU.TANH R60, R30 ;  /* 0x0000001e003c7308 */ /* 0x000ee20000002400 */
[----:B------:R-:W-:-:S02]  /*ab10*/  FMNMX3.FTZ R2, R2, R178, R177, !PT ;  /* 0x000000b202027276 */ /* 0x000fc400078100b1 */
[----:B------:R-:W-:Y:S02]  /*ab20*/  FSEL R200, R200, -INF , !P0 ;  /* 0xff800000c8c87808 */ /* 0x000fe40004000000 */
[----:B------:R-:W-:Y:S02]  /*ab30*/  FSEL R199, R199, -INF , !P1 ;  /* 0xff800000c7c77808 */ /* 0x000fe40004800000 */
[-C--:B------:R-:W-:Y:S01]  /*ab40*/  ISETP.GE.AND P0, PT, R18, R222.reuse, PT ;  /* 0x000000de1200720c */ /* 0x080fe20003f06270 */
[----:B------:R-:W3:Y:S01]  /*ab50*/  MUFU.TANH R55, R31 ;  /* 0x0000001f00377308 */ /* 0x000ee20000002400 */
[----:B------:R-:W-:Y:S02]  /*ab60*/  ISETP.GE.AND P1, PT, R17, R222, PT ;  /* 0x000000de1100720c */ /* 0x000fe40003f26270 */
[----:B------:R-:W-:Y:S02]  /*ab70*/  FMNMX3.FTZ R2, R2, R202, R201, !PT ;  /* 0x000000ca02027276 */ /* 0x000fe400078100c9 */
[----:B------:R-:W-:-:S02]  /*ab80*/  FSEL R170, R170, -INF , !P0 ;  /* 0xff800000aaaa7808 */ /* 0x000fc40004000000 */
[----:B------:R-:W-:Y:S01]  /*ab90*/  FSEL R164, R164, -INF , !P1 ;  /* 0xff800000a4a47808 */ /* 0x000fe20004800000 */
[----:B------:R-:W3:Y:S01]  /*aba0*/  MUFU.TANH R184, R184 ;  /* 0x000000b800b87308 */ /* 0x000ee20000002400 */
[-C--:B------:R-:W-:Y:S02]  /*abb0*/  ISETP.GE.AND P0, PT, R16, R222.reuse, PT ;  /* 0x000000de1000720c */ /* 0x080fe40003f06270 */
[----:B------:R-:W-:Y:S02]  /*abc0*/  ISETP.GE.AND P1, PT, R5, R222, PT ;  /* 0x000000de0500720c */ /* 0x000fe40003f26270 */
[----:B------:R-:W-:Y:S02]  /*abd0*/  FMNMX3.FTZ R2, R2, R200, R199, !PT ;  /* 0x000000c802027276 */ /* 0x000fe400078100c7 */
[----:B----4-:R-:W-:Y:S01]  /*abe0*/  FSEL R67, R67, -INF , !P0 ;  /* 0xff80000043437808 */ /* 0x010fe20004000000 */
[----:B------:R-:W-:Y:S01]  /*abf0*/  MUFU.TANH R181, R181 ;  /* 0x000000b500b57308 */ /* 0x000fe20000002400 */
[----:B-----5:R-:W-:-:S02]  /*ac00*/  FSEL R66, R66, -INF , !P1 ;  /* 0xff80000042427808 */ /* 0x020fc40004800000 */
[----:B------:R-:W-:Y:S02]  /*ac10*/  FMNMX3.FTZ R3, R2, R170, R164, !PT ;  /* 0x000000aa02037276 */ /* 0x000fe400078100a4 */
[----:B------:R-:W-:Y:S02]  /*ac20*/  FMNMX3.FTZ R2, R240, R208, R209, !PT ;  /* 0x000000d0f0027276 */ /* 0x000fe400078100d1 */
[----:B------:R-:W-:Y:S01]  /*ac30*/  FMNMX3.FTZ R3, R3, R67, R66, !PT ;  /* 0x0000004303037276 */ /* 0x000fe20007810042 */
[----:B------:R-:W-:Y:S01]  /*ac40*/  MUFU.TANH R46, R46 ;  /* 0x0000002e002e7308 */ /* 0x000fe20000002400 */
[----:B------:R-:W-:Y:S02]  /*ac50*/  FMNMX3.FTZ R2, R2, R6, R7, !PT ;  /* 0x0000000602027276 */ /* 0x000fe40007810007 */
[-C--:B------:R-:W-:Y:S01]  /*ac60*/  ISETP.GE.AND P0, PT, R24, R217.reuse, PT ;  /* 0x000000d91800720c */ /* 0x080fe20003f06270 */
[----:B------:R-:W4:Y:S01]  /*ac70*/  SHFL.BFLY PT, R10, R3, 0x2, 0x1f ;  /* 0x0c401f00030a7f89 */ /* 0x000f2200000e0000 */
[----:B------:R-:W-:-:S02]  /*ac80*/  ISETP.GE.AND P1, PT, R23, R217, PT ;  /* 0x000000d91700720c */ /* 0x000fc40003f26270 */
[----:B------:R-:W-:Y:S01]  /*ac90*/  FMNMX3.FTZ R2, R2, R180, R179, !PT ;  /* 0x000000b402027276 */ /* 0x000fe200078100b3 */
[----:B------:R-:W-:Y:S01]  /*aca0*/  MUFU.TANH R45, R45 ;  /* 0x0000002d002d7308 */ /* 0x000fe20000002400 */
[----:B------:R-:W-:Y:S02]  /*acb0*/  FSEL R198, R198, -INF , !P0 ;  /* 0xff800000c6c67808 */ /* 0x000fe40004000000 */
[----:B------:R-:W-:Y:S02]  /*acc0*/  ISETP.GE.AND P0, PT, R19, R217, PT ;  /* 0x000000d91300720c */ /* 0x000fe40003f06270 */
[----:B------:R-:W-:Y:S02]  /*acd0*/  FSEL R196, R196, -INF , !P1 ;  /* 0xff800000c4c47808 */ /* 0x000fe40004800000 */
[----:B------:R-:W-:Y:S01]  /*ace0*/  FMNMX3.FTZ R2, R2, R205, R185, !PT ;  /* 0x000000cd02027276 */ /* 0x000fe200078100b9 */
[----:B------:R-:W-:Y:S01]  /*acf0*/  MUFU.TANH R44, R44 ;  /* 0x0000002c002c7308 */ /* 0x000fe20000002400 */
[----:B------:R-:W-:-:S02]  /*ad00*/  ISETP.GE.AND P1, PT, R18, R217, PT ;  /* 0x000000d91200720c */ /* 0x000fc40003f26270 */
[----:B------:R-:W-:Y:S02]  /*ad10*/  FSEL R194, R194, -INF , !P0 ;  /* 0xff800000c2c27808 */ /* 0x000fe40004000000 */
[----:B------:R-:W-:Y:S02]  /*ad20*/  ISETP.GE.AND P0, PT, R17, R217, PT ;  /* 0x000000d91100720c */ /* 0x000fe40003f06270 */
[----:B------:R-:W-:Y:S02]  /*ad30*/  FMNMX3.FTZ R11, R2, R197, R198, !PT ;  /* 0x000000c5020b7276 */ /* 0x000fe400078100c6 */
[----:B--2---:R-:W-:Y:S01]  /*ad40*/  FSEL R64, R64, -INF , !P1 ;  /* 0xff80000040407808 */ /* 0x004fe20004800000 */
[----:B------:R2:W5:Y:S01]  /*ad50*/  MUFU.TANH R2, R190 ;  /* 0x000000be00027308 */ /* 0x0005620000002400 */
[----:B------:R-:W-:Y:S02]  /*ad60*/  FSEL R56, R165, -INF , !P5 ;  /* 0xff800000a5387808 */ /* 0x000fe40006800000 */
[----:B----4-:R-:W-:-:S02]  /*ad70*/  FMNMX.FTZ R10, R3, R10, !PT ;  /* 0x0000000a030a7209 */ /* 0x010fc40007810000 */
[----:B------:R-:W-:Y:S02]  /*ad80*/  ISETP.GE.AND P1, PT, R16, R217, PT ;  /* 0x000000d91000720c */ /* 0x000fe40003f26270 */
[----:B------:R-:W-:Y:S01]  /*ad90*/  ISETP.GE.AND P5, PT, R25, R223, PT ;  /* 0x000000df1900720c */ /* 0x000fe20003fa6270 */
[----:B------:R-:W4:Y:S01]  /*ada0*/  SHFL.BFLY PT, R12, R10, 0x1, 0x1f ;  /* 0x0c201f000a0c7f89 */ /* 0x000f2200000e0000 */
[----:B-1----:R-:W-:Y:S01]  /*adb0*/  FSEL R62, R43, -INF , !P0 ;  /* 0xff8000002b3e7808 */ /* 0x002fe20004000000 */
[----:B------:R-:W-:Y:S01]  /*adc0*/  FMUL.FTZ R43, R183, UR4 ;  /* 0x00000004b72b7c20 */ /* 0x000fe20008410000 */
[----:B------:R-:W-:Y:S02]  /*add0*/  FSEL R204, R204, -INF , !P6 ;  /* 0xff800000cccc7808 */ /* 0x000fe40007000000 */
[----:B------:R-:W-:Y:S02]  /*ade0*/  ISETP.GE.AND P0, PT, R5, R217, PT ;  /* 0x000000d90500720c */ /* 0x000fe40003f06270 */
[----:B------:R-:W-:Y:S01]  /*adf0*/  FMNMX3.FTZ R11, R11, R196, R194, !PT ;  /* 0x000000c40b0b7276 */ /* 0x000fe200078100c2 */
[----:B------:R-:W1:Y:S01]  /*ae00*/  MUFU.TANH R43, R43 ;  /* 0x0000002b002b7308 */ /* 0x000e620000002400 */
[----:B---3--:R-:W-:-:S02]  /*ae10*/  FSEL R60, R60, -INF , !P1 ;  /* 0xff8000003c3c7808 */ /* 0x008fc40004800000 */
[----:B------:R-:W-:Y:S02]  /*ae20*/  FSEL R187, R4, -INF , !P5 ;  /* 0xff80000004bb7808 */ /* 0x000fe40006800000 */
[----:B------:R-:W-:Y:S02]  /*ae30*/  ISETP.GE.AND P1, PT, R34, R223, PT ;  /* 0x000000df2200720c */ /* 0x000fe40003f26270 */
[----:B------:R-:W-:Y:S02]  /*ae40*/  FSEL R58, R166, -INF , !P4 ;  /* 0xff800000a63a7808 */ /* 0x000fe40006000000 */
[----:B------:R-:W-:Y:S02]  /*ae50*/  FMNMX3.FTZ R4, R242, R53, R204, !PT ;  /* 0x00000035f2047276 */ /* 0x000fe400078100cc */
[----:B------:R-:W-:Y:S02]  /*ae60*/  FSEL R55, R55, -INF , !P0 ;  /* 0xff80000037377808 */ /* 0x000fe40004000000 */
[----:B------:R-:W-:-:S02]  /*ae70*/  FMNMX3.FTZ R11, R11, R64, R62, !PT ;  /* 0x000000400b0b7276 */ /* 0x000fc4000781003e */
[----:B------:R-:W-:Y:S02]  /*ae80*/  FMNMX3.FTZ R13, R243, R206, R207, !PT ;  /* 0x000000cef30d7276 */ /* 0x000fe400078100cf */
[-C--:B------:R-:W-:Y:S02]  /*ae90*/  ISETP.GE.AND P0, PT, R27, R223.reuse, PT ;  /* 0x000000df1b00720c */ /* 0x080fe40003f06270 */
[----:B------:R-:W-:Y:S02]  /*aea0*/  ISETP.GE.AND P2, PT, R26, R223, PT ;  /* 0x000000df1a00720c */ /* 0x000fe40003f46270 */
[----:B--2---:R-:W-:Y:S02]  /*aeb0*/  FSEL R190, R65, -INF , !P3 ;  /* 0xff80000041be7808 */ /* 0x004fe40005800000 */
[----:B------:R-:W-:Y:S02]  /*aec0*/  FSEL R191, R211, -INF , !P1 ;  /* 0xff800000d3bf7808 */ /* 0x000fe40004800000 */
[----:B------:R-:W-:-:S02]  /*aed0*/  FMNMX3.FTZ R4, R4, R56, R58, !PT ;  /* 0x0000003804047276 */ /* 0x000fc4000781003a */
[----:B------:R-:W-:Y:S02]  /*aee0*/  FMNMX3.FTZ R11, R11, R60, R55, !PT ;  /* 0x0000003c0b0b7276 */ /* 0x000fe40007810037 */
[----:B------:R-:W-:Y:S02]  /*aef0*/  FMNMX3.FTZ R13, R13, R49, R210, !PT ;  /* 0x000000310d0d7276 */ /* 0x000fe400078100d2 */
[----:B------:R-:W-:Y:S01]  /*af00*/  ISETP.GE.AND P4, PT, R24, R223, PT ;  /* 0x000000df1800720c */ /* 0x000fe20003f86270 */
[----:B------:R-:W2:Y:S01]  /*af10*/  SHFL.BFLY PT, R3, R11, 0x2, 0x1f ;  /* 0x0c401f000b037f89 */ /* 0x000ea200000e0000 */
[----:B------:R-:W-:Y:S02]  /*af20*/  FSEL R203, R203, -INF , !P0 ;  /* 0xff800000cbcb7808 */ /* 0x000fe40004000000 */
[----:B------:R-:W-:Y:S01]  /*af30*/  FSEL R195, R20, -INF , !P2 ;  /* 0xff80000014c37808 */ /* 0x000fe20005000000 */
[----:B------:R-:W-:Y:S01]  /*af40*/  LDSM.16.MT88.4 R24, [R218+0x9000] ;  /* 0x00900000da18783b */ /* 0x000fe20000004200 */
[----:B------:R-:W-:-:S02]  /*af50*/  FMNMX3.FTZ R4, R4, R190, R191, !PT ;  /* 0x000000be04047276 */ /* 0x000fc400078100bf */
[----:B----4-:R-:W-:Y:S02]  /*af60*/  FMNMX.FTZ R166, R10, R12, !PT ;  /* 0x0000000c0aa67209 */ /* 0x010fe40007810000 */
[----:B------:R-:W-:Y:S02]  /*af70*/  FMNMX3.FTZ R10, R13, R172, R193, !PT ;  /* 0x000000ac0d0a7276 */ /* 0x000fe400078100c1 */
[-C--:B------:R-:W-:Y:S01]  /*af80*/  ISETP.GE.AND P3, PT, R23, R223.reuse, PT ;  /* 0x000000df1700720c */ /* 0x080fe20003f66270 */
[----:B------:R-:W-:Y:S01]  /*af90*/  FMUL.FTZ R169, R166, UR6 ;  /* 0x00000006a6a97c20 */ /* 0x000fe20008410000 */
[----:B------:R-:W-:Y:S02]  /*afa0*/  ISETP.GE.AND P1, PT, R19, R223, PT ;  /* 0x000000df1300720c */ /* 0x000fe40003f26270 */
[----:B------:R-:W-:Y:S02]  /*afb0*/  FSEL R184, R184, -INF , !P4 ;  /* 0xff800000b8b87808 */ /* 0x000fe40006000000 */
[----:B------:R-:W-:-:S02]  /*afc0*/  FMNMX3.FTZ R4, R4, R203, R195, !PT ;  /* 0x000000cb04047276 */ /* 0x000fc400078100c3 */
[----:B------:R-:W-:Y:S02]  /*afd0*/  FMNMX3.FTZ R10, R10, R188, R189, !PT ;  /* 0x000000bc0a0a7276 */ /* 0x000fe400078100bd */
[-C--:B------:R-:W-:Y:S02]  /*afe0*/  ISETP.GE.AND P0, PT, R18, R223.reuse, PT ;  /* 0x000000df1200720c */ /* 0x080fe40003f06270 */
[----:B------:R-:W-:Y:S02]  /*aff0*/  ISETP.GE.AND P2, PT, R17, R223, PT ;  /* 0x000000df1100720c */ /* 0x000fe40003f46270 */
[----:B-----5:R-:W-:Y:S02]  /*b000*/  FSEL R183, R2, -INF , !P3 ;  /* 0xff80000002b77808 */ /* 0x020fe40005800000 */
[----:B------:R-:W-:Y:S02]  /*b010*/  FSEL R181, R181, -INF , !P1 ;  /* 0xff800000b5b57808 */ /* 0x000fe40004800000 */
[----:B------:R-:W-:-:S02]  /*b020*/  FMNMX3.FTZ R4, R4, R187, R184, !PT ;  /* 0x000000bb04047276 */ /* 0x000fc400078100b8 */
[----:B------:R-:W-:Y:S02]  /*b030*/  FMNMX3.FTZ R2, R10, R192, R176, !PT ;  /* 0x000000c00a027276 */ /* 0x000fe400078100b0 */
[-C--:B------:R-:W-:Y:S02]  /*b040*/  ISETP.GE.AND P5, PT, R16, R223.reuse, PT ;  /* 0x000000df1000720c */ /* 0x080fe40003fa6270 */
[----:B------:R-:W-:Y:S01]  /*b050*/  ISETP.GE.AND P4, PT, R5, R223, PT ;  /* 0x000000df0500720c */ /* 0x000fe20003f86270 */
[----:B------:R-:W-:Y:S01]  /*b060*/  LDSM.16.MT88.4 R16, [R218+0xa000] ;  /* 0x00a00000da10783b */ /* 0x000fe20000004200 */
[----:B------:R-:W-:Y:S02]  /*b070*/  FSEL R46, R46, -INF , !P0 ;  /* 0xff8000002e2e7808 */ /* 0x000fe40004000000 */
[----:B------:R-:W-:Y:S02]  /*b080*/  FSEL R45, R45, -INF , !P2 ;  /* 0xff8000002d2d7808 */ /* 0x000fe40005000000 */
[----:B------:R-:W-:-:S02]  /*b090*/  FMNMX3.FTZ R4, R4, R183, R181, !PT ;  /* 0x000000b704047276 */ /* 0x000fc400078100b5 */
[----:B------:R-:W-:Y:S02]  /*b0a0*/  FMNMX3.FTZ R2, R2, R175, R171, !PT ;  /* 0x000000af02027276 */ /* 0x000fe400078100ab */
[----:B------:R-:W-:Y:S02]  /*b0b0*/  FSETP.NEU.FTZ.AND P3, PT, R166, -INF , PT ;  /* 0xff800000a600780b */ /* 0x000fe40003f7d000 */
[----:B------:R-:W-:Y:S02]  /*b0c0*/  FSEL R44, R44, -INF , !P5 ;  /* 0xff8000002c2c7808 */ /* 0x000fe40006800000 */
[----:B-1----:R-:W-:Y:S02]  /*b0d0*/  FSEL R43, R43, -INF , !P4 ;  /* 0xff8000002b2b7808 */ /* 0x002fe40006000000 */
[----:B------:R-:W-:Y:S02]  /*b0e0*/  FMNMX3.FTZ R4, R4, R46, R45, !PT ;  /* 0x0000002e04047276 */ /* 0x000fe4000781002d */
[----:B------:R-:W-:-:S02]  /*b0f0*/  FMNMX3.FTZ R2, R2, R59, R39, !PT ;  /* 0x0000003b02027276 */ /* 0x000fc40007810027 */
[----:B------:R-:W-:Y:S02]  /*b100*/  FSEL R169, R169, RZ, P3 ;  /* 0x000000ffa9a97208 */ /* 0x000fe40001800000 */
[----:B------:R-:W-:Y:S02]  /*b110*/  FMNMX3.FTZ R4, R4, R44, R43, !PT ;  /* 0x0000002c04047276 */ /* 0x000fe4000781002b */
[----:B------:R-:W-:Y:S01]  /*b120*/  FMNMX3.FTZ R2, R2, R33, R32, !PT ;  /* 0x0000002102027276 */ /* 0x000fe20007810020 */
[--C-:B------:R-:W-:Y:S01]  /*b130*/  FFMA.FTZ R36, R167, UR6, -R169.reuse ;  /* 0x00000006a7247c23 */ /* 0x100fe200080108a9 */
[----:B--2---:R-:W-:Y:S01]  /*b140*/  FMNMX.FTZ R3, R11, R3, !PT ;  /* 0x000000030b037209 */ /* 0x004fe20007810000 */
[----:B------:R-:W1:Y:S01]  /*b150*/  SHFL.BFLY PT, R167, R4, 0x2, 0x1f ;  /* 0x0c401f0004a77f89 */ /* 0x000e6200000e0000 */
[--C-:B------:R-:W-:Y:S01]  /*b160*/  FFMA.FTZ R35, R168, UR6, -R169.reuse ;  /* 0x00000006a8237c23 */ /* 0x100fe200080108a9 */
[----:B------:R-:W-:Y:S01]  /*b170*/  LOP3.LUT P6, RZ, R0, 0x4, RZ, 0xc0, !PT ;  /* 0x0000000400ff7812 */ /* 0x000fe200078cc0ff */
[--C-:B------:R-:W-:Y:S01]  /*b180*/  FFMA.FTZ R38, R9, UR6, -R169.reuse ;  /* 0x0000000609267c23 */ /* 0x100fe200080108a9 */
[----:B------:R-:W2:Y:S01]  /*b190*/  SHFL.BFLY PT, R5, R2, 0x2, 0x1f ;  /* 0x0c401f0002057f89 */ /* 0x000ea200000e0000 */
[----:B------:R-:W-:Y:S01]  /*b1a0*/  MOV R51, R244 ;  /* 0x000000f400337202 */ /* 0x000fe20000000f00 */
[--C-:B------:R-:W-:Y:S01]  /*b1b0*/  FFMA.FTZ R37, R8, UR6, -R169.reuse ;  /* 0x0000000608257c23 */ /* 0x100fe200080108a9 */
[----:B------:R-:W-:Y:S01]  /*b1c0*/  FSEL R42, R166, RZ, P3 ;  /* 0x000000ffa62a7208 */ /* 0x000fe20001800000 */
[----:B------:R-:W3:Y:S01]  /*b1d0*/  SHFL.BFLY PT, R165, R3, 0x1, 0x1f ;  /* 0x0c201f0003a57f89 */ /* 0x000ee200000e0000 */
[----:B------:R-:W-:Y:S01]  /*b1e0*/  MUFU.EX2 R38, R38 ;  /* 0x0000002600267308 */ /* 0x000fe20000000800 */
[--C-:B------:R-:W-:Y:S01]  /*b1f0*/  FFMA.FTZ R174, R174, UR6, -R169.reuse ;  /* 0x00000006aeae7c23 */ /* 0x100fe200080108a9 */
[--C-:B------:R-:W-:Y:S01]  /*b200*/  FFMA.FTZ R173, R173, UR6, -R169.reuse ;  /* 0x00000006adad7c23 */ /* 0x100fe200080108a9 */
[----:B------:R-:W-:Y:S01]  /*b210*/  FADD.FTZ R42, R241, -R42 ;  /* 0x8000002af12a7221 */ /* 0x000fe20000010000 */
[--C-:B------:R-:W-:Y:S01]  /*b220*/  FFMA.FTZ R178, R178, UR6, -R169.reuse ;  /* 0x00000006b2b27c23 */ /* 0x100fe200080108a9 */
[--C-:B------:R-:W-:Y:S01]  /*b230*/  FFMA.FTZ R177, R177, UR6, -R169.reuse ;  /* 0x00000006b1b17c23 */ /* 0x100fe200080108a9 */
[----:B------:R-:W-:Y:S01]  /*b240*/  @P6 IADD3 R51, PT, PT, R235, -0x20, RZ ;  /* 0xffffffe0eb336810 */ /* 0x000fe20007ffe0ff */
[----:B------:R-:W-:Y:S01]  /*b250*/  FMUL.FTZ R42, R42, UR6 ;  /* 0x000000062a2a7c20 */ /* 0x000fe20008410000 */
[----:B------:R-:W4:Y:S01]  /*b260*/  MUFU.EX2 R37, R37 ;  /* 0x0000002500257308 */ /* 0x000f220000000800 */
[--C-:B------:R-:W-:Y:S01]  /*b270*/  FFMA.FTZ R202, R202, UR6, -R169.reuse ;  /* 0x00000006caca7c23 */ /* 0x100fe200080108a9 */
[--C-:B------:R-:W-:Y:S01]  /*b280*/  FFMA.FTZ R201, R201, UR6, -R169.reuse ;  /* 0x00000006c9c97c23 */ /* 0x100fe200080108a9 */
[----:B------:R-:W-:Y:S01]  /*b290*/  LDSM.16.MT88.4 R20, [R51] ;  /* 0x000000003314783b */ /* 0x000fe20000004200 */
[--C-:B------:R-:W-:Y:S01]  /*b2a0*/  FFMA.FTZ R200, R200, UR6, -R169.reuse ;  /* 0x00000006c8c87c23 */ /* 0x100fe200080108a9 */
[--C-:B------:R-:W-:Y:S01]  /*b2b0*/  FFMA.FTZ R199, R199, UR6, -R169.reuse ;  /* 0x00000006c7c77c23 */ /* 0x100fe200080108a9 */
[--C-:B------:R-:W-:Y:S01]  /*b2c0*/  FFMA.FTZ R170, R170, UR6, -R169.reuse ;  /* 0x00000006aaaa7c23 */ /* 0x100fe200080108a9 */
[----:B-1----:R-:W-:Y:S01]  /*b2d0*/  FMNMX.FTZ R167, R4, R167, !PT ;  /* 0x000000a704a77209 */ /* 0x002fe20007810000 */
[----:B------:R-:W-:Y:S01]  /*b2e0*/  LDSM.16.MT88.4 R12, [R51+0x1000] ;  /* 0x00100000330c783b */ /* 0x000fe20000004200 */
[----:B------:R-:W-:Y:S01]  /*b2f0*/  MUFU.EX2 R36, R36 ;  /* 0x0000002400247308 */ /* 0x000fe20000000800 */
[--C-:B------:R-:W-:Y:S01]  /*b300*/  FFMA.FTZ R164, R164, UR6, -R169.reuse ;  /* 0x00000006a4a47c23 */ /* 0x100fe200080108a9 */
[----:B--2---:R-:W-:Y:S01]  /*b310*/  FMNMX.FTZ R168, R2, R5, !PT ;  /* 0x0000000502a87209 */ /* 0x004fe20007810000 */
[----:B------:R-:W1:Y:S01]  /*b320*/  SHFL.BFLY PT, R4, R167, 0x1, 0x1f ;  /* 0x0c201f00a7047f89 */ /* 0x000e6200000e0000 */
[--C-:B------:R-:W-:Y:S01]  /*b330*/  FFMA.FTZ R67, R67, UR6, -R169.reuse ;  /* 0x0000000643437c23 */ /* 0x100fe200080108a9 */
[----:B------:R-:W-:Y:S01]  /*b340*/  FFMA.FTZ R66, R66, UR6, -R169 ;  /* 0x0000000642427c23 */ /* 0x000fe200080108a9 */
[----:B---3--:R-:W-:Y:S01]  /*b350*/  FMNMX.FTZ R165, R3, R165, !PT ;  /* 0x000000a503a57209 */ /* 0x008fe20007810000 */
[----:B------:R-:W2:Y:S01]  /*b360*/  SHFL.BFLY PT, R5, R168, 0x1, 0x1f ;  /* 0x0c201f00a8057f89 */ /* 0x000ea200000e0000 */
[----:B------:R-:W3:Y:S01]  /*b370*/  MUFU.EX2 R35, R35 ;  /* 0x0000002300237308 */ /* 0x000ee20000000800 */
[----:B----4-:R-:W-:-:S02]  /*b380*/  F2FP.BF16.F32.PACK_AB R28, R37, R38 ;  /* 0x00000026251c723e */ /* 0x010fc400000010ff */
[C---:B------:R-:W-:Y:S01]  /*b390*/  FMUL.FTZ R57, R165.reuse, UR6 ;  /* 0x00000006a5397c20 */ /* 0x040fe20008410000 */
[----:B------:R-:W-:Y:S01]  /*b3a0*/  FSETP.NEU.FTZ.AND P0, PT, R165, -INF , PT ;  /* 0xff800000a500780b */ /* 0x000fe20003f1d000 */
[----:B------:R-:W-:Y:S01]  /*b3b0*/  LDSM.16.MT88.4 R8, [R51+0x2000] ;  /* 0x002000003308783b */ /* 0x000fe20000004200 */
[----:B------:R-:W-:Y:S02]  /*b3c0*/  IADD3 R232, PT, PT, R216, -0x4, RZ ;  /* 0xfffffffcd8e87810 */ /* 0x000fe40007ffe0ff */
[----:B------:R-:W-:Y:S01]  /*b3d0*/  FSEL R57, R57, RZ, P0 ;  /* 0x000000ff39397208 */ /* 0x000fe20000000000 */
[----:B------:R-:W4:Y:S04]  /*b3e0*/  MUFU.EX2 R42, R42 ;  /* 0x0000002a002a7308 */ /* 0x000f280000000800 */
[--C-:B------:R-:W-:Y:S01]  /*b3f0*/  FFMA.FTZ R2, R6, UR6, -R57.reuse ;  /* 0x0000000606027c23 */ /* 0x100fe20008010839 */
[----:B------:R-:W-:Y:S01]  /*b400*/  FSEL R6, R165, RZ, P0 ;  /* 0x000000ffa5067208 */ /* 0x000fe20000000000 */
[--C-:B------:R-:W-:Y:S01]  /*b410*/  FFMA.FTZ R40, R7, UR6, -R57.reuse ;  /* 0x0000000607287c23 */ /* 0x100fe20008010839 */
[--C-:B------:R-:W-:Y:S01]  /*b420*/  FFMA.FTZ R34, R208, UR6, -R57.reuse ;  /* 0x00000006d0227c23 */ /* 0x100fe20008010839 */
[--C-:B------:R-:W-:Y:S01]  /*b430*/  FFMA.FTZ R3, R209, UR6, -R57.reuse ;  /* 0x00000006d1037c23 */ /* 0x100fe20008010839 */
[----:B---3--:R-:W-:Y:S01]  /*b440*/  F2FP.BF16.F32.PACK_AB R30, R35, R36 ;  /* 0x00000024231e723e */ /* 0x008fe200000010ff */
[----:B------:R-:W-:Y:S01]  /*b450*/  FADD.FTZ R6, R240, -R6 ;  /* 0x80000006f0067221 */ /* 0x000fe20000010000 */
[----:B-1----:R-:W-:Y:S01]  /*b460*/  FMNMX.FTZ R167, R167, R4, !PT ;  /* 0x00000004a7a77209 */ /* 0x002fe20007810000 */
[----:B------:R-:W-:Y:S01]  /*b470*/  MUFU.EX2 R2, R2 ;  /* 0x0000000200027308 */ /* 0x000fe20000000800 */
[----:B------:R-:W-:Y:S01]  /*b480*/  FFMA.FTZ R180, R180, UR6, -R57 ;  /* 0x00000006b4b47c23 */ /* 0x000fe20008010839 */
[----:B--2---:R-:W-:Y:S01]  /*b490*/  FMNMX.FTZ R168, R168, R5, !PT ;  /* 0x00000005a8a87209 */ /* 0x004fe20007810000 */
[----:B------:R-:W-:Y:S01]  /*b4a0*/  FMUL.FTZ R41, R6, UR6 ;  /* 0x0000000606297c20 */ /* 0x000fe20008410000 */
[C---:B------:R-:W-:Y:S01]  /*b4b0*/  FMUL.FTZ R52, R167.reuse, UR6 ;  /* 0x00000006a7347c20 */ /* 0x040fe20008410000 */
[----:B------:R-:W1:Y:S01]  /*b4c0*/  LDSM.16.MT88.4 R4, [R218+0xb000] ;  /* 0x00b00000da04783b */ /* 0x000e620000004200 */
[C---:B------:R-:W-:Y:S01]  /*b4d0*/  FSETP.NEU.FTZ.AND P1, PT, R168.reuse, -INF , PT ;  /* 0xff800000a800780b */ /* 0x040fe20003f3d000 */
[C---:B------:R-:W-:Y:S01]  /*b4e0*/  FMUL.FTZ R48, R168.reuse, UR6 ;  /* 0x00000006a8307c20 */ /* 0x040fe20008410000 */
[----:B------:R-:W-:Y:S01]  /*b4f0*/  FSETP.NEU.FTZ.AND P0, PT, R167, -INF , PT ;  /* 0xff800000a700780b */ /* 0x000fe20003f1d000 */
[----:B------:R-:W-:Y:S01]  /*b500*/  MUFU.EX2 R34, R34 ;  /* 0x0000002200227308 */ /* 0x000fe20000000800 */
[----:B------:R-:W-:Y:S01]  /*b510*/  FSEL R61, R168, RZ, P1 ;  /* 0x000000ffa83d7208 */ /* 0x000fe20000800000 */
[-C--:B----4-:R-:W-:Y:S01]  /*b520*/  FMUL.FTZ R156, R156, R42.reuse ;  /* 0x0000002a9c9c7220 */ /* 0x090fe20000410000 */
[----:B------:R-:W-:Y:S01]  /*b530*/  FSEL R52, R52, RZ, P0 ;  /* 0x000000ff34347208 */ /* 0x000fe20000000000 */
[-C--:B------:R-:W-:Y:S01]  /*b540*/  FMUL.FTZ R157, R157, R42.reuse ;  /* 0x0000002a9d9d7220 */ /* 0x080fe20000410000 */
[----:B------:R-:W-:Y:S01]  /*b550*/  FSEL R63, R167, RZ, P0 ;  /* 0x000000ffa73f7208 */ /* 0x000fe20000000000 */
[----:B------:R-:W-:Y:S01]  /*b560*/  FADD.FTZ R61, R243, -R61 ;  /* 0x8000003df33d7221 */ /* 0x000fe20000010000 */
[----:B------:R-:W-:Y:S01]  /*b570*/  FSEL R48, R48, RZ, P1 ;  /* 0x000000ff30307208 */ /* 0x000fe20000800000 */
[--C-:B------:R-:W-:Y:S01]  /*b580*/  FFMA.FTZ R182, R56, UR6, -R52.reuse ;  /* 0x0000000638b67c23 */ /* 0x100fe20008010834 */
[----:B------:R-:W-:Y:S01]  /*b590*/  FFMA.FTZ R65, R58, UR6, -R52 ;  /* 0x000000063a417c23 */ /* 0x000fe20008010834 */
[----:B------:R-:W-:Y:S01]  /*b5a0*/  FADD.FTZ R63, R242, -R63 ;  /* 0x8000003ff23f7221 */ /* 0x000fe20000010000 */
[----:B------:R-:W2:Y:S01]  /*b5b0*/  MUFU.EX2 R3, R3 ;  /* 0x0000000300037308 */ /* 0x000ea20000000800 */
[--C-:B------:R-:W-:Y:S01]  /*b5c0*/  FFMA.FTZ R47, R206, UR6, -R48.reuse ;  /* 0x00000006ce2f7c23 */ /* 0x100fe20008010830 */
[----:B------:R-:W-:Y:S01]  /*b5d0*/  FFMA.FTZ R50, R49, UR6, -R48 ;  /* 0x0000000631327c23 */ /* 0x000fe20008010830 */
[----:B------:R-:W-:Y:S01]  /*b5e0*/  FFMA.FTZ R54, R53, UR6, -R52 ;  /* 0x0000000635367c23 */ /* 0x000fe20008010834 */
[--C-:B------:R-:W-:Y:S01]  /*b5f0*/  FFMA.FTZ R207, R207, UR6, -R48.reuse ;  /* 0x00000006cfcf7c23 */ /* 0x100fe20008010830 */
[----:B------:R-:W-:Y:S01]  /*b600*/  FFMA.FTZ R210, R210, UR6, -R48 ;  /* 0x00000006d2d27c23 */ /* 0x000fe20008010830 */
[----:B------:R-:W-:Y:S01]  /*b610*/  FFMA.FTZ R204, R204, UR6, -R52 ;  /* 0x00000006cccc7c23 */ /* 0x000fe20008010834 */
        /* <DEDUP_REMOVED lines=8> */
[----:B------:R-:W-:Y:S01]  /*b6a0*/  FMUL.FTZ R125, R125, R42 ;  /* 0x0000002a7d7d7220 */ /* 0x000fe20000410000 */
[----:B------:R-:W4:Y:S01]  /*b6b0*/  MUFU.EX2 R40, R40 ;  /* 0x0000002800287308 */ /* 0x000f220000000800 */
[----:B--2---:R-:W-:Y:S01]  /*b6c0*/  F2FP.BF16.F32.PACK_AB R29, R3, R34 ;  /* 0x00000022031d723e */ /* 0x004fe200000010ff */
[-C--:B------:R-:W-:Y:S01]  /*b6d0*/  FMUL.FTZ R120, R120, R42.reuse ;  /* 0x0000002a78787220 */ /* 0x080fe20000410000 */
[-C--:B------:R-:W-:Y:S01]  /*b6e0*/  FMUL.FTZ R121, R121, R42.reuse ;  /* 0x0000002a79797220 */ /* 0x080fe20000410000 */
[-C--:B------:R-:W-:Y:S01]  /*b6f0*/  FMUL.FTZ R108, R108, R42.reuse ;  /* 0x0000002a6c6c7220 */ /* 0x080fe20000410000 */
[-C--:B------:R-:W-:Y:S01]  /*b700*/  FMUL.FTZ R109, R109, R42.reuse ;  /* 0x0000002a6d6d7220 */ /* 0x080fe20000410000 */
[-C--:B------:R-:W-:Y:S01]  /*b710*/  FMUL.FTZ R104, R104, R42.reuse ;  /* 0x0000002a68687220 */ /* 0x080fe20000410000 */
[-C--:B------:R-:W-:Y:S01]  /*b720*/  FMUL.FTZ R105, R105, R42.reuse ;  /* 0x0000002a69697220 */ /* 0x080fe20000410000 */
[----:B------:R-:W2:Y:S01]  /*b730*/  MUFU.EX2 R41, R41 ;  /* 0x0000002900297308 */ /* 0x000ea20000000800 */
[----:B---3--:R-:W-:Y:S01]  /*b740*/  FMUL.FTZ R182, R61, UR6 ;  /* 0x000000063db67c20 */ /* 0x008fe20008410000 */
[-C--:B------:R-:W-:Y:S01]  /*b750*/  FMUL.FTZ R72, R72, R42.reuse ;  /* 0x0000002a48487220 */ /* 0x080fe20000410000 */
[-C--:B------:R-:W-:Y:S01]  /*b760*/  FMUL.FTZ R73, R73, R42.reuse ;  /* 0x0000002a49497220 */ /* 0x080fe20000410000 */
[-C--:B------:R-:W-:Y:S01]  /*b770*/  FMUL.FTZ R76, R76, R42.reuse ;  /* 0x0000002a4c4c7220 */ /* 0x080fe20000410000 */
[-C--:B------:R-:W-:Y:S01]  /*b780*/  FMUL.FTZ R77, R77, R42.reuse ;  /* 0x0000002a4d4d7220 */ /* 0x080fe20000410000 */
[-C--:B------:R-:W-:Y:S01]  /*b790*/  FMUL.FTZ R88, R88, R42.reuse ;  /* 0x0000002a58587220 */ /* 0x080fe20000410000 */
[----:B------:R-:W-:Y:S01]  /*b7a0*/  FMUL.FTZ R89, R89, R42 ;  /* 0x0000002a59597220 */ /* 0x000fe20000410000 */
[----:B------:R3:W-:Y:S01]  /*b7b0*/  MUFU.EX2 R61, R65 ;  /* 0x00000041003d7308 */ /* 0x0007e20000000800 */
[----:B----4-:R-:W-:Y:S01]  /*b7c0*/  F2FP.BF16.F32.PACK_AB R31, R40, R2 ;  /* 0x00000002281f723e */ /* 0x010fe200000010ff */
[-C--:B------:R-:W-:Y:S01]  /*b7d0*/  FMUL.FTZ R92, R92, R42.reuse ;  /* 0x0000002a5c5c7220 */ /* 0x080fe20000410000 */
[-C--:B------:R-:W-:Y:S01]  /*b7e0*/  FMUL.FTZ R93, R93, R42.reuse ;  /* 0x0000002a5d5d7220 */ /* 0x080fe20000410000 */
        /* <DEDUP_REMOVED lines=13> */
[----:B---3--:R-:W-:Y:S01]  /*b8c0*/  FMUL.FTZ R65, R63, UR6 ;  /* 0x000000063f417c20 */ /* 0x008fe20008410000 */
        /* <DEDUP_REMOVED lines=23> */
[--C-:B------:R-:W-:Y:S01]  /*ba40*/  FFMA.FTZ R190, R190, UR6, -R52.reuse ;  /* 0x00000006bebe7c23 */ /* 0x100fe20008010834 */
[--C-:B------:R-:W-:Y:S01]  /*ba50*/  FFMA.FTZ R191, R191, UR6, -R52.reuse ;  /* 0x00000006bfbf7c23 */ /* 0x100fe20008010834 */
[--C-:B------:R-:W-:Y:S01]  /*ba60*/  FFMA.FTZ R193, R203, UR6, -R52.reuse ;  /* 0x00000006cbc17c23 */ /* 0x100fe20008010834 */
[----:B------:R-:W-:Y:S01]  /*ba70*/  FFMA.FTZ R195, R195, UR6, -R52 ;  /* 0x00000006c3c37c23 */ /* 0x000fe20008010834 */
[C---:B------:R-:W-:Y:S01]  /*ba80*/  HMMA.16816.F32.BF16 R152, R28.reuse, R26, R152 ;  /* 0x0000001a1c98723c */ /* 0x040fe20000041898 */
[--C-:B------:R-:W-:Y:S01]  /*ba90*/  FFMA.FTZ R197, R197, UR6, -R57.reuse ;  /* 0x00000006c5c57c23 */ /* 0x100fe20008010839 */
[--C-:B------:R-:W-:Y:S01]  /*baa0*/  FFMA.FTZ R198, R198, UR6, -R57.reuse ;  /* 0x00000006c6c67c23 */ /* 0x100fe20008010839 */
[----:B------:R-:W-:Y:S01]  /*bab0*/  MUFU.EX2 R56, R204 ;  /* 0x000000cc00387308 */ /* 0x000fe20000000800 */
[--C-:B------:R-:W-:Y:S01]  /*bac0*/  FFMA.FTZ R196, R196, UR6, -R57.reuse ;  /* 0x00000006c4c47c23 */ /* 0x100fe20008010839 */
[--C-:B------:R-:W-:Y:S01]  /*bad0*/  FFMA.FTZ R194, R194, UR6, -R57.reuse ;  /* 0x00000006c2c27c23 */ /* 0x100fe20008010839 */
[--C-:B------:R-:W-:Y:S01]  /*bae0*/  FFMA.FTZ R192, R192, UR6, -R48.reuse ;  /* 0x00000006c0c07c23 */ /* 0x100fe20008010830 */
[--C-:B------:R-:W-:Y:S01]  /*baf0*/  FFMA.FTZ R176, R176, UR6, -R48.reuse ;  /* 0x00000006b0b07c23 */ /* 0x100fe20008010830 */
[C---:B------:R-:W-:Y:S01]  /*bb00*/  HMMA.16816.F32.BF16 R140, R28.reuse, R20, R140 ;  /* 0x000000141c8c723c */ /* 0x040fe2000004188c */
[--C-:B------:R-:W-:Y:S01]  /*bb10*/  FFMA.FTZ R175, R175, UR6, -R48.reuse ;  /* 0x00000006afaf7c23 */ /* 0x100fe20008010830 */
[----:B------:R-:W-:Y:S01]  /*bb20*/  FFMA.FTZ R171, R171, UR6, -R48 ;  /* 0x00000006abab7c23 */ /* 0x000fe20008010830 */
[----:B------:R-:W2:Y:S01]  /*bb30*/  MUFU.EX2 R63, R182 ;  /* 0x000000b6003f7308 */ /* 0x000ea20000000800 */
[--C-:B------:R-:W-:Y:S01]  /*bb40*/  FFMA.FTZ R187, R187, UR6, -R52.reuse ;  /* 0x00000006bbbb7c23 */ /* 0x100fe20008010834 */
[--C-:B------:R-:W-:Y:S01]  /*bb50*/  FFMA.FTZ R184, R184, UR6, -R52.reuse ;  /* 0x00000006b8b87c23 */ /* 0x100fe20008010834 */
[--C-:B------:R-:W-:Y:S01]  /*bb60*/  FFMA.FTZ R183, R183, UR6, -R52.reuse ;  /* 0x00000006b7b77c23 */ /* 0x100fe20008010834 */
[----:B------:R-:W-:Y:S01]  /*bb70*/  FFMA.FTZ R181, R181, UR6, -R52 ;  /* 0x00000006b5b57c23 */ /* 0x000fe20008010834 */
[C---:B------:R-:W-:Y:S01]  /*bb80*/  HMMA.16816.F32.BF16 R136, R28.reuse, R22, R136 ;  /* 0x000000161c88723c */ /* 0x040fe20000041888 */
[----:B------:R-:W-:Y:S01]  /*bb90*/  FFMA.FTZ R38, R234, R42, R38 ;  /* 0x0000002aea267223 */ /* 0x000fe20000010026 */
[----:B------:R-:W-:Y:S01]  /*bba0*/  FFMA.FTZ R34, R233, R41, R34 ;  /* 0x00000029e9227223 */ /* 0x000fe20000010022 */
[----:B------:R-:W3:Y:S01]  /*bbb0*/  MUFU.EX2 R65, R65 ;  /* 0x0000004100417308 */ /* 0x000ee20000000800 */
[--C-:B------:R-:W-:Y:S01]  /*bbc0*/  FFMA.FTZ R64, R64, UR6, -R57.reuse ;  /* 0x0000000640407c23 */ /* 0x100fe20008010839 */
[--C-:B------:R-:W-:Y:S01]  /*bbd0*/  FFMA.FTZ R62, R62, UR6, -R57.reuse ;  /* 0x000000063e3e7c23 */ /* 0x100fe20008010839 */
[--C-:B------:R-:W-:Y:S01]  /*bbe0*/  FFMA.FTZ R60, R60, UR6, -R57.reuse ;  /* 0x000000063c3c7c23 */ /* 0x100fe20008010839 */
[--C-:B------:R-:W-:Y:S01]  /*bbf0*/  FFMA.FTZ R55, R55, UR6, -R57.reuse ;  /* 0x0000000637377c23 */ /* 0x100fe20008010839 */
[C---:B------:R-:W-:Y:S01]  /*bc00*/  HMMA.16816.F32.BF16 R124, R28.reuse, R16, R124 ;  /* 0x000000101c7c723c */ /* 0x040fe2000004187c */
[----:B------:R-:W-:Y:S01]  /*bc10*/  FADD.FTZ R38, R37, R38 ;  /* 0x0000002625267221 */ /* 0x000fe20000010000 */
[----:B------:R-:W-:Y:S01]  /*bc20*/  FADD.FTZ R34, R3, R34 ;  /* 0x0000002203227221 */ /* 0x000fe20000010000 */
[----:B------:R-:W4:Y:S01]  /*bc30*/  MUFU.EX2 R174, R174 ;  /* 0x000000ae00ae7308 */ /* 0x000f220000000800 */
        /* <DEDUP_REMOVED lines=8> */
[-C--:B---3--:R-:W-:Y:S01]  /*bcc0*/  FMUL.FTZ R162, R162, R65.reuse ;  /* 0x00000041a2a27220 */ /* 0x088fe20000410000 */
        /* <DEDUP_REMOVED lines=49> */
[----:B------:R-:W-:Y:S01]  /*bfe0*/  FFMA.FTZ R182, R205, UR6, -R57 ;  /* 0x00000006cdb67c23 */ /* 0x000fe20008010839 */
[----:B------:R-:W-:Y:S01]  /*bff0*/  F2FP.BF16.F32.PACK_AB R31, R61, R58 ;  /* 0x0000003a3d1f723e */ /* 0x000fe200000010ff */
[----:B------:R-:W1:Y:S01]  /*c000*/  MUFU.EX2 R173, R173 ;  /* 0x000000ad00ad7308 */ /* 0x000e620000000800 */
[----:B------:R-:W-:Y:S01]  /*c010*/  FFMA.FTZ R47, R237, R63, R47 ;  /* 0x0000003fed2f7223 */ /* 0x000fe2000001002f */
[----:B------:R-:W-:Y:S01]  /*c020*/  FFMA.FTZ R54, R236, R65, R54 ;  /* 0x00000041ec367223 */ /* 0x000fe20000010036 */
[----:B------:R-:W-:Y:S01]  /*c030*/  FADD.FTZ R38, R36, R38 ;  /* 0x0000002624267221 */ /* 0x000fe20000010000 */
[----:B------:R-:W-:Y:S01]  /*c040*/  FADD.FTZ R34, R2, R34 ;  /* 0x0000002202227221 */ /* 0x000fe20000010000 */
[----:B------:R-:W-:Y:S01]  /*c050*/  FADD.FTZ R47, R49, R47 ;  /* 0x0000002f312f7221 */ /* 0x000fe20000010000 */
[C---:B------:R-:W-:Y:S01]  /*c060*/  HMMA.16816.F32.BF16 R160, R28.reuse, R24, R160 ;  /* 0x000000181ca0723c */ /* 0x040fe200000418a0 */
[----:B------:R-:W-:Y:S01]  /*c070*/  FADD.FTZ R54, R56, R54 ;  /* 0x0000003638367221 */ /* 0x000fe20000010000 */
[----:B------:R-:W-:Y:S01]  /*c080*/  MUFU.EX2 R178, R178 ;  /* 0x000000b200b27308 */ /* 0x000fe20000000800 */
[----:B------:R-:W-:Y:S01]  /*c090*/  FADD.FTZ R47, R50, R47 ;  /* 0x0000002f322f7221 */ /* 0x000fe20000010000 */
[----:B------:R-:W-:Y:S01]  /*c0a0*/  FFMA.FTZ R59, R59, UR6, -R48 ;  /* 0x000000063b3b7c23 */ /* 0x000fe20008010830 */
[----:B------:R-:W-:Y:S01]  /*c0b0*/  FADD.FTZ R54, R58, R54 ;  /* 0x000000363a367221 */ /* 0x000fe20000010000 */
[--C-:B------:R-:W-:Y:S01]  /*c0c0*/  FFMA.FTZ R39, R39, UR6, -R48.reuse ;  /* 0x0000000627277c23 */ /* 0x100fe20008010830 */
[--C-:B------:R-:W-:Y:S01]  /*c0d0*/  FFMA.FTZ R33, R33, UR6, -R48.reuse ;  /* 0x0000000621217c23 */ /* 0x100fe20008010830 */
[C---:B------:R-:W-:Y:S01]  /*c0e0*/  HMMA.16816.F32.BF16 R148, R28.reuse, R26, R148 ;  /* 0x0000001a1c94723c */ /* 0x040fe20000041894 */
[----:B------:R-:W2:Y:S01]  /*c0f0*/  LDSM.16.MT88.4 R24, [R218+0x9400] ;  /* 0x00940000da18783b */ /* 0x000ea20000004200 */
[----:B------:R-:W-:Y:S01]  /*c100*/  MUFU.EX2 R177, R177 ;  /* 0x000000b100b17308 */ /* 0x000fe20000000800 */
[----:B------:R-:W-:Y:S01]  /*c110*/  FFMA.FTZ R32, R32, UR6, -R48 ;  /* 0x0000000620207c23 */ /* 0x000fe20008010830 */
[--C-:B------:R-:W-:Y:S01]  /*c120*/  FFMA.FTZ R46, R46, UR6, -R52.reuse ;  /* 0x000000062e2e7c23 */ /* 0x100fe20008010834 */
[--C-:B------:R-:W-:Y:S01]  /*c130*/  FFMA.FTZ R45, R45, UR6, -R52.reuse ;  /* 0x000000062d2d7c23 */ /* 0x100fe20008010834 */
[--C-:B------:R-:W-:Y:S01]  /*c140*/  FFMA.FTZ R44, R44, UR6, -R52.reuse ;  /* 0x000000062c2c7c23 */ /* 0x100fe20008010834 */
[----:B------:R-:W-:Y:S01]  /*c150*/  FFMA.FTZ R43, R43, UR6, -R52 ;  /* 0x000000062b2b7c23 */ /* 0x000fe20008010834 */
[----:B------:R-:W-:Y:S01]  /*c160*/  HMMA.16816.F32.BF16 R144, R28, R20, R144 ;  /* 0x000000141c90723c */ /* 0x000fe20000041890 */
[----:B------:R-:W-:Y:S01]  /*c170*/  FADD.FTZ R47, R53, R47 ;  /* 0x0000002f352f7221 */ /* 0x000fe20000010000 */
[----:B------:R-:W3:Y:S01]  /*c180*/  MUFU.EX2 R180, R180 ;  /* 0x000000b400b47308 */ /* 0x000ee20000000800 */
[----:B------:R-:W-:Y:S01]  /*c190*/  FADD.FTZ R54, R61, R54 ;  /* 0x000000363d367221 */ /* 0x000fe20000010000 */
[----:B------:R-:W-:Y:S01]  /*c1a0*/  FADD.FTZ R38, R35, R38 ;  /* 0x0000002623267221 */ /* 0x000fe20000010000 */
[----:B------:R-:W-:-:S03]  /*c1b0*/  FADD.FTZ R34, R40, R34 ;  /* 0x0000002228227221 */ /* 0x000fc60000010000 */
[----:B------:R-:W-:Y:S01]  /*c1c0*/  HMMA.16816.F32.BF16 R132, R28, R22, R132 ;  /* 0x000000161c84723c */ /* 0x000fe20000041884 */
[----:B------:R-:W5:Y:S01]  /*c1d0*/  LDSM.16.MT88.4 R20, [R51+0x400] ;  /* 0x000400003314783b */ /* 0x000f620000004200 */
[----:B------:R-:W2:Y:S01]  /*c1e0*/  MUFU.EX2 R179, R179 ;  /* 0x000000b300b37308 */ /* 0x000ea20000000800 */
[----:B----4-:R-:W-:-:S04]  /*c1f0*/  FADD.FTZ R38, R174, R38 ;  /* 0x00000026ae267221 */ /* 0x010fc80000010000 */
[----:B-1----:R-:W-:Y:S01]  /*c200*/  FADD.FTZ R38, R173, R38 ;  /* 0x00000026ad267221 */ /* 0x002fe20000010000 */
[----:B------:R-:W-:Y:S02]  /*c210*/  HMMA.16816.F32.BF16 R128, R28, R16, R128 ;  /* 0x000000101c80723c */ /* 0x000fe40000041880 */
[----:B------:R-:W1:Y:S01]  /*c220*/  MUFU.EX2 R182, R182 ;  /* 0x000000b600b67308 */ /* 0x000e620000000800 */
[----:B---3--:R-:W-:Y:S01]  /*c230*/  FADD.FTZ R34, R180, R34 ;  /* 0x00000022b4227221 */ /* 0x008fe20000010000 */
[----:B------:R-:W-:-:S04]  /*c240*/  FADD.FTZ R38, R178, R38 ;  /* 0x00000026b2267221 */ /* 0x000fc80000010000 */
[----:B------:R-:W-:Y:S01]  /*c250*/  HMMA.16816.F32.BF16 R116, R28, R18, R116 ;  /* 0x000000121c74723c */ /* 0x000fe20000041874 */
[----:B------:R-:W3:Y:S01]  /*c260*/  LDSM.16.MT88.4 R16, [R218+0xa400] ;  /* 0x00a40000da10783b */ /* 0x000ee20000004200 */
[----:B------:R-:W4:Y:S01]  /*c270*/  MUFU.EX2 R185, R185 ;  /* 0x000000b900b97308 */ /* 0x000f220000000800 */
[----:B--2---:R-:W-:Y:S01]  /*c280*/  FADD.FTZ R34, R179, R34 ;  /* 0x00000022b3227221 */ /* 0x004fe20000010000 */
[----:B------:R-:W-:-:S04]  /*c290*/  FADD.FTZ R38, R177, R38 ;  /* 0x00000026b1267221 */ /* 0x000fc80000010000 */
[----:B------:R-:W-:Y:S02]  /*c2a0*/  HMMA.16816.F32.BF16 R112, R28, R12, R112 ;  /* 0x0000000c1c70723c */ /* 0x000fe40000041870 */
[----:B------:R-:W2:Y:S01]  /*c2b0*/  MUFU.EX2 R172, R172 ;  /* 0x000000ac00ac7308 */ /* 0x000ea20000000800 */
[----:B-1----:R-:W-:-:S05]  /*c2c0*/  FADD.FTZ R34, R182, R34 ;  /* 0x00000022b6227221 */ /* 0x002fca0000010000 */
[----:B------:R-:W-:Y:S01]  /*c2d0*/  HMMA.16816.F32.BF16 R100, R28, R14, R100 ;  /* 0x0000000e1c64723c */ /* 0x000fe20000041864 */
[----:B------:R-:W1:Y:S01]  /*c2e0*/  LDSM.16.MT88.4 R12, [R51+0x1400] ;  /* 0x00140000330c783b */ /* 0x000e620000004200 */
[----:B------:R-:W5:Y:S01]  /*c2f0*/  MUFU.EX2 R186, R186 ;  /* 0x000000ba00ba7308 */ /* 0x000f620000000800 */
[----:B----4-:R-:W-:-:S05]  /*c300*/  FADD.FTZ R34, R185, R34 ;  /* 0x00000022b9227221 */ /* 0x010fca0000010000 */
[----:B------:R-:W-:Y:S02]  /*c310*/  HMMA.16816.F32.BF16 R68, R28, R4, R68 ;  /* 0x000000041c44723c */ /* 0x000fe40000041844 */
[----:B------:R-:W4:Y:S01]  /*c320*/  MUFU.EX2 R188, R188 ;  /* 0x000000bc00bc7308 */ /* 0x000f220000000800 */
[----:B--2---:R-:W-:-:S05]  /*c330*/  FADD.FTZ R47, R172, R47 ;  /* 0x0000002fac2f7221 */ /* 0x004fca0000010000 */
[----:B------:R-:W-:Y:S01]  /*c340*/  HMMA.16816.F32.BF16 R80, R28, R6, R80 ;  /* 0x000000061c50723c */ /* 0x000fe20000041850 */
[----:B------:R-:W-:Y:S01]  /*c350*/  LDSM.16.MT88.4 R4, [R51+0x2400] ;  /* 0x002400003304783b */ /* 0x000fe20000004200 */
[----:B------:R-:W2:Y:S01]  /*c360*/  MUFU.EX2 R189, R189 ;  /* 0x000000bd00bd7308 */ /* 0x000ea20000000800 */
[----:B-----5:R-:W-:-:S05]  /*c370*/  FADD.FTZ R47, R186, R47 ;  /* 0x0000002fba2f7221 */ /* 0x020fca0000010000 */
[----:B------:R-:W-:Y:S02]  /*c380*/  HMMA.16816.F32.BF16 R84, R28, R8, R84 ;  /* 0x000000081c54723c */ /* 0x000fe40000041854 */
[----:B------:R-:W5:Y:S01]  /*c390*/  MUFU.EX2 R190, R190 ;  /* 0x000000be00be7308 */ /* 0x000f620000000800 */
[----:B----4-:R-:W-:-:S05]  /*c3a0*/  FADD.FTZ R47, R188, R47 ;  /* 0x0000002fbc2f7221 */ /* 0x010fca0000010000 */
[----:B------:R-:W-:Y:S01]  /*c3b0*/  HMMA.16816.F32.BF16 R96, R28, R10, R96 ;  /* 0x0000000a1c60723c */ /* 0x000fe20000041860 */
[----:B------:R-:W4:Y:S01]  /*c3c0*/  LDSM.16.MT88.4 R8, [R218+0xb400] ;  /* 0x00b40000da08783b */ /* 0x000f220000004200 */
[----:B------:R-:W3:Y:S01]  /*c3d0*/  MUFU.EX2 R191, R191 ;  /* 0x000000bf00bf7308 */ /* 0x000ee20000000800 */
[----:B------:R-:W-:Y:S01]  /*c3e0*/  F2FP.BF16.F32.PACK_AB R28, R173, R174 ;  /* 0x000000aead1c723e */ /* 0x000fe200000010ff */
[----:B--2---:R-:W-:Y:S01]  /*c3f0*/  FADD.FTZ R47, R189, R47 ;  /* 0x0000002fbd2f7221 */ /* 0x004fe20000010000 */
[----:B------:R-:W-:Y:S02]  /*c400*/  F2FP.BF16.F32.PACK_AB R29, R179, R180 ;  /* 0x000000b4b31d723e */ /* 0x000fe400000010ff */
[----:B------:R-:W-:Y:S02]  /*c410*/  F2FP.BF16.F32.PACK_AB R30, R177, R178 ;  /* 0x000000b2b11e723e */ /* 0x000fe400000010ff */
[----:B------:R-:W-:Y:S01]  /*c420*/  F2FP.BF16.F32.PACK_AB R31, R185, R182 ;  /* 0x000000b6b91f723e */ /* 0x000fe200000010ff */
[----:B------:R-:W2:Y:S01]  /*c430*/  MUFU.EX2 R193, R193 ;  /* 0x000000c100c17308 */ /* 0x000ea20000000800 */
[----:B-----5:R-:W-:-:S05]  /*c440*/  FADD.FTZ R54, R190, R54 ;  /* 0x00000036be367221 */ /* 0x020fca0000010000 */
[----:B------:R-:W-:Y:S02]  /*c450*/  HMMA.16816.F32.BF16 R156, R28, R24, R156 ;  /* 0x000000181c9c723c */ /* 0x000fe4000004189c */
[----:B------:R-:W5:Y:S01]  /*c460*/  MUFU.EX2 R195, R195 ;  /* 0x000000c300c37308 */ /* 0x000f620000000800 */
[----:B---3--:R-:W-:-:S05]  /*c470*/  FADD.FTZ R54, R191, R54 ;  /* 0x00000036bf367221 */ /* 0x008fca0000010000 */
[----:B------:R-:W-:Y:S02]  /*c480*/  HMMA.16816.F32.BF16 R152, R28, R26, R152 ;  /* 0x0000001a1c98723c */ /* 0x000fe40000041898 */
[----:B------:R-:W3:Y:S01]  /*c490*/  MUFU.EX2 R202, R202 ;  /* 0x000000ca00ca7308 */ /* 0x000ee20000000800 */
[----:B--2---:R-:W-:-:S05]  /*c4a0*/  FADD.FTZ R54, R193, R54 ;  /* 0x00000036c1367221 */ /* 0x004fca0000010000 */
[----:B------:R-:W-:Y:S02]  /*c4b0*/  HMMA.16816.F32.BF16 R140, R28, R20, R140 ;  /* 0x000000141c8c723c */ /* 0x000fe4000004188c */
        /* <DEDUP_REMOVED lines=11> */
[----:B-1----:R-:W-:Y:S02]  /*c570*/  HMMA.16816.F32.BF16 R108, R28, R12, R108 ;  /* 0x0000000c1c6c723c */ /* 0x002fe4000004186c */
[----:B------:R-:W1:Y:S01]  /*c580*/  MUFU.EX2 R198, R198 ;  /* 0x000000c600c67308 */ /* 0x000e620000000800 */
[----:B---3--:R-:W-:-:S05]  /*c590*/  FADD.FTZ R38, R199, R38 ;  /* 0x00000026c7267221 */ /* 0x008fca0000010000 */
[----:B------:R-:W-:Y:S02]  /*c5a0*/  HMMA.16816.F32.BF16 R104, R28, R14, R104 ;  /* 0x0000000e1c68723c */ /* 0x000fe40000041868 */
[----:B------:R-:W3:Y:S01]  /*c5b0*/  MUFU.EX2 R196, R196 ;  /* 0x000000c400c47308 */ /* 0x000ee20000000800 */
[----:B--2---:R-:W-:-:S05]  /*c5c0*/  FADD.FTZ R34, R197, R34 ;  /* 0x00000022c5227221 */ /* 0x004fca0000010000 */
[----:B----4-:R-:W-:Y:S02]  /*c5d0*/  HMMA.16816.F32.BF16 R72, R28, R8, R72 ;  /* 0x000000081c48723c */ /* 0x010fe40000041848 */
[----:B------:R-:W2:Y:S01]  /*c5e0*/  MUFU.EX2 R194, R194 ;  /* 0x000000c200c27308 */ /* 0x000ea20000000800 */
[----:B-1----:R-:W-:-:S05]  /*c5f0*/  FADD.FTZ R34, R198, R34 ;  /* 0x00000022c6227221 */ /* 0x002fca0000010000 */
[----:B------:R-:W-:Y:S02]  /*c600*/  HMMA.16816.F32.BF16 R76, R28, R10, R76 ;  /* 0x0000000a1c4c723c */ /* 0x000fe4000004184c */
[----:B------:R-:W1:Y:S01]  /*c610*/  MUFU.EX2 R192, R192 ;  /* 0x000000c000c07308 */ /* 0x000e620000000800 */
[----:B---3--:R-:W-:-:S05]  /*c620*/  FADD.FTZ R34, R196, R34 ;  /* 0x00000022c4227221 */ /* 0x008fca0000010000 */
[----:B------:R-:W-:Y:S02]  /*c630*/  HMMA.16816.F32.BF16 R88, R28, R4, R88 ;  /* 0x000000041c58723c */ /* 0x000fe40000041858 */
[----:B------:R-:W3:Y:S01]  /*c640*/  MUFU.EX2 R176, R176 ;  /* 0x000000b000b07308 */ /* 0x000ee20000000800 */
[----:B--2---:R-:W-:-:S05]  /*c650*/  FADD.FTZ R34, R194, R34 ;  /* 0x00000022c2227221 */ /* 0x004fca0000010000 */
[----:B------:R-:W-:Y:S01]  /*c660*/  HMMA.16816.F32.BF16 R92, R28, R6, R92 ;  /* 0x000000061c5c723c */ /* 0x000fe2000004185c */
[----:B------:R-:W-:Y:S01]  /*c670*/  F2FP.BF16.F32.PACK_AB R28, R186, R172 ;  /* 0x000000acba1c723e */ /* 0x000fe200000010ff */
[----:B------:R-:W2:Y:S01]  /*c680*/  MUFU.EX2 R175, R175 ;  /* 0x000000af00af7308 */ /* 0x000ea20000000800 */
[----:B------:R-:W-:Y:S01]  /*c690*/  F2FP.BF16.F32.PACK_AB R29, R191, R190 ;  /* 0x000000bebf1d723e */ /* 0x000fe200000010ff */
[----:B-1----:R-:W-:Y:S01]  /*c6a0*/  FADD.FTZ R47, R192, R47 ;  /* 0x0000002fc02f7221 */ /* 0x002fe20000010000 */
[----:B------:R-:W-:Y:S02]  /*c6b0*/  F2FP.BF16.F32.PACK_AB R30, R189, R188 ;  /* 0x000000bcbd1e723e */ /* 0x000fe400000010ff */
[----:B------:R-:W-:-:S03]  /*c6c0*/  F2FP.BF16.F32.PACK_AB R31, R195, R193 ;  /* 0x000000c1c31f723e */ /* 0x000fc600000010ff */
[----:B------:R-:W1:Y:S01]  /*c6d0*/  MUFU.EX2 R171, R171 ;  /* 0x000000ab00ab7308 */ /* 0x000e620000000800 */
[----:B---3--:R-:W-:-:S03]  /*c6e0*/  FADD.FTZ R47, R176, R47 ;  /* 0x0000002fb02f7221 */ /* 0x008fc60000010000 */
[----:B------:R-:W-:Y:S04]  /*c6f0*/  HMMA.16816.F32.BF16 R160, R28, R24, R160 ;  /* 0x000000181ca0723c */ /* 0x000fe800000418a0 */
[----:B------:R-:W3:Y:S01]  /*c700*/  MUFU.EX2 R187, R187 ;  /* 0x000000bb00bb7308 */ /* 0x000ee20000000800 */
[----:B--2---:R-:W-:-:S03]  /*c710*/  FADD.FTZ R47, R175, R47 ;  /* 0x0000002faf2f7221 */ /* 0x004fc60000010000 */
[----:B------:R-:W-:Y:S01]  /*c720*/  HMMA.16816.F32.BF16 R148, R28, R26, R148 ;  /* 0x0000001a1c94723c */ /* 0x000fe20000041894 */
[----:B------:R-:W2:Y:S03]  /*c730*/  LDSM.16.MT88.4 R24, [R218+0x9800] ;  /* 0x00980000da18783b */ /* 0x000ea60000004200 */
[----:B------:R-:W4:Y:S01]  /*c740*/  MUFU.EX2 R184, R184 ;  /* 0x000000b800b87308 */ /* 0x000f220000000800 */
[----:B-1----:R-:W-:-:S03]  /*c750*/  FADD.FTZ R47, R171, R47 ;  /* 0x0000002fab2f7221 */ /* 0x002fc60000010000 */
[----:B------:R-:W-:Y:S04]  /*c760*/  HMMA.16816.F32.BF16 R144, R28, R20, R144 ;  /* 0x000000141c90723c */ /* 0x000fe80000041890 */
[----:B------:R-:W1:Y:S01]  /*c770*/  MUFU.EX2 R183, R183 ;  /* 0x000000b700b77308 */ /* 0x000e620000000800 */
[----:B---3--:R-:W-:-:S03]  /*c780*/  FADD.FTZ R54, R187, R54 ;  /* 0x00000036bb367221 */ /* 0x008fc60000010000 */
[----:B------:R-:W-:Y:S01]  /*c790*/  HMMA.16816.F32.BF16 R132, R28, R22, R132 ;  /* 0x000000161c84723c */ /* 0x000fe20000041884 */
[----:B------:R-:W3:Y:S03]  /*c7a0*/  LDSM.16.MT88.4 R20, [R51+0x800] ;  /* 0x000800003314783b */ /* 0x000ee60000004200 */
[----:B------:R-:W5:Y:S01]  /*c7b0*/  MUFU.EX2 R181, R181 ;  /* 0x000000b500b57308 */ /* 0x000f620000000800 */
[----:B----4-:R-:W-:-:S03]  /*c7c0*/  FADD.FTZ R54, R184, R54 ;  /* 0x00000036b8367221 */ /* 0x010fc60000010000 */
[----:B------:R-:W-:Y:S04]  /*c7d0*/  HMMA.16816.F32.BF16 R128, R28, R16, R128 ;  /* 0x000000101c80723c */ /* 0x000fe80000041880 */
[----:B------:R-:W4:Y:S01]  /*c7e0*/  MUFU.EX2 R170, R170 ;  /* 0x000000aa00aa7308 */ /* 0x000f220000000800 */
[----:B-1----:R-:W-:-:S03]  /*c7f0*/  FADD.FTZ R54, R183, R54 ;  /* 0x00000036b7367221 */ /* 0x002fc60000010000 */
[----:B------:R-:W-:Y:S01]  /*c800*/  HMMA.16816.F32.BF16 R116, R28, R18, R116 ;  /* 0x000000121c74723c */ /* 0x000fe20000041874 */
[----:B------:R-:W1:Y:S03]  /*c810*/  LDSM.16.MT88.4 R16, [R218+0xa800] ;  /* 0x00a80000da10783b */ /* 0x000e660000004200 */
[----:B------:R-:W2:Y:S01]  /*c820*/  MUFU.EX2 R164, R164 ;  /* 0x000000a400a47308 */ /* 0x000ea20000000800 */
[----:B-----5:R-:W-:-:S03]  /*c830*/  FADD.FTZ R54, R181, R54 ;  /* 0x00000036b5367221 */ /* 0x020fc60000010000 */
[----:B------:R-:W-:Y:S04]  /*c840*/  HMMA.16816.F32.BF16 R112, R28, R12, R112 ;  /* 0x0000000c1c70723c */ /* 0x000fe80000041870 */
[----:B------:R-:W5:Y:S01]  /*c850*/  MUFU.EX2 R67, R67 ;  /* 0x0000004300437308 */ /* 0x000f620000000800 */
[----:B----4-:R-:W-:-:S03]  /*c860*/  FADD.FTZ R38, R170, R38 ;  /* 0x00000026aa267221 */ /* 0x010fc60000010000 */
[----:B------:R-:W-:Y:S01]  /*c870*/  HMMA.16816.F32.BF16 R100, R28, R14, R100 ;  /* 0x0000000e1c64723c */ /* 0x000fe20000041864 */
[----:B------:R-:W4:Y:S03]  /*c880*/  LDSM.16.MT88.4 R12, [R51+0x1800] ;  /* 0x00180000330c783b */ /* 0x000f260000004200 */
[----:B------:R-:W3:Y:S01]  /*c890*/  MUFU.EX2 R66, R66 ;  /* 0x0000004200427308 */ /* 0x000ee20000000800 */
[----:B--2---:R-:W-:-:S03]  /*c8a0*/  FADD.FTZ R38, R164, R38 ;  /* 0x00000026a4267221 */ /* 0x004fc60000010000 */
[----:B------:R-:W-:Y:S04]  /*c8b0*/  HMMA.16816.F32.BF16 R68, R28, R8, R68 ;  /* 0x000000081c44723c */ /* 0x000fe80000041844 */
[----:B------:R-:W2:Y:S01]  /*c8c0*/  MUFU.EX2 R64, R64 ;  /* 0x0000004000407308 */ /* 0x000ea20000000800 */
[----:B-----5:R-:W-:-:S03]  /*c8d0*/  FADD.FTZ R38, R67, R38 ;  /* 0x0000002643267221 */ /* 0x020fc60000010000 */
[----:B------:R-:W-:Y:S01]  /*c8e0*/  HMMA.16816.F32.BF16 R80, R28, R10, R80 ;  /* 0x0000000a1c50723c */ /* 0x000fe20000041850 */
[----:B------:R-:W5:Y:S03]  /*c8f0*/  LDSM.16.MT88.4 R8, [R218+0xb800] ;  /* 0x00b80000da08783b */ /* 0x000f660000004200 */
[----:B------:R-:W1:Y:S01]  /*c900*/  MUFU.EX2 R62, R62 ;  /* 0x0000003e003e7308 */ /* 0x000e620000000800 */
[----:B---3--:R-:W-:-:S03]  /*c910*/  FADD.FTZ R234, R66, R38 ;  /* 0x0000002642ea7221 */ /* 0x008fc60000010000 */
[----:B------:R-:W-:Y:S04]  /*c920*/  HMMA.16816.F32.BF16 R84, R28, R4, R84 ;  /* 0x000000041c54723c */ /* 0x000fe80000041854 */
[----:B------:R-:W3:Y:S01]  /*c930*/  MUFU.EX2 R60, R60 ;  /* 0x0000003c003c7308 */ /* 0x000ee20000000800 */
[----:B--2---:R-:W-:-:S03]  /*c940*/  FADD.FTZ R34, R64, R34 ;  /* 0x0000002240227221 */ /* 0x004fc60000010000 */
[----:B------:R-:W-:Y:S01]  /*c950*/  HMMA.16816.F32.BF16 R96, R28, R6, R96 ;  /* 0x000000061c60723c */ /* 0x000fe20000041860 */
[----:B------:R-:W2:Y:S01]  /*c960*/  LDSM.16.MT88.4 R4, [R51+0x2800] ;  /* 0x002800003304783b */ /* 0x000ea20000004200 */
[----:B------:R-:W-:Y:S02]  /*c970*/  F2FP.BF16.F32.PACK_AB R28, R201, R202 ;  /* 0x000000cac91c723e */ /* 0x000fe400000010ff */
[----:B------:R-:W-:Y:S01]  /*c980*/  F2FP.BF16.F32.PACK_AB R29, R198, R197 ;  /* 0x000000c5c61d723e */ /* 0x000fe200000010ff */
[----:B------:R-:W4:Y:S01]  /*c990*/  MUFU.EX2 R55, R55 ;  /* 0x0000003700377308 */ /* 0x000f220000000800 */
[----:B------:R-:W-:Y:S01]  /*c9a0*/  F2FP.BF16.F32.PACK_AB R30, R199, R200 ;  /* 0x000000c8c71e723e */ /* 0x000fe200000010ff */
[----:B-1----:R-:W-:Y:S01]  /*c9b0*/  FADD.FTZ R34, R62, R34 ;  /* 0x000000223e227221 */ /* 0x002fe20000010000 */
[----:B------:R-:W-:-:S05]  /*c9c0*/  F2FP.BF16.F32.PACK_AB R31, R194, R196 ;  /* 0x000000c4c21f723e */ /* 0x000fca00000010ff */
[----:B------:R-:W1:Y:S01]  /*c9d0*/  MUFU.EX2 R59, R59 ;  /* 0x0000003b003b7308 */ /* 0x000e620000000800 */
[----:B---3--:R-:W-:Y:S01]  /*c9e0*/  FADD.FTZ R34, R60, R34 ;  /* 0x000000223c227221 */ /* 0x008fe20000010000 */
[C---:B------:R-:W-:Y:S06]  /*c9f0*/  HMMA.16816.F32.BF16 R156, R28.reuse, R24, R156 ;  /* 0x000000181c9c723c */ /* 0x040fec000004189c */
[----:B------:R-:W3:Y:S01]  /*ca00*/  MUFU.EX2 R39, R39 ;  /* 0x0000002700277308 */ /* 0x000ee20000000800 */
[----:B----4-:R-:W-:Y:S01]  /*ca10*/  FADD.FTZ R233, R55, R34 ;  /* 0x0000002237e97221 */ /* 0x010fe20000010000 */
[C---:B------:R-:W-:Y:S06]  /*ca20*/  HMMA.16816.F32.BF16 R152, R28.reuse, R26, R152 ;  /* 0x0000001a1c98723c */ /* 0x040fec0000041898 */
[----:B------:R-:W4:Y:S01]  /*ca30*/  MUFU.EX2 R33, R33 ;  /* 0x0000002100217308 */ /* 0x000f220000000800 */
[----:B-1----:R-:W-:Y:S01]  /*ca40*/  FADD.FTZ R47, R59, R47 ;  /* 0x0000002f3b2f7221 */ /* 0x002fe20000010000 */
[C---:B------:R-:W-:Y:S06]  /*ca50*/  HMMA.16816.F32.BF16 R140, R28.reuse, R20, R140 ;  /* 0x000000141c8c723c */ /* 0x040fec000004188c */
        /* <DEDUP_REMOVED lines=14> */
[----:B------:R-:W-:Y:S03]  /*cb40*/  HMMA.16816.F32.BF16 R104, R28, R14, R104 ;  /* 0x0000000e1c68723c */ /* 0x000fe60000041868 */
[----:B-1----:R-:W-:-:S05]  /*cb50*/  FADD.FTZ R54, R44, R54 ;  /* 0x000000362c367221 */ /* 0x002fca0000010000 */
[----:B-----5:R-:W-:Y:S01]  /*cb60*/  HMMA.16816.F32.BF16 R72, R28, R8, R72 ;  /* 0x000000081c48723c */ /* 0x020fe20000041848 */
[----:B---3--:R-:W-:-:S07]  /*cb70*/  FADD.FTZ R236, R43, R54 ;  /* 0x000000362bec7221 */ /* 0x008fce0000010000 */
        /* <DEDUP_REMOVED lines=58> */
.L_x_505:
        /* <DEDUP_REMOVED lines=14> */
[----:B------:R-:W3:Y:S01]  /*d000*/  LDCU UR4, c[0x0][0x45c] ;  /* 0x00008b80ff0477ac */ /* 0x000ee20008000800 */
[----:B------:R-:W-:Y:S05]  /*d010*/  BRA `(.L_x_509) ;  /* 0x00000000005c7947 */ /* 0x000fea0003800000 */
.L_x_511:
[----:B------:R-:W1:Y:S01]  /*d020*/  LDC.64 R4, c[0x0][0x3b8] ;  /* 0x0000ee00ff047b82 */ /* 0x000e620000000a00 */
[----:B------:R-:W-:Y:S04]  /*d030*/  VIADD R9, R232, 0xffffffff ;  /* 0xffffffffe8097836 */ /* 0x000fe80000000000 */
[C---:B-1----:R-:W-:Y:S04]  /*d040*/  IMAD.WIDE.U32 R18, R9.reuse, R4, RZ ;  /* 0x0000000409127225 */ /* 0x042fe800078e00ff */
[----:B------:R-:W-:Y:S01]  /*d050*/  IMAD R9, R9, R5, R19 ;  /* 0x0000000509097224 */ /* 0x000fe200078e0213 */
[C---:B------:R-:W-:Y:S01]  /*d060*/  LEA R20, P2, R18.reuse, R227, 0x7 ;  /* 0x000000e312147211 */ /* 0x040fe200078438ff */
[C---:B------:R-:W-:Y:S03]  /*d070*/  IMAD.SHL.U32 R17, R18.reuse, 0x40, RZ ;  /* 0x0000004012117824 */ /* 0x040fe600078e00ff */
[-CC-:B------:R-:W-:Y:S02]  /*d080*/  LEA.HI.X R21, R18, R226.reuse, R9.reuse, 0x7, P2 ;  /* 0x000000e212157211 */ /* 0x180fe400010f3c09 */
        /* <DEDUP_REMOVED lines=16> */
.L_x_509:
[----:B------:R-:W-:Y:S04]  /*d190*/  DEPBAR.LE SB0, 0x0 ;  /* 0x000080000000791a */ /* 0x000fe80000000000 */
[----:B------:R-:W-:Y:S01]  /*d1a0*/  BAR.SYNC.DEFER_BLOCKING 0x0 ;  /* 0x0000000000007b1d */ /* 0x000fe20000010000 */
[C---:B-1----:R-:W-:Y:S04]  /*d1b0*/  IMAD.WIDE.U32 R8, R232.reuse, R222, RZ ;  /* 0x000000dee8087225 */ /* 0x042fe800078e00ff */
[----:B------:R-:W-:Y:S01]  /*d1c0*/  IMAD R4, R232, R223, R9 ;  /* 0x000000dfe8047224 */ /* 0x000fe200078e0209 */
[C---:B------:R-:W-:Y:S02]  /*d1d0*/  LEA R10, P2, R8.reuse, R225, 0x7 ;  /* 0x000000e1080a7211 */ /* 0x040fe400078438ff */
[C---:B------:R-:W-:Y:S02]  /*d1e0*/  SHF.L.U32 R6, R8.reuse, 0x6, RZ ;  /* 0x0000000608067819 */ /* 0x040fe400000006ff */
        /* <DEDUP_REMOVED lines=8> */
[----:B------:R-:W-:Y:S03]  /*d270*/  LDGSTS.E.BYPASS.LTC128B.128 [R230+0x9000], desc[UR12][R10.64] ;  /* 0x090000000ae67fae */ /* 0x000fe6000b981a0c */
[----:B------:R-:W-:Y:S02]  /*d280*/  LEA.HI.X R13, R6, R224, R5, 0x1, P1 ;  /* 0x000000e0060d7211 */ /* 0x000fe400008f0c05 */
[----:B------:R-:W-:Y:S03]  /*d290*/  ISETP.NE.AND P1, PT, R232, RZ, PT ;  /* 0x000000ffe800720c */ /* 0x000fe60003f25270 */
[----:B------:R-:W-:Y:S08]  /*d2a0*/  LDGSTS.E.BYPASS.LTC128B.128 [R230+0xa000], desc[UR12][R10.64+0x40] ;  /* 0x0a0000400ae67fae */ /* 0x000ff0000b981a0c */
[----:B------:R1:W-:Y:S08]  /*d2b0*/  LDGSTS.E.BYPASS.LTC128B.128 [R230+0xb000], desc[UR12][R10.64+0x80] ;  /* 0x0b0000800ae67fae */ /* 0x0003f0000b981a0c */
[----:B------:R-:W-:Y:S08]  /*d2c0*/  LDGSTS.E.BYPASS.LTC128B.128 [R230+0x9800], desc[UR12][R12.64] ;  /* 0x098000000ce67fae */ /* 0x000ff0000b981a0c */
[----:B------:R-:W-:Y:S08]  /*d2d0*/  LDGSTS.E.BYPASS.LTC128B.128 [R230+0xa800], desc[UR12][R12.64+0x40] ;  /* 0x0a8000400ce67fae */ /* 0x000ff0000b981a0c */
[----:B------:R4:W-:Y:S08]  /*d2e0*/  LDGSTS.E.BYPASS.LTC128B.128 [R230+0xb800], desc[UR12][R12.64+0x80] ;  /* 0x0b8000800ce67fae */ /* 0x0009f0000b981a0c */
[----:B------:R-:W-:Y:S08]  /*d2f0*/  LDSM.16.M88.4 R64, [R220] ;  /* 0x00000000dc40783b */ /* 0x000ff00000000200 */
[----:B------:R-:W5:Y:S08]  /*d300*/  LDSM.16.M88.4 R16, [R219+0x6000] ;  /* 0x00600000db10783b */ /* 0x000f700000000200 */
[----:B------:R-:W1:Y:S08]  /*d310*/  LDSM.16.M88.4 R60, [R220+0x1000] ;  /* 0x00100000dc3c783b */ /* 0x000e700000000200 */
[----:B------:R-:W2:Y:S08]  /*d320*/  LDSM.16.M88.4 R32, [R219+0x6400] ;  /* 0x00640000db20783b */ /* 0x000eb00000000200 */
[----:B------:R-:W0:Y:S08]  /*d330*/  LDGDEPBAR ;  /* 0x00000000000079af */ /* 0x000e300000000000 */
[----:B------:R-:W3:Y:S08]  /*d340*/  LDSM.16.M88.4 R48, [R219+0x6800] ;  /* 0x00680000db30783b */ /* 0x000ef00000000200 */
[----:B------:R-:W3:Y:S01]  /*d350*/  LDSM.16.M88.4 R168, [R219+0x6c00] ;  /* 0x006c0000dba8783b */ /* 0x000ee20000000200 */
[-C--:B-----5:R-:W-:Y:S07]  /*d360*/  HMMA.16816.F32.BF16 R4, R64, R16.reuse, RZ ;  /* 0x000000104004723c */ /* 0x0a0fee00000418ff */
[----:B------:R-:W-:Y:S01]  /*d370*/  LDSM.16.M88.4 R172, [R216] ;  /* 0x00000000d8ac783b */ /* 0x000fe20000000200 */
[C---:B-1----:R-:W-:Y:S07]  /*d380*/  HMMA.16816.F32.BF16 R8, R60.reuse, R16, RZ ;  /* 0x000000103c08723c */ /* 0x042fee00000418ff */
[----:B------:R-:W1:Y:S01]  /*d390*/  LDSM.16.M88.4 R176, [R217+0x6000] ;  /* 0x00600000d9b0783b */ /* 0x000e620000000200 */
[-C--:B----4-:R-:W-:Y:S07]  /*d3a0*/  HMMA.16816.F32.BF16 R12, R60, R18.reuse, RZ ;  /* 0x000000123c0c723c */ /* 0x090fee00000418ff */
[----:B------:R-:W4:Y:S01]  /*d3b0*/  LDSM.16.M88.4 R180, [R216+0x1000] ;  /* 0x00100000d8b4783b */ /* 0x000f220000000200 */
[C---:B------:R-:W-:Y:S07]  /*d3c0*/  HMMA.16816.F32.BF16 R16, R64.reuse, R18, RZ ;  /* 0x000000124010723c */ /* 0x040fee00000418ff */
[----:B------:R-:W5:Y:S01]  /*d3d0*/  LDSM.16.M88.4 R184, [R217+0x6400] ;  /* 0x00640000d9b8783b */ /* 0x000f620000000200 */
[-C--:B--2---:R-:W-:Y:S07]  /*d3e0*/  HMMA.16816.F32.BF16 R20, R64, R32.reuse, RZ ;  /* 0x000000204014723c */ /* 0x084fee00000418ff */
[----:B------:R-:W2:Y:S01]  /*d3f0*/  LDSM.16.M88.4 R188, [R217+0x6800] ;  /* 0x00680000d9bc783b */ /* 0x000ea20000000200 */
[C---:B------:R-:W-:Y:S07]  /*d400*/  HMMA.16816.F32.BF16 R24, R60.reuse, R32, RZ ;  /* 0x000000203c18723c */ /* 0x040fee00000418ff */
[----:B------:R-:W2:Y:S01]  /*d410*/  LDSM.16.M88.4 R192, [R217+0x6c00] ;  /* 0x006c0000d9c0783b */ /* 0x000ea20000000200 */
[-C--:B------:R-:W-:Y:S07]  /*d420*/  HMMA.16816.F32.BF16 R28, R60, R34.reuse, RZ ;  /* 0x000000223c1c723c */ /* 0x080fee00000418ff */
[----:B------:R-:W-:Y:S01]  /*d430*/  LDSM.16.M88.4 R196, [R219+0x7000] ;  /* 0x00700000dbc4783b */ /* 0x000fe20000000200 */
[C---:B------:R-:W-:Y:S07]  /*d440*/  HMMA.16816.F32.BF16 R32, R64.reuse, R34, RZ ;  /* 0x000000224020723c */ /* 0x040fee00000418ff */
[----:B------:R-:W-:Y:S01]  /*d450*/  LDSM.16.M88.4 R200, [R216+0x3000] ;  /* 0x00300000d8c8783b */ /* 0x000fe20000000200 */
[-C--:B---3--:R-:W-:Y:S07]  /*d460*/  HMMA.16816.F32.BF16 R36, R64, R48.reuse, RZ ;  /* 0x000000304024723c */ /* 0x088fee00000418ff */
[----:B------:R-:W-:Y:S01]  /*d470*/  LDSM.16.M88.4 R204, [R219+0x8400] ;  /* 0x00840000dbcc783b */ /* 0x000fe20000000200 */
[C---:B------:R-:W-:Y:S07]  /*d480*/  HMMA.16816.F32.BF16 R40, R60.reuse, R48, RZ ;  /* 0x000000303c28723c */ /* 0x040fee00000418ff */
[----:B------:R-:W-:Y:S01]  /*d490*/  LDSM.16.M88.4 R208, [R219+0x8c00] ;  /* 0x008c0000dbd0783b */ /* 0x000fe20000000200 */
[-C--:B------:R-:W-:Y:S07]  /*d4a0*/  HMMA.16816.F32.BF16 R44, R60, R50.reuse, RZ ;  /* 0x000000323c2c723c */ /* 0x080fee00000418ff */
[----:B------:R-:W-:Y:S01]  /*d4b0*/  LDSM.16.M88.4 R212, [R217+0x8000] ;  /* 0x00800000d9d4783b */ /* 0x000fe20000000200 */
[C---:B------:R-:W-:Y:S08]  /*d4c0*/  HMMA.16816.F32.BF16 R48, R64.reuse, R50, RZ ;  /* 0x000000324030723c */ /* 0x040ff000000418ff */
[-C--:B------:R-:W-:Y:S08]  /*d4d0*/  HMMA.16816.F32.BF16 R52, R64, R168.reuse, RZ ;  /* 0x000000a84034723c */ /* 0x080ff000000418ff */
[C---:B------:R-:W-:Y:S08]  /*d4e0*/  HMMA.16816.F32.BF16 R56, R60.reuse, R168, RZ ;  /* 0x000000a83c38723c */ /* 0x040ff000000418ff */
[-C--:B------:R-:W-:Y:S08]  /*d4f0*/  HMMA.16816.F32.BF16 R60, R60, R170.reuse, RZ ;  /* 0x000000aa3c3c723c */ /* 0x080ff000000418ff */
[----:B------:R-:W-:Y:S01]  /*d500*/  HMMA.16816.F32.BF16 R64, R64, R170, RZ ;  /* 0x000000aa4040723c */ /* 0x000fe200000418ff */
[----:B------:R-:W3:Y:S07]  /*d510*/  LDSM.16.M88.4 R168, [R220+0x2000] ;  /* 0x00200000dca8783b */ /* 0x000eee0000000200 */
[-C--:B-1----:R-:W-:Y:S08]  /*d520*/  HMMA.16816.F32.BF16 R4, R172, R176.reuse, R4 ;  /* 0x000000b0ac04723c */ /* 0x082ff00000041804 */
[C---:B----4-:R-:W-:Y:S08]  /*d530*/  HMMA.16816.F32.BF16 R8, R180.reuse, R176, R8 ;  /* 0x000000b0b408723c */ /* 0x050ff00000041808 */
[-C--:B------:R-:W-:Y:S08]  /*d540*/  HMMA.16816.F32.BF16 R12, R180, R178.reuse, R12 ;  /* 0x000000b2b40c723c */ /* 0x080ff0000004180c */
[C---:B------:R-:W-:Y:S01]  /*d550*/  HMMA.16816.F32.BF16 R16, R172.reuse, R178, R16 ;  /* 0x000000b2ac10723c */ /* 0x040fe20000041810 */
[----:B------:R-:W1:Y:S07]  /*d560*/  LDSM.16.M88.4 R176, [R220+0x3000] ;  /* 0x00300000dcb0783b */ /* 0x000e6e0000000200 */
[-C--:B-----5:R-:W-:Y:S08]  /*d570*/  HMMA.16816.F32.BF16 R20, R172, R184.reuse, R20 ;  /* 0x000000b8ac14723c */ /* 0x0a0ff00000041814 */
        /* <DEDUP_REMOVED lines=11> */
[-C--:B------:R-:W-:Y:S01]  /*d630*/  HMMA.16816.F32.BF16 R60, R180, R194.reuse, R60 ;  /* 0x000000c2b43c723c */ /* 0x080fe2000004183c */
[----:B------:R-:W2:Y:S07]  /*d640*/  LDSM.16.M88.4 R180, [R219+0x7400] ;  /* 0x00740000dbb4783b */ /* 0x000eae0000000200 */
[----:B------:R-:W-:Y:S01]  /*d650*/  HMMA.16816.F32.BF16 R64, R172, R194, R64 ;  /* 0x000000c2ac40723c */ /* 0x000fe20000041840 */
[----:B------:R-:W4:Y:S07]  /*d660*/  LDSM.16.M88.4 R172, [R219+0x7c00] ;  /* 0x007c0000dbac783b */ /* 0x000f2e0000000200 */
[-C--:B---3--:R-:W-:Y:S01]  /*d670*/  HMMA.16816.F32.BF16 R4, R168, R196.reuse, R4 ;  /* 0x000000c4a804723c */ /* 0x088fe20000041804 */
[----:B------:R-:W3:Y:S07]  /*d680*/  LDSM.16.M88.4 R192, [R217+0x7000] ;  /* 0x00700000d9c0783b */ /* 0x000eee0000000200 */
[C---:B-1----:R-:W-:Y:S08]  /*d690*/  HMMA.16816.F32.BF16 R8, R176.reuse, R196, R8 ;  /* 0x000000c4b008723c */ /* 0x042ff00000041808 */
[-C--:B------:R-:W-:Y:S08]  /*d6a0*/  HMMA.16816.F32.BF16 R12, R176, R198.reuse, R12 ;  /* 0x000000c6b00c723c */ /* 0x080ff0000004180c */
[C---:B------:R-:W-:Y:S01]  /*d6b0*/  HMMA.16816.F32.BF16 R16, R168.reuse, R198, R16 ;  /* 0x000000c6a810723c */ /* 0x040fe20000041810 */
[----:B------:R-:W1:Y:S07]  /*d6c0*/  LDSM.16.M88.4 R196, [R217+0x7400] ;  /* 0x00740000d9c4783b */ /* 0x000e6e0000000200 */
        /* <DEDUP_REMOVED lines=21> */
[----:B------:R-:W4:Y:S07]  /*d820*/  LDSM.16.M88.4 R192, [R219+0x8800] ;  /* 0x00880000dbc0783b */ /* 0x000f2e0000000200 */
[-C--:B-1----:R-:W-:Y:S08]  /*d830*/  HMMA.16816.F32.BF16 R20, R188, R196.reuse, R20 ;  /* 0x000000c4bc14723c */ /* 0x082ff00000041814 */
[C---:B------:R-:W-:Y:S08]  /*d840*/  HMMA.16816.F32.BF16 R24, R200.reuse, R196, R24 ;  /* 0x000000c4c818723c */ /* 0x040ff00000041818 */
[-C--:B------:R-:W-:Y:S08]  /*d850*/  HMMA.16816.F32.BF16 R28, R200, R198.reuse, R28 ;  /* 0x000000c6c81c723c */ /* 0x080ff0000004181c */
[C---:B------:R-:W-:Y:S01]  /*d860*/  HMMA.16816.F32.BF16 R32, R188.reuse, R198, R32 ;  /* 0x000000c6bc20723c */ /* 0x040fe20000041820 */
[----:B------:R-:W1:Y:S07]  /*d870*/  LDSM.16.M88.4 R196, [R216+0x4000] ;  /* 0x00400000d8c4783b */ /* 0x000e6e0000000200 */
        /* <DEDUP_REMOVED lines=26> */
[C---:B--2---:R-:W-:Y:S08]  /*da20*/  HMMA.16816.F32.BF16 R8, R168.reuse, R212, R8 ;  /* 0x000000d4a808723c */ /* 0x044ff00000041808 */
        /* <DEDUP_REMOVED lines=66> */
[----:B------:R-:W-:Y:S01]  /*de50*/  FMNMX3.FTZ R8, R3, R177, R195, !PT ;  /* 0x000000b103087276 */ /* 0x000fe200078100c3 */
        /* <DEDUP_REMOVED lines=51> */
[----:B------:R-:W-:Y:S04]  /*e190*/  FMNMX3.FTZ R7, R7, R194, R193, !PT ;  /* 0x000000c207077276 */ /* 0x000fe800078100c1 */
[----:B------:R-:W-:Y:S03]  /*e1a0*/  FMNMX3.FTZ R7, R7, R212, R243, !PT ;  /* 0x000000d407077276 */ /* 0x000fe600078100f3 */
[----:B------:R-:W1:Y:S01]  /*e1b0*/  MUFU.TANH R25, R37 ;  /* 0x0000002500197308 */ /* 0x000e620000002400 */
[----:B--2---:R-:W-:Y:S09]  /*e1c0*/  FMNMX3.FTZ R10, R10, R213, R239, !PT ;  /* 0x000000d50a0a7276 */ /* 0x004ff200078100ef */
[----:B------:R-:W-:Y:S10]  /*e1d0*/  MUFU.TANH R247, R26 ;  /* 0x0000001a00f77308 */ /* 0x000ff40000002400 */
[----:B------:R-:W-:Y:S01]  /*e1e0*/  MUFU.TANH R246, R27 ;  /* 0x0000001b00f67308 */ /* 0x000fe20000002400 */
[----:B-1----:R-:W-:Y:S09]  /*e1f0*/  FMNMX3.FTZ R8, R8, R24, R25, !PT ;  /* 0x0000001808087276 */ /* 0x002ff20007810019 */
[----:B------:R-:W-:Y:S10]  /*e200*/  MUFU.TANH R249, R28 ;  /* 0x0000001c00f97308 */ /* 0x000ff40000002400 */
[----:B------:R-:W1:Y:S10]  /*e210*/  MUFU.TANH R13, R13 ;  /* 0x0000000d000d7308 */ /* 0x000e740000002400 */
[----:B------:R-:W-:Y:S10]  /*e220*/  MUFU.TANH R26, R38 ;  /* 0x00000026001a7308 */ /* 0x000ff40000002400 */
[----:B------:R-:W2:Y:S01]  /*e230*/  MUFU.TANH R250, R39 ;  /* 0x0000002700fa7308 */ /* 0x000ea20000002400 */
[----:B-1----:R-:W-:Y:S04]  /*e240*/  FMNMX3.FTZ R6, R6, R13, R12, !PT ;  /* 0x0000000d06067276 */ /* 0x002fe8000781000c */
[----:B------:R-:W-:Y:S05]  /*e250*/  FMNMX3.FTZ R6, R6, R247, R246, !PT ;  /* 0x000000f706067276 */ /* 0x000fea00078100f6 */
[----:B------:R-:W-:Y:S10]  /*e260*/  MUFU.TANH R27, R48 ;  /* 0x00000030001b7308 */ /* 0x000ff40000002400 */
[----:B------:R-:W1:Y:S01]  /*e270*/  MUFU.TANH R28, R49 ;  /* 0x00000031001c7308 */ /* 0x000e620000002400 */
[----:B--2---:R-:W-:Y:S09]  /*e280*/  FMNMX3.FTZ R10, R10, R26, R250, !PT ;  /* 0x0000001a0a0a7276 */ /* 0x004ff200078100fa */
[----:B------:R-:W2:Y:S10]  /*e290*/  MUFU.TANH R248, R29 ;  /* 0x0000001d00f87308 */ /* 0x000eb40000002400 */
[----:B------:R-:W-:Y:S01]  /*e2a0*/  MUFU.TANH R252, R30 ;  /* 0x0000001e00fc7308 */ /* 0x000fe20000002400 */
[----:B-1----:R-:W-:Y:S09]  /*e2b0*/  FMNMX3.FTZ R8, R8, R27, R28, !PT ;  /* 0x0000001b08087276 */ /* 0x002ff2000781001c */
[----:B------:R-:W-:Y:S01]  /*e2c0*/  MUFU.TANH R29, R50 ;  /* 0x00000032001d7308 */ /* 0x000fe20000002400 */
[----:B--2---:R-:W-:Y:S09]  /*e2d0*/  FMNMX3.FTZ R7, R7, R249, R248, !PT ;  /* 0x000000f907077276 */ /* 0x004ff200078100f8 */
[----:B------:R-:W1:Y:S10]  /*e2e0*/  MUFU.TANH R30, R51 ;  /* 0x00000033001e7308 */ /* 0x000e740000002400 */
[----:B------:R-:W-:Y:S10]  /*e2f0*/  MUFU.TANH R183, R52 ;  /* 0x0000003400b77308 */ /* 0x000ff40000002400 */
[----:B------:R-:W2:Y:S01]  /*e300*/  MUFU.TANH R181, R53 ;  /* 0x0000003500b57308 */ /* 0x000ea20000002400 */
[----:B-1----:R-:W-:Y:S09]  /*e310*/  FMNMX3.FTZ R10, R10, R29, R30, !PT ;  /* 0x0000001d0a0a7276 */ /* 0x002ff2000781001e */
[----:B------:R-:W1:Y:S10]  /*e320*/  MUFU.TANH R251, R31 ;  /* 0x0000001f00fb7308 */ /* 0x000e740000002400 */
[----:B------:R-:W-:Y:S01]  /*e330*/  MUFU.TANH R245, R40 ;  /* 0x0000002800f57308 */ /* 0x000fe20000002400 */
[----:B--2---:R-:W-:Y:S09]  /*e340*/  FMNMX3.FTZ R8, R8, R183, R181, !PT ;  /* 0x000000b708087276 */ /* 0x004ff200078100b5 */
        /* <DEDUP_REMOVED lines=26> */
.L_x_510:
[----:B------:R-:W-:Y:S01]  /*e4f0*/  FMNMX3.FTZ R7, R7, R238, R240, !PT ;  /* 0x000000ee07077276 */ /* 0x000fe200078100f0 */
[----:B------:R-:W5:Y:S01]  /*e500*/  SHFL.BFLY PT, R11, R8, 0x2, 0x1f ;  /* 0x0c401f00080b7f89 */ /* 0x000f6200000e0000 */
[----:B---34-:R-:W-:Y:S02]  /*e510*/  FMNMX3.FTZ R10, R10, R184, R182, !PT ;  /* 0x000000b80a0a7276 */ /* 0x018fe400078100b6 */
[----:B-1----:R-:W-:Y:S05]  /*e520*/  FMNMX3.FTZ R5, R6, R242, R241, !PT ;  /* 0x000000f206057276 */ /* 0x002fea00078100f1 */
[----:B------:R-:W-:Y:S01]  /*e530*/  LDSM.16.MT88.4 R20, [R218+0x9000] ;  /* 0x00900000da14783b */ /* 0x000fe20000004200 */
[----:B------:R-:W-:Y:S02]  /*e540*/  FMNMX3.FTZ R6, R7, R176, R175, !PT ;  /* 0x000000b007067276 */ /* 0x000fe400078100af */
[----:B------:R-:W-:Y:S02]  /*e550*/  FMNMX3.FTZ R5, R5, R215, R214, !PT ;  /* 0x000000d705057276 */ /* 0x000fe400078100d6 */
[----:B------:R-:W-:Y:S02]  /*e560*/  FMNMX3.FTZ R6, R6, R173, R174, !PT ;  /* 0x000000ad06067276 */ /* 0x000fe400078100ae */
[----:B------:R-:W-:Y:S01]  /*e570*/  FMNMX3.FTZ R5, R5, R172, R171, !PT ;  /* 0x000000ac05057276 */ /* 0x000fe200078100ab */
[----:B------:R-:W1:Y:S03]  /*e580*/  SHFL.BFLY PT, R7, R10, 0x2, 0x1f ;  /* 0x0c401f000a077f89 */ /* 0x000e6600000e0000 */
[----:B------:R-:W-:Y:S05]  /*e590*/  FMNMX3.FTZ R5, R5, R170, R169, !PT ;  /* 0x000000aa05057276 */ /* 0x000fea00078100a9 */
[----:B------:R-:W3:Y:S08]  /*e5a0*/  SHFL.BFLY PT, R9, R6, 0x2, 0x1f ;  /* 0x0c401f0006097f89 */ /* 0x000ef000000e0000 */
[----:B------:R-:W4:Y:S08]  /*e5b0*/  SHFL.BFLY PT, R4, R5, 0x2, 0x1f ;  /* 0x0c401f0005047f89 */ /* 0x000f3000000e0000 */
[----:B------:R-:W-:Y:S01]  /*e5c0*/  LDSM.16.MT88.4 R52, [R218+0xa000] ;  /* 0x00a00000da34783b */ /* 0x000fe20000004200 */
[----:B-----5:R-:W-:Y:S07]  /*e5d0*/  FMNMX.FTZ R8, R8, R11, !PT ;  /* 0x0000000b08087209 */ /* 0x020fee0007810000 */
[----:B------:R-:W5:Y:S01]  /*e5e0*/  SHFL.BFLY PT, R168, R8, 0x1, 0x1f ;  /* 0x0c201f0008a87f89 */ /* 0x000f6200000e0000 */
[----:B-1----:R-:W-:Y:S02]  /*e5f0*/  FMNMX.FTZ R7, R10, R7, !PT ;  /* 0x000000070a077209 */ /* 0x002fe40007810000 */
[----:B---3--:R-:W-:Y:S05]  /*e600*/  FMNMX.FTZ R6, R6, R9, !PT ;  /* 0x0000000906067209 */ /* 0x008fea0007810000 */
[----:B------:R-:W1:Y:S01]  /*e610*/  SHFL.BFLY PT, R167, R7, 0x1, 0x1f ;  /* 0x0c201f0007a77f89 */ /* 0x000e6200000e0000 */
[----:B----4-:R-:W-:Y:S07]  /*e620*/  FMNMX.FTZ R4, R5, R4, !PT ;  /* 0x0000000405047209 */ /* 0x010fee0007810000 */
[----:B------:R-:W3:Y:S08]  /*e630*/  SHFL.BFLY PT, R166, R6, 0x1, 0x1f ;  /* 0x0c201f0006a67f89 */ /* 0x000ef000000e0000 */
[----:B------:R-:W4:Y:S01]  /*e640*/  SHFL.BFLY PT, R165, R4, 0x1, 0x1f ;  /* 0x0c201f0004a57f89 */ /* 0x000f2200000e0000 */
[----:B-----5:R-:W-:Y:S04]  /*e650*/  FMNMX.FTZ R168, R8, R168, !PT ;  /* 0x000000a808a87209 */ /* 0x020fe80007810000 */
        /* <DEDUP_REMOVED lines=8> */
[----:B---3--:R-:W-:Y:S01]  /*e6e0*/  FMNMX.FTZ R166, R6, R166, !PT ;  /* 0x000000a606a67209 */ /* 0x008fe20007810000 */
[----:B------:R-:W-:Y:S01]  /*e6f0*/  FADD.FTZ R3, -R167, R164 ;  /* 0x000000a4a7037221 */ /* 0x000fe20000010100 */
[----:B----4-:R-:W-:Y:S01]  /*e700*/  FMNMX.FTZ R165, R4, R165, !PT ;  /* 0x000000a504a57209 */ /* 0x010fe20007810000 */
[--C-:B------:R-:W-:Y:S01]  /*e710*/  FFMA.FTZ R204, R177, UR4, -R209.reuse ;  /* 0x00000004b1cc7c23 */ /* 0x100fe200080108d1 */
[----:B------:R-:W-:Y:S01]  /*e720*/  FSEL R187, R187, RZ, P1 ;  /* 0x000000ffbbbb7208 */ /* 0x000fe20000800000 */
[----:B------:R-:W-:Y:S01]  /*e730*/  FFMA.FTZ R201, R200, UR4, -R209 ;  /* 0x00000004c8c97c23 */ /* 0x000fe200080108d1 */
[C---:B------:R-:W-:Y:S01]  /*e740*/  FSETP.NEU.FTZ.AND P1, PT, R166.reuse, -INF , PT ;  /* 0xff800000a600780b */ /* 0x040fe20003f3d000 */
[----:B------:R-:W-:Y:S01]  /*e750*/  FMUL.FTZ R177, R165, UR4 ;  /* 0x00000004a5b17c20 */ /* 0x000fe20008410000 */
[----:B------:R-:W-:Y:S01]  /*e760*/  FMUL.FTZ R3, R3, UR4 ;  /* 0x0000000403037c20 */ /* 0x000fe20008410000 */
[----:B------:R-:W-:Y:S01]  /*e770*/  FFMA.FTZ R199, R179, UR4, -R187 ;  /* 0x00000004b3c77c23 */ /* 0x000fe200080108bb */
[----:B------:R-:W-:Y:S01]  /*e780*/  FMUL.FTZ R179, R166, UR4 ;  /* 0x00000004a6b37c20 */ /* 0x000fe20008410000 */
[----:B------:R-:W-:Y:S01]  /*e790*/  FFMA.FTZ R202, R195, UR4, -R209 ;  /* 0x00000004c3ca7c23 */ /* 0x000fe200080108d1 */
[----:B------:R-:W-:Y:S01]  /*e7a0*/  FFMA.FTZ R203, R192, UR4, -R187 ;  /* 0x00000004c0cb7c23 */ /* 0x000fe200080108bb */
        /* <DEDUP_REMOVED lines=9> */
[----:B------:R-:W-:Y:S01]  /*e840*/  FMUL.FTZ R2, R2, UR4 ;  /* 0x0000000402027c20 */ /* 0x000fe20008410000 */
[----:B------:R-:W-:Y:S01]  /*e850*/  FMUL.FTZ R0, R0, UR4 ;  /* 0x0000000400007c20 */ /* 0x000fe20008410000 */
[--C-:B------:R-:W-:Y:S01]  /*e860*/  FFMA.FTZ R196, R191, UR4, -R179.reuse ;  /* 0x00000004bfc47c23 */ /* 0x100fe200080108b3 */
[----:B------:R-:W-:Y:S01]  /*e870*/  FFMA.FTZ R195, R190, UR4, -R179 ;  /* 0x00000004bec37c23 */ /* 0x000fe200080108b3 */
[--C-:B------:R-:W-:Y:S01]  /*e880*/  FFMA.FTZ R192, R189, UR4, -R177.reuse ;  /* 0x00000004bdc07c23 */ /* 0x100fe200080108b1 */
[----:B------:R-:W-:Y:S03]  /*e890*/  FFMA.FTZ R191, R188, UR4, -R177 ;  /* 0x00000004bcbf7c23 */ /* 0x000fe600080108b1 */
[----:B------:R-:W3:Y:S01]  /*e8a0*/  MUFU.EX2 R3, R3 ;  /* 0x0000000300037308 */ /* 0x000ee20000000800 */
[--C-:B------:R-:W-:Y:S01]  /*e8b0*/  FFMA.FTZ R194, R194, UR4, -R179.reuse ;  /* 0x00000004c2c27c23 */ /* 0x100fe200080108b3 */
[----:B------:R-:W-:Y:S01]  /*e8c0*/  FFMA.FTZ R193, R193, UR4, -R179 ;  /* 0x00000004c1c17c23 */ /* 0x000fe200080108b3 */
[--C-:B------:R-:W-:Y:S01]  /*e8d0*/  FFMA.FTZ R190, R13, UR4, -R177.reuse ;  /* 0x000000040dbe7c23 */ /* 0x100fe200080108b1 */
[----:B------:R-:W-:Y:S01]  /*e8e0*/  FFMA.FTZ R189, R12, UR4, -R177 ;  /* 0x000000040cbd7c23 */ /* 0x000fe200080108b1 */
[----:B------:R-:W-:Y:S01]  /*e8f0*/  MOV R188, R231 ;  /* 0x000000e700bc7202 */ /* 0x000fe20000000f00 */
[--C-:B------:R-:W-:Y:S01]  /*e900*/  FFMA.FTZ R183, R183, UR4, -R209.reuse ;  /* 0x00000004b7b77c23 */ /* 0x100fe200080108d1 */
[----:B------:R-:W-:Y:S03]  /*e910*/  @P0 IADD3 R188, PT, PT, R235, -0x20, RZ ;  /* 0xffffffe0ebbc0810 */ /* 0x000fe60007ffe0ff */
[----:B------:R-:W-:Y:S01]  /*e920*/  MUFU.EX2 R204, R204 ;  /* 0x000000cc00cc7308 */ /* 0x000fe20000000800 */
[C---:B-1----:R-:W-:Y:S01]  /*e930*/  FMUL.FTZ R4, R164.reuse, R160 ;  /* 0x000000a0a4047220 */ /* 0x042fe20000410000 */
[C---:B------:R-:W-:Y:S01]  /*e940*/  FMUL.FTZ R5, R164.reuse, R161 ;  /* 0x000000a1a4057220 */ /* 0x040fe20000410000 */
[C---:B------:R-:W-:Y:S01]  /*e950*/  FMUL.FTZ R16, R164.reuse, R148 ;  /* 0x00000094a4107220 */ /* 0x040fe20000410000 */
[----:B------:R-:W1:Y:S01]  /*e960*/  LDSM.16.MT88.4 R36, [R188] ;  /* 0x00000000bc24783b */ /* 0x000e620000004200 */
[C---:B------:R-:W-:Y:S01]  /*e970*/  FMUL.FTZ R17, R164.reuse, R149 ;  /* 0x00000095a4117220 */ /* 0x040fe20000410000 */
[----:B------:R-:W-:Y:S01]  /*e980*/  MOV R148, R26 ;  /* 0x0000001a00947202 */ /* 0x000fe20000000f00 */
[C---:B------:R-:W-:Y:S03]  /*e990*/  FMUL.FTZ R32, R164.reuse, R132 ;  /* 0x00000084a4207220 */ /* 0x040fe60000410000 */
[----:B------:R-:W4:Y:S01]  /*e9a0*/  MUFU.EX2 R202, R202 ;  /* 0x000000ca00ca7308 */ /* 0x000f220000000800 */
[C---:B---3--:R-:W-:Y:S01]  /*e9b0*/  FMUL.FTZ R6, R3.reuse, R162 ;  /* 0x000000a203067220 */ /* 0x048fe20000410000 */
[C---:B------:R-:W-:Y:S01]  /*e9c0*/  FMUL.FTZ R7, R3.reuse, R163 ;  /* 0x000000a303077220 */ /* 0x040fe20000410000 */
[C---:B------:R-:W-:Y:S01]  /*e9d0*/  FMUL.FTZ R19, R3.reuse, R151 ;  /* 0x0000009703137220 */ /* 0x040fe20000410000 */
[C---:B------:R-:W-:Y:S01]  /*e9e0*/  FMUL.FTZ R18, R3.reuse, R150 ;  /* 0x0000009603127220 */ /* 0x040fe20000410000 */
[----:B------:R-:W-:Y:S01]  /*e9f0*/  MOV R149, R25 ;  /* 0x0000001900957202 */ /* 0x000fe20000000f00 */
[C---:B------:R-:W-:Y:S01]  /*ea00*/  FMUL.FTZ R33, R164.reuse, R133 ;  /* 0x00000085a4217220 */ /* 0x040fe20000410000 */
[----:B------:R-:W-:Y:S03]  /*ea10*/  MOV R150, R24 ;  /* 0x0000001800967202 */ /* 0x000fe60000000f00 */
[----:B------:R-:W-:Y:S01]  /*ea20*/  MUFU.EX2 R203, R203 ;  /* 0x000000cb00cb7308 */ /* 0x000fe20000000800 */
[C---:B------:R-:W-:Y:S01]  /*ea30*/  FMUL.FTZ R34, R3.reuse, R134 ;  /* 0x0000008603227220 */ /* 0x040fe20000410000 */
[C---:B------:R-:W-:Y:S01]  /*ea40*/  FMUL.FTZ R35, R3.reuse, R135 ;  /* 0x0000008703237220 */ /* 0x040fe20000410000 */
[C---:B------:R-:W-:Y:S01]  /*ea50*/  FMUL.FTZ R48, R164.reuse, R116 ;  /* 0x00000074a4307220 */ /* 0x040fe20000410000 */
[----:B------:R-:W-:Y:S01]  /*ea60*/  LDSM.16.MT88.4 R132, [R188+0xc00] ;  /* 0x000c0000bc84783b */ /* 0x000fe20000004200 */
[----:B------:R-:W-:Y:S01]  /*ea70*/  FMUL.FTZ R49, R164, R117 ;  /* 0x00000075a4317220 */ /* 0x000fe20000410000 */
[C---:B------:R-:W-:Y:S01]  /*ea80*/  FMUL.FTZ R50, R3.reuse, R118 ;  /* 0x0000007603327220 */ /* 0x040fe20000410000 */
[C---:B------:R-:W-:Y:S03]  /*ea90*/  FMUL.FTZ R51, R3.reuse, R119 ;  /* 0x0000007703337220 */ /* 0x040fe60000410000 */
[----:B------:R-:W3:Y:S01]  /*eaa0*/  MUFU.EX2 R199, R199 ;  /* 0x000000c700c77308 */ /* 0x000ee20000000800 */
[----:B----4-:R-:W-:Y:S01]  /*eab0*/  F2FP.BF16.F32.PACK_AB R160, R202, R204 ;  /* 0x000000cccaa0723e */ /* 0x010fe200000010ff */
[C---:B------:R-:W-:Y:S01]  /*eac0*/  FMUL.FTZ R64, R164.reuse, R100 ;  /* 0x00000064a4407220 */ /* 0x040fe20000410000 */
[----:B------:R-:W-:Y:S01]  /*ead0*/  FMUL.FTZ R65, R164, R101 ;  /* 0x00000065a4417220 */ /* 0x000fe20000410000 */
[----:B------:R-:W-:Y:S01]  /*eae0*/  LDSM.16.MT88.4 R116, [R218+0xa400] ;  /* 0x00a40000da74783b */ /* 0x000fe20000004200 */
[C---:B--2---:R-:W-:Y:S01]  /*eaf0*/  FMUL.FTZ R66, R3.reuse, R102 ;  /* 0x0000006603427220 */ /* 0x044fe20000410000 */
[----:B------:R-:W-:Y:S01]  /*eb00*/  FMUL.FTZ R67, R3, R103 ;  /* 0x0000006703437220 */ /* 0x000fe20000410000 */
[--C-:B------:R-:W-:Y:S03]  /*eb10*/  FFMA.FTZ R181, R181, UR4, -R209.reuse ;  /* 0x00000004b5b57c23 */ /* 0x100fe600080108d1 */
[----:B------:R-:W-:Y:S01]  /*eb20*/  MUFU.EX2 R201, R201 ;  /* 0x000000c900c97308 */ /* 0x000fe20000000800 */
[----:B------:R-:W-:Y:S01]  /*eb30*/  FFMA.FTZ R186, R186, UR4, -R209 ;  /* 0x00000004baba7c23 */ /* 0x000fe200080108d1 */
[--C-:B------:R-:W-:Y:S01]  /*eb40*/  FFMA.FTZ R180, R180, UR4, -R187.reuse ;  /* 0x00000004b4b47c23 */ /* 0x100fe200080108bb */
[----:B------:R-:W-:Y:S01]  /*eb50*/  FFMA.FTZ R184, R184, UR4, -R187 ;  /* 0x00000004b8b87c23 */ /* 0x000fe200080108bb */
[----:B------:R-:W-:Y:S01]  /*eb60*/  LDSM.16.MT88.4 R100, [R188+0x2000] ;  /* 0x00200000bc64783b */ /* 0x000fe20000004200 */
[C---:B------:R-:W-:Y:S01]  /*eb70*/  FMUL.FTZ R68, R164.reuse, R68 ;  /* 0x00000044a4447220 */ /* 0x040fe20000410000 */
[C---:B------:R-:W-:Y:S01]  /*eb80*/  FMUL.FTZ R69, R164.reuse, R69 ;  /* 0x00000045a4457220 */ /* 0x040fe20000410000 */
[----:B------:R-:W-:Y:S03]  /*eb90*/  FMUL.FTZ R70, R3, R70 ;  /* 0x0000004603467220 */ /* 0x000fe60000410000 */
[----:B------:R-:W2:Y:S01]  /*eba0*/  MUFU.EX2 R200, R200 ;  /* 0x000000c800c87308 */ /* 0x000ea20000000800 */
[----:B---3--:R-:W-:Y:S01]  /*ebb0*/  F2FP.BF16.F32.PACK_AB R161, R199, R203 ;  /* 0x000000cbc7a1723e */ /* 0x008fe200000010ff */
[C---:B------:R-:W-:Y:S01]  /*ebc0*/  FMUL.FTZ R71, R3.reuse, R71 ;  /* 0x0000004703477220 */ /* 0x040fe20000410000 */
[C---:B------:R-:W-:Y:S01]  /*ebd0*/  FMUL.FTZ R80, R164.reuse, R80 ;  /* 0x00000050a4507220 */ /* 0x040fe20000410000 */
[----:B------:R-:W-:Y:S01]  /*ebe0*/  FMUL.FTZ R81, R164, R81 ;  /* 0x00000051a4517220 */ /* 0x000fe20000410000 */
[C---:B------:R-:W-:Y:S01]  /*ebf0*/  FMUL.FTZ R82, R3.reuse, R82 ;  /* 0x0000005203527220 */ /* 0x040fe20000410000 */
[----:B------:R-:W-:Y:S01]  /*ec00*/  FMUL.FTZ R83, R3, R83 ;  /* 0x0000005303537220 */ /* 0x000fe20000410000 */
[--C-:B------:R-:W-:Y:S03]  /*ec10*/  FFMA.FTZ R205, R205, UR4, -R209.reuse ;  /* 0x00000004cdcd7c23 */ /* 0x100fe600080108d1 */
[----:B------:R-:W-:Y:S01]  /*ec20*/  MUFU.EX2 R198, R198 ;  /* 0x000000c600c67308 */ /* 0x000fe20000000800 */
[----:B------:R-:W-:Y:S01]  /*ec30*/  FFMA.FTZ R207, R207, UR4, -R209 ;  /* 0x00000004cfcf7c23 */ /* 0x000fe200080108d1 */
[--C-:B------:R-:W-:Y:S01]  /*ec40*/  FFMA.FTZ R206, R206, UR4, -R187.reuse ;  /* 0x00000004cece7c23 */ /* 0x100fe200080108bb */
[----:B------:R-:W-:Y:S01]  /*ec50*/  FFMA.FTZ R208, R208, UR4, -R187 ;  /* 0x00000004d0d07c23 */ /* 0x000fe200080108bb */
[--C-:B------:R-:W-:Y:S01]  /*ec60*/  FFMA.FTZ R210, R210, UR4, -R209.reuse ;  /* 0x00000004d2d27c23 */ /* 0x100fe200080108d1 */
[----:B------:R-:W-:Y:S01]  /*ec70*/  FFMA.FTZ R211, R211, UR4, -R209 ;  /* 0x00000004d3d37c23 */ /* 0x000fe200080108d1 */
[--C-:B------:R-:W-:Y:S01]  /*ec80*/  FFMA.FTZ R213, R213, UR4, -R187.reuse ;  /* 0x00000004d5d57c23 */ /* 0x100fe200080108bb */
[--C-:B------:R-:W-:Y:S03]  /*ec90*/  FFMA.FTZ R250, R250, UR4, -R187.reuse ;  /* 0x00000004fafa7c23 */ /* 0x100fe600080108bb */
[----:B------:R-:W3:Y:S01]  /*eca0*/  MUFU.EX2 R197, R197 ;  /* 0x000000c500c57308 */ /* 0x000ee20000000800 */
[----:B--2---:R-:W-:Y:S01]  /*ecb0*/  F2FP.BF16.F32.PACK_AB R162, R200, R201 ;  /* 0x000000c9c8a2723e */ /* 0x004fe200000010ff */
[----:B------:R-:W-:Y:S01]  /*ecc0*/  FFMA.FTZ R178, R178, UR4, -R187 ;  /* 0x00000004b2b27c23 */ /* 0x000fe200080108bb */
[C---:B------:R-:W-:Y:S01]  /*ecd0*/  FMUL.FTZ R84, R164.reuse, R84 ;  /* 0x00000054a4547220 */ /* 0x040fe20000410000 */
[C---:B------:R-:W-:Y:S01]  /*ece0*/  FMUL.FTZ R85, R164.reuse, R85 ;  /* 0x00000055a4557220 */ /* 0x040fe20000410000 */
[C---:B------:R-:W-:Y:S01]  /*ecf0*/  FMUL.FTZ R86, R3.reuse, R86 ;  /* 0x0000005603567220 */ /* 0x040fe20000410000 */
[C---:B------:R-:W-:Y:S01]  /*ed00*/  FMUL.FTZ R87, R3.reuse, R87 ;  /* 0x0000005703577220 */ /* 0x040fe20000410000 */
[C---:B------:R-:W-:Y:S03]  /*ed10*/  FMUL.FTZ R96, R164.reuse, R96 ;  /* 0x00000060a4607220 */ /* 0x040fe60000410000 */
[----:B------:R-:W2:Y:S01]  /*ed20*/  MUFU.EX2 R2, R2 ;  /* 0x0000000200027308 */ /* 0x000ea20000000800 */
[----:B------:R-:W-:Y:S01]  /*ed30*/  FMUL.FTZ R97, R164, R97 ;  /* 0x00000061a4617220 */ /* 0x000fe20000410000 */
[C---:B------:R-:W-:Y:S01]  /*ed40*/  FMUL.FTZ R98, R3.reuse, R98 ;  /* 0x0000006203627220 */ /* 0x040fe20000410000 */
[----:B------:R-:W-:Y:S01]  /*ed50*/  FMUL.FTZ R99, R3, R99 ;  /* 0x0000006303637220 */ /* 0x000fe20000410000 */
[----:B------:R-:W-:Y:S01]  /*ed60*/  FFMA.FTZ R175, R175, UR4, -R179 ;  /* 0x00000004afaf7c23 */ /* 0x000fe200080108b3 */
[----:B------:R-:W-:Y:S01]  /*ed70*/  FFMA.FTZ R172, R172, UR4, -R177 ;  /* 0x00000004acac7c23 */ /* 0x000fe200080108b1 */
[--C-:B------:R-:W-:Y:S01]  /*ed80*/  FFMA.FTZ R173, R173, UR4, -R179.reuse ;  /* 0x00000004adad7c23 */ /* 0x100fe200080108b3 */
[--C-:B------:R-:W-:Y:S03]  /*ed90*/  FFMA.FTZ R243, R243, UR4, -R179.reuse ;  /* 0x00000004f3f37c23 */ /* 0x100fe600080108b3 */
[----:B------:R-:W4:Y:S01]  /*eda0*/  MUFU.EX2 R0, R0 ;  /* 0x0000000000007308 */ /* 0x000f220000000800 */
[----:B---3--:R-:W-:Y:S01]  /*edb0*/  F2FP.BF16.F32.PACK_AB R163, R197, R198 ;  /* 0x000000c6c5a3723e */ /* 0x008fe200000010ff */
[--C-:B------:R-:W-:Y:S01]  /*edc0*/  FFMA.FTZ R249, R249, UR4, -R179.reuse ;  /* 0x00000004f9f97c23 */ /* 0x100fe200080108b3 */
[----:B------:R-:W-:Y:S01]  /*edd0*/  FFMA.FTZ R248, R248, UR4, -R179 ;  /* 0x00000004f8f87c23 */ /* 0x000fe200080108b3 */
[--C-:B------:R-:W-:Y:S01]  /*ede0*/  FFMA.FTZ R252, R252, UR4, -R177.reuse ;  /* 0x00000004fcfc7c23 */ /* 0x100fe200080108b1 */
[----:B------:R-:W-:Y:S01]  /*edf0*/  FFMA.FTZ R251, R251, UR4, -R177 ;  /* 0x00000004fbfb7c23 */ /* 0x000fe200080108b1 */
[--C-:B------:R-:W-:Y:S01]  /*ee00*/  FFMA.FTZ R245, R245, UR4, -R179.reuse ;  /* 0x00000004f5f57c23 */ /* 0x100fe200080108b3 */
[----:B------:R-:W-:Y:S01]  /*ee10*/  FFMA.FTZ R244, R244, UR4, -R179 ;  /* 0x00000004f4f47c23 */ /* 0x000fe200080108b3 */
[-C--:B------:R-:W-:Y:S02]  /*ee20*/  HMMA.16816.F32.BF16 R4, R160, R20.reuse, R4 ;  /* 0x00000014a004723c */ /* 0x080fe40000041804 */
[----:B------:R-:W-:Y:S03]  /*ee30*/  MUFU.EX2 R196, R196 ;  /* 0x000000c400c47308 */ /* 0x000fe60000000800 */
[C---:B--2---:R-:W-:Y:S01]  /*ee40*/  FMUL.FTZ R8, R2.reuse, R156 ;  /* 0x0000009c02087220 */ /* 0x044fe20000410000 */
[C---:B------:R-:W-:Y:S01]  /*ee50*/  FMUL.FTZ R9, R2.reuse, R157 ;  /* 0x0000009d02097220 */ /* 0x040fe20000410000 */
[C---:B------:R-:W-:Y:S01]  /*ee60*/  FMUL.FTZ R12, R2.reuse, R152 ;  /* 0x00000098020c7220 */ /* 0x040fe20000410000 */
[----:B------:R-:W-:Y:S04]  /*ee70*/  FMUL.FTZ R13, R2, R153 ;  /* 0x00000099020d7220 */ /* 0x000fe80000410000 */
[----:B------:R-:W2:Y:S01]  /*ee80*/  MUFU.EX2 R195, R195 ;  /* 0x000000c300c37308 */ /* 0x000ea20000000800 */
[C---:B----4-:R-:W-:Y:S01]  /*ee90*/  FMUL.FTZ R10, R0.reuse, R158 ;  /* 0x0000009e000a7220 */ /* 0x050fe20000410000 */
[C---:B------:R-:W-:Y:S01]  /*eea0*/  FMUL.FTZ R11, R0.reuse, R159 ;  /* 0x0000009f000b7220 */ /* 0x040fe20000410000 */
[C---:B------:R-:W-:Y:S01]  /*eeb0*/  FMUL.FTZ R14, R0.reuse, R154 ;  /* 0x0000009a000e7220 */ /* 0x040fe20000410000 */
[----:B------:R-:W-:Y:S01]  /*eec0*/  FMUL.FTZ R15, R0, R155 ;  /* 0x0000009b000f7220 */ /* 0x000fe20000410000 */
[----:B------:R-:W-:Y:S01]  /*eed0*/  MOV R155, R27 ;  /* 0x0000001b009b7202 */ /* 0x000fe20000000f00 */
[C---:B------:R-:W-:Y:S01]  /*eee0*/  FMUL.FTZ R24, R2.reuse, R140 ;  /* 0x0000008c02187220 */ /* 0x040fe20000410000 */
[----:B------:R-:W-:Y:S03]  /*eef0*/  FMUL.FTZ R25, R2, R141 ;  /* 0x0000008d02197220 */ /* 0x000fe60000410000 */
[----:B------:R-:W-:Y:S01]  /*ef00*/  MUFU.EX2 R192, R192 ;  /* 0x000000c000c07308 */ /* 0x000fe20000000800 */
[C---:B------:R-:W-:Y:S01]  /*ef10*/  FMUL.FTZ R26, R0.reuse, R142 ;  /* 0x0000008e001a7220 */ /* 0x040fe20000410000 */
[----:B------:R-:W-:Y:S01]  /*ef20*/  FMUL.FTZ R27, R0, R143 ;  /* 0x0000008f001b7220 */ /* 0x000fe20000410000 */
[----:B------:R-:W-:Y:S01]  /*ef30*/  MOV R152, R30 ;  /* 0x0000001e00987202 */ /* 0x000fe20000000f00 */
[C---:B------:R-:W-:Y:S01]  /*ef40*/  FMUL.FTZ R44, R2.reuse, R120 ;  /* 0x00000078022c7220 */ /* 0x040fe20000410000 */
[----:B------:R-:W-:Y:S01]  /*ef50*/  MOV R154, R28 ;  /* 0x0000001c009a7202 */ /* 0x000fe20000000f00 */
[----:B------:R-:W-:Y:S01]  /*ef60*/  FMUL.FTZ R45, R2, R121 ;  /* 0x00000079022d7220 */ /* 0x000fe20000410000 */
[----:B------:R-:W-:Y:S03]  /*ef70*/  MOV R153, R29 ;  /* 0x0000001d00997202 */ /* 0x000fe60000000f00 */
[----:B------:R-:W3:Y:S01]  /*ef80*/  MUFU.EX2 R191, R191 ;  /* 0x000000bf00bf7308 */ /* 0x000ee20000000800 */
[----:B--2---:R-:W-:Y:S01]  /*ef90*/  F2FP.BF16.F32.PACK_AB R156, R195, R196 ;  /* 0x000000c4c39c723e */ /* 0x004fe200000010ff */
[C---:B------:R-:W-:Y:S01]  /*efa0*/  FMUL.FTZ R46, R0.reuse, R122 ;  /* 0x0000007a002e7220 */ /* 0x040fe20000410000 */
[----:B------:R-:W-:Y:S01]  /*efb0*/  FMUL.FTZ R47, R0, R123 ;  /* 0x0000007b002f7220 */ /* 0x000fe20000410000 */
[----:B------:R-:W-:Y:S01]  /*efc0*/  FMUL.FTZ R61, R2, R105 ;  /* 0x00000069023d7220 */ /* 0x000fe20000410000 */
[----:B------:R-:W-:Y:S01]  /*efd0*/  LDSM.16.MT88.4 R120, [R218+0xa800] ;  /* 0x00a80000da78783b */ /* 0x000fe20000004200 */
[C---:B------:R-:W-:Y:S01]  /*efe0*/  FMUL.FTZ R62, R0.reuse, R106 ;  /* 0x0000006a003e7220 */ /* 0x040fe20000410000 */
[C---:B------:R-:W-:Y:S03]  /*eff0*/  FMUL.FTZ R63, R0.reuse, R107 ;  /* 0x0000006b003f7220 */ /* 0x040fe60000410000 */
[----:B------:R-:W-:Y:S01]  /*f000*/  MUFU.EX2 R194, R194 ;  /* 0x000000c200c27308 */ /* 0x000fe20000000800 */
[C---:B------:R-:W-:Y:S01]  /*f010*/  FMUL.FTZ R30, R0.reuse, R138 ;  /* 0x0000008a001e7220 */ /* 0x040fe20000410000 */
[----:B------:R-:W-:Y:S01]  /*f020*/  FMUL.FTZ R31, R0, R139 ;  /* 0x0000008b001f7220 */ /* 0x000fe20000410000 */
[----:B------:R-:W-:Y:S01]  /*f030*/  FMUL.FTZ R41, R2, R125 ;  /* 0x0000007d02297220 */ /* 0x000fe20000410000 */
[----:B------:R-:W-:Y:S01]  /*f040*/  FMUL.FTZ R42, R0, R126 ;  /* 0x0000007e002a7220 */ /* 0x000fe20000410000 */
[C---:B------:R-:W-:Y:S01]  /*f050*/  FMUL.FTZ R72, R2.reuse, R72 ;  /* 0x0000004802487220 */ /* 0x040fe20000410000 */
[----:B------:R-:W-:Y:S01]  /*f060*/  FMUL.FTZ R73, R2, R73 ;  /* 0x0000004902497220 */ /* 0x000fe20000410000 */
[C---:B------:R-:W-:Y:S03]  /*f070*/  FMUL.FTZ R74, R0.reuse, R74 ;  /* 0x0000004a004a7220 */ /* 0x040fe60000410000 */
[----:B------:R-:W2:Y:S01]  /*f080*/  MUFU.EX2 R193, R193 ;  /* 0x000000c100c17308 */ /* 0x000ea20000000800 */
[----:B---3--:R-:W-:Y:S01]  /*f090*/  F2FP.BF16.F32.PACK_AB R157, R191, R192 ;  /* 0x000000c0bf9d723e */ /* 0x008fe200000010ff */
[----:B------:R-:W-:Y:S01]  /*f0a0*/  FMUL.FTZ R75, R0, R75 ;  /* 0x0000004b004b7220 */ /* 0x000fe20000410000 */
[C---:B------:R-:W-:Y:S01]  /*f0b0*/  FMUL.FTZ R76, R2.reuse, R76 ;  /* 0x0000004c024c7220 */ /* 0x040fe20000410000 */
[----:B------:R-:W-:Y:S01]  /*f0c0*/  FMUL.FTZ R77, R2, R77 ;  /* 0x0000004d024d7220 */ /* 0x000fe20000410000 */
[C---:B------:R-:W-:Y:S01]  /*f0d0*/  FMUL.FTZ R78, R0.reuse, R78 ;  /* 0x0000004e004e7220 */ /* 0x040fe20000410000 */
[----:B------:R-:W-:Y:S01]  /*f0e0*/  FMUL.FTZ R79, R0, R79 ;  /* 0x0000004f004f7220 */ /* 0x000fe20000410000 */
[C---:B------:R-:W-:Y:S03]  /*f0f0*/  FMUL.FTZ R28, R2.reuse, R136 ;  /* 0x00000088021c7220 */ /* 0x040fe60000410000 */
[----:B------:R-:W-:Y:S01]  /*f100*/  MUFU.EX2 R190, R190 ;  /* 0x000000be00be7308 */ /* 0x000fe20000000800 */
[C---:B------:R-:W-:Y:S01]  /*f110*/  FMUL.FTZ R29, R2.reuse, R137 ;  /* 0x00000089021d7220 */ /* 0x040fe20000410000 */
[----:B------:R-:W-:Y:S01]  /*f120*/  FMUL.FTZ R40, R2, R124 ;  /* 0x0000007c02287220 */ /* 0x000fe20000410000 */
[----:B------:R-:W-:Y:S01]  /*f130*/  FMUL.FTZ R43, R0, R127 ;  /* 0x0000007f002b7220 */ /* 0x000fe20000410000 */
[C---:B------:R-:W-:Y:S01]  /*f140*/  FMUL.FTZ R56, R2.reuse, R108 ;  /* 0x0000006c02387220 */ /* 0x040fe20000410000 */
[----:B------:R-:W-:Y:S01]  /*f150*/  FMUL.FTZ R57, R2, R109 ;  /* 0x0000006d02397220 */ /* 0x000fe20000410000 */
[C---:B------:R-:W-:Y:S01]  /*f160*/  FMUL.FTZ R58, R0.reuse, R110 ;  /* 0x0000006e003a7220 */ /* 0x040fe20000410000 */
[----:B------:R-:W-:Y:S03]  /*f170*/  FMUL.FTZ R59, R0, R111 ;  /* 0x0000006f003b7220 */ /* 0x000fe60000410000 */
[----:B------:R-:W3:Y:S01]  /*f180*/  MUFU.EX2 R189, R189 ;  /* 0x000000bd00bd7308 */ /* 0x000ee20000000800 */
[----:B--2---:R-:W-:Y:S01]  /*f190*/  F2FP.BF16.F32.PACK_AB R158, R193, R194 ;  /* 0x000000c2c19e723e */ /* 0x004fe200000010ff */
[----:B------:R-:W-:Y:S01]  /*f1a0*/  FMUL.FTZ R60, R2, R104 ;  /* 0x00000068023c7220 */ /* 0x000fe20000410000 */
[----:B------:R-:W-:Y:S01]  /*f1b0*/  FFMA.FTZ R104, R239, UR4, -R187 ;  /* 0x00000004ef687c23 */ /* 0x000fe200080108bb */
[----:B------:R-:W-:Y:S01]  /*f1c0*/  FFMA.FTZ R239, R212, UR4, -R179 ;  /* 0x00000004d4ef7c23 */ /* 0x000fe200080108b3 */
        /* <DEDUP_REMOVED lines=10> */
[----:B------:R-:W-:Y:S03]  /*f270*/  FFMA.FTZ R241, R241, UR4, -R177 ;  /* 0x00000004f1f17c23 */ /* 0x000fe600080108b1 */
[----:B------:R-:W-:Y:S01]  /*f280*/  MUFU.EX2 R141, R180 ;  /* 0x000000b4008d7308 */ /* 0x000fe20000000800 */
[----:B---3--:R-:W-:Y:S01]  /*f290*/  F2FP.BF16.F32.PACK_AB R159, R189, R190 ;  /* 0x000000bebd9f723e */ /* 0x008fe200000010ff */
[--C-:B------:R-:W-:Y:S01]  /*f2a0*/  FFMA.FTZ R238, R238, UR4, -R179.reuse ;  /* 0x00000004eeee7c23 */ /* 0x100fe200080108b3 */
[----:B------:R-:W-:Y:S01]  /*f2b0*/  FFMA.FTZ R240, R240, UR4, -R179 ;  /* 0x00000004f0f07c23 */ /* 0x000fe200080108b3 */
[--C-:B------:R-:W-:Y:S01]  /*f2c0*/  FFMA.FTZ R215, R215, UR4, -R177.reuse ;  /* 0x00000004d7d77c23 */ /* 0x100fe200080108b1 */
[----:B------:R-:W-:Y:S01]  /*f2d0*/  FFMA.FTZ R214, R214, UR4, -R177 ;  /* 0x00000004d6d67c23 */ /* 0x000fe200080108b1 */
[--C-:B------:R-:W-:Y:S01]  /*f2e0*/  FFMA.FTZ R176, R176, UR4, -R179.reuse ;  /* 0x00000004b0b07c23 */ /* 0x100fe200080108b3 */
[----:B------:R-:W-:Y:S01]  /*f2f0*/  FFMA.FTZ R179, R174, UR4, -R179 ;  /* 0x00000004aeb37c23 */ /* 0x000fe200080108b3 */
[C---:B------:R-:W-:Y:S02]  /*f300*/  HMMA.16816.F32.BF16 R8, R156.reuse, R20, R8 ;  /* 0x000000149c08723c */ /* 0x040fe40000041808 */
[----:B------:R-:W-:Y:S02]  /*f310*/  MUFU.EX2 R125, R186 ;  /* 0x000000ba007d7308 */ /* 0x000fe40000000800 */
[C---:B------:R-:W-:Y:S01]  /*f320*/  FMUL.FTZ R20, R164.reuse, R144 ;  /* 0x00000090a4147220 */ /* 0x040fe20000410000 */
[----:B------:R-:W-:Y:S01]  /*f330*/  FMUL.FTZ R21, R164, R145 ;  /* 0x00000091a4157220 */ /* 0x000fe20000410000 */
[--C-:B------:R-:W-:Y:S01]  /*f340*/  FFMA.FTZ R171, R171, UR4, -R177.reuse ;  /* 0x00000004abab7c23 */ /* 0x100fe200080108b1 */
[----:B------:R-:W-:Y:S01]  /*f350*/  ISETP.NE.AND P1, PT, R232, RZ, PT ;  /* 0x000000ffe800720c */ /* 0x000fe20003f25270 */
[-C--:B------:R-:W-:Y:S04]  /*f360*/  HMMA.16816.F32.BF16 R12, R156, R22.reuse, R12 ;  /* 0x000000169c0c723c */ /* 0x080fe8000004180c */
[----:B------:R-:W-:Y:S01]  /*f370*/  MUFU.EX2 R144, R181 ;  /* 0x000000b500907308 */ /* 0x000fe20000000800 */
[----:B------:R-:W-:Y:S01]  /*f380*/  FFMA.FTZ R170, R170, UR4, -R177 ;  /* 0x00000004aaaa7c23 */ /* 0x000fe200080108b1 */
[----:B------:R-:W-:Y:S01]  /*f390*/  FFMA.FTZ R204, R164, R237, R204 ;  /* 0x000000eda4cc7223 */ /* 0x000fe200000100cc */
[C---:B------:R-:W-:Y:S01]  /*f3a0*/  FFMA.FTZ R203, R3.reuse, R236, R203 ;  /* 0x000000ec03cb7223 */ /* 0x040fe200000100cb */
[----:B------:R-:W-:Y:S01]  /*f3b0*/  FFMA.FTZ R196, R2, R234, R196 ;  /* 0x000000ea02c47223 */ /* 0x000fe200000100c4 */
[----:B------:R-:W-:Y:S01]  /*f3c0*/  FFMA.FTZ R192, R0, R233, R192 ;  /* 0x000000e900c07223 */ /* 0x000fe200000100c0 */
[C---:B------:R-:W-:Y:S04]  /*f3d0*/  HMMA.16816.F32.BF16 R16, R160.reuse, R22, R16 ;  /* 0x00000016a010723c */ /* 0x040fe80000041810 */
[----:B------:R-:W-:Y:S01]  /*f3e0*/  MUFU.EX2 R126, R184 ;  /* 0x000000b8007e7308 */ /* 0x000fe20000000800 */
[C---:B------:R-:W-:Y:S01]  /*f3f0*/  FMUL.FTZ R22, R3.reuse, R146 ;  /* 0x0000009203167220 */ /* 0x040fe20000410000 */
[----:B------:R-:W-:Y:S01]  /*f400*/  FMUL.FTZ R23, R3, R147 ;  /* 0x0000009303177220 */ /* 0x000fe20000410000 */
[----:B------:R-:W-:Y:S01]  /*f410*/  FADD.FTZ R204, R202, R204 ;  /* 0x000000cccacc7221 */ /* 0x000fe20000010000 */
[----:B------:R-:W-:Y:S01]  /*f420*/  FADD.FTZ R203, R199, R203 ;  /* 0x000000cbc7cb7221 */ /* 0x000fe20000010000 */
[----:B------:R-:W-:Y:S05]  /*f430*/  FADD.FTZ R196, R195, R196 ;  /* 0x000000c4c3c47221 */ /* 0x000fea0000010000 */
[----:B------:R2:W-:Y:S01]  /*f440*/  MUFU.EX2 R212, R104 ;  /* 0x0000006800d47308 */ /* 0x0005e20000000800 */
[----:B------:R-:W-:Y:S01]  /*f450*/  FADD.FTZ R192, R191, R192 ;  /* 0x000000c0bfc07221 */ /* 0x000fe20000010000 */
[----:B------:R-:W-:Y:S01]  /*f460*/  FADD.FTZ R204, R201, R204 ;  /* 0x000000ccc9cc7221 */ /* 0x000fe20000010000 */
[-C--:B-1----:R-:W-:Y:S03]  /*f470*/  HMMA.16816.F32.BF16 R20, R160, R36.reuse, R20 ;  /* 0x00000024a014723c */ /* 0x082fe60000041814 */
[----:B------:R-:W-:Y:S01]  /*f480*/  FADD.FTZ R203, R198, R203 ;  /* 0x000000cbc6cb7221 */ /* 0x000fe20000010000 */
[----:B------:R-:W-:Y:S03]  /*f490*/  FADD.FTZ R196, R194, R196 ;  /* 0x000000c4c2c47221 */ /* 0x000fe60000010000 */
[----:B------:R-:W1:Y:S01]  /*f4a0*/  MUFU.EX2 R205, R205 ;  /* 0x000000cd00cd7308 */ /* 0x000e620000000800 */
[----:B------:R-:W-:Y:S01]  /*f4b0*/  FADD.FTZ R192, R190, R192 ;  /* 0x000000c0bec07221 */ /* 0x000fe20000010000 */
[----:B------:R-:W-:Y:S01]  /*f4c0*/  FADD.FTZ R204, R200, R204 ;  /* 0x000000ccc8cc7221 */ /* 0x000fe20000010000 */
[C---:B------:R-:W-:Y:S04]  /*f4d0*/  HMMA.16816.F32.BF16 R24, R156.reuse, R36, R24 ;  /* 0x000000249c18723c */ /* 0x040fe80000041818 */
[C---:B------:R-:W-:Y:S01]  /*f4e0*/  FMUL.FTZ R36, R164.reuse, R128 ;  /* 0x00000080a4247220 */ /* 0x040fe20000410000 */
[----:B------:R-:W-:Y:S01]  /*f4f0*/  FMUL.FTZ R37, R164, R129 ;  /* 0x00000081a4257220 */ /* 0x000fe20000410000 */
[--C-:B--2---:R-:W-:Y:S01]  /*f500*/  FFMA.FTZ R104, R247, UR4, -R177.reuse ;  /* 0x00000004f7687c23 */ /* 0x104fe200080108b1 */
[--C-:B------:R-:W-:Y:S01]  /*f510*/  FFMA.FTZ R247, R246, UR4, -R177.reuse ;  /* 0x00000004f6f77c23 */ /* 0x100fe200080108b1 */
[-C--:B------:R-:W-:Y:S01]  /*f520*/  HMMA.16816.F32.BF16 R28, R156, R38.reuse, R28 ;  /* 0x000000269c1c723c */ /* 0x080fe2000004181c */
[----:B------:R-:W2:Y:S02]  /*f530*/  MUFU.EX2 R207, R207 ;  /* 0x000000cf00cf7308 */ /* 0x000ea40000000800 */
[----:B------:R-:W-:Y:S01]  /*f540*/  FFMA.FTZ R177, R169, UR4, -R177 ;  /* 0x00000004a9b17c23 */ /* 0x000fe200080108b1 */
[----:B------:R-:W-:Y:S01]  /*f550*/  FADD.FTZ R203, R197, R203 ;  /* 0x000000cbc5cb7221 */ /* 0x000fe20000010000 */
[----:B------:R-:W-:Y:S01]  /*f560*/  FADD.FTZ R196, R193, R196 ;  /* 0x000000c4c1c47221 */ /* 0x000fe20000010000 */
[----:B------:R-:W-:Y:S01]  /*f570*/  FADD.FTZ R192, R189, R192 ;  /* 0x000000c0bdc07221 */ /* 0x000fe20000010000 */
[----:B-1----:R-:W-:Y:S01]  /*f580*/  FADD.FTZ R204, R205, R204 ;  /* 0x000000cccdcc7221 */ /* 0x002fe20000010000 */
[C---:B------:R-:W-:Y:S03]  /*f590*/  HMMA.16816.F32.BF16 R32, R160.reuse, R38, R32 ;  /* 0x00000026a020723c */ /* 0x040fe60000041820 */
[----:B------:R1:W3:Y:S01]  /*f5a0*/  MUFU.EX2 R246, R104 ;  /* 0x0000006800f67308 */ /* 0x0002e20000000800 */
[C---:B------:R-:W-:Y:S01]  /*f5b0*/  FMUL.FTZ R38, R3.reuse, R130 ;  /* 0x0000008203267220 */ /* 0x040fe20000410000 */
[----:B------:R-:W-:Y:S01]  /*f5c0*/  FMUL.FTZ R39, R3, R131 ;  /* 0x0000008303277220 */ /* 0x000fe20000410000 */
[----:B------:R-:W-:Y:S01]  /*f5d0*/  IADD3 R232, PT, PT, R232, -0x1, RZ ;  /* 0xffffffffe8e87810 */ /* 0x000fe20007ffe0ff */
[----:B------:R-:W4:Y:S01]  /*f5e0*/  LDSM.16.MT88.4 R128, [R188+0x1000] ;  /* 0x00100000bc80783b */ /* 0x000f220000004200 */
[----:B------:R-:W-:Y:S05]  /*f5f0*/  MOV R0, R165 ;  /* 0x000000a500007202 */ /* 0x000fea0000000f00 */
[----:B------:R-:W5:Y:S01]  /*f600*/  MUFU.EX2 R206, R206 ;  /* 0x000000ce00ce7308 */ /* 0x000f620000000800 */
[----:B--2---:R-:W-:Y:S01]  /*f610*/  FADD.FTZ R204, R207, R204 ;  /* 0x000000cccfcc7221 */ /* 0x004fe20000010000 */
[----:B------:R-:W-:Y:S01]  /*f620*/  MOV R2, R166 ;  /* 0x000000a600027202 */ /* 0x000fe20000000f00 */
[-C--:B------:R-:W-:Y:S07]  /*f630*/  HMMA.16816.F32.BF16 R36, R160, R52.reuse, R36 ;  /* 0x00000034a024723c */ /* 0x080fee0000041824 */
[----:B------:R-:W2:Y:S01]  /*f640*/  MUFU.EX2 R208, R208 ;  /* 0x000000d000d07308 */ /* 0x000ea20000000800 */
[----:B-1----:R-:W-:Y:S01]  /*f650*/  LDSM.16.MT88.4 R104, [R218+0x9400] ;  /* 0x00940000da68783b */ /* 0x002fe20000004200 */
[----:B---3--:R-:W-:Y:S01]  /*f660*/  FADD.FTZ R192, R246, R192 ;  /* 0x000000c0f6c07221 */ /* 0x008fe20000010000 */
[C---:B------:R-:W-:Y:S04]  /*f670*/  HMMA.16816.F32.BF16 R40, R156.reuse, R52, R40 ;  /* 0x000000349c28723c */ /* 0x040fe80000041828 */
[C---:B------:R-:W-:Y:S01]  /*f680*/  FMUL.FTZ R52, R164.reuse, R112 ;  /* 0x00000070a4347220 */ /* 0x040fe20000410000 */
[----:B------:R-:W-:Y:S02]  /*f690*/  FMUL.FTZ R53, R164, R113 ;  /* 0x00000071a4357220 */ /* 0x000fe40000410000 */
[----:B------:R-:W1:Y:S01]  /*f6a0*/  MUFU.EX2 R210, R210 ;  /* 0x000000d200d27308 */ /* 0x000e620000000800 */
[----:B-----5:R-:W-:Y:S01]  /*f6b0*/  FADD.FTZ R203, R206, R203 ;  /* 0x000000cbcecb7221 */ /* 0x020fe20000010000 */
[-C--:B------:R-:W-:Y:S03]  /*f6c0*/  HMMA.16816.F32.BF16 R44, R156, R54.reuse, R44 ;  /* 0x000000369c2c723c */ /* 0x080fe6000004182c */
[----:B------:R-:W-:Y:S05]  /*f6d0*/  MOV R164, R167 ;  /* 0x000000a700a47202 */ /* 0x000fea0000000f00 */
[----:B------:R-:W3:Y:S01]  /*f6e0*/  MUFU.EX2 R211, R211 ;  /* 0x000000d300d37308 */ /* 0x000ee20000000800 */
[----:B--2---:R-:W-:Y:S01]  /*f6f0*/  FADD.FTZ R203, R208, R203 ;  /* 0x000000cbd0cb7221 */ /* 0x004fe20000010000 */
[C---:B------:R-:W-:Y:S04]  /*f700*/  HMMA.16816.F32.BF16 R48, R160.reuse, R54, R48 ;  /* 0x00000036a030723c */ /* 0x040fe80000041830 */
[C---:B------:R-:W-:Y:S01]  /*f710*/  FMUL.FTZ R54, R3.reuse, R114 ;  /* 0x0000007203367220 */ /* 0x040fe20000410000 */
[----:B------:R-:W-:Y:S03]  /*f720*/  FMUL.FTZ R55, R3, R115 ;  /* 0x0000007303377220 */ /* 0x000fe60000410000 */
[----:B------:R-:W2:Y:S01]  /*f730*/  MUFU.EX2 R213, R213 ;  /* 0x000000d500d57308 */ /* 0x000ea20000000800 */
[----:B------:R-:W5:Y:S01]  /*f740*/  LDSM.16.MT88.4 R112, [R218+0xb000] ;  /* 0x00b00000da70783b */ /* 0x000f620000004200 */
[----:B-1----:R-:W-:Y:S01]  /*f750*/  FADD.FTZ R204, R210, R204 ;  /* 0x000000ccd2cc7221 */ /* 0x002fe20000010000 */
[----:B------:R-:W-:Y:S01]  /*f760*/  MOV R3, R168 ;  /* 0x000000a800037202 */ /* 0x000fe20000000f00 */
[-C--:B----4-:R-:W-:Y:S06]  /*f770*/  HMMA.16816.F32.BF16 R52, R160, R128.reuse, R52 ;  /* 0x00000080a034723c */ /* 0x090fec0000041834 */
[----:B------:R-:W1:Y:S01]  /*f780*/  MUFU.EX2 R239, R239 ;  /* 0x000000ef00ef7308 */ /* 0x000e620000000800 */
[----:B---3--:R-:W-:Y:S01]  /*f790*/  FADD.FTZ R204, R211, R204 ;  /* 0x000000ccd3cc7221 */ /* 0x008fe20000010000 */
[C---:B------:R-:W-:Y:S08]  /*f7a0*/  HMMA.16816.F32.BF16 R56, R156.reuse, R128, R56 ;  /* 0x000000809c38723c */ /* 0x040ff00000041838 */
[----:B------:R-:W3:Y:S01]  /*f7b0*/  MUFU.EX2 R243, R243 ;  /* 0x000000f300f37308 */ /* 0x000ee20000000800 */
[----:B--2---:R-:W-:Y:S01]  /*f7c0*/  FADD.FTZ R203, R213, R203 ;  /* 0x000000cbd5cb7221 */ /* 0x004fe20000010000 */
[-C--:B------:R-:W-:Y:S08]  /*f7d0*/  HMMA.16816.F32.BF16 R60, R156, R130.reuse, R60 ;  /* 0x000000829c3c723c */ /* 0x080ff0000004183c */
[----:B------:R-:W2:Y:S01]  /*f7e0*/  MUFU.EX2 R247, R247 ;  /* 0x000000f700f77308 */ /* 0x000ea20000000800 */
[----:B-1----:R-:W-:Y:S01]  /*f7f0*/  FADD.FTZ R196, R239, R196 ;  /* 0x000000c4efc47221 */ /* 0x002fe20000010000 */
[----:B------:R-:W-:Y:S01]  /*f800*/  FADD.FTZ R203, R212, R203 ;  /* 0x000000cbd4cb7221 */ /* 0x000fe20000010000 */
[C---:B------:R-:W-:Y:S07]  /*f810*/  HMMA.16816.F32.BF16 R64, R160.reuse, R130, R64 ;  /* 0x00000082a040723c */ /* 0x040fee0000041840 */
[----:B------:R-:W1:Y:S01]  /*f820*/  MUFU.EX2 R249, R249 ;  /* 0x000000f900f97308 */ /* 0x000e620000000800 */
[C---:B---3--:R-:W-:Y:S01]  /*f830*/  F2FP.BF16.F32.PACK_AB R108, R243.reuse, R239 ;  /* 0x000000eff36c723e */ /* 0x048fe200000010ff */
[----:B------:R-:W-:Y:S08]  /*f840*/  FADD.FTZ R196, R243, R196 ;  /* 0x000000c4f3c47221 */ /* 0x000ff00000010000 */
[----:B------:R-:W3:Y:S01]  /*f850*/  MUFU.EX2 R248, R248 ;  /* 0x000000f800f87308 */ /* 0x000ee20000000800 */
[-C--:B-----5:R-:W-:Y:S03]  /*f860*/  HMMA.16816.F32.BF16 R68, R160, R112.reuse, R68 ;  /* 0x00000070a044723c */ /* 0x0a0fe60000041844 */
[C---:B--2---:R-:W-:Y:S01]  /*f870*/  F2FP.BF16.F32.PACK_AB R109, R247.reuse, R246 ;  /* 0x000000f6f76d723e */ /* 0x044fe200000010ff */
[----:B------:R-:W-:Y:S05]  /*f880*/  FADD.FTZ R192, R247, R192 ;  /* 0x000000c0f7c07221 */ /* 0x000fea0000010000 */
[----:B------:R-:W2:Y:S01]  /*f890*/  MUFU.EX2 R252, R252 ;  /* 0x000000fc00fc7308 */ /* 0x000ea20000000800 */
[C---:B------:R-:W-:Y:S04]  /*f8a0*/  HMMA.16816.F32.BF16 R72, R156.reuse, R112, R72 ;  /* 0x000000709c48723c */ /* 0x040fe80000041848 */
[----:B-1----:R-:W-:Y:S05]  /*f8b0*/  FADD.FTZ R196, R249, R196 ;  /* 0x000000c4f9c47221 */ /* 0x002fea0000010000 */
[----:B------:R-:W1:Y:S01]  /*f8c0*/  MUFU.EX2 R251, R251 ;  /* 0x000000fb00fb7308 */ /* 0x000e620000000800 */
[-C--:B------:R-:W-:Y:S03]  /*f8d0*/  HMMA.16816.F32.BF16 R76, R156, R114.reuse, R76 ;  /* 0x000000729c4c723c */ /* 0x080fe6000004184c */
[C---:B---3--:R-:W-:Y:S01]  /*f8e0*/  F2FP.BF16.F32.PACK_AB R110, R248.reuse, R249 ;  /* 0x000000f9f86e723e */ /* 0x048fe200000010ff */
[----:B------:R-:W-:Y:S05]  /*f8f0*/  FADD.FTZ R196, R248, R196 ;  /* 0x000000c4f8c47221 */ /* 0x000fea0000010000 */
[----:B------:R-:W-:Y:S01]  /*f900*/  MUFU.EX2 R250, R250 ;  /* 0x000000fa00fa7308 */ /* 0x000fe20000000800 */
[C---:B------:R-:W-:Y:S01]  /*f910*/  HMMA.16816.F32.BF16 R80, R160.reuse, R114, R80 ;  /* 0x00000072a050723c */ /* 0x040fe20000041850 */
[----:B------:R-:W3:Y:S03]  /*f920*/  LDSM.16.MT88.4 R112, [R188+0x400] ;  /* 0x00040000bc70783b */ /* 0x000ee60000004200 */
[----:B--2---:R-:W-:Y:S05]  /*f930*/  FADD.FTZ R192, R252, R192 ;  /* 0x000000c0fcc07221 */ /* 0x004fea0000010000 */
[----:B------:R-:W2:Y:S01]  /*f940*/  MUFU.EX2 R245, R245 ;  /* 0x000000f500f57308 */ /* 0x000ea20000000800 */
[-C--:B------:R-:W-:Y:S03]  /*f950*/  HMMA.16816.F32.BF16 R84, R160, R100.reuse, R84 ;  /* 0x00000064a054723c */ /* 0x080fe60000041854 */
[C---:B-1----:R-:W-:Y:S01]  /*f960*/  F2FP.BF16.F32.PACK_AB R111, R251.reuse, R252 ;  /* 0x000000fcfb6f723e */ /* 0x042fe200000010ff */
[----:B------:R-:W-:Y:S05]  /*f970*/  FADD.FTZ R192, R251, R192 ;  /* 0x000000c0fbc07221 */ /* 0x000fea0000010000 */
[----:B------:R-:W1:Y:S01]  /*f980*/  MUFU.EX2 R244, R244 ;  /* 0x000000f400f47308 */ /* 0x000e620000000800 */
[C---:B------:R-:W-:Y:S04]  /*f990*/  HMMA.16816.F32.BF16 R88, R156.reuse, R100, R88 ;  /* 0x000000649c58723c */ /* 0x040fe80000041858 */
[----:B------:R-:W-:Y:S02]  /*f9a0*/  F2FP.BF16.F32.PACK_AB R100, R207, R205 ;  /* 0x000000cdcf64723e */ /* 0x000fe400000010ff */
[----:B------:R-:W-:Y:S03]  /*f9b0*/  F2FP.BF16.F32.PACK_AB R101, R208, R206 ;  /* 0x000000ced065723e */ /* 0x000fe600000010ff */
[----:B------:R-:W4:Y:S01]  /*f9c0*/  MUFU.EX2 R242, R242 ;  /* 0x000000f200f27308 */ /* 0x000f220000000800 */
[-C--:B------:R-:W-:Y:S03]  /*f9d0*/  HMMA.16816.F32.BF16 R92, R156, R102.reuse, R92 ;  /* 0x000000669c5c723c */ /* 0x080fe6000004185c */
[----:B--2---:R-:W-:Y:S06]  /*f9e0*/  FADD.FTZ R196, R245, R196 ;  /* 0x000000c4f5c47221 */ /* 0x004fec0000010000 */
[----:B------:R-:W2:Y:S01]  /*f9f0*/  MUFU.EX2 R241, R241 ;  /* 0x000000f100f17308 */ /* 0x000ea20000000800 */
[----:B------:R-:W-:Y:S04]  /*fa00*/  HMMA.16816.F32.BF16 R96, R160, R102, R96 ;  /* 0x00000066a060723c */ /* 0x000fe80000041860 */
[----:B------:R-:W-:Y:S01]  /*fa10*/  F2FP.BF16.F32.PACK_AB R102, R211, R210 ;  /* 0x000000d2d366723e */ /* 0x000fe200000010ff */
[----:B-1----:R-:W-:Y:S01]  /*fa20*/  FADD.FTZ R196, R244, R196 ;  /* 0x000000c4f4c47221 */ /* 0x002fe20000010000 */
[----:B------:R-:W-:Y:S03]  /*fa30*/  F2FP.BF16.F32.PACK_AB R103, R212, R213 ;  /* 0x000000d5d467723e */ /* 0x000fe600000010ff */
[----:B------:R-:W1:Y:S01]  /*fa40*/  MUFU.EX2 R238, R238 ;  /* 0x000000ee00ee7308 */ /* 0x000e620000000800 */
[----:B----4-:R-:W-:Y:S03]  /*fa50*/  FADD.FTZ R192, R242, R192 ;  /* 0x000000c0f2c07221 */ /* 0x010fe60000010000 */
[-C--:B------:R-:W-:Y:S06]  /*fa60*/  HMMA.16816.F32.BF16 R4, R100, R104.reuse, R4 ;  /* 0x000000686404723c */ /* 0x080fec0000041804 */
[----:B------:R-:W4:Y:S01]  /*fa70*/  MUFU.EX2 R240, R240 ;  /* 0x000000f000f07308 */ /* 0x000f220000000800 */
[----:B--2---:R-:W-:Y:S01]  /*fa80*/  FADD.FTZ R192, R241, R192 ;  /* 0x000000c0f1c07221 */ /* 0x004fe20000010000 */
[C---:B------:R-:W-:Y:S08]  /*fa90*/  HMMA.16816.F32.BF16 R8, R108.reuse, R104, R8 ;  /* 0x000000686c08723c */ /* 0x040ff00000041808 */
[----:B------:R-:W2:Y:S01]  /*faa0*/  MUFU.EX2 R215, R215 ;  /* 0x000000d700d77308 */ /* 0x000ea20000000800 */
[----:B-1----:R-:W-:Y:S01]  /*fab0*/  FADD.FTZ R196, R238, R196 ;  /* 0x000000c4eec47221 */ /* 0x002fe20000010000 */
[-C--:B------:R-:W-:Y:S08]  /*fac0*/  HMMA.16816.F32.BF16 R12, R108, R106.reuse, R12 ;  /* 0x0000006a6c0c723c */ /* 0x080ff0000004180c */
[----:B------:R-:W1:Y:S01]  /*fad0*/  MUFU.EX2 R214, R214 ;  /* 0x000000d600d67308 */ /* 0x000e620000000800 */
[----:B----4-:R-:W-:Y:S01]  /*fae0*/  FADD.FTZ R196, R240, R196 ;  /* 0x000000c4f0c47221 */ /* 0x010fe20000010000 */
[C---:B------:R-:W-:Y:S01]  /*faf0*/  HMMA.16816.F32.BF16 R16, R100.reuse, R106, R16 ;  /* 0x0000006a6410723c */ /* 0x040fe20000041810 */
[----:B------:R-:W4:Y:S07]  /*fb00*/  LDSM.16.MT88.4 R104, [R188+0x1400] ;  /* 0x00140000bc68783b */ /* 0x000f2e0000004200 */
[----:B------:R-:W5:Y:S01]  /*fb10*/  MUFU.EX2 R145, R178 ;  /* 0x000000b200917308 */ /* 0x000f620000000800 */
[----:B--2---:R-:W-:Y:S01]  /*fb20*/  FADD.FTZ R192, R215, R192 ;  /* 0x000000c0d7c07221 */ /* 0x004fe20000010000 */
[-C--:B---3--:R-:W-:Y:S08]  /*fb30*/  HMMA.16816.F32.BF16 R20, R100, R112.reuse, R20 ;  /* 0x000000706414723c */ /* 0x088ff00000041814 */
[----:B------:R-:W-:Y:S01]  /*fb40*/  MUFU.EX2 R146, R175 ;  /* 0x000000af00927308 */ /* 0x000fe20000000800 */
[----:B-1----:R-:W-:Y:S01]  /*fb50*/  FADD.FTZ R192, R214, R192 ;  /* 0x000000c0d6c07221 */ /* 0x002fe20000010000 */
[C---:B------:R-:W-:Y:S08]  /*fb60*/  HMMA.16816.F32.BF16 R24, R108.reuse, R112, R24 ;  /* 0x000000706c18723c */ /* 0x040ff00000041818 */
[----:B------:R1:W-:Y:S01]  /*fb70*/  MUFU.EX2 R143, R172 ;  /* 0x000000ac008f7308 */ /* 0x0003e20000000800 */
[--C-:B------:R-:W-:Y:S01]  /*fb80*/  FFMA.FTZ R112, R150, UR4, -R209.reuse ;  /* 0x0000000496707c23 */ /* 0x100fe200080108d1 */
[-C--:B------:R-:W-:Y:S08]  /*fb90*/  HMMA.16816.F32.BF16 R28, R108, R114.reuse, R28 ;  /* 0x000000726c1c723c */ /* 0x080ff0000004181c */
[----:B------:R2:W-:Y:S01]  /*fba0*/  MUFU.EX2 R124, R112 ;  /* 0x00000070007c7308 */ /* 0x0005e20000000800 */
[C---:B------:R-:W-:Y:S09]  /*fbb0*/  HMMA.16816.F32.BF16 R32, R100.reuse, R114, R32 ;  /* 0x000000726420723c */ /* 0x040ff20000041820 */
[----:B------:R5:W-:Y:S01]  /*fbc0*/  MUFU.EX2 R128, R173 ;  /* 0x000000ad00807308 */ /* 0x000be20000000800 */
[----:B-1----:R-:W-:Y:S01]  /*fbd0*/  F2FP.BF16.F32.PACK_AB R172, R144, R140 ;  /* 0x0000008c90ac723e */ /* 0x002fe200000010ff */
[-C--:B------:R-:W-:Y:S08]  /*fbe0*/  HMMA.16816.F32.BF16 R36, R100, R116.reuse, R36 ;  /* 0x000000746424723c */ /* 0x080ff00000041824 */
[----:B------:R-:W1:Y:S01]  /*fbf0*/  MUFU.EX2 R142, R176 ;  /* 0x000000b0008e7308 */ /* 0x000e620000000800 */
[----:B--2---:R-:W-:Y:S01]  /*fc00*/  FFMA.FTZ R112, R149, UR4, -R209 ;  /* 0x0000000495707c23 */ /* 0x004fe200080108d1 */
[C---:B------:R-:W-:Y:S08]  /*fc10*/  HMMA.16816.F32.BF16 R40, R108.reuse, R116, R40 ;  /* 0x000000746c28723c */ /* 0x040ff00000041828 */
[----:B------:R2:W-:Y:S01]  /*fc20*/  MUFU.EX2 R131, R112 ;  /* 0x0000007000837308 */ /* 0x0005e20000000800 */
[----:B------:R-:W-:Y:S01]  /*fc30*/  FFMA.FTZ R116, R148, UR4, -R187 ;  /* 0x0000000494747c23 */ /* 0x000fe200080108bb */
[----:B-----5:R-:W-:Y:S01]  /*fc40*/  F2FP.BF16.F32.PACK_AB R173, R145, R141 ;  /* 0x0000008d91ad723e */ /* 0x020fe200000010ff */
[----:B------:R-:W-:Y:S01]  /*fc50*/  LDSM.16.MT88.4 R148, [R218+0x9c00] ;  /* 0x009c0000da94783b */ /* 0x000fe20000004200 */
[-C--:B------:R-:W-:Y:S06]  /*fc60*/  HMMA.16816.F32.BF16 R44, R108, R118.reuse, R44 ;  /* 0x000000766c2c723c */ /* 0x080fec000004182c */
[----:B------:R3:W-:Y:S01]  /*fc70*/  MUFU.EX2 R127, R116 ;  /* 0x00000074007f7308 */ /* 0x0007e20000000800 */
[----:B-1----:R-:W-:Y:S01]  /*fc80*/  F2FP.BF16.F32.PACK_AB R176, R146, R142 ;  /* 0x0000008e92b0723e */ /* 0x002fe200000010ff */
[C---:B------:R-:W-:Y:S08]  /*fc90*/  HMMA.16816.F32.BF16 R48, R100.reuse, R118, R48 ;  /* 0x000000766430723c */ /* 0x040ff00000041830 */
[----:B------:R-:W-:Y:S01]  /*fca0*/  MUFU.EX2 R171, R171 ;  /* 0x000000ab00ab7308 */ /* 0x000fe20000000800 */
[----:B--2---:R-:W1:Y:S01]  /*fcb0*/  LDSM.16.MT88.4 R112, [R218+0xb400] ;  /* 0x00b40000da70783b */ /* 0x004e620000004200 */
[-C--:B----4-:R-:W-:Y:S08]  /*fcc0*/  HMMA.16816.F32.BF16 R52, R100, R104.reuse, R52 ;  /* 0x000000686434723c */ /* 0x090ff00000041834 */
[----:B------:R-:W2:Y:S01]  /*fcd0*/  MUFU.EX2 R129, R179 ;  /* 0x000000b300817308 */ /* 0x000ea20000000800 */
[----:B---3--:R-:W-:Y:S01]  /*fce0*/  FFMA.FTZ R116, R155, UR4, -R209 ;  /* 0x000000049b747c23 */ /* 0x008fe200080108d1 */
[C---:B------:R-:W-:Y:S08]  /*fcf0*/  HMMA.16816.F32.BF16 R56, R108.reuse, R104, R56 ;  /* 0x000000686c38723c */ /* 0x040ff00000041838 */
[----:B------:R3:W-:Y:S01]  /*fd00*/  MUFU.EX2 R136, R116 ;  /* 0x0000007400887308 */ /* 0x0007e20000000800 */
[----:B------:R-:W-:Y:S01]  /*fd10*/  FFMA.FTZ R104, R153, UR4, -R187 ;  /* 0x0000000499687c23 */ /* 0x000fe200080108bb */
[-C--:B------:R-:W-:Y:S08]  /*fd20*/  HMMA.16816.F32.BF16 R60, R108, R106.reuse, R60 ;  /* 0x0000006a6c3c723c */ /* 0x080ff0000004183c */
[----:B------:R4:W-:Y:S01]  /*fd30*/  MUFU.EX2 R137, R104 ;  /* 0x0000006800897308 */ /* 0x0009e20000000800 */
[----:B--2---:R-:W-:Y:S01]  /*fd40*/  F2FP.BF16.F32.PACK_AB R178, R129, R128 ;  /* 0x0000008081b2723e */ /* 0x004fe200000010ff */
[C---:B------:R-:W-:Y:S08]  /*fd50*/  HMMA.16816.F32.BF16 R64, R100.reuse, R106, R64 ;  /* 0x0000006a6440723c */ /* 0x040ff00000041840 */
[----:B------:R-:W-:Y:S01]  /*fd60*/  MUFU.EX2 R170, R170 ;  /* 0x000000aa00aa7308 */ /* 0x000fe20000000800 */
[--C-:B---3--:R-:W-:Y:S01]  /*fd70*/  FFMA.FTZ R116, R154, UR4, -R209.reuse ;  /* 0x000000049a747c23 */ /* 0x108fe200080108d1 */
[----:B------:R-:W-:Y:S08]  /*fd80*/  FFMA.FTZ R209, R185, UR4, -R209 ;  /* 0x00000004b9d17c23 */ /* 0x000ff000080108d1 */
[----:B------:R2:W-:Y:S01]  /*fd90*/  MUFU.EX2 R138, R116 ;  /* 0x00000074008a7308 */ /* 0x0005e20000000800 */
[-C--:B-1----:R-:W-:Y:S03]  /*fda0*/  HMMA.16816.F32.BF16 R68, R100, R112.reuse, R68 ;  /* 0x000000706444723c */ /* 0x082fe60000041844 */
[--C-:B----4-:R-:W-:Y:S01]  /*fdb0*/  FFMA.FTZ R104, R152, UR4, -R187.reuse ;  /* 0x0000000498687c23 */ /* 0x110fe200080108bb */
[----:B------:R-:W-:Y:S02]  /*fdc0*/  FFMA.FTZ R187, R182, UR4, -R187 ;  /* 0x00000004b6bb7c23 */ /* 0x000fe400080108bb */
[----:B------:R-:W-:Y:S03]  /*fdd0*/  LDSM.16.MT88.4 R180, [R188+0x1c00] ;  /* 0x001c0000bcb4783b */ /* 0x000fe60000004200 */
[----:B------:R1:W-:Y:S01]  /*fde0*/  MUFU.EX2 R139, R104 ;  /* 0x00000068008b7308 */ /* 0x0003e20000000800 */
[C---:B------:R-:W-:Y:S09]  /*fdf0*/  HMMA.16816.F32.BF16 R72, R108.reuse, R112, R72 ;  /* 0x000000706c48723c */ /* 0x040ff20000041848 */
[----:B------:R-:W3:Y:S01]  /*fe00*/  MUFU.EX2 R130, R187 ;  /* 0x000000bb00827308 */ /* 0x000ee20000000800 */
[-C--:B------:R-:W-:Y:S01]  /*fe10*/  HMMA.16816.F32.BF16 R76, R108, R114.reuse, R76 ;  /* 0x000000726c4c723c */ /* 0x080fe2000004184c */
[----:B--2---:R-:W2:Y:S08]  /*fe20*/  LDSM.16.MT88.4 R116, [R188+0x2400] ;  /* 0x00240000bc74783b */ /* 0x004eb00000004200 */
[----:B------:R-:W4:Y:S01]  /*fe30*/  MUFU.EX2 R209, R209 ;  /* 0x000000d100d17308 */ /* 0x000f220000000800 */
[C---:B------:R-:W-:Y:S01]  /*fe40*/  HMMA.16816.F32.BF16 R80, R100.reuse, R114, R80 ;  /* 0x000000726450723c */ /* 0x040fe20000041850 */
[----:B-1----:R-:W1:Y:S08]  /*fe50*/  LDSM.16.MT88.4 R104, [R218+0x9800] ;  /* 0x00980000da68783b */ /* 0x002e700000004200 */
[----:B------:R5:W5:Y:S01]  /*fe60*/  MUFU.EX2 R169, R177 ;  /* 0x000000b100a97308 */ /* 0x000b620000000800 */
[----:B---3--:R-:W-:Y:S01]  /*fe70*/  F2FP.BF16.F32.PACK_AB R175, R130, R126 ;  /* 0x0000007e82af723e */ /* 0x008fe200000010ff */
[----:B------:R-:W3:Y:S01]  /*fe80*/  LDSM.16.MT88.4 R112, [R188+0x800] ;  /* 0x00080000bc70783b */ /* 0x000ee20000004200 */
[----:B----4-:R-:W-:Y:S07]  /*fe90*/  F2FP.BF16.F32.PACK_AB R174, R209, R125 ;  /* 0x0000007dd1ae723e */ /* 0x010fee00000010ff */
[----:B------:R-:W-:Y:S01]  /*fea0*/  LDSM.16.MT88.4 R184, [R218+0xbc00] ;  /* 0x00bc0000dab8783b */ /* 0x000fe20000004200 */
[----:B-----5:R-:W-:Y:S02]  /*feb0*/  F2FP.BF16.F32.PACK_AB R177, R171, R143 ;  /* 0x0000008fabb1723e */ /* 0x020fe400000010ff */
[----:B------:R-:W-:Y:S01]  /*fec0*/  F2FP.BF16.F32.PACK_AB R179, R169, R170 ;  /* 0x000000aaa9b3723e */ /* 0x000fe200000010ff */
[-C--:B--2---:R-:W-:Y:S08]  /*fed0*/  HMMA.16816.F32.BF16 R84, R100, R116.reuse, R84 ;  /* 0x000000746454723c */ /* 0x084ff00000041854 */
        /* <DEDUP_REMOVED lines=11> */
[----:B------:R-:W-:Y:S05]  /*ff90*/  F2FP.BF16.F32.PACK_AB R111, R214, R215 ;  /* 0x000000d7d66f723e */ /* 0x000fea00000010ff */
[-C--:B-1----:R-:W-:Y:S08]  /*ffa0*/  HMMA.16816.F32.BF16 R4, R100, R104.reuse, R4 ;  /* 0x000000686404723c */ /* 0x082ff00000041804 */
        /* <DEDUP_REMOVED lines=39> */
[----:B------:R-:W-:Y:S01]  /*10220*/  MOV R17, R141 ;  /* 0x0000008d00117202 */ /* 0x000fe20000000f00 */
[----:B------:R-:W-:Y:S01]  /*10230*/  FADD.FTZ R196, R18, R196 ;  /* 0x000000c412c47221 */ /* 0x000fe20000010000 */
[----:B------:R-:W-:Y:S01]  /*10240*/  MOV R16, R140 ;  /* 0x0000008c00107202 */ /* 0x000fe20000000f00 */
[----:B------:R-:W-:Y:S01]  /*10250*/  FADD.FTZ R192, R19, R192 ;  /* 0x000000c013c07221 */ /* 0x000fe20000010000 */
[----:B------:R-:W-:Y:S01]  /*10260*/  MOV R23, R139 ;  /* 0x0000008b00177202 */ /* 0x000fe20000000f00 */
[C---:B------:R-:W-:Y:S04]  /*10270*/  HMMA.16816.F32.BF16 R140, R176.reuse, R132, R24 ;  /* 0x00000084b08c723c */ /* 0x040fe80000041818 */
[----:B------:R-:W-:Y:S01]  /*10280*/  MOV R22, R138 ;  /* 0x0000008a00167202 */ /* 0x000fe20000000f00 */
[----:B------:R-:W-:Y:S01]  /*10290*/  FADD.FTZ R196, R14, R196 ;  /* 0x000000c40ec47221 */ /* 0x000fe20000010000 */
[----:B------:R-:W-:Y:S01]  /*102a0*/  MOV R21, R137 ;  /* 0x0000008900157202 */ /* 0x000fe20000000f00 */
[----:B------:R-:W-:Y:S01]  /*102b0*/  FADD.FTZ R192, R171, R192 ;  /* 0x000000c0abc07221 */ /* 0x000fe20000010000 */
[----:B------:R-:W-:Y:S02]  /*102c0*/  MOV R20, R136 ;  /* 0x0000008800147202 */ /* 0x000fe40000000f00 */
[-C--:B------:R-:W-:Y:S03]  /*102d0*/  HMMA.16816.F32.BF16 R136, R176, R134.reuse, R28 ;  /* 0x00000086b088723c */ /* 0x080fe6000004181c */
[----:B------:R-:W-:Y:S01]  /*102e0*/  MOV R27, R131 ;  /* 0x00000083001b7202 */ /* 0x000fe20000000f00 */
[----:B------:R-:W-:Y:S01]  /*102f0*/  FADD.FTZ R192, R170, R192 ;  /* 0x000000c0aac07221 */ /* 0x000fe20000010000 */
[----:B------:R-:W-:Y:S02]  /*10300*/  MOV R9, R128 ;  /* 0x0000008000097202 */ /* 0x000fe40000000f00 */
[----:B------:R-:W-:Y:S01]  /*10310*/  MOV R26, R127 ;  /* 0x0000007f001a7202 */ /* 0x000fe20000000f00 */
[C---:B------:R-:W-:Y:S04]  /*10320*/  HMMA.16816.F32.BF16 R132, R172.reuse, R134, R32 ;  /* 0x00000086ac84723c */ /* 0x040fe80000041820 */
[----:B------:R-:W-:Y:S01]  /*10330*/  MOV R8, R126 ;  /* 0x0000007e00087202 */ /* 0x000fe20000000f00 */
[----:B------:R-:W-:Y:S01]  /*10340*/  FADD.FTZ R203, R26, R203 ;  /* 0x000000cb1acb7221 */ /* 0x000fe20000010000 */
[----:B------:R-:W-:Y:S01]  /*10350*/  MOV R15, R125 ;  /* 0x0000007d000f7202 */ /* 0x000fe20000000f00 */
[----:B------:R-:W-:Y:S01]  /*10360*/  FADD.FTZ R196, R9, R196 ;  /* 0x000000c409c47221 */ /* 0x000fe20000010000 */
[-C--:B-1----:R-:W-:Y:S03]  /*10370*/  HMMA.16816.F32.BF16 R128, R172, R104.reuse, R36 ;  /* 0x00000068ac80723c */ /* 0x082fe60000041824 */
[----:B------:R-:W-:Y:S01]  /*10380*/  MOV R25, R124 ;  /* 0x0000007c00197202 */ /* 0x000fe20000000f00 */
[----:B------:R-:W-:Y:S01]  /*10390*/  FADD.FTZ R203, R250, R203 ;  /* 0x000000cbfacb7221 */ /* 0x000fe20000010000 */
[----:B------:R-:W-:Y:S01]  /*103a0*/  FADD.FTZ R234, R11, R196 ;  /* 0x000000c40bea7221 */ /* 0x000fe20000010000 */
[----:B------:R-:W-:Y:S02]  /*103b0*/  FADD.FTZ R233, R169, R192 ;  /* 0x000000c0a9e97221 */ /* 0x000fe40000010000 */
        /* <DEDUP_REMOVED lines=19> */
[----:B------:R-:W-:Y:S04]  /*104f0*/  FADD.FTZ R236, R10, R203 ;  /* 0x000000cb0aec7221 */ /* 0x000fe80000010000 */
        /* <DEDUP_REMOVED lines=11> */
.L_x_508:
[----:B------:R-:W1:Y:S01]  /*105b0*/  SHFL.BFLY PT, R2, R237, 0x2, 0x1f ;  /* 0x0c401f00ed027f89 */ /* 0x000e6200000e0000 */
[----:B------:R-:W2:Y:S01]  /*105c0*/  S2UR UR4, SR_CgaCtaId ;  /* 0x00000000000479c3 */ /* 0x000ea20000008800 */
[----:B------:R-:W-:Y:S01]  /*105d0*/  UMOV UR5, 0x400 ;  /* 0x0000040000057882 */ /* 0x000fe20000000000 */
[----:B------:R-:W-:Y:S01]  /*105e0*/  ISETP.NE.AND P2, PT, R228, -0x1, PT ;  /* 0xffffffffe400780c */ /* 0x000fe20003f45270 */
[----:B------:R-:W3:Y:S04]  /*105f0*/  SHFL.BFLY PT, R0, R236, 0x2, 0x1f ;  /* 0x0c401f00ec007f89 */ /* 0x000ee800000e0000 */
[----:B------:R-:W4:Y:S01]  /*10600*/  SHFL.BFLY PT, R3, R234, 0x2, 0x1f ;  /* 0x0c401f00ea037f89 */ /* 0x000f2200000e0000 */
[----:B------:R-:W5:Y:S08]  /*10610*/  LDC.U8 R15, c[0x0][0x549] ;  /* 0x00015240ff0f7b82 */ /* 0x000f700000000000 */
[----:B------:R-:W5:Y:S01]  /*10620*/  LDC R21, c[0x0][0x434] ;  /* 0x00010d00ff157b82 */ /* 0x000f620000000800 */
[----:B-1----:R-:W-:Y:S01]  /*10630*/  FADD.FTZ R237, R2, R237 ;  /* 0x000000ed02ed7221 */ /* 0x002fe20000010000 */
[----:B--2---:R-:W-:Y:S01]  /*10640*/  ULEA UR4, UR4, UR5, 0x18 ;  /* 0x0000000504047291 */ /* 0x004fe2000f8ec0ff */
[----:B------:R-:W1:Y:S05]  /*10650*/  SHFL.BFLY PT, R2, R233, 0x2, 0x1f ;  /* 0x0c401f00e9027f89 */ /* 0x000e6a00000e0000 */
[----:B------:R-:W2:Y:S01]  /*10660*/  LDC R22, c[0x0][0x434] ;  /* 0x00010d00ff167b82 */ /* 0x000ea20000000800 */
[----:B---3--:R-:W-:-:S02]  /*10670*/  FADD.FTZ R236, R0, R236 ;  /* 0x000000ec00ec7221 */ /* 0x008fc40000010000 */
[----:B------:R-:W3:Y:S01]  /*10680*/  S2R R0, SR_TID.X ;  /* 0x0000000000007919 */ /* 0x000ee20000002100 */
[----:B----4-:R-:W-:Y:S01]  /*10690*/  FADD.FTZ R234, R3, R234 ;  /* 0x000000ea03ea7221 */ /* 0x010fe20000010000 */
[----:B-----5:R-:W-:Y:S01]  /*106a0*/  ISETP.NE.AND P1, PT, R15, RZ, PT ;  /* 0x000000ff0f00720c */ /* 0x020fe20003f25270 */
[----:B------:R-:W4:Y:S02]  /*106b0*/  SHFL.BFLY PT, R6, R237, 0x1, 0x1f ;  /* 0x0c201f00ed067f89 */ /* 0x000f2400000e0000 */
[----:B------:R-:W2:Y:S02]  /*106c0*/  LDC.U8 R17, c[0x0][0x548] ;  /* 0x00015200ff117b82 */ /* 0x000ea40000000000 */
[----:B------:R-:W5:Y:S04]  /*106d0*/  SHFL.BFLY PT, R5, R236, 0x1, 0x1f ;  /* 0x0c201f00ec057f89 */ /* 0x000f6800000e0000 */
[----:B------:R-:W5:Y:S04]  /*106e0*/  SHFL.BFLY PT, R11, R234, 0x1, 0x1f ;  /* 0x0c201f00ea0b7f89 */ /* 0x000f6800000e0000 */
[----:B------:R-:W2:Y:S01]  /*106f0*/  @P1 LDC R16, c[0x0][0x430] ;  /* 0x00010c00ff101b82 */ /* 0x000ea20000000800 */
[----:B------:R-:W2:Y:S01]  /*10700*/  S2R R15, SR_CTAID.Z ;  /* 0x00000000000f7919 */ /* 0x000ea20000002700 */
[----:B-1----:R-:W-:-:S06]  /*10710*/  FADD.FTZ R233, R2, R233 ;  /* 0x000000e902e97221 */ /* 0x002fcc0000010000 */
[----:B------:R-:W1:Y:S01]  /*10720*/  @P1 LDC R20, c[0x0][0x430] ;  /* 0x00010c00ff141b82 */ /* 0x000e620000000800 */
[----:B------:R-:W2:Y:S01]  /*10730*/  SHFL.BFLY PT, R10, R233, 0x1, 0x1f ;  /* 0x0c201f00e90a7f89 */ /* 0x000ea200000e0000 */
[----:B----4-:R-:W-:Y:S01]  /*10740*/  FADD.FTZ R6, R237, R6 ;  /* 0x00000006ed067221 */ /* 0x010fe20000010000 */
[----:B---3--:R-:W-:Y:S01]  /*10750*/  SHF.L.U32 R4, R0, 0x1, RZ ;  /* 0x0000000100047819 */ /* 0x008fe200000006ff */
[----:B-----5:R-:W-:Y:S01]  /*10760*/  FADD.FTZ R5, R236, R5 ;  /* 0x00000005ec057221 */ /* 0x020fe20000010000 */
[C---:B------:R-:W-:Y:S01]  /*10770*/  SHF.L.U32 R3, R0.reuse, 0x3, RZ ;  /* 0x0000000300037819 */ /* 0x040fe200000006ff */
[----:B------:R-:W3:Y:S01]  /*10780*/  MUFU.RCP R9, R6 ;  /* 0x0000000600097308 */ /* 0x000ee20000001000 */
[----:B------:R-:W-:Y:S01]  /*10790*/  SHF.L.U32 R2, R0, 0x4, RZ ;  /* 0x0000000400027819 */ /* 0x000fe200000006ff */
[----:B------:R-:W-:Y:S01]  /*107a0*/  FADD.FTZ R11, R234, R11 ;  /* 0x0000000bea0b7221 */ /* 0x000fe20000010000 */
[----:B------:R-:W-:Y:S02]  /*107b0*/  LOP3.LUT R4, R4, 0x6, RZ, 0xc0, !PT ;  /* 0x0000000604047812 */ /* 0x000fe400078ec0ff */
[----:B------:R-:W-:Y:S01]  /*107c0*/  LOP3.LUT R7, R3, 0xc0, RZ, 0xc0, !PT ;  /* 0x000000c003077812 */ /* 0x000fe200078ec0ff */
[----:B--2---:R-:W-:Y:S01]  /*107d0*/  @P1 IMAD R22, R16, R21, RZ ;  /* 0x0000001510161224 */ /* 0x004fe200078e02ff */
[----:B------:R-:W-:Y:S01]  /*107e0*/  LOP3.LUT R2, R4, 0x3e00, R2, 0xf8, !PT ;  /* 0x00003e0004027812 */ /* 0x000fe200078ef802 */
[----:B------:R-:W2:Y:S01]  /*107f0*/  MUFU.RCP R8, R5 ;  /* 0x0000000500087308 */ /* 0x000ea20000001000 */
[----:B------:R-:W-:-:S02]  /*10800*/  LOP3.LUT R7, R7, 0x18, R0, 0xf8, !PT ;  /* 0x0000001807077812 */ /* 0x000fc400078ef800 */
[----:B------:R-:W-:Y:S02]  /*10810*/  LOP3.LUT R2, R2, 0x20, R3, 0xf8, !PT ;  /* 0x0000002002027812 */ /* 0x000fe400078ef803 */
[----:B------:R-:W-:Y:S01]  /*10820*/  FSETP.NE.FTZ.AND P6, PT, R6, RZ, PT ;  /* 0x000000ff0600720b */ /* 0x000fe20003fd5000 */
[----:B------:R-:W-:Y:S01]  /*10830*/  FADD.FTZ R4, R233, R10 ;  /* 0x0000000ae9047221 */ /* 0x000fe20000010000 */
[----:B------:R-:W-:Y:S02]  /*10840*/  LOP3.LUT R2, R2, R7, RZ, 0xfc, !PT ;  /* 0x0000000702027212 */ /* 0x000fe400078efcff */
[----:B------:R-:W4:Y:S01]  /*10850*/  MUFU.RCP R7, R11 ;  /* 0x0000000b00077308 */ /* 0x000f220000001000 */
[----:B------:R-:W-:Y:S02]  /*10860*/  FSETP.NE.FTZ.AND P5, PT, R5, RZ, PT ;  /* 0x000000ff0500720b */ /* 0x000fe40003fb5000 */
[----:B------:R-:W-:Y:S02]  /*10870*/  FSETP.NE.FTZ.AND P4, PT, R11, RZ, PT ;  /* 0x000000ff0b00720b */ /* 0x000fe40003f95000 */
[----:B------:R-:W-:-:S02]  /*10880*/  FSETP.NE.FTZ.AND P3, PT, R4, RZ, PT ;  /* 0x000000ff0400720b */ /* 0x000fc40003f75000 */
[----:B---3--:R-:W-:Y:S01]  /*10890*/  FSEL R9, R9, 1, P6 ;  /* 0x3f80000009097808 */ /* 0x008fe20003000000 */
[----:B------:R-:W3:Y:S01]  /*108a0*/  MUFU.RCP R10, R4 ;  /* 0x00000004000a7308 */ /* 0x000ee20000001000 */
[----:B--2---:R-:W-:Y:S02]  /*108b0*/  FSEL R8, R8, 1, P5 ;  /* 0x3f80000008087808 */ /* 0x004fe40002800000 */
[----:B------:R-:W-:Y:S01]  /*108c0*/  SHF.L.U32 R12, R0, 0x2, RZ ;  /* 0x00000002000c7819 */ /* 0x000fe200000006ff */
[C---:B------:R-:W-:Y:S01]  /*108d0*/  FMUL.FTZ R160, R9.reuse, R160 ;  /* 0x000000a009a07220 */ /* 0x040fe20000410000 */
[C---:B------:R-:W-:Y:S01]  /*108e0*/  FMUL.FTZ R161, R9.reuse, R161 ;  /* 0x000000a109a17220 */ /* 0x040fe20000410000 */
[C---:B------:R-:W-:Y:S01]  /*108f0*/  FMUL.FTZ R162, R8.reuse, R162 ;  /* 0x000000a208a27220 */ /* 0x040fe20000410000 */
[C---:B------:R-:W-:Y:S01]  /*10900*/  FMUL.FTZ R163, R8.reuse, R163 ;  /* 0x000000a308a37220 */ /* 0x040fe20000410000 */
[----:B------:R-:W-:Y:S01]  /*10910*/  FMUL.FTZ R148, R9, R148 ;  /* 0x0000009409947220 */ /* 0x000fe20000410000 */
[----:B----4-:R-:W-:Y:S01]  /*10920*/  FSEL R7, R7, 1, P4 ;  /* 0x3f80000007077808 */ /* 0x010fe20002000000 */
        /* <DEDUP_REMOVED lines=150> */
[C---:B------:R-:W-:Y:S01]  /*11290*/  FMUL.FTZ R91, R10.reuse, R91 ;  /* 0x0000005b0a5b7220 */ /* 0x040fe20000410000 */
[----:B------:R-:W-:Y:S01]  /*112a0*/  STS [R13+0x3210], R122 ;  /* 0x0032107a0d007388 */ /* 0x000fe20000000800 */
[C---:B------:R-:W-:Y:S01]  /*112b0*/  FMUL.FTZ R94, R10.reuse, R94 ;  /* 0x0000005e0a5e7220 */ /* 0x040fe20000410000 */
        /* <DEDUP_REMOVED lines=25> */
[----:B--2---:R-:W-:Y:S01]  /*11450*/  @P1 MOV R5, 0x1 ;  /* 0x0000000100051802 */ /* 0x004fe20000000f00 */
        /* <DEDUP_REMOVED lines=15> */
[----:B------:R1:W-:Y:S04]  /*11550*/  STS [R12+0x5230], R10 ;  /* 0x0052300a0c007388 */ /* 0x0003e80000000800 */
[----:B------:R3:W-:Y:S01]  /*11560*/  STS [R12+0x5030], R7 ;  /* 0x005030070c007388 */ /* 0x0007e20000000800 */
[----:B--2---:R-:W2:Y:S01]  /*11570*/  S2R R2, SR_CTAID.X ;  /* 0x0000000000027919 */ /* 0x004ea20000002500 */
[----:B----4-:R-:W4:Y:S01]  /*11580*/  @P2 LDC.64 R8, c[0x0][0x408] ;  /* 0x00010200ff082b82 */ /* 0x010f220000000a00 */
[----:B-----5:R-:W-:Y:S01]  /*11590*/  LOP3.LUT R14, R3, 0xd8, RZ, 0xc0, !PT ;  /* 0x000000d8030e7812 */ /* 0x020fe200078ec0ff */
[----:B-1----:R1:W1:Y:S03]  /*115a0*/  @P6 MUFU.LG2 R10, R6 ;  /* 0x00000006000a6308 */ /* 0x0022660000000c00 */
[----:B------:R-:W-:-:S03]  /*115b0*/  LOP3.LUT R14, R14, 0x18, R0, 0x78, !PT ;  /* 0x000000180e0e7812 */ /* 0x000fc600078e7800 */
[----:B---3--:R-:W3:Y:S01]  /*115c0*/  @!P2 LDC.64 R12, c[0x0][0x400] ;  /* 0x00010000ff0cab82 */ /* 0x008ee20000000a00 */
[----:B------:R-:W-:-:S07]  /*115d0*/  LOP3.LUT R14, R14, 0x1f20, R3, 0xf8, !PT ;  /* 0x00001f200e0e7812 */ /* 0x000fce00078ef803 */
[----:B------:R-:W2:Y:S08]  /*115e0*/  @P6 LDC R7, c[0x0][0x458] ;  /* 0x00011600ff076b82 */ /* 0x000eb00000000800 */
[----:B-1----:R-:W1:Y:S01]  /*115f0*/  @P5 LDC R6, c[0x0][0x458] ;  /* 0x00011600ff065b82 */ /* 0x002e620000000800 */
[----:B------:R-:W-:Y:S05]  /*11600*/  @P1 BRA `(.L_x_512) ;  /* 0x0000000000201947 */ /* 0x000fea0003800000 */
[----:B------:R-:W-:Y:S01]  /*11610*/  ISETP.NE.AND P0, PT, R17, RZ, PT ;  /* 0x000000ff1100720c */ /* 0x000fe20003f05270 */
[----:B------:R-:W5:-:S12]  /*11620*/  LDC R16, c[0x0][0x3e0] ;  /* 0x0000f800ff107b82 */ /* 0x000f580000000800 */
[----:B------:R-:W5:Y:S01]  /*11630*/  @P0 LDC R5, c[0x0][0x454] ;  /* 0x00011500ff050b82 */ /* 0x000f620000000800 */
[----:B------:R-:W-:Y:S02]  /*11640*/  @P0 MOV R20, 0x1 ;  /* 0x0000000100140802 */ /* 0x000fe40000000f00 */
[----:B------:R-:W-:-:S05]  /*11650*/  @!P0 MOV R20, 0x1 ;  /* 0x0000000100148802 */ /* 0x000fca0000000f00 */
[----:B------:R-:W1:Y:S01]  /*11660*/  @P0 LDC R22, c[0x0][0x454] ;  /* 0x00011500ff160b82 */ /* 0x000e620000000800 */
[-C--:B-----5:R-:W-:Y:S02]  /*11670*/  @P0 IMAD R5, R5, R16.reuse, RZ ;  /* 0x0000001005050224 */ /* 0x0a0fe400078e02ff */
[----:B------:R-:W-:-:S07]  /*11680*/  @!P0 IMAD R5, R21, R16, RZ ;  /* 0x0000001015058224 */ /* 0x000fce00078e02ff */
.L_x_512:
[----:B------:R-:W-:Y:S01]  /*11690*/  BAR.SYNC.DEFER_BLOCKING 0x0 ;  /* 0x0000000000007b1d */ /* 0x000fe20000010000 */
[----:B------:R-:W-:Y:S01]  /*116a0*/  LEA R14, R14, UR4, 0x1 ;  /* 0x000000040e0e7c11 */ /* 0x000fe2000f8e08ff */
[----:B---3--:R-:W-:Y:S01]  /*116b0*/  @!P2 IMAD.WIDE.U32 R28, R229, R12, RZ ;  /* 0x0000000ce51ca225 */ /* 0x008fe200078e00ff */
[----:B------:R-:W-:-:S03]  /*116c0*/  ISETP.NE.AND P1, PT, R17, RZ, !P1 ;  /* 0x000000ff1100720c */ /* 0x000fc60004f25270 */
[----:B------:R-:W-:Y:S01]  /*116d0*/  @P6 FMUL.FTZ R10, R10, 0.69314718246459960938 ;  /* 0x3f3172180a0a6820 */ /* 0x000fe20000410000 */
[----:B------:R-:W-:Y:S01]  /*116e0*/  ISETP.NE.AND P0, PT, R228, -0x1, PT ;  /* 0xffffffffe400780c */ /* 0x000fe20003f05270 */
[----:B------:R-:W3:Y:S01]  /*116f0*/  @P3 LDC R26, c[0x0][0x458] ;  /* 0x00011600ff1a3b82 */ /* 0x000ee20000000800 */
[----:B------:R-:W-:Y:S01]  /*11700*/  @!P2 IMAD R13, R229, R13, R29 ;  /* 0x0000000de50da224 */ /* 0x000fe200078e021d */
[----:B------:R-:W5:Y:S01]  /*11710*/  @P3 MUFU.LG2 R4, R4 ;  /* 0x0000000400043308 */ /* 0x000f620000000c00 */
[----:B------:R-:W-:Y:S01]  /*11720*/  @P5 FMUL.FTZ R29, R24, 0.69314718246459960938 ;  /* 0x3f317218181d5820 */ /* 0x000fe20000410000 */
[----:B----4-:R-:W-:Y:S01]  /*11730*/  @P2 IMAD.WIDE.U32 R24, R228, R8, RZ ;  /* 0x00000008e4182225 */ /* 0x010fe200078e00ff */
[----:B------:R-:W-:-:S03]  /*11740*/  MOV R23, 0x7f800000 ;  /* 0x7f80000000177802 */ /* 0x000fc60000000f00 */
[----:B--2---:R-:W-:Y:S01]  /*11750*/  @P6 FFMA.FTZ R23, R168, R7, R10 ;  /* 0x00000007a8176223 */ /* 0x004fe2000001000a */
[----:B------:R-:W-:Y:S01]  /*11760*/  MOV R12, 0x7f800000 ;  /* 0x7f800000000c7802 */ /* 0x000fe20000000f00 */
[----:B------:R-:W2:Y:S01]  /*11770*/  @P4 LDC R27, c[0x0][0x458] ;  /* 0x00011600ff1b4b82 */ /* 0x000ea20000000800 */
[----:B------:R-:W-:Y:S01]  /*11780*/  @P2 IMAD R13, R228, R9, R25 ;  /* 0x00000009e40d2224 */ /* 0x000fe200078e0219 */
[----:B------:R-:W4:Y:S01]  /*11790*/  @P4 MUFU.LG2 R11, R11 ;  /* 0x0000000b000b4308 */ /* 0x000f220000000c00 */
[----:B-1----:R-:W-:Y:S02]  /*117a0*/  IMAD R7, R15, R22, RZ ;  /* 0x000000160f077224 */ /* 0x002fe400078e02ff */
        /* <DEDUP_REMOVED lines=8> */
[----:B-----5:R-:W-:Y:S01]  /*11830*/  @P3 FMUL.FTZ R4, R4, 0.69314718246459960938 ;  /* 0x3f31721804043820 */ /* 0x020fe20000410000 */
[----:B------:R-:W-:-:S02]  /*11840*/  SEL R29, R228, RZ, P1 ;  /* 0x000000ffe41d7207 */ /* 0x000fc40000800000 */
[----:B------:R-:W-:Y:S02]  /*11850*/  SHF.L.U32 R6, R6, 0x7, RZ ;  /* 0x0000000706067819 */ /* 0x000fe400000006ff */
[----:B------:R-:W-:Y:S02]  /*11860*/  SEL R5, R5, RZ, P1 ;  /* 0x000000ff05057207 */ /* 0x000fe40000800000 */
[--C-:B------:R-:W-:Y:S01]  /*11870*/  IADD3 R29, P5, P1, R6, R29, R7.reuse ;  /* 0x0000001d061d7210 */ /* 0x100fe200079be007 */
[----:B----4-:R-:W-:Y:S01]  /*11880*/  @P4 FMUL.FTZ R11, R11, 0.69314718246459960938 ;  /* 0x3f3172180b0b4820 */ /* 0x010fe20000410000 */
[----:B------:R-:W-:Y:S02]  /*11890*/  SHF.R.S32.HI R7, RZ, 0x1f, R7 ;  /* 0x0000001fff077819 */ /* 0x000fe40000011407 */
[----:B------:R-:W-:Y:S02]  /*118a0*/  SHF.R.S32.HI R6, RZ, 0x1f, R6 ;  /* 0x0000001fff067819 */ /* 0x000fe40000011406 */
[----:B------:R-:W-:Y:S01]  /*118b0*/  MOV R21, 0x7f800000 ;  /* 0x7f80000000157802 */ /* 0x000fe20000000f00 */
[----:B---3--:R-:W-:Y:S01]  /*118c0*/  @P3 FFMA.FTZ R21, R165, R26, R4 ;  /* 0x0000001aa5153223 */ /* 0x008fe20000010004 */
[----:B------:R-:W-:Y:S01]  /*118d0*/  MOV R22, 0x7f800000 ;  /* 0x7f80000000167802 */ /* 0x000fe20000000f00 */
[----:B--2---:R-:W-:Y:S01]  /*118e0*/  @P4 FFMA.FTZ R22, R166, R27, R11 ;  /* 0x0000001ba6164223 */ /* 0x004fe2000001000b */
[----:B------:R-:W-:-:S02]  /*118f0*/  IADD3.X R26, PT, PT, R6, R5, R7, P5, P1 ;  /* 0x00000005061a7210 */ /* 0x000fc40002fe2407 */
[----:B------:R-:W-:Y:S01]  /*11900*/  SHF.R.U32.HI R34, RZ, 0x2, R0 ;  /* 0x00000002ff227819 */ /* 0x000fe20000011600 */
[----:B-1----:R-:W-:Y:S06]  /*11910*/  @P0 BRA `(.L_x_514) ;  /* 0x0000000000980947 */ /* 0x002fec0003800000 */
        /* <DEDUP_REMOVED lines=26> */
[----:B------:R-:W-:Y:S02]  /*11ac0*/  @!P4 IADD3 R0, P1, PT, R31, R29, RZ ;  /* 0x0000001d1f00c210 */ /* 0x000fe40007f3e0ff */
[----:B------:R-:W-:Y:S02]  /*11ad0*/  @!P5 LEA.HI.X R9, R10, R9, R32, 0x2, P0 ;  /* 0x000000090a09d211 */ /* 0x000fe400000f1420 */
[----:B------:R-:W-:-:S02]  /*11ae0*/  @!P3 IADD3 R29, P0, PT, R20, R29, RZ ;  /* 0x0000001d141db210 */ /* 0x000fc40007f1e0ff */
[----:B------:R-:W-:Y:S01]  /*11af0*/  @!P4 LEA.HI.X.SX32 R31, R31, R26, 0x1, P1 ;  /* 0x0000001a1f1fc211 */ /* 0x000fe200008f0eff */
[----:B------:R1:W-:Y:S01]  /*11b00*/  @!P5 STG.E desc[UR12][R8.64], R12 ;  /* 0x0000000c0800d986 */ /* 0x0003e2000c10190c */
[----:B---3--:R-:W-:Y:S02]  /*11b10*/  @!P4 LEA R6, P1, R0, R6, 0x2 ;  /* 0x000000060006c211 */ /* 0x008fe400078210ff */
[----:B------:R-:W-:Y:S02]  /*11b20*/  @!P3 LEA.HI.X.SX32 R20, R20, R26, 0x1, P0 ;  /* 0x0000001a1414b211 */ /* 0x000fe400000f0eff */
[----:B------:R-:W-:Y:S02]  /*11b30*/  @!P4 LEA.HI.X R7, R0, R7, R31, 0x2, P1 ;  /* 0x000000070007c211 */ /* 0x000fe400008f141f */
[----:B----4-:R-:W-:-:S03]  /*11b40*/  @!P3 LEA R4, P0, R29, R4, 0x2 ;  /* 0x000000041d04b211 */ /* 0x010fc600078010ff */
[----:B------:R1:W-:Y:S01]  /*11b50*/  @!P4 STG.E desc[UR12][R6.64], R22 ;  /* 0x000000160600c986 */ /* 0x0003e2000c10190c */
[----:B------:R-:W-:-:S05]  /*11b60*/  @!P3 LEA.HI.X R5, R29, R5, R20, 0x2, P0 ;  /* 0x000000051d05b211 */ /* 0x000fca00000f1414 */
[----:B------:R1:W-:Y:S04]  /*11b70*/  @!P3 STG.E desc[UR12][R4.64], R21 ;  /* 0x000000150400b986 */ /* 0x0003e8000c10190c */
.L_x_514:
[----:B------:R-:W-:Y:S05]  /*11b80*/  BSYNC.RECONVERGENT B0 ;  /* 0x0000000000007941 */ /* 0x000fea0003800200 */
.L_x_513:
[----:B-1----:R-:W-:Y:S01]  /*11b90*/  VIADD R4, R34, 0x20 ;  /* 0x0000002022047836 */ /* 0x002fe20000000000 */
[----:B------:R1:W2:Y:S01]  /*11ba0*/  LDS.128 R20, [R14] ;  /* 0x000000000e147984 */ /* 0x0002a20000000c00 */
[----:B------:R-:W-:Y:S01]  /*11bb0*/  @P2 IMAD.MOV.U32 R28, RZ, RZ, R24 ;  /* 0x000000ffff1c2224 */ /* 0x000fe200078e0018 */
[----:B------:R-:W3:Y:S01]  /*11bc0*/  LDCU.64 UR4, c[0x0][0x410] ;  /* 0x00008200ff0477ac */ /* 0x000ee20008000a00 */
[----:B------:R-:W-:Y:S01]  /*11bd0*/  LOP3.LUT R3, R3, 0x18, RZ, 0xc0, !PT ;  /* 0x0000001803037812 */ /* 0x000fe200078ec0ff */
[----:B------:R1:W4:Y:S01]  /*11be0*/  LDS.128 R8, [R14+0x2000] ;  /* 0x002000000e087984 */ /* 0x0003220000000c00 */
[-C--:B------:R-:W-:Y:S01]  /*11bf0*/  ISETP.GE.AND P2, PT, R4, R221.reuse, PT ;  /* 0x000000dd0400720c */ /* 0x080fe20003f46270 */
[C---:B------:R-:W-:Y:S01]  /*11c00*/  VIADD R0, R34.reuse, 0x60 ;  /* 0x0000006022007836 */ /* 0x040fe20000000000 */
[----:B------:R-:W-:Y:S01]  /*11c10*/  IADD3 R12, P0, PT, R3, R28, RZ ;  /* 0x0000001c030c7210 */ /* 0x000fe20007f1e0ff */
[----:B------:R1:W1:Y:S01]  /*11c20*/  LDS.128 R4, [R14+0x4000] ;  /* 0x004000000e047984 */ /* 0x0002620000000c00 */
[C---:B------:R-:W-:Y:S01]  /*11c30*/  ISETP.GE.AND P3, PT, R34.reuse, R221, PT ;  /* 0x000000dd2200720c */ /* 0x040fe20003f66270 */
[----:B------:R-:W-:Y:S01]  /*11c40*/  IMAD.MOV.U32 R35, RZ, RZ, RZ ;  /* 0x000000ffff237224 */ /* 0x000fe200078e00ff */
[----:B------:R-:W-:Y:S01]  /*11c50*/  IADD3.X R13, PT, PT, RZ, R13, RZ, P0, !PT ;  /* 0x0000000dff0d7210 */ /* 0x000fe200007fe4ff */
[----:B------:R-:W-:Y:S01]  /*11c60*/  BSSY.RECONVERGENT B0, `(.L_x_515) ;  /* 0x0000014000007945 */ /* 0x000fe20003800200 */
[----:B------:R-:W-:Y:S01]  /*11c70*/  IADD3 R3, PT, PT, R34, 0x40, RZ ;  /* 0x0000004022037810 */ /* 0x000fe20007ffe0ff */
[----:B------:R-:W-:Y:S01]  /*11c80*/  IMAD.WIDE.U32 R24, R2, 0x80, R34 ;  /* 0x0000008002187825 */ /* 0x000fe200078e0022 */
[----:B------:R-:W-:-:S02]  /*11c90*/  ISETP.GE.AND P0, PT, R0, R221, PT ;  /* 0x000000dd0000720c */ /* 0x000fc40003f06270 */
[----:B------:R-:W-:Y:S01]  /*11ca0*/  ISETP.GE.AND P1, PT, R3, R221, PT ;  /* 0x000000dd0300720c */ /* 0x000fe20003f26270 */
        /* <DEDUP_REMOVED lines=15> */
.L_x_516:
[----:B------:R-:W-:Y:S05]  /*11da0*/  BSYNC.RECONVERGENT B0 ;  /* 0x0000000000007941 */ /* 0x000fea0003800200 */
.L_x_515:
        /* <DEDUP_REMOVED lines=20> */
.L_x_518:
[----:B------:R-:W-:Y:S05]  /*11ef0*/  BSYNC.RECONVERGENT B0 ;  /* 0x0000000000007941 */ /* 0x000fea0003800200 */
.L_x_517:
        /* <DEDUP_REMOVED lines=20> */
.L_x_520:
[----:B------:R-:W-:Y:S05]  /*12040*/  BSYNC.RECONVERGENT B0 ;  /* 0x0000000000007941 */ /* 0x000fea0003800200 */
.L_x_519:
[----:B-12---:R1:W2:Y:S04]  /*12050*/  LDS.128 R4, [R14+0x3800] ;  /* 0x003800000e047984 */ /* 0x0062a80000000c00 */
[----:B----4-:R1:W4:Y:S01]  /*12060*/  LDS.128 R8, [R14+0x5800] ;  /* 0x005800000e087984 */ /* 0x0103220000000c00 */
[----:B------:R-:W-:Y:S05]  /*12070*/  @P0 EXIT ;  /* 0x000000000000094d */ /* 0x000fea0003800000 */
[----:B------:R-:W5:Y:S01]  /*12080*/  LDCU.64 UR6, c[0x0][0x408] ;  /* 0x00008100ff0677ac */ /* 0x000f620008000a00 */
[----:B------:R-:W-:Y:S02]  /*12090*/  IADD3 R0, P0, PT, R24, 0x60, RZ ;  /* 0x0000006018007810 */ /* 0x000fe40007f1e0ff */
[----:B------:R-:W-:Y:S01]  /*120a0*/  MOV R13, R27 ;  /* 0x0000001b000d7202 */ /* 0x000fe20000000f00 */
[----:B------:R-:W1:Y:S01]  /*120b0*/  LDCU.64 UR4, c[0x0][0x3f0] ;  /* 0x00007e00ff0477ac */ /* 0x000e620008000a00 */
[----:B------:R-:W-:-:S05]  /*120c0*/  IADD3.X R2, PT, PT, RZ, R25, RZ, P0, !PT ;  /* 0x00000019ff027210 */ /* 0x000fca00007fe4ff */
        /* <DEDUP_REMOVED lines=10> */
.L_x_521:
        /* <DEDUP_REMOVED lines=9> */
.L_x_1271:


//--------------------- .text._ZN5flash16flash_fwd_kernelI23Flash_fwd_kernel_traitsILi96ELi128ELi64ELi4ELb0ELb0EN7cutlass10bfloat16_tE19Flash_kernel_traitsILi96ELi128ELi64ELi4ES3_EELb1ELb1ELb0ELb1ELb0ELb0ELb0ELb0EEEvNS_16Flash_fwd_paramsE --------------------------
	.section	.text._ZN5flash16flash_fwd_kernelI23Flash_fwd_kernel_traitsILi96ELi128ELi64ELi4ELb0ELb0EN7cutlass10bfloat16_tE19Flash_kernel_traitsILi96ELi128ELi64ELi4ES3_EELb1ELb1ELb0ELb1ELb0ELb0ELb0ELb0EEEvNS_16Flash_fwd_paramsE,"ax",@progbits
	.align	128
        .global         _ZN5flash16flash_fwd_kernelI23Flash_fwd_kernel_traitsILi96ELi128ELi64ELi4ELb0ELb0EN7cutlass10bfloat16_tE19Flash_kernel_traitsILi96ELi128ELi64ELi4ES3_EELb1ELb1ELb0ELb1ELb0ELb0ELb0ELb0EEEvNS_16Flash_fwd_paramsE
        .type           _ZN5flash16flash_fwd_kernelI23Flash_fwd_kernel_traitsILi96ELi128ELi64ELi4ELb0ELb0EN7cutlass10bfloat16_tE19Flash_kernel_traitsILi96ELi128ELi64ELi4ES3_EELb1ELb1ELb0ELb1ELb0ELb0ELb0ELb0EEEvNS_16Flash_fwd_paramsE,@function
        .size           _ZN5flash16flash_fwd_kernelI23Flash_fwd_kernel_traitsILi96ELi128ELi64ELi4ELb0ELb0EN7cutlass10bfloat16_tE19Flash_kernel_traitsILi96ELi128ELi64ELi4ES3_EELb1ELb1ELb0ELb1ELb0ELb0ELb0ELb0EEEvNS_16Flash_fwd_paramsE,(.L_x_1272 - _ZN5flash16flash_fwd_kernelI23Flash_fwd_kernel_traitsILi96ELi128ELi64ELi4ELb0ELb0EN7cutlass10bfloat16_tE19Flash_kernel_traitsILi96ELi128ELi64ELi4ES3_EELb1ELb1ELb0ELb1ELb0ELb0ELb0ELb0EEEvNS_16Flash_fwd_paramsE)
        .other          _ZN5flash16flash_fwd_kernelI23Flash_fwd_kernel_traitsILi96ELi128ELi64ELi4ELb0ELb0EN7cutlass10bfloat16_tE19Flash_kernel_traitsILi96ELi128ELi64ELi4ES3_EELb1ELb1ELb0ELb1ELb0ELb0ELb0ELb0EEEvNS_16Flash_fwd_paramsE,@"STO_CUDA_ENTRY STV_DEFAULT"
_ZN5flash16flash_fwd_kernelI23Flash_fwd_kernel_traitsILi96ELi128ELi64ELi4ELb0ELb0EN7cutlass10bfloat16_tE19Flash_kernel_traitsILi96ELi128ELi64ELi4ES3_EELb1ELb1ELb0ELb1ELb0ELb0ELb0ELb0EEEvNS_16Flash_fwd_paramsE:
.text._ZN5flash16flash_fwd_kernelI23Flash_fwd_kernel_traitsILi96ELi128ELi64ELi4ELb0ELb0EN7cutlass10bfloat16_tE19Flash_kernel_traitsILi96ELi128ELi64ELi4ES3_EELb1ELb1ELb0ELb1ELb0ELb0ELb0ELb0EEEvNS_16Flash_fwd_paramsE:
[----:B------:R-:W1:Y:S01]  /*0000*/  LDC R1, c[0x0][0x37c] ;  /* 0x0000df00ff017b82 */ /* 0x000e620000000800 */
[----:B------:R-:W2:Y:S07]  /*0010*/  LDCU.U8 UR4, c[0x0][0x524] ;  /* 0x0000a480ff0477ac */ /* 0x000eae0008000000 */
[----:B------:R-:W3:Y:S01]  /*0020*/  LDC R136, c[0x0][0x518] ;  /* 0x00014600ff887b82 */ /* 0x000ee20000000800 */
[----:B-1----:R-:W-:Y:S01]  /*0030*/  VIADD R1, R1, 0xffffffc8 ;  /* 0xffffffc801017836 */ /* 0x002fe20000000000 */
[----:B------:R-:W3:Y:S06]  /*0040*/  LDCU.64 UR20, c[0x0][0x358] ;  /* 0x00006b00ff1477ac */ /* 0x000eec0008000a00 */
[----:B------:R-:W3:Y:S01]  /*0050*/  LDC R137, c[0x0][0x51c] ;  /* 0x00014700ff897b82 */ /* 0x000ee20000000800 */
[----:B------:R-:W1:Y:S01]  /*0060*/  S2R R218, SR_TID.X ;  /* 0x0000000000da7919 */ /* 0x000e620000002100 */
[----:B------:R-:W4:Y:S01]  /*0070*/  LDCU.64 UR10, c[0x0][0x460] ;  /* 0x00008c00ff0a77ac */ /* 0x000f220008000a00 */
[----:B------:R-:W4:Y:S01]  /*0080*/  LDCU.64 UR8, c[0x0][0x470] ;  /* 0x00008e00ff0877ac */ /* 0x000f220008000a00 */
[----:B--2---:R-:W-:Y:S01]  /*0090*/  ISETP.NE.AND P1, PT, RZ, UR4, PT ;  /* 0x00000004ff007c0c */ /* 0x004fe2000bf25270 */
[----:B------:R-:W2:Y:S03]  /*00a0*/  LDCU.64 UR4, c[0x0][0x510] ;  /* 0x0000a200ff0477ac */ /* 0x000ea60008000a00 */
[----:B------:R-:W-:Y:S01]  /*00b0*/  S2UR UR14, SR_CTAID.X ;  /* 0x00000000000e79c3 */ /* 0x000fe20000002500 */
[----:B------:R-:W1:Y:S07]  /*00c0*/  LDCU.64 UR16, c[0x0][0x460] ;  /* 0x00008c00ff1077ac */ /* 0x000e6e0008000a00 */
[----:B------:R-:W1:Y:S08]  /*00d0*/  S2UR UR25, SR_CTAID.Y ;  /* 0x00000000001979c3 */ /* 0x000e700000002600 */
[----:B------:R-:W1:Y:S01]  /*00e0*/  S2UR UR24, SR_CTAID.Z ;  /* 0x00000000001879c3 */ /* 0x000e620000002700 */
[----:B---3--:R-:W3:Y:S01]  /*00f0*/  @P1 LDG.E.64 R2, desc[UR20][R136.64] ;  /* 0x0000001488021981 */ /* 0x008ee2000c1e1b00 */
[----:B--2---:R-:W-:Y:S01]  /*0100*/  IMAD.U32 R250, RZ, RZ, UR4 ;  /* 0x00000004fffa7e24 */ /* 0x004fe2000f8e00ff */
[----:B------:R-:W2:Y:S01]  /*0110*/  LDCU.U8 UR12, c[0x0][0x532] ;  /* 0x0000a640ff0c77ac */ /* 0x000ea20008000000 */
[----:B------:R-:W-:Y:S01]  /*0120*/  IMAD.U32 R251, RZ, RZ, UR5 ;  /* 0x00000005fffb7e24 */ /* 0x000fe2000f8e00ff */
[----:B------:R-:W2:Y:S03]  /*0130*/  LDCU.64 UR6, c[0x0][0x468] ;  /* 0x00008d00ff0677ac */ /* 0x000ea60008000a00 */
[----:B------:R-:W3:Y:S02]  /*0140*/  @P1 LDC R0, c[0x0][0x520] ;  /* 0x00014800ff001b82 */ /* 0x000ee40000000800 */
[----:B------:R-:W3:Y:S01]  /*0150*/  @P1 LDG.E.64 R250, desc[UR20][R250.64] ;  /* 0x00000014fafa1981 */ /* 0x000ee2000c1e1b00 */
[----:B----4-:R-:W-:Y:S01]  /*0160*/  UISETP.NE.U32.AND UP4, UPT, UR10, URZ, UPT ;  /* 0x000000ff0a00728c */ /* 0x010fe2000bf85070 */
[----:B------:R-:W-:Y:S01]  /*0170*/  ISETP.NE.U32.AND P4, PT, RZ, UR10, PT ;  /* 0x0000000aff007c0c */ /* 0x000fe2000bf85070 */
[----:B------:R-:W-:-:S02]  /*0180*/  UISETP.NE.U32.AND UP3, UPT, UR8, URZ, UPT ;  /* 0x000000ff0800728c */ /* 0x000fc4000bf65070 */
[----:B------:R-:W-:Y:S01]  /*0190*/  UISETP.NE.AND.EX UP4, UPT, UR11, URZ, UPT, UP4 ;  /* 0x000000ff0b00728c */ /* 0x000fe2000bf85340 */
[----:B------:R-:W-:Y:S01]  /*01a0*/  ISETP.NE.AND.EX P4, PT, RZ, UR11, PT, P4 ;  /* 0x0000000bff007c0c */ /* 0x000fe2000bf85340 */
[----:B------:R-:W-:Y:S02]  /*01b0*/  UISETP.NE.AND.EX UP3, UPT, UR9, URZ, UPT, UP3 ;  /* 0x000000ff0900728c */ /* 0x000fe4000bf65330 */
[----:B-1----:R-:W-:Y:S02]  /*01c0*/  UIMAD.WIDE.U32 UR16, UR25, 0x4, UR16 ;  /* 0x00000004191078a5 */ /* 0x002fe4000f8e0010 */
[----:B------:R-:W-:Y:S01]  /*01d0*/  PLOP3.LUT P2, PT, PT, PT, UP4, 0x80, 0x8 ;  /* 0x000000000008781c */ /* 0x000fe20003f4f048 */
[----:B------:R-:W-:Y:S02]  /*01e0*/  USHF.L.U32 UR11, UR25, 0x2, URZ ;  /* 0x00000002190b7899 */ /* 0x000fe400080006ff */
[----:B------:R-:W-:Y:S01]  /*01f0*/  ULOP3.LUT UR4, UR24, UR14, UR25, 0xfe, !UPT ;  /* 0x0000000e18047292 */ /* 0x000fe2000f8efe19 */
[----:B------:R-:W-:Y:S01]  /*0200*/  IMAD.U32 R6, RZ, RZ, UR16 ;  /* 0x00000010ff067e24 */ /* 0x000fe2000f8e00ff */
[----:B--2---:R-:W-:Y:S01]  /*0210*/  UISETP.NE.AND UP5, UPT, UR12, URZ, UPT ;  /* 0x000000ff0c00728c */ /* 0x004fe2000bfa5270 */
[----:B------:R-:W-:Y:S01]  /*0220*/  IMAD.U32 R7, RZ, RZ, UR17 ;  /* 0x00000011ff077e24 */ /* 0x000fe2000f8e00ff */
[----:B------:R-:W-:-:S02]  /*0230*/  UISETP.EQ.U32.AND UP2, UPT, UR6, URZ, UPT ;  /* 0x000000ff0600728c */ /* 0x000fc4000bf42070 */
[----:B------:R-:W-:Y:S01]  /*0240*/  LOP3.LUT P3, RZ, R218, UR4, RZ, 0xfc, !PT ;  /* 0x00000004daff7c12 */ /* 0x000fe2000f86fcff */
[----:B------:R-:W-:-:S04]  /*0250*/  USHF.R.U32.HI UR10, URZ, 0x1e, UR25 ;  /* 0x0000001eff0a7899 */ /* 0x000fc80008011619 */
[----:B------:R-:W1:Y:S08]  /*0260*/  LDCU.64 UR4, c[0x0][0x478] ;  /* 0x00008f00ff0477ac */ /* 0x000e700008000a00 */
[----:B------:R-:W2:Y:S01]  /*0270*/  @!P3 LDC.64 R8, c[0x0][0x528] ;  /* 0x00014a00ff08bb82 */ /* 0x000ea20000000a00 */
[----:B------:R-:W-:Y:S02]  /*0280*/  @UP3 UIADD3 UR12, UP1, UPT, UR11, UR8, URZ ;  /* 0x000000080b0c3290 */ /* 0x000fe4000ff3e0ff */
[----:B------:R-:W-:-:S02]  /*0290*/  UISETP.EQ.OR.EX UP2, UPT, UR7, URZ, !UP5, UP2 ;  /* 0x000000ff0700728c */ /* 0x000fc4000ef42720 */
[----:B------:R-:W-:Y:S02]  /*02a0*/  @UP3 UIADD3.X UR13, UPT, UPT, UR10, UR9, URZ, UP1, !UPT ;  /* 0x000000090a0d3290 */ /* 0x000fe40008ffe4ff */
[----:B------:R-:W-:Y:S02]  /*02b0*/  UIADD3 UR8, UP1, UPT, UR11, UR6, URZ ;  /* 0x000000060b087290 */ /* 0x000fe4000ff3e0ff */
[----:B-1----:R-:W-:Y:S02]  /*02c0*/  UISETP.NE.U32.AND UP0, UPT, UR4, URZ, UPT ;  /* 0x000000ff0400728c */ /* 0x002fe4000bf05070 */
[----:B------:R-:W-:Y:S02]  /*02d0*/  UIADD3.X UR9, UPT, UPT, UR10, UR7, URZ, UP1, !UPT ;  /* 0x000000070a097290 */ /* 0x000fe40008ffe4ff */
[----:B------:R-:W-:Y:S01]  /*02e0*/  UISETP.NE.AND.EX UP0, UPT, UR5, URZ, UPT, UP0 ;  /* 0x000000ff0500728c */ /* 0x000fe2000bf05300 */
[----:B------:R-:W-:Y:S02]  /*02f0*/  IMAD.U32 R10, RZ, RZ, UR12 ;  /* 0x0000000cff0a7e24 */ /* 0x000fe4000f8e00ff */
[----:B------:R-:W-:-:S08]  /*0300*/  IMAD.U32 R11, RZ, RZ, UR13 ;  /* 0x0000000dff0b7e24 */ /* 0x000fd0000f8e00ff */
[----:B------:R-:W-:-:S04]  /*0310*/  @UP0 UIADD3 UR4, UP1, UPT, UR11, UR4, URZ ;  /* 0x000000040b040290 */ /* 0x000fc8000ff3e0ff */
[----:B------:R-:W-:Y:S01]  /*0320*/  @UP0 UIADD3.X UR5, UPT, UPT, UR10, UR5, URZ, UP1, !UPT ;  /* 0x000000050a050290 */ /* 0x000fe20008ffe4ff */
[----:B---3--:R-:W-:-:S05]  /*0330*/  @P1 IADD3 R136, P0, PT, R2, R0, RZ ;  /* 0x0000000002881210 */ /* 0x008fca0007f1e0ff */
[----:B------:R-:W-:Y:S01]  /*0340*/  @P1 IMAD.X R137, RZ, RZ, R3, P0 ;  /* 0x000000ffff891224 */ /* 0x000fe200000e0603 */
[----:B--2---:R-:W-:Y:S04]  /*0350*/  @!P3 STG.E.64 desc[UR20][R8.64], R250 ;  /* 0x000000fa0800b986 */ /* 0x004fe8000c101b14 */
[----:B------:R1:W-:Y:S01]  /*0360*/  @!P3 STG.E.64 desc[UR20][R8.64+0x8], R136 ;  /* 0x000008880800b986 */ /* 0x0003e2000c101b14 */
[----:B------:R-:W-:-:S03]  /*0370*/  PLOP3.LUT P3, PT, PT, PT, UP2, 0x80, 0x8 ;  /* 0x000000000008781c */ /* 0x000fc60003f6f028 */
[----:B------:R-:W2:Y:S04]  /*0380*/  @P4 LDG.E R5, desc[UR20][R6.64] ;  /* 0x0000001406054981 */ /* 0x000ea8000c1e1900 */
[----:B------:R3:W4:Y:S01]  /*0390*/  @P2 LDG.E R2, desc[UR20][R6.64+0x4] ;  /* 0x0000041406022981 */ /* 0x000722000c1e1900 */
[----:B------:R-:W-:Y:S02]  /*03a0*/  PLOP3.LUT P1, PT, PT, PT, UP3, 0x80, 0x8 ;  /* 0x000000000008781c */ /* 0x000fe40003f2f038 */
[----:B------:R-:W-:-:S11]  /*03b0*/  PLOP3.LUT P0, PT, PT, PT, UP0, 0x80, 0x8 ;  /* 0x000000000008781c */ /* 0x000fd60003f0f008 */
[----:B------:R-:W4:Y:S01]  /*03c0*/  @P1 LDG.E R3, desc[UR20][R10.64] ;  /* 0x000000140a031981 */ /* 0x000f22000c1e1900 */
[----:B---3--:R-:W-:Y:S02]  /*03d0*/  IMAD.U32 R6, RZ, RZ, UR8 ;  /* 0x00000008ff067e24 */ /* 0x008fe4000f8e00ff */
[----:B------:R-:W-:-:S05]  /*03e0*/  IMAD.U32 R7, RZ, RZ, UR9 ;  /* 0x00000009ff077e24 */ /* 0x000fca000f8e00ff */
[----:B------:R-:W3:Y:S01]  /*03f0*/  @!P3 LDG.E R4, desc[UR20][R6.64] ;  /* 0x000000140604b981 */ /* 0x000ee2000c1e1900 */
[----:B-1----:R-:W-:Y:S02]  /*0400*/  IMAD.U32 R8, RZ, RZ, UR4 ;  /* 0x00000004ff087e24 */ /* 0x002fe4000f8e00ff */
[----:B------:R-:W-:Y:S01]  /*0410*/  IMAD.U32 R9, RZ, RZ, UR5 ;  /* 0x00000005ff097e24 */ /* 0x000fe2000f8e00ff */
[----:B------:R-:W1:Y:S04]  /*0420*/  @!UP4 LDCU UR27, c[0x0][0x434] ;  /* 0x00008680ff1bc7ac */ /* 0x000e680008000800 */
[----:B------:R1:W5:Y:S01]  /*0430*/  @P0 LDG.E R0, desc[UR20][R8.64] ;  /* 0x0000001408000981 */ /* 0x000362000c1e1900 */
[----:B------:R-:W-:Y:S01]  /*0440*/  UMOV UR18, 0xffffffff ;  /* 0xffffffff00127882 */ /* 0x000fe20000000000 */
[----:B------:R-:W1:Y:S01]  /*0450*/  @!UP0 LDCU.64 UR4, c[0x0][0x488] ;  /* 0x00009100ff0487ac */ /* 0x000e620008000a00 */
[----:B------:R-:W-:Y:S01]  /*0460*/  UISETP.NE.U32.AND UP1, UPT, UR6, URZ, UPT ;  /* 0x000000ff0600728c */ /* 0x000fe2000bf25070 */
[----:B------:R-:W-:Y:S01]  /*0470*/  UMOV UR13, 0xffffffff ;  /* 0xffffffff000d7882 */ /* 0x000fe20000000000 */
[----:B------:R-:W-:-:S02]  /*0480*/  USHF.L.U32 UR26, UR14, 0x7, URZ ;  /* 0x000000070e1a7899 */ /* 0x000fc400080006ff */
[----:B------:R-:W-:Y:S01]  /*0490*/  UISETP.NE.AND.EX UP1, UPT, UR7, URZ, UPT, UP1 ;  /* 0x000000ff0700728c */ /* 0x000fe2000bf25310 */
[----:B------:R-:W-:Y:S01]  /*04a0*/  UMOV UR12, URZ ;  /* 0x000000ff000c7c82 */ /* 0x000fe20008000000 */
[----:B------:R-:W1:Y:S01]  /*04b0*/  @!UP0 LDCU UR6, c[0x0][0x43c] ;  /* 0x00008780ff0687ac */ /* 0x000e620008000800 */
[----:B--2---:R-:W-:Y:S02]  /*04c0*/  @P4 R2UR UR18, R5 ;  /* 0x00000000051242ca */ /* 0x004fe400000e0000 */
[----:B----4-:R-:W-:-:S13]  /*04d0*/  @P2 R2UR UR8, R2 ;  /* 0x00000000020822ca */ /* 0x010fda00000e0000 */
[----:B-1----:R-:W-:Y:S01]  /*04e0*/  @UP4 UIADD3 UR27, UPT, UPT, UR8, -UR18, URZ ;  /* 0x80000012081b4290 */ /* 0x002fe2000fffe0ff */
[----:B------:R-:W-:-:S03]  /*04f0*/  @P1 R2UR UR12, R3 ;  /* 0x00000000030c12ca */ /* 0x000fc600000e0000 */
[----:B------:R-:W-:-:S06]  /*0500*/  UISETP.GT.AND UP2, UPT, UR27, UR26, UPT ;  /* 0x0000001a1b00728c */ /* 0x000fcc000bf44270 */
[----:B------:R-:W-:Y:S01]  /*0510*/  PLOP3.LUT P1, PT, PT, PT, UP2, 0x80, 0x8 ;  /* 0x000000000008781c */ /* 0x000fe20003f2f028 */
[----:B------:R-:W-:Y:S01]  /*0520*/  @!UP0 UISETP.NE.U32.AND UP2, UPT, UR4, URZ, UPT ;  /* 0x000000ff0400828c */ /* 0x000fe2000bf45070 */
[----:B------:R-:W1:Y:S01]  /*0530*/  @!UP1 LDCU UR4, c[0x0][0x438] ;  /* 0x00008700ff0497ac */ /* 0x000e620008000800 */
[----:B---3--:R-:W-:Y:S01]  /*0540*/  @!P3 R2UR UR13, R4 ;  /* 0x00000000040db2ca */ /* 0x008fe200000e0000 */
[----:B------:R-:W-:-:S14]  /*0550*/  BRA.U !UP1, `(.L_x_522) ;  /* 0x0000000109187547 */ /* 0x000fdc000b800000 */
[----:B------:R-:W-:-:S13]  /*0560*/  PLOP3.LUT P2, PT, PT, PT, UP5, 0x80, 0x8 ;  /* 0x000000000008781c */ /* 0x000fda0003f4f058 */
[----:B------:R-:W1:Y:S04]  /*0570*/  @P2 LDG.E R2, desc[UR20][R6.64+0x4] ;  /* 0x0000041406022981 */ /* 0x000e68000c1e1900 */
[----:B------:R-:W2:Y:S01]  /*0580*/  @!P2 LDG.E R3, desc[UR20][R6.64] ;  /* 0x000000140603a981 */ /* 0x000ea2000c1e1900 */
[----:B-1----:R-:W-:-:S13]  /*0590*/  @P2 R2UR UR4, R2 ;  /* 0x00000000020422ca */ /* 0x002fda00000e0000 */
[----:B------:R-:W-:-:S07]  /*05a0*/  @UP5 UIADD3 UR4, UPT, UPT, UR4, -UR13, URZ ;  /* 0x8000000d04045290 */ /* 0x000fce000fffe0ff */
[----:B--2---:R-:W-:Y:S02]  /*05b0*/  @!P2 R2UR UR4, R3 ;  /* 0x000000000304a2ca */ /* 0x004fe400000e0000 */
.L_x_522:
        /* <DEDUP_REMOVED lines=48> */
.L_x_524:
        /* <DEDUP_REMOVED lines=55> */
.L_x_526:
[----:B------:R-:W-:Y:S05]  /*0c30*/  BSYNC.RECONVERGENT B0 ;  /* 0x0000000000007941 */ /* 0x000fea0003800200 */
.L_x_525:
        /* <DEDUP_REMOVED lines=22> */
.L_x_528:
[----:B------:R-:W-:Y:S05]  /*0da0*/  BSYNC.RECONVERGENT B0 ;  /* 0x0000000000007941 */ /* 0x000fea0003800200 */
.L_x_527:
        /* <DEDUP_REMOVED lines=22> */
.L_x_530:
[----:B------:R-:W-:Y:S05]  /*0f10*/  BSYNC.RECONVERGENT B0 ;  /* 0x0000000000007941 */ /* 0x000fea0003800200 */
.L_x_529:
        /* <DEDUP_REMOVED lines=23> */
.L_x_532:
[----:B------:R-:W-:Y:S05]  /*1090*/  BSYNC.RECONVERGENT B0 ;  /* 0x0000000000007941 */ /* 0x000fea0003800200 */
.L_x_531:
        /* <DEDUP_REMOVED lines=10> */
.L_x_534:
[----:B------:R-:W-:Y:S05]  /*1140*/  BSYNC.RECONVERGENT B0 ;  /* 0x0000000000007941 */ /* 0x000fea0003800200 */
.L_x_533:
        /* <DEDUP_REMOVED lines=10> */
.L_x_536:
[----:B------:R-:W-:Y:S05]  /*11f0*/  BSYNC.RECONVERGENT B0 ;  /* 0x0000000000007941 */ /* 0x000fea0003800200 */
.L_x_535:
        /* <DEDUP_REMOVED lines=10> */
.L_x_538:
[----:B------:R-:W-:Y:S05]  /*12a0*/  BSYNC.RECONVERGENT B0 ;  /* 0x0000000000007941 */ /* 0x000fea0003800200 */
.L_x_537:
        /* <DEDUP_REMOVED lines=10> */
.L_x_523:
        /* <DEDUP_REMOVED lines=21> */
.L_x_539:
[----:B------:R-:W1:Y:S01]  /*14a0*/  LDCU.64 UR10, c[0x0][0x3b8] ;  /* 0x00007700ff0a77ac */ /* 0x000e620008000a00 */
[----:B------:R-:W-:-:S04]  /*14b0*/  UIADD3 UR6, UPT, UPT, UR12, UR13, URZ ;  /* 0x0000000d0c067290 */ /* 0x000fc8000fffe0ff */
[----:B-1----:R-:W-:Y:S02]  /*14c0*/  UIMAD.WIDE.U32 UR14, UR6, UR10, URZ ;  /* 0x0000000a060e72a5 */ /* 0x002fe4000f8e00ff */
[----:B------:R-:W-:-:S04]  /*14d0*/  UIMAD UR6, UR6, UR11, URZ ;  /* 0x0000000b060672a4 */ /* 0x000fc8000f8e02ff */
[----:B------:R-:W-:Y:S02]  /*14e0*/  UIADD3 UR6, UPT, UPT, UR15, UR6, URZ ;  /* 0x000000060f067290 */ /* 0x000fe4000fffe0ff */
.L_x_540:
        /* <DEDUP_REMOVED lines=38> */
.L_x_541:
[----:B------:R-:W1:Y:S01]  /*1750*/  LDCU.64 UR8, c[0x0][0x3c0] ;  /* 0x00007800ff0877ac */ /* 0x000e620008000a00 */
[----:B------:R-:W-:-:S04]  /*1760*/  UIADD3 UR12, UPT, UPT, UR12, UR13, URZ ;  /* 0x0000000d0c0c7290 */ /* 0x000fc8000fffe0ff */
[----:B-1----:R-:W-:Y:S02]  /*1770*/  UIMAD.WIDE.U32 UR4, UR12, UR8, URZ ;  /* 0x000000080c0472a5 */ /* 0x002fe4000f8e00ff */
[----:B------:R-:W-:-:S04]  /*1780*/  UIMAD UR12, UR12, UR9, URZ ;  /* 0x000000090c0c72a4 */ /* 0x000fc8000f8e02ff */
[----:B------:R-:W-:-:S12]  /*1790*/  UIADD3 UR5, UPT, UPT, UR5, UR12, URZ ;  /* 0x0000000c05057290 */ /* 0x000fd8000fffe0ff */
.L_x_542:
[C---:B------:R-:W-:Y:S01]  /*17a0*/  IMAD.SHL.U32 R241, R218.reuse, 0x8, RZ ;  /* 0x00000008daf17824 */ /* 0x040fe200078e00ff */
[----:B------:R-:W-:Y:S01]  /*17b0*/  SHF.R.U32.HI R8, RZ, 0x2, R218 ;  /* 0x00000002ff087819 */ /* 0x000fe200000116da */
[----:B------:R-:W1:Y:S01]  /*17c0*/  S2R R7, SR_CTAID.X ;  /* 0x0000000000077919 */ /* 0x000e620000002500 */
[----:B------:R-:W-:Y:S01]  /*17d0*/  SHF.R.S32.HI R231, RZ, 0x1f, R2 ;  /* 0x0000001fffe77819 */ /* 0x000fe20000011402 */
[----:B------:R-:W2:Y:S01]  /*17e0*/  S2UR UR29, SR_CgaCtaId ;  /* 0x00000000001d79c3 */ /* 0x000ea20000008800 */
[C---:B------:R-:W-:Y:S01]  /*17f0*/  LOP3.LUT R240, R241.reuse, 0x18, RZ, 0xc0, !PT ;  /* 0x00000018f1f07812 */ /* 0x040fe200078ec0ff */
[----:B------:R-:W3:Y:S01]  /*1800*/  LDCU.64 UR12, c[0x0][0x3c8] ;  /* 0x00007900ff0c77ac */ /* 0x000ee20008000a00 */
[C---:B------:R-:W-:Y:S01]  /*1810*/  LOP3.LUT R235, R241.reuse, 0xd8, RZ, 0xc0, !PT ;  /* 0x000000d8f1eb7812 */ /* 0x040fe200078ec0ff */
        /* <DEDUP_REMOVED lines=10> */
[C---:B------:R-:W-:Y:S01]  /*18c0*/  IMAD.WIDE.U32 R4, R8.reuse, UR10, R4 ;  /* 0x0000000a08047c25 */ /* 0x040fe2000f8e0004 */
[----:B------:R-:W3:Y:S01]  /*18d0*/  LDCU.128 UR4, c[0x0][0x3d0] ;  /* 0x00007a00ff0477ac */ /* 0x000ee20008000c00 */
[----:B------:R-:W-:Y:S01]  /*18e0*/  LOP3.LUT R235, R235, 0x18, R218, 0x78, !PT ;  /* 0x00000018ebeb7812 */ /* 0x000fe200078e78da */
[----:B------:R-:W-:Y:S01]  /*18f0*/  BSSY.RECONVERGENT B0, `(.L_x_543) ;  /* 0x0000042000007945 */ /* 0x000fe20003800200 */
[----:B------:R-:W-:Y:S01]  /*1900*/  IMAD.WIDE.U32 R10, R8, UR8, R10 ;  /* 0x00000008080a7c25 */ /* 0x000fe2000f8e000a */
[----:B------:R-:W-:-:S02]  /*1910*/  SHF.R.U32.HI R221, RZ, 0x1, R218 ;  /* 0x00000001ffdd7819 */ /* 0x000fc400000116da */
[----:B------:R-:W-:Y:S01]  /*1920*/  LOP3.LUT R235, R0, R235, RZ, 0xfc, !PT ;  /* 0x000000eb00eb7212 */ /* 0x000fe200078efcff */
[----:B------:R-:W-:Y:S01]  /*1930*/  IMAD R5, R8, UR11, R5 ;  /* 0x0000000b08057c24 */ /* 0x000fe2000f8e0205 */
[----:B------:R-:W-:Y:S01]  /*1940*/  LOP3.LUT R239, R240, 0x20, RZ, 0xfc, !PT ;  /* 0x00000020f0ef7812 */ /* 0x000fe200078efcff */
[----:B------:R-:W-:Y:S01]  /*1950*/  IMAD R11, R8, UR9, R11 ;  /* 0x00000009080b7c24 */ /* 0x000fe2000f8e020b */
[----:B------:R-:W-:Y:S01]  /*1960*/  LOP3.LUT R238, R240, 0x40, RZ, 0xfc, !PT ;  /* 0x00000040f0ee7812 */ /* 0x000fe200078efcff */
[----:B------:R-:W-:Y:S02]  /*1970*/  IMAD.X R13, RZ, RZ, UR28, P0 ;  /* 0x0000001cff0d7e24 */ /* 0x000fe400080e06ff */
[----:B------:R-:W-:Y:S02]  /*1980*/  IMAD.SHL.U32 R229, R218, 0x10, RZ ;  /* 0x00000010dae57824 */ /* 0x000fe400078e00ff */
[----:B-1----:R-:W-:-:S04]  /*1990*/  IMAD.WIDE.U32 R6, R7, 0x80, R8 ;  /* 0x0000008007067825 */ /* 0x002fc800078e0008 */
[C---:B---3--:R-:W-:Y:S02]  /*19a0*/  IMAD R233, R231.reuse, UR4, RZ ;  /* 0x00000004e7e97c24 */ /* 0x048fe4000f8e02ff */
[----:B------:R-:W-:Y:S02]  /*19b0*/  IMAD R231, R231, UR6, RZ ;  /* 0x00000006e7e77c24 */ /* 0x000fe4000f8e02ff */
[C---:B------:R-:W-:Y:S02]  /*19c0*/  IMAD R233, R2.reuse, UR5, R233 ;  /* 0x0000000502e97c24 */ /* 0x040fe4000f8e02e9 */
[C---:B------:R-:W-:Y:S01]  /*19d0*/  IMAD R231, R2.reuse, UR7, R231 ;  /* 0x0000000702e77c24 */ /* 0x040fe2000f8e02e7 */
[----:B------:R-:W-:Y:S01]  /*19e0*/  UIADD3 UR7, UPT, UPT, -UR26, UR27, URZ ;  /* 0x0000001b1a077290 */ /* 0x000fe2000fffe1ff */
[----:B------:R-:W-:-:S04]  /*19f0*/  IMAD.WIDE.U32 R4, R2, UR4, R4 ;  /* 0x0000000402047c25 */ /* 0x000fc8000f8e0004 */
[----:B------:R-:W-:Y:S01]  /*1a00*/  IMAD.WIDE.U32 R2, R2, UR6, R10 ;  /* 0x0000000602027c25 */ /* 0x000fe2000f8e000a */
[----:B------:R-:W-:Y:S01]  /*1a10*/  MOV R10, UR12 ;  /* 0x0000000c000a7c02 */ /* 0x000fe20008000f00 */
[----:B------:R-:W-:Y:S01]  /*1a20*/  UMOV UR6, 0x400 ;  /* 0x0000040000067882 */ /* 0x000fe20000000000 */
[----:B-----5:R-:W-:Y:S01]  /*1a30*/  LEA R234, P1, R4, UR16, 0x1 ;  /* 0x0000001004ea7c11 */ /* 0x020fe2000f8208ff */
[----:B------:R-:W-:Y:S01]  /*1a40*/  IMAD.IADD R233, R5, 0x1, R233 ;  /* 0x0000000105e97824 */ /* 0x000fe200078e02e9 */
[----:B------:R-:W-:Y:S01]  /*1a50*/  IADD3 R231, PT, PT, R3, R231, RZ ;  /* 0x000000e703e77210 */ /* 0x000fe20007ffe0ff */
[----:B--2---:R-:W-:Y:S01]  /*1a60*/  ULEA UR6, UR29, UR6, 0x18 ;  /* 0x000000061d067291 */ /* 0x004fe2000f8ec0ff */
[----:B----4-:R-:W-:Y:S01]  /*1a70*/  LEA R232, P0, R2, UR14, 0x1 ;  /* 0x0000000e02e87c11 */ /* 0x010fe2000f8008ff */
[----:B------:R-:W-:Y:S01]  /*1a80*/  IMAD.WIDE.U32 R10, R10, UR24, R12 ;  /* 0x000000180a0a7c25 */ /* 0x000fe2000f8e000c */
[----:B------:R-:W-:Y:S02]  /*1a90*/  LEA.HI.X R233, R4, UR17, R233, 0x1, P1 ;  /* 0x0000001104e97c11 */ /* 0x000fe400088f0ce9 */
[----:B------:R-:W-:Y:S01]  /*1aa0*/  LEA.HI.X R231, R2, UR15, R231, 0x1, P0 ;  /* 0x0000000f02e77c11 */ /* 0x000fe200080f0ce7 */
[----:B------:R-:W-:Y:S01]  /*1ab0*/  IMAD.U32 R13, RZ, RZ, UR13 ;  /* 0x0000000dff0d7e24 */ /* 0x000fe2000f8e00ff */
[----:B------:R-:W-:-:S02]  /*1ac0*/  ISETP.GE.AND P0, PT, R8, UR7, PT ;  /* 0x0000000708007c0c */ /* 0x000fc4000bf06270 */
[----:B------:R-:W-:Y:S01]  /*1ad0*/  SHF.L.U32 R3, R218, 0x5, RZ ;  /* 0x00000005da037819 */ /* 0x000fe200000006ff */
[----:B------:R-:W-:Y:S01]  /*1ae0*/  IMAD R13, R13, UR24, R11 ;  /* 0x000000180d0d7c24 */ /* 0x000fe2000f8e020b */
[----:B------:R-:W-:Y:S02]  /*1af0*/  LOP3.LUT R4, R220, 0x18, RZ, 0xc0, !PT ;  /* 0x00000018dc047812 */ /* 0x000fe400078ec0ff */
[----:B------:R-:W-:Y:S02]  /*1b00*/  LEA R235, R235, UR6, 0x1 ;  /* 0x00000006ebeb7c11 */ /* 0x000fe4000f8e08ff */
[----:B------:R-:W-:-:S05]  /*1b10*/  LOP3.LUT R4, R4, 0xc0, R3, 0xf8, !PT ;  /* 0x000000c004047812 */ /* 0x000fca00078ef803 */
        /* <DEDUP_REMOVED lines=30> */
.L_x_545:
[----:B------:R2:W-:Y:S02]  /*1d00*/  STS.128 [R235+0x4000], RZ ;  /* 0x004000ffeb007388 */ /* 0x0005e40000000c00 */
.L_x_544:
[----:B------:R-:W-:Y:S05]  /*1d10*/  BSYNC.RECONVERGENT B0 ;  /* 0x0000000000007941 */ /* 0x000fea0003800200 */
.L_x_543:
        /* <DEDUP_REMOVED lines=36> */
.L_x_548:
[----:B------:R3:W-:Y:S02]  /*1f60*/  STS.128 [R235+0x4800], RZ ;  /* 0x004800ffeb007388 */ /* 0x0007e40000000c00 */
.L_x_547:
[----:B------:R-:W-:Y:S05]  /*1f70*/  BSYNC.RECONVERGENT B0 ;  /* 0x0000000000007941 */ /* 0x000fea0003800200 */
.L_x_546:
        /* <DEDUP_REMOVED lines=36> */
.L_x_551:
[----:B------:R3:W-:Y:S02]  /*21c0*/  STS.128 [R235+0x5000], RZ ;  /* 0x005000ffeb007388 */ /* 0x0007e40000000c00 */
.L_x_550:
[----:B------:R-:W-:Y:S05]  /*21d0*/  BSYNC.RECONVERGENT B0 ;  /* 0x0000000000007941 */ /* 0x000fea0003800200 */
.L_x_549:
        /* <DEDUP_REMOVED lines=38> */
.L_x_554:
[----:B------:R2:W-:Y:S02]  /*2440*/  STS.128 [R235+0x5800], RZ ;  /* 0x005800ffeb007388 */ /* 0x0005e40000000c00 */
.L_x_553:
[----:B------:R-:W-:Y:S05]  /*2450*/  BSYNC.RECONVERGENT B0 ;  /* 0x0000000000007941 */ /* 0x000fea0003800200 */
.L_x_552:
        /* <DEDUP_REMOVED lines=33> */
.L_x_557:
[----:B------:R2:W-:Y:S02]  /*2670*/  STS.128 [R235+0x8000], RZ ;  /* 0x008000ffeb007388 */ /* 0x0005e40000000c00 */
.L_x_556:
[----:B------:R-:W-:Y:S05]  /*2680*/  BSYNC.RECONVERGENT B0 ;  /* 0x0000000000007941 */ /* 0x000fea0003800200 */
.L_x_555:
        /* <DEDUP_REMOVED lines=31> */
.L_x_560:
[----:B------:R1:W-:Y:S02]  /*2880*/  STS.128 [R235+0x8800], RZ ;  /* 0x008800ffeb007388 */ /* 0x0003e40000000c00 */
.L_x_559:
[----:B------:R-:W-:Y:S05]  /*2890*/  BSYNC.RECONVERGENT B0 ;  /* 0x0000000000007941 */ /* 0x000fea0003800200 */
.L_x_558:
[----:B------:R-:W5:Y:S01]  /*28a0*/  LDCU.64 UR12, c[0x0][0x538] ;  /* 0x0000a700ff0c77ac */ /* 0x000f620008000a00 */
[----:B------:R-:W0:Y:S01]  /*28b0*/  LDGDEPBAR ;  /* 0x00000000000079af */ /* 0x000e220000000000 */
[----:B-----5:R-:W-:-:S04]  /*28c0*/  UISETP.NE.U32.AND UP1, UPT, UR12, URZ, UPT ;  /* 0x000000ff0c00728c */ /* 0x020fc8000bf25070 */
[----:B------:R-:W-:Y:S01]  /*28d0*/  UISETP.NE.AND.EX UP1, UPT, UR13, URZ, UPT, UP1 ;  /* 0x000000ff0d00728c */ /* 0x000fe2000bf25310 */
[----:B------:R-:W-:Y:S01]  /*28e0*/  IMAD.U32 R2, RZ, RZ, UR26 ;  /* 0x0000001aff027e24 */ /* 0x000fe2000f8e00ff */
[----:B-1----:R-:W-:Y:S02]  /*28f0*/  LOP3.LUT R7, R221, 0x1f0, RZ, 0xc0, !PT ;  /* 0x000001f0dd077812 */ /* 0x002fe400078ec0ff */
[----:B------:R-:W-:Y:S01]  /*2900*/  LOP3.LUT R133, R8, 0x7, RZ, 0xc0, !PT ;  /* 0x0000000708857812 */ /* 0x000fe200078ec0ff */
[----:B------:R-:W-:Y:S01]  /*2910*/  IMAD.SHL.U32 R212, R218, 0x2, RZ ;  /* 0x00000002dad47824 */ /* 0x000fe200078e00ff */
[----:B------:R-:W-:Y:S01]  /*2920*/  PLOP3.LUT P0, PT, PT, PT, UP1, 0x80, 0x8 ;  /* 0x000000000008781c */ /* 0x000fe20003f0f018 */
[----:B------:R-:W-:-:S04]  /*2930*/  DEPBAR.LE SB0, 0x0 ;  /* 0x000080000000791a */ /* 0x000fc80000000000 */
        /* <DEDUP_REMOVED lines=8> */
[----:B--2---:R-:W-:-:S04]  /*29c0*/  IMAD.U32 R10, RZ, RZ, UR12 ;  /* 0x0000000cff0a7e24 */ /* 0x004fc8000f8e00ff */
[----:B------:R-:W-:-:S05]  /*29d0*/  IMAD.U32 R11, RZ, RZ, UR13 ;  /* 0x0000000dff0b7e24 */ /* 0x000fca000f8e00ff */
[----:B------:R-:W2:Y:S01]  /*29e0*/  @P0 LDG.E R6, desc[UR20][R10.64] ;  /* 0x000000140a060981 */ /* 0x000ea2000c1e1900 */
[----:B-1----:R-:W2:Y:S01]  /*29f0*/  @P0 MUFU.RCP R5, UR4 ;  /* 0x0000000400050d08 */ /* 0x002ea20008001000 */
[----:B------:R-:W1:Y:S01]  /*2a00*/  LDCU UR4, c[0x0][0x3e0] ;  /* 0x00007c00ff0477ac */ /* 0x000e620008000800 */
[----:B------:R-:W-:Y:S01]  /*2a10*/  IADD3 R2, PT, PT, R7, 0x1, R2 ;  /* 0x0000000107027810 */ /* 0x000fe20007ffe002 */
[----:B------:R-:W-:Y:S01]  /*2a20*/  BSSY.RECONVERGENT B0, `(.L_x_561) ;  /* 0x0000034000007945 */ /* 0x000fe20003800200 */
[----:B------:R-:W-:Y:S01]  /*2a30*/  LOP3.LUT R7, R218, 0x1f, RZ, 0xc0, !PT ;  /* 0x0000001fda077812 */ /* 0x000fe200078ec0ff */
[----:B------:R-:W-:Y:S01]  /*2a40*/  UMOV UR5, URZ ;  /* 0x000000ff00057c82 */ /* 0x000fe20008000000 */
[----:B------:R-:W-:Y:S02]  /*2a50*/  IADD3 R133, PT, PT, R2, -UR27, R133 ;  /* 0x8000001b02857c10 */ /* 0x000fe4000fffe085 */
[----:B------:R-:W-:Y:S01]  /*2a60*/  LOP3.LUT R212, R212, 0x6, RZ, 0xc0, !PT ;  /* 0x00000006d4d47812 */ /* 0x000fe200078ec0ff */
[----:B-1----:R-:W-:-:S02]  /*2a70*/  UIMAD UR4, UR25, UR4, UR24 ;  /* 0x00000004190472a4 */ /* 0x002fc4000f8e0218 */
[----:B------:R-:W-:Y:S02]  /*2a80*/  USHF.L.U32 UR24, UR8, 0x6, URZ ;  /* 0x0000000608187899 */ /* 0x000fe400080006ff */
[----:B------:R-:W-:Y:S02]  /*2a90*/  USHF.L.U32 UR12, UR4, 0x5, URZ ;  /* 0x00000005040c7899 */ /* 0x000fe400080006ff */
[----:B------:R-:W-:Y:S02]  /*2aa0*/  USHF.L.U64.HI UR4, UR8, 0x6, UR9 ;  /* 0x0000000608047899 */ /* 0x000fe40008010209 */
[----:B------:R-:W-:Y:S02]  /*2ab0*/  UIMAD.WIDE.U32 UR24, UR24, UR17, URZ ;  /* 0x00000011181872a5 */ /* 0x000fe4000f8e00ff */
[----:B------:R-:W-:-:S04]  /*2ac0*/  UIMAD UR4, UR4, UR17, URZ ;  /* 0x00000011040472a4 */ /* 0x000fc8000f8e02ff */
[----:B------:R-:W-:Y:S01]  /*2ad0*/  UIADD3 UR4, UPT, UPT, UR25, UR4, URZ ;  /* 0x0000000419047290 */ /* 0x000fe2000fffe0ff */
[----:B------:R-:W-:Y:S01]  /*2ae0*/  BAR.SYNC.DEFER_BLOCKING 0x0 ;  /* 0x0000000000007b1d */ /* 0x000fe20000010000 */
[----:B--2---:R-:W-:Y:S01]  /*2af0*/  @P0 FMUL.FTZ R5, R6, R5 ;  /* 0x0000000506050220 */ /* 0x004fe20000410000 */
[----:B------:R-:W-:-:S04]  /*2b00*/  IMAD.U32 R6, RZ, RZ, UR22 ;  /* 0x00000016ff067e24 */ /* 0x000fc8000f8e00ff */
[----:B------:R-:W-:Y:S02]  /*2b10*/  @P0 R2UR UR13, R5 ;  /* 0x00000000050d02ca */ /* 0x000fe400000e0000 */
[----:B------:R-:W-:Y:S01]  /*2b20*/  IADD3 R2, P1, P0, R136, UR12, R7 ;  /* 0x0000000c88027c10 */ /* 0x000fe2000f83e007 */
[----:B------:R-:W-:Y:S01]  /*2b30*/  USHF.R.S32.HI UR12, URZ, 0x1f, UR12 ;  /* 0x0000001fff0c7899 */ /* 0x000fe2000801140c */
[----:B------:R-:W-:-:S05]  /*2b40*/  IADD3 R133, PT, PT, R133, UR23, R6 ;  /* 0x0000001785857c10 */ /* 0x000fca000fffe006 */
[----:B------:R-:W-:-:S04]  /*2b50*/  IADD3.X R137, PT, PT, R137, UR12, RZ, P1, P0 ;  /* 0x0000000c89897c10 */ /* 0x000fc80008fe04ff */
        /* <DEDUP_REMOVED lines=27> */
.L_x_563:
[----:B------:R2:W-:Y:S01]  /*2d10*/  STS.128 [R235+0xb000], RZ ;  /* 0x00b000ffeb007388 */ /* 0x0005e20000000c00 */
[----:B------:R-:W-:Y:S05]  /*2d20*/  BRA `(.L_x_564) ;  /* 0x00000000000c7947 */ /* 0x000fea0003800000 */
.L_x_562:
[----:B------:R1:W-:Y:S04]  /*2d30*/  STS.128 [R235+0x9000], RZ ;  /* 0x009000ffeb007388 */ /* 0x0003e80000000c00 */
[----:B------:R1:W-:Y:S04]  /*2d40*/  STS.128 [R235+0xa000], RZ ;  /* 0x00a000ffeb007388 */ /* 0x0003e80000000c00 */
[----:B------:R1:W-:Y:S02]  /*2d50*/  STS.128 [R235+0xb000], RZ ;  /* 0x00b000ffeb007388 */ /* 0x0003e40000000c00 */
.L_x_564:
[----:B------:R-:W-:Y:S05]  /*2d60*/  BSYNC.RECONVERGENT B0 ;  /* 0x0000000000007941 */ /* 0x000fea0003800200 */
.L_x_561:
[----:B------:R-:W-:Y:S01]  /*2d70*/  ISETP.GE.AND P0, PT, R0, UR16, PT ;  /* 0x0000001000007c0c */ /* 0x000fe2000bf06270 */
[----:B------:R-:W-:Y:S01]  /*2d80*/  BSSY.RECONVERGENT B0, `(.L_x_565) ;  /* 0x0000024000007945 */ /* 0x000fe20003800200 */
[----:B------:R-:W-:Y:S02]  /*2d90*/  LOP3.LUT R219, R229, 0x3e00, RZ, 0xc0, !PT ;  /* 0x00003e00e5db7812 */ /* 0x000fe400078ec0ff */
[----:B------:R-:W-:Y:S02]  /*2da0*/  LOP3.LUT R8, R3, 0x120, RZ, 0xc0, !PT ;  /* 0x0000012003087812 */ /* 0x000fe400078ec0ff */
        /* <DEDUP_REMOVED lines=32> */
.L_x_567:
[----:B------:R2:W-:Y:S02]  /*2fb0*/  STS.128 [R235+0xb800], RZ ;  /* 0x00b800ffeb007388 */ /* 0x0005e40000000c00 */
.L_x_566:
[----:B------:R-:W-:Y:S05]  /*2fc0*/  BSYNC.RECONVERGENT B0 ;  /* 0x0000000000007941 */ /* 0x000fea0003800200 */
.L_x_565:
        /* <DEDUP_REMOVED lines=64> */
[----:B------:R-:W3:Y:S07]  /*33d0*/  LDSM.16.M88.4 R108, [R132+0x7800] ;  /* 0x00780000846c783b */ /* 0x000eee0000000200 */
        /* <DEDUP_REMOVED lines=13> */
[----:B------:R-:W-:Y:S01]  /*34b0*/  HMMA.16816.F32.BF16 R44, R4, R58, R44 ;  /* 0x0000003a042c723c */ /* 0x000fe2000004182c */
[----:B------:R-:W1:Y:S07]  /*34c0*/  LDSM.16.M88.4 R56, [R135+0x8c00] ;  /* 0x008c00008738783b */ /* 0x000e6e0000000200 */
[-C--:B--2---:R-:W-:Y:S08]  /*34d0*/  HMMA.16816.F32.BF16 R24, R60, R10.reuse, R24 ;  /* 0x0000000a3c18723c */ /* 0x084ff00000041818 */
[----:B------:R-:W-:Y:S08]  /*34e0*/  HMMA.16816.F32.BF16 R20, R4, R10, R20 ;  /* 0x0000000a0414723c */ /* 0x000ff00000041814 */
[-C--:B------:R-:W-:Y:S08]  /*34f0*/  HMMA.16816.F32.BF16 R80, R60, R8.reuse, R80 ;  /* 0x000000083c50723c */ /* 0x080ff00000041850 */
[----:B------:R-:W-:Y:S01]  /*3500*/  HMMA.16816.F32.BF16 R84, R4, R8, R84 ;  /* 0x000000080454723c */ /* 0x000fe20000041854 */
[----:B------:R-:W-:Y:S07]  /*3510*/  LDSM.16.M88.4 R8, [R134+0x4000] ;  /* 0x004000008608783b */ /* 0x000fee0000000200 */
[C---:B------:R-:W-:Y:S08]  /*3520*/  HMMA.16816.F32.BF16 R100, R60.reuse, R16, R100 ;  /* 0x000000103c64723c */ /* 0x040ff00000041864 */
[C---:B------:R-:W-:Y:S08]  /*3530*/  HMMA.16816.F32.BF16 R92, R60.reuse, R12, R92 ;  /* 0x0000000c3c5c723c */ /* 0x040ff0000004185c */
[C---:B------:R-:W-:Y:S08]  /*3540*/  HMMA.16816.F32.BF16 R96, R60.reuse, R18, R96 ;  /* 0x000000123c60723c */ /* 0x040ff00000041860 */
[----:B------:R-:W-:Y:S01]  /*3550*/  HMMA.16816.F32.BF16 R88, R60, R14, R88 ;  /* 0x0000000e3c58723c */ /* 0x000fe20000041858 */
[----:B------:R-:W2:Y:S07]  /*3560*/  LDSM.16.M88.4 R60, [R135+0x8800] ;  /* 0x00880000873c783b */ /* 0x000eae0000000200 */
[C---:B------:R-:W-:Y:S08]  /*3570*/  HMMA.16816.F32.BF16 R40, R4.reuse, R16, R40 ;  /* 0x000000100428723c */ /* 0x040ff00000041828 */
[C---:B------:R-:W-:Y:S01]  /*3580*/  HMMA.16816.F32.BF16 R36, R4.reuse, R18, R36 ;  /* 0x000000120424723c */ /* 0x040fe20000041824 */
[----:B------:R-:W-:Y:S07]  /*3590*/  LDSM.16.M88.4 R16, [R132+0x8000] ;  /* 0x008000008410783b */ /* 0x000fee0000000200 */
[C---:B------:R-:W-:Y:S08]  /*35a0*/  HMMA.16816.F32.BF16 R32, R4.reuse, R12, R32 ;  /* 0x0000000c0420723c */ /* 0x040ff00000041820 */
[----:B------:R-:W-:Y:S01]  /*35b0*/  HMMA.16816.F32.BF16 R28, R4, R14, R28 ;  /* 0x0000000e041c723c */ /* 0x000fe2000004181c */
[----:B------:R-:W-:Y:S04]  /*35c0*/  LDSM.16.M88.4 R4, [R134+0x5000] ;  /* 0x005000008604783b */ /* 0x000fe80000000200 */
[----:B------:R-:W4:Y:S03]  /*35d0*/  LDSM.16.M88.4 R12, [R132+0x8c00] ;  /* 0x008c0000840c783b */ /* 0x000f260000000200 */
[-C--:B------:R-:W-:Y:S08]  /*35e0*/  HMMA.16816.F32.BF16 R24, R116, R126.reuse, R24 ;  /* 0x0000007e7418723c */ /* 0x080ff00000041818 */
[----:B------:R-:W-:Y:S08]  /*35f0*/  HMMA.16816.F32.BF16 R20, R120, R126, R20 ;  /* 0x0000007e7814723c */ /* 0x000ff00000041814 */
[-C--:B------:R-:W-:Y:S08]  /*3600*/  HMMA.16816.F32.BF16 R48, R116, R128.reuse, R48 ;  /* 0x000000807430723c */ /* 0x080ff00000041830 */
[C---:B------:R-:W-:Y:S08]  /*3610*/  HMMA.16816.F32.BF16 R52, R120.reuse, R128, R52 ;  /* 0x000000807834723c */ /* 0x040ff00000041834 */
[-C--:B------:R-:W-:Y:S08]  /*3620*/  HMMA.16816.F32.BF16 R84, R120, R124.reuse, R84 ;  /* 0x0000007c7854723c */ /* 0x080ff00000041854 */
[----:B------:R-:W-:Y:S08]  /*3630*/  HMMA.16816.F32.BF16 R80, R116, R124, R80 ;  /* 0x0000007c7450723c */ /* 0x000ff00000041850 */
[-C--:B------:R-:W-:Y:S08]  /*3640*/  HMMA.16816.F32.BF16 R44, R120, R130.reuse, R44 ;  /* 0x00000082782c723c */ /* 0x080ff0000004182c */
[----:B------:R-:W-:Y:S08]  /*3650*/  HMMA.16816.F32.BF16 R104, R116, R130, R104 ;  /* 0x000000827468723c */ /* 0x000ff00000041868 */
[-C--:B---3--:R-:W-:Y:S08]  /*3660*/  HMMA.16816.F32.BF16 R32, R120, R108.reuse, R32 ;  /* 0x0000006c7820723c */ /* 0x088ff00000041820 */
[----:B------:R-:W-:Y:S08]  /*3670*/  HMMA.16816.F32.BF16 R92, R116, R108, R92 ;  /* 0x0000006c745c723c */ /* 0x000ff0000004185c */
[-C--:B-1----:R-:W-:Y:S08]  /*3680*/  HMMA.16816.F32.BF16 R24, R72, R58.reuse, R24 ;  /* 0x0000003a4818723c */ /* 0x082ff00000041818 */
[----:B------:R-:W-:Y:S08]  /*3690*/  HMMA.16816.F32.BF16 R20, R76, R58, R20 ;  /* 0x0000003a4c14723c */ /* 0x000ff00000041814 */
[-C--:B------:R-:W-:Y:S08]  /*36a0*/  HMMA.16816.F32.BF16 R48, R72, R68.reuse, R48 ;  /* 0x000000444830723c */ /* 0x080ff00000041830 */
[C---:B------:R-:W-:Y:S08]  /*36b0*/  HMMA.16816.F32.BF16 R52, R76.reuse, R68, R52 ;  /* 0x000000444c34723c */ /* 0x040ff00000041834 */
[-C--:B------:R-:W-:Y:S08]  /*36c0*/  HMMA.16816.F32.BF16 R84, R76, R56.reuse, R84 ;  /* 0x000000384c54723c */ /* 0x080ff00000041854 */
[----:B------:R-:W-:Y:S01]  /*36d0*/  HMMA.16816.F32.BF16 R80, R72, R56, R80 ;  /* 0x000000384850723c */ /* 0x000fe20000041850 */
[----:B------:R-:W1:Y:S07]  /*36e0*/  LDSM.16.M88.4 R56, [R132+0x8400] ;  /* 0x008400008438783b */ /* 0x000e6e0000000200 */
[----:B------:R-:W-:Y:S08]  /*36f0*/  HMMA.16816.F32.BF16 R40, R120, R112, R40 ;  /* 0x000000707828723c */ /* 0x000ff00000041828 */
[----:B------:R-:W-:Y:S08]  /*3700*/  HMMA.16816.F32.BF16 R44, R76, R70, R44 ;  /* 0x000000464c2c723c */ /* 0x000ff0000004182c */
[----:B------:R-:W-:Y:S08]  /*3710*/  HMMA.16816.F32.BF16 R100, R116, R112, R100 ;  /* 0x000000707464723c */ /* 0x000ff00000041864 */
[----:B------:R-:W-:Y:S08]  /*3720*/  HMMA.16816.F32.BF16 R36, R120, R114, R36 ;  /* 0x000000727824723c */ /* 0x000ff00000041824 */
[----:B------:R-:W-:Y:S08]  /*3730*/  HMMA.16816.F32.BF16 R104, R72, R70, R104 ;  /* 0x000000464868723c */ /* 0x000ff00000041868 */
[-C--:B--2---:R-:W-:Y:S08]  /*3740*/  HMMA.16816.F32.BF16 R32, R76, R60.reuse, R32 ;  /* 0x0000003c4c20723c */ /* 0x084ff00000041820 */
[----:B------:R-:W-:Y:S01]  /*3750*/  HMMA.16816.F32.BF16 R92, R72, R60, R92 ;  /* 0x0000003c485c723c */ /* 0x000fe2000004185c */
[----:B------:R-:W-:-:S04]  /*3760*/  IMAD.U32 R61, RZ, RZ, UR17 ;  /* 0x00000011ff3d7e24 */ /* 0x000fc8000f8e00ff */
[----:B------:R-:W-:-:S03]  /*3770*/  IMAD R61, R61, 0x40, R212 ;  /* 0x000000403d3d7824 */ /* 0x000fc600078e02d4 */
[-C--:B----4-:R-:W-:Y:S08]  /*3780*/  HMMA.16816.F32.BF16 R20, R8, R14.reuse, R20 ;  /* 0x0000000e0814723c */ /* 0x090ff00000041814 */
[----:B------:R-:W-:Y:S01]  /*3790*/  HMMA.16816.F32.BF16 R24, R4, R14, R24 ;  /* 0x0000000e0418723c */ /* 0x000fe20000041818 */
[----:B------:R-:W-:-:S05]  /*37a0*/  VIADD R14, R61, 0x38 ;  /* 0x000000383d0e7836 */ /* 0x000fca0000000000 */
[----:B------:R-:W-:Y:S02]  /*37b0*/  ISETP.GE.AND P5, PT, R14, R216, PT ;  /* 0x000000d80e00720c */ /* 0x000fe40003fa6270 */
[----:B------:R-:W-:Y:S01]  /*37c0*/  HMMA.16816.F32.BF16 R48, R4, R16, R48 ;  /* 0x000000100430723c */ /* 0x000fe20000041830 */
[----:B------:R-:W-:-:S05]  /*37d0*/  I2FP.F32.U32 R15, R14 ;  /* 0x0000000e000f7245 */ /* 0x000fca0000201000 */
[C---:B------:R-:W-:Y:S01]  /*37e0*/  FFMA.FTZ R20, R15.reuse, UR5, R20 ;  /* 0x000000050f147c23 */ /* 0x040fe20008010014 */
[----:B------:R-:W-:Y:S01]  /*37f0*/  FFMA.FTZ R22, R15, UR5, R22 ;  /* 0x000000050f167c23 */ /* 0x000fe20008010016 */
[----:B------:R-:W-:Y:S01]  /*3800*/  HMMA.16816.F32.BF16 R52, R8, R16, R52 ;  /* 0x000000100834723c */ /* 0x000fe20000041834 */
[----:B------:R-:W-:Y:S02]  /*3810*/  IMAD.U32 R16, RZ, RZ, UR22 ;  /* 0x00000016ff107e24 */ /* 0x000fe4000f8e00ff */
[----:B------:R-:W-:Y:S02]  /*3820*/  VIADD R17, R61, 0x8 ;  /* 0x000000083d117836 */ /* 0x000fe40000000000 */
[C---:B------:R-:W-:Y:S01]  /*3830*/  FFMA.FTZ R24, R15.reuse, UR5, R24 ;  /* 0x000000050f187c23 */ /* 0x040fe20008010018 */
[----:B------:R-:W-:Y:S01]  /*3840*/  FFMA.FTZ R26, R15, UR5, R26 ;  /* 0x000000050f1a7c23 */ /* 0x000fe2000801001a */
[C-C-:B------:R-:W-:Y:S01]  /*3850*/  VIADDMNMX R215, R133.reuse, 0x8, R16.reuse, PT ;  /* 0x0000000885d77846 */ /* 0x140fe20003800110 */
[----:B------:R-:W-:Y:S01]  /*3860*/  HMMA.16816.F32.BF16 R28, R120, R110, R28 ;  /* 0x0000006e781c723c */ /* 0x000fe2000004181c */
[----:B------:R-:W-:-:S02]  /*3870*/  VIADDMNMX R214, R133, 0x40, R16, PT ;  /* 0x0000004085d67846 */ /* 0x000fc40003800110 */
[----:B------:R-:W-:Y:S02]  /*3880*/  VIADDMNMX R213, R133, 0x48, R16, PT ;  /* 0x0000004885d57846 */ /* 0x000fe40003800110 */
[----:B------:R-:W2:Y:S01]  /*3890*/  LDSM.16.M88.4 R132, [R132+0x8800] ;  /* 0x008800008484783b */ /* 0x000ea20000000200 */
[----:B------:R-:W-:Y:S01]  /*38a0*/  ISETP.GE.AND P4, PT, R14, R215, PT ;  /* 0x000000d70e00720c */ /* 0x000fe20003f86270 */
[----:B------:R-:W-:-:S04]  /*38b0*/  DEPBAR.LE SB0, 0x0 ;  /* 0x000080000000791a */ /* 0x000fc80000000000 */
[C---:B------:R-:W-:Y:S01]  /*38c0*/  HMMA.16816.F32.BF16 R88, R116.reuse, R110, R88 ;  /* 0x0000006e7458723c */ /* 0x040fe20000041858 */
[C---:B------:R-:W-:Y:S02]  /*38d0*/  ISETP.GE.AND P2, PT, R14.reuse, R214, PT ;  /* 0x000000d60e00720c */ /* 0x040fe40003f46270 */
[----:B------:R-:W-:Y:S01]  /*38e0*/  ISETP.GE.AND P0, PT, R14, R213, PT ;  /* 0x000000d50e00720c */ /* 0x000fe20003f06270 */
[C---:B------:R-:W-:Y:S01]  /*38f0*/  VIADD R14, R61.reuse, 0x1 ;  /* 0x000000013d0e7836 */ /* 0x040fe20000000000 */
[----:B------:R-:W-:Y:S02]  /*3900*/  I2FP.F32.U32 R15, R17 ;  /* 0x00000011000f7245 */ /* 0x000fe40000201000 */
[----:B------:R-:W-:Y:S01]  /*3910*/  FSEL R180, R20, -INF , !P5 ;  /* 0xff80000014b47808 */ /* 0x000fe20006800000 */
[----:B------:R-:W-:Y:S01]  /*3920*/  HMMA.16816.F32.BF16 R96, R116, R114, R96 ;  /* 0x000000727460723c */ /* 0x000fe20000041860 */
[----:B------:R-:W-:Y:S01]  /*3930*/  I2FP.F32.U32 R16, R14 ;  /* 0x0000000e00107245 */ /* 0x000fe20000201000 */
[----:B------:R-:W-:Y:S01]  /*3940*/  VIADD R20, R61, 0x19 ;  /* 0x000000193d147836 */ /* 0x000fe20000000000 */
[----:B------:R-:W-:-:S02]  /*3950*/  FSEL R179, R22, -INF , !P4 ;  /* 0xff80000016b37808 */ /* 0x000fc40006000000 */
[----:B------:R-:W-:Y:S01]  /*3960*/  ISETP.GE.AND P3, PT, R14, R216, PT ;  /* 0x000000d80e00720c */ /* 0x000fe20003f66270 */
[----:B------:R-:W-:Y:S01]  /*3970*/  FFMA.FTZ R49, R16, UR5, R49 ;  /* 0x0000000510317c23 */ /* 0x000fe20008010031 */
[C---:B------:R-:W-:Y:S01]  /*3980*/  ISETP.GE.AND P1, PT, R14.reuse, R215, PT ;  /* 0x000000d70e00720c */ /* 0x040fe20003f26270 */
[----:B------:R-:W-:Y:S01]  /*3990*/  HMMA.16816.F32.BF16 R40, R76, R64, R40 ;  /* 0x000000404c28723c */ /* 0x000fe20000041828 */
[----:B------:R-:W-:Y:S01]  /*39a0*/  ISETP.GE.AND P5, PT, R14, R214, PT ;  /* 0x000000d60e00720c */ /* 0x000fe20003fa6270 */
[----:B------:R-:W-:Y:S01]  /*39b0*/  FFMA.FTZ R51, R16, UR5, R51 ;  /* 0x0000000510337c23 */ /* 0x000fe20008010033 */
[----:B------:R-:W-:Y:S01]  /*39c0*/  ISETP.GE.AND P4, PT, R14, R213, PT ;  /* 0x000000d50e00720c */ /* 0x000fe20003f86270 */
[----:B------:R-:W-:Y:S01]  /*39d0*/  VIADD R14, R61, 0x9 ;  /* 0x000000093d0e7836 */ /* 0x000fe20000000000 */
[----:B------:R-:W-:Y:S01]  /*39e0*/  FSEL R60, R26, -INF , !P0 ;  /* 0xff8000001a3c7808 */ /* 0x000fe20004000000 */
[C---:B------:R-:W-:Y:S01]  /*39f0*/  FFMA.FTZ R22, R16.reuse, UR5, R53 ;  /* 0x0000000510167c23 */ /* 0x040fe20008010035 */
[----:B------:R-:W-:Y:S01]  /*3a00*/  ISETP.GE.AND P0, PT, R17, R215, PT ;  /* 0x000000d71100720c */ /* 0x000fe20003f06270 */
[----:B------:R-:W-:Y:S01]  /*3a10*/  HMMA.16816.F32.BF16 R44, R8, R18, R44 ;  /* 0x00000012082c723c */ /* 0x000fe2000004182c */
[----:B------:R-:W-:Y:S01]  /*3a20*/  FFMA.FTZ R55, R16, UR5, R55 ;  /* 0x0000000510377c23 */ /* 0x000fe20008010037 */
[----:B------:R-:W-:Y:S01]  /*3a30*/  FSEL R53, R49, -INF , !P5 ;  /* 0xff80000031357808 */ /* 0x000fe20006800000 */
[----:B------:R-:W-:Y:S01]  /*3a40*/  VIADD R16, R61, 0x11 ;  /* 0x000000113d107836 */ /* 0x000fe20000000000 */
[----:B------:R-:W-:-:S02]  /*3a50*/  ISETP.GE.AND P5, PT, R14, R216, PT ;  /* 0x000000d80e00720c */ /* 0x000fc40003fa6270 */
[----:B------:R-:W-:Y:S02]  /*3a60*/  FSEL R22, R22, -INF , !P3 ;  /* 0xff80000016167808 */ /* 0x000fe40005800000 */
[----:B------:R-:W-:Y:S01]  /*3a70*/  HMMA.16816.F32.BF16 R100, R72, R64, R100 ;  /* 0x000000404864723c */ /* 0x000fe20000041864 */
[----:B------:R-:W-:Y:S02]  /*3a80*/  FSEL R69, R55, -INF , !P1 ;  /* 0xff80000037457808 */ /* 0x000fe40004800000 */
[C---:B------:R-:W-:Y:S02]  /*3a90*/  ISETP.GE.AND P3, PT, R17.reuse, R214, PT ;  /* 0x000000d61100720c */ /* 0x040fe40003f66270 */
[----:B------:R-:W-:-:S03]  /*3aa0*/  ISETP.GE.AND P1, PT, R17, R213, PT ;  /* 0x000000d51100720c */ /* 0x000fc60003f26270 */
[----:B------:R-:W-:Y:S03]  /*3ab0*/  HMMA.16816.F32.BF16 R36, R76, R66, R36 ;  /* 0x000000424c24723c */ /* 0x000fe60000041824 */
[----:B------:R-:W-:-:S05]  /*3ac0*/  FFMA.FTZ R46, R15, UR5, R46 ;  /* 0x000000050f2e7c23 */ /* 0x000fca000801002e */
[----:B------:R-:W-:Y:S01]  /*3ad0*/  HMMA.16816.F32.BF16 R104, R4, R18, R104 ;  /* 0x000000120468723c */ /* 0x000fe20000041868 */
[----:B------:R-:W-:Y:S02]  /*3ae0*/  FSEL R71, R46, -INF , !P0 ;  /* 0xff8000002e477808 */ /* 0x000fe40004000000 */
[----:B------:R-:W-:Y:S02]  /*3af0*/  ISETP.GE.AND P0, PT, R14, R213, PT ;  /* 0x000000d50e00720c */ /* 0x000fe40003f06270 */
[----:B------:R-:W-:-:S03]  /*3b00*/  I2FP.F32.U32 R18, R16 ;  /* 0x0000001000127245 */ /* 0x000fc60000201000 */
[-C--:B------:R-:W-:Y:S08]  /*3b10*/  HMMA.16816.F32.BF16 R28, R76, R62.reuse, R28 ;  /* 0x0000003e4c1c723c */ /* 0x080ff0000004181c */
[----:B------:R-:W-:Y:S01]  /*3b20*/  HMMA.16816.F32.BF16 R88, R72, R62, R88 ;  /* 0x0000003e4858723c */ /* 0x000fe20000041858 */
[----:B------:R-:W-:Y:S01]  /*3b30*/  FSEL R63, R24, -INF , !P2 ;  /* 0xff800000183f7808 */ /* 0x000fe20005000000 */
[----:B------:R-:W-:Y:S01]  /*3b40*/  FFMA.FTZ R24, R15, UR5, R44 ;  /* 0x000000050f187c23 */ /* 0x000fe2000801002c */
[----:B------:R-:W-:Y:S01]  /*3b50*/  ISETP.GE.AND P2, PT, R17, R216, PT ;  /* 0x000000d81100720c */ /* 0x000fe20003f46270 */
[----:B------:R-:W-:-:S02]  /*3b60*/  VIADD R17, R61, 0x10 ;  /* 0x000000103d117836 */ /* 0x000fc40000000000 */
[----:B------:R-:W-:Y:S01]  /*3b70*/  FFMA.FTZ R104, R15, UR5, R104 ;  /* 0x000000050f687c23 */ /* 0x000fe20008010068 */
[----:B------:R-:W-:Y:S01]  /*3b80*/  FSEL R24, R24, -INF , !P2 ;  /* 0xff80000018187808 */ /* 0x000fe20005000000 */
[----:B------:R-:W-:Y:S01]  /*3b90*/  HMMA.16816.F32.BF16 R96, R72, R66, R96 ;  /* 0x000000424860723c */ /* 0x000fe20000041860 */
[----:B------:R-:W-:Y:S01]  /*3ba0*/  FSEL R73, R51, -INF , !P4 ;  /* 0xff80000033497808 */ /* 0x000fe20006000000 */
[----:B------:R-:W-:Y:S01]  /*3bb0*/  FFMA.FTZ R75, R15, UR5, R106 ;  /* 0x000000050f4b7c23 */ /* 0x000fe2000801006a */
[C---:B------:R-:W-:Y:S02]  /*3bc0*/  ISETP.GE.AND P4, PT, R14.reuse, R215, PT ;  /* 0x000000d70e00720c */ /* 0x040fe40003f86270 */
[----:B------:R-:W-:Y:S02]  /*3bd0*/  ISETP.GE.AND P2, PT, R14, R214, PT ;  /* 0x000000d60e00720c */ /* 0x000fe40003f46270 */
[----:B------:R-:W-:Y:S01]  /*3be0*/  I2FP.F32.U32 R14, R14 ;  /* 0x0000000e000e7245 */ /* 0x000fe20000201000 */
[----:B-1----:R-:W-:Y:S01]  /*3bf0*/  HMMA.16816.F32.BF16 R40, R8, R56, R40 ;  /* 0x000000380828723c */ /* 0x002fe20000041828 */
[----:B------:R-:W-:-:S02]  /*3c00*/  I2FP.F32.U32 R15, R17 ;  /* 0x00000011000f7245 */ /* 0x000fc40000201000 */
[----:B------:R-:W-:Y:S01]  /*3c10*/  FSEL R117, R104, -INF , !P3 ;  /* 0xff80000068757808 */ /* 0x000fe20005800000 */
[C---:B------:R-:W-:Y:S01]  /*3c20*/  FFMA.FTZ R26, R14.reuse, UR5, R45 ;  /* 0x000000050e1a7c23 */ /* 0x040fe2000801002d */
[----:B------:R-:W-:Y:S01]  /*3c30*/  FFMA.FTZ R47, R14, UR5, R47 ;  /* 0x000000050e2f7c23 */ /* 0x000fe2000801002f */
[----:B------:R-:W-:Y:S02]  /*3c40*/  FSEL R75, R75, -INF , !P1 ;  /* 0xff8000004b4b7808 */ /* 0x000fe40004800000 */
[----:B------:R-:W-:Y:S01]  /*3c50*/  HMMA.16816.F32.BF16 R100, R4, R56, R100 ;  /* 0x000000380464723c */ /* 0x000fe20000041864 */
[----:B------:R-:W-:Y:S01]  /*3c60*/  FSEL R26, R26, -INF , !P5 ;  /* 0xff8000001a1a7808 */ /* 0x000fe20006800000 */
[C---:B------:R-:W-:Y:S01]  /*3c70*/  FFMA.FTZ R57, R14.reuse, UR5, R105 ;  /* 0x000000050e397c23 */ /* 0x040fe20008010069 */
[----:B------:R-:W-:Y:S01]  /*3c80*/  FSEL R77, R47, -INF , !P4 ;  /* 0xff8000002f4d7808 */ /* 0x000fe20006000000 */
[----:B------:R-:W-:Y:S01]  /*3c90*/  FFMA.FTZ R105, R14, UR5, R107 ;  /* 0x000000050e697c23 */ /* 0x000fe2000801006b */
[----:B------:R-:W-:-:S02]  /*3ca0*/  ISETP.GE.AND P3, PT, R17, R216, PT ;  /* 0x000000d81100720c */ /* 0x000fc40003f66270 */
[C---:B------:R-:W-:Y:S01]  /*3cb0*/  ISETP.GE.AND P1, PT, R17.reuse, R215, PT ;  /* 0x000000d71100720c */ /* 0x040fe20003f26270 */
[-C--:B------:R-:W-:Y:S01]  /*3cc0*/  HMMA.16816.F32.BF16 R36, R8, R58.reuse, R36 ;  /* 0x0000003a0824723c */ /* 0x080fe20000041824 */
[C---:B------:R-:W-:Y:S02]  /*3cd0*/  ISETP.GE.AND P5, PT, R17.reuse, R214, PT ;  /* 0x000000d61100720c */ /* 0x040fe40003fa6270 */
[----:B------:R-:W-:Y:S01]  /*3ce0*/  ISETP.GE.AND P4, PT, R17, R213, PT ;  /* 0x000000d51100720c */ /* 0x000fe20003f86270 */
[C---:B------:R-:W-:Y:S01]  /*3cf0*/  FFMA.FTZ R14, R15.reuse, UR5, R40 ;  /* 0x000000050f0e7c23 */ /* 0x040fe20008010028 */
[----:B------:R-:W-:Y:S01]  /*3d00*/  FFMA.FTZ R17, R15, UR5, R42 ;  /* 0x000000050f117c23 */ /* 0x000fe2000801002a */
[----:B------:R-:W-:Y:S01]  /*3d10*/  VIADD R40, R61, 0x18 ;  /* 0x000000183d287836 */ /* 0x000fe20000000000 */
[----:B------:R-:W-:Y:S01]  /*3d20*/  FSEL R57, R57, -INF , !P2 ;  /* 0xff80000039397808 */ /* 0x000fe20005000000 */
[----:B------:R-:W-:Y:S01]  /*3d30*/  HMMA.16816.F32.BF16 R96, R4, R58, R96 ;  /* 0x0000003a0460723c */ /* 0x000fe20000041860 */
[----:B------:R-:W-:-:S02]  /*3d40*/  FSEL R105, R105, -INF , !P0 ;  /* 0xff80000069697808 */ /* 0x000fc40004000000 */
[----:B------:R-:W-:Y:S01]  /*3d50*/  FSEL R14, R14, -INF , !P3 ;  /* 0xff8000000e0e7808 */ /* 0x000fe20005800000 */
[----:B------:R-:W-:Y:S01]  /*3d60*/  FFMA.FTZ R100, R15, UR5, R100 ;  /* 0x000000050f647c23 */ /* 0x000fe20008010064 */
[----:B------:R-:W-:Y:S01]  /*3d70*/  FSEL R17, R17, -INF , !P1 ;  /* 0xff80000011117808 */ /* 0x000fe20004800000 */
[----:B------:R-:W-:Y:S01]  /*3d80*/  FFMA.FTZ R102, R15, UR5, R102 ;  /* 0x000000050f667c23 */ /* 0x000fe20008010066 */
[C---:B------:R-:W-:Y:S01]  /*3d90*/  ISETP.GE.AND P2, PT, R16.reuse, R216, PT ;  /* 0x000000d81000720c */ /* 0x040fe20003f46270 */
[-C--:B--2---:R-:W-:Y:S01]  /*3da0*/  HMMA.16816.F32.BF16 R32, R8, R132.reuse, R32 ;  /* 0x000000840820723c */ /* 0x084fe20000041820 */
[----:B------:R-:W-:Y:S01]  /*3db0*/  ISETP.GE.AND P0, PT, R16, R215, PT ;  /* 0x000000d71000720c */ /* 0x000fe20003f06270 */
[----:B------:R-:W-:Y:S01]  /*3dc0*/  FFMA.FTZ R15, R18, UR5, R43 ;  /* 0x00000005120f7c23 */ /* 0x000fe2000801002b */
[----:B------:R-:W-:Y:S01]  /*3dd0*/  ISETP.GE.AND P3, PT, R16, R214, PT ;  /* 0x000000d61000720c */ /* 0x000fe20003f66270 */
[----:B------:R-:W-:Y:S01]  /*3de0*/  FFMA.FTZ R101, R18, UR5, R101 ;  /* 0x0000000512657c23 */ /* 0x000fe20008010065 */
[----:B------:R-:W-:Y:S01]  /*3df0*/  ISETP.GE.AND P1, PT, R16, R213, PT ;  /* 0x000000d51000720c */ /* 0x000fe20003f26270 */
[C---:B------:R-:W-:Y:S01]  /*3e00*/  FFMA.FTZ R16, R18.reuse, UR5, R41 ;  /* 0x0000000512107c23 */ /* 0x040fe20008010029 */
[----:B------:R-:W-:Y:S01]  /*3e10*/  I2FP.F32.U32 R19, R40 ;  /* 0x0000002800137245 */ /* 0x000fe20000201000 */
[----:B------:R-:W-:Y:S01]  /*3e20*/  FFMA.FTZ R103, R18, UR5, R103 ;  /* 0x0000000512677c23 */ /* 0x000fe20008010067 */
[----:B------:R-:W-:Y:S01]  /*3e30*/  FSEL R171, R100, -INF , !P5 ;  /* 0xff80000064ab7808 */ /* 0x000fe20006800000 */
[----:B------:R-:W-:Y:S01]  /*3e40*/  HMMA.16816.F32.BF16 R92, R4, R132, R92 ;  /* 0x00000084045c723c */ /* 0x000fe2000004185c */
[----:B------:R-:W-:Y:S01]  /*3e50*/  FSEL R169, R102, -INF , !P4 ;  /* 0xff80000066a97808 */ /* 0x000fe20006000000 */
[C---:B------:R-:W-:Y:S01]  /*3e60*/  FFMA.FTZ R18, R19.reuse, UR5, R36 ;  /* 0x0000000513127c23 */ /* 0x040fe20008010024 */
[C---:B------:R-:W-:Y:S01]  /*3e70*/  FFMA.FTZ R38, R19.reuse, UR5, R38 ;  /* 0x0000000513267c23 */ /* 0x040fe20008010026 */
[C---:B------:R-:W-:Y:S01]  /*3e80*/  ISETP.GE.AND P5, PT, R40.reuse, R216, PT ;  /* 0x000000d82800720c */ /* 0x040fe20003fa6270 */
[C---:B------:R-:W-:Y:S01]  /*3e90*/  FFMA.FTZ R96, R19.reuse, UR5, R96 ;  /* 0x0000000513607c23 */ /* 0x040fe20008010060 */
[----:B------:R-:W-:Y:S01]  /*3ea0*/  ISETP.GE.AND P4, PT, R40, R215, PT ;  /* 0x000000d72800720c */ /* 0x000fe20003f86270 */
[----:B------:R-:W-:Y:S01]  /*3eb0*/  FFMA.FTZ R98, R19, UR5, R98 ;  /* 0x0000000513627c23 */ /* 0x000fe20008010062 */
[----:B------:R-:W-:Y:S01]  /*3ec0*/  FSEL R16, R16, -INF , !P2 ;  /* 0xff80000010107808 */ /* 0x000fe20005000000 */
[----:B------:R-:W-:Y:S01]  /*3ed0*/  HMMA.16816.F32.BF16 R28, R8, R134, R28 ;  /* 0x00000086081c723c */ /* 0x000fe2000004181c */
[----:B------:R-:W-:-:S02]  /*3ee0*/  FSEL R15, R15, -INF , !P0 ;  /* 0xff8000000f0f7808 */ /* 0x000fc40004000000 */
[C---:B------:R-:W-:Y:S02]  /*3ef0*/  ISETP.GE.AND P2, PT, R40.reuse, R214, PT ;  /* 0x000000d62800720c */ /* 0x040fe40003f46270 */
[----:B------:R-:W-:Y:S01]  /*3f00*/  ISETP.GE.AND P0, PT, R40, R213, PT ;  /* 0x000000d52800720c */ /* 0x000fe20003f06270 */
[----:B------:R-:W-:Y:S01]  /*3f10*/  VIADD R40, R61, 0x20 ;  /* 0x000000203d287836 */ /* 0x000fe20000000000 */
[----:B------:R-:W-:Y:S01]  /*3f20*/  I2FP.F32.U32 R36, R20 ;  /* 0x0000001400247245 */ /* 0x000fe20000201000 */
[----:B------:R-:W-:Y:S01]  /*3f30*/  HMMA.16816.F32.BF16 R88, R4, R134, R88 ;  /* 0x000000860458723c */ /* 0x000fe20000041858 */
[----:B------:R-:W-:Y:S02]  /*3f40*/  FSEL R175, R101, -INF , !P3 ;  /* 0xff80000065af7808 */ /* 0x000fe40005800000 */
[----:B------:R-:W-:Y:S01]  /*3f50*/  FSEL R189, R103, -INF , !P1 ;  /* 0xff80000067bd7808 */ /* 0x000fe20004800000 */
[----:B------:R-:W-:Y:S01]  /*3f60*/  FFMA.FTZ R97, R36, UR5, R97 ;  /* 0x0000000524617c23 */ /* 0x000fe20008010061 */
[----:B------:R-:W-:Y:S01]  /*3f70*/  FSEL R18, R18, -INF , !P5 ;  /* 0xff80000012127808 */ /* 0x000fe20006800000 */
[----:B------:R-:W-:Y:S01]  /*3f80*/  FFMA.FTZ R19, R36, UR5, R39 ;  /* 0x0000000524137c23 */ /* 0x000fe20008010027 */
[----:B------:R-:W-:Y:S01]  /*3f90*/  FSEL R55, R38, -INF , !P4 ;  /* 0xff80000026377808 */ /* 0x000fe20006000000 */
[C---:B------:R-:W-:Y:S01]  /*3fa0*/  VIADD R38, R61.reuse, 0x21 ;  /* 0x000000213d267836 */ /* 0x040fe20000000000 */
[C---:B------:R-:W-:Y:S01]  /*3fb0*/  ISETP.GE.AND P3, PT, R20.reuse, R216, PT ;  /* 0x000000d81400720c */ /* 0x040fe20003f66270 */
[-C--:B------:R-:W-:Y:S01]  /*3fc0*/  HMMA.16816.F32.BF16 R84, R8, R12.reuse, R84 ;  /* 0x0000000c0854723c */ /* 0x080fe20000041854 */
[C---:B------:R-:W-:Y:S01]  /*3fd0*/  ISETP.GE.AND P1, PT, R20.reuse, R215, PT ;  /* 0x000000d71400720c */ /* 0x040fe20003f26270 */
[C---:B------:R-:W-:Y:S01]  /*3fe0*/  VIADD R8, R61.reuse, 0x29 ;  /* 0x000000293d087836 */ /* 0x040fe20000000000 */
[----:B------:R-:W-:Y:S01]  /*3ff0*/  BAR.SYNC.DEFER_BLOCKING 0x0 ;  /* 0x0000000000007b1d */ /* 0x000fe20000010000 */
[----:B------:R-:W-:Y:S01]  /*4000*/  ISETP.GE.AND P5, PT, R20, R214, PT ;  /* 0x000000d61400720c */ /* 0x000fe20003fa6270 */
[----:B------:R-:W-:Y:S01]  /*4010*/  FFMA.FTZ R99, R36, UR5, R99 ;  /* 0x0000000524637c23 */ /* 0x000fe20008010063 */
[----:B------:R-:W-:Y:S01]  /*4020*/  ISETP.GE.AND P4, PT, R20, R213, PT ;  /* 0x000000d51400720c */ /* 0x000fe20003f86270 */
[----:B------:R-:W-:Y:S01]  /*4030*/  FFMA.FTZ R20, R36, UR5, R37 ;  /* 0x0000000524147c23 */ /* 0x000fe20008010025 */
[----:B------:R-:W-:Y:S01]  /*4040*/  I2FP.F32.U32 R37, R40 ;  /* 0x0000002800257245 */ /* 0x000fe20000201000 */
[----:B------:R-:W-:Y:S01]  /*4050*/  HMMA.16816.F32.BF16 R80, R4, R12, R80 ;  /* 0x0000000c0450723c */ /* 0x000fe20000041850 */
[----:B------:R-:W-:Y:S01]  /*4060*/  FSEL R197, R96, -INF , !P2 ;  /* 0xff80000060c57808 */ /* 0x000fe20005000000 */
[----:B------:R-:W-:Y:S01]  /*4070*/  VIADD R4, R61, 0x30 ;  /* 0x000000303d047836 */ /* 0x000fe20000000000 */
[----:B------:R-:W-:Y:S01]  /*4080*/  ISETP.GE.AND P2, PT, R40, R216, PT ;  /* 0x000000d82800720c */ /* 0x000fe20003f46270 */
[C---:B------:R-:W-:Y:S01]  /*4090*/  FFMA.FTZ R32, R37.reuse, UR5, R32 ;  /* 0x0000000525207c23 */ /* 0x040fe20008010020 */
[----:B------:R-:W-:Y:S01]  /*40a0*/  FSEL R195, R98, -INF , !P0 ;  /* 0xff80000062c37808 */ /* 0x000fe20004000000 */
[C---:B------:R-:W-:Y:S01]  /*40b0*/  FFMA.FTZ R34, R37.reuse, UR5, R34 ;  /* 0x0000000525227c23 */ /* 0x040fe20008010022 */
[----:B------:R-:W-:Y:S01]  /*40c0*/  ISETP.GE.AND P0, PT, R40, R215, PT ;  /* 0x000000d72800720c */ /* 0x000fe20003f06270 */
[C---:B------:R-:W-:Y:S01]  /*40d0*/  FFMA.FTZ R92, R37.reuse, UR5, R92 ;  /* 0x00000005255c7c23 */ /* 0x040fe2000801005c */
[----:B------:R-:W-:Y:S01]  /*40e0*/  FSEL R184, R32, -INF , !P2 ;  /* 0xff80000020b87808 */ /* 0x000fe20005000000 */
[----:B------:R-:W-:Y:S01]  /*40f0*/  FFMA.FTZ R94, R37, UR5, R94 ;  /* 0x00000005255e7c23 */ /* 0x000fe2000801005e */
[----:B------:R-:W-:-:S02]  /*4100*/  I2FP.F32.U32 R32, R38 ;  /* 0x0000002600207245 */ /* 0x000fc40000201000 */
[----:B------:R-:W-:Y:S02]  /*4110*/  FSEL R209, R97, -INF , !P5 ;  /* 0xff80000061d17808 */ /* 0x000fe40006800000 */
[----:B------:R-:W-:Y:S01]  /*4120*/  FSEL R183, R34, -INF , !P0 ;  /* 0xff80000022b77808 */ /* 0x000fe20004000000 */
[----:B------:R-:W-:Y:S01]  /*4130*/  FFMA.FTZ R33, R32, UR5, R33 ;  /* 0x0000000520217c23 */ /* 0x000fe20008010021 */
[----:B------:R-:W-:Y:S01]  /*4140*/  ISETP.GE.AND P5, PT, R38, R216, PT ;  /* 0x000000d82600720c */ /* 0x000fe20003fa6270 */
[----:B------:R-:W-:Y:S01]  /*4150*/  VIADD R34, R61, 0x28 ;  /* 0x000000283d227836 */ /* 0x000fe20000000000 */
[----:B------:R-:W-:Y:S01]  /*4160*/  FSEL R20, R20, -INF , !P3 ;  /* 0xff80000014147808 */ /* 0x000fe20005800000 */
[C---:B------:R-:W-:Y:S01]  /*4170*/  FFMA.FTZ R93, R32.reuse, UR5, R93 ;  /* 0x00000005205d7c23 */ /* 0x040fe2000801005d */
[----:B------:R-:W-:Y:S01]  /*4180*/  FSEL R186, R33, -INF , !P5 ;  /* 0xff80000021ba7808 */ /* 0x000fe20006800000 */
[C---:B------:R-:W-:Y:S01]  /*4190*/  FFMA.FTZ R95, R32.reuse, UR5, R95 ;  /* 0x00000005205f7c23 */ /* 0x040fe2000801005f */
[----:B------:R-:W-:Y:S01]  /*41a0*/  FSEL R19, R19, -INF , !P1 ;  /* 0xff80000013137808 */ /* 0x000fe20004800000 */
[----:B------:R-:W-:Y:S01]  /*41b0*/  FFMA.FTZ R35, R32, UR5, R35 ;  /* 0x0000000520237c23 */ /* 0x000fe20008010023 */
[----:B------:R-:W-:-:S02]  /*41c0*/  I2FP.F32.U32 R33, R34 ;  /* 0x0000002200217245 */ /* 0x000fc40000201000 */
[CC--:B------:R-:W-:Y:S02]  /*41d0*/  ISETP.GE.AND P3, PT, R40.reuse, R214.reuse, PT ;  /* 0x000000d62800720c */ /* 0x0c0fe40003f66270 */
[-C--:B------:R-:W-:Y:S01]  /*41e0*/  ISETP.GE.AND P1, PT, R40, R213.reuse, PT ;  /* 0x000000d52800720c */ /* 0x080fe20003f26270 */
        /* <DEDUP_REMOVED lines=8> */
[C---:B------:R-:W-:Y:S02]  /*4270*/  ISETP.GE.AND P3, PT, R34.reuse, R216, PT ;  /* 0x000000d82200720c */ /* 0x040fe40003f66270 */
[----:B------:R-:W-:Y:S02]  /*4280*/  ISETP.GE.AND P1, PT, R34, R215, PT ;  /* 0x000000d72200720c */ /* 0x000fe40003f26270 */
[----:B------:R-:W-:Y:S02]  /*4290*/  FSEL R205, R93, -INF , !P2 ;  /* 0xff8000005dcd7808 */ /* 0x000fe40005000000 */
[----:B------:R-:W-:Y:S02]  /*42a0*/  FSEL R207, R95, -INF , !P0 ;  /* 0xff8000005fcf7808 */ /* 0x000fe40004000000 */
[----:B------:R-:W-:Y:S02]  /*42b0*/  FSEL R188, R28, -INF , !P3 ;  /* 0xff8000001cbc7808 */ /* 0x000fe40005800000 */
[----:B------:R-:W-:-:S02]  /*42c0*/  FSEL R194, R30, -INF , !P1 ;  /* 0xff8000001ec27808 */ /* 0x000fc40004800000 */
[C---:B------:R-:W-:Y:S02]  /*42d0*/  ISETP.GE.AND P2, PT, R8.reuse, R216, PT ;  /* 0x000000d80800720c */ /* 0x040fe40003f46270 */
[C---:B------:R-:W-:Y:S02]  /*42e0*/  ISETP.GE.AND P0, PT, R8.reuse, R215, PT ;  /* 0x000000d70800720c */ /* 0x040fe40003f06270 */
[C---:B------:R-:W-:Y:S02]  /*42f0*/  ISETP.GE.AND P3, PT, R8.reuse, R214, PT ;  /* 0x000000d60800720c */ /* 0x040fe40003f66270 */
[----:B------:R-:W-:Y:S02]  /*4300*/  ISETP.GE.AND P1, PT, R8, R213, PT ;  /* 0x000000d50800720c */ /* 0x000fe40003f26270 */
[----:B------:R-:W-:Y:S02]  /*4310*/  FSEL R174, R99, -INF , !P4 ;  /* 0xff80000063ae7808 */ /* 0x000fe40006000000 */
[----:B------:R-:W-:-:S02]  /*4320*/  I2FP.F32.U32 R8, R8 ;  /* 0x0000000800087245 */ /* 0x000fc40000201000 */
[----:B------:R-:W-:Y:S02]  /*4330*/  ISETP.GE.AND P4, PT, R38, R215, PT ;  /* 0x000000d72600720c */ /* 0x000fe40003f86270 */
[----:B------:R-:W-:Y:S01]  /*4340*/  ISETP.GE.AND P5, PT, R34, R214, PT ;  /* 0x000000d62200720c */ /* 0x000fe20003fa6270 */
[C---:B------:R-:W-:Y:S01]  /*4350*/  FFMA.FTZ R29, R8.reuse, UR5, R29 ;  /* 0x00000005081d7c23 */ /* 0x040fe2000801001d */
[----:B------:R-:W-:Y:S01]  /*4360*/  FSEL R201, R35, -INF , !P4 ;  /* 0xff80000023c97808 */ /* 0x000fe20006000000 */
[----:B------:R-:W-:Y:S01]  /*4370*/  FFMA.FTZ R31, R8, UR5, R31 ;  /* 0x00000005081f7c23 */ /* 0x000fe2000801001f */
[----:B------:R-:W-:Y:S01]  /*4380*/  ISETP.GE.AND P4, PT, R34, R213, PT ;  /* 0x000000d52200720c */ /* 0x000fe20003f86270 */
[----:B------:R-:W-:Y:S01]  /*4390*/  FFMA.FTZ R89, R8, UR5, R89 ;  /* 0x0000000508597c23 */ /* 0x000fe20008010059 */
[----:B------:R-:W-:Y:S01]  /*43a0*/  FSEL R198, R88, -INF , !P5 ;  /* 0xff80000058c67808 */ /* 0x000fe20006800000 */
[----:B------:R-:W-:Y:S01]  /*43b0*/  FFMA.FTZ R91, R8, UR5, R91 ;  /* 0x00000005085b7c23 */ /* 0x000fe2000801005b */
[----:B------:R-:W-:-:S02]  /*43c0*/  FSEL R227, R90, -INF , !P4 ;  /* 0xff8000005ae37808 */ /* 0x000fc40006000000 */
[----:B------:R-:W-:Y:S02]  /*43d0*/  FSEL R226, R29, -INF , !P2 ;  /* 0xff8000001de27808 */ /* 0x000fe40005000000 */
[----:B------:R-:W-:Y:S02]  /*43e0*/  FSEL R204, R31, -INF , !P0 ;  /* 0xff8000001fcc7808 */ /* 0x000fe40004000000 */
[C---:B------:R-:W-:Y:S02]  /*43f0*/  ISETP.GE.AND P5, PT, R4.reuse, R216, PT ;  /* 0x000000d80400720c */ /* 0x040fe40003fa6270 */
[C---:B------:R-:W-:Y:S02]  /*4400*/  ISETP.GE.AND P4, PT, R4.reuse, R215, PT ;  /* 0x000000d70400720c */ /* 0x040fe40003f86270 */
[----:B------:R-:W-:Y:S02]  /*4410*/  ISETP.GE.AND P2, PT, R4, R214, PT ;  /* 0x000000d60400720c */ /* 0x000fe40003f46270 */
[----:B------:R-:W-:-:S02]  /*4420*/  I2FP.F32.U32 R5, R4 ;  /* 0x0000000400057245 */ /* 0x000fc40000201000 */
[----:B------:R-:W-:Y:S01]  /*4430*/  ISETP.GE.AND P0, PT, R4, R213, PT ;  /* 0x000000d50400720c */ /* 0x000fe20003f06270 */
[----:B------:R-:W-:Y:S01]  /*4440*/  VIADD R4, R61, 0x31 ;  /* 0x000000313d047836 */ /* 0x000fe20000000000 */
[----:B------:R-:W-:Y:S01]  /*4450*/  FSEL R200, R89, -INF , !P3 ;  /* 0xff80000059c87808 */ /* 0x000fe20005800000 */
[----:B------:R-:W-:Y:S01]  /*4460*/  FFMA.FTZ R80, R5, UR5, R80 ;  /* 0x0000000505507c23 */ /* 0x000fe20008010050 */
[----:B------:R-:W-:Y:S01]  /*4470*/  FSEL R211, R91, -INF , !P1 ;  /* 0xff8000005bd37808 */ /* 0x000fe20004800000 */
[C---:B------:R-:W-:Y:S01]  /*4480*/  FFMA.FTZ R64, R5.reuse, UR5, R82 ;  /* 0x0000000505407c23 */ /* 0x040fe20008010052 */
[----:B------:R-:W-:Y:S01]  /*4490*/  I2FP.F32.U32 R6, R4 ;  /* 0x0000000400067245 */ /* 0x000fe20000201000 */
[C---:B------:R-:W-:Y:S01]  /*44a0*/  FFMA.FTZ R84, R5.reuse, UR5, R84 ;  /* 0x0000000505547c23 */ /* 0x040fe20008010054 */
[C---:B------:R-:W-:Y:S01]  /*44b0*/  ISETP.GE.AND P3, PT, R4.reuse, R216, PT ;  /* 0x000000d80400720c */ /* 0x040fe20003f66270 */
[----:B------:R-:W-:Y:S01]  /*44c0*/  FFMA.FTZ R86, R5, UR5, R86 ;  /* 0x0000000505567c23 */ /* 0x000fe20008010056 */
[----:B------:R-:W-:Y:S01]  /*44d0*/  ISETP.GE.AND P1, PT, R4, R215, PT ;  /* 0x000000d70400720c */ /* 0x000fe20003f26270 */
[C---:B------:R-:W-:Y:S01]  /*44e0*/  FFMA.FTZ R85, R6.reuse, UR5, R85 ;  /* 0x0000000506557c23 */ /* 0x040fe20008010055 */
        /* <DEDUP_REMOVED lines=9> */
[----:B------:R-:W-:Y:S02]  /*4580*/  I2FP.F32.U32 R7, R61 ;  /* 0x0000003d00077245 */ /* 0x000fe40000201000 */
[CC--:B------:R-:W-:Y:S02]  /*4590*/  ISETP.GE.AND P3, PT, R61.reuse, R214.reuse, PT ;  /* 0x000000d63d00720c */ /* 0x0c0fe40003f66270 */
[CC--:B------:R-:W-:Y:S01]  /*45a0*/  ISETP.GE.AND P1, PT, R61.reuse, R213.reuse, PT ;  /* 0x000000d53d00720c */ /* 0x0c0fe20003f26270 */
[----:B------:R-:W-:Y:S01]  /*45b0*/  VIADD R61, R61, 0x39 ;  /* 0x000000393d3d7836 */ /* 0x000fe20000000000 */
        /* <DEDUP_REMOVED lines=8> */
[----:B------:R-:W-:-:S02]  /*4640*/  I2FP.F32.U32 R6, R61 ;  /* 0x0000003d00067245 */ /* 0x000fc40000201000 */
[----:B------:R-:W-:Y:S02]  /*4650*/  FSEL R167, R81, -INF , !P5 ;  /* 0xff80000051a77808 */ /* 0x000fe40006800000 */
[----:B------:R-:W-:Y:S01]  /*4660*/  FSEL R65, R65, -INF , !P4 ;  /* 0xff80000041417808 */ /* 0x000fe20006000000 */
[----:B------:R-:W-:Y:S01]  /*4670*/  FFMA.FTZ R21, R6, UR5, R21 ;  /* 0x0000000506157c23 */ /* 0x000fe20008010015 */
[----:B------:R-:W-:Y:S01]  /*4680*/  FSEL R4, R4, -INF , !P2 ;  /* 0xff80000004047808 */ /* 0x000fe20005000000 */
[C---:B------:R-:W-:Y:S01]  /*4690*/  FFMA.FTZ R23, R6.reuse, UR5, R23 ;  /* 0x0000000506177c23 */ /* 0x040fe20008010017 */
[----:B------:R-:W-:Y:S01]  /*46a0*/  FSEL R5, R5, -INF , !P0 ;  /* 0xff80000005057808 */ /* 0x000fe20004000000 */
[C---:B------:R-:W-:Y:S01]  /*46b0*/  FFMA.FTZ R25, R6.reuse, UR5, R25 ;  /* 0x0000000506197c23 */ /* 0x040fe20008010019 */
[----:B------:R-:W-:Y:S01]  /*46c0*/  FFMA.FTZ R27, R6, UR5, R27 ;  /* 0x00000005061b7c23 */ /* 0x000fe2000801001b */
[C---:B------:R-:W-:Y:S02]  /*46d0*/  ISETP.GE.AND P5, PT, R61.reuse, R216, PT ;  /* 0x000000d83d00720c */ /* 0x040fe40003fa6270 */
[----:B------:R-:W-:-:S02]  /*46e0*/  ISETP.GE.AND P4, PT, R61, R215, PT ;  /* 0x000000d73d00720c */ /* 0x000fc40003f86270 */
[C---:B------:R-:W-:Y:S02]  /*46f0*/  ISETP.GE.AND P2, PT, R61.reuse, R214, PT ;  /* 0x000000d63d00720c */ /* 0x040fe40003f46270 */
[----:B------:R-:W-:Y:S02]  /*4700*/  ISETP.GE.AND P0, PT, R61, R213, PT ;  /* 0x000000d53d00720c */ /* 0x000fe40003f06270 */
[----:B------:R-:W-:Y:S02]  /*4710*/  FSEL R89, R48, -INF , !P3 ;  /* 0xff80000030597808 */ /* 0x000fe40005800000 */
[----:B------:R-:W-:Y:S02]  /*4720*/  FSEL R59, R50, -INF , !P1 ;  /* 0xff800000323b7808 */ /* 0x000fe40004800000 */
[----:B------:R-:W-:Y:S02]  /*4730*/  FSEL R190, R21, -INF , !P5 ;  /* 0xff80000015be7808 */ /* 0x000fe40006800000 */
[----:B------:R-:W-:-:S02]  /*4740*/  FSEL R181, R23, -INF , !P4 ;  /* 0xff80000017b57808 */ /* 0x000fc40006000000 */
        /* <DEDUP_REMOVED lines=54> */
.L_x_570:
[----:B------:R3:W-:Y:S02]  /*4ab0*/  STS.128 [R235+0x8800], RZ ;  /* 0x008800ffeb007388 */ /* 0x0007e40000000c00 */
.L_x_571:
[----:B------:R-:W-:Y:S05]  /*4ac0*/  BSYNC.RECONVERGENT B0 ;  /* 0x0000000000007941 */ /* 0x000fea0003800200 */
.L_x_569:
[----:B------:R-:W0:Y:S02]  /*4ad0*/  LDGDEPBAR ;  /* 0x00000000000079af */ /* 0x000e240000000000 */
.L_x_568:
[----:B------:R-:W-:Y:S01]  /*4ae0*/  FMNMX3.FTZ R7, R4, R22, R24, !PT ;  /* 0x0000001604077276 */ /* 0x000fe20007810018 */
[----:B------:R-:W4:Y:S01]  /*4af0*/  S2R R8, SR_CTAID.X ;  /* 0x0000000000087919 */ /* 0x000f220000002500 */
[----:B------:R-:W-:Y:S01]  /*4b00*/  FMNMX3.FTZ R6, R5, R69, R71, !PT ;  /* 0x0000004505067276 */ /* 0x000fe20007810047 */
[----:B------:R-:W-:Y:S01]  /*4b10*/  USHF.L.U32 UR13, UR19, 0x1, URZ ;  /* 0x00000001130d7899 */ /* 0x000fe200080006ff */
[----:B------:R-:W-:Y:S01]  /*4b20*/  FMNMX3.FTZ R7, R7, R26, R14, !PT ;  /* 0x0000001a07077276 */ /* 0x000fe2000781000e */
[----:B------:R-:W-:Y:S01]  /*4b30*/  IMAD.WIDE.U32 R248, R2, -0x2daee0ad, RZ ;  /* 0xd2511f5302f87825 */ /* 0x000fe200078e00ff */
[----:B------:R-:W-:Y:S01]  /*4b40*/  FMNMX3.FTZ R6, R6, R77, R17, !PT ;  /* 0x0000004d06067276 */ /* 0x000fe20007810011 */
[----:B------:R-:W-:Y:S01]  /*4b50*/  UIADD3 UR12, UPT, UPT, UR13, -0x2, URZ ;  /* 0xfffffffe0d0c7890 */ /* 0x000fe2000fffe0ff */
[----:B------:R-:W-:Y:S01]  /*4b60*/  FMNMX3.FTZ R7, R7, R16, R18, !PT ;  /* 0x0000001007077276 */ /* 0x000fe20007810012 */
[----:B------:R-:W3:Y:S01]  /*4b70*/  LDCU UR4, c[0x0][0x45c] ;  /* 0x00008b80ff0477ac */ /* 0x000ee20008000800 */
[----:B------:R-:W-:Y:S01]  /*4b80*/  FMNMX3.FTZ R6, R6, R15, R55, !PT ;  /* 0x0000000f06067276 */ /* 0x000fe20007810037 */
[----:B------:R1:W-:Y:S01]  /*4b90*/  STL.64 [R1+0x18], R212 ;  /* 0x000018d401007387 */ /* 0x0003e20000100a00 */
[----:B------:R-:W-:Y:S01]  /*4ba0*/  FMNMX3.FTZ R7, R7, R20, R184, !PT ;  /* 0x0000001407077276 */ /* 0x000fe200078100b8 */
[C---:B------:R-:W-:Y:S01]  /*4bb0*/  VIADD R252, R251.reuse, 0x76cf5d0a ;  /* 0x76cf5d0afbfc7836 */ /* 0x040fe20000000000 */
[----:B------:R-:W-:Y:S01]  /*4bc0*/  FMNMX3.FTZ R6, R6, R19, R183, !PT ;  /* 0x0000001306067276 */ /* 0x000fe200078100b7 */
[----:B------:R-:W-:Y:S01]  /*4bd0*/  VIADD R208, R251, 0x32370b8f ;  /* 0x32370b8ffbd07836 */ /* 0x000fe20000000000 */
[----:B------:R-:W-:Y:S01]  /*4be0*/  FMNMX3.FTZ R7, R7, R186, R188, !PT ;  /* 0x000000ba07077276 */ /* 0x000fe200078100bc */
[----:B------:R-:W-:Y:S01]  /*4bf0*/  VIADD R230, R250, 0xdaa66d2b ;  /* 0xdaa66d2bfae67836 */ /* 0x000fe20000000000 */
[----:B------:R-:W-:Y:S01]  /*4c00*/  FMNMX3.FTZ R6, R6, R201, R194, !PT ;  /* 0x000000c906067276 */ /* 0x000fe200078100c2 */
[----:B------:R-:W-:Y:S01]  /*4c10*/  VIADD R196, R250, 0x78dde6e4 ;  /* 0x78dde6e4fac47836 */ /* 0x000fe20000000000 */
        /* <DEDUP_REMOVED lines=8> */
[----:B------:R-:W-:Y:S01]  /*4ca0*/  FMNMX.FTZ R10, R190, R7, !PT ;  /* 0x00000007be0a7209 */ /* 0x000fe20007810000 */
[----:B------:R-:W-:Y:S01]  /*4cb0*/  VIADD R165, R251, 0x646e171e ;  /* 0x646e171efba57836 */ /* 0x000fe20000000000 */
[----:B------:R-:W-:Y:S01]  /*4cc0*/  FMNMX.FTZ R11, R181, R6, !PT ;  /* 0x00000006b50b7209 */ /* 0x000fe20007810000 */
[----:B------:R-:W-:Y:S01]  /*4cd0*/  UIADD3 UR13, UPT, UPT, UR13, -0x1, URZ ;  /* 0xffffffff0d0d7890 */ /* 0x000fe2000fffe0ff */
[----:B------:R-:W-:Y:S01]  /*4ce0*/  SHF.R.U32.HI R9, RZ, 0x5, R218 ;  /* 0x00000005ff097819 */ /* 0x000fe200000116da */
[----:B------:R-:W3:Y:S01]  /*4cf0*/  SHFL.BFLY PT, R7, R10, 0x2, 0x1f ;  /* 0x0c401f000a077f89 */ /* 0x000ee200000e0000 */
[----:B------:R-:W-:-:S02]  /*4d00*/  LOP3.LUT R217, R0, 0x120, R3, 0xf8, !PT ;  /* 0x0000012000d97812 */ /* 0x000fc400078ef803 */
[----:B------:R-:W-:Y:S01]  /*4d10*/  LOP3.LUT R90, R251, UR12, R249, 0x96, !PT ;  /* 0x0000000cfb5a7c12 */ /* 0x000fe2000f8e96f9 */
[----:B------:R-:W3:Y:S01]  /*4d20*/  SHFL.BFLY PT, R6, R11, 0x2, 0x1f ;  /* 0x0c401f000b067f89 */ /* 0x000ee200000e0000 */
[----:B----4-:R-:W-:Y:S01]  /*4d30*/  IMAD R8, R8, 0x8, R9 ;  /* 0x0000000808087824 */ /* 0x010fe200078e0209 */
[----:B------:R-:W-:Y:S01]  /*4d40*/  LEA R217, R217, UR6, 0x1 ;  /* 0x00000006d9d97c11 */ /* 0x000fe2000f8e08ff */
[----:B------:R-:W-:Y:S02]  /*4d50*/  VIADD R9, R251, 0xbb67ae85 ;  /* 0xbb67ae85fb097836 */ /* 0x000fe40000000000 */
[----:B------:R-:W-:Y:S02]  /*4d60*/  IMAD.WIDE.U32 R224, R8, -0x326172a9, RZ ;  /* 0xcd9e8d5708e07825 */ /* 0x000fe400078e00ff */
[----:B------:R-:W-:Y:S02]  /*4d70*/  LDSM.16.MT88.4 R152, [R217+0x9000] ;  /* 0x00900000d998783b */ /* 0x000fe40000004200 */
[C---:B-1----:R-:W-:Y:S01]  /*4d80*/  VIADD R212, R250.reuse, 0x9e3779b9 ;  /* 0x9e3779b9fad47836 */ /* 0x042fe20000000000 */
[----:B------:R-:W-:Y:S01]  /*4d90*/  LOP3.LUT R246, R250, R137, R225, 0x96, !PT ;  /* 0x00000089faf67212 */ /* 0x000fe200078e96e1 */
[----:B------:R-:W-:Y:S01]  /*4da0*/  IMAD.WIDE.U32 R90, R90, -0x326172a9, RZ ;  /* 0xcd9e8d575a5a7825 */ /* 0x000fe200078e00ff */
[----:B------:R-:W-:Y:S03]  /*4db0*/  LDSM.16.MT88.4 R92, [R217+0xa000] ;  /* 0x00a00000d95c783b */ /* 0x000fe60000004200 */
[----:B------:R-:W-:Y:S01]  /*4dc0*/  IMAD.WIDE.U32 R246, R246, -0x2daee0ad, RZ ;  /* 0xd2511f53f6f67825 */ /* 0x000fe200078e00ff */
[----:B--2---:R-:W-:Y:S01]  /*4dd0*/  LOP3.LUT R12, R212, R224, R91, 0x96, !PT ;  /* 0x000000e0d40c7212 */ /* 0x004fe200078e965b */
[----:B------:R-:W-:Y:S02]  /*4de0*/  LDSM.16.MT88.4 R120, [R217+0xb000] ;  /* 0x00b00000d978783b */ /* 0x000fe40000004200 */
[----:B------:R-:W-:Y:S01]  /*4df0*/  VIADD R213, R250, 0x3c6ef372 ;  /* 0x3c6ef372fad57836 */ /* 0x000fe20000000000 */
[----:B---3--:R-:W-:Y:S01]  /*4e00*/  FMNMX.FTZ R7, R10, R7, !PT ;  /* 0x000000070a077209 */ /* 0x008fe20007810000 */
[----:B------:R-:W-:Y:S01]  /*4e10*/  IMAD.WIDE.U32 R12, R12, -0x2daee0ad, RZ ;  /* 0xd2511f530c0c7825 */ /* 0x000fe200078e00ff */
[----:B------:R-:W-:-:S02]  /*4e20*/  LOP3.LUT R244, R9, R248, R247, 0x96, !PT ;  /* 0x000000f809f47212 */ /* 0x000fc400078e96f7 */
[----:B------:R-:W-:Y:S01]  /*4e30*/  FMNMX.FTZ R0, R11, R6, !PT ;  /* 0x000000060b007209 */ /* 0x000fe20007810000 */
[----:B------:R-:W1:Y:S01]  /*4e40*/  SHFL.BFLY PT, R164, R7, 0x1, 0x1f ;  /* 0x0c201f0007a47f89 */ /* 0x000e6200000e0000 */
[----:B------:R-:W-:Y:S01]  /*4e50*/  LOP3.LUT R10, R252, R246, R13, 0x96, !PT ;  /* 0x000000f6fc0a7212 */ /* 0x000fe200078e960d */
[----:B------:R-:W-:Y:S02]  /*4e60*/  IMAD.WIDE.U32 R244, R244, -0x326172a9, RZ ;  /* 0xcd9e8d57f4f47825 */ /* 0x000fe400078e00ff */
[----:B------:R-:W2:Y:S02]  /*4e70*/  SHFL.BFLY PT, R3, R0, 0x1, 0x1f ;  /* 0x0c201f0000037f89 */ /* 0x000ea400000e0000 */
[----:B------:R-:W-:Y:S01]  /*4e80*/  IMAD.WIDE.U32 R10, R10, -0x326172a9, RZ ;  /* 0xcd9e8d570a0a7825 */ /* 0x000fe200078e00ff */
[----:B------:R-:W-:-:S03]  /*4e90*/  LOP3.LUT R28, R213, R90, R245, 0x96, !PT ;  /* 0x0000005ad51c7212 */ /* 0x000fc600078e96f5 */
[----:B------:R-:W-:Y:S01]  /*4ea0*/  VIADD R2, R217, 0x9000 ;  /* 0x00009000d9027836 */ /* 0x000fe20000000000 */
[----:B------:R-:W-:Y:S01]  /*4eb0*/  LOP3.LUT R6, R230, R244, R11, 0x96, !PT ;  /* 0x000000f4e6067212 */ /* 0x000fe200078e960b */
[----:B------:R-:W-:-:S04]  /*4ec0*/  IMAD.WIDE.U32 R28, R28, -0x2daee0ad, RZ ;  /* 0xd2511f531c1c7825 */ /* 0x000fc800078e00ff */
[----:B------:R-:W-:Y:S01]  /*4ed0*/  VIADD R67, R217, 0x9020 ;  /* 0x00009020d9437836 */ /* 0x000fe20000000000 */
[----:B------:R-:W-:Y:S01]  /*4ee0*/  LOP3.LUT R12, R208, R12, R29, 0x96, !PT ;  /* 0x0000000cd00c7212 */ /* 0x000fe200078e961d */
[----:B------:R-:W-:Y:S02]  /*4ef0*/  @P6 VIADD R67, R2, 0xffffffe0 ;  /* 0xffffffe002436836 */ /* 0x000fe40000000000 */
[----:B------:R-:W-:Y:S02]  /*4f00*/  VIADD R222, R8, 0x4 ;  /* 0x0000000408de7836 */ /* 0x000fe40000000000 */
[----:B------:R-:W-:Y:S01]  /*4f10*/  IMAD.WIDE.U32 R12, R12, -0x326172a9, RZ ;  /* 0xcd9e8d570c0c7825 */ /* 0x000fe200078e00ff */
[----:B------:R-:W-:Y:S01]  /*4f20*/  LDSM.16.MT88.4 R108, [R67+0x1000] ;  /* 0x00100000436c783b */ /* 0x000fe20000004200 */
[----:B-1----:R-:W-:Y:S02]  /*4f30*/  FMNMX.FTZ R164, R7, R164, !PT ;  /* 0x000000a407a47209 */ /* 0x002fe40007810000 */
[----:B------:R-:W-:Y:S01]  /*4f40*/  IMAD.WIDE.U32 R6, R6, -0x2daee0ad, RZ ;  /* 0xd2511f5306067825 */ /* 0x000fe200078e00ff */
[----:B------:R-:W-:-:S03]  /*4f50*/  LOP3.LUT R10, R196, R10, R13, 0x96, !PT ;  /* 0x0000000ac40a7212 */ /* 0x000fc600078e960d */
[C---:B------:R-:W-:Y:S01]  /*4f60*/  FMUL.FTZ R193, R164.reuse, UR4 ;  /* 0x00000004a4c17c20 */ /* 0x040fe20008410000 */
[----:B------:R-:W-:Y:S01]  /*4f70*/  FSETP.NEU.FTZ.AND P0, PT, R164, -INF , PT ;  /* 0xff800000a400780b */ /* 0x000fe20003f1d000 */
[----:B------:R-:W-:Y:S01]  /*4f80*/  IMAD.WIDE.U32 R222, R222, -0x326172a9, RZ ;  /* 0xcd9e8d57dede7825 */ /* 0x000fe200078e00ff */
[----:B--2---:R-:W-:Y:S02]  /*4f90*/  FMNMX.FTZ R3, R0, R3, !PT ;  /* 0x0000000300037209 */ /* 0x004fe40007810000 */
[----:B------:R-:W1:Y:S01]  /*4fa0*/  LDC R0, c[0x0][0x4f8] ;  /* 0x00013e00ff007b82 */ /* 0x000e620000000800 */
[----:B------:R-:W-:Y:S01]  /*4fb0*/  FSEL R193, R193, RZ, P0 ;  /* 0x000000ffc1c17208 */ /* 0x000fe20000000000 */
[----:B------:R-:W-:-:S04]  /*4fc0*/  IMAD.WIDE.U32 R10, R10, -0x2daee0ad, RZ ;  /* 0xd2511f530a0a7825 */ /* 0x000fc800078e00ff */
[C---:B------:R-:W-:Y:S01]  /*4fd0*/  FMUL.FTZ R182, R3.reuse, UR4 ;  /* 0x0000000403b67c20 */ /* 0x040fe20008410000 */
[----:B------:R-:W-:Y:S01]  /*4fe0*/  FSETP.NEU.FTZ.AND P0, PT, R3, -INF , PT ;  /* 0xff8000000300780b */ /* 0x000fe20003f1d000 */
[----:B------:R-:W-:Y:S01]  /*4ff0*/  FFMA.FTZ R51, R4, UR4, -R193 ;  /* 0x0000000404337c23 */ /* 0x000fe200080108c1 */
[----:B------:R-:W-:Y:S01]  /*5000*/  FMNMX3.FTZ R4, R89, R53, R117, !PT ;  /* 0x0000003559047276 */ /* 0x000fe20007810075 */
[----:B------:R-:W-:Y:S01]  /*5010*/  FFMA.FTZ R49, R24, UR4, -R193 ;  /* 0x0000000418317c23 */ /* 0x000fe200080108c1 */
[----:B------:R-:W-:Y:S01]  /*5020*/  LOP3.LUT R24, R206, R6, R11, 0x96, !PT ;  /* 0x00000006ce187212 */ /* 0x000fe200078e960b */
[----:B------:R-:W-:Y:S01]  /*5030*/  FFMA.FTZ R50, R22, UR4, -R193 ;  /* 0x0000000416327c23 */ /* 0x000fe200080108c1 */
[----:B------:R-:W-:Y:S01]  /*5040*/  FMNMX3.FTZ R4, R4, R57, R171, !PT ;  /* 0x0000003904047276 */ /* 0x000fe200078100ab */
[----:B------:R-:W-:Y:S01]  /*5050*/  FFMA.FTZ R46, R26, UR4, -R193 ;  /* 0x000000041a2e7c23 */ /* 0x000fe200080108c1 */
[----:B------:R-:W-:Y:S01]  /*5060*/  FSEL R182, R182, RZ, P0 ;  /* 0x000000ffb6b67208 */ /* 0x000fe20000000000 */
[----:B------:R-:W-:Y:S01]  /*5070*/  IMAD.WIDE.U32 R24, R24, -0x326172a9, RZ ;  /* 0xcd9e8d5718187825 */ /* 0x000fe200078e00ff */
[----:B------:R-:W-:Y:S01]  /*5080*/  FMNMX3.FTZ R4, R4, R175, R197, !PT ;  /* 0x000000af04047276 */ /* 0x000fe200078100c5 */
[----:B------:R-:W-:Y:S01]  /*5090*/  MUFU.EX2 R49, R49 ;  /* 0x0000003100317308 */ /* 0x000fe20000000800 */
[----:B------:R-:W-:Y:S01]  /*50a0*/  LOP3.LUT R242, R250, R137, R223, 0x96, !PT ;  /* 0x00000089faf27212 */ /* 0x000fe200078e96df */
[----:B------:R-:W-:Y:S01]  /*50b0*/  IMAD.MOV.U32 R2, RZ, RZ, R24 ;  /* 0x000000ffff027224 */ /* 0x000fe200078e0018 */
[----:B------:R-:W-:Y:S01]  /*50c0*/  FMNMX3.FTZ R4, R4, R209, R199, !PT ;  /* 0x000000d104047276 */ /* 0x000fe200078100c7 */
[----:B------:R-:W-:Y:S01]  /*50d0*/  FFMA.FTZ R48, R5, UR4, -R182 ;  /* 0x0000000405307c23 */ /* 0x000fe200080108b6 */
[----:B------:R-:W-:Y:S01]  /*50e0*/  PRMT R5, R24, 0x7771, RZ ;  /* 0x0000777118057816 */ /* 0x000fe200000000ff */
[----:B------:R-:W-:Y:S01]  /*50f0*/  IMAD.WIDE.U32 R242, R242, -0x2daee0ad, RZ ;  /* 0xd2511f53f2f27825 */ /* 0x000fe200078e00ff */
[----:B------:R-:W-:-:S03]  /*5100*/  LOP3.LUT R2, R2, 0xff, RZ, 0xc0, !PT ;  /* 0x000000ff02027812 */ /* 0x000fc600078ec0ff */
[--C-:B------:R-:W-:Y:S01]  /*5110*/  FFMA.FTZ R47, R69, UR4, -R182.reuse ;  /* 0x00000004452f7c23 */ /* 0x100fe200080108b6 */
[----:B-1----:R-:W-:Y:S01]  /*5120*/  LOP3.LUT R58, R0, 0xff, RZ, 0xc0, !PT ;  /* 0x000000ff003a7812 */ /* 0x002fe200078ec0ff */
[----:B------:R-:W-:Y:S01]  /*5130*/  FFMA.FTZ R45, R71, UR4, -R182 ;  /* 0x00000004472d7c23 */ /* 0x000fe200080108b6 */
[----:B------:R-:W-:Y:S01]  /*5140*/  FMNMX3.FTZ R0, R4, R205, R198, !PT ;  /* 0x000000cd04007276 */ /* 0x000fe200078100c6 */
[----:B------:R-:W-:Y:S01]  /*5150*/  FFMA.FTZ R44, R77, UR4, -R182 ;  /* 0x000000044d2c7c23 */ /* 0x000fe200080108b6 */
[----:B------:R-:W-:Y:S01]  /*5160*/  PRMT R5, R2, 0x5410, R5 ;  /* 0x0000541002057816 */ /* 0x000fe20000000005 */
[----:B------:R-:W1:Y:S01]  /*5170*/  MUFU.EX2 R46, R46 ;  /* 0x0000002e002e7308 */ /* 0x000e620000000800 */
[----:B------:R-:W-:Y:S01]  /*5180*/  FMNMX3.FTZ R0, R0, R200, R173, !PT ;  /* 0x000000c800007276 */ /* 0x000fe200078100ad */
[----:B------:R-:W-:Y:S01]  /*5190*/  IMAD R58, R58, 0x10000, R58 ;  /* 0x000100003a3a7824 */ /* 0x000fe200078e023a */
[----:B------:R-:W-:Y:S01]  /*51a0*/  FMNMX3.FTZ R2, R59, R73, R75, !PT ;  /* 0x000000493b027276 */ /* 0x000fe2000781004b */
[----:B------:R-:W-:Y:S01]  /*51b0*/  FFMA.FTZ R43, R14, UR4, -R193 ;  /* 0x000000040e2b7c23 */ /* 0x000fe200080108c1 */
[----:B------:R-:W-:Y:S01]  /*51c0*/  FMNMX3.FTZ R11, R0, R167, R63, !PT ;  /* 0x000000a7000b7276 */ /* 0x000fe2000781003f */
[----:B------:R-:W-:Y:S01]  /*51d0*/  FFMA.FTZ R42, R16, UR4, -R193 ;  /* 0x00000004102a7c23 */ /* 0x000fe200080108c1 */
[----:B------:R-:W-:Y:S01]  /*51e0*/  FMNMX3.FTZ R2, R2, R105, R169, !PT ;  /* 0x0000006902027276 */ /* 0x000fe200078100a9 */
[----:B------:R-:W-:Y:S01]  /*51f0*/  MUFU.EX2 R51, R51 ;  /* 0x0000003300337308 */ /* 0x000fe20000000800 */
[----:B------:R-:W-:Y:S01]  /*5200*/  FMNMX.FTZ R0, R66, R11, !PT ;  /* 0x0000000b42007209 */ /* 0x000fe20007810000 */
[----:B------:R-:W-:Y:S01]  /*5210*/  FFMA.FTZ R39, R18, UR4, -R193 ;  /* 0x0000000412277c23 */ /* 0x000fe200080108c1 */
[----:B------:R-:W-:Y:S01]  /*5220*/  FMNMX3.FTZ R2, R2, R189, R195, !PT ;  /* 0x000000bd02027276 */ /* 0x000fe200078100c3 */
[----:B------:R-:W-:Y:S01]  /*5230*/  FFMA.FTZ R38, R20, UR4, -R193 ;  /* 0x0000000414267c23 */ /* 0x000fe200080108c1 */
[----:B------:R-:W-:Y:S01]  /*5240*/  LOP3.LUT R22, R210, R28, R7, 0x96, !PT ;  /* 0x0000001cd2167212 */ /* 0x000fe200078e9607 */
[----:B------:R-:W2:Y:S01]  /*5250*/  SHFL.BFLY PT, R11, R0, 0x2, 0x1f ;  /* 0x0c401f00000b7f89 */ /* 0x000ea200000e0000 */
[----:B------:R-:W-:Y:S01]  /*5260*/  FMNMX3.FTZ R2, R2, R174, R203, !PT ;  /* 0x000000ae02027276 */ /* 0x000fe200078100cb */
[----:B------:R-:W3:Y:S01]  /*5270*/  MUFU.EX2 R50, R50 ;  /* 0x0000003200327308 */ /* 0x000ee20000000800 */
[----:B------:R-:W-:Y:S01]  /*5280*/  LOP3.LUT R236, R9, R248, R243, 0x96, !PT ;  /* 0x000000f809ec7212 */ /* 0x000fe200078e96f3 */
[----:B------:R-:W-:Y:S01]  /*5290*/  IMAD.WIDE.U32 R22, R22, -0x326172a9, RZ ;  /* 0xcd9e8d5716167825 */ /* 0x000fe200078e00ff */
[----:B------:R-:W-:-:S03]  /*52a0*/  FMNMX3.FTZ R2, R2, R207, R227, !PT ;  /* 0x000000cf02027276 */ /* 0x000fc600078100e3 */
[----:B------:R-:W-:Y:S01]  /*52b0*/  FFMA.FTZ R41, R17, UR4, -R182 ;  /* 0x0000000411297c23 */ /* 0x000fe200080108b6 */
[----:B------:R-:W-:Y:S01]  /*52c0*/  PRMT R6, R24, 0x7773, RZ ;  /* 0x0000777318067816 */ /* 0x000fe200000000ff */
[----:B------:R-:W-:Y:S01]  /*52d0*/  IMAD.WIDE.U32 R236, R236, -0x326172a9, RZ ;  /* 0xcd9e8d57ecec7825 */ /* 0x000fe200078e00ff */
[----:B------:R-:W-:Y:S01]  /*52e0*/  FMNMX3.FTZ R2, R2, R211, R64, !PT ;  /* 0x000000d302027276 */ /* 0x000fe20007810040 */
[----:B------:R-:W-:Y:S01]  /*52f0*/  MUFU.EX2 R48, R48 ;  /* 0x0000003000307308 */ /* 0x000fe20000000800 */
[----:B------:R-:W-:Y:S01]  /*5300*/  LOP3.LUT R133, R202, R22, R25, 0x96, !PT ;  /* 0x00000016ca857212 */ /* 0x000fe200078e9619 */
[----:B------:R-:W-:Y:S01]  /*5310*/  FFMA.FTZ R37, R55, UR4, -R182 ;  /* 0x0000000437257c23 */ /* 0x000fe200080108b6 */
[----:B------:R-:W-:Y:S01]  /*5320*/  FMNMX3.FTZ R2, R2, R65, R60, !PT ;  /* 0x0000004102027276 */ /* 0x000fe2000781003c */
[--C-:B------:R-:W-:Y:S01]  /*5330*/  FFMA.FTZ R36, R19, UR4, -R182.reuse ;  /* 0x0000000413247c23 */ /* 0x100fe200080108b6 */
[----:B------:R-:W-:Y:S01]  /*5340*/  PRMT R135, R24, 0x7772, RZ ;  /* 0x0000777218877816 */ /* 0x000fe200000000ff */
[----:B------:R-:W-:Y:S01]  /*5350*/  FFMA.FTZ R40, R15, UR4, -R182 ;  /* 0x000000040f287c23 */ /* 0x000fe200080108b6 */
[----:B------:R-:W-:Y:S01]  /*5360*/  FMNMX.FTZ R13, R61, R2, !PT ;  /* 0x000000023d0d7209 */ /* 0x000fe20007810000 */
[----:B------:R-:W-:Y:S01]  /*5370*/  MUFU.EX2 R47, R47 ;  /* 0x0000002f002f7308 */ /* 0x000fe20000000800 */
[C---:B------:R-:W-:Y:S01]  /*5380*/  LOP3.LUT R7, R133.reuse, 0xffff, RZ, 0xc0, !PT ;  /* 0x0000ffff85077812 */ /* 0x040fe200078ec0ff */
[----:B------:R-:W-:Y:S01]  /*5390*/  LDSM.16.MT88.4 R76, [R67] ;  /* 0x00000000434c783b */ /* 0x000fe20000004200 */
[----:B------:R-:W-:-:S02]  /*53a0*/  PRMT R4, R133, 0x7632, R4 ;  /* 0x0000763285047816 */ /* 0x000fc40000000004 */
[----:B------:R-:W-:Y:S01]  /*53b0*/  PRMT R135, R135, 0x5410, R6 ;  /* 0x0000541087877816 */ /* 0x000fe20000000006 */
[----:B------:R-:W-:Y:S01]  /*53c0*/  LDSM.16.MT88.4 R28, [R217+0x9400] ;  /* 0x00940000d91c783b */ /* 0x000fe20000004200 */
[----:B--2---:R-:W-:Y:S01]  /*53d0*/  FMNMX.FTZ R11, R0, R11, !PT ;  /* 0x0000000b000b7209 */ /* 0x004fe20007810000 */
[----:B------:R-:W-:Y:S01]  /*53e0*/  MUFU.EX2 R45, R45 ;  /* 0x0000002d002d7308 */ /* 0x000fe20000000800 */
[----:B------:R-:W-:Y:S01]  /*53f0*/  LOP3.LUT R88, R212, R222, R91, 0x96, !PT ;  /* 0x000000ded4587212 */ /* 0x000fe200078e965b */
[----:B------:R-:W2:Y:S01]  /*5400*/  SHFL.BFLY PT, R0, R13, 0x2, 0x1f ;  /* 0x0c401f000d007f89 */ /* 0x000ea200000e0000 */
[----:B------:R-:W-:Y:S02]  /*5410*/  LOP3.LUT R90, R213, R90, R237, 0x96, !PT ;  /* 0x0000005ad55a7212 */ /* 0x000fe400078e96ed */
[----:B------:R-:W-:Y:S01]  /*5420*/  LOP3.LUT R6, R133, 0xff, RZ, 0xc0, !PT ;  /* 0x000000ff85067812 */ /* 0x000fe200078ec0ff */
[----:B------:R-:W4:Y:S01]  /*5430*/  SHFL.BFLY PT, R2, R11, 0x1, 0x1f ;  /* 0x0c201f000b027f89 */ /* 0x000f2200000e0000 */
[----:B------:R-:W-:Y:S01]  /*5440*/  SHF.R.U32.HI R133, RZ, 0x18, R133 ;  /* 0x00000018ff857819 */ /* 0x000fe20000011685 */
[----:B------:R-:W4:Y:S01]  /*5450*/  MUFU.EX2 R44, R44 ;  /* 0x0000002c002c7308 */ /* 0x000f220000000800 */
[----:B------:R-:W-:Y:S01]  /*5460*/  SHF.R.U32.HI R7, RZ, 0x8, R7 ;  /* 0x00000008ff077819 */ /* 0x000fe20000011607 */
[----:B------:R-:W-:Y:S01]  /*5470*/  IMAD.WIDE.U32 R90, R90, -0x2daee0ad, RZ ;  /* 0xd2511f535a5a7825 */ /* 0x000fe200078e00ff */
[----:B------:R-:W-:Y:S01]  /*5480*/  LOP3.LUT R4, R4, 0xff, RZ, 0xc0, !PT ;  /* 0x000000ff04047812 */ /* 0x000fe200078ec0ff */
[----:B------:R-:W-:Y:S01]  /*5490*/  LDSM.16.MT88.4 R24, [R67+0x400] ;  /* 0x000400004318783b */ /* 0x000fe20000004200 */
[----:B------:R-:W-:-:S02]  /*54a0*/  HSET2.LE.AND R134, R5, R58, PT ;  /* 0x0000003a05867233 */ /* 0x000fc40003803000 */
[----:B------:R-:W-:Y:S01]  /*54b0*/  LOP3.LUT R21, R168, R12, R23, 0x96, !PT ;  /* 0x0000000ca8157212 */ /* 0x000fe200078e9617 */
[----:B------:R-:W-:Y:S01]  /*54c0*/  MUFU.EX2 R43, R43 ;  /* 0x0000002b002b7308 */ /* 0x000fe20000000800 */
[----:B-1----:R-:W-:Y:S01]  /*54d0*/  F2FP.BF16.F32.PACK_AB R5, R46, R49 ;  /* 0x000000312e05723e */ /* 0x002fe200000010ff */
[----:B------:R-:W-:Y:S01]  /*54e0*/  LDSM.16.MT88.4 R16, [R67+0x1400] ;  /* 0x001400004310783b */ /* 0x000fe20000004200 */
[----:B------:R-:W-:Y:S01]  /*54f0*/  PRMT R7, R6, 0x5410, R7 ;  /* 0x0000541006077816 */ /* 0x000fe20000000007 */
[----:B------:R-:W-:Y:S01]  /*5500*/  IMAD.WIDE.U32 R20, R21, -0x2daee0ad, RZ ;  /* 0xd2511f5315147825 */ /* 0x000fe200078e00ff */
[----:B------:R-:W-:Y:S02]  /*5510*/  PRMT R133, R4, 0x5410, R133 ;  /* 0x0000541004857816 */ /* 0x000fe40000000085 */
[----:B------:R-:W-:Y:S01]  /*5520*/  LOP3.LUT R135, R135, 0xff00ff, RZ, 0xc0, !PT ;  /* 0x00ff00ff87877812 */ /* 0x000fe200078ec0ff */
[----:B------:R-:W1:Y:S01]  /*5530*/  MUFU.EX2 R42, R42 ;  /* 0x0000002a002a7308 */ /* 0x000e620000000800 */
[----:B------:R-:W-:Y:S01]  /*5540*/  LOP3.LUT R134, R5, R134, RZ, 0xc0, !PT ;  /* 0x0000008605867212 */ /* 0x000fe200078ec0ff */
[----:B------:R-:W-:Y:S01]  /*5550*/  IMAD.MOV.U32 R12, RZ, RZ, R20 ;  /* 0x000000ffff0c7224 */ /* 0x000fe200078e0014 */
[----:B--2---:R-:W-:-:S02]  /*5560*/  FMNMX.FTZ R0, R13, R0, !PT ;  /* 0x000000000d007209 */ /* 0x004fc40007810000 */
[----:B---3--:R-:W-:Y:S02]  /*5570*/  F2FP.BF16.F32.PACK_AB R5, R50, R51 ;  /* 0x000000333205723e */ /* 0x008fe400000010ff */
[----:B----4-:R-:W-:Y:S01]  /*5580*/  FMNMX.FTZ R2, R11, R2, !PT ;  /* 0x000000020b027209 */ /* 0x010fe20007810000 */
[----:B------:R-:W2:Y:S01]  /*5590*/  SHFL.BFLY PT, R107, R0, 0x1, 0x1f ;  /* 0x0c201f00006b7f89 */ /* 0x000ea200000e0000 */
[----:B------:R-:W-:Y:S01]  /*55a0*/  F2FP.BF16.F32.PACK_AB R6, R44, R45 ;  /* 0x0000002d2c06723e */ /* 0x000fe200000010ff */
[----:B------:R-:W-:Y:S01]  /*55b0*/  MUFU.EX2 R39, R39 ;  /* 0x0000002700277308 */ /* 0x000fe20000000800 */
[C---:B------:R-:W-:Y:S01]  /*55c0*/  FSETP.NEU.FTZ.AND P0, PT, R2.reuse, -INF , PT ;  /* 0xff8000000200780b */ /* 0x040fe20003f1d000 */
[----:B------:R-:W-:Y:S01]  /*55d0*/  FMUL.FTZ R166, R2, UR4 ;  /* 0x0000000402a67c20 */ /* 0x000fe20008410000 */
[--C-:B------:R-:W-:Y:S02]  /*55e0*/  HSET2.LE.AND R135, R135, R58.reuse, PT ;  /* 0x0000003a87877233 */ /* 0x100fe40003803000 */
[----:B------:R-:W-:-:S02]  /*55f0*/  HSET2.LE.AND R132, R7, R58, PT ;  /* 0x0000003a07847233 */ /* 0x000fc40003803000 */
[----:B------:R-:W-:Y:S01]  /*5600*/  FSEL R166, R166, RZ, P0 ;  /* 0x000000ffa6a67208 */ /* 0x000fe20000000000 */
[----:B------:R-:W3:Y:S01]  /*5610*/  MUFU.EX2 R38, R38 ;  /* 0x0000002600267308 */ /* 0x000ee20000000800 */
[----:B------:R-:W-:Y:S02]  /*5620*/  HSET2.LE.AND R133, R133, R58, PT ;  /* 0x0000003a85857233 */ /* 0x000fe40003803000 */
[----:B------:R-:W-:Y:S01]  /*5630*/  F2FP.BF16.F32.PACK_AB R4, R47, R48 ;  /* 0x000000302f04723e */ /* 0x000fe200000010ff */
[----:B------:R-:W-:Y:S01]  /*5640*/  FFMA.FTZ R52, R89, UR4, -R166 ;  /* 0x0000000459347c23 */ /* 0x000fe200080108a6 */
[----:B------:R-:W-:Y:S01]  /*5650*/  IMAD.WIDE.U32 R88, R88, -0x2daee0ad, RZ ;  /* 0xd2511f5358587825 */ /* 0x000fe200078e00ff */
[----:B------:R-:W-:-:S03]  /*5660*/  LOP3.LUT R33, R165, R10, R21, 0x96, !PT ;  /* 0x0000000aa5217212 */ /* 0x000fc600078e9615 */
[--C-:B------:R-:W-:Y:S01]  /*5670*/  FFMA.FTZ R62, R57, UR4, -R166.reuse ;  /* 0x00000004393e7c23 */ /* 0x100fe200080108a6 */
[----:B------:R-:W-:Y:S01]  /*5680*/  MUFU.EX2 R41, R41 ;  /* 0x0000002900297308 */ /* 0x000fe20000000800 */
[----:B------:R-:W-:Y:S01]  /*5690*/  LOP3.LUT R135, R6, R135, RZ, 0xc0, !PT ;  /* 0x0000008706877212 */ /* 0x000fe200078ec0ff */
[--C-:B------:R-:W-:Y:S01]  /*56a0*/  FFMA.FTZ R178, R171, UR4, -R166.reuse ;  /* 0x00000004abb27c23 */ /* 0x100fe200080108a6 */
[----:B------:R-:W-:Y:S01]  /*56b0*/  LOP3.LUT R176, R252, R242, R89, 0x96, !PT ;  /* 0x000000f2fcb07212 */ /* 0x000fe200078e9659 */
[--C-:B------:R-:W-:Y:S01]  /*56c0*/  FFMA.FTZ R171, R209, UR4, -R166.reuse ;  /* 0x00000004d1ab7c23 */ /* 0x100fe200080108a6 */
[----:B------:R-:W-:Y:S01]  /*56d0*/  LOP3.LUT R88, R208, R88, R91, 0x96, !PT ;  /* 0x00000058d0587212 */ /* 0x000fe200078e965b */
[----:B------:R-:W-:Y:S01]  /*56e0*/  FFMA.FTZ R197, R197, UR4, -R166 ;  /* 0x00000004c5c57c23 */ /* 0x000fe200080108a6 */
[----:B------:R-:W-:Y:S01]  /*56f0*/  LOP3.LUT R132, R5, R132, RZ, 0xc0, !PT ;  /* 0x0000008405847212 */ /* 0x000fe200078ec0ff */
[----:B------:R-:W-:Y:S01]  /*5700*/  MUFU.EX2 R37, R37 ;  /* 0x0000002500257308 */ /* 0x000fe20000000800 */
[----:B------:R-:W-:Y:S01]  /*5710*/  IMAD.WIDE.U32 R176, R176, -0x326172a9, RZ ;  /* 0xcd9e8d57b0b07825 */ /* 0x000fe200078e00ff */
[----:B------:R-:W-:-:S03]  /*5720*/  LOP3.LUT R133, R4, R133, RZ, 0xc0, !PT ;  /* 0x0000008504857212 */ /* 0x000fc600078ec0ff */
[----:B------:R-:W-:Y:S01]  /*5730*/  FFMA.FTZ R198, R198, UR4, -R166 ;  /* 0x00000004c6c67c23 */ /* 0x000fe200080108a6 */
[----:B------:R-:W4:Y:S01]  /*5740*/  LDSM.16.MT88.4 R4, [R67+0x2000] ;  /* 0x002000004304783b */ /* 0x000f220000004200 */
[----:B------:R-:W-:Y:S01]  /*5750*/  IMAD.WIDE.U32 R88, R88, -0x326172a9, RZ ;  /* 0xcd9e8d5758587825 */ /* 0x000fe200078e00ff */
[C---:B------:R-:W-:Y:S01]  /*5760*/  PRMT R10, R20.reuse, 0x7773, RZ ;  /* 0x00007773140a7816 */ /* 0x040fe200000000ff */
[----:B------:R-:W3:Y:S01]  /*5770*/  MUFU.EX2 R36, R36 ;  /* 0x0000002400247308 */ /* 0x000ee20000000800 */
[----:B------:R-:W-:Y:S01]  /*5780*/  PRMT R55, R20, 0x7772, RZ ;  /* 0x0000777214377816 */ /* 0x000fe200000000ff */
[C---:B------:R-:W-:Y:S01]  /*5790*/  HMMA.16816.F32.BF16 R160, R132.reuse, R152, RZ ;  /* 0x0000009884a0723c */ /* 0x040fe200000418ff */
[C---:B------:R-:W-:Y:S02]  /*57a0*/  LOP3.LUT R15, R33.reuse, 0xffff, RZ, 0xc0, !PT ;  /* 0x0000ffff210f7812 */ /* 0x040fe400078ec0ff */
[----:B------:R-:W-:Y:S02]  /*57b0*/  PRMT R8, R33, 0x7632, R8 ;  /* 0x0000763221087816 */ /* 0x000fe40000000008 */
[----:B------:R-:W-:Y:S01]  /*57c0*/  LOP3.LUT R54, R230, R236, R177, 0x96, !PT ;  /* 0x000000ece6367212 */ /* 0x000fe200078e96b1 */
[----:B------:R-:W4:Y:S01]  /*57d0*/  MUFU.EX2 R40, R40 ;  /* 0x0000002800287308 */ /* 0x000f220000000800 */
[----:B------:R-:W-:Y:S01]  /*57e0*/  LOP3.LUT R176, R196, R176, R89, 0x96, !PT ;  /* 0x000000b0c4b07212 */ /* 0x000fe200078e9659 */
[----:B------:R-:W-:Y:S01]  /*57f0*/  HMMA.16816.F32.BF16 R68, R132, R76, RZ ;  /* 0x0000004c8444723c */ /* 0x000fe200000418ff */
[----:B------:R-:W-:-:S02]  /*5800*/  PRMT R55, R55, 0x5410, R10 ;  /* 0x0000541037377816 */ /* 0x000fc4000000000a */
[----:B------:R-:W-:Y:S01]  /*5810*/  PRMT R35, R20, 0x7771, RZ ;  /* 0x0000777114237816 */ /* 0x000fe200000000ff */
[----:B------:R-:W-:Y:S01]  /*5820*/  IMAD.WIDE.U32 R176, R176, -0x2daee0ad, RZ ;  /* 0xd2511f53b0b07825 */ /* 0x000fe200078e00ff */
[----:B------:R-:W-:Y:S01]  /*5830*/  LOP3.LUT R12, R12, 0xff, RZ, 0xc0, !PT ;  /* 0x000000ff0c0c7812 */ /* 0x000fe200078ec0ff */
[----:B------:R-:W4:Y:S01]  /*5840*/  LDSM.16.MT88.4 R20, [R217+0xa400] ;  /* 0x00a40000d914783b */ /* 0x000f220000004200 */
[----:B------:R-:W-:Y:S01]  /*5850*/  LOP3.LUT R10, R33, 0xff, RZ, 0xc0, !PT ;  /* 0x000000ff210a7812 */ /* 0x000fe200078ec0ff */
[----:B------:R-:W-:Y:S01]  /*5860*/  MUFU.EX2 R52, R52 ;  /* 0x0000003400347308 */ /* 0x000fe20000000800 */
[----:B------:R-:W-:Y:S01]  /*5870*/  SHF.R.U32.HI R33, RZ, 0x18, R33 ;  /* 0x00000018ff217819 */ /* 0x000fe20000011621 */
[----:B------:R-:W-:Y:S01]  /*5880*/  HMMA.16816.F32.BF16 R84, R132, R92, RZ ;  /* 0x0000005c8454723c */ /* 0x000fe200000418ff */
[----:B------:R-:W-:Y:S02]  /*5890*/  SHF.R.U32.HI R15, RZ, 0x8, R15 ;  /* 0x00000008ff0f7819 */ /* 0x000fe4000001160f */
[----:B------:R-:W-:-:S02]  /*58a0*/  LOP3.LUT R8, R8, 0xff, RZ, 0xc0, !PT ;  /* 0x000000ff08087812 */ /* 0x000fc400078ec0ff */
[----:B--2---:R-:W-:Y:S01]  /*58b0*/  FMNMX.FTZ R0, R0, R107, !PT ;  /* 0x0000006b00007209 */ /* 0x004fe20007810000 */
[----:B------:R-:W-:Y:S01]  /*58c0*/  IMAD.WIDE.U32 R106, R54, -0x2daee0ad, RZ ;  /* 0xd2511f53366a7825 */ /* 0x000fe200078e00ff */
[----:B------:R-:W-:Y:S01]  /*58d0*/  PRMT R35, R12, 0x5410, R35 ;  /* 0x000054100c237816 */ /* 0x000fe20000000023 */
[----:B------:R2:W-:Y:S01]  /*58e0*/  MUFU.EX2 R54, R62 ;  /* 0x0000003e00367308 */ /* 0x0005e20000000800 */
[----:B------:R-:W-:Y:S01]  /*58f0*/  PRMT R15, R10, 0x5410, R15 ;  /* 0x000054100a0f7816 */ /* 0x000fe2000000000f */
[----:B------:R-:W-:Y:S01]  /*5900*/  FMUL.FTZ R170, R0, UR4 ;  /* 0x0000000400aa7c20 */ /* 0x000fe20008410000 */
[----:B------:R-:W-:Y:S01]  /*5910*/  PRMT R33, R8, 0x5410, R33 ;  /* 0x0000541008217816 */ /* 0x000fe20000000021 */
[C---:B------:R-:W-:Y:S01]  /*5920*/  HMMA.16816.F32.BF16 R100, R132.reuse, R108, RZ ;  /* 0x0000006c8464723c */ /* 0x040fe200000418ff */
[----:B------:R-:W-:Y:S02]  /*5930*/  LOP3.LUT R55, R55, 0xff00ff, RZ, 0xc0, !PT ;  /* 0x00ff00ff37377812 */ /* 0x000fe400078ec0ff */
[----:B------:R-:W-:Y:S01]  /*5940*/  LOP3.LUT R56, R206, R106, R177, 0x96, !PT ;  /* 0x0000006ace387212 */ /* 0x000fe200078e96b1 */
[----:B------:R-:W-:Y:S01]  /*5950*/  FFMA.FTZ R177, R175, UR4, -R166 ;  /* 0x00000004afb17c23 */ /* 0x000fe200080108a6 */
[----:B------:R-:W-:Y:S01]  /*5960*/  HSET2.LE.AND R34, R35, R58, PT ;  /* 0x0000003a23227233 */ /* 0x000fe20003803000 */
[----:B------:R-:W-:Y:S01]  /*5970*/  MUFU.EX2 R171, R171 ;  /* 0x000000ab00ab7308 */ /* 0x000fe20000000800 */
[----:B-1----:R-:W-:Y:S01]  /*5980*/  F2FP.BF16.F32.PACK_AB R11, R42, R43 ;  /* 0x0000002b2a0b723e */ /* 0x002fe200000010ff */
[----:B------:R-:W-:Y:S01]  /*5990*/  HMMA.16816.F32.BF16 R144, R132, R120, RZ ;  /* 0x000000788490723c */ /* 0x000fe200000418ff */
[----:B---3--:R-:W-:-:S02]  /*59a0*/  F2FP.BF16.F32.PACK_AB R13, R38, R39 ;  /* 0x00000027260d723e */ /* 0x008fc400000010ff */
[----:B------:R-:W-:Y:S02]  /*59b0*/  F2FP.BF16.F32.PACK_AB R10, R36, R37 ;  /* 0x00000025240a723e */ /* 0x000fe400000010ff */
[--C-:B------:R-:W-:Y:S01]  /*59c0*/  HSET2.LE.AND R35, R55, R58.reuse, PT ;  /* 0x0000003a37237233 */ /* 0x100fe20003803000 */
[--C-:B------:R-:W-:Y:S01]  /*59d0*/  FFMA.FTZ R55, R53, UR4, -R166.reuse ;  /* 0x0000000435377c23 */ /* 0x100fe200080108a6 */
[--C-:B------:R-:W-:Y:S01]  /*59e0*/  HSET2.LE.AND R32, R15, R58.reuse, PT ;  /* 0x0000003a0f207233 */ /* 0x100fe20003803000 */
[----:B------:R-:W-:Y:S01]  /*59f0*/  FFMA.FTZ R53, R117, UR4, -R166 ;  /* 0x0000000475357c23 */ /* 0x000fe200080108a6 */
[----:B------:R-:W-:Y:S01]  /*5a00*/  HSET2.LE.AND R33, R33, R58, PT ;  /* 0x0000003a21217233 */ /* 0x000fe20003803000 */
[----:B----4-:R-:W-:Y:S01]  /*5a10*/  HMMA.16816.F32.BF16 R124, R132, R4, RZ ;  /* 0x00000004847c723c */ /* 0x010fe200000418ff */
[----:B------:R-:W-:Y:S01]  /*5a20*/  F2FP.BF16.F32.PACK_AB R8, R40, R41 ;  /* 0x000000292808723e */ /* 0x000fe200000010ff */
[----:B------:R-:W-:Y:S01]  /*5a30*/  MUFU.EX2 R55, R55 ;  /* 0x0000003700377308 */ /* 0x000fe20000000800 */
[----:B------:R-:W-:-:S02]  /*5a40*/  FSETP.NEU.FTZ.AND P0, PT, R0, -INF , PT ;  /* 0xff8000000000780b */ /* 0x000fc40003f1d000 */
[----:B------:R-:W-:Y:S01]  /*5a50*/  LOP3.LUT R90, R210, R90, R107, 0x96, !PT ;  /* 0x0000005ad25a7212 */ /* 0x000fe200078e966b */
[----:B------:R-:W-:Y:S01]  /*5a60*/  IMAD.WIDE.U32 R106, R56, -0x326172a9, RZ ;  /* 0xcd9e8d57386a7825 */ /* 0x000fe200078e00ff */
[----:B------:R-:W-:Y:S01]  /*5a70*/  LOP3.LUT R34, R13, R34, RZ, 0xc0, !PT ;  /* 0x000000220d227212 */ /* 0x000fe200078ec0ff */
[C---:B------:R-:W-:Y:S01]  /*5a80*/  HMMA.16816.F32.BF16 R148, R132.reuse, R154, RZ ;  /* 0x0000009a8494723c */ /* 0x040fe200000418ff */
[----:B------:R-:W-:Y:S01]  /*5a90*/  LOP3.LUT R35, R10, R35, RZ, 0xc0, !PT ;  /* 0x000000230a237212 */ /* 0x000fe200078ec0ff */
[----:B------:R-:W1:Y:S01]  /*5aa0*/  LDSM.16.MT88.4 R12, [R217+0xb400] ;  /* 0x00b40000d90c783b */ /* 0x000e620000004200 */
[----:B------:R-:W-:Y:S01]  /*5ab0*/  LOP3.LUT R32, R11, R32, RZ, 0xc0, !PT ;  /* 0x000000200b207212 */ /* 0x000fe200078ec0ff */
[----:B--2---:R-:W-:Y:S01]  /*5ac0*/  IMAD.MOV.U32 R62, RZ, RZ, R106 ;  /* 0x000000ffff3e7224 */ /* 0x004fe200078e006a */
[----:B------:R-:W-:Y:S01]  /*5ad0*/  LOP3.LUT R33, R8, R33, RZ, 0xc0, !PT ;  /* 0x0000002108217212 */ /* 0x000fe200078ec0ff */
[----:B------:R-:W-:Y:S01]  /*5ae0*/  IMAD.WIDE.U32 R90, R90, -0x326172a9, RZ ;  /* 0xcd9e8d575a5a7825 */ /* 0x000fe200078e00ff */
[----:B------:R-:W2:Y:S01]  /*5af0*/  LDSM.16.MT88.4 R8, [R67+0x2400] ;  /* 0x002400004308783b */ /* 0x000ea20000004200 */
[----:B------:R-:W-:Y:S01]  /*5b00*/  FSEL R170, R170, RZ, P0 ;  /* 0x000000ffaaaa7208 */ /* 0x000fe20000000000 */
[----:B------:R-:W3:Y:S01]  /*5b10*/  MUFU.EX2 R53, R53 ;  /* 0x0000003500357308 */ /* 0x000ee20000000800 */
[----:B------:R-:W-:Y:S01]  /*5b20*/  LOP3.LUT R62, R62, 0xff, RZ, 0xc0, !PT ;  /* 0x000000ff3e3e7812 */ /* 0x000fe200078ec0ff */
[C---:B------:R-:W-:Y:S01]  /*5b30*/  HMMA.16816.F32.BF16 R80, R132.reuse, R78, RZ ;  /* 0x0000004e8450723c */ /* 0x040fe200000418ff */
[C---:B------:R-:W-:Y:S01]  /*5b40*/  PRMT R74, R106.reuse, 0x7772, RZ ;  /* 0x000077726a4a7816 */ /* 0x040fe200000000ff */
[--C-:B------:R-:W-:Y:S01]  /*5b50*/  FFMA.FTZ R57, R59, UR4, -R170.reuse ;  /* 0x000000043b397c23 */ /* 0x100fe200080108aa */
[--C-:B------:R-:W-:Y:S01]  /*5b60*/  FFMA.FTZ R89, R75, UR4, -R170.reuse ;  /* 0x000000044b597c23 */ /* 0x100fe200080108aa */
[C---:B------:R-:W-:Y:S01]  /*5b70*/  PRMT R75, R106.reuse, 0x7771, RZ ;  /* 0x000077716a4b7816 */ /* 0x040fe200000000ff */
[--C-:B------:R-:W-:Y:S01]  /*5b80*/  FFMA.FTZ R105, R105, UR4, -R170.reuse ;  /* 0x0000000469697c23 */ /* 0x100fe200080108aa */
[----:B------:R-:W-:Y:S01]  /*5b90*/  PRMT R59, R106, 0x7773, RZ ;  /* 0x000077736a3b7816 */ /* 0x000fe200000000ff */
[----:B------:R4:W-:Y:S01]  /*5ba0*/  MUFU.EX2 R56, R89 ;  /* 0x0000005900387308 */ /* 0x0009e20000000800 */
[----:B------:R-:W-:Y:S01]  /*5bb0*/  PRMT R75, R62, 0x5410, R75 ;  /* 0x000054103e4b7816 */ /* 0x000fe2000000004b */
[--C-:B------:R-:W-:Y:S01]  /*5bc0*/  FFMA.FTZ R62, R73, UR4, -R170.reuse ;  /* 0x00000004493e7c23 */ /* 0x100fe200080108aa */
[----:B------:R-:W-:Y:S01]  /*5bd0*/  PRMT R74, R74, 0x5410, R59 ;  /* 0x000054104a4a7816 */ /* 0x000fe2000000003b */
[C---:B------:R-:W-:Y:S01]  /*5be0*/  HMMA.16816.F32.BF16 R96, R132.reuse, R94, RZ ;  /* 0x0000005e8460723c */ /* 0x040fe200000418ff */
[----:B------:R-:W-:Y:S01]  /*5bf0*/  LOP3.LUT R72, R202, R90, R107, 0x96, !PT ;  /* 0x0000005aca487212 */ /* 0x000fe200078e966b */
[----:B------:R-:W-:Y:S01]  /*5c00*/  FFMA.FTZ R175, R169, UR4, -R170 ;  /* 0x00000004a9af7c23 */ /* 0x000fe200080108aa */
[--C-:B------:R-:W-:Y:S01]  /*5c10*/  HSET2.LE.AND R75, R75, R58.reuse, PT ;  /* 0x0000003a4b4b7233 */ /* 0x100fe20003803000 */
[----:B------:R1:W2:Y:S01]  /*5c20*/  MUFU.EX2 R59, R105 ;  /* 0x00000069003b7308 */ /* 0x0002a20000000800 */
[C---:B------:R-:W-:Y:S01]  /*5c30*/  PRMT R90, R72.reuse, 0x7632, R90 ;  /* 0x00007632485a7816 */ /* 0x040fe2000000005a */
[--C-:B------:R-:W-:Y:S01]  /*5c40*/  FFMA.FTZ R172, R195, UR4, -R170.reuse ;  /* 0x00000004c3ac7c23 */ /* 0x100fe200080108aa */
[----:B------:R-:W-:Y:S01]  /*5c50*/  LOP3.LUT R104, R72, 0xff, RZ, 0xc0, !PT ;  /* 0x000000ff48687812 */ /* 0x000fe200078ec0ff */
[C---:B------:R-:W-:Y:S01]  /*5c60*/  HMMA.16816.F32.BF16 R112, R132.reuse, R110, RZ ;  /* 0x0000006e8470723c */ /* 0x040fe200000418ff */
[----:B---3--:R-:W-:Y:S01]  /*5c70*/  F2FP.BF16.F32.PACK_AB R138, R54, R53 ;  /* 0x00000035368a723e */ /* 0x008fe200000010ff */
[--C-:B------:R-:W-:Y:S01]  /*5c80*/  FFMA.FTZ R169, R174, UR4, -R170.reuse ;  /* 0x00000004aea97c23 */ /* 0x100fe200080108aa */
[----:B------:R-:W-:Y:S01]  /*5c90*/  F2FP.BF16.F32.PACK_AB R136, R55, R52 ;  /* 0x000000343788723e */ /* 0x000fe200000010ff */
[----:B------:R-:W-:Y:S01]  /*5ca0*/  MUFU.EX2 R57, R57 ;  /* 0x0000003900397308 */ /* 0x000fe20000000800 */
[----:B----4-:R-:W-:Y:S01]  /*5cb0*/  LOP3.LUT R89, R72, 0xffff, RZ, 0xc0, !PT ;  /* 0x0000ffff48597812 */ /* 0x010fe200078ec0ff */
[----:B------:R-:W-:Y:S01]  /*5cc0*/  FFMA.FTZ R174, R189, UR4, -R170 ;  /* 0x00000004bdae7c23 */ /* 0x000fe200080108aa */
[----:B------:R-:W-:Y:S01]  /*5cd0*/  LOP3.LUT R138, R138, R75, RZ, 0xc0, !PT ;  /* 0x0000004b8a8a7212 */ /* 0x000fe200078ec0ff */
[C---:B------:R-:W-:Y:S01]  /*5ce0*/  HMMA.16816.F32.BF16 R140, R132.reuse, R122, RZ ;  /* 0x0000007a848c723c */ /* 0x040fe200000418ff */
[----:B------:R-:W-:Y:S01]  /*5cf0*/  SHF.R.U32.HI R73, RZ, 0x8, R89 ;  /* 0x00000008ff497819 */ /* 0x000fe20000011659 */
[----:B------:R-:W-:Y:S01]  /*5d00*/  FFMA.FTZ R195, R183, UR4, -R182 ;  /* 0x00000004b7c37c23 */ /* 0x000fe200080108b6 */
[----:B------:R-:W-:Y:S01]  /*5d10*/  SHF.R.U32.HI R89, RZ, 0x18, R72 ;  /* 0x00000018ff597819 */ /* 0x000fe20000011648 */
[----:B------:R-:W3:Y:S01]  /*5d20*/  MUFU.EX2 R62, R62 ;  /* 0x0000003e003e7308 */ /* 0x000ee20000000800 */
[----:B-1----:R-:W-:Y:S01]  /*5d30*/  LOP3.LUT R105, R74, 0xff00ff, RZ, 0xc0, !PT ;  /* 0x00ff00ff4a697812 */ /* 0x002fe200078ec0ff */
[--C-:B------:R-:W-:Y:S01]  /*5d40*/  FFMA.FTZ R183, R204, UR4, -R182.reuse ;  /* 0x00000004ccb77c23 */ /* 0x100fe200080108b6 */
[----:B------:R-:W-:Y:S01]  /*5d50*/  LOP3.LUT R72, R90, 0xff, RZ, 0xc0, !PT ;  /* 0x000000ff5a487812 */ /* 0x000fe200078ec0ff */
[----:B------:R-:W-:Y:S01]  /*5d60*/  HMMA.16816.F32.BF16 R132, R132, R6, RZ ;  /* 0x000000068484723c */ /* 0x000fe200000418ff */
[----:B------:R-:W-:Y:S01]  /*5d70*/  PRMT R73, R104, 0x5410, R73 ;  /* 0x0000541068497816 */ /* 0x000fe20000000049 */
[----:B------:R-:W-:Y:S01]  /*5d80*/  FFMA.FTZ R189, R188, UR4, -R193 ;  /* 0x00000004bcbd7c23 */ /* 0x000fe200080108c1 */
[----:B------:R-:W-:Y:S01]  /*5d90*/  PRMT R89, R72, 0x5410, R89 ;  /* 0x0000541048597816 */ /* 0x000fe20000000059 */
[----:B------:R-:W-:Y:S01]  /*5da0*/  MUFU.EX2 R172, R172 ;  /* 0x000000ac00ac7308 */ /* 0x000fe20000000800 */
[--C-:B------:R-:W-:Y:S01]  /*5db0*/  HSET2.LE.AND R105, R105, R58.reuse, PT ;  /* 0x0000003a69697233 */ /* 0x100fe20003803000 */
[----:B------:R-:W-:Y:S01]  /*5dc0*/  FFMA.FTZ R188, R201, UR4, -R182 ;  /* 0x00000004c9bc7c23 */ /* 0x000fe200080108b6 */
[----:B--2---:R-:W-:Y:S01]  /*5dd0*/  F2FP.BF16.F32.PACK_AB R72, R59, R56 ;  /* 0x000000383b48723e */ /* 0x004fe200000010ff */
[C---:B------:R-:W-:Y:S01]  /*5de0*/  HMMA.16816.F32.BF16 R160, R32.reuse, R28, R160 ;  /* 0x0000001c20a0723c */ /* 0x040fe200000418a0 */
[--C-:B------:R-:W-:Y:S01]  /*5df0*/  HSET2.LE.AND R73, R73, R58.reuse, PT ;  /* 0x0000003a49497233 */ /* 0x100fe20003803000 */
[----:B------:R-:W-:Y:S01]  /*5e00*/  FFMA.FTZ R201, R200, UR4, -R166 ;  /* 0x00000004c8c97c23 */ /* 0x000fe200080108a6 */
[----:B------:R-:W-:Y:S01]  /*5e10*/  LOP3.LUT R139, R72, R105, RZ, 0xc0, !PT ;  /* 0x00000069488b7212 */ /* 0x000fe200078ec0ff */
[----:B------:R-:W-:Y:S01]  /*5e20*/  MUFU.EX2 R169, R169 ;  /* 0x000000a900a97308 */ /* 0x000fe20000000800 */
[----:B------:R-:W-:Y:S01]  /*5e30*/  HSET2.LE.AND R89, R89, R58, PT ;  /* 0x0000003a59597233 */ /* 0x000fe20003803000 */
[--C-:B------:R-:W-:Y:S01]  /*5e40*/  FFMA.FTZ R200, R211, UR4, -R170.reuse ;  /* 0x00000004d3c87c23 */ /* 0x100fe200080108aa */
[----:B---3--:R-:W-:Y:S01]  /*5e50*/  F2FP.BF16.F32.PACK_AB R72, R62, R57 ;  /* 0x000000393e48723e */ /* 0x008fe200000010ff */
[C---:B------:R-:W-:Y:S01]  /*5e60*/  HMMA.16816.F32.BF16 R68, R32.reuse, R24, R68 ;  /* 0x000000182044723c */ /* 0x040fe20000041844 */
[----:B------:R-:W-:Y:S01]  /*5e70*/  LOP3.LUT R136, R136, R73, RZ, 0xc0, !PT ;  /* 0x0000004988887212 */ /* 0x000fe200078ec0ff */
[----:B------:R-:W-:Y:S01]  /*5e80*/  FFMA.FTZ R207, R207, UR4, -R170 ;  /* 0x00000004cfcf7c23 */ /* 0x000fe200080108aa */
[----:B------:R-:W-:Y:S01]  /*5e90*/  LOP3.LUT R137, R72, R89, RZ, 0xc0, !PT ;  /* 0x0000005948897212 */ /* 0x000fe200078ec0ff */
        /* <DEDUP_REMOVED lines=19> */
[----:B------:R-:W-:Y:S01]  /*5fd0*/  HMMA.16816.F32.BF16 R132, R32, R10, R132 ;  /* 0x0000000a2084723c */ /* 0x000fe20000041884 */
[----:B------:R-:W-:-:S03]  /*5fe0*/  LOP3.LUT R32, R168, R88, R91, 0x96, !PT ;  /* 0x00000058a8207212 */ /* 0x000fc600078e965b */
[----:B------:R-:W-:Y:S04]  /*5ff0*/  MUFU.EX2 R201, R201 ;  /* 0x000000c900c97308 */ /* 0x000fe80000000800 */
[----:B------:R-:W-:Y:S01]  /*6000*/  HMMA.16816.F32.BF16 R128, R136, R4, RZ ;  /* 0x000000048880723c */ /* 0x000fe200000418ff */
[----:B------:R-:W-:-:S04]  /*6010*/  IMAD.WIDE.U32 R4, R32, -0x2daee0ad, RZ ;  /* 0xd2511f5320047825 */ /* 0x000fc800078e00ff */
[----:B------:R-:W-:-:S03]  /*6020*/  IMAD.MOV.U32 R32, RZ, RZ, R4 ;  /* 0x000000ffff207224 */ /* 0x000fc600078e0004 */
[----:B------:R-:W-:Y:S02]  /*6030*/  HMMA.16816.F32.BF16 R156, R136, R152, RZ ;  /* 0x00000098889c723c */ /* 0x000fe400000418ff */
[----:B------:R-:W-:-:S06]  /*6040*/  LOP3.LUT R32, R32, 0xff, RZ, 0xc0, !PT ;  /* 0x000000ff20207812 */ /* 0x000fcc00078ec0ff */
        /* <DEDUP_REMOVED lines=11> */
[----:B------:R1:W2:Y:S01]  /*6100*/  MUFU.EX2 R176, R197 ;  /* 0x000000c500b07308 */ /* 0x0002a20000000800 */
[C---:B------:R-:W-:Y:S02]  /*6110*/  PRMT R7, R4.reuse, 0x7771, RZ ;  /* 0x0000777104077816 */ /* 0x040fe400000000ff */
[C---:B------:R-:W-:Y:S02]  /*6120*/  PRMT R5, R4.reuse, 0x7773, RZ ;  /* 0x0000777304057816 */ /* 0x040fe400000000ff */
[----:B------:R-:W-:Y:S02]  /*6130*/  PRMT R4, R4, 0x7772, RZ ;  /* 0x0000777204047816 */ /* 0x000fe400000000ff */
[----:B------:R-:W-:Y:S02]  /*6140*/  PRMT R7, R32, 0x5410, R7 ;  /* 0x0000541020077816 */ /* 0x000fe40000000007 */
[----:B------:R-:W-:Y:S02]  /*6150*/  PRMT R4, R4, 0x5410, R5 ;  /* 0x0000541004047816 */ /* 0x000fe40000000005 */
[----:B------:R-:W-:-:S02]  /*6160*/  LOP3.LUT R5, R6, 0xffff, RZ, 0xc0, !PT ;  /* 0x0000ffff06057812 */ /* 0x000fc400078ec0ff */
[----:B------:R-:W-:Y:S02]  /*6170*/  LOP3.LUT R32, R6, 0xff, RZ, 0xc0, !PT ;  /* 0x000000ff06207812 */ /* 0x000fe400078ec0ff */
[----:B------:R-:W-:Y:S02]  /*6180*/  SHF.R.U32.HI R5, RZ, 0x8, R5 ;  /* 0x00000008ff057819 */ /* 0x000fe40000011605 */
[----:B------:R-:W-:Y:S01]  /*6190*/  SHF.R.U32.HI R33, RZ, 0x18, R6 ;  /* 0x00000018ff217819 */ /* 0x000fe20000011606 */
[----:B-1----:R-:W-:Y:S01]  /*61a0*/  FFMA.FTZ R197, R184, UR4, -R193 ;  /* 0x00000004b8c57c23 */ /* 0x002fe200080108c1 */
[----:B------:R-:W-:Y:S01]  /*61b0*/  PRMT R5, R32, 0x5410, R5 ;  /* 0x0000541020057816 */ /* 0x000fe20000000005 */
[----:B------:R-:W-:Y:S01]  /*61c0*/  FFMA.FTZ R184, R226, UR4, -R193 ;  /* 0x00000004e2b87c23 */ /* 0x000fe200080108c1 */
[----:B------:R-:W-:Y:S02]  /*61d0*/  PRMT R32, R6, 0x7632, R32 ;  /* 0x0000763206207816 */ /* 0x000fe40000000020 */
[----:B------:R-:W-:Y:S01]  /*61e0*/  HSET2.LE.AND R6, R7, R58, PT ;  /* 0x0000003a07067233 */ /* 0x000fe20003803000 */
[----:B------:R-:W-:Y:S01]  /*61f0*/  MUFU.EX2 R197, R197 ;  /* 0x000000c500c57308 */ /* 0x000fe20000000800 */
[----:B------:R-:W-:-:S02]  /*6200*/  LOP3.LUT R35, R4, 0xff00ff, RZ, 0xc0, !PT ;  /* 0x00ff00ff04237812 */ /* 0x000fc400078ec0ff */
[----:B--2---:R-:W-:Y:S02]  /*6210*/  F2FP.BF16.F32.PACK_AB R7, R171, R176 ;  /* 0x000000b0ab07723e */ /* 0x004fe400000010ff */
[----:B------:R-:W-:Y:S02]  /*6220*/  F2FP.BF16.F32.PACK_AB R4, R169, R172 ;  /* 0x000000aca904723e */ /* 0x000fe400000010ff */
[----:B------:R-:W-:Y:S01]  /*6230*/  LOP3.LUT R6, R7, R6, RZ, 0xc0, !PT ;  /* 0x0000000607067212 */ /* 0x000fe200078ec0ff */
[----:B------:R-:W1:Y:S01]  /*6240*/  MUFU.EX2 R184, R184 ;  /* 0x000000b800b87308 */ /* 0x000e620000000800 */
[----:B------:R-:W-:Y:S02]  /*6250*/  HSET2.LE.AND R7, R35, R58, PT ;  /* 0x0000003a23077233 */ /* 0x000fe40003803000 */
[----:B------:R-:W-:-:S03]  /*6260*/  LOP3.LUT R32, R32, 0xff, RZ, 0xc0, !PT ;  /* 0x000000ff20207812 */ /* 0x000fc600078ec0ff */
[----:B------:R-:W-:Y:S02]  /*6270*/  LOP3.LUT R7, R4, R7, RZ, 0xc0, !PT ;  /* 0x0000000704077212 */ /* 0x000fe400078ec0ff */
[----:B------:R-:W-:Y:S02]  /*6280*/  HSET2.LE.AND R4, R5, R58, PT ;  /* 0x0000003a05047233 */ /* 0x000fe40003803000 */
[----:B------:R-:W-:Y:S02]  /*6290*/  PRMT R33, R32, 0x5410, R33 ;  /* 0x0000541020217816 */ /* 0x000fe40000000021 */
[----:B------:R-:W-:Y:S02]  /*62a0*/  F2FP.BF16.F32.PACK_AB R5, R177, R178 ;  /* 0x000000b2b105723e */ /* 0x000fe400000010ff */
[----:B------:R-:W-:Y:S02]  /*62b0*/  F2FP.BF16.F32.PACK_AB R32, R174, R175 ;  /* 0x000000afae20723e */ /* 0x000fe400000010ff */
[----:B------:R-:W-:-:S02]  /*62c0*/  LOP3.LUT R4, R5, R4, RZ, 0xc0, !PT ;  /* 0x0000000405047212 */ /* 0x000fc400078ec0ff */
[----:B------:R-:W-:Y:S02]  /*62d0*/  HSET2.LE.AND R5, R33, R58, PT ;  /* 0x0000003a21057233 */ /* 0x000fe40003803000 */
[----:B-1----:R-:W-:-:S03]  /*62e0*/  F2FP.BF16.F32.PACK_AB R34, R184, R189 ;  /* 0x000000bdb822723e */ /* 0x002fc600000010ff */
[----:B------:R-:W-:-:S07]  /*62f0*/  LOP3.LUT R5, R32, R5, RZ, 0xc0, !PT ;  /* 0x0000000520057212 */ /* 0x000fce00078ec0ff */
[----:B------:R-:W-:Y:S01]  /*6300*/  HMMA.16816.F32.BF16 R128, R4, R8, R128 ;  /* 0x000000080480723c */ /* 0x000fe20000041880 */
[----:B------:R-:W-:-:S07]  /*6310*/  LOP3.LUT R8, R251, UR13, R249, 0x96, !PT ;  /* 0x0000000dfb087c12 */ /* 0x000fce000f8e96f9 */
[----:B------:R-:W-:Y:S01]  /*6320*/  HMMA.16816.F32.BF16 R88, R4, R20, R88 ;  /* 0x000000140458723c */ /* 0x000fe20000041858 */
[----:B------:R-:W-:-:S05]  /*6330*/  IMAD.WIDE.U32 R20, R8, -0x326172a9, RZ ;  /* 0xcd9e8d5708147825 */ /* 0x000fca00078e00ff */
[----:B------:R-:W-:Y:S02]  /*6340*/  LOP3.LUT R8, R212, R224, R21, 0x96, !PT ;  /* 0x000000e0d4087212 */ /* 0x000fe400078e9615 */
[----:B------:R-:W-:Y:S01]  /*6350*/  HMMA.16816.F32.BF16 R104, R4, R16, R104 ;  /* 0x000000100468723c */ /* 0x000fe20000041868 */
[----:B------:R-:W-:Y:S02]  /*6360*/  LOP3.LUT R16, R213, R20, R245, 0x96, !PT ;  /* 0x00000014d5107212 */ /* 0x000fe400078e96f5 */
[----:B------:R-:W-:-:S04]  /*6370*/  IMAD.WIDE.U32 R8, R8, -0x2daee0ad, RZ ;  /* 0xd2511f5308087825 */ /* 0x000fc800078e00ff */
[----:B------:R-:W-:Y:S01]  /*6380*/  IMAD.WIDE.U32 R16, R16, -0x2daee0ad, RZ ;  /* 0xd2511f5310107825 */ /* 0x000fe200078e00ff */
[C---:B------:R-:W-:Y:S01]  /*6390*/  HMMA.16816.F32.BF16 R116, R4.reuse, R12, R116 ;  /* 0x0000000c0474723c */ /* 0x040fe20000041874 */
[----:B------:R-:W-:Y:S02]  /*63a0*/  LOP3.LUT R12, R212, R222, R21, 0x96, !PT ;  /* 0x000000ded40c7212 */ /* 0x000fe400078e9615 */
[----:B------:R-:W-:Y:S02]  /*63b0*/  LOP3.LUT R13, R213, R20, R237, 0x96, !PT ;  /* 0x00000014d50d7212 */ /* 0x000fe400078e96ed */
[----:B------:R-:W-:Y:S01]  /*63c0*/  LOP3.LUT R9, R252, R246, R9, 0x96, !PT ;  /* 0x000000f6fc097212 */ /* 0x000fe200078e9609 */
        /* <DEDUP_REMOVED lines=8> */
[----:B------:R-:W-:-:S04]  /*6450*/  IMAD.WIDE.U32 R20, R9, -0x326172a9, RZ ;  /* 0xcd9e8d5709147825 */ /* 0x000fc800078e00ff */
[----:B------:R-:W-:Y:S01]  /*6460*/  IMAD.WIDE.U32 R208, R208, -0x326172a9, RZ ;  /* 0xcd9e8d57d0d07825 */ /* 0x000fe200078e00ff */
[----:B------:R-:W-:Y:S01]  /*6470*/  LOP3.LUT R13, R230, R244, R21, 0x96, !PT ;  /* 0x000000f4e60d7212 */ /* 0x000fe200078e9615 */
[----:B------:R-:W-:Y:S01]  /*6480*/  HMMA.16816.F32.BF16 R108, R4, R18, R108 ;  /* 0x00000012046c723c */ /* 0x000fe2000004186c */
[----:B------:R-:W-:Y:S01]  /*6490*/  LOP3.LUT R9, R196, R20, R25, 0x96, !PT ;  /* 0x00000014c4097212 */ /* 0x000fe200078e9619 */
[----:B------:R-:W-:-:S04]  /*64a0*/  IMAD.WIDE.U32 R20, R252, -0x326172a9, RZ ;  /* 0xcd9e8d57fc147825 */ /* 0x000fc800078e00ff */
[----:B------:R-:W-:Y:S01]  /*64b0*/  IMAD.WIDE.U32 R18, R13, -0x2daee0ad, RZ ;  /* 0xd2511f530d127825 */ /* 0x000fe200078e00ff */
[----:B------:R-:W-:Y:S01]  /*64c0*/  LOP3.LUT R230, R230, R236, R21, 0x96, !PT ;  /* 0x000000ece6e67212 */ /* 0x000fe200078e9615 */
[C---:B------:R-:W-:Y:S01]  /*64d0*/  HMMA.16816.F32.BF16 R152, R4.reuse, R30, R152 ;  /* 0x0000001e0498723c */ /* 0x040fe20000041898 */
[----:B------:R-:W-:Y:S01]  /*64e0*/  LOP3.LUT R8, R196, R20, R209, 0x96, !PT ;  /* 0x00000014c4087212 */ /* 0x000fe200078e96d1 */
[----:B------:R-:W-:Y:S01]  /*64f0*/  FFMA.FTZ R196, R186, UR4, -R193 ;  /* 0x00000004bac47c23 */ /* 0x000fe200080108c1 */
[----:B------:R-:W-:Y:S01]  /*6500*/  FFMA.FTZ R186, R194, UR4, -R182 ;  /* 0x00000004c2ba7c23 */ /* 0x000fe200080108b6 */
[--C-:B------:R-:W-:Y:S01]  /*6510*/  FFMA.FTZ R194, R199, UR4, -R166.reuse ;  /* 0x00000004c7c27c23 */ /* 0x100fe200080108a6 */
[----:B------:R-:W-:Y:S01]  /*6520*/  FFMA.FTZ R199, R205, UR4, -R166 ;  /* 0x00000004cdc77c23 */ /* 0x000fe200080108a6 */
[----:B------:R-:W-:Y:S01]  /*6530*/  IMAD.WIDE.U32 R28, R9, -0x2daee0ad, RZ ;  /* 0xd2511f53091c7825 */ /* 0x000fe200078e00ff */
[----:B------:R-:W-:Y:S01]  /*6540*/  LOP3.LUT R16, R210, R16, R19, 0x96, !PT ;  /* 0x00000010d2107212 */ /* 0x000fe200078e9613 */
[----:B------:R-:W-:Y:S01]  /*6550*/  HMMA.16816.F32.BF16 R76, R4, R26, R76 ;  /* 0x0000001a044c723c */ /* 0x000fe2000004184c */
[----:B------:R-:W1:Y:S01]  /*6560*/  MUFU.EX2 R196, R196 ;  /* 0x000000c400c47308 */ /* 0x000e620000000800 */
[----:B------:R-:W-:Y:S01]  /*6570*/  IMAD.WIDE.U32 R20, R230, -0x2daee0ad, RZ ;  /* 0xd2511f53e6147825 */ /* 0x000fe200078e00ff */
[----:B------:R-:W-:-:S03]  /*6580*/  LOP3.LUT R9, R206, R18, R29, 0x96, !PT ;  /* 0x00000012ce097212 */ /* 0x000fc600078e961d */
[----:B------:R-:W-:Y:S01]  /*6590*/  IMAD.WIDE.U32 R204, R8, -0x2daee0ad, RZ ;  /* 0xd2511f5308cc7825 */ /* 0x000fe200078e00ff */
[----:B------:R-:W-:Y:S01]  /*65a0*/  LOP3.LUT R12, R210, R12, R21, 0x96, !PT ;  /* 0x0000000cd20c7212 */ /* 0x000fe200078e9615 */
[----:B------:R-:W-:Y:S01]  /*65b0*/  HMMA.16816.F32.BF16 R92, R4, R22, R92 ;  /* 0x00000016045c723c */ /* 0x000fe2000004185c */
[----:B------:R-:W2:Y:S01]  /*65c0*/  MUFU.EX2 R186, R186 ;  /* 0x000000ba00ba7308 */ /* 0x000ea20000000800 */
[----:B------:R-:W-:Y:S01]  /*65d0*/  IMAD.WIDE.U32 R18, R9, -0x326172a9, RZ ;  /* 0xcd9e8d5709127825 */ /* 0x000fe200078e00ff */
[----:B------:R-:W-:-:S03]  /*65e0*/  LOP3.LUT R206, R206, R20, R205, 0x96, !PT ;  /* 0x00000014cece7212 */ /* 0x000fc600078e96cd */
[--C-:B------:R-:W-:Y:S01]  /*65f0*/  FFMA.FTZ R205, R203, UR4, -R170.reuse ;  /* 0x00000004cbcd7c23 */ /* 0x100fe200080108aa */
[----:B------:R-:W-:Y:S01]  /*6600*/  FFMA.FTZ R203, R227, UR4, -R170 ;  /* 0x00000004e3cb7c23 */ /* 0x000fe200080108aa */
[----:B------:R-:W-:Y:S01]  /*6610*/  IMAD.WIDE.U32 R212, R16, -0x326172a9, RZ ;  /* 0xcd9e8d5710d47825 */ /* 0x000fe200078e00ff */
[C---:B------:R-:W-:Y:S01]  /*6620*/  PRMT R9, R18.reuse, 0x7771, RZ ;  /* 0x0000777112097816 */ /* 0x040fe200000000ff */
[C---:B------:R-:W-:Y:S01]  /*6630*/  HMMA.16816.F32.BF16 R120, R4.reuse, R14, R120 ;  /* 0x0000000e0478723c */ /* 0x040fe20000041878 */
[----:B------:R-:W-:Y:S01]  /*6640*/  PRMT R16, R18, 0x7773, RZ ;  /* 0x0000777312107816 */ /* 0x000fe200000000ff */
[----:B------:R-:W-:Y:S01]  /*6650*/  IMAD.WIDE.U32 R32, R12, -0x326172a9, RZ ;  /* 0xcd9e8d570c207825 */ /* 0x000fe200078e00ff */
[----:B------:R-:W-:Y:S01]  /*6660*/  LOP3.LUT R8, R202, R212, R19, 0x96, !PT ;  /* 0x000000d4ca087212 */ /* 0x000fe200078e9613 */
[----:B------:R-:W-:Y:S01]  /*6670*/  MUFU.EX2 R205, R205 ;  /* 0x000000cd00cd7308 */ /* 0x000fe20000000800 */
[----:B------:R-:W-:Y:S01]  /*6680*/  PRMT R13, R18, 0x7772, RZ ;  /* 0x00007772120d7816 */ /* 0x000fe200000000ff */
[----:B------:R-:W-:Y:S01]  /*6690*/  IMAD.MOV.U32 R14, RZ, RZ, R18 ;  /* 0x000000ffff0e7224 */ /* 0x000fe200078e0012 */
[----:B------:R-:W-:Y:S01]  /*66a0*/  LDSM.16.MT88.4 R20, [R217+0xa800] ;  /* 0x00a80000d914783b */ /* 0x000fe20000004200 */
[----:B------:R-:W-:Y:S01]  /*66b0*/  HMMA.16816.F32.BF16 R136, R4, R10, R136 ;  /* 0x0000000a0488723c */ /* 0x000fe20000041888 */
[----:B------:R-:W-:Y:S01]  /*66c0*/  IMAD.WIDE.U32 R4, R206, -0x326172a9, RZ ;  /* 0xcd9e8d57ce047825 */ /* 0x000fe200078e00ff */
[----:B------:R-:W-:-:S02]  /*66d0*/  LOP3.LUT R11, R8, 0xffff, RZ, 0xc0, !PT ;  /* 0x0000ffff080b7812 */ /* 0x000fc400078ec0ff */
[----:B------:R-:W-:Y:S01]  /*66e0*/  LOP3.LUT R14, R14, 0xff, RZ, 0xc0, !PT ;  /* 0x000000ff0e0e7812 */ /* 0x000fe200078ec0ff */
[----:B------:R-:W-:Y:S01]  /*66f0*/  IMAD.MOV.U32 R6, RZ, RZ, R4 ;  /* 0x000000ffff067224 */ /* 0x000fe200078e0004 */
[----:B------:R-:W-:Y:S01]  /*6700*/  LOP3.LUT R7, R202, R32, R5, 0x96, !PT ;  /* 0x00000020ca077212 */ /* 0x000fe200078e9605 */
[----:B------:R-:W3:Y:S01]  /*6710*/  MUFU.EX2 R203, R203 ;  /* 0x000000cb00cb7308 */ /* 0x000ee20000000800 */
[C---:B------:R-:W-:Y:S01]  /*6720*/  PRMT R5, R4.reuse, 0x7771, RZ ;  /* 0x0000777104057816 */ /* 0x040fe200000000ff */
[----:B------:R-:W-:Y:S01]  /*6730*/  IMAD.MOV.U32 R206, RZ, RZ, R32 ;  /* 0x000000ffffce7224 */ /* 0x000fe200078e0020 */
[C---:B------:R-:W-:Y:S01]  /*6740*/  PRMT R15, R4.reuse, 0x7773, RZ ;  /* 0x00007773040f7816 */ /* 0x040fe200000000ff */
[----:B------:R-:W-:Y:S01]  /*6750*/  IMAD.MOV.U32 R226, RZ, RZ, R28 ;  /* 0x000000ffffe27224 */ /* 0x000fe200078e001c */
[----:B------:R-:W-:Y:S01]  /*6760*/  PRMT R4, R4, 0x7772, RZ ;  /* 0x0000777204047816 */ /* 0x000fe200000000ff */
[----:B------:R-:W-:Y:S01]  /*6770*/  IMAD.MOV.U32 R227, RZ, RZ, R29 ;  /* 0x000000ffffe37224 */ /* 0x000fe200078e001d */
[----:B------:R-:W-:Y:S01]  /*6780*/  LOP3.LUT R10, R8, 0xff, RZ, 0xc0, !PT ;  /* 0x000000ff080a7812 */ /* 0x000fe200078ec0ff */
[----:B------:R4:W3:Y:S01]  /*6790*/  MUFU.EX2 R202, R207 ;  /* 0x000000cf00ca7308 */ /* 0x0008e20000000800 */
[--C-:B------:R-:W-:Y:S01]  /*67a0*/  PRMT R4, R4, 0x5410, R15.reuse ;  /* 0x0000541004047816 */ /* 0x100fe2000000000f */
[----:B------:R-:W-:Y:S01]  /*67b0*/  IMAD.MOV.U32 R210, RZ, RZ, R24 ;  /* 0x000000ffffd27224 */ /* 0x000fe200078e0018 */
[----:B------:R-:W-:Y:S01]  /*67c0*/  PRMT R15, R8, 0x7632, R15 ;  /* 0x00007632080f7816 */ /* 0x000fe2000000000f */
[----:B------:R-:W-:Y:S01]  /*67d0*/  IMAD.MOV.U32 R211, RZ, RZ, R25 ;  /* 0x000000ffffd37224 */ /* 0x000fe200078e0019 */
[----:B------:R-:W-:Y:S01]  /*67e0*/  SHF.R.U32.HI R11, RZ, 0x8, R11 ;  /* 0x00000008ff0b7819 */ /* 0x000fe2000001160b */
[----:B------:R-:W3:Y:S01]  /*67f0*/  LDSM.16.MT88.4 R28, [R217+0x9800] ;  /* 0x00980000d91c783b */ /* 0x000ee20000004200 */
[----:B------:R-:W-:Y:S01]  /*6800*/  PRMT R9, R14, 0x5410, R9 ;  /* 0x000054100e097816 */ /* 0x000fe20000000009 */
[----:B------:R-:W-:Y:S01]  /*6810*/  MUFU.EX2 R194, R194 ;  /* 0x000000c200c27308 */ /* 0x000fe20000000800 */
[----:B------:R-:W-:Y:S01]  /*6820*/  SHF.R.U32.HI R14, RZ, 0x18, R8 ;  /* 0x00000018ff0e7819 */ /* 0x000fe20000011608 */
[----:B------:R-:W3:Y:S01]  /*6830*/  LDSM.16.MT88.4 R24, [R67+0x800] ;  /* 0x000800004318783b */ /* 0x000ee20000004200 */
[----:B------:R-:W-:-:S02]  /*6840*/  LOP3.LUT R15, R15, 0xff, RZ, 0xc0, !PT ;  /* 0x000000ff0f0f7812 */ /* 0x000fc400078ec0ff */
[----:B------:R-:W-:Y:S02]  /*6850*/  PRMT R13, R13, 0x5410, R16 ;  /* 0x000054100d0d7816 */ /* 0x000fe40000000010 */
[----:B------:R-:W-:Y:S01]  /*6860*/  PRMT R11, R10, 0x5410, R11 ;  /* 0x000054100a0b7816 */ /* 0x000fe2000000000b */
[----:B------:R-:W3:Y:S01]  /*6870*/  MUFU.EX2 R199, R199 ;  /* 0x000000c700c77308 */ /* 0x000ee20000000800 */
[C---:B------:R-:W-:Y:S01]  /*6880*/  LOP3.LUT R8, R7.reuse, 0xffff, RZ, 0xc0, !PT ;  /* 0x0000ffff07087812 */ /* 0x040fe200078ec0ff */
[----:B----4-:R-:W-:Y:S01]  /*6890*/  IMAD.MOV.U32 R207, RZ, RZ, R33 ;  /* 0x000000ffffcf7224 */ /* 0x010fe200078e0021 */
[----:B------:R-:W-:Y:S02]  /*68a0*/  PRMT R10, R7, 0x7632, R10 ;  /* 0x00007632070a7816 */ /* 0x000fe4000000000a */
[----:B------:R-:W-:Y:S02]  /*68b0*/  HSET2.LE.AND R9, R9, R58, PT ;  /* 0x0000003a09097233 */ /* 0x000fe40003803000 */
[----:B------:R-:W-:-:S02]  /*68c0*/  LOP3.LUT R6, R6, 0xff, RZ, 0xc0, !PT ;  /* 0x000000ff06067812 */ /* 0x000fc400078ec0ff */
[----:B------:R-:W-:Y:S02]  /*68d0*/  PRMT R15, R15, 0x5410, R14 ;  /* 0x000054100f0f7816 */ /* 0x000fe4000000000e */
[----:B------:R-:W-:Y:S02]  /*68e0*/  LOP3.LUT R12, R7, 0xff, RZ, 0xc0, !PT ;  /* 0x000000ff070c7812 */ /* 0x000fe400078ec0ff */
[----:B------:R-:W-:Y:S02]  /*68f0*/  LOP3.LUT R13, R13, 0xff00ff, RZ, 0xc0, !PT ;  /* 0x00ff00ff0d0d7812 */ /* 0x000fe400078ec0ff */
[----:B------:R-:W-:Y:S02]  /*6900*/  SHF.R.U32.HI R7, RZ, 0x18, R7 ;  /* 0x00000018ff077819 */ /* 0x000fe40000011607 */
[----:B------:R-:W-:Y:S02]  /*6910*/  SHF.R.U32.HI R17, RZ, 0x8, R8 ;  /* 0x00000008ff117819 */ /* 0x000fe40000011608 */
[----:B------:R-:W-:-:S02]  /*6920*/  LOP3.LUT R10, R10, 0xff, RZ, 0xc0, !PT ;  /* 0x000000ff0a0a7812 */ /* 0x000fc400078ec0ff */
[--C-:B------:R-:W-:Y:S02]  /*6930*/  HSET2.LE.AND R11, R11, R58.reuse, PT ;  /* 0x0000003a0b0b7233 */ /* 0x100fe40003803000 */
[----:B------:R-:W-:Y:S02]  /*6940*/  PRMT R5, R6, 0x5410, R5 ;  /* 0x0000541006057816 */ /* 0x000fe40000000005 */
[----:B-1----:R-:W-:Y:S02]  /*6950*/  F2FP.BF16.F32.PACK_AB R32, R196, R197 ;  /* 0x000000c5c420723e */ /* 0x002fe400000010ff */
[----:B------:R-:W-:Y:S02]  /*6960*/  LOP3.LUT R34, R34, R9, RZ, 0xc0, !PT ;  /* 0x0000000922227212 */ /* 0x000fe400078ec0ff */
[----:B------:R-:W-:Y:S02]  /*6970*/  HSET2.LE.AND R15, R15, R58, PT ;  /* 0x0000003a0f0f7233 */ /* 0x000fe40003803000 */
[----:B------:R-:W-:-:S02]  /*6980*/  LOP3.LUT R9, R4, 0xff00ff, RZ, 0xc0, !PT ;  /* 0x00ff00ff04097812 */ /* 0x000fc400078ec0ff */
[----:B------:R-:W-:Y:S02]  /*6990*/  PRMT R17, R12, 0x5410, R17 ;  /* 0x000054100c117816 */ /* 0x000fe40000000011 */
[----:B------:R-:W-:Y:S02]  /*69a0*/  PRMT R7, R10, 0x5410, R7 ;  /* 0x000054100a077816 */ /* 0x000fe40000000007 */
[----:B------:R-:W-:Y:S02]  /*69b0*/  HSET2.LE.AND R6, R13, R58, PT ;  /* 0x0000003a0d067233 */ /* 0x000fe40003803000 */
[----:B------:R-:W-:Y:S02]  /*69c0*/  F2FP.BF16.F32.PACK_AB R8, R188, R195 ;  /* 0x000000c3bc08723e */ /* 0x000fe400000010ff */
[----:B--2---:R-:W-:Y:S02]  /*69d0*/  F2FP.BF16.F32.PACK_AB R35, R183, R186 ;  /* 0x000000bab723723e */ /* 0x004fe400000010ff */
[----:B------:R-:W-:-:S02]  /*69e0*/  LOP3.LUT R32, R32, R11, RZ, 0xc0, !PT ;  /* 0x0000000b20207212 */ /* 0x000fc400078ec0ff */
[--C-:B------:R-:W-:Y:S02]  /*69f0*/  HSET2.LE.AND R11, R5, R58.reuse, PT ;  /* 0x0000003a050b7233 */ /* 0x100fe40003803000 */
[----:B------:R-:W-:Y:S02]  /*6a00*/  LOP3.LUT R33, R8, R15, RZ, 0xc0, !PT ;  /* 0x0000000f08217212 */ /* 0x000fe400078ec0ff */
[--C-:B------:R-:W-:Y:S01]  /*6a10*/  HSET2.LE.AND R5, R9, R58.reuse, PT ;  /* 0x0000003a09057233 */ /* 0x100fe20003803000 */
[----:B------:R-:W1:Y:S01]  /*6a20*/  LDSM.16.MT88.4 R12, [R217+0xb800] ;  /* 0x00b80000d90c783b */ /* 0x000e620000004200 */
[----:B------:R-:W-:Y:S02]  /*6a30*/  LOP3.LUT R35, R35, R6, RZ, 0xc0, !PT ;  /* 0x0000000623237212 */ /* 0x000fe400078ec0ff */
[----:B---3--:R-:W-:Y:S02]  /*6a40*/  F2FP.BF16.F32.PACK_AB R8, R200, R203 ;  /* 0x000000cbc808723e */ /* 0x008fe400000010ff */
[----:B------:R-:W-:-:S02]  /*6a50*/  HSET2.LE.AND R17, R17, R58, PT ;  /* 0x0000003a11117233 */ /* 0x000fc40003803000 */
[----:B------:R-:W-:Y:S01]  /*6a60*/  HSET2.LE.AND R9, R7, R58, PT ;  /* 0x0000003a07097233 */ /* 0x000fe20003803000 */
[C---:B------:R-:W-:Y:S01]  /*6a70*/  HMMA.16816.F32.BF16 R160, R32.reuse, R28, R160 ;  /* 0x0000001c20a0723c */ /* 0x040fe200000418a0 */
[----:B------:R-:W-:Y:S02]  /*6a80*/  F2FP.BF16.F32.PACK_AB R10, R202, R205 ;  /* 0x000000cdca0a723e */ /* 0x000fe400000010ff */
[----:B------:R-:W-:Y:S02]  /*6a90*/  F2FP.BF16.F32.PACK_AB R4, R199, R194 ;  /* 0x000000c2c704723e */ /* 0x000fe400000010ff */
[----:B------:R-:W-:Y:S02]  /*6aa0*/  F2FP.BF16.F32.PACK_AB R6, R201, R198 ;  /* 0x000000c6c906723e */ /* 0x000fe400000010ff */
[----:B------:R-:W-:Y:S01]  /*6ab0*/  LOP3.LUT R7, R8, R5, RZ, 0xc0, !PT ;  /* 0x0000000508077212 */ /* 0x000fe200078ec0ff */
[----:B------:R-:W-:Y:S01]  /*6ac0*/  HMMA.16816.F32.BF16 R68, R32, R24, R68 ;  /* 0x000000182044723c */ /* 0x000fe20000041844 */
[----:B------:R-:W-:-:S02]  /*6ad0*/  LOP3.LUT R6, R6, R11, RZ, 0xc0, !PT ;  /* 0x0000000b06067212 */ /* 0x000fc400078ec0ff */
[----:B------:R-:W-:Y:S02]  /*6ae0*/  LOP3.LUT R4, R4, R17, RZ, 0xc0, !PT ;  /* 0x0000001104047212 */ /* 0x000fe400078ec0ff */
[----:B------:R-:W-:Y:S01]  /*6af0*/  LOP3.LUT R5, R10, R9, RZ, 0xc0, !PT ;  /* 0x000000090a057212 */ /* 0x000fe200078ec0ff */
[----:B------:R-:W2:Y:S02]  /*6b00*/  LDSM.16.MT88.4 R16, [R67+0x1800] ;  /* 0x001800004310783b */ /* 0x000ea40000004200 */
[C---:B------:R-:W-:Y:S02]  /*6b10*/  HMMA.16816.F32.BF16 R84, R32.reuse, R20, R84 ;  /* 0x000000142054723c */ /* 0x040fe40000041854 */
[----:B------:R-:W3:Y:S06]  /*6b20*/  LDSM.16.MT88.4 R8, [R67+0x2800] ;  /* 0x002800004308783b */ /* 0x000eec0000004200 */
[C---:B------:R-:W-:Y:S08]  /*6b30*/  HMMA.16816.F32.BF16 R148, R32.reuse, R30, R148 ;  /* 0x0000001e2094723c */ /* 0x040ff00000041894 */
[C---:B-1----:R-:W-:Y:S08]  /*6b40*/  HMMA.16816.F32.BF16 R144, R32.reuse, R12, R144 ;  /* 0x0000000c2090723c */ /* 0x042ff00000041890 */
[C---:B------:R-:W-:Y:S08]  /*6b50*/  HMMA.16816.F32.BF16 R80, R32.reuse, R26, R80 ;  /* 0x0000001a2050723c */ /* 0x040ff00000041850 */
[C---:B------:R-:W-:Y:S08]  /*6b60*/  HMMA.16816.F32.BF16 R96, R32.reuse, R22, R96 ;  /* 0x000000162060723c */ /* 0x040ff00000041860 */
[C---:B--2---:R-:W-:Y:S08]  /*6b70*/  HMMA.16816.F32.BF16 R100, R32.reuse, R16, R100 ;  /* 0x000000102064723c */ /* 0x044ff00000041864 */
[C---:B------:R-:W-:Y:S08]  /*6b80*/  HMMA.16816.F32.BF16 R112, R32.reuse, R18, R112 ;  /* 0x000000122070723c */ /* 0x040ff00000041870 */
[C---:B------:R-:W-:Y:S08]  /*6b90*/  HMMA.16816.F32.BF16 R140, R32.reuse, R14, R140 ;  /* 0x0000000e208c723c */ /* 0x040ff0000004188c */
[C---:B---3--:R-:W-:Y:S08]  /*6ba0*/  HMMA.16816.F32.BF16 R124, R32.reuse, R8, R124 ;  /* 0x00000008207c723c */ /* 0x048ff0000004187c */
[----:B------:R-:W-:Y:S01]  /*6bb0*/  HMMA.16816.F32.BF16 R132, R32, R10, R132 ;  /* 0x0000000a2084723c */ /* 0x000fe20000041884 */
[----:B------:R-:W-:-:S02]  /*6bc0*/  IMAD.MOV.U32 R35, RZ, RZ, R213 ;  /* 0x000000ffff237224 */ /* 0x000fc400078e00d5 */
[----:B------:R-:W-:-:S05]  /*6bd0*/  IMAD.MOV.U32 R34, RZ, RZ, R212 ;  /* 0x000000ffff227224 */ /* 0x000fca00078e00d4 */
[----:B------:R-:W-:Y:S01]  /*6be0*/  HMMA.16816.F32.BF16 R156, R4, R28, R156 ;  /* 0x0000001c049c723c */ /* 0x000fe2000004189c */
[----:B------:R-:W-:Y:S02]  /*6bf0*/  IMAD.MOV.U32 R29, RZ, RZ, R35 ;  /* 0x000000ffff1d7224 */ /* 0x000fe400078e0023 */
[----:B------:R-:W-:-:S05]  /*6c00*/  FFMA.FTZ R33, R180, UR4, -R193 ;  /* 0x00000004b4217c23 */ /* 0x000fca00080108c1 */
[C---:B------:R-:W-:Y:S01]  /*6c10*/  HMMA.16816.F32.BF16 R104, R4.reuse, R16, R104 ;  /* 0x000000100468723c */ /* 0x040fe20000041868 */
[----:B------:R-:W-:Y:S01]  /*6c20*/  LOP3.LUT R16, R168, R210, R29, 0x96, !PT ;  /* 0x000000d2a8107212 */ /* 0x000fe200078e961d */
[----:B------:R-:W-:Y:S02]  /*6c30*/  IMAD.MOV.U32 R28, RZ, RZ, R34 ;  /* 0x000000ffff1c7224 */ /* 0x000fe400078e0022 */
[--C-:B------:R-:W-:Y:S01]  /*6c40*/  FFMA.FTZ R180, R187, UR4, -R182.reuse ;  /* 0x00000004bbb47c23 */ /* 0x100fe200080108b6 */
[--C-:B------:R-:W-:Y:S01]  /*6c50*/  FFMA.FTZ R185, R185, UR4, -R182.reuse ;  /* 0x00000004b9b97c23 */ /* 0x100fe200080108b6 */
[----:B------:R-:W-:Y:S01]  /*6c60*/  FFMA.FTZ R179, R179, UR4, -R182 ;  /* 0x00000004b3b37c23 */ /* 0x000fe200080108b6 */
[----:B------:R-:W-:Y:S01]  /*6c70*/  FFMA.FTZ R35, R192, UR4, -R193 ;  /* 0x00000004c0237c23 */ /* 0x000fe200080108c1 */
[----:B------:R-:W-:Y:S01]  /*6c80*/  HMMA.16816.F32.BF16 R108, R4, R18, R108 ;  /* 0x00000012046c723c */ /* 0x000fe2000004186c */
[----:B------:R-:W-:-:S04]  /*6c90*/  IMAD.WIDE.U32 R18, R16, -0x2daee0ad, RZ ;  /* 0xd2511f5310127825 */ /* 0x000fc800078e00ff */
[--C-:B------:R-:W-:Y:S01]  /*6ca0*/  FFMA.FTZ R32, R191, UR4, -R193.reuse ;  /* 0x00000004bf207c23 */ /* 0x100fe200080108c1 */
[----:B------:R-:W-:Y:S01]  /*6cb0*/  FFMA.FTZ R34, R190, UR4, -R193 ;  /* 0x00000004be227c23 */ /* 0x000fe200080108c1 */
[----:B------:R-:W-:Y:S01]  /*6cc0*/  FFMA.FTZ R182, R181, UR4, -R182 ;  /* 0x00000004b5b67c23 */ /* 0x000fe200080108b6 */
[----:B------:R-:W-:Y:S01]  /*6cd0*/  IMAD.MOV.U32 R16, RZ, RZ, R18 ;  /* 0x000000ffff107224 */ /* 0x000fe200078e0012 */
[----:B------:R-:W-:Y:S01]  /*6ce0*/  MUFU.EX2 R180, R180 ;  /* 0x000000b400b47308 */ /* 0x000fe20000000800 */
[----:B------:R-:W-:Y:S01]  /*6cf0*/  FADD.FTZ R48, R48, R47 ;  /* 0x0000002f30307221 */ /* 0x000fe20000010000 */
[C---:B------:R-:W-:Y:S01]  /*6d00*/  HMMA.16816.F32.BF16 R116, R4.reuse, R12, R116 ;  /* 0x0000000c0474723c */ /* 0x040fe20000041874 */
[----:B------:R-:W-:Y:S01]  /*6d10*/  LOP3.LUT R13, R165, R226, R19, 0x96, !PT ;  /* 0x000000e2a50d7212 */ /* 0x000fe200078e9613 */
[----:B------:R-:W-:Y:S01]  /*6d20*/  FADD.FTZ R50, R51, R50 ;  /* 0x0000003233327221 */ /* 0x000fe20000010000 */
[----:B------:R-:W-:Y:S01]  /*6d30*/  PRMT R12, R18, 0x7772, RZ ;  /* 0x00007772120c7816 */ /* 0x000fe200000000ff */
[----:B------:R-:W-:Y:S01]  /*6d40*/  FADD.FTZ R52, R52, R55 ;  /* 0x0000003734347221 */ /* 0x000fe20000010000 */
[----:B------:R-:W-:Y:S01]  /*6d50*/  FFMA.FTZ R252, R61, UR4, -R170 ;  /* 0x000000043dfc7c23 */ /* 0x000fe200080108aa */
[----:B------:R-:W1:Y:S01]  /*6d60*/  MUFU.EX2 R185, R185 ;  /* 0x000000b900b97308 */ /* 0x000e620000000800 */
[--C-:B------:R-:W-:Y:S01]  /*6d70*/  FFMA.FTZ R173, R173, UR4, -R166.reuse ;  /* 0x00000004adad7c23 */ /* 0x100fe200080108a6 */
[C---:B------:R-:W-:Y:S01]  /*6d80*/  HMMA.16816.F32.BF16 R120, R4.reuse, R14, R120 ;  /* 0x0000000e0478723c */ /* 0x040fe20000041878 */
[----:B------:R-:W-:Y:S01]  /*6d90*/  PRMT R15, R18, 0x7773, RZ ;  /* 0x00007773120f7816 */ /* 0x000fe200000000ff */
[----:B------:R-:W-:Y:S01]  /*6da0*/  FFMA.FTZ R63, R63, UR4, -R166 ;  /* 0x000000043f3f7c23 */ /* 0x000fe200080108a6 */
[----:B------:R-:W-:Y:S01]  /*6db0*/  FADD.FTZ R57, R57, R62 ;  /* 0x0000003e39397221 */ /* 0x000fe20000010000 */
[----:B------:R2:W5:Y:S01]  /*6dc0*/  LDL.LU.64 R212, [R1+0x18] ;  /* 0x0000180001d47983 */ /* 0x0005620000300a00 */
[----:B------:R-:W-:Y:S01]  /*6dd0*/  PRMT R12, R12, 0x5410, R15 ;  /* 0x000054100c0c7816 */ /* 0x000fe2000000000f */
[----:B------:R-:W-:Y:S01]  /*6de0*/  MUFU.EX2 R35, R35 ;  /* 0x0000002300237308 */ /* 0x000fe20000000800 */
[----:B------:R-:W-:Y:S01]  /*6df0*/  LOP3.LUT R15, R13, 0xff, RZ, 0xc0, !PT ;  /* 0x000000ff0d0f7812 */ /* 0x000fe200078ec0ff */
[C---:B------:R-:W-:Y:S01]  /*6e00*/  HMMA.16816.F32.BF16 R128, R4.reuse, R8, R128 ;  /* 0x000000080480723c */ /* 0x040fe20000041880 */
[----:B------:R-:W-:Y:S01]  /*6e10*/  LOP3.LUT R9, R16, 0xff, RZ, 0xc0, !PT ;  /* 0x000000ff10097812 */ /* 0x000fe200078ec0ff */
[----:B------:R-:W-:Y:S01]  /*6e20*/  FADD.FTZ R45, R45, R48 ;  /* 0x000000302d2d7221 */ /* 0x000fe20000010000 */
[----:B------:R-:W-:Y:S01]  /*6e30*/  LOP3.LUT R16, R13, 0xffff, RZ, 0xc0, !PT ;  /* 0x0000ffff0d107812 */ /* 0x000fe200078ec0ff */
[----:B------:R-:W-:Y:S01]  /*6e40*/  FADD.FTZ R49, R49, R50 ;  /* 0x0000003231317221 */ /* 0x000fe20000010000 */
[----:B------:R-:W-:Y:S01]  /*6e50*/  PRMT R8, R13, 0x7632, R8 ;  /* 0x000076320d087816 */ /* 0x000fe20000000008 */
[----:B------:R-:W3:Y:S01]  /*6e60*/  MUFU.EX2 R32, R32 ;  /* 0x0000002000207308 */ /* 0x000ee20000000800 */
[----:B------:R-:W-:Y:S01]  /*6e70*/  PRMT R14, R18, 0x7771, RZ ;  /* 0x00007771120e7816 */ /* 0x000fe200000000ff */
[C---:B------:R-:W-:Y:S01]  /*6e80*/  HMMA.16816.F32.BF16 R152, R4.reuse, R30, R152 ;  /* 0x0000001e0498723c */ /* 0x040fe20000041898 */
[----:B------:R-:W-:Y:S01]  /*6e90*/  SHF.R.U32.HI R13, RZ, 0x18, R13 ;  /* 0x00000018ff0d7819 */ /* 0x000fe2000001160d */
[----:B------:R-:W4:Y:S01]  /*6ea0*/  LDSM.16.MT88.4 R28, [R217+0x9c00] ;  /* 0x009c0000d91c783b */ /* 0x000f220000004200 */
[----:B------:R-:W-:Y:S01]  /*6eb0*/  SHF.R.U32.HI R16, RZ, 0x8, R16 ;  /* 0x00000008ff107819 */ /* 0x000fe20000011610 */
[----:B------:R-:W-:Y:S01]  /*6ec0*/  FADD.FTZ R53, R53, R52 ;  /* 0x0000003435357221 */ /* 0x000fe20000010000 */
[----:B------:R-:W-:Y:S01]  /*6ed0*/  LOP3.LUT R8, R8, 0xff, RZ, 0xc0, !PT ;  /* 0x000000ff08087812 */ /* 0x000fe200078ec0ff */
[----:B------:R-:W-:Y:S01]  /*6ee0*/  MUFU.EX2 R33, R33 ;  /* 0x0000002100217308 */ /* 0x000fe20000000800 */
[----:B------:R-:W-:Y:S01]  /*6ef0*/  PRMT R9, R9, 0x5410, R14 ;  /* 0x0000541009097816 */ /* 0x000fe2000000000e */
[C---:B------:R-:W-:Y:S01]  /*6f00*/  HMMA.16816.F32.BF16 R72, R4.reuse, R24, R72 ;  /* 0x000000180448723c */ /* 0x040fe20000041848 */
[----:B------:R-:W-:Y:S01]  /*6f10*/  PRMT R15, R15, 0x5410, R16 ;  /* 0x000054100f0f7816 */ /* 0x000fe20000000010 */
[----:B------:R-:W-:Y:S01]  /*6f20*/  FADD.FTZ R44, R44, R45 ;  /* 0x0000002d2c2c7221 */ /* 0x000fe20000010000 */
[----:B------:R-:W-:Y:S01]  /*6f30*/  PRMT R13, R8, 0x5410, R13 ;  /* 0x00005410080d7816 */ /* 0x000fe2000000000d */
[----:B------:R-:W-:Y:S01]  /*6f40*/  LDSM.16.MT88.4 R16, [R67+0x1c00] ;  /* 0x001c00004310783b */ /* 0x000fe20000004200 */
[--C-:B------:R-:W-:Y:S01]  /*6f50*/  HSET2.LE.AND R9, R9, R58.reuse, PT ;  /* 0x0000003a09097233 */ /* 0x100fe20003803000 */
[----:B------:R-:W2:Y:S01]  /*6f60*/  MUFU.EX2 R34, R34 ;  /* 0x0000002200227308 */ /* 0x000ea20000000800 */
[----:B------:R-:W-:Y:S01]  /*6f70*/  HSET2.LE.AND R15, R15, R58, PT ;  /* 0x0000003a0f0f7233 */ /* 0x000fe20003803000 */
[C---:B------:R-:W-:Y:S01]  /*6f80*/  HMMA.16816.F32.BF16 R76, R4.reuse, R26, R76 ;  /* 0x0000001a044c723c */ /* 0x040fe2000004184c */
[----:B------:R-:W4:Y:S01]  /*6f90*/  LDSM.16.MT88.4 R24, [R67+0xc00] ;  /* 0x000c00004318783b */ /* 0x000f220000004200 */
[----:B------:R-:W-:Y:S01]  /*6fa0*/  LOP3.LUT R190, R168, R208, R207, 0x96, !PT ;  /* 0x000000d0a8be7212 */ /* 0x000fe200078e96cf */
[----:B------:R-:W-:Y:S01]  /*6fb0*/  FADD.FTZ R46, R46, R49 ;  /* 0x000000312e2e7221 */ /* 0x000fe20000010000 */
[----:B------:R-:W-:Y:S01]  /*6fc0*/  FADD.FTZ R53, R54, R53 ;  /* 0x0000003536357221 */ /* 0x000fe20000010000 */
[----:B------:R-:W-:Y:S01]  /*6fd0*/  FADD.FTZ R41, R41, R44 ;  /* 0x0000002c29297221 */ /* 0x000fe20000010000 */
[----:B------:R-:W-:Y:S01]  /*6fe0*/  MUFU.EX2 R179, R179 ;  /* 0x000000b300b37308 */ /* 0x000fe20000000800 */
[----:B------:R-:W-:Y:S01]  /*6ff0*/  IMAD.WIDE.U32 R190, R190, -0x2daee0ad, RZ ;  /* 0xd2511f53bebe7825 */ /* 0x000fe200078e00ff */
[C---:B------:R-:W-:Y:S03]  /*7000*/  HMMA.16816.F32.BF16 R88, R4.reuse, R20, R88 ;  /* 0x000000140458723c */ /* 0x040fe60000041858 */
[----:B------:R-:W-:Y:S01]  /*7010*/  FADD.FTZ R43, R43, R46 ;  /* 0x0000002e2b2b7221 */ /* 0x000fe20000010000 */
[----:B------:R-:W-:Y:S01]  /*7020*/  FADD.FTZ R178, R178, R53 ;  /* 0x00000035b2b27221 */ /* 0x000fe20000010000 */
[----:B------:R-:W-:Y:S01]  /*7030*/  FADD.FTZ R40, R40, R41 ;  /* 0x0000002928287221 */ /* 0x000fe20000010000 */
[----:B------:R-:W-:Y:S01]  /*7040*/  LOP3.LUT R165, R165, R204, R191, 0x96, !PT ;  /* 0x000000cca5a57212 */ /* 0x000fe200078e96bf */
[----:B------:R-:W-:Y:S01]  /*7050*/  FADD.FTZ R42, R42, R43 ;  /* 0x0000002b2a2a7221 */ /* 0x000fe20000010000 */
[----:B------:R-:W2:Y:S01]  /*7060*/  MUFU.EX2 R182, R182 ;  /* 0x000000b600b67308 */ /* 0x000ea20000000800 */
[----:B------:R-:W-:Y:S01]  /*7070*/  FADD.FTZ R177, R177, R178 ;  /* 0x000000b2b1b17221 */ /* 0x000fe20000010000 */
[----:B------:R-:W-:Y:S01]  /*7080*/  HMMA.16816.F32.BF16 R92, R4, R22, R92 ;  /* 0x00000016045c723c */ /* 0x000fe2000004185c */
[----:B------:R-:W4:Y:S01]  /*7090*/  LDSM.16.MT88.4 R20, [R217+0xac00] ;  /* 0x00ac0000d914783b */ /* 0x000f220000004200 */
[--C-:B------:R-:W-:Y:S01]  /*70a0*/  FFMA.FTZ R168, R167, UR4, -R166.reuse ;  /* 0x00000004a7a87c23 */ /* 0x100fe200080108a6 */
[----:B------:R-:W-:Y:S01]  /*70b0*/  FFMA.FTZ R191, R66, UR4, -R166 ;  /* 0x0000000442bf7c23 */ /* 0x000fe200080108a6 */
[----:B------:R-:W-:-:S02]  /*70c0*/  IMAD.MOV.U32 R61, RZ, RZ, R190 ;  /* 0x000000ffff3d7224 */ /* 0x000fc400078e00be */
[----:B------:R-:W-:Y:S01]  /*70d0*/  FFMA.FTZ R166, R65, UR4, -R170 ;  /* 0x0000000441a67c23 */ /* 0x000fe200080108aa */
[----:B------:R-:W-:Y:S01]  /*70e0*/  FADD.FTZ R37, R37, R40 ;  /* 0x0000002825257221 */ /* 0x000fe20000010000 */
[----:B------:R-:W-:Y:S01]  /*70f0*/  FFMA.FTZ R65, R60, UR4, -R170 ;  /* 0x000000043c417c23 */ /* 0x000fe200080108aa */
[----:B------:R-:W-:Y:S01]  /*7100*/  HMMA.16816.F32.BF16 R136, R4, R10, R136 ;  /* 0x0000000a0488723c */ /* 0x000fe20000041888 */
[----:B------:R-:W-:Y:S01]  /*7110*/  LOP3.LUT R5, R12, 0xff00ff, RZ, 0xc0, !PT ;  /* 0x00ff00ff0c057812 */ /* 0x000fe200078ec0ff */
[----:B------:R-:W-:Y:S01]  /*7120*/  FADD.FTZ R39, R39, R42 ;  /* 0x0000002a27277221 */ /* 0x000fe20000010000 */
[----:B-1----:R-:W-:Y:S01]  /*7130*/  F2FP.BF16.F32.PACK_AB R10, R185, R180 ;  /* 0x000000b4b90a723e */ /* 0x002fe200000010ff */
[----:B------:R-:W-:Y:S01]  /*7140*/  FADD.FTZ R176, R176, R177 ;  /* 0x000000b1b0b07221 */ /* 0x000fe20000010000 */
[----:B---3--:R-:W-:Y:S01]  /*7150*/  F2FP.BF16.F32.PACK_AB R4, R32, R35 ;  /* 0x000000232004723e */ /* 0x008fe200000010ff */
[----:B------:R-:W-:Y:S01]  /*7160*/  FFMA.FTZ R181, R64, UR4, -R170 ;  /* 0x0000000440b57c23 */ /* 0x000fe200080108aa */
[--C-:B------:R-:W-:Y:S01]  /*7170*/  HSET2.LE.AND R8, R5, R58.reuse, PT ;  /* 0x0000003a05087233 */ /* 0x100fe20003803000 */
[----:B------:R-:W-:Y:S01]  /*7180*/  FADD.FTZ R36, R36, R37 ;  /* 0x0000002524247221 */ /* 0x000fe20000010000 */
[--C-:B------:R-:W-:Y:S01]  /*7190*/  HSET2.LE.AND R5, R13, R58.reuse, PT ;  /* 0x0000003a0d057233 */ /* 0x100fe20003803000 */
[----:B------:R-:W-:Y:S01]  /*71a0*/  FADD.FTZ R38, R38, R39 ;  /* 0x0000002726267221 */ /* 0x000fe20000010000 */
[----:B--2---:R-:W-:Y:S01]  /*71b0*/  F2FP.BF16.F32.PACK_AB R6, R34, R33 ;  /* 0x000000212206723e */ /* 0x004fe200000010ff */
[----:B------:R-:W-:Y:S01]  /*71c0*/  FADD.FTZ R171, R171, R176 ;  /* 0x000000b0abab7221 */ /* 0x000fe20000010000 */
[----:B------:R-:W-:Y:S01]  /*71d0*/  F2FP.BF16.F32.PACK_AB R7, R182, R179 ;  /* 0x000000b3b607723e */ /* 0x000fe200000010ff */
[----:B------:R-:W-:Y:S01]  /*71e0*/  MUFU.EX2 R173, R173 ;  /* 0x000000ad00ad7308 */ /* 0x000fe20000000800 */
[----:B------:R-:W-:Y:S01]  /*71f0*/  LOP3.LUT R6, R6, R9, RZ, 0xc0, !PT ;  /* 0x0000000906067212 */ /* 0x000fe200078ec0ff */
[----:B------:R-:W-:Y:S01]  /*7200*/  FADD.FTZ R195, R195, R36 ;  /* 0x00000024c3c37221 */ /* 0x000fe20000010000 */
[----:B------:R-:W-:Y:S01]  /*7210*/  LOP3.LUT R7, R7, R8, RZ, 0xc0, !PT ;  /* 0x0000000807077212 */ /* 0x000fe200078ec0ff */
[----:B------:R-:W-:Y:S01]  /*7220*/  FADD.FTZ R197, R197, R38 ;  /* 0x00000026c5c57221 */ /* 0x000fe20000010000 */
[----:B------:R-:W-:Y:S01]  /*7230*/  LOP3.LUT R4, R4, R15, RZ, 0xc0, !PT ;  /* 0x0000000f04047212 */ /* 0x000fe200078ec0ff */
[----:B------:R-:W-:Y:S01]  /*7240*/  FADD.FTZ R194, R194, R171 ;  /* 0x000000abc2c27221 */ /* 0x000fe20000010000 */
[----:B------:R-:W-:Y:S01]  /*7250*/  LOP3.LUT R5, R10, R5, RZ, 0xc0, !PT ;  /* 0x000000050a057212 */ /* 0x000fe200078ec0ff */
[----:B------:R-:W1:Y:S01]  /*7260*/  LDSM.16.MT88.4 R12, [R217+0xbc00] ;  /* 0x00bc0000d90c783b */ /* 0x000e620000004200 */
[C---:B------:R-:W-:Y:S01]  /*7270*/  PRMT R167, R190.reuse, 0x7771, RZ ;  /* 0x00007771bea77816 */ /* 0x040fe200000000ff */
[----:B------:R-:W-:Y:S01]  /*7280*/  MUFU.EX2 R168, R168 ;  /* 0x000000a800a87308 */ /* 0x000fe20000000800 */
[----:B------:R-:W-:Y:S01]  /*7290*/  LOP3.LUT R170, R61, 0xff, RZ, 0xc0, !PT ;  /* 0x000000ff3daa7812 */ /* 0x000fe200078ec0ff */
[----:B------:R2:W3:Y:S01]  /*72a0*/  LDSM.16.MT88.4 R8, [R67+0x2c00] ;  /* 0x002c00004308783b */ /* 0x0004e20000004200 */
[----:B------:R-:W-:Y:S01]  /*72b0*/  PRMT R187, R190, 0x7773, RZ ;  /* 0x00007773bebb7816 */ /* 0x000fe200000000ff */
[----:B------:R-:W-:Y:S01]  /*72c0*/  FADD.FTZ R56, R56, R57 ;  /* 0x0000003938387221 */ /* 0x000fe20000010000 */
[----:B------:R-:W-:Y:S01]  /*72d0*/  PRMT R66, R190, 0x7772, RZ ;  /* 0x00007772be427816 */ /* 0x000fe200000000ff */
[----:B------:R-:W-:Y:S01]  /*72e0*/  FADD.FTZ R195, R188, R195 ;  /* 0x000000c3bcc37221 */ /* 0x000fe20000010000 */
[----:B------:R-:W-:Y:S01]  /*72f0*/  FADD.FTZ R196, R196, R197 ;  /* 0x000000c5c4c47221 */ /* 0x000fe20000010000 */
[----:B------:R-:W-:Y:S01]  /*7300*/  MUFU.EX2 R63, R63 ;  /* 0x0000003f003f7308 */ /* 0x000fe20000000800 */
[----:B------:R-:W-:Y:S01]  /*7310*/  PRMT R66, R66, 0x5410, R187 ;  /* 0x0000541042427816 */ /* 0x000fe200000000bb */
[----:B------:R-:W-:Y:S01]  /*7320*/  FADD.FTZ R199, R199, R194 ;  /* 0x000000c2c7c77221 */ /* 0x000fe20000010000 */
[----:B------:R-:W-:Y:S01]  /*7330*/  FADD.FTZ R56, R59, R56 ;  /* 0x000000383b387221 */ /* 0x000fe20000010000 */
[----:B------:R-:W-:Y:S01]  /*7340*/  FADD.FTZ R186, R186, R195 ;  /* 0x000000c3baba7221 */ /* 0x000fe20000010000 */
[----:B------:R-:W-:Y:S01]  /*7350*/  FADD.FTZ R189, R189, R196 ;  /* 0x000000c4bdbd7221 */ /* 0x000fe20000010000 */
[----:B------:R-:W-:Y:S01]  /*7360*/  FADD.FTZ R198, R198, R199 ;  /* 0x000000c7c6c67221 */ /* 0x000fe20000010000 */
[----:B------:R-:W-:Y:S01]  /*7370*/  FADD.FTZ R175, R175, R56 ;  /* 0x00000038afaf7221 */ /* 0x000fe20000010000 */
[----:B------:R-:W3:Y:S01]  /*7380*/  MUFU.EX2 R64, R191 ;  /* 0x000000bf00407308 */ /* 0x000ee20000000800 */
[----:B------:R-:W-:Y:S01]  /*7390*/  FADD.FTZ R183, R183, R186 ;  /* 0x000000bab7b77221 */ /* 0x000fe20000010000 */
[----:B------:R-:W-:Y:S01]  /*73a0*/  FADD.FTZ R184, R184, R189 ;  /* 0x000000bdb8b87221 */ /* 0x000fe20000010000 */
[----:B------:R-:W-:Y:S01]  /*73b0*/  FADD.FTZ R198, R201, R198 ;  /* 0x000000c6c9c67221 */ /* 0x000fe20000010000 */
[C---:B----4-:R-:W-:Y:S01]  /*73c0*/  HMMA.16816.F32.BF16 R160, R4.reuse, R28, R160 ;  /* 0x0000001c04a0723c */ /* 0x050fe200000418a0 */
[----:B------:R-:W-:Y:S01]  /*73d0*/  FADD.FTZ R175, R174, R175 ;  /* 0x000000afaeaf7221 */ /* 0x000fe20000010000 */
[----:B------:R-:W-:Y:S01]  /*73e0*/  FADD.FTZ R180, R180, R183 ;  /* 0x000000b7b4b47221 */ /* 0x000fe20000010000 */
[----:B------:R-:W-:Y:S01]  /*73f0*/  FADD.FTZ R35, R35, R184 ;  /* 0x000000b823237221 */ /* 0x000fe20000010000 */
[----:B------:R4:W-:Y:S01]  /*7400*/  MUFU.EX2 R60, R181 ;  /* 0x000000b5003c7308 */ /* 0x0009e20000000800 */
[----:B--2---:R-:W-:Y:S01]  /*7410*/  PRMT R67, R170, 0x5410, R167 ;  /* 0x00005410aa437816 */ /* 0x004fe200000000a7 */
[----:B------:R-:W-:Y:S01]  /*7420*/  FADD.FTZ R172, R172, R175 ;  /* 0x000000afacac7221 */ /* 0x000fe20000010000 */
[C---:B------:R-:W-:Y:S01]  /*7430*/  LOP3.LUT R167, R165.reuse, 0xffff, RZ, 0xc0, !PT ;  /* 0x0000ffffa5a77812 */ /* 0x040fe200078ec0ff */
[C---:B------:R-:W-:Y:S01]  /*7440*/  HMMA.16816.F32.BF16 R148, R4.reuse, R30, R148 ;  /* 0x0000001e0494723c */ /* 0x040fe20000041894 */
[----:B------:R-:W-:Y:S01]  /*7450*/  LOP3.LUT R170, R165, 0xff, RZ, 0xc0, !PT ;  /* 0x000000ffa5aa7812 */ /* 0x000fe200078ec0ff */
[----:B------:R-:W-:Y:S01]  /*7460*/  FADD.FTZ R180, R185, R180 ;  /* 0x000000b4b9b47221 */ /* 0x000fe20000010000 */
[----:B------:R-:W-:Y:S01]  /*7470*/  SHF.R.U32.HI R167, RZ, 0x8, R167 ;  /* 0x00000008ffa77819 */ /* 0x000fe200000116a7 */
[----:B------:R2:W-:Y:S01]  /*7480*/  MUFU.EX2 R61, R166 ;  /* 0x000000a6003d7308 */ /* 0x0005e20000000800 */
[--C-:B------:R-:W-:Y:S01]  /*7490*/  HSET2.LE.AND R67, R67, R58.reuse, PT ;  /* 0x0000003a43437233 */ /* 0x100fe20003803000 */
[----:B------:R-:W-:Y:S01]  /*74a0*/  FADD.FTZ R32, R32, R35 ;  /* 0x0000002320207221 */ /* 0x000fe20000010000 */
[----:B------:R-:W-:Y:S01]  /*74b0*/  PRMT R167, R170, 0x5410, R167 ;  /* 0x00005410aaa77816 */ /* 0x000fe200000000a7 */
[C---:B------:R-:W-:Y:S01]  /*74c0*/  HMMA.16816.F32.BF16 R68, R4.reuse, R24, R68 ;  /* 0x000000180444723c */ /* 0x040fe20000041844 */
[----:B------:R-:W-:Y:S01]  /*74d0*/  FADD.FTZ R172, R169, R172 ;  /* 0x000000aca9ac7221 */ /* 0x000fe20000010000 */
[----:B------:R-:W-:Y:S01]  /*74e0*/  FADD.FTZ R179, R179, R180 ;  /* 0x000000b4b3b37221 */ /* 0x000fe20000010000 */
[----:B------:R-:W-:Y:S01]  /*74f0*/  FADD.FTZ R33, R33, R32 ;  /* 0x0000002021217221 */ /* 0x000fe20000010000 */
[----:B------:R-:W-:Y:S01]  /*7500*/  MUFU.EX2 R65, R65 ;  /* 0x0000004100417308 */ /* 0x000fe20000000800 */
[----:B----4-:R-:W-:Y:S01]  /*7510*/  PRMT R181, R165, 0x7632, R181 ;  /* 0x00007632a5b57816 */ /* 0x010fe200000000b5 */
[----:B------:R-:W-:Y:S01]  /*7520*/  FADD.FTZ R205, R205, R172 ;  /* 0x000000accdcd7221 */ /* 0x000fe20000010000 */
[----:B------:R-:W-:Y:S01]  /*7530*/  HSET2.LE.AND R167, R167, R58, PT ;  /* 0x0000003aa7a77233 */ /* 0x000fe20003803000 */
[C---:B------:R-:W-:Y:S01]  /*7540*/  HMMA.16816.F32.BF16 R80, R4.reuse, R26, R80 ;  /* 0x0000001a0450723c */ /* 0x040fe20000041850 */
[----:B------:R-:W-:Y:S01]  /*7550*/  LOP3.LUT R181, R181, 0xff, RZ, 0xc0, !PT ;  /* 0x000000ffb5b57812 */ /* 0x000fe200078ec0ff */
[----:B------:R-:W-:Y:S01]  /*7560*/  FADD.FTZ R230, R34, R33 ;  /* 0x0000002122e67221 */ /* 0x000fe20000010000 */
[----:B------:R-:W-:Y:S01]  /*7570*/  FADD.FTZ R202, R202, R205 ;  /* 0x000000cdcaca7221 */ /* 0x000fe20000010000 */
[----:B------:R-:W4:Y:S01]  /*7580*/  MUFU.EX2 R252, R252 ;  /* 0x000000fc00fc7308 */ /* 0x000f220000000800 */
[----:B--2---:R-:W-:Y:S01]  /*7590*/  SHF.R.U32.HI R166, RZ, 0x18, R165 ;  /* 0x00000018ffa67819 */ /* 0x004fe200000116a5 */
[----:B------:R-:W-:Y:S01]  /*75a0*/  UMOV UR12, 0xffffffff ;  /* 0xffffffff000c7882 */ /* 0x000fe20000000000 */
[----:B------:R-:W-:Y:S01]  /*75b0*/  LOP3.LUT R165, R66, 0xff00ff, RZ, 0xc0, !PT ;  /* 0x00ff00ff42a57812 */ /* 0x000fe200078ec0ff */
[----:B------:R-:W-:Y:S01]  /*75c0*/  HMMA.16816.F32.BF16 R84, R4, R20, R84 ;  /* 0x000000140454723c */ /* 0x000fe20000041854 */
[----:B------:R-:W-:Y:S01]  /*75d0*/  PRMT R181, R181, 0x5410, R166 ;  /* 0x00005410b5b57816 */ /* 0x000fe200000000a6 */
[----:B------:R-:W-:-:S02]  /*75e0*/  FADD.FTZ R203, R203, R202 ;  /* 0x000000cacbcb7221 */ /* 0x000fc40000010000 */
[--C-:B------:R-:W-:Y:S02]  /*75f0*/  HSET2.LE.AND R66, R165, R58.reuse, PT ;  /* 0x0000003aa5427233 */ /* 0x100fe40003803000 */
[----:B------:R-:W-:Y:S01]  /*7600*/  HSET2.LE.AND R58, R181, R58, PT ;  /* 0x0000003ab53a7233 */ /* 0x000fe20003803000 */
[----:B------:R-:W-:Y:S01]  /*7610*/  FADD.FTZ R203, R200, R203 ;  /* 0x000000cbc8cb7221 */ /* 0x000fe20000010000 */
[C---:B------:R-:W-:Y:S08]  /*7620*/  HMMA.16816.F32.BF16 R96, R4.reuse, R22, R96 ;  /* 0x000000160460723c */ /* 0x040ff00000041860 */
[C---:B------:R-:W-:Y:S08]  /*7630*/  HMMA.16816.F32.BF16 R100, R4.reuse, R16, R100 ;  /* 0x000000100464723c */ /* 0x040ff00000041864 */
[C---:B------:R-:W-:Y:S08]  /*7640*/  HMMA.16816.F32.BF16 R112, R4.reuse, R18, R112 ;  /* 0x000000120470723c */ /* 0x040ff00000041870 */
[C---:B-1----:R-:W-:Y:S08]  /*7650*/  HMMA.16816.F32.BF16 R144, R4.reuse, R12, R144 ;  /* 0x0000000c0490723c */ /* 0x042ff00000041890 */
[C---:B------:R-:W-:Y:S08]  /*7660*/  HMMA.16816.F32.BF16 R140, R4.reuse, R14, R140 ;  /* 0x0000000e048c723c */ /* 0x040ff0000004188c */
[C---:B---3--:R-:W-:Y:S08]  /*7670*/  HMMA.16816.F32.BF16 R124, R4.reuse, R8, R124 ;  /* 0x00000008047c723c */ /* 0x048ff0000004187c */
[----:B------:R-:W-:Y:S01]  /*7680*/  HMMA.16816.F32.BF16 R132, R4, R10, R132 ;  /* 0x0000000a0484723c */ /* 0x000fe20000041884 */
[----:B------:R-:W-:-:S02]  /*7690*/  F2FP.BF16.F32.PACK_AB R6, R64, R63 ;  /* 0x0000003f4006723e */ /* 0x000fc400000010ff */
[----:B----4-:R-:W-:Y:S02]  /*76a0*/  F2FP.BF16.F32.PACK_AB R7, R252, R65 ;  /* 0x00000041fc07723e */ /* 0x010fe400000010ff */
[----:B------:R-:W-:Y:S01]  /*76b0*/  F2FP.BF16.F32.PACK_AB R4, R168, R173 ;  /* 0x000000ada804723e */ /* 0x000fe200000010ff */
[----:B------:R-:W-:Y:S01]  /*76c0*/  FADD.FTZ R173, R173, R198 ;  /* 0x000000c6adad7221 */ /* 0x000fe20000010000 */
[----:B------:R-:W-:Y:S01]  /*76d0*/  F2FP.BF16.F32.PACK_AB R5, R61, R60 ;  /* 0x0000003c3d05723e */ /* 0x000fe200000010ff */
        /* <DEDUP_REMOVED lines=8> */
[----:B------:R-:W-:-:S04]  /*7760*/  FADD.FTZ R65, R65, R60 ;  /* 0x0000003c41417221 */ /* 0x000fc80000010000 */
[----:B------:R-:W-:Y:S02]  /*7770*/  FADD.FTZ R252, R252, R65 ;  /* 0x00000041fcfc7221 */ /* 0x000fe40000010000 */
        /* <DEDUP_REMOVED lines=15> */
[----:B------:R1:W-:Y:S04]  /*7870*/  STL [R1+0x8], R230 ;  /* 0x000008e601007387 */ /* 0x0003e80000100800 */
[----:B------:R1:W-:Y:S01]  /*7880*/  STL [R1], R4 ;  /* 0x0000000401007387 */ /* 0x0003e20000100800 */
[----:B------:R-:W-:Y:S05]  /*7890*/  BRA.U !UP1, `(.L_x_572) ;  /* 0x000000a909407547 */ /* 0x000fea000b800000 */
[----:B------:R-:W2:Y:S01]  /*78a0*/  LDCU UR4, c[0x0][0x440] ;  /* 0x00008800ff0477ac */ /* 0x000ea20008000800 */
[----:B------:R-:W-:-:S04]  /*78b0*/  DEPBAR.LE SB0, 0x0 ;  /* 0x000080000000791a */ /* 0x000fc80000000000 */
[----:B------:R-:W-:Y:S01]  /*78c0*/  UIADD3 UR17, UPT, UPT, UR19, -0x2, URZ ;  /* 0xfffffffe13117890 */ /* 0x000fe2000fffe0ff */
[C---:B------:R-:W-:Y:S01]  /*78d0*/  IMAD.SHL.U32 R220, R218.reuse, 0x4, RZ ;  /* 0x00000004dadc7824 */ /* 0x040fe200078e00ff */
[C---:B------:R-:W-:Y:S01]  /*78e0*/  LOP3.LUT R219, R229.reuse, 0x3e00, RZ, 0xc0, !PT ;  /* 0x00003e00e5db7812 */ /* 0x040fe200078ec0ff */
[----:B------:R-:W-:Y:S01]  /*78f0*/  IMAD.SHL.U32 R166, R218, 0x20, RZ ;  /* 0x00000020daa67824 */ /* 0x000fe200078e00ff */
[----:B------:R-:W-:Y:S01]  /*7900*/  UIMAD.WIDE.U32 UR22, UR17, UR8, URZ ;  /* 0x00000008111672a5 */ /* 0x000fe2000f8e00ff */
[----:B------:R-:W-:Y:S01]  /*7910*/  SHF.R.U32.HI R221, RZ, 0x1, R218 ;  /* 0x00000001ffdd7819 */ /* 0x000fe200000116da */
[----:B------:R-:W-:Y:S01]  /*7920*/  UISETP.GE.U32.AND UP1, UPT, UR19, 0x3, UPT ;  /* 0x000000031300788c */ /* 0x000fe2000bf26070 */
[----:B------:R-:W-:Y:S01]  /*7930*/  LOP3.LUT R165, R220, 0x18, RZ, 0xc0, !PT ;  /* 0x00000018dca57812 */ /* 0x000fe200078ec0ff */
[----:B------:R-:W-:Y:S01]  /*7940*/  UIMAD UR17, UR17, UR9, UR23 ;  /* 0x00000009111172a4 */ /* 0x000fe2000f8e0217 */
[----:B-1----:R-:W-:Y:S01]  /*7950*/  LOP3.LUT R5, R229, 0x100, RZ, 0xc0, !PT ;  /* 0x00000100e5057812 */ /* 0x002fe200078ec0ff */
[----:B------:R-:W-:Y:S01]  /*7960*/  IMAD.U32 R12, RZ, RZ, UR22 ;  /* 0x00000016ff0c7e24 */ /* 0x000fe2000f8e00ff */
[----:B------:R-:W-:Y:S01]  /*7970*/  USHF.L.U32 UR13, UR22, 0x6, URZ ;  /* 0x00000006160d7899 */ /* 0x000fe200080006ff */
[----:B------:R-:W-:Y:S01]  /*7980*/  LOP3.LUT R227, R219, 0x120, R166, 0xf8, !PT ;  /* 0x00000120dbe37812 */ /* 0x000fe200078ef8a6 */
[----:B------:R-:W-:Y:S01]  /*7990*/  USHF.L.U64.HI UR16, UR22, 0x6, UR17 ;  /* 0x0000000616107899 */ /* 0x000fe20008010211 */
[----:B------:R-:W-:Y:S01]  /*79a0*/  IMAD.U32 R6, RZ, RZ, UR17 ;  /* 0x00000011ff067e24 */ /* 0x000fe2000f8e00ff */
[----:B------:R-:W-:Y:S01]  /*79b0*/  ULEA UR13, UP0, UR8, UR13, 0x5 ;  /* 0x0000000d080d7291 */ /* 0x000fe2000f8028ff */
[----:B------:R-:W-:Y:S01]  /*79c0*/  LEA R14, P1, R12, R232, 0x7 ;  /* 0x000000e80c0e7211 */ /* 0x000fe200078238ff */
[----:B------:R-:W-:Y:S01]  /*79d0*/  IMAD.U32 R13, RZ, RZ, UR23 ;  /* 0x00000017ff0d7e24 */ /* 0x000fe2000f8e00ff */
[----:B------:R-:W-:Y:S01]  /*79e0*/  BAR.SYNC.DEFER_BLOCKING 0x0 ;  /* 0x0000000000007b1d */ /* 0x000fe20000010000 */
[----:B--2---:R-:W-:Y:S01]  /*79f0*/  ISETP.GE.AND P3, PT, R240, UR4, PT ;  /* 0x00000004f0007c0c */ /* 0x004fe2000bf66270 */
[----:B------:R-:W-:Y:S01]  /*7a00*/  ULEA.HI.X UR16, UR8, UR16, UR9, 0x5, UP0 ;  /* 0x0000001008107291 */ /* 0x000fe200080f2c09 */
[----:B------:R-:W-:-:S02]  /*7a10*/  ISETP.GE.AND P2, PT, R239, UR4, PT ;  /* 0x00000004ef007c0c */ /* 0x000fc4000bf46270 */
[----:B------:R-:W-:Y:S02]  /*7a20*/  LEA.HI.X R15, R12, R231, R6, 0x7, P1 ;  /* 0x000000e70c0f7211 */ /* 0x000fe400008f3c06 */
[----:B------:R-:W-:Y:S02]  /*7a30*/  LOP3.LUT R4, R221, 0x8, RZ, 0xc0, !PT ;  /* 0x00000008dd047812 */ /* 0x000fe400078ec0ff */
[--C-:B------:R-:W-:Y:S02]  /*7a40*/  LOP3.LUT R165, R165, 0xc0, R166.reuse, 0xf8, !PT ;  /* 0x000000c0a5a57812 */ /* 0x100fe400078ef8a6 */
[----:B------:R-:W-:Y:S01]  /*7a50*/  LOP3.LUT R8, R5, 0x20, R166, 0xf8, !PT ;  /* 0x0000002005087812 */ /* 0x000fe200078ef8a6 */
[----:B------:R-:W-:Y:S01]  /*7a60*/  IMAD.U32 R5, RZ, RZ, UR13 ;  /* 0x0000000dff057e24 */ /* 0x000fe2000f8e00ff */
[----:B------:R-:W-:Y:S01]  /*7a70*/  ISETP.GE.AND P1, PT, R238, UR4, PT ;  /* 0x00000004ee007c0c */ /* 0x000fe2000bf26270 */
[----:B------:R-:W-:Y:S01]  /*7a80*/  USHF.L.U32 UR4, UR19, 0x1, URZ ;  /* 0x0000000113047899 */ /* 0x000fe200080006ff */
[----:B------:R-:W-:Y:S01]  /*7a90*/  LOP3.LUT R227, R227, R165, R4, 0xf6, !PT ;  /* 0x000000a5e3e37212 */ /* 0x000fe200078ef604 */
[----:B------:R-:W-:Y:S01]  /*7aa0*/  IMAD.U32 R4, RZ, RZ, UR16 ;  /* 0x00000010ff047e24 */ /* 0x000fe2000f8e00ff */
[----:B------:R-:W-:Y:S01]  /*7ab0*/  LEA R10, P0, R5, R232, 0x1 ;  /* 0x000000e8050a7211 */ /* 0x000fe200078008ff */
[----:B------:R-:W-:Y:S01]  /*7ac0*/  UIADD3 UR13, UPT, UPT, UR4, -0x4, URZ ;  /* 0xfffffffc040d7890 */ /* 0x000fe2000fffe0ff */
[----:B------:R-:W-:-:S02]  /*7ad0*/  LOP3.LUT R167, R165, 0x8, R218, 0x78, !PT ;  /* 0x00000008a5a77812 */ /* 0x000fc400078e78da */
[----:B------:R-:W-:Y:S02]  /*7ae0*/  LEA.HI.X R11, R5, R231, R4, 0x1, P0 ;  /* 0x000000e7050b7211 */ /* 0x000fe400000f0c04 */
[----:B------:R-:W-:Y:S01]  /*7af0*/  LOP3.LUT R167, R8, R167, RZ, 0xfc, !PT ;  /* 0x000000a708a77212 */ /* 0x000fe200078efcff */
[----:B------:R-:W-:Y:S01]  /*7b00*/  @!PT LDS RZ, [RZ] ;  /* 0x00000000fffff984 */ /* 0x000fe20000000800 */
[----:B------:R-:W-:Y:S01]  /*7b10*/  @!PT LDS RZ, [RZ] ;  /* 0x00000000fffff984 */ /* 0x000fe20000000800 */
[----:B------:R-:W-:Y:S01]  /*7b20*/  @!PT LDS RZ, [RZ] ;  /* 0x00000000fffff984 */ /* 0x000fe20000000800 */
[----:B------:R-:W-:Y:S01]  /*7b30*/  @!P3 LDGSTS.E.BYPASS.LTC128B.128 [R235+0x9000], desc[UR20][R14.64] ;  /* 0x090000000eebbfae */ /* 0x000fe2000b981a14 */
[----:B------:R-:W-:Y:S02]  /*7b40*/  LEA R227, R227, UR6, 0x1 ;  /* 0x00000006e3e37c11 */ /* 0x000fe4000f8e08ff */
[----:B-----5:R-:W-:Y:S01]  /*7b50*/  LEA R212, R167, UR6, 0x1 ;  /* 0x00000006a7d47c11 */ /* 0x020fe2000f8e08ff */
[----:B------:R-:W-:Y:S02]  /*7b60*/  @P3 STS.128 [R235+0x9000], RZ ;  /* 0x009000ffeb003388 */ /* 0x000fe40000000c00 */
[C---:B------:R-:W-:Y:S02]  /*7b70*/  IMAD.IADD R52, R228.reuse, 0x1, R227 ;  /* 0x00000001e4347824 */ /* 0x040fe400078e02e3 */
        /* <DEDUP_REMOVED lines=27> */
[----:B------:R-:W2:Y:S04]  /*7d30*/  LDSM.16.M88.4 R32, [R212+0x6000] ;  /* 0x00600000d420783b */ /* 0x000ea80000000200 */
[----:B------:R-:W3:Y:S04]  /*7d40*/  LDSM.16.M88.4 R184, [R212+0x6400] ;  /* 0x00640000d4b8783b */ /* 0x000ee80000000200 */
[----:B------:R-:W4:Y:S04]  /*7d50*/  LDSM.16.M88.4 R176, [R212+0x6800] ;  /* 0x00680000d4b0783b */ /* 0x000f280000000200 */
[----:B------:R-:W1:Y:S04]  /*7d60*/  LDSM.16.M88.4 R48, [R212+0x6c00] ;  /* 0x006c0000d430783b */ /* 0x000e680000000200 */
[----:B------:R-:W1:Y:S04]  /*7d70*/  LDSM.16.M88.4 R168, [R227+0x1000] ;  /* 0x00100000e3a8783b */ /* 0x000e680000000200 */
[----:B------:R-:W-:Y:S04]  /*7d80*/  LDSM.16.M88.4 R44, [R52] ;  /* 0x00000000342c783b */ /* 0x000fe80000000200 */
[----:B------:R-:W1:Y:S04]  /*7d90*/  LDSM.16.M88.4 R208, [R53+0x6000] ;  /* 0x0060000035d0783b */ /* 0x000e680000000200 */
[----:B------:R-:W1:Y:S04]  /*7da0*/  LDSM.16.M88.4 R204, [R53+0x6400] ;  /* 0x0064000035cc783b */ /* 0x000e680000000200 */
[----:B------:R-:W1:Y:S04]  /*7db0*/  LDSM.16.M88.4 R200, [R53+0x6800] ;  /* 0x0068000035c8783b */ /* 0x000e680000000200 */
[----:B------:R-:W1:Y:S01]  /*7dc0*/  LDSM.16.M88.4 R196, [R53+0x6c00] ;  /* 0x006c000035c4783b */ /* 0x000e620000000200 */
[C---:B--2---:R-:W-:Y:S03]  /*7dd0*/  HMMA.16816.F32.BF16 R40, R4.reuse, R32, RZ ;  /* 0x000000200428723c */ /* 0x044fe600000418ff */
[----:B------:R-:W2:Y:S04]  /*7de0*/  LDSM.16.M88.4 R192, [R52+0x1000] ;  /* 0x0010000034c0783b */ /* 0x000ea80000000200 */
        /* <DEDUP_REMOVED lines=57> */
[----:B------:R-:W1:Y:S07]  /*8180*/  LDSM.16.M88.4 R44, [R208+0x7000] ;  /* 0x00700000d02c783b */ /* 0x000e6e0000000200 */
        /* <DEDUP_REMOVED lines=21> */
[----:B------:R4:W1:Y:S07]  /*82e0*/  LDSM.16.M88.4 R44, [R212+0x8c00] ;  /* 0x008c0000d42c783b */ /* 0x00086e0000000200 */
[----:B------:R-:W-:Y:S01]  /*82f0*/  HMMA.16816.F32.BF16 R172, R204, R192, R172 ;  /* 0x000000c0ccac723c */ /* 0x000fe200000418ac */
[----:B------:R-:W-:-:S07]  /*8300*/  IMAD.IADD R192, R228, 0x1, R227 ;  /* 0x00000001e4c07824 */ /* 0x000fce00078e02e3 */
[----:B------:R-:W-:Y:S01]  /*8310*/  HMMA.16816.F32.BF16 R188, R204, R200, R188 ;  /* 0x000000c8ccbc723c */ /* 0x000fe200000418bc */
[----:B------:R-:W-:-:S07]  /*8320*/  IMAD.IADD R200, R228, 0x1, R212 ;  /* 0x00000001e4c87824 */ /* 0x000fce00078e02d4 */
[----:B------:R-:W-:Y:S01]  /*8330*/  HMMA.16816.F32.BF16 R180, R204, R196, R180 ;  /* 0x000000c4ccb4723c */ /* 0x000fe200000418b4 */
[----:B----4-:R-:W-:-:S05]  /*8340*/  IMAD.SHL.U32 R212, R218, 0x2, RZ ;  /* 0x00000002dad47824 */ /* 0x010fca00078e00ff */
[----:B------:R-:W-:Y:S02]  /*8350*/  LOP3.LUT R212, R212, 0x6, RZ, 0xc0, !PT ;  /* 0x00000006d4d47812 */ /* 0x000fe400078ec0ff */
[C---:B------:R-:W-:Y:S01]  /*8360*/  HMMA.16816.F32.BF16 R176, R204.reuse, R198, R176 ;  /* 0x000000c6ccb0723c */ /* 0x040fe200000418b0 */
[----:B------:R-:W-:Y:S07]  /*8370*/  LDSM.16.M88.4 R196, [R200+0x8000] ;  /* 0x00800000c8c4783b */ /* 0x000fee0000000200 */
[----:B------:R-:W-:Y:S01]  /*8380*/  HMMA.16816.F32.BF16 R168, R204, R194, R168 ;  /* 0x000000c2cca8723c */ /* 0x000fe200000418a8 */
[----:B------:R-:W4:Y:S07]  /*8390*/  LDSM.16.M88.4 R192, [R192+0x4000] ;  /* 0x00400000c0c0783b */ /* 0x000f2e0000000200 */
[C---:B--2---:R-:W-:Y:S08]  /*83a0*/  HMMA.16816.F32.BF16 R40, R64.reuse, R56, R40 ;  /* 0x000000384028723c */ /* 0x044ff00000041828 */
[C---:B------:R-:W-:Y:S08]  /*83b0*/  HMMA.16816.F32.BF16 R28, R64.reuse, R58, R28 ;  /* 0x0000003a401c723c */ /* 0x040ff0000004181c */
[C---:B---3--:R-:W-:Y:S08]  /*83c0*/  HMMA.16816.F32.BF16 R24, R64.reuse, R52, R24 ;  /* 0x000000344018723c */ /* 0x048ff00000041818 */
[C---:B------:R-:W-:Y:S08]  /*83d0*/  HMMA.16816.F32.BF16 R20, R64.reuse, R54, R20 ;  /* 0x000000364014723c */ /* 0x040ff00000041814 */
[C---:B-1----:R-:W-:Y:S08]  /*83e0*/  HMMA.16816.F32.BF16 R16, R64.reuse, R48, R16 ;  /* 0x000000304010723c */ /* 0x042ff00000041810 */
[C---:B------:R-:W-:Y:S08]  /*83f0*/  HMMA.16816.F32.BF16 R12, R64.reuse, R50, R12 ;  /* 0x00000032400c723c */ /* 0x040ff0000004180c */
[C---:B------:R-:W-:Y:S08]  /*8400*/  HMMA.16816.F32.BF16 R8, R64.reuse, R44, R8 ;  /* 0x0000002c4008723c */ /* 0x040ff00000041808 */
[----:B------:R-:W-:Y:S01]  /*8410*/  HMMA.16816.F32.BF16 R4, R64, R46, R4 ;  /* 0x0000002e4004723c */ /* 0x000fe20000041804 */
[----:B------:R-:W-:-:S06]  /*8420*/  IMAD.IADD R64, R228, 0x1, R227 ;  /* 0x00000001e4407824 */ /* 0x000fcc00078e02e3 */
[----:B------:R-:W1:Y:S01]  /*8430*/  LDSM.16.M88.4 R64, [R64+0x5000] ;  /* 0x005000004040783b */ /* 0x000e620000000200 */
[C---:B------:R-:W-:Y:S08]  /*8440*/  HMMA.16816.F32.BF16 R36, R60.reuse, R56, R36 ;  /* 0x000000383c24723c */ /* 0x040ff00000041824 */
[C---:B------:R-:W-:Y:S01]  /*8450*/  HMMA.16816.F32.BF16 R32, R60.reuse, R58, R32 ;  /* 0x0000003a3c20723c */ /* 0x040fe20000041820 */
[----:B------:R-:W2:Y:S07]  /*8460*/  LDSM.16.M88.4 R56, [R200+0x8c00] ;  /* 0x008c0000c838783b */ /* 0x000eae0000000200 */
[----:B------:R-:W-:Y:S01]  /*8470*/  HMMA.16816.F32.BF16 R168, R60, R46, R168 ;  /* 0x0000002e3ca8723c */ /* 0x000fe200000418a8 */
[----:B------:R-:W-:-:S04]  /*8480*/  IMAD.U32 R47, RZ, RZ, UR19 ;  /* 0x00000013ff2f7e24 */ /* 0x000fc8000f8e00ff */
[----:B------:R-:W-:-:S03]  /*8490*/  IMAD R46, R47, 0x40, R212 ;  /* 0x000000402f2e7824 */ /* 0x000fc600078e02d4 */
[----:B------:R-:W-:Y:S01]  /*84a0*/  HMMA.16816.F32.BF16 R184, R204, R202, R184 ;  /* 0x000000caccb8723c */ /* 0x000fe200000418b8 */
[C---:B------:R-:W-:Y:S02]  /*84b0*/  VIADD R207, R250.reuse, 0x9e3779b9 ;  /* 0x9e3779b9facf7836 */ /* 0x040fe40000000000 */
[C---:B------:R-:W-:Y:S02]  /*84c0*/  VIADD R205, R250.reuse, 0xdaa66d2b ;  /* 0xdaa66d2bfacd7836 */ /* 0x040fe40000000000 */
[----:B------:R-:W-:-:S03]  /*84d0*/  VIADD R204, R250, 0x78dde6e4 ;  /* 0x78dde6e4facc7836 */ /* 0x000fc60000000000 */
[C---:B------:R-:W-:Y:S08]  /*84e0*/  HMMA.16816.F32.BF16 R180, R60.reuse, R48, R180 ;  /* 0x000000303cb4723c */ /* 0x040ff000000418b4 */
[----:B------:R-:W-:Y:S01]  /*84f0*/  HMMA.16816.F32.BF16 R176, R60, R50, R176 ;  /* 0x000000323cb0723c */ /* 0x000fe200000418b0 */
[----:B------:R-:W3:Y:S07]  /*8500*/  LDSM.16.M88.4 R48, [R200+0x8400] ;  /* 0x00840000c830783b */ /* 0x000eee0000000200 */
[-C--:B----4-:R-:W-:Y:S08]  /*8510*/  HMMA.16816.F32.BF16 R40, R192, R196.reuse, R40 ;  /* 0x000000c4c028723c */ /* 0x090ff00000041828 */
[----:B-1----:R-:W-:Y:S08]  /*8520*/  HMMA.16816.F32.BF16 R36, R64, R196, R36 ;  /* 0x000000c44024723c */ /* 0x002ff00000041824 */
[----:B--2---:R-:W-:Y:S08]  /*8530*/  HMMA.16816.F32.BF16 R4, R192, R58, R4 ;  /* 0x0000003ac004723c */ /* 0x004ff00000041804 */
[----:B------:R-:W-:Y:S01]  /*8540*/  HMMA.16816.F32.BF16 R188, R60, R52, R188 ;  /* 0x000000343cbc723c */ /* 0x000fe200000418bc */
[----:B------:R-:W-:-:S05]  /*8550*/  VIADD R52, R46, 0xffffff80 ;  /* 0xffffff802e347836 */ /* 0x000fca0000000000 */
[----:B------:R-:W-:Y:S02]  /*8560*/  I2FP.F32.U32 R53, R52 ;  /* 0x0000003400357245 */ /* 0x000fe40000201000 */
[----:B------:R-:W-:Y:S01]  /*8570*/  HMMA.16816.F32.BF16 R168, R64, R58, R168 ;  /* 0x0000003a40a8723c */ /* 0x000fe200000418a8 */
[C---:B------:R-:W-:Y:S02]  /*8580*/  ISETP.GE.AND P0, PT, R52.reuse, R216, PT ;  /* 0x000000d83400720c */ /* 0x040fe40003f06270 */
[C---:B------:R-:W-:Y:S01]  /*8590*/  FFMA.FTZ R40, R53.reuse, UR5, R40 ;  /* 0x0000000535287c23 */ /* 0x040fe20008010028 */
[C---:B------:R-:W-:Y:S01]  /*85a0*/  FFMA.FTZ R42, R53.reuse, UR5, R42 ;  /* 0x00000005352a7c23 */ /* 0x040fe2000801002a */
[C---:B------:R-:W-:Y:S01]  /*85b0*/  ISETP.GE.AND P4, PT, R52.reuse, R215, PT ;  /* 0x000000d73400720c */ /* 0x040fe20003f86270 */
[C---:B------:R-:W-:Y:S01]  /*85c0*/  FFMA.FTZ R36, R53.reuse, UR5, R36 ;  /* 0x0000000535247c23 */ /* 0x040fe20008010024 */
[----:B------:R-:W-:Y:S01]  /*85d0*/  ISETP.GE.AND P5, PT, R52, R214, PT ;  /* 0x000000d63400720c */ /* 0x000fe20003fa6270 */
[----:B------:R-:W-:Y:S01]  /*85e0*/  HMMA.16816.F32.BF16 R184, R60, R54, R184 ;  /* 0x000000363cb8723c */ /* 0x000fe200000418b8 */
[----:B------:R-:W-:Y:S01]  /*85f0*/  VIADD R54, R46, 0xffffffb8 ;  /* 0xffffffb82e367836 */ /* 0x000fe20000000000 */
[----:B------:R-:W-:Y:S01]  /*8600*/  FSEL R47, R40, -INF , !P0 ;  /* 0xff800000282f7808 */ /* 0x000fe20004000000 */
[----:B------:R-:W-:Y:S01]  /*8610*/  FFMA.FTZ R38, R53, UR5, R38 ;  /* 0x0000000535267c23 */ /* 0x000fe20008010026 */
[----:B------:R-:W-:Y:S01]  /*8620*/  ISETP.GE.AND P0, PT, R52, R213, PT ;  /* 0x000000d53400720c */ /* 0x000fe20003f06270 */
[C---:B------:R-:W-:Y:S01]  /*8630*/  VIADD R40, R46.reuse, 0xffffff81 ;  /* 0xffffff812e287836 */ /* 0x040fe20000000000 */
[----:B------:R-:W-:Y:S01]  /*8640*/  I2FP.F32.U32 R211, R54 ;  /* 0x0000003600d37245 */ /* 0x000fe20000201000 */
[----:B------:R-:W-:Y:S01]  /*8650*/  VIADD R55, R46, 0xffffff89 ;  /* 0xffffff892e377836 */ /* 0x000fe20000000000 */
[----:B------:R-:W-:Y:S01]  /*8660*/  HMMA.16816.F32.BF16 R32, R64, R198, R32 ;  /* 0x000000c64020723c */ /* 0x000fe20000041820 */
[----:B------:R-:W-:-:S02]  /*8670*/  FSEL R36, R36, -INF , !P5 ;  /* 0xff80000024247808 */ /* 0x000fc40006800000 */
[C---:B------:R-:W-:Y:S01]  /*8680*/  FFMA.FTZ R52, R211.reuse, UR5, R4 ;  /* 0x00000005d3347c23 */ /* 0x040fe20008010004 */
[----:B------:R-:W-:Y:S01]  /*8690*/  FSEL R4, R38, -INF , !P0 ;  /* 0xff80000026047808 */ /* 0x000fe20004000000 */
[----:B------:R-:W-:Y:S01]  /*86a0*/  FFMA.FTZ R53, R211, UR5, R170 ;  /* 0x00000005d3357c23 */ /* 0x000fe200080100aa */
[----:B------:R-:W-:Y:S02]  /*86b0*/  ISETP.GE.AND P5, PT, R54, R215, PT ;  /* 0x000000d73600720c */ /* 0x000fe40003fa6270 */
[----:B------:R-:W-:Y:S01]  /*86c0*/  HMMA.16816.F32.BF16 R28, R192, R198, R28 ;  /* 0x000000c6c01c723c */ /* 0x000fe2000004181c */
[----:B------:R-:W-:Y:S02]  /*86d0*/  FSEL R199, R42, -INF , !P4 ;  /* 0xff8000002ac77808 */ /* 0x000fe40006000000 */
[C---:B------:R-:W-:Y:S02]  /*86e0*/  ISETP.GE.AND P4, PT, R54.reuse, R216, PT ;  /* 0x000000d83600720c */ /* 0x040fe40003f86270 */
[----:B------:R-:W-:-:S02]  /*86f0*/  ISETP.GE.AND P0, PT, R54, R214, PT ;  /* 0x000000d63600720c */ /* 0x000fc40003f06270 */
[----:B------:R-:W-:Y:S01]  /*8700*/  FSEL R52, R52, -INF , !P4 ;  /* 0xff80000034347808 */ /* 0x000fe20006000000 */
[-C--:B---3--:R-:W-:Y:S01]  /*8710*/  HMMA.16816.F32.BF16 R24, R192, R48.reuse, R24 ;  /* 0x00000030c018723c */ /* 0x088fe20000041818 */
[----:B------:R-:W-:Y:S01]  /*8720*/  ISETP.GE.AND P4, PT, R54, R213, PT ;  /* 0x000000d53600720c */ /* 0x000fe20003f86270 */
[----:B------:R-:W-:Y:S01]  /*8730*/  FFMA.FTZ R54, R211, UR5, R168 ;  /* 0x00000005d3367c23 */ /* 0x000fe200080100a8 */
[----:B------:R-:W-:Y:S02]  /*8740*/  I2FP.F32.U32 R42, R40 ;  /* 0x00000028002a7245 */ /* 0x000fe40000201000 */
[----:B------:R-:W-:Y:S02]  /*8750*/  FSEL R53, R53, -INF , !P4 ;  /* 0xff80000035357808 */ /* 0x000fe40006000000 */
[----:B------:R-:W-:Y:S01]  /*8760*/  FSEL R54, R54, -INF , !P0 ;  /* 0xff80000036367808 */ /* 0x000fe20004000000 */
[C---:B------:R-:W-:Y:S01]  /*8770*/  HMMA.16816.F32.BF16 R188, R64.reuse, R48, R188 ;  /* 0x0000003040bc723c */ /* 0x040fe200000418bc */
[C---:B------:R-:W-:Y:S01]  /*8780*/  FFMA.FTZ R38, R42.reuse, UR5, R41 ;  /* 0x000000052a267c23 */ /* 0x040fe20008010029 */
[----:B------:R-:W-:Y:S01]  /*8790*/  FFMA.FTZ R43, R42, UR5, R43 ;  /* 0x000000052a2b7c23 */ /* 0x000fe2000801002b */
[----:B------:R-:W-:Y:S01]  /*87a0*/  VIADD R48, R46, 0xffffff88 ;  /* 0xffffff882e307836 */ /* 0x000fe20000000000 */
[----:B------:R-:W-:Y:S01]  /*87b0*/  ISETP.GE.AND P0, PT, R40, R216, PT ;  /* 0x000000d82800720c */ /* 0x000fe20003f06270 */
[----:B------:R-:W-:Y:S01]  /*87c0*/  FFMA.FTZ R37, R42, UR5, R37 ;  /* 0x000000052a257c23 */ /* 0x000fe20008010025 */
[----:B------:R-:W-:Y:S01]  /*87d0*/  ISETP.GE.AND P4, PT, R40, R215, PT ;  /* 0x000000d72800720c */ /* 0x000fe20003f86270 */
[----:B------:R-:W-:Y:S01]  /*87e0*/  FFMA.FTZ R39, R42, UR5, R39 ;  /* 0x000000052a277c23 */ /* 0x000fe20008010027 */
[----:B------:R-:W-:Y:S01]  /*87f0*/  FSEL R38, R38, -INF , !P0 ;  /* 0xff80000026267808 */ /* 0x000fe20004000000 */
[----:B------:R-:W-:Y:S01]  /*8800*/  HMMA.16816.F32.BF16 R184, R64, R50, R184 ;  /* 0x0000003240b8723c */ /* 0x000fe200000418b8 */
[----:B------:R-:W-:-:S02]  /*8810*/  I2FP.F32.U32 R49, R48 ;  /* 0x0000003000317245 */ /* 0x000fc40000201000 */
[----:B------:R-:W-:Y:S02]  /*8820*/  FSEL R201, R43, -INF , !P4 ;  /* 0xff8000002bc97808 */ /* 0x000fe40006000000 */
[C---:B------:R-:W-:Y:S01]  /*8830*/  ISETP.GE.AND P0, PT, R40.reuse, R214, PT ;  /* 0x000000d62800720c */ /* 0x040fe20003f06270 */
[C---:B------:R-:W-:Y:S01]  /*8840*/  FFMA.FTZ R28, R49.reuse, UR5, R28 ;  /* 0x00000005311c7c23 */ /* 0x040fe2000801001c */
[----:B------:R-:W-:Y:S01]  /*8850*/  ISETP.GE.AND P4, PT, R40, R213, PT ;  /* 0x000000d52800720c */ /* 0x000fe20003f86270 */
[----:B------:R-:W-:Y:S01]  /*8860*/  FFMA.FTZ R30, R49, UR5, R30 ;  /* 0x00000005311e7c23 */ /* 0x000fe2000801001e */
[----:B------:R-:W-:Y:S01]  /*8870*/  FSEL R37, R37, -INF , !P0 ;  /* 0xff80000025257808 */ /* 0x000fe20004000000 */
[----:B------:R-:W-:Y:S01]  /*8880*/  FFMA.FTZ R32, R49, UR5, R32 ;  /* 0x0000000531207c23 */ /* 0x000fe20008010020 */
[----:B------:R-:W-:Y:S01]  /*8890*/  FSEL R41, R39, -INF , !P4 ;  /* 0xff80000027297808 */ /* 0x000fe20006000000 */
[----:B------:R-:W-:Y:S01]  /*88a0*/  FFMA.FTZ R34, R49, UR5, R34 ;  /* 0x0000000531227c23 */ /* 0x000fe20008010022 */
[C---:B------:R-:W-:Y:S01]  /*88b0*/  ISETP.GE.AND P0, PT, R48.reuse, R216, PT ;  /* 0x000000d83000720c */ /* 0x040fe20003f06270 */
[----:B------:R-:W-:Y:S01]  /*88c0*/  HMMA.16816.F32.BF16 R20, R192, R50, R20 ;  /* 0x00000032c014723c */ /* 0x000fe20000041814 */
[----:B------:R-:W-:-:S02]  /*88d0*/  ISETP.GE.AND P4, PT, R48, R215, PT ;  /* 0x000000d73000720c */ /* 0x000fc40003f86270 */
[----:B------:R-:W-:Y:S02]  /*88e0*/  FSEL R39, R28, -INF , !P0 ;  /* 0xff8000001c277808 */ /* 0x000fe40004000000 */
[----:B------:R-:W-:Y:S02]  /*88f0*/  I2FP.F32.U32 R42, R55 ;  /* 0x00000037002a7245 */ /* 0x000fe40000201000 */
[----:B------:R-:W-:Y:S01]  /*8900*/  FSEL R43, R30, -INF , !P4 ;  /* 0xff8000001e2b7808 */ /* 0x000fe20006000000 */
[----:B------:R-:W-:Y:S01]  /*8910*/  HMMA.16816.F32.BF16 R172, R60, R44, R172 ;  /* 0x0000002c3cac723c */ /* 0x000fe200000418ac */
        /* <DEDUP_REMOVED lines=11> */
[----:B------:R-:W-:Y:S01]  /*89d0*/  HMMA.16816.F32.BF16 R8, R192, R56, R8 ;  /* 0x00000038c008723c */ /* 0x000fe20000041808 */
[----:B------:R-:W-:-:S02]  /*89e0*/  FSEL R34, R29, -INF , !P0 ;  /* 0xff8000001d227808 */ /* 0x000fc40004000000 */
[----:B------:R-:W-:Y:S02]  /*89f0*/  FSEL R40, R31, -INF , !P4 ;  /* 0xff8000001f287808 */ /* 0x000fe40006000000 */
[----:B------:R-:W1:Y:S01]  /*8a00*/  LDSM.16.M88.4 R28, [R200+0x8800] ;  /* 0x00880000c81c783b */ /* 0x000e620000000200 */
[----:B------:R-:W-:Y:S01]  /*8a10*/  ISETP.GE.AND P0, PT, R55, R214, PT ;  /* 0x000000d63700720c */ /* 0x000fe20003f06270 */
[----:B------:R-:W-:-:S04]  /*8a20*/  DEPBAR.LE SB0, 0x0 ;  /* 0x000080000000791a */ /* 0x000fc80000000000 */
[----:B------:R-:W-:Y:S01]  /*8a30*/  BAR.SYNC.DEFER_BLOCKING 0x0 ;  /* 0x0000000000007b1d */ /* 0x000fe20000010000 */
[----:B------:R-:W-:Y:S01]  /*8a40*/  ISETP.GE.AND P4, PT, R55, R213, PT ;  /* 0x000000d53700720c */ /* 0x000fe20003f86270 */
[----:B------:R-:W-:Y:S01]  /*8a50*/  HMMA.16816.F32.BF16 R172, R64, R56, R172 ;  /* 0x0000003840ac723c */ /* 0x000fe200000418ac */
[----:B------:R-:W-:Y:S01]  /*8a60*/  I2FP.F32.U32 R55, R32 ;  /* 0x0000002000377245 */ /* 0x000fe20000201000 */
[----:B------:R-:W-:Y:S01]  /*8a70*/  VIADD R57, R251, 0x76cf5d0a ;  /* 0x76cf5d0afb397836 */ /* 0x000fe20000000000 */
[----:B------:R-:W-:Y:S01]  /*8a80*/  FSEL R50, R33, -INF , !P0 ;  /* 0xff80000021327808 */ /* 0x000fe20004000000 */
[----:B------:R-:W-:Y:S01]  /*8a90*/  VIADD R33, R46, 0xffffff91 ;  /* 0xffffff912e217836 */ /* 0x000fe20000000000 */
[----:B------:R-:W-:Y:S01]  /*8aa0*/  FSEL R51, R35, -INF , !P4 ;  /* 0xff80000023337808 */ /* 0x000fe20006000000 */
[C---:B------:R-:W-:Y:S01]  /*8ab0*/  FFMA.FTZ R24, R55.reuse, UR5, R24 ;  /* 0x0000000537187c23 */ /* 0x040fe20008010018 */
[C---:B------:R-:W-:Y:S01]  /*8ac0*/  FFMA.FTZ R26, R55.reuse, UR5, R26 ;  /* 0x00000005371a7c23 */ /* 0x040fe2000801001a */
[C---:B------:R-:W-:Y:S01]  /*8ad0*/  ISETP.GE.AND P0, PT, R32.reuse, R216, PT ;  /* 0x000000d82000720c */ /* 0x040fe20003f06270 */
[C---:B------:R-:W-:Y:S01]  /*8ae0*/  FFMA.FTZ R190, R55.reuse, UR5, R190 ;  /* 0x0000000537be7c23 */ /* 0x040fe200080100be */
[----:B------:R-:W-:Y:S01]  /*8af0*/  ISETP.GE.AND P4, PT, R32, R215, PT ;  /* 0x000000d72000720c */ /* 0x000fe20003f86270 */
[----:B------:R-:W-:Y:S01]  /*8b00*/  VIADD R35, R46, 0xffffff98 ;  /* 0xffffff982e237836 */ /* 0x000fe20000000000 */
[----:B------:R-:W-:Y:S01]  /*8b10*/  FSEL R170, R24, -INF , !P0 ;  /* 0xff80000018aa7808 */ /* 0x000fe20004000000 */
[----:B------:R-:W-:Y:S01]  /*8b20*/  FFMA.FTZ R24, R55, UR5, R188 ;  /* 0x0000000537187c23 */ /* 0x000fe200080100bc */
[----:B------:R-:W-:Y:S01]  /*8b30*/  FSEL R26, R26, -INF , !P4 ;  /* 0xff8000001a1a7808 */ /* 0x000fe20006000000 */
[----:B------:R-:W-:Y:S01]  /*8b40*/  VIADD R56, R251, 0x32370b8f ;  /* 0x32370b8ffb387836 */ /* 0x000fe20000000000 */
[----:B------:R-:W-:-:S02]  /*8b50*/  ISETP.GE.AND P0, PT, R32, R214, PT ;  /* 0x000000d62000720c */ /* 0x000fc40003f06270 */
[----:B------:R-:W-:Y:S02]  /*8b60*/  ISETP.GE.AND P4, PT, R32, R213, PT ;  /* 0x000000d52000720c */ /* 0x000fe40003f86270 */
[----:B------:R-:W-:Y:S02]  /*8b70*/  I2FP.F32.U32 R32, R33 ;  /* 0x0000002100207245 */ /* 0x000fe40000201000 */
[----:B------:R-:W-:Y:S02]  /*8b80*/  FSEL R24, R24, -INF , !P0 ;  /* 0xff80000018187808 */ /* 0x000fe40004000000 */
[C---:B------:R-:W-:Y:S01]  /*8b90*/  ISETP.GE.AND P0, PT, R33.reuse, R216, PT ;  /* 0x000000d82100720c */ /* 0x040fe20003f06270 */
[C---:B------:R-:W-:Y:S01]  /*8ba0*/  FFMA.FTZ R202, R32.reuse, UR5, R25 ;  /* 0x0000000520ca7c23 */ /* 0x040fe20008010019 */
[----:B------:R-:W-:Y:S01]  /*8bb0*/  FFMA.FTZ R27, R32, UR5, R27 ;  /* 0x00000005201b7c23 */ /* 0x000fe2000801001b */
[----:B------:R-:W-:Y:S01]  /*8bc0*/  FSEL R25, R190, -INF , !P4 ;  /* 0xff800000be197808 */ /* 0x000fe20006000000 */
[----:B------:R-:W-:Y:S01]  /*8bd0*/  FFMA.FTZ R189, R32, UR5, R189 ;  /* 0x0000000520bd7c23 */ /* 0x000fe200080100bd */
[----:B------:R-:W-:-:S02]  /*8be0*/  ISETP.GE.AND P4, PT, R33, R215, PT ;  /* 0x000000d72100720c */ /* 0x000fc40003f86270 */
[----:B------:R-:W-:Y:S01]  /*8bf0*/  FSEL R202, R202, -INF , !P0 ;  /* 0xff800000caca7808 */ /* 0x000fe20004000000 */
[-C--:B-1----:R-:W-:Y:S01]  /*8c00*/  HMMA.16816.F32.BF16 R16, R192, R28.reuse, R16 ;  /* 0x0000001cc010723c */ /* 0x082fe20000041810 */
[----:B------:R-:W-:Y:S01]  /*8c10*/  FSEL R188, R27, -INF , !P4 ;  /* 0xff8000001bbc7808 */ /* 0x000fe20006000000 */
[----:B------:R-:W-:Y:S01]  /*8c20*/  FFMA.FTZ R27, R32, UR5, R191 ;  /* 0x00000005201b7c23 */ /* 0x000fe200080100bf */
[C---:B------:R-:W-:Y:S01]  /*8c30*/  ISETP.GE.AND P0, PT, R33.reuse, R214, PT ;  /* 0x000000d62100720c */ /* 0x040fe20003f06270 */
[----:B------:R-:W-:Y:S01]  /*8c40*/  VIADD R32, R46, 0xffffff99 ;  /* 0xffffff992e207836 */ /* 0x000fe20000000000 */
[----:B------:R-:W-:Y:S02]  /*8c50*/  ISETP.GE.AND P4, PT, R33, R213, PT ;  /* 0x000000d52100720c */ /* 0x000fe40003f86270 */
[----:B------:R-:W-:Y:S01]  /*8c60*/  I2FP.F32.U32 R33, R35 ;  /* 0x0000002300217245 */ /* 0x000fe20000201000 */
[----:B------:R-:W-:Y:S01]  /*8c70*/  HMMA.16816.F32.BF16 R180, R64, R28, R180 ;  /* 0x0000001c40b4723c */ /* 0x000fe200000418b4 */
[----:B------:R-:W-:-:S02]  /*8c80*/  FSEL R27, R27, -INF , !P4 ;  /* 0xff8000001b1b7808 */ /* 0x000fc40006000000 */
[----:B------:R-:W-:Y:S01]  /*8c90*/  FSEL R203, R189, -INF , !P0 ;  /* 0xff800000bdcb7808 */ /* 0x000fe20004000000 */
[C---:B------:R-:W-:Y:S01]  /*8ca0*/  FFMA.FTZ R22, R33.reuse, UR5, R22 ;  /* 0x0000000521167c23 */ /* 0x040fe20008010016 */
[----:B------:R-:W-:Y:S01]  /*8cb0*/  FFMA.FTZ R20, R33, UR5, R20 ;  /* 0x0000000521147c23 */ /* 0x000fe20008010014 */
[----:B------:R-:W-:Y:S01]  /*8cc0*/  ISETP.GE.AND P4, PT, R35, R215, PT ;  /* 0x000000d72300720c */ /* 0x000fe20003f86270 */
[----:B------:R-:W-:Y:S01]  /*8cd0*/  FFMA.FTZ R186, R33, UR5, R186 ;  /* 0x0000000521ba7c23 */ /* 0x000fe200080100ba */
[----:B------:R-:W-:Y:S01]  /*8ce0*/  ISETP.GE.AND P0, PT, R35, R216, PT ;  /* 0x000000d82300720c */ /* 0x000fe20003f06270 */
[----:B------:R-:W-:Y:S01]  /*8cf0*/  HMMA.16816.F32.BF16 R12, R192, R30, R12 ;  /* 0x0000001ec00c723c */ /* 0x000fe2000004180c */
[----:B------:R-:W-:Y:S01]  /*8d00*/  FSEL R191, R22, -INF , !P4 ;  /* 0xff80000016bf7808 */ /* 0x000fe20006000000 */
[----:B------:R-:W-:Y:S01]  /*8d10*/  FFMA.FTZ R22, R33, UR5, R184 ;  /* 0x0000000521167c23 */ /* 0x000fe200080100b8 */
[----:B------:R-:W-:Y:S01]  /*8d20*/  FSEL R20, R20, -INF , !P0 ;  /* 0xff80000014147808 */ /* 0x000fe20004000000 */
[----:B------:R-:W-:Y:S01]  /*8d30*/  VIADD R184, R251, 0xed9eba14 ;  /* 0xed9eba14fbb87836 */ /* 0x000fe20000000000 */
[----:B------:R-:W-:-:S02]  /*8d40*/  I2FP.F32.U32 R42, R32 ;  /* 0x00000020002a7245 */ /* 0x000fc40000201000 */
[C---:B------:R-:W-:Y:S01]  /*8d50*/  ISETP.GE.AND P0, PT, R35.reuse, R214, PT ;  /* 0x000000d62300720c */ /* 0x040fe20003f06270 */
[----:B------:R-:W-:Y:S01]  /*8d60*/  HMMA.16816.F32.BF16 R176, R64, R30, R176 ;  /* 0x0000001e40b0723c */ /* 0x000fe200000418b0 */
[----:B------:R-:W-:Y:S01]  /*8d70*/  ISETP.GE.AND P4, PT, R35, R213, PT ;  /* 0x000000d52300720c */ /* 0x000fe20003f86270 */
[----:B------:R-:W-:Y:S01]  /*8d80*/  FFMA.FTZ R28, R42, UR5, R21 ;  /* 0x000000052a1c7c23 */ /* 0x000fe20008010015 */
[----:B------:R-:W-:Y:S01]  /*8d90*/  FSEL R22, R22, -INF , !P0 ;  /* 0xff80000016167808 */ /* 0x000fe20004000000 */
[----:B------:R-:W-:Y:S01]  /*8da0*/  VIADD R35, R46, 0xffffffa0 ;  /* 0xffffffa02e237836 */ /* 0x000fe20000000000 */
[----:B------:R-:W-:Y:S01]  /*8db0*/  ISETP.GE.AND P0, PT, R32, R216, PT ;  /* 0x000000d82000720c */ /* 0x000fe20003f06270 */
[----:B------:R-:W-:Y:S01]  /*8dc0*/  FFMA.FTZ R21, R42, UR5, R23 ;  /* 0x000000052a157c23 */ /* 0x000fe20008010017 */
[----:B------:R-:W-:Y:S01]  /*8dd0*/  FSEL R23, R186, -INF , !P4 ;  /* 0xff800000ba177808 */ /* 0x000fe20006000000 */
[----:B------:R-:W-:Y:S01]  /*8de0*/  FFMA.FTZ R185, R42, UR5, R185 ;  /* 0x000000052ab97c23 */ /* 0x000fe200080100b9 */
[----:B------:R-:W-:Y:S01]  /*8df0*/  ISETP.GE.AND P4, PT, R32, R215, PT ;  /* 0x000000d72000720c */ /* 0x000fe20003f86270 */
[----:B------:R-:W-:Y:S01]  /*8e00*/  FFMA.FTZ R187, R42, UR5, R187 ;  /* 0x000000052abb7c23 */ /* 0x000fe200080100bb */
[----:B------:R-:W-:-:S02]  /*8e10*/  FSEL R226, R28, -INF , !P0 ;  /* 0xff8000001ce27808 */ /* 0x000fc40004000000 */
[----:B------:R-:W-:Y:S02]  /*8e20*/  I2FP.F32.U32 R33, R35 ;  /* 0x0000002300217245 */ /* 0x000fe40000201000 */
[C---:B------:R-:W-:Y:S02]  /*8e30*/  ISETP.GE.AND P0, PT, R32.reuse, R214, PT ;  /* 0x000000d62000720c */ /* 0x040fe40003f06270 */
[----:B------:R-:W-:Y:S01]  /*8e40*/  FSEL R21, R21, -INF , !P4 ;  /* 0xff80000015157808 */ /* 0x000fe20006000000 */
[----:B------:R-:W-:Y:S01]  /*8e50*/  FFMA.FTZ R16, R33, UR5, R16 ;  /* 0x0000000521107c23 */ /* 0x000fe20008010010 */
[----:B------:R-:W-:Y:S01]  /*8e60*/  ISETP.GE.AND P4, PT, R32, R213, PT ;  /* 0x000000d52000720c */ /* 0x000fe20003f86270 */
[----:B------:R-:W-:Y:S01]  /*8e70*/  VIADD R32, R46, 0xffffffa1 ;  /* 0xffffffa12e207836 */ /* 0x000fe20000000000 */
[----:B------:R-:W-:Y:S01]  /*8e80*/  FSEL R210, R185, -INF , !P0 ;  /* 0xff800000b9d27808 */ /* 0x000fe20004000000 */
[----:B------:R-:W-:Y:S01]  /*8e90*/  FFMA.FTZ R18, R33, UR5, R18 ;  /* 0x0000000521127c23 */ /* 0x000fe20008010012 */
[----:B------:R-:W-:Y:S01]  /*8ea0*/  ISETP.GE.AND P0, PT, R35, R216, PT ;  /* 0x000000d82300720c */ /* 0x000fe20003f06270 */
[----:B------:R-:W-:Y:S01]  /*8eb0*/  FFMA.FTZ R180, R33, UR5, R180 ;  /* 0x0000000521b47c23 */ /* 0x000fe200080100b4 */
[----:B------:R-:W-:Y:S01]  /*8ec0*/  FSEL R208, R187, -INF , !P4 ;  /* 0xff800000bbd07808 */ /* 0x000fe20006000000 */
[----:B------:R-:W-:Y:S01]  /*8ed0*/  FFMA.FTZ R30, R33, UR5, R182 ;  /* 0x00000005211e7c23 */ /* 0x000fe200080100b6 */
[----:B------:R-:W-:Y:S01]  /*8ee0*/  ISETP.GE.AND P4, PT, R35, R215, PT ;  /* 0x000000d72300720c */ /* 0x000fe20003f86270 */
[----:B------:R-:W-:Y:S01]  /*8ef0*/  VIADD R182, R251, 0xa9066899 ;  /* 0xa9066899fbb67836 */ /* 0x000fe20000000000 */
        /* <DEDUP_REMOVED lines=19> */
[C---:B------:R-:W-:Y:S01]  /*9030*/  FFMA.FTZ R12, R17.reuse, UR5, R12 ;  /* 0x00000005110c7c23 */ /* 0x040fe2000801000c */
[----:B------:R-:W-:Y:S01]  /*9040*/  ISETP.GE.AND P4, PT, R32, R213, PT ;  /* 0x000000d52000720c */ /* 0x000fe20003f86270 */
[C---:B------:R-:W-:Y:S01]  /*9050*/  FFMA.FTZ R14, R17.reuse, UR5, R14 ;  /* 0x00000005110e7c23 */ /* 0x040fe2000801000e */
[----:B------:R-:W-:Y:S01]  /*9060*/  FSEL R58, R58, -INF , !P0 ;  /* 0xff8000003a3a7808 */ /* 0x000fe20004000000 */
[C---:B------:R-:W-:Y:S01]  /*9070*/  FFMA.FTZ R62, R17.reuse, UR5, R178 ;  /* 0x00000005113e7c23 */ /* 0x040fe200080100b2 */
[----:B------:R-:W-:Y:S01]  /*9080*/  ISETP.GE.AND P0, PT, R18, R216, PT ;  /* 0x000000d81200720c */ /* 0x000fe20003f06270 */
[----:B------:R-:W-:Y:S01]  /*9090*/  FFMA.FTZ R168, R17, UR5, R176 ;  /* 0x0000000511a87c23 */ /* 0x000fe200080100b0 */
[----:B------:R-:W-:-:S02]  /*90a0*/  FSEL R61, R61, -INF , !P4 ;  /* 0xff8000003d3d7808 */ /* 0x000fc40006000000 */
[----:B------:R-:W-:Y:S02]  /*90b0*/  ISETP.GE.AND P4, PT, R18, R215, PT ;  /* 0x000000d71200720c */ /* 0x000fe40003f86270 */
[----:B------:R-:W-:Y:S02]  /*90c0*/  FSEL R60, R12, -INF , !P0 ;  /* 0xff8000000c3c7808 */ /* 0x000fe40004000000 */
[----:B------:R-:W-:Y:S02]  /*90d0*/  I2FP.F32.U32 R12, R16 ;  /* 0x00000010000c7245 */ /* 0x000fe40000201000 */
[----:B------:R-:W-:Y:S01]  /*90e0*/  FSEL R63, R14, -INF , !P4 ;  /* 0xff8000000e3f7808 */ /* 0x000fe20006000000 */
[----:B------:R-:W-:Y:S01]  /*90f0*/  VIADD R14, R46, 0xffffffb1 ;  /* 0xffffffb12e0e7836 */ /* 0x000fe20000000000 */
[----:B------:R-:W-:Y:S01]  /*9100*/  ISETP.GE.AND P4, PT, R18, R213, PT ;  /* 0x000000d51200720c */ /* 0x000fe20003f86270 */
[----:B------:R-:W-:Y:S01]  /*9110*/  FFMA.FTZ R15, R12, UR5, R15 ;  /* 0x000000050c0f7c23 */ /* 0x000fe2000801000f */
[----:B------:R-:W-:Y:S01]  /*9120*/  ISETP.GE.AND P0, PT, R18, R214, PT ;  /* 0x000000d61200720c */ /* 0x000fe20003f06270 */
[----:B------:R-:W-:Y:S01]  /*9130*/  FFMA.FTZ R13, R12, UR5, R13 ;  /* 0x000000050c0d7c23 */ /* 0x000fe2000801000d */
[----:B------:R-:W-:Y:S01]  /*9140*/  FSEL R62, R62, -INF , !P4 ;  /* 0xff8000003e3e7808 */ /* 0x000fe20006000000 */
[----:B------:R-:W-:Y:S01]  /*9150*/  FFMA.FTZ R65, R12, UR5, R177 ;  /* 0x000000050c417c23 */ /* 0x000fe200080100b1 */
[----:B------:R-:W-:Y:S01]  /*9160*/  ISETP.GE.AND P4, PT, R16, R215, PT ;  /* 0x000000d71000720c */ /* 0x000fe20003f86270 */
[----:B------:R-:W-:Y:S01]  /*9170*/  FFMA.FTZ R67, R12, UR5, R179 ;  /* 0x000000050c437c23 */ /* 0x000fe200080100b3 */
[----:B------:R-:W-:-:S02]  /*9180*/  LOP3.LUT R194, R251, UR13, R249, 0x96, !PT ;  /* 0x0000000dfbc27c12 */ /* 0x000fc4000f8e96f9 */
[----:B------:R-:W-:Y:S01]  /*9190*/  FSEL R181, R15, -INF , !P4 ;  /* 0xff8000000fb57808 */ /* 0x000fe20006000000 */
[----:B------:R-:W-:Y:S01]  /*91a0*/  VIADD R15, R46, 0xffffffb0 ;  /* 0xffffffb02e0f7836 */ /* 0x000fe20000000000 */
[----:B------:R-:W-:Y:S01]  /*91b0*/  FSEL R168, R168, -INF , !P0 ;  /* 0xff800000a8a87808 */ /* 0x000fe20004000000 */
[----:B------:R-:W-:Y:S01]  /*91c0*/  IMAD.WIDE.U32 R194, R194, -0x326172a9, RZ ;  /* 0xcd9e8d57c2c27825 */ /* 0x000fe200078e00ff */
[----:B------:R-:W-:Y:S02]  /*91d0*/  ISETP.GE.AND P0, PT, R16, R216, PT ;  /* 0x000000d81000720c */ /* 0x000fe40003f06270 */
[----:B------:R-:W-:Y:S01]  /*91e0*/  I2FP.F32.U32 R17, R15 ;  /* 0x0000000f00117245 */ /* 0x000fe20000201000 */
[----:B------:R-:W-:Y:S01]  /*91f0*/  VIADD R46, R46, 0xffffffb9 ;  /* 0xffffffb92e2e7836 */ /* 0x000fe20000000000 */
[----:B------:R-:W-:Y:S02]  /*9200*/  FSEL R183, R13, -INF , !P0 ;  /* 0xff8000000db77808 */ /* 0x000fe40004000000 */
[C---:B------:R-:W-:Y:S01]  /*9210*/  ISETP.GE.AND P0, PT, R16.reuse, R214, PT ;  /* 0x000000d61000720c */ /* 0x040fe20003f06270 */
[C---:B------:R-:W-:Y:S01]  /*9220*/  FFMA.FTZ R176, R17.reuse, UR5, R8 ;  /* 0x0000000511b07c23 */ /* 0x040fe20008010008 */
[----:B------:R-:W-:Y:S01]  /*9230*/  ISETP.GE.AND P4, PT, R16, R213, PT ;  /* 0x000000d51000720c */ /* 0x000fe20003f86270 */
[----:B------:R-:W-:Y:S01]  /*9240*/  FFMA.FTZ R10, R17, UR5, R10 ;  /* 0x00000005110a7c23 */ /* 0x000fe2000801000a */
[----:B------:R-:W-:Y:S01]  /*9250*/  LOP3.LUT R8, R207, R222, R195, 0x96, !PT ;  /* 0x000000decf087212 */ /* 0x000fe200078e96c3 */
[----:B------:R-:W-:Y:S01]  /*9260*/  FFMA.FTZ R172, R17, UR5, R172 ;  /* 0x0000000511ac7c23 */ /* 0x000fe200080100ac */
[----:B------:R-:W-:Y:S01]  /*9270*/  FSEL R65, R65, -INF , !P0 ;  /* 0xff80000041417808 */ /* 0x000fe20004000000 */
[----:B------:R-:W-:Y:S01]  /*9280*/  FFMA.FTZ R174, R17, UR5, R174 ;  /* 0x0000000511ae7c23 */ /* 0x000fe200080100ae */
[----:B------:R-:W-:Y:S01]  /*9290*/  LOP3.LUT R12, R209, R194, R237, 0x96, !PT ;  /* 0x000000c2d10c7212 */ /* 0x000fe200078e96ed */
[----:B------:R-:W-:Y:S01]  /*92a0*/  IMAD.WIDE.U32 R18, R8, -0x2daee0ad, RZ ;  /* 0xd2511f5308127825 */ /* 0x000fe200078e00ff */
[----:B------:R-:W-:-:S02]  /*92b0*/  ISETP.GE.AND P0, PT, R15, R216, PT ;  /* 0x000000d80f00720c */ /* 0x000fc40003f06270 */
[----:B------:R-:W-:Y:S01]  /*92c0*/  FSEL R67, R67, -INF , !P4 ;  /* 0xff80000043437808 */ /* 0x000fe20006000000 */
[----:B------:R-:W-:Y:S01]  /*92d0*/  IMAD.WIDE.U32 R12, R12, -0x2daee0ad, RZ ;  /* 0xd2511f530c0c7825 */ /* 0x000fe200078e00ff */
[C---:B------:R-:W-:Y:S02]  /*92e0*/  ISETP.GE.AND P4, PT, R15.reuse, R215, PT ;  /* 0x000000d70f00720c */ /* 0x040fe40003f86270 */
[----:B------:R-:W-:Y:S02]  /*92f0*/  FSEL R176, R176, -INF , !P0 ;  /* 0xff800000b0b07808 */ /* 0x000fe40004000000 */
[----:B------:R-:W-:Y:S02]  /*9300*/  I2FP.F32.U32 R8, R14 ;  /* 0x0000000e00087245 */ /* 0x000fe40000201000 */
[C---:B------:R-:W-:Y:S02]  /*9310*/  ISETP.GE.AND P0, PT, R15.reuse, R214, PT ;  /* 0x000000d60f00720c */ /* 0x040fe40003f06270 */
[----:B------:R-:W-:Y:S01]  /*9320*/  FSEL R32, R10, -INF , !P4 ;  /* 0xff8000000a207808 */ /* 0x000fe20006000000 */
[C---:B------:R-:W-:Y:S01]  /*9330*/  FFMA.FTZ R9, R8.reuse, UR5, R9 ;  /* 0x0000000508097c23 */ /* 0x040fe20008010009 */
[----:B------:R-:W-:Y:S01]  /*9340*/  ISETP.GE.AND P4, PT, R15, R213, PT ;  /* 0x000000d50f00720c */ /* 0x000fe20003f86270 */
[C---:B------:R-:W-:Y:S01]  /*9350*/  FFMA.FTZ R11, R8.reuse, UR5, R11 ;  /* 0x00000005080b7c23 */ /* 0x040fe2000801000b */
[----:B------:R-:W-:Y:S01]  /*9360*/  LOP3.LUT R15, R57, R242, R19, 0x96, !PT ;  /* 0x000000f2390f7212 */ /* 0x000fe200078e9613 */
[----:B------:R-:W-:Y:S01]  /*9370*/  FFMA.FTZ R173, R8, UR5, R173 ;  /* 0x0000000508ad7c23 */ /* 0x000fe200080100ad */
[----:B------:R-:W-:Y:S01]  /*9380*/  LOP3.LUT R10, R56, R18, R13, 0x96, !PT ;  /* 0x00000012380a7212 */ /* 0x000fe200078e960d */
[----:B------:R-:W-:Y:S01]  /*9390*/  FFMA.FTZ R175, R8, UR5, R175 ;  /* 0x0000000508af7c23 */ /* 0x000fe200080100af */
[----:B------:R-:W-:Y:S01]  /*93a0*/  FSEL R180, R172, -INF , !P0 ;  /* 0xff800000acb47808 */ /* 0x000fe20004000000 */
[----:B------:R-:W-:Y:S01]  /*93b0*/  IMAD.WIDE.U32 R16, R15, -0x326172a9, RZ ;  /* 0xcd9e8d570f107825 */ /* 0x000fe200078e00ff */
[----:B------:R-:W-:-:S02]  /*93c0*/  ISETP.GE.AND P0, PT, R14, R216, PT ;  /* 0x000000d80e00720c */ /* 0x000fc40003f06270 */
[----:B------:R-:W-:Y:S01]  /*93d0*/  FSEL R179, R174, -INF , !P4 ;  /* 0xff800000aeb37808 */ /* 0x000fe20006000000 */
[----:B------:R-:W-:Y:S01]  /*93e0*/  IMAD.WIDE.U32 R196, R10, -0x326172a9, RZ ;  /* 0xcd9e8d570ac47825 */ /* 0x000fe200078e00ff */
[C---:B------:R-:W-:Y:S02]  /*93f0*/  ISETP.GE.AND P4, PT, R14.reuse, R215, PT ;  /* 0x000000d70e00720c */ /* 0x040fe40003f86270 */
[----:B------:R-:W-:Y:S02]  /*9400*/  FSEL R185, R9, -INF , !P0 ;  /* 0xff80000009b97808 */ /* 0x000fe40004000000 */
[----:B------:R-:W-:Y:S01]  /*9410*/  I2FP.F32.U32 R8, R46 ;  /* 0x0000002e00087245 */ /* 0x000fe20000201000 */
[----:B------:R1:W-:Y:S01]  /*9420*/  STL.64 [R1+0x10], R196 ;  /* 0x000010c401007387 */ /* 0x0003e20000100a00 */
[----:B------:R-:W-:Y:S02]  /*9430*/  ISETP.GE.AND P0, PT, R14, R214, PT ;  /* 0x000000d60e00720c */ /* 0x000fe40003f06270 */
[----:B------:R-:W-:Y:S01]  /*9440*/  FSEL R33, R11, -INF , !P4 ;  /* 0xff8000000b217808 */ /* 0x000fe20006000000 */
[----:B------:R-:W-:Y:S01]  /*9450*/  FFMA.FTZ R5, R8, UR5, R5 ;  /* 0x0000000508057c23 */ /* 0x000fe20008010005 */
[----:B------:R-:W-:Y:S01]  /*9460*/  ISETP.GE.AND P4, PT, R14, R213, PT ;  /* 0x000000d50e00720c */ /* 0x000fe20003f86270 */
[----:B------:R-:W-:Y:S01]  /*9470*/  FFMA.FTZ R169, R8, UR5, R169 ;  /* 0x0000000508a97c23 */ /* 0x000fe200080100a9 */
[----:B------:R-:W-:-:S02]  /*9480*/  LOP3.LUT R14, R205, R236, R17, 0x96, !PT ;  /* 0x000000eccd0e7212 */ /* 0x000fc400078e9611 */
[----:B------:R-:W-:Y:S02]  /*9490*/  LOP3.LUT R172, R204, R16, R197, 0x96, !PT ;  /* 0x00000010ccac7212 */ /* 0x000fe400078e96c5 */
[----:B------:R-:W-:Y:S01]  /*94a0*/  FSEL R187, R173, -INF , !P0 ;  /* 0xff800000adbb7808 */ /* 0x000fe20004000000 */
[----:B------:R-:W-:Y:S01]  /*94b0*/  IMAD.WIDE.U32 R14, R14, -0x2daee0ad, RZ ;  /* 0xd2511f530e0e7825 */ /* 0x000fe200078e00ff */
[----:B------:R-:W-:Y:S02]  /*94c0*/  ISETP.GE.AND P0, PT, R46, R216, PT ;  /* 0x000000d82e00720c */ /* 0x000fe40003f06270 */
[----:B------:R-:W-:Y:S01]  /*94d0*/  FSEL R186, R175, -INF , !P4 ;  /* 0xff800000afba7808 */ /* 0x000fe20006000000 */
[----:B------:R-:W-:Y:S01]  /*94e0*/  IMAD.WIDE.U32 R172, R172, -0x2daee0ad, RZ ;  /* 0xd2511f53acac7825 */ /* 0x000fe200078e00ff */
[----:B------:R-:W-:Y:S02]  /*94f0*/  FSEL R189, R5, -INF , !P0 ;  /* 0xff80000005bd7808 */ /* 0x000fe40004000000 */
[----:B------:R-:W-:-:S02]  /*9500*/  ISETP.GE.AND P0, PT, R46, R214, PT ;  /* 0x000000d62e00720c */ /* 0x000fc40003f06270 */
[----:B------:R-:W-:Y:S02]  /*9510*/  ISETP.GE.AND P4, PT, R46, R215, PT ;  /* 0x000000d72e00720c */ /* 0x000fe40003f86270 */
[----:B------:R-:W-:Y:S02]  /*9520*/  LOP3.LUT R5, R182, R14, R173, 0x96, !PT ;  /* 0x0000000eb6057212 */ /* 0x000fe400078e96ad */
[----:B-1----:R-:W-:Y:S01]  /*9530*/  FSEL R197, R169, -INF , !P0 ;  /* 0xff800000a9c57808 */ /* 0x002fe20004000000 */
[----:B------:R-:W-:Y:S08]  /*9540*/  BRA.U !UP1, `(.L_x_573) ;  /* 0x0000000509147547 */ /* 0x000ff0000b800000 */
[----:B------:R-:W-:Y:S01]  /*9550*/  UIADD3 UR13, UPT, UPT, UR19, -0x3, URZ ;  /* 0xfffffffd130d7890 */ /* 0x000fe2000fffe0ff */
[----:B------:R-:W-:Y:S01]  /*9560*/  IMAD.U32 R18, RZ, RZ, UR29 ;  /* 0x0000001dff127e24 */ /* 0x000fe2000f8e00ff */
[----:B------:R-:W-:Y:S01]  /*9570*/  VOTEU.ALL UP0, P2 ;  /* 0x0000000000ff7886 */ /* 0x000fe20001000000 */
[----:B------:R-:W-:Y:S01]  /*9580*/  IMAD.U32 R19, RZ, RZ, UR28 ;  /* 0x0000001cff137e24 */ /* 0x000fe2000f8e00ff */
[----:B------:R-:W-:Y:S02]  /*9590*/  UIMAD.WIDE.U32 UR22, UR15, UR13, URZ ;  /* 0x0000000d0f1672a5 */ /* 0x000fe4000f8e00ff */
[----:B------:R-:W-:-:S04]  /*95a0*/  UIMAD UR16, UR14, UR13, URZ ;  /* 0x0000000d0e1072a4 */ /* 0x000fc8000f8e02ff */
[----:B------:R-:W-:Y:S01]  /*95b0*/  UIADD3 UR14, UPT, UPT, UR23, UR16, URZ ;  /* 0x00000010170e7290 */ /* 0x000fe2000fffe0ff */
[----:B------:R-:W-:Y:S01]  /*95c0*/  IMAD.U32 R9, RZ, RZ, UR22 ;  /* 0x00000016ff097e24 */ /* 0x000fe2000f8e00ff */
[----:B------:R-:W-:Y:S01]  /*95d0*/  @!UP0 UIADD3 UR17, UPT, UPT, UR16, UR23, URZ ;  /* 0x0000001710118290 */ /* 0x000fe2000fffe0ff */
[----:B------:R-:W-:Y:S01]  /*95e0*/  IMAD.U32 R11, RZ, RZ, UR22 ;  /* 0x00000016ff0b7e24 */ /* 0x000fe2000f8e00ff */
[----:B------:R-:W-:Y:S02]  /*95f0*/  VOTEU.ALL UP0, P1 ;  /* 0x0000000000ff7886 */ /* 0x000fe40000800000 */
[----:B------:R-:W-:Y:S01]  /*9600*/  IMAD.U32 R10, RZ, RZ, UR14 ;  /* 0x0000000eff0a7e24 */ /* 0x000fe2000f8e00ff */
[----:B------:R-:W-:Y:S02]  /*9610*/  @!P3 LEA R16, P0, R9, R234, 0x1 ;  /* 0x000000ea0910b211 */ /* 0x000fe400078008ff */
[----:B------:R-:W-:Y:S02]  /*9620*/  @!UP0 UIADD3 UR14, UPT, UPT, UR16, UR23, URZ ;  /* 0x00000017100e8290 */ /* 0x000fe4000fffe0ff */
[----:B------:R-:W-:-:S02]  /*9630*/  @!P3 LEA.HI.X R17, R11, R233, R10, 0x1, P0 ;  /* 0x000000e90b11b211 */ /* 0x000fc400000f0c0a */
[CC--:B------:R-:W-:Y:S02]  /*9640*/  @!P2 LEA R174, P0, R9.reuse, R234.reuse, 0x1 ;  /* 0x000000ea09aea211 */ /* 0x0c0fe400078008ff */
[----:B------:R-:W-:Y:S01]  /*9650*/  MOV R10, UR17 ;  /* 0x00000011000a7c02 */ /* 0x000fe20008000f00 */
[----:B------:R-:W-:Y:S01]  /*9660*/  @!PT LDS RZ, [RZ] ;  /* 0x00000000fffff984 */ /* 0x000fe20000000800 */
[----:B------:R-:W-:Y:S01]  /*9670*/  @!PT LDS RZ, [RZ] ;  /* 0x00000000fffff984 */ /* 0x000fe20000000800 */
[----:B------:R-:W-:Y:S01]  /*9680*/  @!PT LDS RZ, [RZ] ;  /* 0x00000000fffff984 */ /* 0x000fe20000000800 */
[----:B------:R1:W-:Y:S03]  /*9690*/  @!P3 LDGSTS.E.BYPASS.LTC128B.128 [R235+0x6000], desc[UR20][R16.64] ;  /* 0x0600000010ebbfae */ /* 0x0003e6000b981a14 */
[-C--:B------:R-:W-:Y:S01]  /*96a0*/  @!P2 LEA.HI.X R175, R9, R233.reuse, R10, 0x1, P0 ;  /* 0x000000e909afa211 */ /* 0x080fe200000f0c0a */
[----:B------:R-:W-:Y:S01]  /*96b0*/  IMAD.U32 R10, RZ, RZ, UR14 ;  /* 0x0000000eff0a7e24 */ /* 0x000fe2000f8e00ff */
[----:B------:R-:W-:Y:S01]  /*96c0*/  @!P1 LEA R44, P0, R11, R234, 0x1 ;  /* 0x000000ea0b2c9211 */ /* 0x000fe200078008ff */
[----:B------:R2:W-:Y:S03]  /*96d0*/  @P3 STS.128 [R235+0x6000], RZ ;  /* 0x006000ffeb003388 */ /* 0x0005e60000000c00 */
[----:B------:R-:W-:Y:S01]  /*96e0*/  @!P1 LEA.HI.X R45, R9, R233, R10, 0x1, P0 ;  /* 0x000000e9092d9211 */ /* 0x000fe200000f0c0a */
[----:B------:R-:W-:Y:S01]  /*96f0*/  @!PT LDS RZ, [RZ] ;  /* 0x00000000fffff984 */ /* 0x000fe20000000800 */
[----:B------:R-:W-:Y:S01]  /*9700*/  @!PT LDS RZ, [RZ] ;  /* 0x00000000fffff984 */ /* 0x000fe20000000800 */
[----:B------:R-:W-:Y:S01]  /*9710*/  @!PT LDS RZ, [RZ] ;  /* 0x00000000fffff984 */ /* 0x000fe20000000800 */
[----:B------:R3:W-:Y:S01]  /*9720*/  @!P2 LDGSTS.E.BYPASS.LTC128B.128 [R235+0x7000], desc[UR20][R174.64+0x40] ;  /* 0x07000040aeebafae */ /* 0x0007e2000b981a14 */
[----:B------:R-:W-:-:S03]  /*9730*/  MOV R9, UR15 ;  /* 0x0000000f00097c02 */ /* 0x000fc60008000f00 */
[----:B------:R2:W-:Y:S02]  /*9740*/  @P2 STS.128 [R235+0x7000], RZ ;  /* 0x007000ffeb002388 */ /* 0x0005e40000000c00 */
[----:B------:R-:W-:Y:S02]  /*9750*/  @!P3 IMAD.WIDE.U32 R18, R9, UR13, R18 ;  /* 0x0000000d0912bc25 */ /* 0x000fe4000f8e0012 */
[----:B------:R-:W-:Y:S01]  /*9760*/  @!PT LDS RZ, [RZ] ;  /* 0x00000000fffff984 */ /* 0x000fe20000000800 */
[----:B------:R-:W-:Y:S01]  /*9770*/  @!PT LDS RZ, [RZ] ;  /* 0x00000000fffff984 */ /* 0x000fe20000000800 */
[----:B------:R-:W-:Y:S01]  /*9780*/  @!PT LDS RZ, [RZ] ;  /* 0x00000000fffff984 */ /* 0x000fe20000000800 */
[----:B------:R4:W-:Y:S02]  /*9790*/  @!P1 LDGSTS.E.BYPASS.LTC128B.128 [R235+0x8000], desc[UR20][R44.64+0x80] ;  /* 0x080000802ceb9fae */ /* 0x0009e4000b981a14 */
[----:B------:R-:W-:Y:S02]  /*97a0*/  @!P3 VIADD R10, R19, UR16 ;  /* 0x00000010130abc36 */ /* 0x000fe40008000000 */
[----:B------:R-:W-:Y:S01]  /*97b0*/  IMAD.U32 R19, RZ, RZ, UR28 ;  /* 0x0000001cff137e24 */ /* 0x000fe2000f8e00ff */
[----:B------:R2:W-:Y:S01]  /*97c0*/  @P1 STS.128 [R235+0x8000], RZ ;  /* 0x008000ffeb001388 */ /* 0x0005e20000000c00 */
[----:B-1----:R-:W-:-:S04]  /*97d0*/  @!P3 LEA R16, P0, R18, R234, 0x1 ;  /* 0x000000ea1210b211 */ /* 0x002fc800078008ff */
[----:B------:R-:W-:Y:S01]  /*97e0*/  @!P3 LEA.HI.X R17, R18, R233, R10, 0x1, P0 ;  /* 0x000000e91211b211 */ /* 0x000fe200000f0c0a */
[----:B------:R-:W-:-:S04]  /*97f0*/  IMAD.U32 R18, RZ, RZ, UR29 ;  /* 0x0000001dff127e24 */ /* 0x000fc8000f8e00ff */
[C---:B------:R-:W-:Y:S01]  /*9800*/  @!P1 IMAD.WIDE.U32 R18, R9.reuse, UR13, R18 ;  /* 0x0000000d09129c25 */ /* 0x040fe2000f8e0012 */
[----:B---3--:R-:W-:Y:S01]  /*9810*/  MOV R175, UR28 ;  /* 0x0000001c00af7c02 */ /* 0x008fe20008000f00 */
[----:B------:R-:W-:Y:S01]  /*9820*/  @!PT LDS RZ, [RZ] ;  /* 0x00000000fffff984 */ /* 0x000fe20000000800 */
[----:B------:R-:W-:Y:S01]  /*9830*/  @!PT LDS RZ, [RZ] ;  /* 0x00000000fffff984 */ /* 0x000fe20000000800 */
[----:B------:R-:W-:Y:S01]  /*9840*/  @!PT LDS RZ, [RZ] ;  /* 0x00000000fffff984 */ /* 0x000fe20000000800 */
[----:B------:R2:W-:Y:S02]  /*9850*/  @!P3 LDGSTS.E.BYPASS.LTC128B.128 [R235+0x6800], desc[UR20][R16.64] ;  /* 0x0680000010ebbfae */ /* 0x0005e4000b981a14 */
[----:B------:R-:W-:Y:S02]  /*9860*/  IMAD.U32 R174, RZ, RZ, UR29 ;  /* 0x0000001dffae7e24 */ /* 0x000fe4000f8e00ff */
[----:B------:R2:W-:Y:S02]  /*9870*/  @P3 STS.128 [R235+0x6800], RZ ;  /* 0x006800ffeb003388 */ /* 0x0005e40000000c00 */
[----:B------:R-:W-:-:S05]  /*9880*/  @!P2 IMAD.WIDE.U32 R174, R9, UR13, R174 ;  /* 0x0000000d09aeac25 */ /* 0x000fca000f8e00ae */
[----:B------:R-:W-:Y:S02]  /*9890*/  @!P2 IADD3 R10, PT, PT, R175, UR16, RZ ;  /* 0x00000010af0aac10 */ /* 0x000fe4000fffe0ff */
[----:B----4-:R-:W-:-:S04]  /*98a0*/  @!P2 LEA R44, P0, R174, R234, 0x1 ;  /* 0x000000eaae2ca211 */ /* 0x010fc800078008ff */
[----:B------:R-:W-:Y:S01]  /*98b0*/  @!P2 LEA.HI.X R45, R174, R233, R10, 0x1, P0 ;  /* 0x000000e9ae2da211 */ /* 0x000fe200000f0c0a */
[----:B------:R-:W-:Y:S01]  /*98c0*/  @!P1 VIADD R10, R19, UR16 ;  /* 0x00000010130a9c36 */ /* 0x000fe20008000000 */
[----:B------:R-:W-:-:S03]  /*98d0*/  @!P1 LEA R174, P0, R18, R234, 0x1 ;  /* 0x000000ea12ae9211 */ /* 0x000fc600078008ff */
[----:B------:R-:W-:Y:S01]  /*98e0*/  @!PT LDS RZ, [RZ] ;  /* 0x00000000fffff984 */ /* 0x000fe20000000800 */
[----:B------:R-:W-:Y:S01]  /*98f0*/  @!PT LDS RZ, [RZ] ;  /* 0x00000000fffff984 */ /* 0x000fe20000000800 */
[----:B------:R-:W-:Y:S01]  /*9900*/  @!PT LDS RZ, [RZ] ;  /* 0x00000000fffff984 */ /* 0x000fe20000000800 */
[----:B------:R2:W-:Y:S01]  /*9910*/  @!P2 LDGSTS.E.BYPASS.LTC128B.128 [R235+0x7800], desc[UR20][R44.64+0x40] ;  /* 0x078000402cebafae */ /* 0x0005e2000b981a14 */
[----:B------:R-:W-:-:S03]  /*9920*/  @!P1 LEA.HI.X R175, R18, R233, R10, 0x1, P0 ;  /* 0x000000e912af9211 */ /* 0x000fc600000f0c0a */
[----:B------:R2:W-:Y:S04]  /*9930*/  @P2 STS.128 [R235+0x7800], RZ ;  /* 0x007800ffeb002388 */ /* 0x0005e80000000c00 */
[----:B------:R-:W-:Y:S01]  /*9940*/  @!PT LDS RZ, [RZ] ;  /* 0x00000000fffff984 */ /* 0x000fe20000000800 */
[----:B------:R-:W-:Y:S01]  /*9950*/  @!PT LDS RZ, [RZ] ;  /* 0x00000000fffff984 */ /* 0x000fe20000000800 */
[----:B------:R-:W-:Y:S01]  /*9960*/  @!PT LDS RZ, [RZ] ;  /* 0x00000000fffff984 */ /* 0x000fe20000000800 */
[----:B------:R2:W-:Y:S04]  /*9970*/  @!P1 LDGSTS.E.BYPASS.LTC128B.128 [R235+0x8800], desc[UR20][R174.64+0x80] ;  /* 0x08800080aeeb9fae */ /* 0x0005e8000b981a14 */
[----:B------:R2:W-:Y:S04]  /*9980*/  @P1 STS.128 [R235+0x8800], RZ ;  /* 0x008800ffeb001388 */ /* 0x0005e80000000c00 */
[----:B------:R-:W0:Y:S02]  /*9990*/  LDGDEPBAR ;  /* 0x00000000000079af */ /* 0x000e240000000000 */
.L_x_573:
[----:B------:R-:W-:Y:S01]  /*99a0*/  LOP3.LUT R192, R184, R12, R15, 0x96, !PT ;  /* 0x0000000cb8c07212 */ /* 0x000fe200078e960f */
[----:B------:R-:W-:Y:S01]  /*99b0*/  STL.64 [R1+0x28], R218 ;  /* 0x000028da01007387 */ /* 0x000fe20000100a00 */
[----:B------:R-:W-:Y:S01]  /*99c0*/  FMNMX3.FTZ R15, R164, R47, R38, !PT ;  /* 0x0000002fa40f7276 */ /* 0x000fe20007810026 */
[----:B--2---:R-:W-:-:S04]  /*99d0*/  IMAD.WIDE.U32 R16, R5, -0x326172a9, RZ ;  /* 0xcd9e8d5705107825 */ /* 0x004fc800078e00ff */
[----:B------:R-:W-:Y:S01]  /*99e0*/  VIADD R206, R250, 0xb54cda56 ;  /* 0xb54cda56face7836 */ /* 0x000fe20000000000 */
[----:B------:R-:W2:Y:S01]  /*99f0*/  LDL.LU R169, [R1] ;  /* 0x0000000001a97983 */ /* 0x000ea20000300800 */
[----:B------:R-:W-:Y:S01]  /*9a00*/  FMNMX3.FTZ R15, R15, R39, R34, !PT ;  /* 0x000000270f0f7276 */ /* 0x000fe20007810022 */
[----:B------:R-:W-:Y:S01]  /*9a10*/  IMAD.MOV.U32 R66, RZ, RZ, R210 ;  /* 0x000000ffff427224 */ /* 0x000fe200078e00d2 */
[----:B------:R-:W-:Y:S01]  /*9a20*/  LOP3.LUT R194, R209, R194, R245, 0x96, !PT ;  /* 0x000000c2d1c27212 */ /* 0x000fe200078e96f5 */
[----:B------:R1:W-:Y:S01]  /*9a30*/  STL.64 [R1+0x20], R214 ;  /* 0x000020d601007387 */ /* 0x0003e20000100a00 */
[----:B------:R-:W-:Y:S01]  /*9a40*/  FMNMX3.FTZ R15, R15, R170, R202, !PT ;  /* 0x000000aa0f0f7276 */ /* 0x000fe200078100ca */
[----:B------:R-:W-:Y:S01]  /*9a50*/  IMAD.WIDE.U32 R192, R192, -0x326172a9, RZ ;  /* 0xcd9e8d57c0c07825 */ /* 0x000fe200078e00ff */
[----:B------:R-:W-:Y:S02]  /*9a60*/  PRMT R11, R16, 0x7773, RZ ;  /* 0x00007773100b7816 */ /* 0x000fe400000000ff */
[----:B------:R-:W-:Y:S01]  /*9a70*/  FMNMX3.FTZ R13, R2, R36, R37, !PT ;  /* 0x00000024020d7276 */ /* 0x000fe20007810025 */
[----:B------:R-:W-:Y:S01]  /*9a80*/  IMAD.MOV.U32 R64, RZ, RZ, R208 ;  /* 0x000000ffff407224 */ /* 0x000fe200078e00d0 */
[----:B------:R-:W-:Y:S01]  /*9a90*/  PRMT R10, R16, 0x7772, RZ ;  /* 0x00007772100a7816 */ /* 0x000fe200000000ff */
[----:B------:R-:W-:Y:S01]  /*9aa0*/  FFMA.FTZ R7, R8, UR5, R7 ;  /* 0x0000000508077c23 */ /* 0x000fe20008010007 */
[----:B------:R-:W-:Y:S01]  /*9ab0*/  LOP3.LUT R9, R206, R192, R17, 0x96, !PT ;  /* 0x000000c0ce097212 */ /* 0x000fe200078e9611 */
[----:B------:R-:W-:Y:S01]  /*9ac0*/  FFMA.FTZ R171, R8, UR5, R171 ;  /* 0x0000000508ab7c23 */ /* 0x000fe200080100ab */
[----:B------:R-:W-:Y:S01]  /*9ad0*/  PRMT R10, R10, 0x5410, R11 ;  /* 0x000054100a0a7816 */ /* 0x000fe2000000000b */
[----:B------:R-:W-:Y:S01]  /*9ae0*/  FFMA.FTZ R6, R211, UR5, R6 ;  /* 0x00000005d3067c23 */ /* 0x000fe20008010006 */
[----:B------:R-:W-:Y:S01]  /*9af0*/  LOP3.LUT R11, R9, 0xffff, RZ, 0xc0, !PT ;  /* 0x0000ffff090b7812 */ /* 0x000fe200078ec0ff */
[----:B------:R-:W3:Y:S01]  /*9b00*/  LDCU UR13, c[0x0][0x45c] ;  /* 0x00008b80ff0d77ac */ /* 0x000ee20008000800 */
[----:B-1----:R-:W4:Y:S04]  /*9b10*/  LDL.LU R215, [R1+0x4] ;  /* 0x0000040001d77983 */ /* 0x002f280000300800 */
[----:B------:R1:W-:Y:S01]  /*9b20*/  STL.64 [R1+0x18], R166 ;  /* 0x000018a601007387 */ /* 0x0003e20000100a00 */
[----:B------:R-:W-:Y:S01]  /*9b30*/  IMAD.MOV.U32 R14, RZ, RZ, R16 ;  /* 0x000000ffff0e7224 */ /* 0x000fe200078e0010 */
[----:B------:R-:W-:-:S02]  /*9b40*/  PRMT R5, R16, 0x7771, RZ ;  /* 0x0000777110057816 */ /* 0x000fc400000000ff */
[----:B------:R-:W-:Y:S02]  /*9b50*/  LOP3.LUT R12, R207, R224, R195, 0x96, !PT ;  /* 0x000000e0cf0c7212 */ /* 0x000fe400078e96c3 */
[----:B------:R-:W-:Y:S02]  /*9b60*/  LOP3.LUT R16, R9, 0xff, RZ, 0xc0, !PT ;  /* 0x000000ff09107812 */ /* 0x000fe400078ec0ff */
[----:B------:R-:W-:Y:S01]  /*9b70*/  SHF.R.U32.HI R11, RZ, 0x8, R11 ;  /* 0x00000008ff0b7819 */ /* 0x000fe2000001160b */
[----:B-1----:R-:W-:-:S05]  /*9b80*/  IMAD.MOV.U32 R167, RZ, RZ, R226 ;  /* 0x000000ffffa77224 */ /* 0x002fca00078e00e2 */
[----:B------:R-:W-:-:S04]  /*9b90*/  FMNMX3.FTZ R15, R15, R20, R167, !PT ;  /* 0x000000140f0f7276 */ /* 0x000fc800078100a7 */
[----:B------:R-:W-:-:S04]  /*9ba0*/  FMNMX3.FTZ R15, R15, R28, R59, !PT ;  /* 0x0000001c0f0f7276 */ /* 0x000fc8000781003b */
[----:B------:R-:W-:Y:S01]  /*9bb0*/  FMNMX3.FTZ R15, R15, R60, R183, !PT ;  /* 0x0000003c0f0f7276 */ /* 0x000fe200078100b7 */
[----:B------:R-:W-:Y:S01]  /*9bc0*/  IMAD.WIDE.U32 R194, R194, -0x2daee0ad, RZ ;  /* 0xd2511f53c2c27825 */ /* 0x000fe200078e00ff */
[----:B------:R-:W-:Y:S02]  /*9bd0*/  PRMT R11, R16, 0x5410, R11 ;  /* 0x00005410100b7816 */ /* 0x000fe4000000000b */
[----:B------:R-:W-:Y:S01]  /*9be0*/  FMNMX3.FTZ R15, R15, R176, R185, !PT ;  /* 0x000000b00f0f7276 */ /* 0x000fe200078100b9 */
[----:B------:R-:W-:Y:S01]  /*9bf0*/  IMAD.WIDE.U32 R16, R12, -0x2daee0ad, RZ ;  /* 0xd2511f530c107825 */ /* 0x000fe200078e00ff */
[----:B------:R-:W-:Y:S02]  /*9c00*/  LOP3.LUT R14, R14, 0xff, RZ, 0xc0, !PT ;  /* 0x000000ff0e0e7812 */ /* 0x000fe400078ec0ff */
[----:B------:R-:W-:Y:S02]  /*9c10*/  FMNMX3.FTZ R15, R15, R52, R189, !PT ;  /* 0x000000340f0f7276 */ /* 0x000fe400078100bd */
[----:B------:R-:W-:-:S02]  /*9c20*/  PRMT R5, R14, 0x5410, R5 ;  /* 0x000054100e057816 */ /* 0x000fc40000000005 */
[----:B------:R-:W-:Y:S02]  /*9c30*/  PRMT R14, R9, 0x7632, R14 ;  /* 0x00007632090e7816 */ /* 0x000fe4000000000e */
[----:B------:R-:W-:Y:S02]  /*9c40*/  LOP3.LUT R12, R56, R16, R195, 0x96, !PT ;  /* 0x00000010380c7212 */ /* 0x000fe400078e96c3 */
[----:B------:R-:W1:Y:S01]  /*9c50*/  SHFL.BFLY PT, R16, R15, 0x2, 0x1f ;  /* 0x0c401f000f107f89 */ /* 0x000e6200000e0000 */
[----:B------:R-:W-:Y:S02]  /*9c60*/  SHF.R.U32.HI R9, RZ, 0x18, R9 ;  /* 0x00000018ff097819 */ /* 0x000fe40000011609 */
[----:B------:R-:W-:-:S04]  /*9c70*/  LOP3.LUT R14, R14, 0xff, RZ, 0xc0, !PT ;  /* 0x000000ff0e0e7812 */ /* 0x000fc800078ec0ff */
[----:B------:R-:W-:Y:S02]  /*9c80*/  PRMT R9, R14, 0x5410, R9 ;  /* 0x000054100e097816 */ /* 0x000fe40000000009 */
[----:B------:R-:W-:Y:S02]  /*9c90*/  LOP3.LUT R14, R57, R246, R17, 0x96, !PT ;  /* 0x000000f6390e7212 */ /* 0x000fe400078e9611 */
[----:B------:R-:W-:-:S03]  /*9ca0*/  FMNMX3.FTZ R13, R13, R49, R50, !PT ;  /* 0x000000310d0d7276 */ /* 0x000fc60007810032 */
[----:B------:R-:W-:Y:S01]  /*9cb0*/  IMAD.WIDE.U32 R174, R14, -0x326172a9, RZ ;  /* 0xcd9e8d570eae7825 */ /* 0x000fe200078e00ff */
[----:B------:R-:W-:-:S03]  /*9cc0*/  FMNMX3.FTZ R13, R13, R24, R203, !PT ;  /* 0x000000180d0d7276 */ /* 0x000fc600078100cb */
[----:B------:R-:W-:Y:S01]  /*9cd0*/  IMAD.WIDE.U32 R218, R12, -0x326172a9, RZ ;  /* 0xcd9e8d570cda7825 */ /* 0x000fe200078e00ff */
[----:B------:R-:W-:Y:S02]  /*9ce0*/  LOP3.LUT R12, R205, R244, R175, 0x96, !PT ;  /* 0x000000f4cd0c7212 */ /* 0x000fe400078e96af */
[----:B------:R-:W-:-:S03]  /*9cf0*/  FMNMX3.FTZ R13, R13, R22, R66, !PT ;  /* 0x000000160d0d7276 */ /* 0x000fc60007810042 */
[----:B------:R-:W-:Y:S01]  /*9d00*/  IMAD.WIDE.U32 R18, R12, -0x2daee0ad, RZ ;  /* 0xd2511f530c127825 */ /* 0x000fe200078e00ff */
[----:B------:R-:W-:Y:S02]  /*9d10*/  FMNMX3.FTZ R13, R13, R31, R58, !PT ;  /* 0x0000001f0d0d7276 */ /* 0x000fe4000781003a */
[----:B-1----:R-:W-:Y:S02]  /*9d20*/  FMNMX.FTZ R16, R15, R16, !PT ;  /* 0x000000100f107209 */ /* 0x002fe40007810000 */
        /* <DEDUP_REMOVED lines=10> */
[----:B------:R-:W-:Y:S01]  /*9dd0*/  FMNMX3.FTZ R14, R14, R191, R21, !PT ;  /* 0x000000bf0e0e7276 */ /* 0x000fe20007810015 */
[----:B------:R-:W1:Y:S01]  /*9de0*/  SHFL.BFLY PT, R8, R13, 0x2, 0x1f ;  /* 0x0c401f000d087f89 */ /* 0x000e6200000e0000 */
[----:B------:R-:W-:Y:S02]  /*9df0*/  FMNMX3.FTZ R12, R12, R30, R61, !PT ;  /* 0x0000001e0c0c7276 */ /* 0x000fe4000781003d */
[----:B------:R-:W-:Y:S02]  /*9e00*/  FMNMX3.FTZ R14, R14, R29, R55, !PT ;  /* 0x0000001d0e0e7276 */ /* 0x000fe40007810037 */
[----:B------:R-:W-:Y:S02]  /*9e10*/  ISETP.GE.AND P0, PT, R46, R213, PT ;  /* 0x000000d52e00720c */ /* 0x000fe40003f06270 */
[----:B------:R-:W-:Y:S02]  /*9e20*/  FMNMX3.FTZ R12, R12, R62, R67, !PT ;  /* 0x0000003e0c0c7276 */ /* 0x000fe40007810043 */
[----:B------:R-:W-:-:S02]  /*9e30*/  FMNMX3.FTZ R15, R14, R63, R181, !PT ;  /* 0x0000003f0e0f7276 */ /* 0x000fc400078100b5 */
[----:B------:R-:W-:Y:S02]  /*9e40*/  FSEL R190, R171, -INF , !P0 ;  /* 0xff800000abbe7808 */ /* 0x000fe40004000000 */
[----:B------:R-:W-:Y:S02]  /*9e50*/  FMNMX3.FTZ R17, R12, R179, R186, !PT ;  /* 0x000000b30c117276 */ /* 0x000fe400078100ba */
[----:B------:R-:W-:Y:S02]  /*9e60*/  FSEL R45, R6, -INF , !P5 ;  /* 0xff800000062d7808 */ /* 0x000fe40006800000 */
[----:B------:R-:W-:Y:S02]  /*9e70*/  FSEL R42, R7, -INF , !P4 ;  /* 0xff800000072a7808 */ /* 0x000fe40006000000 */
[----:B------:R-:W-:Y:S02]  /*9e80*/  FMNMX3.FTZ R15, R15, R32, R33, !PT ;  /* 0x000000200f0f7276 */ /* 0x000fe40007810021 */
[----:B------:R-:W-:-:S02]  /*9e90*/  FMNMX3.FTZ R17, R17, R53, R190, !PT ;  /* 0x0000003511117276 */ /* 0x000fc400078100be */
[----:B------:R-:W-:-:S03]  /*9ea0*/  FMNMX3.FTZ R15, R15, R45, R42, !PT ;  /* 0x0000002d0f0f7276 */ /* 0x000fc6000781002a */
[----:B------:R-:W3:Y:S04]  /*9eb0*/  SHFL.BFLY PT, R210, R17, 0x2, 0x1f ;  /* 0x0c401f0011d27f89 */ /* 0x000ee800000e0000 */
[----:B------:R-:W3:Y:S01]  /*9ec0*/  SHFL.BFLY PT, R226, R15, 0x2, 0x1f ;  /* 0x0c401f000fe27f89 */ /* 0x000ee200000e0000 */
[----:B------:R-:W-:Y:S02]  /*9ed0*/  LOP3.LUT R174, R204, R174, R219, 0x96, !PT ;  /* 0x000000aeccae7212 */ /* 0x000fe400078e96db */
[----:B-1----:R-:W-:-:S03]  /*9ee0*/  FMNMX.FTZ R8, R13, R8, !PT ;  /* 0x000000080d087209 */ /* 0x002fc60007810000 */
[----:B------:R-:W-:Y:S02]  /*9ef0*/  IMAD.WIDE.U32 R174, R174, -0x2daee0ad, RZ ;  /* 0xd2511f53aeae7825 */ /* 0x000fe400078e00ff */
[----:B------:R-:W1:Y:S01]  /*9f00*/  SHFL.BFLY PT, R211, R8, 0x1, 0x1f ;  /* 0x0c201f0008d37f89 */ /* 0x000e6200000e0000 */
[----:B------:R-:W-:Y:S02]  /*9f10*/  LOP3.LUT R194, R184, R194, R19, 0x96, !PT ;  /* 0x000000c2b8c27212 */ /* 0x000fe400078e9613 */
[----:B------:R-:W-:Y:S01]  /*9f20*/  LOP3.LUT R18, R182, R18, R175, 0x96, !PT ;  /* 0x00000012b6127212 */ /* 0x000fe200078e96af */
[----:B------:R-:W1:Y:S02]  /*9f30*/  SHFL.BFLY PT, R227, R16, 0x1, 0x1f ;  /* 0x0c201f0010e37f89 */ /* 0x000e6400000e0000 */
[----:B------:R-:W-:-:S04]  /*9f40*/  IMAD.WIDE.U32 R194, R194, -0x326172a9, RZ ;  /* 0xcd9e8d57c2c27825 */ /* 0x000fc800078e00ff */
[----:B------:R-:W-:Y:S01]  /*9f50*/  IMAD.WIDE.U32 R18, R18, -0x326172a9, RZ ;  /* 0xcd9e8d5712127825 */ /* 0x000fe200078e00ff */
[----:B---3--:R-:W-:Y:S02]  /*9f60*/  FMNMX.FTZ R210, R17, R210, !PT ;  /* 0x000000d211d27209 */ /* 0x008fe40007810000 */
[----:B------:R-:W-:Y:S01]  /*9f70*/  FMNMX.FTZ R226, R15, R226, !PT ;  /* 0x000000e20fe27209 */ /* 0x000fe20007810000 */
[----:B------:R-:W-:Y:S01]  /*9f80*/  IMAD.MOV.U32 R12, RZ, RZ, R18 ;  /* 0x000000ffff0c7224 */ /* 0x000fe200078e0012 */
[----:B------:R-:W-:Y:S02]  /*9f90*/  LOP3.LUT R13, R206, R194, R19, 0x96, !PT ;  /* 0x000000c2ce0d7212 */ /* 0x000fe400078e9613 */
[C---:B------:R-:W-:Y:S01]  /*9fa0*/  PRMT R7, R18.reuse, 0x7773, RZ ;  /* 0x0000777312077816 */ /* 0x040fe200000000ff */
[----:B------:R-:W3:Y:S01]  /*9fb0*/  SHFL.BFLY PT, R19, R210, 0x1, 0x1f ;  /* 0x0c201f00d2137f89 */ /* 0x000ee200000e0000 */
[----:B------:R-:W-:-:S03]  /*9fc0*/  PRMT R6, R18, 0x7772, RZ ;  /* 0x0000777212067816 */ /* 0x000fc600000000ff */
[----:B------:R-:W3:Y:S01]  /*9fd0*/  SHFL.BFLY PT, R17, R226, 0x1, 0x1f ;  /* 0x0c201f00e2117f89 */ /* 0x000ee200000e0000 */
[----:B------:R-:W-:Y:S02]  /*9fe0*/  PRMT R6, R6, 0x5410, R7 ;  /* 0x0000541006067816 */ /* 0x000fe40000000007 */
[----:B------:R-:W-:Y:S02]  /*9ff0*/  LOP3.LUT R12, R12, 0xff, RZ, 0xc0, !PT ;  /* 0x000000ff0c0c7812 */ /* 0x000fe400078ec0ff */
[----:B------:R-:W-:Y:S02]  /*a000*/  PRMT R7, R18, 0x7771, RZ ;  /* 0x0000777112077816 */ /* 0x000fe400000000ff */
[----:B-1----:R-:W-:Y:S02]  /*a010*/  FMNMX.FTZ R211, R8, R211, !PT ;  /* 0x000000d308d37209 */ /* 0x002fe40007810000 */
[----:B------:R-:W-:Y:S02]  /*a020*/  PRMT R7, R12, 0x5410, R7 ;  /* 0x000054100c077816 */ /* 0x000fe40000000007 */
[----:B------:R-:W-:-:S02]  /*a030*/  LOP3.LUT R8, R13, 0xffff, RZ, 0xc0, !PT ;  /* 0x0000ffff0d087812 */ /* 0x000fc400078ec0ff */
[C---:B------:R-:W-:Y:S02]  /*a040*/  PRMT R12, R13.reuse, 0x7632, R12 ;  /* 0x000076320d0c7816 */ /* 0x040fe4000000000c */
[----:B------:R-:W-:Y:S02]  /*a050*/  SHF.R.U32.HI R14, RZ, 0x8, R8 ;  /* 0x00000008ff0e7819 */ /* 0x000fe40000011608 */
[----:B------:R-:W-:Y:S02]  /*a060*/  LOP3.LUT R15, R13, 0xff, RZ, 0xc0, !PT ;  /* 0x000000ff0d0f7812 */ /* 0x000fe400078ec0ff */
[----:B------:R-:W-:Y:S02]  /*a070*/  LOP3.LUT R8, R12, 0xff, RZ, 0xc0, !PT ;  /* 0x000000ff0c087812 */ /* 0x000fe400078ec0ff */
[----:B------:R-:W-:Y:S02]  /*a080*/  FMNMX.FTZ R227, R16, R227, !PT ;  /* 0x000000e310e37209 */ /* 0x000fe40007810000 */
[----:B------:R-:W-:Y:S01]  /*a090*/  SHF.R.U32.HI R13, RZ, 0x18, R13 ;  /* 0x00000018ff0d7819 */ /* 0x000fe2000001160d */
[----:B------:R-:W-:Y:S01]  /*a0a0*/  FMUL.FTZ R194, R211, UR13 ;  /* 0x0000000dd3c27c20 */ /* 0x000fe20008410000 */
[C---:B------:R-:W-:Y:S01]  /*a0b0*/  FSETP.NEU.FTZ.AND P5, PT, R227.reuse, -INF , PT ;  /* 0xff800000e300780b */ /* 0x040fe20003fbd000 */
[----:B------:R-:W-:Y:S01]  /*a0c0*/  FMUL.FTZ R198, R227, UR13 ;  /* 0x0000000de3c67c20 */ /* 0x000fe20008410000 */
[----:B------:R-:W-:-:S02]  /*a0d0*/  PRMT R13, R8, 0x5410, R13 ;  /* 0x00005410080d7816 */ /* 0x000fc4000000000d */
[----:B------:R-:W1:Y:S01]  /*a0e0*/  LDC R8, c[0x0][0x4f8] ;  /* 0x00013e00ff087b82 */ /* 0x000e620000000800 */
[----:B------:R-:W-:Y:S02]  /*a0f0*/  FSETP.NEU.FTZ.AND P4, PT, R211, -INF , PT ;  /* 0xff800000d300780b */ /* 0x000fe40003f9d000 */
[----:B---3--:R-:W-:Y:S02]  /*a100*/  FMNMX.FTZ R210, R210, R19, !PT ;  /* 0x00000013d2d27209 */ /* 0x008fe40007810000 */
[----:B------:R-:W-:Y:S02]  /*a110*/  FSEL R198, R198, RZ, P5 ;  /* 0x000000ffc6c67208 */ /* 0x000fe40002800000 */
[----:B------:R-:W-:Y:S02]  /*a120*/  FMNMX.FTZ R226, R226, R17, !PT ;  /* 0x00000011e2e27209 */ /* 0x000fe40007810000 */
[----:B------:R-:W-:Y:S01]  /*a130*/  FSEL R194, R194, RZ, P4 ;  /* 0x000000ffc2c27208 */ /* 0x000fe20002000000 */
[----:B------:R-:W-:Y:S01]  /*a140*/  FMUL.FTZ R192, R210, UR13 ;  /* 0x0000000dd2c07c20 */ /* 0x000fe20008410000 */
[----:B------:R-:W-:Y:S01]  /*a150*/  FSEL R17, R227, RZ, P5 ;  /* 0x000000ffe3117208 */ /* 0x000fe20002800000 */
[--C-:B------:R-:W-:Y:S01]  /*a160*/  FFMA.FTZ R35, R38, UR13, -R198.reuse ;  /* 0x0000000d26237c23 */ /* 0x100fe200080108c6 */
[----:B------:R-:W-:Y:S01]  /*a170*/  FSETP.NEU.FTZ.AND P5, PT, R226, -INF , PT ;  /* 0xff800000e200780b */ /* 0x000fe20003fbd000 */
[--C-:B------:R-:W-:Y:S01]  /*a180*/  FFMA.FTZ R196, R47, UR13, -R198.reuse ;  /* 0x0000000d2fc47c23 */ /* 0x100fe200080108c6 */
[----:B------:R-:W-:Y:S01]  /*a190*/  FSETP.NEU.FTZ.AND P0, PT, R210, -INF , PT ;  /* 0xff800000d200780b */ /* 0x000fe20003f1d000 */
[----:B------:R-:W-:Y:S01]  /*a1a0*/  FFMA.FTZ R38, R34, UR13, -R198 ;  /* 0x0000000d22267c23 */ /* 0x000fe200080108c6 */
[--C-:B------:R-:W-:Y:S01]  /*a1b0*/  FFMA.FTZ R47, R36, UR13, -R194.reuse ;  /* 0x0000000d242f7c23 */ /* 0x100fe200080108c2 */
[----:B------:R-:W-:Y:S01]  /*a1c0*/  FFMA.FTZ R34, R37, UR13, -R194 ;  /* 0x0000000d25227c23 */ /* 0x000fe200080108c2 */
[----:B------:R-:W-:-:S02]  /*a1d0*/  FSEL R16, R226, RZ, P5 ;  /* 0x000000ffe2107208 */ /* 0x000fc40002800000 */
[----:B------:R-:W-:Y:S01]  /*a1e0*/  FSEL R192, R192, RZ, P0 ;  /* 0x000000ffc0c07208 */ /* 0x000fe20000000000 */
[--C-:B------:R-:W-:Y:S01]  /*a1f0*/  FFMA.FTZ R37, R49, UR13, -R194.reuse ;  /* 0x0000000d31257c23 */ /* 0x100fe200080108c2 */
[----:B------:R-:W-:Y:S01]  /*a200*/  MUFU.EX2 R47, R47 ;  /* 0x0000002f002f7308 */ /* 0x000fe20000000800 */
[----:B------:R-:W-:Y:S01]  /*a210*/  FFMA.FTZ R36, R50, UR13, -R194 ;  /* 0x0000000d32247c23 */ /* 0x000fe200080108c2 */
[----:B------:R-:W-:Y:S01]  /*a220*/  FADD.FTZ R16, R3, -R16 ;  /* 0x8000001003107221 */ /* 0x000fe20000010000 */
[----:B------:R-:W-:Y:S01]  /*a230*/  FSEL R19, R210, RZ, P0 ;  /* 0x000000ffd2137208 */ /* 0x000fe20000000000 */
[--C-:B------:R-:W-:Y:S01]  /*a240*/  FFMA.FTZ R49, R4, UR13, -R192.reuse ;  /* 0x0000000d04317c23 */ /* 0x100fe200080108c0 */
[--C-:B------:R-:W-:Y:S01]  /*a250*/  FFMA.FTZ R3, R41, UR13, -R192.reuse ;  /* 0x0000000d29037c23 */ /* 0x100fe200080108c0 */
[----:B------:R-:W-:Y:S02]  /*a260*/  FMUL.FTZ R46, R226, UR13 ;  /* 0x0000000de22e7c20 */ /* 0x000fe40008410000 */
[----:B------:R-:W3:Y:S01]  /*a270*/  MUFU.EX2 R34, R34 ;  /* 0x0000002200227308 */ /* 0x000ee20000000800 */
[----:B------:R-:W-:Y:S01]  /*a280*/  FADD.FTZ R12, R164, -R17 ;  /* 0x80000011a40c7221 */ /* 0x000fe20000010000 */
[----:B------:R-:W-:Y:S01]  /*a290*/  FSEL R17, R211, RZ, P4 ;  /* 0x000000ffd3117208 */ /* 0x000fe20002000000 */
[----:B------:R-:W-:Y:S01]  /*a2a0*/  FADD.FTZ R18, R0, -R19 ;  /* 0x8000001300127221 */ /* 0x000fe20000010000 */
[----:B-1----:R-:W-:Y:S01]  /*a2b0*/  LOP3.LUT R8, R8, 0xff, RZ, 0xc0, !PT ;  /* 0x000000ff08087812 */ /* 0x002fe200078ec0ff */
[--C-:B------:R-:W-:Y:S01]  /*a2c0*/  FFMA.FTZ R41, R48, UR13, -R192.reuse ;  /* 0x0000000d30297c23 */ /* 0x100fe200080108c0 */
[----:B------:R-:W-:Y:S01]  /*a2d0*/  FFMA.FTZ R0, R51, UR13, -R192 ;  /* 0x0000000d33007c23 */ /* 0x000fe200080108c0 */
[----:B------:R-:W-:Y:S01]  /*a2e0*/  FSEL R46, R46, RZ, P5 ;  /* 0x000000ff2e2e7208 */ /* 0x000fe20002800000 */
[----:B------:R-:W-:Y:S01]  /*a2f0*/  MUFU.EX2 R37, R37 ;  /* 0x0000002500257308 */ /* 0x000fe20000000800 */
[----:B------:R-:W-:Y:S01]  /*a300*/  FFMA.FTZ R39, R39, UR13, -R198 ;  /* 0x0000000d27277c23 */ /* 0x000fe200080108c6 */
[----:B------:R-:W-:Y:S01]  /*a310*/  FADD.FTZ R17, R2, -R17 ;  /* 0x8000001102117221 */ /* 0x000fe20000010000 */
[----:B------:R-:W-:-:S05]  /*a320*/  IMAD R2, R8, 0x10000, R8 ;  /* 0x0001000008027824 */ /* 0x000fca00078e0208 */
[----:B------:R-:W1:Y:S01]  /*a330*/  MUFU.EX2 R36, R36 ;  /* 0x0000002400247308 */ /* 0x000e620000000800 */
[--C-:B------:R-:W-:Y:S01]  /*a340*/  FFMA.FTZ R43, R43, UR13, -R46.reuse ;  /* 0x0000000d2b2b7c23 */ /* 0x100fe2000801082e */
[----:B------:R-:W-:-:S06]  /*a350*/  FFMA.FTZ R40, R40, UR13, -R46 ;  /* 0x0000000d28287c23 */ /* 0x000fcc000801082e */
[----:B------:R-:W-:Y:S08]  /*a360*/  MUFU.EX2 R49, R49 ;  /* 0x0000003100317308 */ /* 0x000ff00000000800 */
[----:B------:R-:W2:Y:S01]  /*a370*/  MUFU.EX2 R3, R3 ;  /* 0x0000000300037308 */ /* 0x000ea20000000800 */
[----:B------:R-:W-:Y:S02]  /*a380*/  HSET2.LE.AND R8, R11, R2, PT ;  /* 0x000000020b087233 */ /* 0x000fe40003803000 */
[----:B---3--:R-:W-:-:S05]  /*a390*/  F2FP.BF16.F32.PACK_AB R11, R34, R47 ;  /* 0x0000002f220b723e */ /* 0x008fca00000010ff */
[----:B------:R-:W-:Y:S08]  /*a3a0*/  MUFU.EX2 R41, R41 ;  /* 0x0000002900297308 */ /* 0x000ff00000000800 */
[----:B------:R-:W3:Y:S01]  /*a3b0*/  MUFU.EX2 R0, R0 ;  /* 0x0000000000007308 */ /* 0x000ee20000000800 */
[----:B------:R-:W-:Y:S01]  /*a3c0*/  LOP3.LUT R8, R11, R8, RZ, 0xc0, !PT ;  /* 0x000000080b087212 */ /* 0x000fe200078ec0ff */
[----:B------:R-:W-:-:S06]  /*a3d0*/  FFMA.FTZ R199, R199, UR13, -R46 ;  /* 0x0000000dc7c77c23 */ /* 0x000fcc000801082e */
[----:B------:R-:W-:Y:S01]  /*a3e0*/  MUFU.EX2 R39, R39 ;  /* 0x0000002700277308 */ /* 0x000fe20000000800 */
[----:B------:R-:W-:Y:S01]  /*a3f0*/  LOP3.LUT R11, R10, 0xff00ff, RZ, 0xc0, !PT ;  /* 0x00ff00ff0a0b7812 */ /* 0x000fe200078ec0ff */
[----:B------:R-:W-:-:S06]  /*a400*/  FFMA.FTZ R44, R201, UR13, -R46 ;  /* 0x0000000dc92c7c23 */ /* 0x000fcc000801082e */
[----:B------:R-:W4:Y:S01]  /*a410*/  MUFU.EX2 R38, R38 ;  /* 0x0000002600267308 */ /* 0x000f220000000800 */
[----:B------:R-:W-:-:S07]  /*a420*/  HSET2.LE.AND R5, R5, R2, PT ;  /* 0x0000000205057233 */ /* 0x000fce0003803000 */
[----:B------:R-:W-:Y:S01]  /*a430*/  MUFU.EX2 R43, R43 ;  /* 0x0000002b002b7308 */ /* 0x000fe20000000800 */
[----:B------:R-:W-:-:S07]  /*a440*/  HSET2.LE.AND R9, R9, R2, PT ;  /* 0x0000000209097233 */ /* 0x000fce0003803000 */
[----:B------:R-:W4:Y:S01]  /*a450*/  MUFU.EX2 R40, R40 ;  /* 0x0000002800287308 */ /* 0x000f220000000800 */
[----:B-1----:R-:W-:Y:S02]  /*a460*/  F2FP.BF16.F32.PACK_AB R10, R36, R37 ;  /* 0x00000025240a723e */ /* 0x002fe400000010ff */
[----:B--2---:R-:W-:-:S05]  /*a470*/  F2FP.BF16.F32.PACK_AB R4, R3, R49 ;  /* 0x000000310304723e */ /* 0x004fca00000010ff */
[----:B------:R-:W-:Y:S01]  /*a480*/  MUFU.EX2 R196, R196 ;  /* 0x000000c400c47308 */ /* 0x000fe20000000800 */
[----:B------:R-:W-:Y:S02]  /*a490*/  LOP3.LUT R10, R10, R5, RZ, 0xc0, !PT ;  /* 0x000000050a0a7212 */ /* 0x000fe400078ec0ff */
[----:B------:R-:W-:-:S05]  /*a4a0*/  LOP3.LUT R9, R4, R9, RZ, 0xc0, !PT ;  /* 0x0000000904097212 */ /* 0x000fca00078ec0ff */
[----:B------:R-:W1:Y:S01]  /*a4b0*/  MUFU.EX2 R35, R35 ;  /* 0x0000002300237308 */ /* 0x000e620000000800 */
[----:B------:R-:W-:Y:S02]  /*a4c0*/  HSET2.LE.AND R11, R11, R2, PT ;  /* 0x000000020b0b7233 */ /* 0x000fe40003803000 */
[----:B------:R-:W-:Y:S02]  /*a4d0*/  LOP3.LUT R5, R6, 0xff00ff, RZ, 0xc0, !PT ;  /* 0x00ff00ff06057812 */ /* 0x000fe400078ec0ff */
[----:B---3--:R-:W-:-:S03]  /*a4e0*/  F2FP.BF16.F32.PACK_AB R4, R0, R41 ;  /* 0x000000290004723e */ /* 0x008fc600000010ff */
[----:B------:R-:W-:Y:S01]  /*a4f0*/  MUFU.EX2 R199, R199 ;  /* 0x000000c700c77308 */ /* 0x000fe20000000800 */
[----:B------:R-:W-:Y:S02]  /*a500*/  HSET2.LE.AND R6, R7, R2, PT ;  /* 0x0000000207067233 */ /* 0x000fe40003803000 */
[----:B------:R-:W-:-:S05]  /*a510*/  LOP3.LUT R11, R4, R11, RZ, 0xc0, !PT ;  /* 0x0000000b040b7212 */ /* 0x000fca00078ec0ff */
[----:B------:R-:W2:Y:S01]  /*a520*/  MUFU.EX2 R44, R44 ;  /* 0x0000002c002c7308 */ /* 0x000ea20000000800 */
[----:B----4-:R-:W-:Y:S02]  /*a530*/  F2FP.BF16.F32.PACK_AB R7, R38, R39 ;  /* 0x000000272607723e */ /* 0x010fe400000010ff */
[----:B------:R-:W-:Y:S02]  /*a540*/  HSET2.LE.AND R5, R5, R2, PT ;  /* 0x0000000205057233 */ /* 0x000fe40003803000 */
[----:B------:R-:W-:Y:S02]  /*a550*/  PRMT R15, R15, 0x5410, R14 ;  /* 0x000054100f0f7816 */ /* 0x000fe4000000000e */
[----:B------:R-:W-:Y:S02]  /*a560*/  F2FP.BF16.F32.PACK_AB R4, R40, R43 ;  /* 0x0000002b2804723e */ /* 0x000fe400000010ff */
[----:B------:R-:W-:Y:S02]  /*a570*/  LOP3.LUT R6, R7, R6, RZ, 0xc0, !PT ;  /* 0x0000000607067212 */ /* 0x000fe400078ec0ff */
[----:B------:R-:W-:-:S02]  /*a580*/  LOP3.LUT R7, R4, R5, RZ, 0xc0, !PT ;  /* 0x0000000504077212 */ /* 0x000fc400078ec0ff */
[--C-:B------:R-:W-:Y:S02]  /*a590*/  HSET2.LE.AND R4, R15, R2.reuse, PT ;  /* 0x000000020f047233 */ /* 0x100fe40003803000 */
[----:B-1----:R-:W-:Y:S01]  /*a5a0*/  F2FP.BF16.F32.PACK_AB R5, R35, R196 ;  /* 0x000000c42305723e */ /* 0x002fe200000010ff */
[----:B------:R-:W-:Y:S01]  /*a5b0*/  FMUL.FTZ R201, R12, UR13 ;  /* 0x0000000d0cc97c20 */ /* 0x000fe20008410000 */
[----:B--2---:R-:W-:Y:S02]  /*a5c0*/  F2FP.BF16.F32.PACK_AB R12, R44, R199 ;  /* 0x000000c72c0c723e */ /* 0x004fe400000010ff */
[----:B------:R-:W-:Y:S02]  /*a5d0*/  LOP3.LUT R4, R5, R4, RZ, 0xc0, !PT ;  /* 0x0000000405047212 */ /* 0x000fe400078ec0ff */
[----:B------:R-:W-:-:S05]  /*a5e0*/  HSET2.LE.AND R5, R13, R2, PT ;  /* 0x000000020d057233 */ /* 0x000fca0003803000 */
        /* <DEDUP_REMOVED lines=23> */
[----:B------:R-:W-:Y:S02]  /*a760*/  FMUL.FTZ R149, R149, R201 ;  /* 0x000000c995957220 */ /* 0x000fe40000410000 */
[----:B------:R-:W-:Y:S01]  /*a770*/  HMMA.16816.F32.BF16 R156, R8, R12, R156 ;  /* 0x0000000c089c723c */ /* 0x000fe2000004189c */
[----:B------:R-:W-:Y:S02]  /*a780*/  VIADD R12, R217, 0x9000 ;  /* 0x00009000d90c7836 */ /* 0x000fe40000000000 */
[-C--:B------:R-:W-:Y:S01]  /*a790*/  FMUL.FTZ R150, R150, R200.reuse ;  /* 0x000000c896967220 */ /* 0x080fe20000410000 */
[----:B------:R-:W-:Y:S01]  /*a7a0*/  FMUL.FTZ R151, R151, R200 ;  /* 0x000000c897977220 */ /* 0x000fe20000410000 */
[----:B------:R-:W-:-:S02]  /*a7b0*/  VIADD R51, R217, 0x9020 ;  /* 0x00009020d9337836 */ /* 0x000fc40000000000 */
[----:B------:R-:W-:Y:S01]  /*a7c0*/  @P6 VIADD R51, R12, 0xffffffe0 ;  /* 0xffffffe00c336836 */ /* 0x000fe20000000000 */
[-C--:B------:R-:W-:Y:S08]  /*a7d0*/  HMMA.16816.F32.BF16 R152, R8, R14.reuse, R152 ;  /* 0x0000000e0898723c */ /* 0x080ff00000041898 */
[C---:B------:R-:W-:Y:S01]  /*a7e0*/  HMMA.16816.F32.BF16 R148, R4.reuse, R14, R148 ;  /* 0x0000000e0494723c */ /* 0x040fe20000041894 */
[----:B------:R-:W1:Y:S01]  /*a7f0*/  LDSM.16.MT88.4 R12, [R51] ;  /* 0x00000000330c783b */ /* 0x000e620000004200 */
        /* <DEDUP_REMOVED lines=13> */
[-C--:B------:R-:W-:Y:S01]  /*a8d0*/  FMUL.FTZ R81, R81, R201.reuse ;  /* 0x000000c951517220 */ /* 0x080fe20000410000 */
[-C--:B------:R-:W-:Y:S01]  /*a8e0*/  FMUL.FTZ R82, R82, R200.reuse ;  /* 0x000000c852527220 */ /* 0x080fe20000410000 */
[-C--:B------:R-:W-:Y:S01]  /*a8f0*/  FMUL.FTZ R83, R83, R200.reuse ;  /* 0x000000c853537220 */ /* 0x080fe20000410000 */
        /* <DEDUP_REMOVED lines=56> */
[----:B------:R-:W-:Y:S02]  /*ac80*/  IMAD.MOV.U32 R17, RZ, RZ, R219 ;  /* 0x000000ffff117224 */ /* 0x000fe400078e00db */
        /* <DEDUP_REMOVED lines=11> */
[----:B------:R-:W-:Y:S01]  /*ad40*/  FMUL.FTZ R139, R139, R48 ;  /* 0x000000308b8b7220 */ /* 0x000fe20000410000 */
[----:B------:R2:W5:Y:S01]  /*ad50*/  LDL.LU.64 R218, [R1+0x28] ;  /* 0x0000280001da7983 */ /* 0x0005620000300a00 */
[-C--:B-1----:R-:W-:Y:S08]  /*ad60*/  HMMA.16816.F32.BF16 R144, R4, R12.reuse, R144 ;  /* 0x0000000c0490723c */ /* 0x082ff00000041890 */
[----:B------:R-:W-:Y:S01]  /*ad70*/  HMMA.16816.F32.BF16 R116, R8, R12, R116 ;  /* 0x0000000c0874723c */ /* 0x000fe20000041874 */
[----:B------:R-:W-:-:S02]  /*ad80*/  IMAD.MOV.U32 R12, RZ, RZ, R16 ;  /* 0x000000ffff0c7224 */ /* 0x000fc400078e0010 */
[----:B------:R-:W-:Y:S02]  /*ad90*/  IMAD.MOV.U32 R13, RZ, RZ, R17 ;  /* 0x000000ffff0d7224 */ /* 0x000fe400078e0011 */
[----:B------:R-:W1:Y:S03]  /*ada0*/  LDSM.16.MT88.4 R16, [R51+0x2000] ;  /* 0x002000003310783b */ /* 0x000e660000004200 */
[C---:B------:R-:W-:Y:S08]  /*adb0*/  HMMA.16816.F32.BF16 R120, R8.reuse, R14, R120 ;  /* 0x0000000e0878723c */ /* 0x040ff00000041878 */
[C---:B-1----:R-:W-:Y:S08]  /*adc0*/  HMMA.16816.F32.BF16 R128, R8.reuse, R16, R128 ;  /* 0x000000100880723c */ /* 0x042ff00000041880 */
[----:B------:R-:W-:Y:S01]  /*add0*/  HMMA.16816.F32.BF16 R136, R8, R18, R136 ;  /* 0x000000120888723c */ /* 0x000fe20000041888 */
[----:B------:R-:W3:Y:S01]  /*ade0*/  LDL.LU.64 R10, [R1+0x10] ;  /* 0x00001000010a7983 */ /* 0x000ee20000300a00 */
[----:B------:R-:W-:-:S02]  /*adf0*/  VIADD R208, R250, 0x1715609d ;  /* 0x1715609dfad07836 */ /* 0x000fc40000000000 */
        /* <DEDUP_REMOVED lines=13> */
[----:B------:R-:W-:-:S02]  /*aed0*/  IMAD.MOV.U32 R214, RZ, RZ, R230 ;  /* 0x000000ffffd67224 */ /* 0x000fc400078e00e6 */
[--C-:B------:R-:W-:Y:S01]  /*aee0*/  FFMA.FTZ R173, R22, UR13, -R194.reuse ;  /* 0x0000000d16ad7c23 */ /* 0x100fe200080108c2 */
[----:B------:R-:W-:-:S04]  /*aef0*/  FFMA.FTZ R66, R66, UR13, -R194 ;  /* 0x0000000d42427c23 */ /* 0x000fc800080108c2 */
[----:B------:R-:W-:Y:S01]  /*af00*/  HMMA.16816.F32.BF16 R124, R4, R16, R124 ;  /* 0x00000010047c723c */ /* 0x000fe2000004187c */
[----:B------:R-:W-:-:S07]  /*af10*/  VIADD R230, R251, 0x646e171e ;  /* 0x646e171efbe67836 */ /* 0x000fce0000000000 */
[----:B------:R-:W-:Y:S01]  /*af20*/  HMMA.16816.F32.BF16 R132, R4, R18, R132 ;  /* 0x000000120484723c */ /* 0x000fe20000041884 */
[----:B------:R-:W-:Y:S01]  /*af30*/  LOP3.LUT R4, R208, R12, R195, 0x96, !PT ;  /* 0x0000000cd0047212 */ /* 0x000fe200078e96c3 */
[--C-:B------:R-:W-:Y:S01]  /*af40*/  FFMA.FTZ R195, R170, UR13, -R198.reuse ;  /* 0x0000000daac37c23 */ /* 0x100fe200080108c6 */
[----:B------:R-:W-:Y:S01]  /*af50*/  FFMA.FTZ R170, R167, UR13, -R198 ;  /* 0x0000000da7aa7c23 */ /* 0x000fe200080108c6 */
[----:B------:R-:W-:Y:S01]  /*af60*/  IMAD.MOV.U32 R167, RZ, RZ, R214 ;  /* 0x000000ffffa77224 */ /* 0x000fe200078e00d6 */
[----:B------:R-:W-:Y:S01]  /*af70*/  MUFU.EX2 R173, R173 ;  /* 0x000000ad00ad7308 */ /* 0x000fe20000000800 */
[----:B------:R-:W-:-:S04]  /*af80*/  IMAD.WIDE.U32 R4, R4, -0x2daee0ad, RZ ;  /* 0xd2511f5304047825 */ /* 0x000fc800078e00ff */
[----:B------:R-:W-:Y:S01]  /*af90*/  FFMA.FTZ R64, R64, UR13, -R192 ;  /* 0x0000000d40407c23 */ /* 0x000fe200080108c0 */
[----:B------:R-:W-:Y:S01]  /*afa0*/  FFMA.FTZ R177, R20, UR13, -R198 ;  /* 0x0000000d14b17c23 */ /* 0x000fe200080108c6 */
[--C-:B------:R-:W-:Y:S01]  /*afb0*/  FFMA.FTZ R175, R191, UR13, -R46.reuse ;  /* 0x0000000dbfaf7c23 */ /* 0x100fe2000801082e */
[----:B------:R-:W-:Y:S02]  /*afc0*/  IMAD.MOV.U32 R214, RZ, RZ, R215 ;  /* 0x000000ffffd67224 */ /* 0x000fe400078e00d7 */
[----:B------:R-:W-:Y:S01]  /*afd0*/  FFMA.FTZ R164, R21, UR13, -R46 ;  /* 0x0000000d15a47c23 */ /* 0x000fe2000801082e */
[----:B------:R-:W-:Y:S01]  /*afe0*/  IMAD.MOV.U32 R215, RZ, RZ, R169 ;  /* 0x000000ffffd77224 */ /* 0x000fe200078e00a9 */
[----:B------:R-:W-:Y:S01]  /*aff0*/  MUFU.EX2 R66, R66 ;  /* 0x0000004200427308 */ /* 0x000fe20000000800 */
[----:B------:R-:W-:Y:S01]  /*b000*/  FFMA.FTZ R169, R23, UR13, -R192 ;  /* 0x0000000d17a97c23 */ /* 0x000fe200080108c0 */
[----:B------:R-:W-:Y:S01]  /*b010*/  LOP3.LUT R5, R230, R174, R5, 0x96, !PT ;  /* 0x000000aee6057212 */ /* 0x000fe200078e9605 */
[----:B------:R-:W1:Y:S01]  /*b020*/  LDSM.16.MT88.4 R16, [R217+0x9400] ;  /* 0x00940000d910783b */ /* 0x000e620000004200 */
[----:B------:R-:W-:-:S04]  /*b030*/  PRMT R13, R4, 0x7773, RZ ;  /* 0x00007773040d7816 */ /* 0x000fc800000000ff */
[----:B------:R-:W-:Y:S08]  /*b040*/  MUFU.EX2 R169, R169 ;  /* 0x000000a900a97308 */ /* 0x000ff00000000800 */
[----:B------:R-:W-:Y:S08]  /*b050*/  MUFU.EX2 R64, R64 ;  /* 0x0000004000407308 */ /* 0x000ff00000000800 */
[----:B------:R-:W-:Y:S08]  /*b060*/  MUFU.EX2 R177, R177 ;  /* 0x000000b100b17308 */ /* 0x000ff00000000800 */
[----:B------:R-:W-:Y:S08]  /*b070*/  MUFU.EX2 R170, R170 ;  /* 0x000000aa00aa7308 */ /* 0x000ff00000000800 */
[----:B------:R-:W-:Y:S08]  /*b080*/  MUFU.EX2 R175, R175 ;  /* 0x000000af00af7308 */ /* 0x000ff00000000800 */
[----:B------:R-:W-:Y:S01]  /*b090*/  MUFU.EX2 R164, R164 ;  /* 0x000000a400a47308 */ /* 0x000fe20000000800 */
[----:B------:R-:W-:Y:S01]  /*b0a0*/  FFMA.FTZ R174, R188, UR13, -R46 ;  /* 0x0000000dbcae7c23 */ /* 0x000fe2000801082e */
[----:B------:R-:W-:Y:S01]  /*b0b0*/  FFMA.FTZ R178, R202, UR13, -R198 ;  /* 0x0000000dcab27c23 */ /* 0x000fe200080108c6 */
[----:B------:R-:W-:Y:S01]  /*b0c0*/  FFMA.FTZ R191, R24, UR13, -R194 ;  /* 0x0000000d18bf7c23 */ /* 0x000fe200080108c2 */
[--C-:B------:R-:W-:Y:S01]  /*b0d0*/  FFMA.FTZ R188, R25, UR13, -R192.reuse ;  /* 0x0000000d19bc7c23 */ /* 0x100fe200080108c0 */
[----:B------:R-:W-:-:S03]  /*b0e0*/  FFMA.FTZ R171, R27, UR13, -R192 ;  /* 0x0000000d1bab7c23 */ /* 0x000fc600080108c0 */
[----:B------:R-:W-:Y:S08]  /*b0f0*/  MUFU.EX2 R174, R174 ;  /* 0x000000ae00ae7308 */ /* 0x000ff00000000800 */
[----:B------:R-:W-:Y:S08]  /*b100*/  MUFU.EX2 R195, R195 ;  /* 0x000000c300c37308 */ /* 0x000ff00000000800 */
[----:B------:R-:W4:Y:S08]  /*b110*/  MUFU.EX2 R178, R178 ;  /* 0x000000b200b27308 */ /* 0x000f300000000800 */
[----:B------:R-:W-:Y:S08]  /*b120*/  MUFU.EX2 R191, R191 ;  /* 0x000000bf00bf7308 */ /* 0x000ff00000000800 */
[----:B------:R-:W-:Y:S08]  /*b130*/  MUFU.EX2 R188, R188 ;  /* 0x000000bc00bc7308 */ /* 0x000ff00000000800 */
[----:B------:R-:W2:Y:S01]  /*b140*/  MUFU.EX2 R171, R171 ;  /* 0x000000ab00ab7308 */ /* 0x000ea20000000800 */
[----:B----4-:R-:W-:-:S02]  /*b150*/  F2FP.BF16.F32.PACK_AB R21, R178, R195 ;  /* 0x000000c3b215723e */ /* 0x010fc400000010ff */
[----:B--2---:R-:W-:Y:S01]  /*b160*/  F2FP.BF16.F32.PACK_AB R20, R171, R188 ;  /* 0x000000bcab14723e */ /* 0x004fe200000010ff */
[----:B------:R-:W-:Y:S01]  /*b170*/  UIADD3 UR4, UPT, UPT, UR4, -0x3, URZ ;  /* 0xfffffffd04047890 */ /* 0x000fe2000fffe0ff */
[----:B---3--:R-:W-:-:S05]  /*b180*/  LOP3.LUT R193, R208, R10, R193, 0x96, !PT ;  /* 0x0000000ad0c17212 */ /* 0x008fca00078e96c1 */
[----:B------:R-:W-:-:S04]  /*b190*/  IMAD.WIDE.U32 R6, R193, -0x2daee0ad, RZ ;  /* 0xd2511f53c1067825 */ /* 0x000fc800078e00ff */
[----:B------:R-:W-:Y:S01]  /*b1a0*/  IMAD.MOV.U32 R8, RZ, RZ, R6 ;  /* 0x000000ffff087224 */ /* 0x000fe200078e0006 */
[----:B------:R-:W-:Y:S01]  /*b1b0*/  PRMT R11, R6, 0x7771, RZ ;  /* 0x00007771060b7816 */ /* 0x000fe200000000ff */
[----:B------:R-:W-:Y:S01]  /*b1c0*/  IMAD.MOV.U32 R10, RZ, RZ, R4 ;  /* 0x000000ffff0a7224 */ /* 0x000fe200078e0004 */
[----:B------:R-:W-:Y:S02]  /*b1d0*/  LOP3.LUT R172, R230, R172, R7, 0x96, !PT ;  /* 0x000000ace6ac7212 */ /* 0x000fe400078e9607 */
[----:B------:R-:W-:Y:S02]  /*b1e0*/  LOP3.LUT R8, R8, 0xff, RZ, 0xc0, !PT ;  /* 0x000000ff08087812 */ /* 0x000fe400078ec0ff */
[C---:B------:R-:W-:Y:S02]  /*b1f0*/  PRMT R7, R4.reuse, 0x7771, RZ ;  /* 0x0000777104077816 */ /* 0x040fe400000000ff */
[----:B------:R-:W-:Y:S02]  /*b200*/  PRMT R4, R4, 0x7772, RZ ;  /* 0x0000777204047816 */ /* 0x000fe400000000ff */
[----:B------:R-:W-:-:S02]  /*b210*/  PRMT R11, R8, 0x5410, R11 ;  /* 0x00005410080b7816 */ /* 0x000fc4000000000b */
[----:B------:R-:W-:Y:S02]  /*b220*/  LOP3.LUT R10, R10, 0xff, RZ, 0xc0, !PT ;  /* 0x000000ff0a0a7812 */ /* 0x000fe400078ec0ff */
[----:B------:R-:W-:Y:S02]  /*b230*/  LOP3.LUT R8, R5, 0xffff, RZ, 0xc0, !PT ;  /* 0x0000ffff05087812 */ /* 0x000fe400078ec0ff */
[C---:B------:R-:W-:Y:S02]  /*b240*/  PRMT R9, R6.reuse, 0x7773, RZ ;  /* 0x0000777306097816 */ /* 0x040fe400000000ff */
[----:B------:R-:W-:Y:S02]  /*b250*/  PRMT R6, R6, 0x7772, RZ ;  /* 0x0000777206067816 */ /* 0x000fe400000000ff */
[----:B------:R-:W-:Y:S02]  /*b260*/  PRMT R4, R4, 0x5410, R13 ;  /* 0x0000541004047816 */ /* 0x000fe4000000000d */
[----:B------:R-:W-:-:S02]  /*b270*/  PRMT R7, R10, 0x5410, R7 ;  /* 0x000054100a077816 */ /* 0x000fc40000000007 */
[----:B------:R-:W-:Y:S02]  /*b280*/  LOP3.LUT R13, R5, 0xff, RZ, 0xc0, !PT ;  /* 0x000000ff050d7812 */ /* 0x000fe400078ec0ff */
[----:B------:R-:W-:Y:S02]  /*b290*/  SHF.R.U32.HI R10, RZ, 0x8, R8 ;  /* 0x00000008ff0a7819 */ /* 0x000fe40000011608 */
[----:B------:R-:W-:Y:S02]  /*b2a0*/  PRMT R6, R6, 0x5410, R9 ;  /* 0x0000541006067816 */ /* 0x000fe40000000009 */
[----:B------:R-:W-:Y:S02]  /*b2b0*/  PRMT R13, R13, 0x5410, R10 ;  /* 0x000054100d0d7816 */ /* 0x000fe4000000000a */
[----:B------:R-:W-:Y:S02]  /*b2c0*/  HSET2.LE.AND R10, R11, R2, PT ;  /* 0x000000020b0a7233 */ /* 0x000fe40003803000 */
[----:B------:R-:W-:-:S02]  /*b2d0*/  LOP3.LUT R15, R6, 0xff00ff, RZ, 0xc0, !PT ;  /* 0x00ff00ff060f7812 */ /* 0x000fc400078ec0ff */
[----:B------:R-:W-:Y:S02]  /*b2e0*/  F2FP.BF16.F32.PACK_AB R11, R66, R173 ;  /* 0x000000ad420b723e */ /* 0x000fe400000010ff */
[----:B------:R-:W-:Y:S02]  /*b2f0*/  F2FP.BF16.F32.PACK_AB R6, R64, R169 ;  /* 0x000000a94006723e */ /* 0x000fe400000010ff */
[----:B------:R-:W-:Y:S02]  /*b300*/  LOP3.LUT R10, R11, R10, RZ, 0xc0, !PT ;  /* 0x0000000a0b0a7212 */ /* 0x000fe400078ec0ff */
[----:B------:R-:W-:Y:S02]  /*b310*/  HSET2.LE.AND R11, R15, R2, PT ;  /* 0x000000020f0b7233 */ /* 0x000fe40003803000 */
[----:B------:R-:W-:-:S03]  /*b320*/  PRMT R9, R5, 0x7632, R9 ;  /* 0x0000763205097816 */ /* 0x000fc60000000009 */
[----:B------:R-:W-:Y:S02]  /*b330*/  LOP3.LUT R11, R6, R11, RZ, 0xc0, !PT ;  /* 0x0000000b060b7212 */ /* 0x000fe400078ec0ff */
[----:B------:R-:W-:Y:S02]  /*b340*/  HSET2.LE.AND R6, R7, R2, PT ;  /* 0x0000000207067233 */ /* 0x000fe40003803000 */
[----:B------:R-:W-:Y:S02]  /*b350*/  LOP3.LUT R15, R4, 0xff00ff, RZ, 0xc0, !PT ;  /* 0x00ff00ff040f7812 */ /* 0x000fe400078ec0ff */
[----:B------:R-:W-:Y:S02]  /*b360*/  F2FP.BF16.F32.PACK_AB R7, R170, R177 ;  /* 0x000000b1aa07723e */ /* 0x000fe400000010ff */
[----:B------:R-:W-:Y:S02]  /*b370*/  SHF.R.U32.HI R5, RZ, 0x18, R5 ;  /* 0x00000018ff057819 */ /* 0x000fe40000011605 */
[----:B------:R-:W-:-:S02]  /*b380*/  LOP3.LUT R8, R9, 0xff, RZ, 0xc0, !PT ;  /* 0x000000ff09087812 */ /* 0x000fc400078ec0ff */
[----:B------:R-:W-:Y:S02]  /*b390*/  LOP3.LUT R6, R7, R6, RZ, 0xc0, !PT ;  /* 0x0000000607067212 */ /* 0x000fe400078ec0ff */
[--C-:B------:R-:W-:Y:S02]  /*b3a0*/  HSET2.LE.AND R7, R15, R2.reuse, PT ;  /* 0x000000020f077233 */ /* 0x100fe40003803000 */
[----:B------:R-:W-:Y:S02]  /*b3b0*/  F2FP.BF16.F32.PACK_AB R4, R164, R175 ;  /* 0x000000afa404723e */ /* 0x000fe400000010ff */
[----:B------:R-:W-:Y:S02]  /*b3c0*/  PRMT R5, R8, 0x5410, R5 ;  /* 0x0000541008057816 */ /* 0x000fe40000000005 */
[----:B------:R-:W-:Y:S02]  /*b3d0*/  LOP3.LUT R8, R172, 0xffff, RZ, 0xc0, !PT ;  /* 0x0000ffffac087812 */ /* 0x000fe400078ec0ff */
[----:B------:R-:W-:Y:S01]  /*b3e0*/  LOP3.LUT R7, R4, R7, RZ, 0xc0, !PT ;  /* 0x0000000704077212 */ /* 0x000fe200078ec0ff */
[----:B------:R-:W-:Y:S01]  /*b3f0*/  FFMA.FTZ R193, R26, UR13, -R46 ;  /* 0x0000000d1ac17c23 */ /* 0x000fe2000801082e */
[----:B------:R-:W-:Y:S01]  /*b400*/  HSET2.LE.AND R4, R13, R2, PT ;  /* 0x000000020d047233 */ /* 0x000fe20003803000 */
[----:B------:R-:W-:Y:S01]  /*b410*/  LDSM.16.MT88.4 R24, [R217+0xa400] ;  /* 0x00a40000d918783b */ /* 0x000fe20000004200 */
[----:B------:R-:W-:-:S02]  /*b420*/  SHF.R.U32.HI R8, RZ, 0x8, R8 ;  /* 0x00000008ff087819 */ /* 0x000fc40000011608 */
[C---:B------:R-:W-:Y:S01]  /*b430*/  LOP3.LUT R9, R172.reuse, 0xff, RZ, 0xc0, !PT ;  /* 0x000000ffac097812 */ /* 0x040fe200078ec0ff */
[----:B------:R-:W2:Y:S01]  /*b440*/  LDSM.16.MT88.4 R12, [R51+0x400] ;  /* 0x00040000330c783b */ /* 0x000ea20000004200 */
[----:B------:R-:W3:Y:S02]  /*b450*/  MUFU.EX2 R193, R193 ;  /* 0x000000c100c17308 */ /* 0x000ee40000000800 */
[--C-:B------:R-:W-:Y:S02]  /*b460*/  PRMT R23, R9, 0x5410, R8.reuse ;  /* 0x0000541009177816 */ /* 0x100fe40000000008 */
[----:B------:R-:W-:Y:S02]  /*b470*/  PRMT R8, R172, 0x7632, R8 ;  /* 0x00007632ac087816 */ /* 0x000fe40000000008 */
[----:B------:R-:W-:Y:S01]  /*b480*/  SHF.R.U32.HI R9, RZ, 0x18, R172 ;  /* 0x00000018ff097819 */ /* 0x000fe200000116ac */
[----:B------:R-:W-:-:S06]  /*b490*/  FFMA.FTZ R172, R203, UR13, -R194 ;  /* 0x0000000dcbac7c23 */ /* 0x000fcc00080108c2 */
[----:B------:R-:W4:Y:S01]  /*b4a0*/  MUFU.EX2 R172, R172 ;  /* 0x000000ac00ac7308 */ /* 0x000f220000000800 */
[----:B------:R-:W-:Y:S02]  /*b4b0*/  LOP3.LUT R8, R8, 0xff, RZ, 0xc0, !PT ;  /* 0x000000ff08087812 */ /* 0x000fe400078ec0ff */
[----:B------:R-:W-:Y:S02]  /*b4c0*/  HSET2.LE.AND R5, R5, R2, PT ;  /* 0x0000000205057233 */ /* 0x000fe40003803000 */
[----:B------:R-:W-:Y:S02]  /*b4d0*/  PRMT R9, R8, 0x5410, R9 ;  /* 0x0000541008097816 */ /* 0x000fe40000000009 */
[----:B---3--:R-:W-:Y:S02]  /*b4e0*/  F2FP.BF16.F32.PACK_AB R8, R174, R193 ;  /* 0x000000c1ae08723e */ /* 0x008fe400000010ff */
[----:B------:R-:W-:Y:S02]  /*b4f0*/  LOP3.LUT R4, R21, R4, RZ, 0xc0, !PT ;  /* 0x0000000415047212 */ /* 0x000fe400078ec0ff */
[----:B------:R-:W-:-:S02]  /*b500*/  LOP3.LUT R5, R8, R5, RZ, 0xc0, !PT ;  /* 0x0000000508057212 */ /* 0x000fc400078ec0ff */
[--C-:B------:R-:W-:Y:S02]  /*b510*/  HSET2.LE.AND R8, R23, R2.reuse, PT ;  /* 0x0000000217087233 */ /* 0x100fe40003803000 */
[----:B------:R-:W-:Y:S02]  /*b520*/  HSET2.LE.AND R9, R9, R2, PT ;  /* 0x0000000209097233 */ /* 0x000fe40003803000 */
[----:B----4-:R-:W-:-:S03]  /*b530*/  F2FP.BF16.F32.PACK_AB R21, R172, R191 ;  /* 0x000000bfac15723e */ /* 0x010fc600000010ff */
[----:B------:R-:W-:Y:S02]  /*b540*/  LOP3.LUT R9, R20, R9, RZ, 0xc0, !PT ;  /* 0x0000000914097212 */ /* 0x000fe400078ec0ff */
[----:B------:R-:W-:Y:S01]  /*b550*/  LOP3.LUT R8, R21, R8, RZ, 0xc0, !PT ;  /* 0x0000000815087212 */ /* 0x000fe200078ec0ff */
[-C--:B-1----:R-:W-:Y:S01]  /*b560*/  HMMA.16816.F32.BF16 R160, R4, R16.reuse, R160 ;  /* 0x0000001004a0723c */ /* 0x082fe200000418a0 */
[----:B------:R-:W-:Y:S07]  /*b570*/  LDSM.16.MT88.4 R20, [R51+0x2400] ;  /* 0x002400003314783b */ /* 0x000fee0000004200 */
        /* <DEDUP_REMOVED lines=9> */
[C---:B------:R-:W-:Y:S08]  /*b610*/  HMMA.16816.F32.BF16 R84, R4.reuse, R24, R84 ;  /* 0x000000180454723c */ /* 0x040ff00000041854 */
[C---:B------:R-:W-:Y:S08]  /*b620*/  HMMA.16816.F32.BF16 R96, R4.reuse, R26, R96 ;  /* 0x0000001a0460723c */ /* 0x040ff00000041860 */
[C---:B-1----:R-:W-:Y:S08]  /*b630*/  HMMA.16816.F32.BF16 R100, R4.reuse, R16, R100 ;  /* 0x000000100464723c */ /* 0x042ff00000041864 */
[C---:B------:R-:W-:Y:S08]  /*b640*/  HMMA.16816.F32.BF16 R112, R4.reuse, R18, R112 ;  /* 0x000000120470723c */ /* 0x040ff00000041870 */
[C---:B------:R-:W-:Y:S08]  /*b650*/  HMMA.16816.F32.BF16 R124, R4.reuse, R20, R124 ;  /* 0x00000014047c723c */ /* 0x040ff0000004187c */
[C---:B--2---:R-:W-:Y:S08]  /*b660*/  HMMA.16816.F32.BF16 R144, R4.reuse, R12, R144 ;  /* 0x0000000c0490723c */ /* 0x044ff00000041890 */
[C---:B------:R-:W-:Y:S08]  /*b670*/  HMMA.16816.F32.BF16 R140, R4.reuse, R14, R140 ;  /* 0x0000000e048c723c */ /* 0x040ff0000004188c */
[----:B------:R-:W-:Y:S01]  /*b680*/  HMMA.16816.F32.BF16 R132, R4, R22, R132 ;  /* 0x000000160484723c */ /* 0x000fe20000041884 */
[----:B------:R-:W-:-:S07]  /*b690*/  LOP3.LUT R4, R251, UR4, R249, 0x96, !PT ;  /* 0x00000004fb047c12 */ /* 0x000fce000f8e96f9 */
        /* <DEDUP_REMOVED lines=8> */
[----:B------:R-:W-:-:S04]  /*b720*/  IMAD.WIDE.U32 R8, R4, -0x326172a9, RZ ;  /* 0xcd9e8d5704087825 */ /* 0x000fc800078e00ff */
[----:B------:R-:W-:Y:S01]  /*b730*/  IMAD.MOV.U32 R27, RZ, RZ, R167 ;  /* 0x000000ffff1b7224 */ /* 0x000fe200078e00a7 */
[----:B------:R-:W-:Y:S01]  /*b740*/  LOP3.LUT R4, R207, R224, R9, 0x96, !PT ;  /* 0x000000e0cf047212 */ /* 0x000fe200078e9609 */
[----:B------:R-:W-:Y:S01]  /*b750*/  FFMA.FTZ R199, R214, R200, R199 ;  /* 0x000000c8d6c77223 */ /* 0x000fe200000100c7 */
[----:B------:R-:W-:Y:S01]  /*b760*/  LOP3.LUT R10, R209, R8, R245, 0x96, !PT ;  /* 0x00000008d10a7212 */ /* 0x000fe200078e96f5 */
[----:B------:R-:W-:Y:S01]  /*b770*/  FFMA.FTZ R16, R61, UR13, -R192 ;  /* 0x0000000d3d107c23 */ /* 0x000fe200080108c0 */
[----:B------:R-:W-:Y:S01]  /*b780*/  LOP3.LUT R6, R207, R222, R9, 0x96, !PT ;  /* 0x000000decf067212 */ /* 0x000fe200078e9609 */
[----:B------:R-:W-:Y:S01]  /*b790*/  FFMA.FTZ R185, R185, UR13, -R198 ;  /* 0x0000000db9b97c23 */ /* 0x000fe200080108c6 */
[----:B------:R-:W-:Y:S01]  /*b7a0*/  LOP3.LUT R5, R209, R8, R237, 0x96, !PT ;  /* 0x00000008d1057212 */ /* 0x000fe200078e96ed */
[----:B------:R-:W-:-:S04]  /*b7b0*/  IMAD.WIDE.U32 R8, R4, -0x2daee0ad, RZ ;  /* 0xd2511f5304087825 */ /* 0x000fc800078e00ff */
[----:B------:R-:W-:Y:S01]  /*b7c0*/  FFMA.FTZ R189, R189, UR13, -R198 ;  /* 0x0000000dbdbd7c23 */ /* 0x000fe200080108c6 */
[----:B------:R-:W-:Y:S01]  /*b7d0*/  FFMA.FTZ R67, R67, UR13, -R192 ;  /* 0x0000000d43437c23 */ /* 0x000fe200080108c0 */
[----:B------:R-:W-:Y:S01]  /*b7e0*/  LDSM.16.MT88.4 R20, [R217+0xa800] ;  /* 0x00a80000d914783b */ /* 0x000fe20000004200 */
[----:B------:R-:W-:Y:S01]  /*b7f0*/  IMAD.WIDE.U32 R10, R10, -0x2daee0ad, RZ ;  /* 0xd2511f530a0a7825 */ /* 0x000fe200078e00ff */
[----:B------:R-:W-:-:S03]  /*b800*/  LOP3.LUT R4, R57, R246, R9, 0x96, !PT ;  /* 0x000000f639047212 */ /* 0x000fc600078e9609 */
        /* <DEDUP_REMOVED lines=16> */
[----:B------:R-:W-:-:S03]  /*b910*/  LOP3.LUT R4, R184, R10, R15, 0x96, !PT ;  /* 0x0000000ab8047212 */ /* 0x000fc600078e960f */
[----:B------:R-:W-:Y:S01]  /*b920*/  IMAD.WIDE.U32 R24, R5, -0x2daee0ad, RZ ;  /* 0xd2511f5305187825 */ /* 0x000fe200078e00ff */
[----:B------:R-:W-:Y:S02]  /*b930*/  LOP3.LUT R5, R182, R14, R203, 0x96, !PT ;  /* 0x0000000eb6057212 */ /* 0x000fe400078e96cb */
[----:B------:R-:W-:Y:S02]  /*b940*/  LOP3.LUT R184, R184, R12, R7, 0x96, !PT ;  /* 0x0000000cb8b87212 */ /* 0x000fe400078e9607 */
[----:B------:R-:W-:Y:S01]  /*b950*/  LOP3.LUT R182, R182, R6, R25, 0x96, !PT ;  /* 0x00000006b6b67212 */ /* 0x000fe200078e9619 */
[----:B------:R-:W-:-:S04]  /*b960*/  IMAD.WIDE.U32 R6, R4, -0x326172a9, RZ ;  /* 0xcd9e8d5704067825 */ /* 0x000fc800078e00ff */
[----:B------:R-:W-:-:S04]  /*b970*/  IMAD.WIDE.U32 R4, R5, -0x326172a9, RZ ;  /* 0xcd9e8d5705047825 */ /* 0x000fc800078e00ff */
[----:B------:R-:W-:Y:S01]  /*b980*/  FFMA.FTZ R201, R27, R201, R196 ;  /* 0x000000c91bc97223 */ /* 0x000fe200000100c4 */
[----:B------:R-:W-:Y:S01]  /*b990*/  LOP3.LUT R196, R208, R8, R7, 0x96, !PT ;  /* 0x00000008d0c47212 */ /* 0x000fe200078e9607 */
[----:B------:R-:W-:Y:S01]  /*b9a0*/  IMAD.MOV.U32 R8, RZ, RZ, R4 ;  /* 0x000000ffff087224 */ /* 0x000fe200078e0004 */
[----:B------:R-:W-:Y:S02]  /*b9b0*/  LOP3.LUT R6, R206, R6, R5, 0x96, !PT ;  /* 0x00000006ce067212 */ /* 0x000fe400078e9605 */
[C---:B------:R-:W-:Y:S02]  /*b9c0*/  PRMT R5, R4.reuse, 0x7771, RZ ;  /* 0x0000777104057816 */ /* 0x040fe400000000ff */
[----:B------:R-:W-:Y:S01]  /*b9d0*/  PRMT R7, R4, 0x7773, RZ ;  /* 0x0000777304077816 */ /* 0x000fe200000000ff */
[----:B------:R-:W-:Y:S01]  /*b9e0*/  IMAD.WIDE.U32 R10, R182, -0x326172a9, RZ ;  /* 0xcd9e8d57b60a7825 */ /* 0x000fe200078e00ff */
[----:B------:R-:W-:-:S04]  /*b9f0*/  PRMT R4, R4, 0x7772, RZ ;  /* 0x0000777204047816 */ /* 0x000fc800000000ff */
[----:B------:R-:W-:Y:S01]  /*ba00*/  PRMT R4, R4, 0x5410, R7 ;  /* 0x0000541004047816 */ /* 0x000fe20000000007 */
[----:B------:R-:W-:Y:S01]  /*ba10*/  IMAD.MOV.U32 R7, RZ, RZ, R10 ;  /* 0x000000ffff077224 */ /* 0x000fe200078e000a */
[----:B------:R-:W-:Y:S01]  /*ba20*/  LOP3.LUT R8, R8, 0xff, RZ, 0xc0, !PT ;  /* 0x000000ff08087812 */ /* 0x000fe200078ec0ff */
[----:B------:R-:W-:Y:S01]  /*ba30*/  IMAD.MOV.U32 R27, RZ, RZ, R215 ;  /* 0x000000ffff1b7224 */ /* 0x000fe200078e00d7 */
[C---:B------:R-:W-:Y:S02]  /*ba40*/  PRMT R14, R10.reuse, 0x7772, RZ ;  /* 0x000077720a0e7816 */ /* 0x040fe400000000ff */
[----:B------:R-:W-:Y:S01]  /*ba50*/  LOP3.LUT R15, R7, 0xff, RZ, 0xc0, !PT ;  /* 0x000000ff070f7812 */ /* 0x000fe200078ec0ff */
[--C-:B------:R-:W-:Y:S01]  /*ba60*/  FFMA.FTZ R57, R59, UR13, -R198.reuse ;  /* 0x0000000d3b397c23 */ /* 0x100fe200080108c6 */
[----:B------:R-:W-:Y:S01]  /*ba70*/  PRMT R7, R10, 0x7773, RZ ;  /* 0x000077730a077816 */ /* 0x000fe200000000ff */
[--C-:B------:R-:W-:Y:S01]  /*ba80*/  FFMA.FTZ R56, R183, UR13, -R198.reuse ;  /* 0x0000000db7387c23 */ /* 0x100fe200080108c6 */
[----:B------:R-:W-:Y:S01]  /*ba90*/  PRMT R5, R8, 0x5410, R5 ;  /* 0x0000541008057816 */ /* 0x000fe20000000005 */
[----:B------:R-:W-:Y:S01]  /*baa0*/  FFMA.FTZ R59, R60, UR13, -R198 ;  /* 0x0000000d3c3b7c23 */ /* 0x000fe200080108c6 */
[----:B------:R-:W-:-:S04]  /*bab0*/  IMAD.WIDE.U32 R214, R184, -0x326172a9, RZ ;  /* 0xcd9e8d57b8d67825 */ /* 0x000fc800078e00ff */
[--C-:B------:R-:W-:Y:S01]  /*bac0*/  FFMA.FTZ R183, R55, UR13, -R46.reuse ;  /* 0x0000000d37b77c23 */ /* 0x100fe2000801082e */
[----:B------:R-:W-:Y:S01]  /*bad0*/  PRMT R8, R10, 0x7771, RZ ;  /* 0x000077710a087816 */ /* 0x000fe200000000ff */
[--C-:B------:R-:W-:Y:S01]  /*bae0*/  FFMA.FTZ R55, R63, UR13, -R46.reuse ;  /* 0x0000000d3f377c23 */ /* 0x100fe2000801082e */
[----:B------:R-:W-:Y:S01]  /*baf0*/  FFMA.FTZ R60, R181, UR13, -R46 ;  /* 0x0000000db53c7c23 */ /* 0x000fe2000801082e */
[--C-:B------:R-:W-:Y:S02]  /*bb00*/  PRMT R14, R14, 0x5410, R7.reuse ;  /* 0x000054100e0e7816 */ /* 0x100fe40000000007 */
[----:B------:R-:W-:Y:S02]  /*bb10*/  PRMT R7, R6, 0x7632, R7 ;  /* 0x0000763206077816 */ /* 0x000fe40000000007 */
[----:B------:R-:W-:Y:S02]  /*bb20*/  PRMT R15, R15, 0x5410, R8 ;  /* 0x000054100f0f7816 */ /* 0x000fe40000000008 */
[----:B------:R-:W-:Y:S01]  /*bb30*/  LOP3.LUT R13, R206, R214, R11, 0x96, !PT ;  /* 0x000000d6ce0d7212 */ /* 0x000fe200078e960b */
[----:B------:R-:W-:Y:S01]  /*bb40*/  FFMA.FTZ R182, R28, UR13, -R198 ;  /* 0x0000000d1cb67c23 */ /* 0x000fe200080108c6 */
[C---:B------:R-:W-:Y:S01]  /*bb50*/  LOP3.LUT R17, R6.reuse, 0xffff, RZ, 0xc0, !PT ;  /* 0x0000ffff06117812 */ /* 0x040fe200078ec0ff */
[----:B------:R-:W-:Y:S01]  /*bb60*/  MUFU.EX2 R55, R55 ;  /* 0x0000003700377308 */ /* 0x000fe20000000800 */
[----:B------:R-:W-:-:S02]  /*bb70*/  LOP3.LUT R8, R6, 0xff, RZ, 0xc0, !PT ;  /* 0x000000ff06087812 */ /* 0x000fc400078ec0ff */
[----:B------:R-:W-:Y:S02]  /*bb80*/  SHF.R.U32.HI R11, RZ, 0x18, R6 ;  /* 0x00000018ff0b7819 */ /* 0x000fe40000011606 */
[----:B------:R-:W-:-:S03]  /*bb90*/  LOP3.LUT R6, R7, 0xff, RZ, 0xc0, !PT ;  /* 0x000000ff07067812 */ /* 0x000fc600078ec0ff */
[----:B------:R-:W1:Y:S01]  /*bba0*/  MUFU.EX2 R60, R60 ;  /* 0x0000003c003c7308 */ /* 0x000e620000000800 */
[----:B------:R-:W-:Y:S01]  /*bbb0*/  SHF.R.U32.HI R17, RZ, 0x8, R17 ;  /* 0x00000008ff117819 */ /* 0x000fe20000011611 */
[----:B------:R-:W-:Y:S01]  /*bbc0*/  FFMA.FTZ R184, R29, UR13, -R46 ;  /* 0x0000000d1db87c23 */ /* 0x000fe2000801082e */
[----:B------:R-:W-:-:S05]  /*bbd0*/  PRMT R11, R6, 0x5410, R11 ;  /* 0x00005410060b7816 */ /* 0x000fca000000000b */
[----:B------:R-:W-:Y:S01]  /*bbe0*/  MUFU.EX2 R59, R59 ;  /* 0x0000003b003b7308 */ /* 0x000fe20000000800 */
[C---:B------:R-:W-:Y:S02]  /*bbf0*/  LOP3.LUT R6, R13.reuse, 0xffff, RZ, 0xc0, !PT ;  /* 0x0000ffff0d067812 */ /* 0x040fe400078ec0ff */
[----:B------:R-:W-:-:S05]  /*bc00*/  PRMT R7, R13, 0x7632, R7 ;  /* 0x000076320d077816 */ /* 0x000fca0000000007 */
[----:B------:R-:W2:Y:S01]  /*bc10*/  MUFU.EX2 R56, R56 ;  /* 0x0000003800387308 */ /* 0x000ea20000000800 */
[----:B------:R-:W-:Y:S02]  /*bc20*/  PRMT R17, R8, 0x5410, R17 ;  /* 0x0000541008117816 */ /* 0x000fe40000000011 */
[----:B------:R-:W-:-:S05]  /*bc30*/  SHF.R.U32.HI R8, RZ, 0x8, R6 ;  /* 0x00000008ff087819 */ /* 0x000fca0000011606 */
[----:B------:R-:W-:Y:S01]  /*bc40*/  MUFU.EX2 R182, R182 ;  /* 0x000000b600b67308 */ /* 0x000fe20000000800 */
[----:B------:R-:W-:Y:S02]  /*bc50*/  LOP3.LUT R6, R7, 0xff, RZ, 0xc0, !PT ;  /* 0x000000ff07067812 */ /* 0x000fe400078ec0ff */
[----:B------:R-:W-:-:S05]  /*bc60*/  LOP3.LUT R7, R4, 0xff00ff, RZ, 0xc0, !PT ;  /* 0x00ff00ff04077812 */ /* 0x000fca00078ec0ff */
[----:B------:R-:W3:Y:S01]  /*bc70*/  MUFU.EX2 R57, R57 ;  /* 0x0000003900397308 */ /* 0x000ee20000000800 */
[----:B------:R-:W-:Y:S02]  /*bc80*/  LOP3.LUT R9, R13, 0xff, RZ, 0xc0, !PT ;  /* 0x000000ff0d097812 */ /* 0x000fe400078ec0ff */
[----:B------:R-:W-:-:S05]  /*bc90*/  SHF.R.U32.HI R13, RZ, 0x18, R13 ;  /* 0x00000018ff0d7819 */ /* 0x000fca000001160d */
[----:B------:R-:W-:Y:S01]  /*bca0*/  MUFU.EX2 R184, R184 ;  /* 0x000000b800b87308 */ /* 0x000fe20000000800 */
[----:B------:R-:W-:-:S07]  /*bcb0*/  HSET2.LE.AND R7, R7, R2, PT ;  /* 0x0000000207077233 */ /* 0x000fce0003803000 */
[----:B------:R-:W4:Y:S01]  /*bcc0*/  MUFU.EX2 R183, R183 ;  /* 0x000000b700b77308 */ /* 0x000f220000000800 */
[----:B------:R-:W-:Y:S02]  /*bcd0*/  PRMT R13, R6, 0x5410, R13 ;  /* 0x00005410060d7816 */ /* 0x000fe4000000000d */
[----:B------:R-:W-:Y:S02]  /*bce0*/  HSET2.LE.AND R5, R5, R2, PT ;  /* 0x0000000205057233 */ /* 0x000fe40003803000 */
[----:B-1----:R-:W-:Y:S02]  /*bcf0*/  F2FP.BF16.F32.PACK_AB R4, R60, R55 ;  /* 0x000000373c04723e */ /* 0x002fe400000010ff */
[----:B--2---:R-:W-:Y:S02]  /*bd00*/  F2FP.BF16.F32.PACK_AB R6, R56, R59 ;  /* 0x0000003b3806723e */ /* 0x004fe400000010ff */
[----:B------:R-:W-:Y:S02]  /*bd10*/  LOP3.LUT R7, R4, R7, RZ, 0xc0, !PT ;  /* 0x0000000704077212 */ /* 0x000fe400078ec0ff */
[----:B------:R-:W-:Y:S01]  /*bd20*/  PRMT R9, R9, 0x5410, R8 ;  /* 0x0000541009097816 */ /* 0x000fe20000000008 */
[----:B------:R-:W-:Y:S01]  /*bd30*/  FFMA.FTZ R8, R168, UR13, -R194 ;  /* 0x0000000da8087c23 */ /* 0x000fe200080108c2 */
[----:B------:R-:W-:-:S02]  /*bd40*/  LOP3.LUT R6, R6, R5, RZ, 0xc0, !PT ;  /* 0x0000000506067212 */ /* 0x000fc400078ec0ff */
[--C-:B------:R-:W-:Y:S01]  /*bd50*/  HSET2.LE.AND R4, R17, R2.reuse, PT ;  /* 0x0000000211047233 */ /* 0x100fe20003803000 */
[--C-:B------:R-:W-:Y:S01]  /*bd60*/  FFMA.FTZ R181, R176, UR13, -R198.reuse ;  /* 0x0000000db0b57c23 */ /* 0x100fe200080108c6 */
[----:B---3--:R-:W-:Y:S01]  /*bd70*/  F2FP.BF16.F32.PACK_AB R5, R57, R182 ;  /* 0x000000b63905723e */ /* 0x008fe200000010ff */
[----:B------:R-:W-:Y:S01]  /*bd80*/  FFMA.FTZ R176, R52, UR13, -R198 ;  /* 0x0000000d34b07c23 */ /* 0x000fe200080108c6 */
[--C-:B------:R-:W-:Y:S01]  /*bd90*/  FFMA.FTZ R52, R31, UR13, -R194.reuse ;  /* 0x0000000d1f347c23 */ /* 0x100fe200080108c2 */
[--C-:B------:R-:W-:Y:S01]  /*bda0*/  FFMA.FTZ R63, R58, UR13, -R194.reuse ;  /* 0x0000000d3a3f7c23 */ /* 0x100fe200080108c2 */
[----:B------:R4:W-:Y:S01]  /*bdb0*/  MUFU.EX2 R61, R8 ;  /* 0x00000008003d7308 */ /* 0x0009e20000000800 */
[----:B------:R-:W-:Y:S02]  /*bdc0*/  LOP3.LUT R4, R5, R4, RZ, 0xc0, !PT ;  /* 0x0000000405047212 */ /* 0x000fe400078ec0ff */
[--C-:B------:R-:W-:Y:S01]  /*bdd0*/  HSET2.LE.AND R5, R11, R2.reuse, PT ;  /* 0x000000020b057233 */ /* 0x100fe20003803000 */
[----:B------:R-:W-:Y:S01]  /*bde0*/  FFMA.FTZ R58, R65, UR13, -R194 ;  /* 0x0000000d413a7c23 */ /* 0x000fe200080108c2 */
[----:B------:R-:W-:Y:S01]  /*bdf0*/  FFMA.FTZ R65, R30, UR13, -R192 ;  /* 0x0000000d1e417c23 */ /* 0x000fe200080108c0 */
[----:B------:R-:W-:Y:S01]  /*be00*/  HSET2.LE.AND R12, R9, R2, PT ;  /* 0x00000002090c7233 */ /* 0x000fe20003803000 */
[----:B------:R-:W1:Y:S01]  /*be10*/  LDSM.16.MT88.4 R28, [R51+0x800] ;  /* 0x00080000331c783b */ /* 0x000e620000004200 */
[----:B------:R-:W-:Y:S01]  /*be20*/  MUFU.EX2 R52, R52 ;  /* 0x0000003400347308 */ /* 0x000fe20000000800 */
[----:B----4-:R-:W-:-:S07]  /*be30*/  F2FP.BF16.F32.PACK_AB R8, R183, R184 ;  /* 0x000000b8b708723e */ /* 0x010fce00000010ff */
[----:B------:R-:W2:Y:S01]  /*be40*/  MUFU.EX2 R63, R63 ;  /* 0x0000003f003f7308 */ /* 0x000ea20000000800 */
[----:B------:R-:W-:Y:S02]  /*be50*/  LOP3.LUT R5, R8, R5, RZ, 0xc0, !PT ;  /* 0x0000000508057212 */ /* 0x000fe400078ec0ff */
[----:B------:R-:W3:Y:S01]  /*be60*/  LDSM.16.MT88.4 R8, [R217+0x9800] ;  /* 0x00980000d908783b */ /* 0x000ee20000004200 */
[----:B------:R-:W-:Y:S01]  /*be70*/  FFMA.FTZ R198, R54, UR13, -R194 ;  /* 0x0000000d36c67c23 */ /* 0x000fe200080108c2 */
[----:B------:R-:W-:-:S03]  /*be80*/  FFMA.FTZ R54, R62, UR13, -R192 ;  /* 0x0000000d3e367c23 */ /* 0x000fc600080108c0 */
[----:B------:R-:W4:Y:S01]  /*be90*/  MUFU.EX2 R58, R58 ;  /* 0x0000003a003a7308 */ /* 0x000f220000000800 */
[----:B------:R-:W-:Y:S01]  /*bea0*/  FFMA.FTZ R200, R187, UR13, -R194 ;  /* 0x0000000dbbc87c23 */ /* 0x000fe200080108c2 */
[--C-:B------:R-:W-:Y:S01]  /*beb0*/  FFMA.FTZ R187, R186, UR13, -R192.reuse ;  /* 0x0000000dbabb7c23 */ /* 0x100fe200080108c0 */
[----:B------:R-:W-:-:S05]  /*bec0*/  FFMA.FTZ R186, R53, UR13, -R192 ;  /* 0x0000000d35ba7c23 */ /* 0x000fca00080108c0 */
[----:B------:R-:W-:Y:S08]  /*bed0*/  MUFU.EX2 R65, R65 ;  /* 0x0000004100417308 */ /* 0x000ff00000000800 */
[----:B------:R-:W1:Y:S01]  /*bee0*/  MUFU.EX2 R62, R16 ;  /* 0x00000010003e7308 */ /* 0x000e620000000800 */
[----:B--2---:R-:W-:-:S07]  /*bef0*/  F2FP.BF16.F32.PACK_AB R17, R63, R52 ;  /* 0x000000343f11723e */ /* 0x004fce00000010ff */
[----:B------:R-:W-:Y:S08]  /*bf00*/  MUFU.EX2 R54, R54 ;  /* 0x0000003600367308 */ /* 0x000ff00000000800 */
[----:B------:R-:W2:Y:S01]  /*bf10*/  MUFU.EX2 R53, R67 ;  /* 0x0000004300357308 */ /* 0x000ea20000000800 */
[----:B------:R-:W-:Y:S02]  /*bf20*/  LOP3.LUT R12, R17, R12, RZ, 0xc0, !PT ;  /* 0x0000000c110c7212 */ /* 0x000fe400078ec0ff */
[----:B------:R-:W-:-:S02]  /*bf30*/  LOP3.LUT R17, R14, 0xff00ff, RZ, 0xc0, !PT ;  /* 0x00ff00ff0e117812 */ /* 0x000fc400078ec0ff */
[--C-:B------:R-:W-:Y:S02]  /*bf40*/  HSET2.LE.AND R14, R15, R2.reuse, PT ;  /* 0x000000020f0e7233 */ /* 0x100fe40003803000 */
[----:B------:R-:W-:Y:S02]  /*bf50*/  HSET2.LE.AND R13, R13, R2, PT ;  /* 0x000000020d0d7233 */ /* 0x000fe40003803000 */
[----:B----4-:R-:W-:Y:S02]  /*bf60*/  F2FP.BF16.F32.PACK_AB R15, R58, R61 ;  /* 0x0000003d3a0f723e */ /* 0x010fe400000010ff */
[----:B-1----:R-:W-:Y:S02]  /*bf70*/  F2FP.BF16.F32.PACK_AB R16, R62, R65 ;  /* 0x000000413e10723e */ /* 0x002fe400000010ff */
[----:B------:R-:W-:Y:S02]  /*bf80*/  LOP3.LUT R14, R15, R14, RZ, 0xc0, !PT ;  /* 0x0000000e0f0e7212 */ /* 0x000fe400078ec0ff */
[----:B------:R-:W-:-:S02]  /*bf90*/  LOP3.LUT R13, R16, R13, RZ, 0xc0, !PT ;  /* 0x0000000d100d7212 */ /* 0x000fc400078ec0ff */
[----:B------:R-:W-:Y:S02]  /*bfa0*/  HSET2.LE.AND R15, R17, R2, PT ;  /* 0x00000002110f7233 */ /* 0x000fe40003803000 */
[----:B--2---:R-:W-:-:S04]  /*bfb0*/  F2FP.BF16.F32.PACK_AB R16, R53, R54 ;  /* 0x000000363510723e */ /* 0x004fc800000010ff */
[----:B------:R-:W-:Y:S01]  /*bfc0*/  LOP3.LUT R15, R16, R15, RZ, 0xc0, !PT ;  /* 0x0000000f100f7212 */ /* 0x000fe200078ec0ff */
[----:B------:R-:W-:Y:S01]  /*bfd0*/  FFMA.FTZ R168, R197, UR13, -R194 ;  /* 0x0000000dc5a87c23 */ /* 0x000fe200080108c2 */
[-C--:B------:R-:W-:Y:S01]  /*bfe0*/  HMMA.16816.F32.BF16 R68, R4, R28.reuse, R68 ;  /* 0x0000001c0444723c */ /* 0x080fe20000041844 */
[----:B------:R-:W-:Y:S01]  /*bff0*/  IMAD.MOV.U32 R197, RZ, RZ, R27 ;  /* 0x000000ffffc57224 */ /* 0x000fe200078e001b */
[----:B------:R-:W1:Y:S06]  /*c000*/  LDSM.16.MT88.4 R16, [R51+0x1800] ;  /* 0x001800003310783b */ /* 0x000e6c0000004200 */
[----:B------:R-:W-:Y:S01]  /*c010*/  HMMA.16816.F32.BF16 R72, R12, R28, R72 ;  /* 0x0000001c0c48723c */ /* 0x000fe20000041848 */
[----:B------:R-:W-:-:S02]  /*c020*/  IMAD.MOV.U32 R28, RZ, RZ, R24 ;  /* 0x000000ffff1c7224 */ /* 0x000fc400078e0018 */
[----:B------:R-:W-:Y:S02]  /*c030*/  IMAD.MOV.U32 R29, RZ, RZ, R25 ;  /* 0x000000ffff1d7224 */ /* 0x000fe400078e0019 */
[----:B------:R-:W-:Y:S03]  /*c040*/  LDSM.16.MT88.4 R24, [R51+0x2800] ;  /* 0x002800003318783b */ /* 0x000fe60000004200 */
[-C--:B---3--:R-:W-:Y:S08]  /*c050*/  HMMA.16816.F32.BF16 R160, R4, R8.reuse, R160 ;  /* 0x0000000804a0723c */ /* 0x088ff000000418a0 */
[C---:B------:R-:W-:Y:S08]  /*c060*/  HMMA.16816.F32.BF16 R156, R12.reuse, R8, R156 ;  /* 0x000000080c9c723c */ /* 0x040ff0000004189c */
[-C--:B------:R-:W-:Y:S08]  /*c070*/  HMMA.16816.F32.BF16 R152, R12, R10.reuse, R152 ;  /* 0x0000000a0c98723c */ /* 0x080ff00000041898 */
[----:B------:R-:W-:Y:S01]  /*c080*/  HMMA.16816.F32.BF16 R148, R4, R10, R148 ;  /* 0x0000000a0494723c */ /* 0x000fe20000041894 */
[----:B------:R-:W2:Y:S07]  /*c090*/  LDSM.16.MT88.4 R8, [R217+0xb800] ;  /* 0x00b80000d908783b */ /* 0x000eae0000004200 */
        /* <DEDUP_REMOVED lines=8> */
[----:B------:R-:W-:Y:S01]  /*c120*/  HMMA.16816.F32.BF16 R136, R12, R26, R136 ;  /* 0x0000001a0c88723c */ /* 0x000fe20000041888 */
[----:B------:R-:W-:-:S02]  /*c130*/  IMAD.MOV.U32 R13, RZ, RZ, R215 ;  /* 0x000000ffff0d7224 */ /* 0x000fc400078e00d7 */
[----:B------:R-:W-:-:S05]  /*c140*/  IMAD.MOV.U32 R14, RZ, RZ, R166 ;  /* 0x000000ffff0e7224 */ /* 0x000fca00078e00a6 */
[----:B------:R-:W-:Y:S01]  /*c150*/  HMMA.16816.F32.BF16 R144, R4, R8, R144 ;  /* 0x000000080490723c */ /* 0x000fe20000041890 */
[----:B------:R-:W-:Y:S01]  /*c160*/  LOP3.LUT R8, R208, R14, R13, 0x96, !PT ;  /* 0x0000000ed0087212 */ /* 0x000fe200078e960d */
[----:B------:R-:W-:Y:S01]  /*c170*/  FFMA.FTZ R180, R180, UR13, -R194 ;  /* 0x0000000db4b47c23 */ /* 0x000fe200080108c2 */
[----:B------:R-:W-:-:S03]  /*c180*/  FFMA.FTZ R194, R179, UR13, -R192 ;  /* 0x0000000db3c27c23 */ /* 0x000fc600080108c0 */
[----:B------:R-:W-:Y:S02]  /*c190*/  IMAD.WIDE.U32 R8, R8, -0x2daee0ad, RZ ;  /* 0xd2511f5308087825 */ /* 0x000fe400078e00ff */
[----:B------:R-:W-:Y:S02]  /*c1a0*/  HMMA.16816.F32.BF16 R140, R4, R10, R140 ;  /* 0x0000000a048c723c */ /* 0x000fe4000004188c */
[----:B------:R-:W-:Y:S01]  /*c1b0*/  FFMA.FTZ R190, R190, UR13, -R192 ;  /* 0x0000000dbebe7c23 */ /* 0x000fe200080108c0 */
[----:B------:R-:W-:Y:S01]  /*c1c0*/  MUFU.EX2 R180, R180 ;  /* 0x000000b400b47308 */ /* 0x000fe20000000800 */
[----:B------:R-:W-:Y:S01]  /*c1d0*/  LOP3.LUT R10, R230, R28, R9, 0x96, !PT ;  /* 0x0000001ce60a7212 */ /* 0x000fe200078e9609 */
[----:B------:R-:W-:-:S03]  /*c1e0*/  IMAD.MOV.U32 R192, RZ, RZ, R197 ;  /* 0x000000ffffc07224 */ /* 0x000fc600078e00c5 */
[----:B------:R-:W-:Y:S03]  /*c1f0*/  HMMA.16816.F32.BF16 R80, R4, R30, R80 ;  /* 0x0000001e0450723c */ /* 0x000fe60000041850 */
[----:B------:R-:W1:Y:S01]  /*c200*/  MUFU.EX2 R179, R200 ;  /* 0x000000c800b37308 */ /* 0x000e620000000800 */
[----:B------:R-:W-:Y:S01]  /*c210*/  FFMA.FTZ R47, R192, R50, R47 ;  /* 0x00000032c02f7223 */ /* 0x000fe2000001002f */
[----:B------:R-:W-:-:S03]  /*c220*/  IMAD.MOV.U32 R12, RZ, RZ, R214 ;  /* 0x000000ffff0c7224 */ /* 0x000fc600078e00d6 */
[----:B------:R-:W-:Y:S03]  /*c230*/  HMMA.16816.F32.BF16 R84, R4, R20, R84 ;  /* 0x000000140454723c */ /* 0x000fe60000041854 */
[----:B------:R-:W-:Y:S01]  /*c240*/  MUFU.EX2 R194, R194 ;  /* 0x000000c200c27308 */ /* 0x000fe20000000800 */
[----:B------:R-:W-:-:S04]  /*c250*/  IMAD.MOV.U32 R12, RZ, RZ, R8 ;  /* 0x000000ffff0c7224 */ /* 0x000fc800078e0008 */
[----:B------:R-:W-:Y:S03]  /*c260*/  HMMA.16816.F32.BF16 R96, R4, R22, R96 ;  /* 0x000000160460723c */ /* 0x000fe60000041860 */
[----:B------:R-:W2:Y:S01]  /*c270*/  MUFU.EX2 R187, R187 ;  /* 0x000000bb00bb7308 */ /* 0x000ea20000000800 */
[----:B------:R-:W-:-:S04]  /*c280*/  PRMT R9, R8, 0x7771, RZ ;  /* 0x0000777108097816 */ /* 0x000fc800000000ff */
[----:B------:R-:W-:Y:S03]  /*c290*/  HMMA.16816.F32.BF16 R100, R4, R16, R100 ;  /* 0x000000100464723c */ /* 0x000fe60000041864 */
[----:B------:R-:W-:Y:S01]  /*c2a0*/  MUFU.EX2 R186, R186 ;  /* 0x000000ba00ba7308 */ /* 0x000fe20000000800 */
[----:B------:R-:W-:-:S04]  /*c2b0*/  PRMT R11, R8, 0x7773, RZ ;  /* 0x00007773080b7816 */ /* 0x000fc800000000ff */
[----:B------:R-:W-:Y:S03]  /*c2c0*/  HMMA.16816.F32.BF16 R112, R4, R18, R112 ;  /* 0x000000120470723c */ /* 0x000fe60000041870 */
[----:B------:R-:W3:Y:S01]  /*c2d0*/  MUFU.EX2 R197, R190 ;  /* 0x000000be00c57308 */ /* 0x000ee20000000800 */
[----:B------:R-:W-:-:S04]  /*c2e0*/  FFMA.FTZ R31, R32, UR13, -R46 ;  /* 0x0000000d201f7c23 */ /* 0x000fc8000801082e */
[----:B------:R-:W-:Y:S01]  /*c2f0*/  HMMA.16816.F32.BF16 R124, R4, R24, R124 ;  /* 0x00000018047c723c */ /* 0x000fe2000004187c */
[--C-:B------:R-:W-:Y:S01]  /*c300*/  FFMA.FTZ R28, R33, UR13, -R46.reuse ;  /* 0x0000000d211c7c23 */ /* 0x100fe2000801082e */
[--C-:B------:R-:W-:Y:S01]  /*c310*/  FFMA.FTZ R30, R45, UR13, -R46.reuse ;  /* 0x0000000d2d1e7c23 */ /* 0x100fe2000801082e */
[----:B------:R-:W-:-:S05]  /*c320*/  FFMA.FTZ R29, R42, UR13, -R46 ;  /* 0x0000000d2a1d7c23 */ /* 0x000fca000801082e */
[----:B------:R-:W-:Y:S01]  /*c330*/  HMMA.16816.F32.BF16 R132, R4, R26, R132 ;  /* 0x0000001a0484723c */ /* 0x000fe20000041884 */
[C---:B------:R-:W-:Y:S01]  /*c340*/  LOP3.LUT R6, R10.reuse, 0xffff, RZ, 0xc0, !PT ;  /* 0x0000ffff0a067812 */ /* 0x040fe200078ec0ff */
[----:B------:R-:W-:Y:S01]  /*c350*/  FADD.FTZ R46, R35, R201 ;  /* 0x000000c9232e7221 */ /* 0x000fe20000010000 */
[----:B------:R-:W-:Y:S01]  /*c360*/  PRMT R4, R10, 0x7632, R4 ;  /* 0x000076320a047816 */ /* 0x000fe20000000004 */
[----:B------:R-:W-:Y:S01]  /*c370*/  FFMA.FTZ R252, R252, R48, R49 ;  /* 0x00000030fcfc7223 */ /* 0x000fe20000010031 */
[----:B------:R-:W-:Y:S01]  /*c380*/  LOP3.LUT R7, R10, 0xff, RZ, 0xc0, !PT ;  /* 0x000000ff0a077812 */ /* 0x000fe200078ec0ff */
[----:B------:R-:W-:Y:S01]  /*c390*/  FADD.FTZ R50, R34, R47 ;  /* 0x0000002f22327221 */ /* 0x000fe20000010000 */
[----:B------:R-:W-:Y:S01]  /*c3a0*/  SHF.R.U32.HI R5, RZ, 0x18, R10 ;  /* 0x00000018ff057819 */ /* 0x000fe2000001160a */
[----:B------:R-:W-:Y:S01]  /*c3b0*/  MUFU.EX2 R67, R198 ;  /* 0x000000c600437308 */ /* 0x000fe20000000800 */
[----:B------:R-:W-:-:S07]  /*c3c0*/  SHF.R.U32.HI R6, RZ, 0x8, R6 ;  /* 0x00000008ff067819 */ /* 0x000fce0000011606 */
[----:B------:R-:W4:Y:S01]  /*c3d0*/  MUFU.EX2 R168, R168 ;  /* 0x000000a800a87308 */ /* 0x000f220000000800 */
[----:B------:R-:W-:Y:S01]  /*c3e0*/  LOP3.LUT R4, R4, 0xff, RZ, 0xc0, !PT ;  /* 0x000000ff04047812 */ /* 0x000fe200078ec0ff */
[----:B------:R-:W-:Y:S01]  /*c3f0*/  IMAD.MOV.U32 R15, RZ, RZ, R167 ;  /* 0x000000ffff0f7224 */ /* 0x000fe200078e00a7 */
[----:B------:R-:W-:Y:S01]  /*c400*/  PRMT R8, R8, 0x7772, RZ ;  /* 0x0000777208087816 */ /* 0x000fe200000000ff */
[----:B------:R-:W-:Y:S01]  /*c410*/  FADD.FTZ R48, R44, R199 ;  /* 0x000000c72c307221 */ /* 0x000fe20000010000 */
[----:B------:R-:W-:Y:S01]  /*c420*/  PRMT R7, R7, 0x5410, R6 ;  /* 0x0000541007077816 */ /* 0x000fe20000000006 */
[----:B------:R-:W-:Y:S01]  /*c430*/  FADD.FTZ R39, R39, R46 ;  /* 0x0000002e27277221 */ /* 0x000fe20000010000 */
[----:B------:R-:W-:Y:S01]  /*c440*/  PRMT R5, R4, 0x5410, R5 ;  /* 0x0000541004057816 */ /* 0x000fe20000000005 */
[----:B------:R-:W-:Y:S01]  /*c450*/  FADD.FTZ R37, R37, R50 ;  /* 0x0000003225257221 */ /* 0x000fe20000010000 */
[----:B------:R-:W-:Y:S01]  /*c460*/  PRMT R8, R8, 0x5410, R11 ;  /* 0x0000541008087816 */ /* 0x000fe2000000000b */
[----:B------:R-:W-:Y:S01]  /*c470*/  FADD.FTZ R43, R43, R48 ;  /* 0x000000302b2b7221 */ /* 0x000fe20000010000 */
[--C-:B------:R-:W-:Y:S01]  /*c480*/  HSET2.LE.AND R7, R7, R2.reuse, PT ;  /* 0x0000000207077233 */ /* 0x100fe20003803000 */
[----:B------:R-:W-:Y:S01]  /*c490*/  FADD.FTZ R38, R38, R39 ;  /* 0x0000002726267221 */ /* 0x000fe20000010000 */
[----:B------:R-:W-:Y:S01]  /*c4a0*/  LOP3.LUT R11, R8, 0xff00ff, RZ, 0xc0, !PT ;  /* 0x00ff00ff080b7812 */ /* 0x000fe200078ec0ff */
[----:B------:R-:W-:Y:S01]  /*c4b0*/  FADD.FTZ R36, R36, R37 ;  /* 0x0000002524247221 */ /* 0x000fe20000010000 */
[--C-:B------:R-:W-:Y:S01]  /*c4c0*/  HSET2.LE.AND R5, R5, R2.reuse, PT ;  /* 0x0000000205057233 */ /* 0x100fe20003803000 */
[----:B------:R-:W-:Y:S01]  /*c4d0*/  FADD.FTZ R40, R40, R43 ;  /* 0x0000002b28287221 */ /* 0x000fe20000010000 */
[----:B-1----:R-:W-:Y:S01]  /*c4e0*/  F2FP.BF16.F32.PACK_AB R32, R179, R180 ;  /* 0x000000b4b320723e */ /* 0x002fe200000010ff */
[----:B------:R-:W-:Y:S01]  /*c4f0*/  MUFU.EX2 R176, R176 ;  /* 0x000000b000b07308 */ /* 0x000fe20000000800 */
[----:B--2---:R-:W-:Y:S01]  /*c500*/  F2FP.BF16.F32.PACK_AB R6, R187, R194 ;  /* 0x000000c2bb06723e */ /* 0x004fe200000010ff */
[----:B------:R2:W5:Y:S01]  /*c510*/  LDL.LU.64 R214, [R1+0x20] ;  /* 0x0000200001d67983 */ /* 0x0005620000300a00 */
[----:B------:R-:W-:Y:S01]  /*c520*/  LOP3.LUT R12, R12, 0xff, RZ, 0xc0, !PT ;  /* 0x000000ff0c0c7812 */ /* 0x000fe200078ec0ff */
[----:B------:R-:W-:Y:S01]  /*c530*/  FADD.FTZ R195, R195, R38 ;  /* 0x00000026c3c37221 */ /* 0x000fe20000010000 */
[--C-:B------:R-:W-:Y:S01]  /*c540*/  HSET2.LE.AND R11, R11, R2.reuse, PT ;  /* 0x000000020b0b7233 */ /* 0x100fe20003803000 */
[----:B------:R-:W-:Y:S01]  /*c550*/  FADD.FTZ R191, R191, R36 ;  /* 0x00000024bfbf7221 */ /* 0x000fe20000010000 */
[----:B------:R-:W-:Y:S01]  /*c560*/  LOP3.LUT R32, R32, R7, RZ, 0xc0, !PT ;  /* 0x0000000720207212 */ /* 0x000fe200078ec0ff */
[----:B------:R-:W-:Y:S01]  /*c570*/  FADD.FTZ R193, R193, R40 ;  /* 0x00000028c1c17221 */ /* 0x000fe20000010000 */
[----:B------:R-:W-:Y:S01]  /*c580*/  LOP3.LUT R33, R6, R5, RZ, 0xc0, !PT ;  /* 0x0000000506217212 */ /* 0x000fe200078ec0ff */
[----:B------:R-:W-:Y:S01]  /*c590*/  IMAD.WIDE.U32 R6, R196, -0x2daee0ad, RZ ;  /* 0xd2511f53c4067825 */ /* 0x000fe200078e00ff */
[----:B------:R-:W-:Y:S01]  /*c5a0*/  PRMT R9, R12, 0x5410, R9 ;  /* 0x000054100c097816 */ /* 0x000fe20000000009 */
[----:B------:R-:W-:Y:S01]  /*c5b0*/  MUFU.EX2 R189, R189 ;  /* 0x000000bd00bd7308 */ /* 0x000fe20000000800 */
[----:B---3--:R-:W-:Y:S01]  /*c5c0*/  F2FP.BF16.F32.PACK_AB R4, R197, R186 ;  /* 0x000000bac504723e */ /* 0x008fe200000010ff */
[----:B------:R-:W-:Y:S01]  /*c5d0*/  FADD.FTZ R178, R178, R195 ;  /* 0x000000c3b2b27221 */ /* 0x000fe20000010000 */
[----:B------:R-:W-:Y:S01]  /*c5e0*/  FADD.FTZ R172, R172, R191 ;  /* 0x000000bfacac7221 */ /* 0x000fe20000010000 */
[----:B------:R-:W-:Y:S01]  /*c5f0*/  FADD.FTZ R174, R174, R193 ;  /* 0x000000c1aeae7221 */ /* 0x000fe20000010000 */
[----:B------:R-:W-:Y:S01]  /*c600*/  LOP3.LUT R35, R4, R11, RZ, 0xc0, !PT ;  /* 0x0000000b04237212 */ /* 0x000fe200078ec0ff */
[----:B------:R-:W-:Y:S01]  /*c610*/  FADD.FTZ R177, R177, R178 ;  /* 0x000000b2b1b17221 */ /* 0x000fe20000010000 */
[----:B------:R-:W-:Y:S01]  /*c620*/  HSET2.LE.AND R9, R9, R2, PT ;  /* 0x0000000209097233 */ /* 0x000fe20003803000 */
[----:B------:R-:W1:Y:S01]  /*c630*/  LDSM.16.MT88.4 R24, [R217+0x9c00] ;  /* 0x009c0000d918783b */ /* 0x000e620000004200 */
[----:B------:R-:W-:Y:S01]  /*c640*/  PRMT R4, R6, 0x7773, RZ ;  /* 0x0000777306047816 */ /* 0x000fe200000000ff */
[----:B------:R-:W-:Y:S01]  /*c650*/  FADD.FTZ R173, R173, R172 ;  /* 0x000000acadad7221 */ /* 0x000fe20000010000 */
[----:B----4-:R-:W-:Y:S01]  /*c660*/  F2FP.BF16.F32.PACK_AB R34, R168, R67 ;  /* 0x00000043a822723e */ /* 0x010fe200000010ff */
[----:B------:R-:W3:Y:S01]  /*c670*/  LDSM.16.MT88.4 R20, [R51+0xc00] ;  /* 0x000c00003314783b */ /* 0x000ee20000004200 */
[----:B------:R-:W-:Y:S01]  /*c680*/  PRMT R47, R6, 0x7772, RZ ;  /* 0x00007772062f7816 */ /* 0x000fe200000000ff */
[----:B------:R-:W-:Y:S01]  /*c690*/  FADD.FTZ R175, R175, R174 ;  /* 0x000000aeafaf7221 */ /* 0x000fe20000010000 */
[----:B------:R-:W-:Y:S01]  /*c6a0*/  LOP3.LUT R34, R34, R9, RZ, 0xc0, !PT ;  /* 0x0000000922227212 */ /* 0x000fe200078ec0ff */
[----:B------:R-:W-:Y:S01]  /*c6b0*/  IMAD.MOV.U32 R44, RZ, RZ, R6 ;  /* 0x000000ffff2c7224 */ /* 0x000fe200078e0006 */
[----:B------:R-:W-:Y:S01]  /*c6c0*/  LOP3.LUT R202, R230, R202, R7, 0x96, !PT ;  /* 0x000000cae6ca7212 */ /* 0x000fe200078e9607 */
[----:B------:R-:W-:Y:S01]  /*c6d0*/  FADD.FTZ R177, R170, R177 ;  /* 0x000000b1aab17221 */ /* 0x000fe20000010000 */
[----:B------:R-:W-:Y:S01]  /*c6e0*/  PRMT R49, R6, 0x7771, RZ ;  /* 0x0000777106317816 */ /* 0x000fe200000000ff */
[----:B------:R-:W4:Y:S01]  /*c6f0*/  LDSM.16.MT88.4 R16, [R217+0xac00] ;  /* 0x00ac0000d910783b */ /* 0x000f220000004200 */
[----:B------:R-:W-:Y:S01]  /*c700*/  PRMT R47, R47, 0x5410, R4 ;  /* 0x000054102f2f7816 */ /* 0x000fe20000000004 */
[----:B------:R-:W-:Y:S01]  /*c710*/  FADD.FTZ R173, R66, R173 ;  /* 0x000000ad42ad7221 */ /* 0x000fe20000010000 */
[----:B------:R-:W-:Y:S01]  /*c720*/  MUFU.EX2 R181, R181 ;  /* 0x000000b500b57308 */ /* 0x000fe20000000800 */
[----:B------:R-:W2:Y:S01]  /*c730*/  LDSM.16.MT88.4 R12, [R51+0x1c00] ;  /* 0x001c0000330c783b */ /* 0x000ea20000004200 */
[----:B------:R-:W-:Y:S01]  /*c740*/  FADD.FTZ R175, R164, R175 ;  /* 0x000000afa4af7221 */ /* 0x000fe20000010000 */
[----:B------:R-:W-:-:S02]  /*c750*/  FADD.FTZ R252, R3, R252 ;  /* 0x000000fc03fc7221 */ /* 0x000fc40000010000 */
[----:B------:R-:W2:Y:S01]  /*c760*/  LDSM.16.MT88.4 R8, [R217+0xbc00] ;  /* 0x00bc0000d908783b */ /* 0x000ea20000004200 */
[----:B------:R-:W-:Y:S02]  /*c770*/  FADD.FTZ R182, R182, R177 ;  /* 0x000000b1b6b67221 */ /* 0x000fe40000010000 */
[----:B------:R1:W3:Y:S01]  /*c780*/  MUFU.EX2 R42, R185 ;  /* 0x000000b9002a7308 */ /* 0x0002e20000000800 */
[----:B------:R4:W2:Y:S01]  /*c790*/  LDSM.16.MT88.4 R4, [R51+0x2c00] ;  /* 0x002c00003304783b */ /* 0x0008a20000004200 */
[----:B------:R-:W-:Y:S01]  /*c7a0*/  LOP3.LUT R190, R44, 0xff, RZ, 0xc0, !PT ;  /* 0x000000ff2cbe7812 */ /* 0x000fe200078ec0ff */
[----:B------:R-:W-:Y:S01]  /*c7b0*/  FADD.FTZ R52, R52, R173 ;  /* 0x000000ad34347221 */ /* 0x000fe20000010000 */
[----:B------:R-:W-:Y:S01]  /*c7c0*/  PRMT R44, R202, 0x7632, R44 ;  /* 0x00007632ca2c7816 */ /* 0x000fe2000000002c */
[----:B------:R-:W-:-:S03]  /*c7d0*/  FADD.FTZ R184, R184, R175 ;  /* 0x000000afb8b87221 */ /* 0x000fc60000010000 */
[----:B------:R-:W-:Y:S01]  /*c7e0*/  MUFU.EX2 R45, R31 ;  /* 0x0000001f002d7308 */ /* 0x000fe20000000800 */
[----:B------:R-:W-:Y:S01]  /*c7f0*/  FADD.FTZ R41, R41, R252 ;  /* 0x000000fc29297221 */ /* 0x000fe20000010000 */
[----:B------:R-:W-:Y:S01]  /*c800*/  FADD.FTZ R182, R57, R182 ;  /* 0x000000b639b67221 */ /* 0x000fe20000010000 */
[----:B------:R-:W-:-:S05]  /*c810*/  FADD.FTZ R52, R63, R52 ;  /* 0x000000343f347221 */ /* 0x000fca0000010000 */
[----:B------:R-:W4:Y:S01]  /*c820*/  MUFU.EX2 R46, R28 ;  /* 0x0000001c002e7308 */ /* 0x000f220000000800 */
[----:B------:R-:W-:Y:S01]  /*c830*/  PRMT R49, R190, 0x5410, R49 ;  /* 0x00005410be317816 */ /* 0x000fe20000000031 */
[----:B------:R-:W-:Y:S01]  /*c840*/  FADD.FTZ R184, R183, R184 ;  /* 0x000000b8b7b87221 */ /* 0x000fe20000010000 */
[----:B------:R-:W-:Y:S01]  /*c850*/  LOP3.LUT R199, R44, 0xff, RZ, 0xc0, !PT ;  /* 0x000000ff2cc77812 */ /* 0x000fe200078ec0ff */
[----:B------:R-:W-:Y:S01]  /*c860*/  FADD.FTZ R41, R0, R41 ;  /* 0x0000002900297221 */ /* 0x000fe20000010000 */
[----:B------:R-:W-:Y:S01]  /*c870*/  FADD.FTZ R59, R59, R182 ;  /* 0x000000b63b3b7221 */ /* 0x000fe20000010000 */
[----:B------:R-:W-:Y:S01]  /*c880*/  LOP3.LUT R192, R202, 0xffff, RZ, 0xc0, !PT ;  /* 0x0000ffffcac07812 */ /* 0x000fe200078ec0ff */
[----:B------:R-:W-:Y:S01]  /*c890*/  FADD.FTZ R61, R61, R52 ;  /* 0x000000343d3d7221 */ /* 0x000fe20000010000 */
[----:B------:R3:W-:Y:S01]  /*c8a0*/  MUFU.EX2 R44, R30 ;  /* 0x0000001e002c7308 */ /* 0x0007e20000000800 */
[----:B------:R-:W-:Y:S01]  /*c8b0*/  FADD.FTZ R55, R55, R184 ;  /* 0x000000b837377221 */ /* 0x000fe20000010000 */
[----:B------:R-:W-:Y:S01]  /*c8c0*/  FADD.FTZ R188, R188, R41 ;  /* 0x00000029bcbc7221 */ /* 0x000fe20000010000 */
[----:B------:R-:W-:Y:S01]  /*c8d0*/  FADD.FTZ R56, R56, R59 ;  /* 0x0000003b38387221 */ /* 0x000fe20000010000 */
[----:B------:R2:W5:Y:S04]  /*c8e0*/  LDL.LU.64 R166, [R1+0x18] ;  /* 0x0000180001a67983 */ /* 0x0005680000300a00 */
[----:B------:R4:W2:Y:S01]  /*c8f0*/  MUFU.EX2 R3, R29 ;  /* 0x0000001d00037308 */ /* 0x0008a20000000800 */
[----:B-1----:R-:W-:Y:S01]  /*c900*/  LOP3.LUT R185, R202, 0xff, RZ, 0xc0, !PT ;  /* 0x000000ffcab97812 */ /* 0x002fe200078ec0ff */
[----:B------:R-:W-:Y:S01]  /*c910*/  FADD.FTZ R61, R58, R61 ;  /* 0x0000003d3a3d7221 */ /* 0x000fe20000010000 */
[----:B------:R-:W-:Y:S01]  /*c920*/  SHF.R.U32.HI R192, RZ, 0x8, R192 ;  /* 0x00000008ffc07819 */ /* 0x000fe200000116c0 */
[----:B------:R-:W-:Y:S01]  /*c930*/  FADD.FTZ R60, R60, R55 ;  /* 0x000000373c3c7221 */ /* 0x000fe20000010000 */
[----:B------:R-:W-:-:S02]  /*c940*/  SHF.R.U32.HI R202, RZ, 0x18, R202 ;  /* 0x00000018ffca7819 */ /* 0x000fc400000116ca */
[----:B---3--:R-:W-:Y:S01]  /*c950*/  HSET2.LE.AND R30, R49, R2, PT ;  /* 0x00000002311e7233 */ /* 0x008fe20003803000 */
[----:B------:R-:W-:Y:S01]  /*c960*/  FADD.FTZ R188, R171, R188 ;  /* 0x000000bcabbc7221 */ /* 0x000fe20000010000 */
[----:B------:R-:W-:Y:S01]  /*c970*/  F2FP.BF16.F32.PACK_AB R28, R42, R181 ;  /* 0x000000b52a1c723e */ /* 0x000fe200000010ff */
[----:B------:R-:W-:Y:S01]  /*c980*/  FADD.FTZ R181, R181, R56 ;  /* 0x00000038b5b57221 */ /* 0x000fe20000010000 */
[----:B----4-:R-:W-:Y:S01]  /*c990*/  F2FP.BF16.F32.PACK_AB R29, R189, R176 ;  /* 0x000000b0bd1d723e */ /* 0x010fe200000010ff */
[----:B------:R-:W-:Y:S01]  /*c9a0*/  FADD.FTZ R180, R180, R61 ;  /* 0x0000003db4b47221 */ /* 0x000fe20000010000 */
[----:B------:R-:W-:Y:S02]  /*c9b0*/  PRMT R51, R185, 0x5410, R192 ;  /* 0x00005410b9337816 */ /* 0x000fe400000000c0 */
[----:B------:R-:W-:Y:S02]  /*c9c0*/  LOP3.LUT R30, R29, R30, RZ, 0xc0, !PT ;  /* 0x0000001e1d1e7212 */ /* 0x000fe400078ec0ff */
[----:B------:R-:W-:-:S02]  /*c9d0*/  LOP3.LUT R47, R47, 0xff00ff, RZ, 0xc0, !PT ;  /* 0x00ff00ff2f2f7812 */ /* 0x000fc400078ec0ff */
[----:B------:R-:W-:Y:S01]  /*c9e0*/  F2FP.BF16.F32.PACK_AB R29, R46, R45 ;  /* 0x0000002d2e1d723e */ /* 0x000fe200000010ff */
[----:B------:R-:W-:Y:S01]  /*c9f0*/  FADD.FTZ R45, R45, R60 ;  /* 0x0000003c2d2d7221 */ /* 0x000fe20000010000 */
[----:B------:R-:W-:Y:S01]  /*ca00*/  PRMT R31, R199, 0x5410, R202 ;  /* 0x00005410c71f7816 */ /* 0x000fe200000000ca */
[----:B------:R-:W-:Y:S01]  /*ca10*/  FADD.FTZ R169, R169, R188 ;  /* 0x000000bca9a97221 */ /* 0x000fe20000010000 */
[----:B------:R-:W-:Y:S01]  /*ca20*/  FADD.FTZ R181, R42, R181 ;  /* 0x000000b52ab57221 */ /* 0x000fe20000010000 */
[----:B------:R-:W-:Y:S01]  /*ca30*/  FADD.FTZ R180, R179, R180 ;  /* 0x000000b4b3b47221 */ /* 0x000fe20000010000 */
[--C-:B------:R-:W-:Y:S01]  /*ca40*/  HSET2.LE.AND R47, R47, R2.reuse, PT ;  /* 0x000000022f2f7233 */ /* 0x100fe20003803000 */
[----:B------:R-:W-:Y:S01]  /*ca50*/  FADD.FTZ R45, R46, R45 ;  /* 0x0000002d2e2d7221 */ /* 0x000fe20000010000 */
[--C-:B------:R-:W-:Y:S01]  /*ca60*/  HSET2.LE.AND R51, R51, R2.reuse, PT ;  /* 0x0000000233337233 */ /* 0x100fe20003803000 */
[----:B------:R-:W-:Y:S01]  /*ca70*/  FADD.FTZ R64, R64, R169 ;  /* 0x000000a940407221 */ /* 0x000fe20000010000 */
[----:B------:R-:W-:Y:S01]  /*ca80*/  HSET2.LE.AND R2, R31, R2, PT ;  /* 0x000000021f027233 */ /* 0x000fe20003803000 */
[----:B------:R-:W-:Y:S01]  /*ca90*/  FADD.FTZ R176, R176, R181 ;  /* 0x000000b5b0b07221 */ /* 0x000fe20000010000 */
[----:B--2---:R-:W-:Y:S01]  /*caa0*/  F2FP.BF16.F32.PACK_AB R48, R3, R44 ;  /* 0x0000002c0330723e */ /* 0x004fe200000010ff */
[----:B------:R-:W-:Y:S01]  /*cab0*/  FADD.FTZ R67, R67, R180 ;  /* 0x000000b443437221 */ /* 0x000fe20000010000 */
[----:B------:R-:W-:Y:S01]  /*cac0*/  FADD.FTZ R44, R44, R45 ;  /* 0x0000002d2c2c7221 */ /* 0x000fe20000010000 */
[----:B------:R-:W-:Y:S01]  /*cad0*/  FADD.FTZ R65, R65, R64 ;  /* 0x0000004041417221 */ /* 0x000fe20000010000 */
[----:B------:R-:W-:Y:S01]  /*cae0*/  LOP3.LUT R29, R29, R2, RZ, 0xc0, !PT ;  /* 0x000000021d1d7212 */ /* 0x000fe200078ec0ff */
[----:B------:R-:W-:Y:S01]  /*caf0*/  FADD.FTZ R0, R189, R176 ;  /* 0x000000b0bd007221 */ /* 0x000fe20000010000 */
[----:B------:R-:W-:Y:S01]  /*cb00*/  FADD.FTZ R2, R168, R67 ;  /* 0x00000043a8027221 */ /* 0x000fe20000010000 */
[----:B------:R-:W-:Y:S01]  /*cb10*/  LOP3.LUT R31, R48, R47, RZ, 0xc0, !PT ;  /* 0x0000002f301f7212 */ /* 0x000fe200078ec0ff */
[----:B------:R-:W-:Y:S01]  /*cb20*/  FADD.FTZ R230, R3, R44 ;  /* 0x0000002c03e67221 */ /* 0x000fe20000010000 */
[----:B------:R-:W-:Y:S01]  /*cb30*/  LOP3.LUT R28, R28, R51, RZ, 0xc0, !PT ;  /* 0x000000331c1c7212 */ /* 0x000fe200078ec0ff */
[----:B------:R-:W-:Y:S01]  /*cb40*/  FADD.FTZ R65, R62, R65 ;  /* 0x000000413e417221 */ /* 0x000fe20000010000 */
[----:B------:R1:W-:Y:S01]  /*cb50*/  STL [R1+0x8], R0 ;  /* 0x0000080001007387 */ /* 0x0003e20000100800 */
[C---:B------:R-:W-:Y:S02]  /*cb60*/  HMMA.16816.F32.BF16 R156, R32.reuse, R24, R156 ;  /* 0x00000018209c723c */ /* 0x040fe4000004189c */
[----:B------:R-:W-:Y:S01]  /*cb70*/  FADD.FTZ R54, R54, R65 ;  /* 0x0000004136367221 */ /* 0x000fe20000010000 */
[----:B------:R2:W-:Y:S04]  /*cb80*/  STL [R1], R2 ;  /* 0x0000000201007387 */ /* 0x0005e80000100800 */
[----:B------:R3:W-:Y:S01]  /*cb90*/  STL [R1+0x4], R230 ;  /* 0x000004e601007387 */ /* 0x0007e20000100800 */
[----:B------:R-:W-:Y:S01]  /*cba0*/  HMMA.16816.F32.BF16 R152, R32, R26, R152 ;  /* 0x0000001a2098723c */ /* 0x000fe20000041898 */
[----:B------:R-:W-:-:S07]  /*cbb0*/  FADD.FTZ R53, R53, R54 ;  /* 0x0000003635357221 */ /* 0x000fce0000010000 */
[----:B------:R-:W-:Y:S01]  /*cbc0*/  HMMA.16816.F32.BF16 R72, R32, R20, R72 ;  /* 0x000000142048723c */ /* 0x000fe20000041848 */
[----:B------:R-:W-:-:S07]  /*cbd0*/  FADD.FTZ R194, R194, R53 ;  /* 0x00000035c2c27221 */ /* 0x000fce0000010000 */
        /* <DEDUP_REMOVED lines=21> */
[----:B------:R-:W-:-:S04]  /*cd30*/  FADD.FTZ R187, R187, R194 ;  /* 0x000000c2bbbb7221 */ /* 0x000fc80000010000 */
[----:B------:R-:W-:Y:S01]  /*cd40*/  FADD.FTZ R186, R186, R187 ;  /* 0x000000bbbaba7221 */ /* 0x000fe20000010000 */
[----:B-1----:R-:W-:Y:S02]  /*cd50*/  IMAD.MOV.U32 R0, RZ, RZ, R210 ;  /* 0x000000ffff007224 */ /* 0x002fe400078e00d2 */
[----:B--2---:R-:W-:Y:S02]  /*cd60*/  IMAD.MOV.U32 R2, RZ, RZ, R211 ;  /* 0x000000ffff027224 */ /* 0x004fe400078e00d3 */
[----:B------:R-:W-:Y:S01]  /*cd70*/  FADD.FTZ R252, R197, R186 ;  /* 0x000000bac5fc7221 */ /* 0x000fe20000010000 */
[----:B------:R-:W-:Y:S02]  /*cd80*/  IMAD.MOV.U32 R3, RZ, RZ, R226 ;  /* 0x000000ffff037224 */ /* 0x000fe400078e00e2 */
[----:B------:R-:W-:Y:S01]  /*cd90*/  IMAD.MOV.U32 R164, RZ, RZ, R227 ;  /* 0x000000ffffa47224 */ /* 0x000fe200078e00e3 */
[----:B---3--:R-:W-:Y:S06]  /*cda0*/  BRA.U !UP1, `(.L_x_572) ;  /* 0x0000005109fc7547 */ /* 0x008fec000b800000 */
[----:B------:R-:W-:Y:S01]  /*cdb0*/  UIADD3 UR13, UPT, UPT, UR19, -0x3, URZ ;  /* 0xfffffffd130d7890 */ /* 0x000fe2000fffe0ff */
[----:B------:R-:W-:-:S04]  /*cdc0*/  DEPBAR.LE SB0, 0x0 ;  /* 0x000080000000791a */ /* 0x000fc80000000000 */
[----:B------:R-:W1:Y:S01]  /*cdd0*/  S2UR UR6, SR_CgaCtaId ;  /* 0x00000000000679c3 */ /* 0x000e620000008800 */
[----:B------:R-:W-:Y:S01]  /*cde0*/  UIMAD.WIDE.U32 UR14, UR13, UR8, URZ ;  /* 0x000000080d0e72a5 */ /* 0x000fe2000f8e00ff */
[----:B-----5:R-:W-:Y:S01]  /*cdf0*/  LOP3.LUT R219, R229, 0x3e00, RZ, 0xc0, !PT ;  /* 0x00003e00e5db7812 */ /* 0x020fe200078ec0ff */
[----:B------:R-:W-:Y:S01]  /*ce00*/  IMAD.SHL.U32 R212, R218, 0x2, RZ ;  /* 0x00000002dad47824 */ /* 0x000fe200078e00ff */
[----:B------:R-:W-:Y:S01]  /*ce10*/  SHF.R.U32.HI R221, RZ, 0x1, R218 ;  /* 0x00000001ffdd7819 */ /* 0x000fe200000116da */
[----:B------:R-:W-:Y:S01]  /*ce20*/  UIMAD UR13, UR13, UR9, UR15 ;  /* 0x000000090d0d72a4 */ /* 0x000fe2000f8e020f */
[----:B------:R-:W-:Y:S01]  /*ce30*/  LOP3.LUT R166, R219, 0x120, R166, 0xf8, !PT ;  /* 0x00000120dba67812 */ /* 0x000fe200078ef8a6 */
[----:B------:R-:W-:Y:S01]  /*ce40*/  USHF.L.U32 UR4, UR14, 0x6, URZ ;  /* 0x000000060e047899 */ /* 0x000fe200080006ff */
[----:B------:R-:W-:Y:S01]  /*ce50*/  IMAD.U32 R6, RZ, RZ, UR14 ;  /* 0x0000000eff067e24 */ /* 0x000fe2000f8e00ff */
[----:B------:R-:W-:Y:S01]  /*ce60*/  USHF.L.U64.HI UR12, UR14, 0x6, UR13 ;  /* 0x000000060e0c7899 */ /* 0x000fe2000801020d */
[----:B------:R-:W-:Y:S01]  /*ce70*/  LOP3.LUT R4, R221, 0x8, RZ, 0xc0, !PT ;  /* 0x00000008dd047812 */ /* 0x000fe200078ec0ff */
[----:B------:R-:W-:Y:S01]  /*ce80*/  ULEA UR4, UP0, UR8, UR4, 0x5 ;  /* 0x0000000408047291 */ /* 0x000fe2000f8028ff */
[----:B------:R-:W-:Y:S01]  /*ce90*/  IMAD.U32 R2, RZ, RZ, UR13 ;  /* 0x0000000dff027e24 */ /* 0x000fe2000f8e00ff */
[----:B------:R-:W-:Y:S01]  /*cea0*/  BAR.SYNC.DEFER_BLOCKING 0x0 ;  /* 0x0000000000007b1d */ /* 0x000fe20000010000 */
[-C--:B------:R-:W-:Y:S01]  /*ceb0*/  LEA R10, P4, R6, R232.reuse, 0x7 ;  /* 0x000000e8060a7211 */ /* 0x080fe200078838ff */
[----:B------:R-:W-:Y:S01]  /*cec0*/  ULEA.HI.X UR12, UR8, UR12, UR9, 0x5, UP0 ;  /* 0x0000000c080c7291 */ /* 0x000fe200080f2c09 */
[----:B------:R-:W-:Y:S01]  /*ced0*/  LOP3.LUT R4, R166, R165, R4, 0xf6, !PT ;  /* 0x000000a5a6047212 */ /* 0x000fe200078ef604 */
[----:B------:R-:W-:Y:S01]  /*cee0*/  IMAD.U32 R3, RZ, RZ, UR4 ;  /* 0x00000004ff037e24 */ /* 0x000fe2000f8e00ff */
[----:B------:R-:W-:Y:S01]  /*cef0*/  LEA.HI.X R11, R6, R231, R2, 0x7, P4 ;  /* 0x000000e7060b7211 */ /* 0x000fe200020f3c02 */
[----:B------:R-:W-:Y:S01]  /*cf00*/  UMOV UR4, 0x400 ;  /* 0x0000040000047882 */ /* 0x000fe20000000000 */
[----:B------:R-:W-:Y:S01]  /*cf10*/  IMAD.U32 R7, RZ, RZ, UR15 ;  /* 0x0000000fff077e24 */ /* 0x000fe2000f8e00ff */
[----:B------:R-:W-:Y:S01]  /*cf20*/  LOP3.LUT R212, R212, 0x6, RZ, 0xc0, !PT ;  /* 0x00000006d4d47812 */ /* 0x000fe200078ec0ff */
[----:B------:R-:W-:Y:S01]  /*cf30*/  IMAD.U32 R0, RZ, RZ, UR12 ;  /* 0x0000000cff007e24 */ /* 0x000fe2000f8e00ff */
[----:B------:R-:W-:Y:S01]  /*cf40*/  LEA R8, P0, R3, R232, 0x1 ;  /* 0x000000e803087211 */ /* 0x000fe200078008ff */
[----:B-1----:R-:W-:-:S02]  /*cf50*/  ULEA UR6, UR6, UR4, 0x18 ;  /* 0x0000000406067291 */ /* 0x002fc4000f8ec0ff */
[----:B------:R-:W-:Y:S01]  /*cf60*/  UISETP.NE.AND UP0, UPT, UR19, 0x3, UPT ;  /* 0x000000031300788c */ /* 0x000fe2000bf05270 */
[----:B------:R-:W-:-:S03]  /*cf70*/  LEA.HI.X R9, R3, R231, R0, 0x1, P0 ;  /* 0x000000e703097211 */ /* 0x000fc600000f0c00 */
[----:B------:R-:W-:Y:S02]  /*cf80*/  LEA R229, R167, UR6, 0x1 ;  /* 0x00000006a7e57c11 */ /* 0x000fe4000f8e08ff */
[----:B------:R-:W-:-:S03]  /*cf90*/  LEA R3, R4, UR6, 0x1 ;  /* 0x0000000604037c11 */ /* 0x000fc6000f8e08ff */
        /* <DEDUP_REMOVED lines=36> */
[----:B------:R-:W1:Y:S04]  /*d1e0*/  LDSM.16.M88.4 R164, [R3] ;  /* 0x0000000003a4783b */ /* 0x000e680000000200 */
        /* <DEDUP_REMOVED lines=8> */
[----:B------:R-:W-:Y:S04]  /*d270*/  LDSM.16.M88.4 R196, [R229+0x7800] ;  /* 0x00780000e5c4783b */ /* 0x000fe80000000200 */
[----:B------:R-:W-:Y:S01]  /*d280*/  LDSM.16.M88.4 R192, [R229+0x7c00] ;  /* 0x007c0000e5c0783b */ /* 0x000fe20000000200 */
[C---:B---3--:R-:W-:Y:S03]  /*d290*/  HMMA.16816.F32.BF16 R24, R4.reuse, R180, RZ ;  /* 0x000000b40418723c */ /* 0x048fe600000418ff */
[----:B------:R-:W-:Y:S04]  /*d2a0*/  LDSM.16.M88.4 R188, [R3+0x2000] ;  /* 0x0020000003bc783b */ /* 0x000fe80000000200 */
[----:B------:R-:W0:Y:S01]  /*d2b0*/  LDGDEPBAR ;  /* 0x00000000000079af */ /* 0x000e220000000000 */
[----:B----4-:R-:W-:Y:S08]  /*d2c0*/  HMMA.16816.F32.BF16 R16, R4, R172, RZ ;  /* 0x000000ac0410723c */ /* 0x010ff000000418ff */
[----:B-1----:R-:W-:Y:S08]  /*d2d0*/  HMMA.16816.F32.BF16 R40, R164, R28, RZ ;  /* 0x0000001ca428723c */ /* 0x002ff000000418ff */
        /* <DEDUP_REMOVED lines=72> */
[----:B------:R-:W-:Y:S01]  /*d760*/  HMMA.16816.F32.BF16 R180, R52, R66, R180 ;  /* 0x0000004234b4723c */ /* 0x000fe200000418b4 */
[----:B------:R-:W-:Y:S01]  /*d770*/  LDSM.16.M88.4 R64, [R228+0x4000] ;  /* 0x00400000e440783b */ /* 0x000fe20000000200 */
[----:B------:R-:W-:-:S06]  /*d780*/  VIADD R2, R3, 0xffffff41 ;  /* 0xffffff4103027836 */ /* 0x000fcc0000000000 */
[C---:B------:R-:W-:Y:S08]  /*d790*/  HMMA.16816.F32.BF16 R168, R52.reuse, R56, R168 ;  /* 0x0000003834a8723c */ /* 0x040ff000000418a8 */
[C---:B------:R-:W-:Y:S01]  /*d7a0*/  HMMA.16816.F32.BF16 R164, R52.reuse, R58, R164 ;  /* 0x0000003a34a4723c */ /* 0x040fe200000418a4 */
[----:B------:R-:W1:Y:S07]  /*d7b0*/  LDSM.16.M88.4 R56, [R0+0x8000] ;  /* 0x008000000038783b */ /* 0x000e6e0000000200 */
[C---:B------:R-:W-:Y:S08]  /*d7c0*/  HMMA.16816.F32.BF16 R176, R52.reuse, R60, R176 ;  /* 0x0000003c34b0723c */ /* 0x040ff000000418b0 */
[----:B------:R-:W-:Y:S01]  /*d7d0*/  HMMA.16816.F32.BF16 R172, R52, R62, R172 ;  /* 0x0000003e34ac723c */ /* 0x000fe200000418ac */
[----:B------:R-:W3:Y:S04]  /*d7e0*/  LDSM.16.M88.4 R60, [R228+0x5000] ;  /* 0x00500000e43c783b */ /* 0x000ee80000000200 */
[----:B------:R-:W4:Y:S03]  /*d7f0*/  LDSM.16.M88.4 R52, [R0+0x8400] ;  /* 0x008400000034783b */ /* 0x000f260000000200 */
        /* <DEDUP_REMOVED lines=16> */
[----:B-1----:R-:W-:-:S05]  /*d900*/  VIADD R0, R3, 0xffffff40 ;  /* 0xffffff4003007836 */ /* 0x002fca0000000000 */
[C---:B------:R-:W-:Y:S02]  /*d910*/  ISETP.GE.AND P6, PT, R0.reuse, R216, PT ;  /* 0x000000d80000720c */ /* 0x040fe40003fc6270 */
[----:B------:R-:W-:Y:S01]  /*d920*/  HMMA.16816.F32.BF16 R172, R200, R194, R172 ;  /* 0x000000c2c8ac723c */ /* 0x000fe200000418ac */
[C---:B------:R-:W-:Y:S02]  /*d930*/  ISETP.GE.AND P5, PT, R0.reuse, R215, PT ;  /* 0x000000d70000720c */ /* 0x040fe40003fa6270 */
[----:B------:R-:W-:-:S05]  /*d940*/  ISETP.GE.AND P4, PT, R0, R214, PT ;  /* 0x000000d60000720c */ /* 0x000fca0003f86270 */
[C---:B------:R-:W-:Y:S08]  /*d950*/  HMMA.16816.F32.BF16 R168, R200.reuse, R188, R168 ;  /* 0x000000bcc8a8723c */ /* 0x040ff000000418a8 */
[----:B------:R-:W-:Y:S08]  /*d960*/  HMMA.16816.F32.BF16 R164, R200, R190, R164 ;  /* 0x000000bec8a4723c */ /* 0x000ff000000418a4 */
[-C--:B------:R-:W-:Y:S08]  /*d970*/  HMMA.16816.F32.BF16 R40, R64, R56.reuse, R40 ;  /* 0x000000384028723c */ /* 0x080ff00000041828 */
[C---:B---3--:R-:W-:Y:S08]  /*d980*/  HMMA.16816.F32.BF16 R36, R60.reuse, R56, R36 ;  /* 0x000000383c24723c */ /* 0x048ff00000041824 */
[C---:B------:R-:W-:Y:S08]  /*d990*/  HMMA.16816.F32.BF16 R32, R60.reuse, R58, R32 ;  /* 0x0000003a3c20723c */ /* 0x040ff00000041820 */
[C---:B----4-:R-:W-:Y:S08]  /*d9a0*/  HMMA.16816.F32.BF16 R24, R60.reuse, R52, R24 ;  /* 0x000000343c18723c */ /* 0x050ff00000041818 */
[C---:B------:R-:W-:Y:S08]  /*d9b0*/  HMMA.16816.F32.BF16 R20, R60.reuse, R54, R20 ;  /* 0x000000363c14723c */ /* 0x040ff00000041814 */
[C---:B--2---:R-:W-:Y:S08]  /*d9c0*/  HMMA.16816.F32.BF16 R16, R60.reuse, R48, R16 ;  /* 0x000000303c10723c */ /* 0x044ff00000041810 */
[----:B------:R-:W-:Y:S08]  /*d9d0*/  HMMA.16816.F32.BF16 R12, R60, R50, R12 ;  /* 0x000000323c0c723c */ /* 0x000ff0000004180c */
[C---:B------:R-:W-:Y:S08]  /*d9e0*/  HMMA.16816.F32.BF16 R28, R64.reuse, R58, R28 ;  /* 0x0000003a401c723c */ /* 0x040ff0000004181c */
[C---:B------:R-:W-:Y:S08]  /*d9f0*/  HMMA.16816.F32.BF16 R184, R64.reuse, R52, R184 ;  /* 0x0000003440b8723c */ /* 0x040ff000000418b8 */
[C---:B------:R-:W-:Y:S08]  /*da00*/  HMMA.16816.F32.BF16 R180, R64.reuse, R54, R180 ;  /* 0x0000003640b4723c */ /* 0x040ff000000418b4 */
[C---:B------:R-:W-:Y:S08]  /*da10*/  HMMA.16816.F32.BF16 R176, R64.reuse, R48, R176 ;  /* 0x0000003040b0723c */ /* 0x040ff000000418b0 */
[----:B------:R-:W-:Y:S08]  /*da20*/  HMMA.16816.F32.BF16 R172, R64, R50, R172 ;  /* 0x0000003240ac723c */ /* 0x000ff000000418ac */
[-C--:B------:R-:W-:Y:S08]  /*da30*/  HMMA.16816.F32.BF16 R8, R60, R44.reuse, R8 ;  /* 0x0000002c3c08723c */ /* 0x080ff00000041808 */
[----:B------:R-:W-:Y:S01]  /*da40*/  HMMA.16816.F32.BF16 R168, R64, R44, R168 ;  /* 0x0000002c40a8723c */ /* 0x000fe200000418a8 */
[----:B------:R-:W-:-:S07]  /*da50*/  I2FP.F32.U32 R45, R0 ;  /* 0x00000000002d7245 */ /* 0x000fce0000201000 */
[-C--:B------:R-:W-:Y:S08]  /*da60*/  HMMA.16816.F32.BF16 R4, R60, R46.reuse, R4 ;  /* 0x0000002e3c04723c */ /* 0x080ff00000041804 */
[----:B------:R-:W-:Y:S01]  /*da70*/  HMMA.16816.F32.BF16 R164, R64, R46, R164 ;  /* 0x0000002e40a4723c */ /* 0x000fe200000418a4 */
[----:B------:R-:W-:Y:S01]  /*da80*/  FFMA.FTZ R46, R45, UR5, R40 ;  /* 0x000000052d2e7c23 */ /* 0x000fe20008010028 */
[----:B------:R-:W-:Y:S06]  /*da90*/  BAR.SYNC.DEFER_BLOCKING 0x0 ;  /* 0x0000000000007b1d */ /* 0x000fec0000010000 */
[----:B------:R-:W-:-:S12]  /*daa0*/  BRA.U !UP0, `(.L_x_574) ;  /* 0x0000000508047547 */ /* 0x000fd8000b800000 */
[----:B------:R-:W-:Y:S01]  /*dab0*/  USHF.L.U32 UR4, UR10, 0x6, URZ ;  /* 0x000000060a047899 */ /* 0x000fe200080006ff */
[----:B------:R-:W-:Y:S01]  /*dac0*/  IMAD.U32 R48, RZ, RZ, UR29 ;  /* 0x0000001dff307e24 */ /* 0x000fe2000f8e00ff */
[----:B------:R-:W-:Y:S01]  /*dad0*/  USHF.L.U64.HI UR10, UR10, 0x6, UR11 ;  /* 0x000000060a0a7899 */ /* 0x000fe2000801020b */
[----:B------:R-:W-:Y:S01]  /*dae0*/  IMAD.U32 R49, RZ, RZ, UR28 ;  /* 0x0000001cff317e24 */ /* 0x000fe2000f8e00ff */
[----:B------:R-:W-:Y:S01]  /*daf0*/  UIADD3 UR8, UPT, UPT, UR19, -0x4, URZ ;  /* 0xfffffffc13087890 */ /* 0x000fe2000fffe0ff */
[----:B------:R-:W-:Y:S01]  /*db00*/  MOV R52, UR29 ;  /* 0x0000001d00347c02 */ /* 0x000fe20008000f00 */
[----:B------:R-:W-:Y:S01]  /*db10*/  IMAD.U32 R40, RZ, RZ, UR4 ;  /* 0x00000004ff287e24 */ /* 0x000fe2000f8e00ff */
[----:B------:R-:W-:Y:S01]  /*db20*/  MOV R55, UR28 ;  /* 0x0000001c00377c02 */ /* 0x000fe20008000f00 */
[----:B------:R-:W-:Y:S01]  /*db30*/  UIMAD UR10, UR10, UR8, URZ ;  /* 0x000000080a0a72a4 */ /* 0x000fe2000f8e02ff */
[----:B------:R-:W-:Y:S02]  /*db40*/  IMAD.U32 R53, RZ, RZ, UR28 ;  /* 0x0000001cff357e24 */ /* 0x000fe4000f8e00ff */
[----:B------:R-:W-:-:S04]  /*db50*/  @!P3 IMAD.WIDE.U32 R48, R40, UR8, R48 ;  /* 0x000000082830bc25 */ /* 0x000fc8000f8e0030 */
[----:B------:R-:W-:Y:S01]  /*db60*/  @!P3 VIADD R44, R49, UR10 ;  /* 0x0000000a312cbc36 */ /* 0x000fe20008000000 */
[----:B------:R-:W-:Y:S01]  /*db70*/  @!P3 LEA R50, P0, R48, R234, 0x1 ;  /* 0x000000ea3032b211 */ /* 0x000fe200078008ff */
[----:B------:R-:W-:-:S03]  /*db80*/  @!P2 IMAD.WIDE.U32 R52, R40, UR8, R52 ;  /* 0x000000082834ac25 */ /* 0x000fc6000f8e0034 */
[-C--:B------:R-:W-:Y:S01]  /*db90*/  @!P3 LEA.HI.X R51, R48, R233.reuse, R44, 0x1, P0 ;  /* 0x000000e93033b211 */ /* 0x080fe200000f0c2c */
[----:B------:R-:W-:Y:S01]  /*dba0*/  IMAD.U32 R54, RZ, RZ, UR29 ;  /* 0x0000001dff367e24 */ /* 0x000fe2000f8e00ff */
[-C--:B------:R-:W-:Y:S01]  /*dbb0*/  @!P2 LEA R48, P0, R52, R234.reuse, 0x1 ;  /* 0x000000ea3430a211 */ /* 0x080fe200078008ff */
[----:B------:R-:W-:Y:S02]  /*dbc0*/  @!P2 VIADD R44, R53, UR10 ;  /* 0x0000000a352cac36 */ /* 0x000fe40008000000 */
[----:B------:R-:W-:Y:S01]  /*dbd0*/  @!P1 IMAD.WIDE.U32 R54, R40, UR8, R54 ;  /* 0x0000000828369c25 */ /* 0x000fe2000f8e0036 */
[----:B------:R-:W-:Y:S02]  /*dbe0*/  UIMAD.WIDE.U32 UR8, UR4, UR8, URZ ;  /* 0x00000008040872a5 */ /* 0x000fe4000f8e00ff */
[----:B------:R-:W-:Y:S01]  /*dbf0*/  @!P2 LEA.HI.X R49, R52, R233, R44, 0x1, P0 ;  /* 0x000000e93431a211 */ /* 0x000fe200000f0c2c */
[----:B------:R-:W-:Y:S01]  /*dc00*/  @!P1 VIADD R40, R55, UR10 ;  /* 0x0000000a37289c36 */ /* 0x000fe20008000000 */
[----:B------:R-:W-:Y:S01]  /*dc10*/  UIADD3 UR10, UPT, UPT, UR9, UR10, URZ ;  /* 0x0000000a090a7290 */ /* 0x000fe2000fffe0ff */
[----:B------:R-:W-:Y:S01]  /*dc20*/  @!P1 LEA R52, P0, R54, R234, 0x1 ;  /* 0x000000ea36349211 */ /* 0x000fe200078008ff */
[----:B------:R-:W-:Y:S01]  /*dc30*/  IMAD.U32 R47, RZ, RZ, UR8 ;  /* 0x00000008ff2f7e24 */ /* 0x000fe2000f8e00ff */
[----:B------:R-:W-:-:S02]  /*dc40*/  MOV R44, UR8 ;  /* 0x00000008002c7c02 */ /* 0x000fc40008000f00 */
[----:B------:R-:W-:Y:S01]  /*dc50*/  @!P1 LEA.HI.X R53, R54, R233, R40, 0x1, P0 ;  /* 0x000000e936359211 */ /* 0x000fe200000f0c28 */
[----:B------:R-:W-:Y:S01]  /*dc60*/  IMAD.U32 R40, RZ, RZ, UR10 ;  /* 0x0000000aff287e24 */ /* 0x000fe2000f8e00ff */
[----:B------:R-:W-:-:S04]  /*dc70*/  @!P3 LEA R54, P0, R47, R234, 0x1 ;  /* 0x000000ea2f36b211 */ /* 0x000fc800078008ff */
[----:B------:R-:W-:Y:S02]  /*dc80*/  @!P3 LEA.HI.X R55, R44, R233, R40, 0x1, P0 ;  /* 0x000000e92c37b211 */ /* 0x000fe400000f0c28 */
[----:B------:R-:W-:-:S03]  /*dc90*/  @!P2 LEA R56, P0, R47, R234, 0x1 ;  /* 0x000000ea2f38a211 */ /* 0x000fc600078008ff */
[----:B------:R-:W-:Y:S01]  /*dca0*/  @!PT LDS RZ, [RZ] ;  /* 0x00000000fffff984 */ /* 0x000fe20000000800 */
[----:B------:R-:W-:Y:S01]  /*dcb0*/  @!PT LDS RZ, [RZ] ;  /* 0x00000000fffff984 */ /* 0x000fe20000000800 */
[----:B------:R-:W-:Y:S01]  /*dcc0*/  @!PT LDS RZ, [RZ] ;  /* 0x00000000fffff984 */ /* 0x000fe20000000800 */
[----:B------:R1:W-:Y:S01]  /*dcd0*/  @!P3 LDGSTS.E.BYPASS.LTC128B.128 [R235+0x6000], desc[UR20][R54.64] ;  /* 0x0600000036ebbfae */ /* 0x0003e2000b981a14 */
[CCC-:B------:R-:W-:Y:S02]  /*dce0*/  @!P2 LEA.HI.X R57, R44.reuse, R233.reuse, R40.reuse, 0x1, P0 ;  /* 0x000000e92c39a211 */ /* 0x1c0fe400000f0c28 */
        /* <DEDUP_REMOVED lines=29> */
.L_x_574:
[----:B------:R-:W2:Y:S04]  /*dec0*/  LDL.LU R47, [R1+0x8] ;  /* 0x00000800012f7983 */ /* 0x000ea80000300800 */
[----:B-1----:R-:W3:Y:S01]  /*ded0*/  LDL.LU R48, [R1] ;  /* 0x0000000001307983 */ /* 0x002ee20000300800 */
[----:B------:R-:W-:Y:S01]  /*dee0*/  ISETP.GE.AND P0, PT, R0, R213, PT ;  /* 0x000000d50000720c */ /* 0x000fe20003f06270 */
[C---:B------:R-:W-:Y:S01]  /*def0*/  FFMA.FTZ R0, R45.reuse, UR5, R42 ;  /* 0x000000052d007c23 */ /* 0x040fe2000801002a */
[----:B------:R-:W-:Y:S01]  /*df00*/  I2FP.F32.U32 R42, R2 ;  /* 0x00000002002a7245 */ /* 0x000fe20000201000 */
[C---:B------:R-:W-:Y:S01]  /*df10*/  FFMA.FTZ R44, R45.reuse, UR5, R38 ;  /* 0x000000052d2c7c23 */ /* 0x040fe20008010026 */
[----:B------:R-:W-:Y:S01]  /*df20*/  FFMA.FTZ R36, R45, UR5, R36 ;  /* 0x000000052d247c23 */ /* 0x000fe20008010024 */
[----:B------:R-:W-:Y:S01]  /*df30*/  ISETP.GE.AND P2, PT, R2, R216, PT ;  /* 0x000000d80200720c */ /* 0x000fe20003f46270 */
[C---:B------:R-:W-:Y:S01]  /*df40*/  VIADD R38, R3.reuse, 0xffffff48 ;  /* 0xffffff4803267836 */ /* 0x040fe20000000000 */
[----:B------:R-:W-:Y:S01]  /*df50*/  FSEL R0, R0, -INF , !P5 ;  /* 0xff80000000007808 */ /* 0x000fe20006800000 */
[----:B------:R-:W-:Y:S01]  /*df60*/  FFMA.FTZ R41, R42, UR5, R41 ;  /* 0x000000052a297c23 */ /* 0x000fe20008010029 */
[----:B------:R-:W-:Y:S01]  /*df70*/  ISETP.GE.AND P1, PT, R2, R215, PT ;  /* 0x000000d70200720c */ /* 0x000fe20003f26270 */
[----:B------:R-:W-:Y:S01]  /*df80*/  FFMA.FTZ R37, R42, UR5, R37 ;  /* 0x000000052a257c23 */ /* 0x000fe20008010025 */
[----:B------:R-:W-:Y:S01]  /*df90*/  ISETP.GE.AND P3, PT, R2, R214, PT ;  /* 0x000000d60200720c */ /* 0x000fe20003f66270 */
[----:B------:R-:W-:Y:S01]  /*dfa0*/  FFMA.FTZ R39, R42, UR5, R39 ;  /* 0x000000052a277c23 */ /* 0x000fe20008010027 */
[----:B------:R-:W-:Y:S01]  /*dfb0*/  ISETP.GE.AND P5, PT, R2, R213, PT ;  /* 0x000000d50200720c */ /* 0x000fe20003fa6270 */
[----:B------:R-:W-:Y:S01]  /*dfc0*/  FFMA.FTZ R2, R42, UR5, R43 ;  /* 0x000000052a027c23 */ /* 0x000fe2000801002b */
[----:B------:R-:W-:Y:S01]  /*dfd0*/  FSEL R43, R44, -INF , !P0 ;  /* 0xff8000002c2b7808 */ /* 0x000fe20004000000 */
[----:B------:R-:W-:Y:S01]  /*dfe0*/  VIADD R44, R3, 0xffffff49 ;  /* 0xffffff49032c7836 */ /* 0x000fe20000000000 */
[----:B------:R-:W-:Y:S01]  /*dff0*/  FSEL R45, R36, -INF , !P4 ;  /* 0xff800000242d7808 */ /* 0x000fe20006000000 */
[----:B------:R-:W-:Y:S01]  /*e000*/  IMAD.MOV.U32 R49, RZ, RZ, R230 ;  /* 0x000000ffff317224 */ /* 0x000fe200078e00e6 */
[----:B------:R-:W-:Y:S01]  /*e010*/  FSEL R36, R41, -INF , !P2 ;  /* 0xff80000029247808 */ /* 0x000fe20005000000 */
[----:B------:R-:W-:Y:S01]  /*e020*/  STL.64 [R1+0x30], R238 ;  /* 0x000030ee01007387 */ /* 0x000fe20000100a00 */
[----:B------:R-:W-:Y:S01]  /*e030*/  I2FP.F32.U32 R41, R38 ;  /* 0x0000002600297245 */ /* 0x000fe20000201000 */
[----:B------:R-:W-:Y:S01]  /*e040*/  USHF.L.U32 UR4, UR19, 0x1, URZ ;  /* 0x0000000113047899 */ /* 0x000fe200080006ff */
[----:B------:R-:W-:Y:S01]  /*e050*/  I2FP.F32.U32 R42, R44 ;  /* 0x0000002c002a7245 */ /* 0x000fe20000201000 */
[----:B------:R-:W-:Y:S01]  /*e060*/  STL.64 [R1+0x28], R234 ;  /* 0x000028ea01007387 */ /* 0x000fe20000100a00 */
[----:B------:R-:W-:Y:S01]  /*e070*/  FSEL R2, R2, -INF , !P1 ;  /* 0xff80000002027808 */ /* 0x000fe20004800000 */
[C---:B------:R-:W-:Y:S01]  /*e080*/  FFMA.FTZ R32, R41.reuse, UR5, R32 ;  /* 0x0000000529207c23 */ /* 0x040fe20008010020 */
[----:B------:R-:W-:Y:S01]  /*e090*/  ISETP.GE.AND P4, PT, R38, R216, PT ;  /* 0x000000d82600720c */ /* 0x000fe20003f86270 */
[----:B------:R-:W-:Y:S01]  /*e0a0*/  FFMA.FTZ R33, R42, UR5, R33 ;  /* 0x000000052a217c23 */ /* 0x000fe20008010021 */
[C---:B------:R-:W-:Y:S01]  /*e0b0*/  ISETP.GE.AND P0, PT, R38.reuse, R215, PT ;  /* 0x000000d72600720c */ /* 0x040fe20003f06270 */
[----:B------:R-:W-:Y:S01]  /*e0c0*/  STL.64 [R1+0x20], R232 ;  /* 0x000020e801007387 */ /* 0x000fe20000100a00 */
[C---:B------:R-:W-:Y:S01]  /*e0d0*/  ISETP.GE.AND P2, PT, R38.reuse, R214, PT ;  /* 0x000000d62600720c */ /* 0x040fe20003f46270 */
[----:B------:R-:W-:Y:S01]  /*e0e0*/  UIADD3 UR8, UPT, UPT, UR4, -0x6, URZ ;  /* 0xfffffffa04087890 */ /* 0x000fe2000fffe0ff */
[----:B------:R-:W-:Y:S01]  /*e0f0*/  ISETP.GE.AND P1, PT, R38, R213, PT ;  /* 0x000000d52600720c */ /* 0x000fe20003f26270 */
[C---:B------:R-:W-:Y:S01]  /*e100*/  FFMA.FTZ R38, R41.reuse, UR5, R28 ;  /* 0x0000000529267c23 */ /* 0x040fe2000801001c */
[----:B------:R-:W-:Y:S01]  /*e110*/  FFMA.FTZ R28, R41, UR5, R30 ;  /* 0x00000005291c7c23 */ /* 0x000fe2000801001e */
[----:B------:R-:W-:Y:S01]  /*e120*/  FSEL R51, R39, -INF , !P5 ;  /* 0xff80000027337808 */ /* 0x000fe20006800000 */
[----:B------:R-:W-:Y:S01]  /*e130*/  FFMA.FTZ R41, R41, UR5, R34 ;  /* 0x0000000529297c23 */ /* 0x000fe20008010022 */
[----:B------:R-:W-:Y:S01]  /*e140*/  FSEL R37, R37, -INF , !P3 ;  /* 0xff80000025257808 */ /* 0x000fe20005800000 */
[----:B------:R-:W-:Y:S01]  /*e150*/  FFMA.FTZ R39, R42, UR5, R29 ;  /* 0x000000052a277c23 */ /* 0x000fe2000801001d */
[----:B------:R-:W-:Y:S01]  /*e160*/  ISETP.GE.AND P3, PT, R44, R216, PT ;  /* 0x000000d82c00720c */ /* 0x000fe20003f66270 */
[----:B------:R-:W-:Y:S01]  /*e170*/  VIADD R34, R3, 0xffffff50 ;  /* 0xffffff5003227836 */ /* 0x000fe20000000000 */
[----:B------:R-:W-:Y:S01]  /*e180*/  FSEL R63, R32, -INF , !P2 ;  /* 0xff800000203f7808 */ /* 0x000fe20005000000 */
[C---:B------:R-:W-:Y:S01]  /*e190*/  FFMA.FTZ R30, R42.reuse, UR5, R31 ;  /* 0x000000052a1e7c23 */ /* 0x040fe2000801001f */
[----:B------:R-:W-:Y:S01]  /*e1a0*/  FSEL R32, R39, -INF , !P3 ;  /* 0xff80000027207808 */ /* 0x000fe20005800000 */
[----:B------:R-:W-:Y:S01]  /*e1b0*/  FFMA.FTZ R31, R42, UR5, R35 ;  /* 0x000000052a1f7c23 */ /* 0x000fe20008010023 */
[----:B------:R-:W-:Y:S01]  /*e1c0*/  I2FP.F32.U32 R39, R34 ;  /* 0x0000002200277245 */ /* 0x000fe20000201000 */
[----:B------:R1:W-:Y:S01]  /*e1d0*/  STL.64 [R1+0x18], R220 ;  /* 0x000018dc01007387 */ /* 0x0003e20000100a00 */
[----:B------:R-:W-:Y:S01]  /*e1e0*/  ISETP.GE.AND P5, PT, R44, R215, PT ;  /* 0x000000d72c00720c */ /* 0x000fe20003fa6270 */
[----:B------:R-:W-:Y:S01]  /*e1f0*/  VIADD R201, R251, 0xa9066899 ;  /* 0xa9066899fbc97836 */ /* 0x000fe20000000000 */
[----:B------:R-:W-:Y:S01]  /*e200*/  FSEL R29, R41, -INF , !P1 ;  /* 0xff800000291d7808 */ /* 0x000fe20004800000 */
[----:B------:R-:W-:-:S02]  /*e210*/  VIADD R41, R3, 0xffffff51 ;  /* 0xffffff5103297836 */ /* 0x000fc40000000000 */
[----:B------:R-:W-:Y:S01]  /*e220*/  FFMA.FTZ R189, R39, UR5, R24 ;  /* 0x0000000527bd7c23 */ /* 0x000fe20008010018 */
[----:B------:R-:W-:Y:S01]  /*e230*/  VIADD R24, R3, 0xffffff58 ;  /* 0xffffff5803187836 */ /* 0x000fe20000000000 */
[----:B------:R-:W-:Y:S01]  /*e240*/  FSEL R30, R30, -INF , !P5 ;  /* 0xff8000001e1e7808 */ /* 0x000fe20006800000 */
[C---:B------:R-:W-:Y:S01]  /*e250*/  FFMA.FTZ R184, R39.reuse, UR5, R184 ;  /* 0x0000000527b87c23 */ /* 0x040fe200080100b8 */
[C---:B------:R-:W-:Y:S01]  /*e260*/  ISETP.GE.AND P2, PT, R34.reuse, R216, PT ;  /* 0x000000d82200720c */ /* 0x040fe20003f46270 */
[C---:B------:R-:W-:Y:S01]  /*e270*/  FFMA.FTZ R186, R39.reuse, UR5, R186 ;  /* 0x0000000527ba7c23 */ /* 0x040fe200080100ba */
[C---:B------:R-:W-:Y:S01]  /*e280*/  ISETP.GE.AND P1, PT, R34.reuse, R215, PT ;  /* 0x000000d72200720c */ /* 0x040fe20003f26270 */
[----:B------:R-:W-:Y:S01]  /*e290*/  FFMA.FTZ R26, R39, UR5, R26 ;  /* 0x00000005271a7c23 */ /* 0x000fe2000801001a */
[C---:B------:R-:W-:Y:S01]  /*e2a0*/  ISETP.GE.AND P3, PT, R34.reuse, R214, PT ;  /* 0x000000d62200720c */ /* 0x040fe20003f66270 */
[----:B------:R-:W-:Y:S01]  /*e2b0*/  IMAD.MOV.U32 R52, RZ, RZ, R49 ;  /* 0x000000ffff347224 */ /* 0x000fe200078e0031 */
[----:B------:R-:W-:Y:S01]  /*e2c0*/  ISETP.GE.AND P5, PT, R34, R213, PT ;  /* 0x000000d52200720c */ /* 0x000fe20003fa6270 */
[----:B------:R-:W-:Y:S01]  /*e2d0*/  UIADD3 UR4, UPT, UPT, UR4, -0x5, URZ ;  /* 0xfffffffb04047890 */ /* 0x000fe2000fffe0ff */
[----:B------:R-:W-:-:S02]  /*e2e0*/  FSEL R38, R38, -INF , !P4 ;  /* 0xff80000026267808 */ /* 0x000fc40006000000 */
[----:B------:R-:W-:Y:S02]  /*e2f0*/  FSEL R28, R28, -INF , !P0 ;  /* 0xff8000001c1c7808 */ /* 0x000fe40004000000 */
[----:B------:R-:W-:Y:S02]  /*e300*/  I2FP.F32.U32 R34, R41 ;  /* 0x0000002900227245 */ /* 0x000fe40000201000 */
[C---:B------:R-:W-:Y:S02]  /*e310*/  ISETP.GE.AND P4, PT, R44.reuse, R214, PT ;  /* 0x000000d62c00720c */ /* 0x040fe40003f86270 */
[----:B------:R-:W-:Y:S01]  /*e320*/  ISETP.GE.AND P0, PT, R44, R213, PT ;  /* 0x000000d52c00720c */ /* 0x000fe20003f06270 */
[C---:B------:R-:W-:Y:S01]  /*e330*/  FFMA.FTZ R185, R34.reuse, UR5, R185 ;  /* 0x0000000522b97c23 */ /* 0x040fe200080100b9 */
[----:B------:R-:W-:Y:S01]  /*e340*/  I2FP.F32.U32 R35, R24 ;  /* 0x0000001800237245 */ /* 0x000fe20000201000 */
[C---:B------:R-:W-:Y:S01]  /*e350*/  FFMA.FTZ R228, R34.reuse, UR5, R187 ;  /* 0x0000000522e47c23 */ /* 0x040fe200080100bb */
        /* <DEDUP_REMOVED lines=11> */
[----:B------:R-:W-:Y:S01]  /*e410*/  FFMA.FTZ R22, R35, UR5, R22 ;  /* 0x0000000523167c23 */ /* 0x000fe20008010016 */
[----:B------:R-:W-:-:S02]  /*e420*/  FSEL R189, R189, -INF , !P3 ;  /* 0xff800000bdbd7808 */ /* 0x000fc40005800000 */
[----:B------:R-:W-:Y:S02]  /*e430*/  FSEL R187, R26, -INF , !P5 ;  /* 0xff8000001abb7808 */ /* 0x000fe40006800000 */
[C---:B------:R-:W-:Y:S02]  /*e440*/  ISETP.GE.AND P2, PT, R41.reuse, R214, PT ;  /* 0x000000d62900720c */ /* 0x040fe40003f46270 */
[----:B------:R-:W-:Y:S02]  /*e450*/  ISETP.GE.AND P1, PT, R41, R213, PT ;  /* 0x000000d52900720c */ /* 0x000fe40003f26270 */
[C---:B------:R-:W-:Y:S02]  /*e460*/  ISETP.GE.AND P3, PT, R24.reuse, R216, PT ;  /* 0x000000d81800720c */ /* 0x040fe40003f66270 */
[----:B------:R-:W-:Y:S02]  /*e470*/  ISETP.GE.AND P5, PT, R24, R215, PT ;  /* 0x000000d71800720c */ /* 0x000fe40003fa6270 */
        /* <DEDUP_REMOVED lines=11> */
[----:B------:R-:W-:Y:S02]  /*e530*/  I2FP.F32.U32 R24, R25 ;  /* 0x0000001900187245 */ /* 0x000fe40000201000 */
[----:B------:R-:W-:Y:S01]  /*e540*/  ISETP.GE.AND P5, PT, R25, R213, PT ;  /* 0x000000d51900720c */ /* 0x000fe20003fa6270 */
[----:B------:R-:W-:Y:S01]  /*e550*/  FFMA.FTZ R25, R35, UR5, R20 ;  /* 0x0000000523197c23 */ /* 0x000fe20008010014 */
[----:B------:R-:W-:-:S02]  /*e560*/  VIADD R20, R3, 0xffffff60 ;  /* 0xffffff6003147836 */ /* 0x000fc40000000000 */
[C---:B------:R-:W-:Y:S01]  /*e570*/  FFMA.FTZ R181, R24.reuse, UR5, R181 ;  /* 0x0000000518b57c23 */ /* 0x040fe200080100b5 */
[----:B------:R-:W-:Y:S01]  /*e580*/  FFMA.FTZ R183, R24, UR5, R183 ;  /* 0x0000000518b77c23 */ /* 0x000fe200080100b7 */
[----:B-1----:R-:W-:Y:S01]  /*e590*/  FSEL R221, R22, -INF , !P0 ;  /* 0xff80000016dd7808 */ /* 0x002fe20004000000 */
[C---:B------:R-:W-:Y:S01]  /*e5a0*/  FFMA.FTZ R22, R24.reuse, UR5, R21 ;  /* 0x0000000518167c23 */ /* 0x040fe20008010015 */
[----:B------:R-:W-:Y:S01]  /*e5b0*/  FSEL R50, R25, -INF , !P4 ;  /* 0xff80000019327808 */ /* 0x000fe20006000000 */
[----:B------:R-:W-:Y:S01]  /*e5c0*/  VIADD R21, R3, 0xffffff61 ;  /* 0xffffff6103157836 */ /* 0x000fe20000000000 */
[----:B------:R-:W-:Y:S01]  /*e5d0*/  I2FP.F32.U32 R25, R20 ;  /* 0x0000001400197245 */ /* 0x000fe20000201000 */
[----:B------:R-:W-:Y:S01]  /*e5e0*/  FFMA.FTZ R23, R24, UR5, R23 ;  /* 0x0000000518177c23 */ /* 0x000fe20008010017 */
[----:B------:R-:W-:Y:S02]  /*e5f0*/  FSEL R229, R181, -INF , !P2 ;  /* 0xff800000b5e57808 */ /* 0x000fe40005000000 */
[----:B------:R-:W-:Y:S01]  /*e600*/  FSEL R234, R183, -INF , !P1 ;  /* 0xff800000b7ea7808 */ /* 0x000fe20004800000 */
[C---:B------:R-:W-:Y:S01]  /*e610*/  FFMA.FTZ R176, R25.reuse, UR5, R176 ;  /* 0x0000000519b07c23 */ /* 0x040fe200080100b0 */
[C---:B------:R-:W-:Y:S01]  /*e620*/  ISETP.GE.AND P4, PT, R20.reuse, R216, PT ;  /* 0x000000d81400720c */ /* 0x040fe20003f86270 */
[C---:B------:R-:W-:Y:S01]  /*e630*/  FFMA.FTZ R178, R25.reuse, UR5, R178 ;  /* 0x0000000519b27c23 */ /* 0x040fe200080100b2 */
[C---:B------:R-:W-:Y:S01]  /*e640*/  ISETP.GE.AND P0, PT, R20.reuse, R215, PT ;  /* 0x000000d71400720c */ /* 0x040fe20003f06270 */
[----:B------:R-:W-:Y:S01]  /*e650*/  FFMA.FTZ R181, R25, UR5, R16 ;  /* 0x0000000519b57c23 */ /* 0x000fe20008010010 */
[C---:B------:R-:W-:Y:S01]  /*e660*/  ISETP.GE.AND P2, PT, R20.reuse, R214, PT ;  /* 0x000000d61400720c */ /* 0x040fe20003f46270 */
[----:B------:R-:W-:Y:S01]  /*e670*/  VIADD R16, R3, 0xffffff68 ;  /* 0xffffff6803107836 */ /* 0x000fe20000000000 */
[----:B------:R-:W-:Y:S01]  /*e680*/  ISETP.GE.AND P1, PT, R20, R213, PT ;  /* 0x000000d51400720c */ /* 0x000fe20003f26270 */
[----:B------:R-:W-:Y:S01]  /*e690*/  FFMA.FTZ R18, R25, UR5, R18 ;  /* 0x0000000519127c23 */ /* 0x000fe20008010012 */
[----:B------:R-:W-:-:S02]  /*e6a0*/  I2FP.F32.U32 R20, R21 ;  /* 0x0000001500147245 */ /* 0x000fc40000201000 */
[----:B------:R-:W-:Y:S02]  /*e6b0*/  FSEL R239, R22, -INF , !P3 ;  /* 0xff80000016ef7808 */ /* 0x000fe40005800000 */
[----:B------:R-:W-:Y:S01]  /*e6c0*/  FSEL R184, R23, -INF , !P5 ;  /* 0xff80000017b87808 */ /* 0x000fe20006800000 */
[----:B------:R-:W-:Y:S01]  /*e6d0*/  FFMA.FTZ R177, R20, UR5, R177 ;  /* 0x0000000514b17c23 */ /* 0x000fe200080100b1 */
[----:B------:R-:W-:Y:S01]  /*e6e0*/  FSEL R182, R176, -INF , !P4 ;  /* 0xff800000b0b67808 */ /* 0x000fe20006000000 */
[----:B------:R-:W-:Y:S01]  /*e6f0*/  FFMA.FTZ R186, R20, UR5, R179 ;  /* 0x0000000514ba7c23 */ /* 0x000fe200080100b3 */
[----:B------:R-:W-:Y:S01]  /*e700*/  FSEL R180, R178, -INF , !P0 ;  /* 0xff800000b2b47808 */ /* 0x000fe20004000000 */
[C---:B------:R-:W-:Y:S01]  /*e710*/  FFMA.FTZ R183, R20.reuse, UR5, R17 ;  /* 0x0000000514b77c23 */ /* 0x040fe20008010011 */
[----:B------:R-:W-:Y:S01]  /*e720*/  ISETP.GE.AND P3, PT, R21, R216, PT ;  /* 0x000000d81500720c */ /* 0x000fe20003f66270 */
[----:B------:R-:W-:Y:S01]  /*e730*/  VIADD R17, R3, 0xffffff69 ;  /* 0xffffff6903117836 */ /* 0x000fe20000000000 */
[C---:B------:R-:W-:Y:S01]  /*e740*/  ISETP.GE.AND P5, PT, R21.reuse, R215, PT ;  /* 0x000000d71500720c */ /* 0x040fe20003fa6270 */
[----:B------:R-:W-:Y:S01]  /*e750*/  FFMA.FTZ R19, R20, UR5, R19 ;  /* 0x0000000514137c23 */ /* 0x000fe20008010013 */
[----:B------:R-:W-:-:S02]  /*e760*/  ISETP.GE.AND P4, PT, R21, R214, PT ;  /* 0x000000d61500720c */ /* 0x000fc40003f86270 */
[----:B------:R-:W-:Y:S02]  /*e770*/  ISETP.GE.AND P0, PT, R21, R213, PT ;  /* 0x000000d51500720c */ /* 0x000fe40003f06270 */
[----:B------:R-:W-:Y:S02]  /*e780*/  I2FP.F32.U32 R21, R16 ;  /* 0x0000001000157245 */ /* 0x000fe40000201000 */
[----:B------:R-:W-:Y:S02]  /*e790*/  FSEL R181, R181, -INF , !P2 ;  /* 0xff800000b5b57808 */ /* 0x000fe40005000000 */
[----:B------:R-:W-:Y:S01]  /*e7a0*/  FSEL R179, R18, -INF , !P1 ;  /* 0xff80000012b37808 */ /* 0x000fe20004800000 */
[----:B------:R-:W-:Y:S01]  /*e7b0*/  FFMA.FTZ R172, R21, UR5, R172 ;  /* 0x0000000515ac7c23 */ /* 0x000fe200080100ac */
[----:B------:R-:W-:Y:S01]  /*e7c0*/  FSEL R190, R177, -INF , !P3 ;  /* 0xff800000b1be7808 */ /* 0x000fe20005800000 */
[C---:B------:R-:W-:Y:S01]  /*e7d0*/  FFMA.FTZ R174, R21.reuse, UR5, R174 ;  /* 0x0000000515ae7c23 */ /* 0x040fe200080100ae */
[----:B------:R-:W-:Y:S01]  /*e7e0*/  FSEL R186, R186, -INF , !P5 ;  /* 0xff800000baba7808 */ /* 0x000fe20006800000 */
[----:B------:R-:W-:Y:S01]  /*e7f0*/  FFMA.FTZ R191, R21, UR5, R12 ;  /* 0x0000000515bf7c23 */ /* 0x000fe2000801000c */
[C---:B------:R-:W-:Y:S01]  /*e800*/  ISETP.GE.AND P2, PT, R16.reuse, R216, PT ;  /* 0x000000d81000720c */ /* 0x040fe20003f46270 */
[C---:B------:R-:W-:Y:S01]  /*e810*/  VIADD R12, R3.reuse, 0xffffff70 ;  /* 0xffffff70030c7836 */ /* 0x040fe20000000000 */
[C---:B------:R-:W-:Y:S01]  /*e820*/  ISETP.GE.AND P1, PT, R16.reuse, R215, PT ;  /* 0x000000d71000720c */ /* 0x040fe20003f26270 */
[----:B------:R-:W-:Y:S01]  /*e830*/  VIADD R18, R3, 0xffffff71 ;  /* 0xffffff7103127836 */ /* 0x000fe20000000000 */
[C---:B------:R-:W-:Y:S01]  /*e840*/  ISETP.GE.AND P3, PT, R16.reuse, R214, PT ;  /* 0x000000d61000720c */ /* 0x040fe20003f66270 */
[----:B------:R-:W-:Y:S01]  /*e850*/  FFMA.FTZ R14, R21, UR5, R14 ;  /* 0x00000005150e7c23 */ /* 0x000fe2000801000e */
[----:B------:R-:W-:-:S02]  /*e860*/  ISETP.GE.AND P5, PT, R16, R213, PT ;  /* 0x000000d51000720c */ /* 0x000fc40003fa6270 */
[----:B------:R-:W-:Y:S02]  /*e870*/  I2FP.F32.U32 R16, R17 ;  /* 0x0000001100107245 */ /* 0x000fe40000201000 */
[----:B------:R-:W-:Y:S02]  /*e880*/  FSEL R183, R183, -INF , !P4 ;  /* 0xff800000b7b77808 */ /* 0x000fe40006000000 */
[----:B------:R-:W-:Y:S01]  /*e890*/  FSEL R185, R19, -INF , !P0 ;  /* 0xff80000013b97808 */ /* 0x000fe20004000000 */
[----:B------:R-:W-:Y:S01]  /*e8a0*/  FFMA.FTZ R173, R16, UR5, R173 ;  /* 0x0000000510ad7c23 */ /* 0x000fe200080100ad */
[----:B------:R-:W-:Y:S01]  /*e8b0*/  FSEL R194, R172, -INF , !P2 ;  /* 0xff800000acc27808 */ /* 0x000fe20005000000 */
[----:B------:R-:W-:Y:S01]  /*e8c0*/  FFMA.FTZ R175, R16, UR5, R175 ;  /* 0x0000000510af7c23 */ /* 0x000fe200080100af */
[----:B------:R-:W-:Y:S01]  /*e8d0*/  FSEL R178, R174, -INF , !P1 ;  /* 0xff800000aeb27808 */ /* 0x000fe20004800000 */
[C---:B------:R-:W-:Y:S01]  /*e8e0*/  FFMA.FTZ R13, R16.reuse, UR5, R13 ;  /* 0x00000005100d7c23 */ /* 0x040fe2000801000d */
[C---:B------:R-:W-:Y:S01]  /*e8f0*/  ISETP.GE.AND P4, PT, R17.reuse, R216, PT ;  /* 0x000000d81100720c */ /* 0x040fe20003f86270 */
[----:B------:R-:W-:Y:S01]  /*e900*/  FFMA.FTZ R195, R16, UR5, R15 ;  /* 0x0000000510c37c23 */ /* 0x000fe2000801000f */
[C---:B------:R-:W-:Y:S01]  /*e910*/  ISETP.GE.AND P0, PT, R17.reuse, R215, PT ;  /* 0x000000d71100720c */ /* 0x040fe20003f06270 */
[----:B------:R-:W-:Y:S01]  /*e920*/  IMAD.MOV.U32 R174, RZ, RZ, R50 ;  /* 0x000000ffffae7224 */ /* 0x000fe200078e0032 */
[----:B------:R-:W-:-:S02]  /*e930*/  ISETP.GE.AND P2, PT, R17, R214, PT ;  /* 0x000000d61100720c */ /* 0x000fc40003f46270 */
[----:B------:R-:W-:Y:S02]  /*e940*/  ISETP.GE.AND P1, PT, R17, R213, PT ;  /* 0x000000d51100720c */ /* 0x000fe40003f26270 */
        /* <DEDUP_REMOVED lines=14> */
[----:B------:R-:W-:Y:S02]  /*ea30*/  I2FP.F32.U32 R12, R18 ;  /* 0x00000012000c7245 */ /* 0x000fe40000201000 */
[----:B------:R-:W-:Y:S02]  /*ea40*/  FMNMX3.FTZ R19, R227, R40, R36, !PT ;  /* 0x00000028e3137276 */ /* 0x000fe40007810024 */
[----:B------:R-:W-:Y:S01]  /*ea50*/  FSEL R62, R62, -INF , !P3 ;  /* 0xff8000003e3e7808 */ /* 0x000fe20005800000 */
[----:B------:R-:W-:Y:S01]  /*ea60*/  FFMA.FTZ R57, R12, UR5, R169 ;  /* 0x000000050c397c23 */ /* 0x000fe200080100a9 */
[----:B------:R-:W-:Y:S01]  /*ea70*/  ISETP.GE.AND P3, PT, R18, R216, PT ;  /* 0x000000d81200720c */ /* 0x000fe20003f66270 */
[C---:B------:R-:W-:Y:S01]  /*ea80*/  FFMA.FTZ R9, R12.reuse, UR5, R9 ;  /* 0x000000050c097c23 */ /* 0x040fe20008010009 */
[----:B------:R-:W-:Y:S01]  /*ea90*/  FMNMX3.FTZ R19, R19, R38, R32, !PT ;  /* 0x0000002613137276 */ /* 0x000fe20007810020 */
[C---:B------:R-:W-:Y:S01]  /*eaa0*/  FFMA.FTZ R58, R12.reuse, UR5, R171 ;  /* 0x000000050c3a7c23 */ /* 0x040fe200080100ab */
[----:B------:R-:W-:Y:S01]  /*eab0*/  FSEL R53, R53, -INF , !P4 ;  /* 0xff80000035357808 */ /* 0x000fe20006000000 */
[----:B------:R-:W-:Y:S01]  /*eac0*/  FFMA.FTZ R171, R12, UR5, R11 ;  /* 0x000000050cab7c23 */ /* 0x000fe2000801000b */
[----:B------:R-:W-:-:S02]  /*ead0*/  FSEL R168, R8, -INF , !P0 ;  /* 0xff80000008a87808 */ /* 0x000fc40004000000 */
[----:B------:R-:W-:Y:S02]  /*eae0*/  FSEL R57, R57, -INF , !P3 ;  /* 0xff80000039397808 */ /* 0x000fe40005800000 */
[C---:B------:R-:W-:Y:S02]  /*eaf0*/  ISETP.GE.AND P4, PT, R18.reuse, R215, PT ;  /* 0x000000d71200720c */ /* 0x040fe40003f86270 */
[C---:B------:R-:W-:Y:S02]  /*eb00*/  ISETP.GE.AND P0, PT, R18.reuse, R214, PT ;  /* 0x000000d61200720c */ /* 0x040fe40003f06270 */
[----:B------:R-:W-:Y:S01]  /*eb10*/  ISETP.GE.AND P3, PT, R18, R213, PT ;  /* 0x000000d51200720c */ /* 0x000fe20003f66270 */
[----:B------:R-:W-:Y:S01]  /*eb20*/  VIADD R18, R3, 0xffffff78 ;  /* 0xffffff7803127836 */ /* 0x000fe20000000000 */
[----:B------:R-:W-:Y:S01]  /*eb30*/  FMNMX3.FTZ R20, R19, R200, R202, !PT ;  /* 0x000000c813147276 */ /* 0x000fe200078100ca */
[----:B------:R-:W-:Y:S01]  /*eb40*/  VIADD R3, R3, 0xffffff79 ;  /* 0xffffff7903037836 */ /* 0x000fe20000000000 */
[----:B------:R-:W-:-:S02]  /*eb50*/  FSEL R169, R9, -INF , !P0 ;  /* 0xff80000009a97808 */ /* 0x000fc40004000000 */
[----:B------:R-:W-:Y:S02]  /*eb60*/  FMNMX3.FTZ R9, R20, R203, R229, !PT ;  /* 0x000000cb14097276 */ /* 0x000fe400078100e5 */
[----:B------:R-:W-:Y:S02]  /*eb70*/  I2FP.F32.U32 R13, R18 ;  /* 0x00000012000d7245 */ /* 0x000fe40000201000 */
[----:B------:R-:W-:Y:S02]  /*eb80*/  I2FP.F32.U32 R8, R3 ;  /* 0x0000000300087245 */ /* 0x000fe40000201000 */
[----:B------:R-:W-:Y:S01]  /*eb90*/  FMNMX3.FTZ R9, R9, R182, R190, !PT ;  /* 0x000000b609097276 */ /* 0x000fe200078100be */
[----:B------:R-:W-:Y:S01]  /*eba0*/  FFMA.FTZ R64, R13, UR5, R164 ;  /* 0x000000050d407c23 */ /* 0x000fe200080100a4 */
[----:B------:R-:W-:Y:S01]  /*ebb0*/  FSEL R58, R58, -INF , !P4 ;  /* 0xff8000003a3a7808 */ /* 0x000fe20006000000 */
[----:B------:R-:W-:Y:S01]  /*ebc0*/  FFMA.FTZ R59, R8, UR5, R165 ;  /* 0x00000005083b7c23 */ /* 0x000fe200080100a5 */
[-C--:B------:R-:W-:Y:S01]  /*ebd0*/  ISETP.GE.AND P4, PT, R18, R216.reuse, PT ;  /* 0x000000d81200720c */ /* 0x080fe20003f86270 */
[----:B------:R-:W-:Y:S01]  /*ebe0*/  FFMA.FTZ R60, R8, UR5, R167 ;  /* 0x00000005083c7c23 */ /* 0x000fe200080100a7 */
[----:B------:R-:W-:Y:S01]  /*ebf0*/  ISETP.GE.AND P0, PT, R3, R216, PT ;  /* 0x000000d80300720c */ /* 0x000fe20003f06270 */
[----:B------:R-:W-:Y:S01]  /*ec00*/  FFMA.FTZ R167, R13, UR5, R4 ;  /* 0x000000050da77c23 */ /* 0x000fe20008010004 */
[----:B------:R-:W-:Y:S01]  /*ec10*/  FMNMX3.FTZ R9, R9, R194, R196, !PT ;  /* 0x000000c209097276 */ /* 0x000fe200078100c4 */
[C---:B------:R-:W-:Y:S01]  /*ec20*/  FFMA.FTZ R55, R13.reuse, UR5, R166 ;  /* 0x000000050d377c23 */ /* 0x040fe200080100a6 */
[----:B------:R-:W-:Y:S01]  /*ec30*/  FMNMX3.FTZ R23, R226, R0, R2, !PT ;  /* 0x00000000e2177276 */ /* 0x000fe20007810002 */
[----:B------:R-:W-:Y:S01]  /*ec40*/  FFMA.FTZ R5, R8, UR5, R5 ;  /* 0x0000000508057c23 */ /* 0x000fe20008010005 */
[----:B------:R-:W-:Y:S01]  /*ec50*/  FSEL R64, R64, -INF , !P4 ;  /* 0xff80000040407808 */ /* 0x000fe20006000000 */
[----:B------:R-:W-:Y:S01]  /*ec60*/  FFMA.FTZ R165, R13, UR5, R6 ;  /* 0x000000050da57c23 */ /* 0x000fe20008010006 */
[----:B------:R-:W-:Y:S01]  /*ec70*/  FSEL R59, R59, -INF , !P0 ;  /* 0xff8000003b3b7808 */ /* 0x000fe20004000000 */
[----:B------:R-:W-:Y:S01]  /*ec80*/  FFMA.FTZ R7, R8, UR5, R7 ;  /* 0x0000000508077c23 */ /* 0x000fe20008010007 */
[----:B------:R-:W-:-:S02]  /*ec90*/  FMNMX3.FTZ R9, R9, R62, R57, !PT ;  /* 0x0000003e09097276 */ /* 0x000fc40007810039 */
[----:B------:R-:W-:Y:S02]  /*eca0*/  FMNMX3.FTZ R23, R23, R28, R30, !PT ;  /* 0x0000001c17177276 */ /* 0x000fe4000781001e */
[----:B------:R-:W-:Y:S02]  /*ecb0*/  FMNMX3.FTZ R9, R9, R64, R59, !PT ;  /* 0x0000004009097276 */ /* 0x000fe4000781003b */
[----:B------:R-:W-:Y:S02]  /*ecc0*/  FMNMX3.FTZ R23, R23, R198, R228, !PT ;  /* 0x000000c617177276 */ /* 0x000fe400078100e4 */
[----:B------:R-:W-:Y:S01]  /*ecd0*/  ISETP.GE.AND P0, PT, R3, R215, PT ;  /* 0x000000d70300720c */ /* 0x000fe20003f06270 */
[----:B------:R-:W1:Y:S01]  /*ece0*/  SHFL.BFLY PT, R4, R9, 0x2, 0x1f ;  /* 0x0c401f0009047f89 */ /* 0x000e6200000e0000 */
[----:B------:R-:W-:Y:S02]  /*ecf0*/  FMNMX3.FTZ R23, R23, R230, R234, !PT ;  /* 0x000000e617177276 */ /* 0x000fe400078100ea */
[----:B------:R-:W-:Y:S01]  /*ed00*/  LOP3.LUT R19, R251, UR8, R249, 0x96, !PT ;  /* 0x00000008fb137c12 */ /* 0x000fe2000f8e96f9 */
[----:B------:R-:W4:Y:S01]  /*ed10*/  LDCU UR8, c[0x0][0x45c] ;  /* 0x00008b80ff0877ac */ /* 0x000f220008000800 */
[----:B------:R-:W-:-:S02]  /*ed20*/  FMNMX3.FTZ R23, R23, R180, R186, !PT ;  /* 0x000000b417177276 */ /* 0x000fc400078100ba */
[----:B------:R-:W-:Y:S01]  /*ed30*/  FSEL R60, R60, -INF , !P0 ;  /* 0xff8000003c3c7808 */ /* 0x000fe20004000000 */
[----:B------:R-:W-:Y:S01]  /*ed40*/  IMAD.WIDE.U32 R34, R19, -0x326172a9, RZ ;  /* 0xcd9e8d5713227825 */ /* 0x000fe200078e00ff */
[C---:B------:R-:W-:Y:S02]  /*ed50*/  ISETP.GE.AND P4, PT, R18.reuse, R215, PT ;  /* 0x000000d71200720c */ /* 0x040fe40003f86270 */
[----:B------:R-:W-:Y:S01]  /*ed60*/  ISETP.GE.AND P0, PT, R3, R214, PT ;  /* 0x000000d60300720c */ /* 0x000fe20003f06270 */
[----:B------:R-:W-:Y:S01]  /*ed70*/  VIADD R215, R251, 0x76cf5d0a ;  /* 0x76cf5d0afbd77836 */ /* 0x000fe20000000000 */
[----:B------:R-:W-:Y:S02]  /*ed80*/  FMNMX3.FTZ R27, R23, R178, R188, !PT ;  /* 0x000000b2171b7276 */ /* 0x000fe400078100bc */
[----:B------:R-:W-:Y:S02]  /*ed90*/  FSEL R55, R55, -INF , !P4 ;  /* 0xff80000037377808 */ /* 0x000fe40006000000 */
[----:B------:R-:W-:Y:S01]  /*eda0*/  FSEL R166, R5, -INF , !P0 ;  /* 0xff80000005a67808 */ /* 0x000fe20004000000 */
[----:B--2---:R-:W-:Y:S01]  /*edb0*/  IMAD.MOV.U32 R56, RZ, RZ, R47 ;  /* 0x000000ffff387224 */ /* 0x004fe200078e002f */
[----:B------:R-:W-:Y:S01]  /*edc0*/  ISETP.GE.AND P4, PT, R18, R214, PT ;  /* 0x000000d61200720c */ /* 0x000fe20003f86270 */
[----:B------:R-:W-:Y:S01]  /*edd0*/  VIADD R214, R251, 0x32370b8f ;  /* 0x32370b8ffbd67836 */ /* 0x000fe20000000000 */
[----:B------:R-:W-:Y:S01]  /*ede0*/  ISETP.GE.AND P0, PT, R3, R213, PT ;  /* 0x000000d50300720c */ /* 0x000fe20003f06270 */
[----:B---3--:R-:W-:Y:S01]  /*edf0*/  IMAD.MOV.U32 R54, RZ, RZ, R48 ;  /* 0x000000ffff367224 */ /* 0x008fe200078e0030 */
[----:B------:R-:W-:Y:S01]  /*ee00*/  FMNMX3.FTZ R27, R27, R53, R58, !PT ;  /* 0x000000351b1b7276 */ /* 0x000fe2000781003a */
[----:B------:R-:W-:Y:S01]  /*ee10*/  IMAD.MOV.U32 R235, RZ, RZ, R56 ;  /* 0x000000ffffeb7224 */ /* 0x000fe200078e0038 */
[----:B------:R-:W-:Y:S01]  /*ee20*/  LOP3.LUT R3, R207, R222, R35, 0x96, !PT ;  /* 0x000000decf037212 */ /* 0x000fe200078e9623 */
[----:B------:R-:W-:Y:S01]  /*ee30*/  IMAD.MOV.U32 R238, RZ, RZ, R54 ;  /* 0x000000ffffee7224 */ /* 0x000fe200078e0036 */
[----:B------:R-:W-:-:S02]  /*ee40*/  LOP3.LUT R24, R209, R34, R237, 0x96, !PT ;  /* 0x00000022d1187212 */ /* 0x000fc400078e96ed */
[----:B------:R-:W-:Y:S02]  /*ee50*/  FSEL R167, R167, -INF , !P4 ;  /* 0xff800000a7a77808 */ /* 0x000fe40006000000 */
[----:B------:R-:W-:Y:S01]  /*ee60*/  FMNMX3.FTZ R27, R27, R55, R60, !PT ;  /* 0x000000371b1b7276 */ /* 0x000fe2000781003c */
[----:B------:R-:W-:Y:S01]  /*ee70*/  IMAD.WIDE.U32 R24, R24, -0x2daee0ad, RZ ;  /* 0xd2511f5318187825 */ /* 0x000fe200078e00ff */
[----:B------:R-:W-:Y:S02]  /*ee80*/  ISETP.GE.AND P4, PT, R18, R213, PT ;  /* 0x000000d51200720c */ /* 0x000fe40003f86270 */
[----:B------:R-:W-:Y:S01]  /*ee90*/  LOP3.LUT R5, R207, R224, R35, 0x96, !PT ;  /* 0x000000e0cf057212 */ /* 0x000fe200078e9623 */
[----:B------:R-:W-:Y:S01]  /*eea0*/  IMAD.WIDE.U32 R18, R3, -0x2daee0ad, RZ ;  /* 0xd2511f5303127825 */ /* 0x000fe200078e00ff */
[----:B------:R-:W2:Y:S01]  /*eeb0*/  SHFL.BFLY PT, R20, R27, 0x2, 0x1f ;  /* 0x0c401f001b147f89 */ /* 0x000ea200000e0000 */
[----:B------:R-:W-:Y:S02]  /*eec0*/  LOP3.LUT R22, R209, R34, R245, 0x96, !PT ;  /* 0x00000022d1167212 */ /* 0x000fe400078e96f5 */
[----:B------:R-:W-:Y:S01]  /*eed0*/  IMAD.WIDE.U32 R46, R5, -0x2daee0ad, RZ ;  /* 0xd2511f53052e7825 */ /* 0x000fe200078e00ff */
[----:B------:R-:W-:-:S02]  /*eee0*/  LOP3.LUT R3, R215, R242, R19, 0x96, !PT ;  /* 0x000000f2d7037212 */ /* 0x000fc400078e9613 */
[----:B------:R-:W-:Y:S01]  /*eef0*/  LOP3.LUT R18, R214, R18, R25, 0x96, !PT ;  /* 0x00000012d6127212 */ /* 0x000fe200078e9619 */
[----:B------:R-:W-:Y:S01]  /*ef00*/  IMAD.WIDE.U32 R22, R22, -0x2daee0ad, RZ ;  /* 0xd2511f5316167825 */ /* 0x000fe200078e00ff */
[----:B-1----:R-:W-:Y:S02]  /*ef10*/  FMNMX.FTZ R25, R9, R4, !PT ;  /* 0x0000000409197209 */ /* 0x002fe40007810000 */
[----:B------:R-:W-:Y:S01]  /*ef20*/  FMNMX3.FTZ R4, R211, R45, R37, !PT ;  /* 0x0000002dd3047276 */ /* 0x000fe20007810025 */
[----:B------:R-:W-:Y:S01]  /*ef30*/  IMAD.WIDE.U32 R34, R3, -0x326172a9, RZ ;  /* 0xcd9e8d5703227825 */ /* 0x000fe200078e00ff */
[----:B------:R-:W-:Y:S01]  /*ef40*/  FMNMX3.FTZ R16, R210, R43, R51, !PT ;  /* 0x0000002bd2107276 */ /* 0x000fe20007810033 */
[----:B------:R-:W1:Y:S01]  /*ef50*/  SHFL.BFLY PT, R164, R25, 0x1, 0x1f ;  /* 0x0c201f0019a47f89 */ /* 0x000e6200000e0000 */
[----:B------:R-:W-:Y:S01]  /*ef60*/  FMNMX3.FTZ R3, R4, R63, R33, !PT ;  /* 0x0000003f04037276 */ /* 0x000fe20007810021 */
[----:B------:R-:W-:Y:S01]  /*ef70*/  IMAD.WIDE.U32 R18, R18, -0x326172a9, RZ ;  /* 0xcd9e8d5712127825 */ /* 0x000fe200078e00ff */
[----:B------:R-:W-:-:S02]  /*ef80*/  LOP3.LUT R4, R214, R46, R23, 0x96, !PT ;  /* 0x0000002ed6047212 */ /* 0x000fc400078e9617 */
[----:B------:R-:W-:Y:S01]  /*ef90*/  FMNMX3.FTZ R23, R3, R189, R192, !PT ;  /* 0x000000bd03177276 */ /* 0x000fe200078100c0 */
[----:B------:R-:W-:Y:S01]  /*efa0*/  VIADD R213, R251, 0xed9eba14 ;  /* 0xed9eba14fbd57836 */ /* 0x000fe20000000000 */
[----:B------:R-:W-:Y:S02]  /*efb0*/  FMNMX3.FTZ R16, R16, R29, R31, !PT ;  /* 0x0000001d10107276 */ /* 0x000fe4000781001f */
[----:B------:R-:W-:Y:S02]  /*efc0*/  FMNMX3.FTZ R26, R23, R174, R239, !PT ;  /* 0x000000ae171a7276 */ /* 0x000fe400078100ef */
[----:B------:R-:W-:Y:S02]  /*efd0*/  FMNMX3.FTZ R13, R16, R187, R197, !PT ;  /* 0x000000bb100d7276 */ /* 0x000fe400078100c5 */
[----:B------:R-:W-:Y:S02]  /*efe0*/  FMNMX3.FTZ R26, R26, R181, R183, !PT ;  /* 0x000000b51a1a7276 */ /* 0x000fe400078100b7 */
[----:B------:R-:W-:Y:S01]  /*eff0*/  FMNMX3.FTZ R6, R13, R221, R184, !PT ;  /* 0x000000dd0d067276 */ /* 0x000fe200078100b8 */
[----:B------:R-:W-:Y:S01]  /*f000*/  IMAD.WIDE.U32 R12, R4, -0x326172a9, RZ ;  /* 0xcd9e8d57040c7825 */ /* 0x000fe200078e00ff */
[----:B------:R-:W-:-:S02]  /*f010*/  FMNMX3.FTZ R26, R26, R191, R193, !PT ;  /* 0x000000bf1a1a7276 */ /* 0x000fc400078100c1 */
[----:B--2---:R-:W-:Y:S02]  /*f020*/  FMNMX.FTZ R11, R27, R20, !PT ;  /* 0x000000141b0b7209 */ /* 0x004fe40007810000 */
[----:B------:R-:W-:Y:S02]  /*f030*/  FSEL R173, R10, -INF , !P2 ;  /* 0xff8000000aad7808 */ /* 0x000fe40005000000 */
[----:B------:R-:W-:Y:S02]  /*f040*/  FMNMX3.FTZ R15, R26, R168, R169, !PT ;  /* 0x000000a81a0f7276 */ /* 0x000fe400078100a9 */
[----:B------:R-:W-:Y:S02]  /*f050*/  FSEL R199, R14, -INF , !P5 ;  /* 0xff8000000ec77808 */ /* 0x000fe40006800000 */
[----:B------:R-:W-:Y:S02]  /*f060*/  FSEL R195, R195, -INF , !P1 ;  /* 0xff800000c3c37808 */ /* 0x000fe40004800000 */
[----:B------:R-:W-:-:S02]  /*f070*/  FMNMX3.FTZ R10, R6, R179, R185, !PT ;  /* 0x000000b3060a7276 */ /* 0x000fc400078100b9 */
[----:B------:R-:W2:Y:S01]  /*f080*/  SHFL.BFLY PT, R6, R11, 0x1, 0x1f ;  /* 0x0c201f000b067f89 */ /* 0x000ea200000e0000 */
[----:B------:R-:W-:Y:S02]  /*f090*/  FMNMX3.FTZ R15, R15, R167, R166, !PT ;  /* 0x000000a70f0f7276 */ /* 0x000fe400078100a6 */
[----:B------:R-:W-:Y:S02]  /*f0a0*/  FSEL R171, R171, -INF , !P3 ;  /* 0xff800000abab7808 */ /* 0x000fe40005800000 */
[----:B------:R-:W-:Y:S01]  /*f0b0*/  FMNMX3.FTZ R10, R10, R199, R195, !PT ;  /* 0x000000c70a0a7276 */ /* 0x000fe200078100c3 */
[----:B------:R-:W3:Y:S01]  /*f0c0*/  SHFL.BFLY PT, R8, R15, 0x2, 0x1f ;  /* 0x0c401f000f087f89 */ /* 0x000ee200000e0000 */
[----:B------:R-:W-:Y:S02]  /*f0d0*/  FSEL R165, R165, -INF , !P4 ;  /* 0xff800000a5a57808 */ /* 0x000fe40006000000 */
[----:B------:R-:W-:Y:S02]  /*f0e0*/  FSEL R65, R7, -INF , !P0 ;  /* 0xff80000007417808 */ /* 0x000fe40004000000 */
[----:B------:R-:W-:-:S02]  /*f0f0*/  FMNMX3.FTZ R4, R10, R173, R171, !PT ;  /* 0x000000ad0a047276 */ /* 0x000fc400078100ab */
[----:B------:R-:W-:Y:S02]  /*f100*/  LOP3.LUT R9, R215, R246, R47, 0x96, !PT ;  /* 0x000000f6d7097212 */ /* 0x000fe400078e962f */
[----:B------:R-:W-:Y:S02]  /*f110*/  FMNMX3.FTZ R4, R4, R165, R65, !PT ;  /* 0x000000a504047276 */ /* 0x000fe40007810041 */
[----:B------:R-:W-:Y:S01]  /*f120*/  LOP3.LUT R3, R204, R34, R19, 0x96, !PT ;  /* 0x00000022cc037212 */ /* 0x000fe200078e9613 */
[----:B------:R-:W-:Y:S01]  /*f130*/  IMAD.WIDE.U32 R16, R9, -0x326172a9, RZ ;  /* 0xcd9e8d5709107825 */ /* 0x000fe200078e00ff */
[----:B------:R-:W-:Y:S01]  /*f140*/  LOP3.LUT R5, R205, R236, R35, 0x96, !PT ;  /* 0x000000eccd057212 */ /* 0x000fe200078e9623 */
[----:B------:R-:W3:Y:S01]  /*f150*/  SHFL.BFLY PT, R7, R4, 0x2, 0x1f ;  /* 0x0c401f0004077f89 */ /* 0x000ee200000e0000 */
[----:B-1----:R-:W-:Y:S01]  /*f160*/  FMNMX.FTZ R164, R25, R164, !PT ;  /* 0x000000a419a47209 */ /* 0x002fe20007810000 */
[----:B------:R-:W-:Y:S01]  /*f170*/  IMAD.WIDE.U32 R176, R3, -0x2daee0ad, RZ ;  /* 0xd2511f5303b07825 */ /* 0x000fe200078e00ff */
[----:B------:R-:W-:-:S02]  /*f180*/  LOP3.LUT R14, R205, R244, R17, 0x96, !PT ;  /* 0x000000f4cd0e7212 */ /* 0x000fc400078e9611 */
[----:B--2---:R-:W-:Y:S01]  /*f190*/  FMNMX.FTZ R3, R11, R6, !PT ;  /* 0x000000060b037209 */ /* 0x004fe20007810000 */
[----:B----4-:R-:W-:Y:S01]  /*f1a0*/  FMUL.FTZ R67, R164, UR8 ;  /* 0x00000008a4437c20 */ /* 0x010fe20008410000 */
[----:B------:R-:W-:Y:S01]  /*f1b0*/  LOP3.LUT R10, R204, R16, R13, 0x96, !PT ;  /* 0x00000010cc0a7212 */ /* 0x000fe200078e960d */
[----:B------:R-:W-:Y:S01]  /*f1c0*/  IMAD.WIDE.U32 R16, R5, -0x2daee0ad, RZ ;  /* 0xd2511f5305107825 */ /* 0x000fe200078e00ff */
[----:B------:R-:W-:-:S03]  /*f1d0*/  FSETP.NEU.FTZ.AND P3, PT, R3, -INF , PT ;  /* 0xff8000000300780b */ /* 0x000fc60003f7d000 */
[----:B------:R-:W-:Y:S01]  /*f1e0*/  FMUL.FTZ R61, R3, UR8 ;  /* 0x00000008033d7c20 */ /* 0x000fe20008410000 */
[----:B---3--:R-:W-:Y:S01]  /*f1f0*/  FMNMX.FTZ R8, R15, R8, !PT ;  /* 0x000000080f087209 */ /* 0x008fe20007810000 */
[----:B------:R-:W-:Y:S01]  /*f200*/  IMAD.WIDE.U32 R20, R14, -0x2daee0ad, RZ ;  /* 0xd2511f530e147825 */ /* 0x000fe200078e00ff */
[----:B------:R-:W-:Y:S02]  /*f210*/  LOP3.LUT R9, R213, R24, R17, 0x96, !PT ;  /* 0x00000018d5097212 */ /* 0x000fe400078e9611 */
[----:B------:R-:W-:Y:S01]  /*f220*/  FSEL R61, R61, RZ, P3 ;  /* 0x000000ff3d3d7208 */ /* 0x000fe20001800000 */
[----:B------:R-:W-:Y:S01]  /*f230*/  IMAD.WIDE.U32 R232, R10, -0x2daee0ad, RZ ;  /* 0xd2511f530ae87825 */ /* 0x000fe200078e00ff */
[----:B------:R-:W1:Y:S01]  /*f240*/  SHFL.BFLY PT, R11, R8, 0x1, 0x1f ;  /* 0x0c201f00080b7f89 */ /* 0x000e6200000e0000 */
[----:B------:R-:W-:Y:S02]  /*f250*/  LOP3.LUT R5, R201, R16, R177, 0x96, !PT ;  /* 0x00000010c9057212 */ /* 0x000fe400078e96b1 */
[----:B------:R-:W-:Y:S01]  /*f260*/  IMAD.WIDE.U32 R14, R9, -0x326172a9, RZ ;  /* 0xcd9e8d57090e7825 */ /* 0x000fe200078e00ff */
[----:B------:R-:W-:-:S03]  /*f270*/  LOP3.LUT R9, R201, R20, R233, 0x96, !PT ;  /* 0x00000014c9097212 */ /* 0x000fc600078e96e9 */
[--C-:B------:R-:W-:Y:S01]  /*f280*/  FFMA.FTZ R49, R0, UR8, -R61.reuse ;  /* 0x0000000800317c23 */ /* 0x100fe2000801083d */
[----:B------:R-:W-:Y:S01]  /*f290*/  FFMA.FTZ R48, R2, UR8, -R61 ;  /* 0x0000000802307c23 */ /* 0x000fe2000801083d */
[----:B------:R-:W-:Y:S01]  /*f2a0*/  FMNMX.FTZ R0, R4, R7, !PT ;  /* 0x0000000704007209 */ /* 0x000fe20007810000 */
[----:B------:R-:W-:Y:S01]  /*f2b0*/  IMAD.WIDE.U32 R16, R5, -0x326172a9, RZ ;  /* 0xcd9e8d5705107825 */ /* 0x000fe200078e00ff */
[----:B------:R-:W-:-:S03]  /*f2c0*/  LOP3.LUT R220, R208, R18, R15, 0x96, !PT ;  /* 0x00000012d0dc7212 */ /* 0x000fc600078e960f */
[----:B------:R-:W-:Y:S01]  /*f2d0*/  FFMA.FTZ R39, R30, UR8, -R61 ;  /* 0x000000081e277c23 */ /* 0x000fe2000801083d */
[----:B------:R-:W-:Y:S01]  /*f2e0*/  FSETP.NEU.FTZ.AND P1, PT, R164, -INF , PT ;  /* 0xff800000a400780b */ /* 0x000fe20003f3d000 */
[----:B------:R-:W-:Y:S01]  /*f2f0*/  IMAD.WIDE.U32 R18, R9, -0x326172a9, RZ ;  /* 0xcd9e8d5709127825 */ /* 0x000fe200078e00ff */
[C---:B------:R-:W-:Y:S01]  /*f300*/  PRMT R4, R16.reuse, 0x7773, RZ ;  /* 0x0000777310047816 */ /* 0x040fe200000000ff */
[----:B------:R-:W2:Y:S01]  /*f310*/  SHFL.BFLY PT, R9, R0, 0x1, 0x1f ;  /* 0x0c201f0000097f89 */ /* 0x000ea200000e0000 */
[----:B------:R-:W-:Y:S01]  /*f320*/  PRMT R7, R16, 0x7772, RZ ;  /* 0x0000777210077816 */ /* 0x000fe200000000ff */
[----:B------:R-:W-:Y:S01]  /*f330*/  MUFU.EX2 R39, R39 ;  /* 0x0000002700277308 */ /* 0x000fe20000000800 */
[----:B------:R-:W-:Y:S01]  /*f340*/  LOP3.LUT R5, R206, R14, R17, 0x96, !PT ;  /* 0x0000000ece057212 */ /* 0x000fe200078e9611 */
[----:B------:R-:W-:Y:S01]  /*f350*/  IMAD.MOV.U32 R14, RZ, RZ, R16 ;  /* 0x000000ffff0e7224 */ /* 0x000fe200078e0010 */
[----:B------:R-:W-:Y:S01]  /*f360*/  PRMT R15, R18, 0x7773, RZ ;  /* 0x00007773120f7816 */ /* 0x000fe200000000ff */
[----:B------:R-:W-:Y:S01]  /*f370*/  LDSM.16.MT88.4 R24, [R217+0xa000] ;  /* 0x00a00000d918783b */ /* 0x000fe20000004200 */
[----:B------:R-:W-:Y:S01]  /*f380*/  PRMT R10, R16, 0x7771, RZ ;  /* 0x00007771100a7816 */ /* 0x000fe200000000ff */
[----:B------:R-:W-:Y:S01]  /*f390*/  IMAD.MOV.U32 R16, RZ, RZ, R18 ;  /* 0x000000ffff107224 */ /* 0x000fe200078e0012 */
[----:B------:R-:W-:Y:S01]  /*f3a0*/  PRMT R4, R7, 0x5410, R4 ;  /* 0x0000541007047816 */ /* 0x000fe20000000004 */
[----:B------:R-:W-:Y:S01]  /*f3b0*/  MUFU.EX2 R49, R49 ;  /* 0x0000003100317308 */ /* 0x000fe20000000800 */
[----:B-1----:R-:W-:Y:S01]  /*f3c0*/  FMNMX.FTZ R2, R8, R11, !PT ;  /* 0x0000000b08027209 */ /* 0x002fe20007810000 */
[--C-:B------:R-:W-:Y:S01]  /*f3d0*/  FFMA.FTZ R198, R198, UR8, -R61.reuse ;  /* 0x00000008c6c67c23 */ /* 0x100fe2000801083d */
[----:B------:R-:W-:Y:S01]  /*f3e0*/  PRMT R8, R18, 0x7772, RZ ;  /* 0x0000777212087816 */ /* 0x000fe200000000ff */
[----:B------:R-:W-:Y:S01]  /*f3f0*/  FFMA.FTZ R186, R186, UR8, -R61 ;  /* 0x00000008baba7c23 */ /* 0x000fe2000801083d */
[----:B------:R-:W-:Y:S01]  /*f400*/  LOP3.LUT R13, R14, 0xff, RZ, 0xc0, !PT ;  /* 0x000000ff0e0d7812 */ /* 0x000fe200078ec0ff */
[----:B------:R-:W-:Y:S01]  /*f410*/  FMUL.FTZ R170, R2, UR8 ;  /* 0x0000000802aa7c20 */ /* 0x000fe20008410000 */
[----:B------:R-:W-:Y:S01]  /*f420*/  PRMT R7, R8, 0x5410, R15 ;  /* 0x0000541008077816 */ /* 0x000fe2000000000f */
[----:B------:R-:W-:Y:S01]  /*f430*/  MUFU.EX2 R48, R48 ;  /* 0x0000003000307308 */ /* 0x000fe20000000800 */
[----:B------:R-:W-:Y:S01]  /*f440*/  LOP3.LUT R8, R5, 0xffff, RZ, 0xc0, !PT ;  /* 0x0000ffff05087812 */ /* 0x000fe200078ec0ff */
[----:B------:R-:W-:Y:S01]  /*f450*/  FFMA.FTZ R180, R180, UR8, -R61 ;  /* 0x00000008b4b47c23 */ /* 0x000fe2000801083d */
[----:B------:R-:W-:-:S02]  /*f460*/  LOP3.LUT R11, R16, 0xff, RZ, 0xc0, !PT ;  /* 0x000000ff100b7812 */ /* 0x000fc400078ec0ff */
[C---:B------:R-:W-:Y:S02]  /*f470*/  LOP3.LUT R16, R5.reuse, 0xff, RZ, 0xc0, !PT ;  /* 0x000000ff05107812 */ /* 0x040fe400078ec0ff */
[----:B--2---:R-:W-:Y:S01]  /*f480*/  FMNMX.FTZ R0, R0, R9, !PT ;  /* 0x0000000900007209 */ /* 0x004fe20007810000 */
[----:B------:R-:W-:Y:S01]  /*f490*/  MUFU.EX2 R198, R198 ;  /* 0x000000c600c67308 */ /* 0x000fe20000000800 */
[----:B------:R-:W-:Y:S02]  /*f4a0*/  PRMT R9, R5, 0x7632, R9 ;  /* 0x0000763205097816 */ /* 0x000fe40000000009 */
[----:B------:R-:W-:Y:S01]  /*f4b0*/  SHF.R.U32.HI R14, RZ, 0x18, R5 ;  /* 0x00000018ff0e7819 */ /* 0x000fe20000011605 */
[----:B------:R-:W-:Y:S01]  /*f4c0*/  FMUL.FTZ R66, R0, UR8 ;  /* 0x0000000800427c20 */ /* 0x000fe20008410000 */
[----:B------:R-:W-:Y:S02]  /*f4d0*/  SHF.R.U32.HI R5, RZ, 0x8, R8 ;  /* 0x00000008ff057819 */ /* 0x000fe40000011608 */
[----:B------:R-:W-:Y:S01]  /*f4e0*/  FSETP.NEU.FTZ.AND P2, PT, R2, -INF , PT ;  /* 0xff8000000200780b */ /* 0x000fe20003f5d000 */
[----:B------:R-:W-:Y:S01]  /*f4f0*/  MUFU.EX2 R180, R180 ;  /* 0x000000b400b47308 */ /* 0x000fe20000000800 */
[----:B------:R-:W-:-:S02]  /*f500*/  PRMT R16, R16, 0x5410, R5 ;  /* 0x0000541010107816 */ /* 0x000fc40000000005 */
[----:B------:R-:W1:Y:S01]  /*f510*/  LDC R5, c[0x0][0x4f8] ;  /* 0x00013e00ff057b82 */ /* 0x000e620000000800 */
[----:B------:R-:W-:Y:S02]  /*f520*/  FSETP.NEU.FTZ.AND P0, PT, R0, -INF , PT ;  /* 0xff8000000000780b */ /* 0x000fe40003f1d000 */
[----:B------:R-:W-:Y:S02]  /*f530*/  FSEL R67, R67, RZ, P1 ;  /* 0x000000ff43437208 */ /* 0x000fe40000800000 */
[----:B------:R-:W-:Y:S02]  /*f540*/  FSEL R170, R170, RZ, P2 ;  /* 0x000000ffaaaa7208 */ /* 0x000fe40001000000 */
[----:B------:R-:W-:Y:S01]  /*f550*/  FSEL R66, R66, RZ, P0 ;  /* 0x000000ff42427208 */ /* 0x000fe20000000000 */
[----:B------:R-:W-:Y:S01]  /*f560*/  FFMA.FTZ R50, R36, UR8, -R67 ;  /* 0x0000000824327c23 */ /* 0x000fe20008010843 */
[----:B------:R-:W-:Y:S01]  /*f570*/  LOP3.LUT R6, R213, R22, R21, 0x96, !PT ;  /* 0x00000016d5067212 */ /* 0x000fe200078e9615 */
[----:B------:R-:W-:Y:S01]  /*f580*/  FFMA.FTZ R47, R45, UR8, -R170 ;  /* 0x000000082d2f7c23 */ /* 0x000fe200080108aa */
[----:B------:R-:W-:Y:S01]  /*f590*/  FFMA.FTZ R42, R38, UR8, -R67 ;  /* 0x00000008262a7c23 */ /* 0x000fe20008010843 */
[--C-:B------:R-:W-:Y:S01]  /*f5a0*/  FFMA.FTZ R45, R43, UR8, -R66.reuse ;  /* 0x000000082b2d7c23 */ /* 0x100fe20008010842 */
[----:B------:R-:W-:Y:S01]  /*f5b0*/  FFMA.FTZ R36, R51, UR8, -R66 ;  /* 0x0000000833247c23 */ /* 0x000fe20008010842 */
[----:B------:R-:W-:Y:S01]  /*f5c0*/  FFMA.FTZ R38, R37, UR8, -R170 ;  /* 0x0000000825267c23 */ /* 0x000fe200080108aa */
[----:B------:R-:W-:-:S04]  /*f5d0*/  IMAD.WIDE.U32 R20, R6, -0x326172a9, RZ ;  /* 0xcd9e8d5706147825 */ /* 0x000fc800078e00ff */
[--C-:B------:R-:W-:Y:S01]  /*f5e0*/  FFMA.FTZ R37, R63, UR8, -R170.reuse ;  /* 0x000000083f257c23 */ /* 0x100fe200080108aa */
[----:B------:R-:W-:Y:S01]  /*f5f0*/  FFMA.FTZ R44, R33, UR8, -R170 ;  /* 0x00000008212c7c23 */ /* 0x000fe200080108aa */
[----:B------:R-:W-:Y:S01]  /*f600*/  FFMA.FTZ R41, R32, UR8, -R67 ;  /* 0x0000000820297c23 */ /* 0x000fe20008010843 */
[----:B------:R-:W-:Y:S01]  /*f610*/  MUFU.EX2 R45, R45 ;  /* 0x0000002d002d7308 */ /* 0x000fe20000000800 */
[----:B------:R-:W-:Y:S01]  /*f620*/  LOP3.LUT R6, R206, R20, R19, 0x96, !PT ;  /* 0x00000014ce067212 */ /* 0x000fe200078e9613 */
[----:B------:R-:W-:Y:S01]  /*f630*/  FFMA.FTZ R175, R40, UR8, -R67 ;  /* 0x0000000828af7c23 */ /* 0x000fe20008010843 */
[----:B------:R-:W-:Y:S01]  /*f640*/  LOP3.LUT R216, R208, R12, R21, 0x96, !PT ;  /* 0x0000000cd0d87212 */ /* 0x000fe200078e9615 */
[----:B------:R-:W-:Y:S01]  /*f650*/  FFMA.FTZ R40, R28, UR8, -R61 ;  /* 0x000000081c287c23 */ /* 0x000fe2000801083d */
[----:B-1----:R-:W-:Y:S01]  /*f660*/  LOP3.LUT R51, R5, 0xff, RZ, 0xc0, !PT ;  /* 0x000000ff05337812 */ /* 0x002fe200078ec0ff */
[--C-:B------:R-:W-:Y:S01]  /*f670*/  FFMA.FTZ R43, R29, UR8, -R66.reuse ;  /* 0x000000081d2b7c23 */ /* 0x100fe20008010842 */
[----:B------:R-:W-:Y:S01]  /*f680*/  PRMT R12, R18, 0x7771, RZ ;  /* 0x00007771120c7816 */ /* 0x000fe200000000ff */
[----:B------:R-:W1:Y:S01]  /*f690*/  MUFU.EX2 R36, R36 ;  /* 0x0000002400247308 */ /* 0x000e620000000800 */
[----:B------:R-:W-:Y:S01]  /*f6a0*/  LOP3.LUT R9, R9, 0xff, RZ, 0xc0, !PT ;  /* 0x000000ff09097812 */ /* 0x000fe200078ec0ff */
[----:B------:R-:W-:Y:S01]  /*f6b0*/  IMAD R51, R51, 0x10000, R51 ;  /* 0x0001000033337824 */ /* 0x000fe200078e0233 */
[C---:B------:R-:W-:Y:S01]  /*f6c0*/  LOP3.LUT R8, R6.reuse, 0xffff, RZ, 0xc0, !PT ;  /* 0x0000ffff06087812 */ /* 0x040fe200078ec0ff */
[----:B------:R-:W-:Y:S01]  /*f6d0*/  FFMA.FTZ R46, R31, UR8, -R66 ;  /* 0x000000081f2e7c23 */ /* 0x000fe20008010842 */
[----:B------:R-:W-:Y:S01]  /*f6e0*/  PRMT R12, R11, 0x5410, R12 ;  /* 0x000054100b0c7816 */ /* 0x000fe2000000000c */
[----:B------:R-:W-:Y:S01]  /*f6f0*/  VIADD R63, R217, 0x9020 ;  /* 0x00009020d93f7836 */ /* 0x000fe20000000000 */
[----:B------:R-:W-:Y:S01]  /*f700*/  PRMT R14, R9, 0x5410, R14 ;  /* 0x00005410090e7816 */ /* 0x000fe2000000000e */
[----:B------:R-:W-:Y:S01]  /*f710*/  MUFU.EX2 R47, R47 ;  /* 0x0000002f002f7308 */ /* 0x000fe20000000800 */
[----:B------:R-:W-:Y:S01]  /*f720*/  LOP3.LUT R11, R6, 0xff, RZ, 0xc0, !PT ;  /* 0x000000ff060b7812 */ /* 0x000fe200078ec0ff */
[----:B------:R-:W-:Y:S01]  /*f730*/  FFMA.FTZ R174, R174, UR8, -R170 ;  /* 0x00000008aeae7c23 */ /* 0x000fe200080108aa */
[----:B------:R-:W-:Y:S01]  /*f740*/  SHF.R.U32.HI R8, RZ, 0x8, R8 ;  /* 0x00000008ff087819 */ /* 0x000fe20000011608 */
[--C-:B------:R-:W-:Y:S01]  /*f750*/  FFMA.FTZ R197, R197, UR8, -R66.reuse ;  /* 0x00000008c5c57c23 */ /* 0x100fe20008010842 */
[----:B------:R-:W-:Y:S01]  /*f760*/  FSEL R18, R164, RZ, P1 ;  /* 0x000000ffa4127208 */ /* 0x000fe20000800000 */
[----:B------:R-:W-:Y:S01]  /*f770*/  FFMA.FTZ R184, R184, UR8, -R66 ;  /* 0x00000008b8b87c23 */ /* 0x000fe20008010842 */
[----:B------:R-:W-:Y:S01]  /*f780*/  PRMT R10, R13, 0x5410, R10 ;  /* 0x000054100d0a7816 */ /* 0x000fe2000000000a */
[----:B------:R-:W2:Y:S01]  /*f790*/  MUFU.EX2 R38, R38 ;  /* 0x0000002600267308 */ /* 0x000ea20000000800 */
[----:B------:R-:W-:Y:S01]  /*f7a0*/  PRMT R9, R6, 0x7632, R9 ;  /* 0x0000763206097816 */ /* 0x000fe20000000009 */
[----:B------:R-:W-:Y:S01]  /*f7b0*/  FADD.FTZ R13, R227, -R18 ;  /* 0x80000012e30d7221 */ /* 0x000fe20000010000 */
[----:B------:R-:W-:Y:S01]  /*f7c0*/  PRMT R8, R11, 0x5410, R8 ;  /* 0x000054100b087816 */ /* 0x000fe20000000008 */
[----:B------:R-:W-:Y:S01]  /*f7d0*/  IMAD.MOV.U32 R227, RZ, RZ, R177 ;  /* 0x000000ffffe37224 */ /* 0x000fe200078e00b1 */
[--C-:B------:R-:W-:Y:S01]  /*f7e0*/  HSET2.LE.AND R14, R14, R51.reuse, PT ;  /* 0x000000330e0e7233 */ /* 0x100fe20003803000 */
[----:B------:R-:W-:Y:S01]  /*f7f0*/  FMUL.FTZ R172, R13, UR8 ;  /* 0x000000080dac7c20 */ /* 0x000fe20008410000 */
[----:B------:R-:W-:Y:S01]  /*f800*/  FSEL R11, R3, RZ, P3 ;  /* 0x000000ff030b7208 */ /* 0x000fe20001800000 */
[----:B------:R-:W-:Y:S01]  /*f810*/  MUFU.EX2 R37, R37 ;  /* 0x0000002500257308 */ /* 0x000fe20000000800 */
[----:B-1----:R-:W-:Y:S01]  /*f820*/  F2FP.BF16.F32.PACK_AB R17, R36, R45 ;  /* 0x0000002d2411723e */ /* 0x002fe200000010ff */
[----:B------:R-:W-:Y:S01]  /*f830*/  FFMA.FTZ R177, R189, UR8, -R170 ;  /* 0x00000008bdb17c23 */ /* 0x000fe200080108aa */
[----:B------:R-:W-:Y:S01]  /*f840*/  SHF.R.U32.HI R6, RZ, 0x18, R6 ;  /* 0x00000018ff067819 */ /* 0x000fe20000011606 */
[----:B------:R-:W-:Y:S01]  /*f850*/  FADD.FTZ R11, R226, -R11 ;  /* 0x8000000be20b7221 */ /* 0x000fe20000010000 */
[----:B------:R-:W-:Y:S01]  /*f860*/  LOP3.LUT R9, R9, 0xff, RZ, 0xc0, !PT ;  /* 0x000000ff09097812 */ /* 0x000fe200078ec0ff */
[----:B------:R-:W-:Y:S01]  /*f870*/  IMAD.MOV.U32 R226, RZ, RZ, R176 ;  /* 0x000000ffffe27224 */ /* 0x000fe200078e00b0 */
[----:B------:R-:W-:Y:S01]  /*f880*/  FSEL R18, R2, RZ, P2 ;  /* 0x000000ff02127208 */ /* 0x000fe20001000000 */
[----:B------:R-:W1:Y:S01]  /*f890*/  MUFU.EX2 R44, R44 ;  /* 0x0000002c002c7308 */ /* 0x000e620000000800 */
[----:B------:R-:W-:Y:S01]  /*f8a0*/  LOP3.LUT R17, R17, R14, RZ, 0xc0, !PT ;  /* 0x0000000e11117212 */ /* 0x000fe200078ec0ff */
[----:B------:R-:W-:Y:S01]  /*f8b0*/  FMUL.FTZ R56, R11, UR8 ;  /* 0x000000080b387c20 */ /* 0x000fe20008410000 */
[--C-:B------:R-:W-:Y:S01]  /*f8c0*/  HSET2.LE.AND R10, R10, R51.reuse, PT ;  /* 0x000000330a0a7233 */ /* 0x100fe20003803000 */
[----:B------:R-:W-:Y:S01]  /*f8d0*/  FFMA.FTZ R176, R192, UR8, -R170 ;  /* 0x00000008c0b07c23 */ /* 0x000fe200080108aa */
[--C-:B------:R-:W-:Y:S01]  /*f8e0*/  HSET2.LE.AND R16, R16, R51.reuse, PT ;  /* 0x0000003310107233 */ /* 0x100fe20003803000 */
[--C-:B------:R-:W-:Y:S01]  /*f8f0*/  FFMA.FTZ R192, R187, UR8, -R66.reuse ;  /* 0x00000008bbc07c23 */ /* 0x100fe20008010842 */
[----:B--2---:R-:W-:Y:S01]  /*f900*/  F2FP.BF16.F32.PACK_AB R15, R38, R47 ;  /* 0x0000002f260f723e */ /* 0x004fe200000010ff */
[----:B------:R-:W-:Y:S01]  /*f910*/  MUFU.EX2 R42, R42 ;  /* 0x0000002a002a7308 */ /* 0x000fe20000000800 */
[----:B------:R-:W-:Y:S01]  /*f920*/  LOP3.LUT R14, R7, 0xff00ff, RZ, 0xc0, !PT ;  /* 0x00ff00ff070e7812 */ /* 0x000fe200078ec0ff */
[----:B------:R-:W-:Y:S01]  /*f930*/  FFMA.FTZ R187, R221, UR8, -R66 ;  /* 0x00000008ddbb7c23 */ /* 0x000fe20008010842 */
[--C-:B------:R-:W-:Y:S01]  /*f940*/  HSET2.LE.AND R12, R12, R51.reuse, PT ;  /* 0x000000330c0c7233 */ /* 0x100fe20003803000 */
[----:B------:R-:W-:Y:S01]  /*f950*/  FFMA.FTZ R227, R200, UR8, -R67 ;  /* 0x00000008c8e37c23 */ /* 0x000fe20008010843 */
[----:B------:R-:W-:Y:S01]  /*f960*/  PRMT R6, R9, 0x5410, R6 ;  /* 0x0000541009067816 */ /* 0x000fe20000000006 */
[----:B------:R-:W-:Y:S01]  /*f970*/  FADD.FTZ R9, R211, -R18 ;  /* 0x80000012d3097221 */ /* 0x000fe20000010000 */
[----:B------:R-:W-:Y:S01]  /*f980*/  LOP3.LUT R16, R15, R16, RZ, 0xc0, !PT ;  /* 0x000000100f107212 */ /* 0x000fe200078ec0ff */
[----:B------:R-:W2:Y:S01]  /*f990*/  MUFU.EX2 R41, R41 ;  /* 0x0000002900297308 */ /* 0x000ea20000000800 */
[----:B-1----:R-:W-:Y:S01]  /*f9a0*/  F2FP.BF16.F32.PACK_AB R13, R44, R37 ;  /* 0x000000252c0d723e */ /* 0x002fe200000010ff */
[----:B------:R-:W-:Y:S01]  /*f9b0*/  IMAD.MOV.U32 R211, RZ, RZ, R239 ;  /* 0x000000ffffd37224 */ /* 0x000fe200078e00ef */
[--C-:B------:R-:W-:Y:S01]  /*f9c0*/  HSET2.LE.AND R11, R14, R51.reuse, PT ;  /* 0x000000330e0b7233 */ /* 0x100fe20003803000 */
[----:B------:R-:W-:Y:S01]  /*f9d0*/  IMAD.MOV.U32 R239, RZ, RZ, R52 ;  /* 0x000000ffffef7224 */ /* 0x000fe200078e0034 */
[----:B------:R-:W-:Y:S01]  /*f9e0*/  LOP3.LUT R18, R13, R10, RZ, 0xc0, !PT ;  /* 0x0000000a0d127212 */ /* 0x000fe200078ec0ff */
[----:B------:R-:W-:Y:S01]  /*f9f0*/  FMUL.FTZ R54, R9, UR8 ;  /* 0x0000000809367c20 */ /* 0x000fe20008410000 */
[----:B------:R-:W-:Y:S01]  /*fa00*/  FSEL R5, R0, RZ, P0 ;  /* 0x000000ff00057208 */ /* 0x000fe20000000000 */
[----:B------:R-:W1:Y:S01]  /*fa10*/  MUFU.EX2 R40, R40 ;  /* 0x0000002800287308 */ /* 0x000e620000000800 */
[----:B------:R-:W-:Y:S01]  /*fa20*/  LOP3.LUT R4, R4, 0xff00ff, RZ, 0xc0, !PT ;  /* 0x00ff00ff04047812 */ /* 0x000fe200078ec0ff */
[--C-:B------:R-:W-:Y:S01]  /*fa30*/  FFMA.FTZ R189, R211, UR8, -R170.reuse ;  /* 0x00000008d3bd7c23 */ /* 0x100fe200080108aa */
[--C-:B------:R-:W-:Y:S01]  /*fa40*/  HSET2.LE.AND R8, R8, R51.reuse, PT ;  /* 0x0000003308087233 */ /* 0x100fe20003803000 */
[----:B------:R-:W-:Y:S01]  /*fa50*/  FADD.FTZ R5, R210, -R5 ;  /* 0x80000005d2057221 */ /* 0x000fe20000010000 */
[--C-:B------:R-:W-:Y:S01]  /*fa60*/  HSET2.LE.AND R6, R6, R51.reuse, PT ;  /* 0x0000003306067233 */ /* 0x100fe20003803000 */
[----:B------:R-:W-:Y:S01]  /*fa70*/  VIADD R210, R251, 0x646e171e ;  /* 0x646e171efbd27836 */ /* 0x000fe20000000000 */
[----:B------:R-:W-:Y:S01]  /*fa80*/  F2FP.BF16.F32.PACK_AB R9, R48, R49 ;  /* 0x000000313009723e */ /* 0x000fe200000010ff */
[----:B------:R-:W-:Y:S01]  /*fa90*/  FMUL.FTZ R52, R5, UR8 ;  /* 0x0000000805347c20 */ /* 0x000fe20008410000 */
[----:B--2---:R-:W-:Y:S01]  /*faa0*/  F2FP.BF16.F32.PACK_AB R7, R41, R42 ;  /* 0x0000002a2907723e */ /* 0x004fe200000010ff */
[----:B------:R-:W-:Y:S01]  /*fab0*/  MUFU.EX2 R175, R175 ;  /* 0x000000af00af7308 */ /* 0x000fe20000000800 */
[----:B------:R-:W-:Y:S01]  /*fac0*/  HSET2.LE.AND R19, R4, R51, PT ;  /* 0x0000003304137233 */ /* 0x000fe20003803000 */
[--C-:B------:R-:W-:Y:S01]  /*fad0*/  FFMA.FTZ R200, R203, UR8, -R67.reuse ;  /* 0x00000008cbc87c23 */ /* 0x100fe20008010843 */
[----:B------:R-:W-:Y:S01]  /*fae0*/  LOP3.LUT R10, R7, R12, RZ, 0xc0, !PT ;  /* 0x0000000c070a7212 */ /* 0x000fe200078ec0ff */
[----:B------:R-:W-:Y:S01]  /*faf0*/  FFMA.FTZ R203, R229, UR8, -R67 ;  /* 0x00000008e5cb7c23 */ /* 0x000fe20008010843 */
[----:B------:R-:W2:Y:S01]  /*fb00*/  LDSM.16.MT88.4 R12, [R217+0x9000] ;  /* 0x00900000d90c783b */ /* 0x000ea20000004200 */
[----:B------:R-:W-:Y:S01]  /*fb10*/  LOP3.LUT R9, R9, R6, RZ, 0xc0, !PT ;  /* 0x0000000609097212 */ /* 0x000fe200078ec0ff */
[--C-:B------:R-:W-:Y:S01]  /*fb20*/  FFMA.FTZ R211, R234, UR8, -R61.reuse ;  /* 0x00000008ead37c23 */ /* 0x100fe2000801083d */
[----:B------:R-:W3:Y:S01]  /*fb30*/  MUFU.EX2 R50, R50 ;  /* 0x0000003200327308 */ /* 0x000ee20000000800 */
[----:B-1----:R-:W-:Y:S01]  /*fb40*/  F2FP.BF16.F32.PACK_AB R20, R39, R40 ;  /* 0x000000282714723e */ /* 0x002fe200000010ff */
[----:B------:R-:W-:Y:S01]  /*fb50*/  FFMA.FTZ R229, R228, UR8, -R61 ;  /* 0x00000008e4e57c23 */ /* 0x000fe2000801083d */
[----:B------:R-:W-:Y:S01]  /*fb60*/  LOP3.LUT P6, RZ, R218, 0x4, RZ, 0xc0, !PT ;  /* 0x00000004daff7812 */ /* 0x000fe200078cc0ff */
[----:B------:R-:W-:Y:S01]  /*fb70*/  IMAD.MOV.U32 R228, RZ, RZ, R235 ;  /* 0x000000ffffe47224 */ /* 0x000fe200078e00eb */
[----:B------:R-:W-:Y:S01]  /*fb80*/  LOP3.LUT R11, R20, R11, RZ, 0xc0, !PT ;  /* 0x0000000b140b7212 */ /* 0x000fe200078ec0ff */
[----:B------:R-:W-:Y:S01]  /*fb90*/  FFMA.FTZ R183, R183, UR8, -R170 ;  /* 0x00000008b7b77c23 */ /* 0x000fe200080108aa */
[----:B------:R-:W-:Y:S01]  /*fba0*/  FFMA.FTZ R185, R185, UR8, -R66 ;  /* 0x00000008b9b97c23 */ /* 0x000fe20008010842 */
[----:B------:R-:W-:Y:S08]  /*fbb0*/  MUFU.EX2 R43, R43 ;  /* 0x0000002b002b7308 */ /* 0x000ff00000000800 */
[----:B------:R-:W1:Y:S01]  /*fbc0*/  MUFU.EX2 R46, R46 ;  /* 0x0000002e002e7308 */ /* 0x000e620000000800 */
[----:B---3--:R-:W-:-:S04]  /*fbd0*/  F2FP.BF16.F32.PACK_AB R7, R50, R175 ;  /* 0x000000af3207723e */ /* 0x008fc800000010ff */
[----:B------:R-:W-:-:S03]  /*fbe0*/  LOP3.LUT R8, R7, R8, RZ, 0xc0, !PT ;  /* 0x0000000807087212 */ /* 0x000fc600078ec0ff */
[----:B------:R-:W3:Y:S08]  /*fbf0*/  MUFU.EX2 R172, R172 ;  /* 0x000000ac00ac7308 */ /* 0x000ef00000000800 */
[----:B------:R-:W4:Y:S01]  /*fc00*/  MUFU.EX2 R56, R56 ;  /* 0x0000003800387308 */ /* 0x000f220000000800 */
[----:B-1----:R-:W-:-:S04]  /*fc10*/  F2FP.BF16.F32.PACK_AB R20, R46, R43 ;  /* 0x0000002b2e14723e */ /* 0x002fc800000010ff */
[----:B------:R-:W-:-:S03]  /*fc20*/  LOP3.LUT R19, R20, R19, RZ, 0xc0, !PT ;  /* 0x0000001314137212 */ /* 0x000fc600078ec0ff */
[----:B------:R-:W1:Y:S01]  /*fc30*/  MUFU.EX2 R54, R54 ;  /* 0x0000003600367308 */ /* 0x000e620000000800 */
[-C--:B---3--:R-:W-:Y:S01]  /*fc40*/  FMUL.FTZ R4, R160, R172.reuse ;  /* 0x000000aca0047220 */ /* 0x088fe20000410000 */
[-C--:B------:R-:W-:Y:S01]  /*fc50*/  FMUL.FTZ R5, R161, R172.reuse ;  /* 0x000000aca1057220 */ /* 0x080fe20000410000 */
[-C--:B------:R-:W-:Y:S01]  /*fc60*/  FMUL.FTZ R148, R148, R172.reuse ;  /* 0x000000ac94947220 */ /* 0x080fe20000410000 */
[-C--:B------:R-:W-:Y:S01]  /*fc70*/  FMUL.FTZ R149, R149, R172.reuse ;  /* 0x000000ac95957220 */ /* 0x080fe20000410000 */
[-C--:B------:R-:W-:Y:S01]  /*fc80*/  FMUL.FTZ R140, R140, R172.reuse ;  /* 0x000000ac8c8c7220 */ /* 0x080fe20000410000 */
[-C--:B------:R-:W-:Y:S01]  /*fc90*/  FMUL.FTZ R141, R141, R172.reuse ;  /* 0x000000ac8d8d7220 */ /* 0x080fe20000410000 */
[----:B------:R-:W-:Y:S01]  /*fca0*/  FMUL.FTZ R144, R144, R172 ;  /* 0x000000ac90907220 */ /* 0x000fe20000410000 */
[----:B------:R-:W3:Y:S01]  /*fcb0*/  MUFU.EX2 R52, R52 ;  /* 0x0000003400347308 */ /* 0x000ee20000000800 */
[-C--:B----4-:R-:W-:Y:S01]  /*fcc0*/  FMUL.FTZ R6, R162, R56.reuse ;  /* 0x00000038a2067220 */ /* 0x090fe20000410000 */
[-C--:B------:R-:W-:Y:S01]  /*fcd0*/  FMUL.FTZ R7, R163, R56.reuse ;  /* 0x00000038a3077220 */ /* 0x080fe20000410000 */
[-C--:B------:R-:W-:Y:S01]  /*fce0*/  FMUL.FTZ R150, R150, R56.reuse ;  /* 0x0000003896967220 */ /* 0x080fe20000410000 */
[-C--:B------:R-:W-:Y:S01]  /*fcf0*/  FMUL.FTZ R151, R151, R56.reuse ;  /* 0x0000003897977220 */ /* 0x080fe20000410000 */
[-C--:B------:R-:W-:Y:S01]  /*fd00*/  FMUL.FTZ R142, R142, R56.reuse ;  /* 0x000000388e8e7220 */ /* 0x080fe20000410000 */
[----:B------:R-:W-:Y:S01]  /*fd10*/  FMUL.FTZ R143, R143, R56 ;  /* 0x000000388f8f7220 */ /* 0x000fe20000410000 */
[----:B------:R-:W-:Y:S01]  /*fd20*/  FMUL.FTZ R145, R145, R172 ;  /* 0x000000ac91917220 */ /* 0x000fe20000410000 */
[----:B------:R-:W-:Y:S01]  /*fd30*/  FMUL.FTZ R146, R146, R56 ;  /* 0x0000003892927220 */ /* 0x000fe20000410000 */
[-C--:B-1----:R-:W-:Y:S01]  /*fd40*/  FMUL.FTZ R156, R156, R54.reuse ;  /* 0x000000369c9c7220 */ /* 0x082fe20000410000 */
[-C--:B------:R-:W-:Y:S01]  /*fd50*/  FMUL.FTZ R157, R157, R54.reuse ;  /* 0x000000369d9d7220 */ /* 0x080fe20000410000 */
[-C--:B------:R-:W-:Y:S01]  /*fd60*/  FMUL.FTZ R152, R152, R54.reuse ;  /* 0x0000003698987220 */ /* 0x080fe20000410000 */
[-C--:B------:R-:W-:Y:S01]  /*fd70*/  FMUL.FTZ R153, R153, R54.reuse ;  /* 0x0000003699997220 */ /* 0x080fe20000410000 */
[C---:B--2---:R-:W-:Y:S01]  /*fd80*/  HMMA.16816.F32.BF16 R4, R8.reuse, R12, R4 ;  /* 0x0000000c0804723c */ /* 0x044fe20000041804 */
[-C--:B------:R-:W-:Y:S01]  /*fd90*/  FMUL.FTZ R120, R120, R54.reuse ;  /* 0x0000003678787220 */ /* 0x080fe20000410000 */
[-C--:B------:R-:W-:Y:S01]  /*fda0*/  FMUL.FTZ R121, R121, R54.reuse ;  /* 0x0000003679797220 */ /* 0x080fe20000410000 */
[----:B------:R-:W-:Y:S01]  /*fdb0*/  FMUL.FTZ R116, R116, R54 ;  /* 0x0000003674747220 */ /* 0x000fe20000410000 */
[-C--:B---3--:R-:W-:Y:S01]  /*fdc0*/  FMUL.FTZ R158, R158, R52.reuse ;  /* 0x000000349e9e7220 */ /* 0x088fe20000410000 */
[-C--:B------:R-:W-:Y:S01]  /*fdd0*/  FMUL.FTZ R159, R159, R52.reuse ;  /* 0x000000349f9f7220 */ /* 0x080fe20000410000 */
[-C--:B------:R-:W-:Y:S01]  /*fde0*/  FMUL.FTZ R154, R154, R52.reuse ;  /* 0x000000349a9a7220 */ /* 0x080fe20000410000 */
[-C--:B------:R-:W-:Y:S01]  /*fdf0*/  FMUL.FTZ R155, R155, R52.reuse ;  /* 0x000000349b9b7220 */ /* 0x080fe20000410000 */
[----:B------:R-:W-:Y:S01]  /*fe00*/  HMMA.16816.F32.BF16 R148, R8, R14, R148 ;  /* 0x0000000e0894723c */ /* 0x000fe20000041894 */
[-C--:B------:R-:W-:Y:S01]  /*fe10*/  FMUL.FTZ R122, R122, R52.reuse ;  /* 0x000000347a7a7220 */ /* 0x080fe20000410000 */
[----:B------:R-:W-:Y:S01]  /*fe20*/  FMUL.FTZ R123, R123, R52 ;  /* 0x000000347b7b7220 */ /* 0x000fe20000410000 */
[----:B------:R-:W-:Y:S01]  /*fe30*/  FMUL.FTZ R117, R117, R54 ;  /* 0x0000003675757220 */ /* 0x000fe20000410000 */
[-C--:B------:R-:W-:Y:S01]  /*fe40*/  FMUL.FTZ R118, R118, R52.reuse ;  /* 0x0000003476767220 */ /* 0x080fe20000410000 */
[----:B------:R-:W-:Y:S01]  /*fe50*/  FMUL.FTZ R119, R119, R52 ;  /* 0x0000003477777220 */ /* 0x000fe20000410000 */
[----:B------:R-:W-:Y:S01]  /*fe60*/  FMUL.FTZ R147, R147, R56 ;  /* 0x0000003893937220 */ /* 0x000fe20000410000 */
[----:B------:R-:W-:Y:S01]  /*fe70*/  FMUL.FTZ R72, R72, R54 ;  /* 0x0000003648487220 */ /* 0x000fe20000410000 */
[----:B------:R-:W-:Y:S01]  /*fe80*/  HMMA.16816.F32.BF16 R156, R16, R12, R156 ;  /* 0x0000000c109c723c */ /* 0x000fe2000004189c */
[----:B------:R-:W-:-:S02]  /*fe90*/  VIADD R12, R217, 0x9000 ;  /* 0x00009000d90c7836 */ /* 0x000fc40000000000 */
[----:B------:R-:W-:Y:S01]  /*fea0*/  FMUL.FTZ R73, R73, R54 ;  /* 0x0000003649497220 */ /* 0x000fe20000410000 */
[-C--:B------:R-:W-:Y:S01]  /*feb0*/  FMUL.FTZ R74, R74, R52.reuse ;  /* 0x000000344a4a7220 */ /* 0x080fe20000410000 */
[----:B------:R-:W-:Y:S01]  /*fec0*/  FMUL.FTZ R75, R75, R52 ;  /* 0x000000344b4b7220 */ /* 0x000fe20000410000 */
[----:B------:R-:W-:Y:S02]  /*fed0*/  @P6 VIADD R63, R12, 0xffffffe0 ;  /* 0xffffffe00c3f6836 */ /* 0x000fe40000000000 */
[-C--:B------:R-:W-:Y:S01]  /*fee0*/  FMUL.FTZ R76, R76, R54.reuse ;  /* 0x000000364c4c7220 */ /* 0x080fe20000410000 */
[-C--:B------:R-:W-:Y:S01]  /*fef0*/  FMUL.FTZ R77, R77, R54.reuse ;  /* 0x000000364d4d7220 */ /* 0x080fe20000410000 */
[C---:B------:R-:W-:Y:S01]  /*ff00*/  HMMA.16816.F32.BF16 R152, R16.reuse, R14, R152 ;  /* 0x0000000e1098723c */ /* 0x040fe20000041898 */
[----:B------:R-:W1:Y:S01]  /*ff10*/  LDSM.16.MT88.4 R12, [R217+0xb000] ;  /* 0x00b00000d90c783b */ /* 0x000e620000004200 */
[----:B------:R-:W-:Y:S01]  /*ff20*/  FMUL.FTZ R88, R88, R54 ;  /* 0x0000003658587220 */ /* 0x000fe20000410000 */
[-C--:B------:R-:W-:Y:S01]  /*ff30*/  FMUL.FTZ R78, R78, R52.reuse ;  /* 0x000000344e4e7220 */ /* 0x080fe20000410000 */
[----:B------:R-:W-:Y:S01]  /*ff40*/  FMUL.FTZ R79, R79, R52 ;  /* 0x000000344f4f7220 */ /* 0x000fe20000410000 */
[----:B------:R-:W2:Y:S01]  /*ff50*/  LDSM.16.MT88.4 R28, [R63] ;  /* 0x000000003f1c783b */ /* 0x000ea20000004200 */
[-C--:B------:R-:W-:Y:S01]  /*ff60*/  FMUL.FTZ R89, R89, R54.reuse ;  /* 0x0000003659597220 */ /* 0x080fe20000410000 */
[-C--:B------:R-:W-:Y:S01]  /*ff70*/  FMUL.FTZ R92, R92, R54.reuse ;  /* 0x000000365c5c7220 */ /* 0x080fe20000410000 */
[----:B------:R-:W-:Y:S01]  /*ff80*/  FMUL.FTZ R93, R93, R54 ;  /* 0x000000365d5d7220 */ /* 0x000fe20000410000 */
[----:B------:R-:W3:Y:S01]  /*ff90*/  LDSM.16.MT88.4 R20, [R63+0x1000] ;  /* 0x001000003f14783b */ /* 0x000ee20000004200 */
[-C--:B------:R-:W-:Y:S01]  /*ffa0*/  FMUL.FTZ R90, R90, R52.reuse ;  /* 0x000000345a5a7220 */ /* 0x080fe20000410000 */
[-C--:B------:R-:W-:Y:S01]  /*ffb0*/  FMUL.FTZ R91, R91, R52.reuse ;  /* 0x000000345b5b7220 */ /* 0x080fe20000410000 */
[-C--:B------:R-:W-:Y:S01]  /*ffc0*/  FMUL.FTZ R94, R94, R52.reuse ;  /* 0x000000345e5e7220 */ /* 0x080fe20000410000 */
[----:B------:R-:W4:Y:S01]  /*ffd0*/  LDSM.16.MT88.4 R32, [R63+0x2000] ;  /* 0x002000003f20783b */ /* 0x000f220000004200 */
        /* <DEDUP_REMOVED lines=27> */
[-C--:B-1----:R-:W-:Y:S01]  /*10190*/  HMMA.16816.F32.BF16 R120, R16, R14.reuse, R120 ;  /* 0x0000000e1078723c */ /* 0x082fe20000041878 */
        /* <DEDUP_REMOVED lines=8> */
[----:B------:R-:W-:-:S04]  /*10220*/  IMAD.WIDE.U32 R14, R220, -0x2daee0ad, RZ ;  /* 0xd2511f53dc0e7825 */ /* 0x000fc800078e00ff */
        /* <DEDUP_REMOVED lines=15> */
[-C--:B------:R-:W-:Y:S01]  /*10320*/  HMMA.16816.F32.BF16 R116, R16, R12.reuse, R116 ;  /* 0x0000000c1074723c */ /* 0x080fe20000041874 */
[----:B------:R-:W-:Y:S07]  /*10330*/  MUFU.EX2 R177, R177 ;  /* 0x000000b100b17308 */ /* 0x000fee0000000800 */
[----:B------:R-:W-:Y:S01]  /*10340*/  HMMA.16816.F32.BF16 R144, R8, R12, R144 ;  /* 0x0000000c0890723c */ /* 0x000fe20000041890 */
[----:B------:R-:W-:Y:S01]  /*10350*/  LOP3.LUT R12, R210, R226, R15, 0x96, !PT ;  /* 0x000000e2d20c7212 */ /* 0x000fe200078e960f */
[----:B------:R-:W-:Y:S01]  /*10360*/  MUFU.EX2 R176, R176 ;  /* 0x000000b000b07308 */ /* 0x000fe20000000800 */
[----:B------:R-:W-:-:S05]  /*10370*/  PRMT R13, R14, 0x7772, RZ ;  /* 0x000077720e0d7816 */ /* 0x000fca00000000ff */
[C---:B--2---:R-:W-:Y:S02]  /*10380*/  HMMA.16816.F32.BF16 R72, R16.reuse, R28, R72 ;  /* 0x0000001c1048723c */ /* 0x044fe40000041848 */
[----:B------:R-:W-:Y:S06]  /*10390*/  MUFU.EX2 R174, R174 ;  /* 0x000000ae00ae7308 */ /* 0x000fec0000000800 */
[C---:B------:R-:W-:Y:S02]  /*103a0*/  HMMA.16816.F32.BF16 R76, R16.reuse, R30, R76 ;  /* 0x0000001e104c723c */ /* 0x040fe4000004184c */
[----:B------:R-:W1:Y:S06]  /*103b0*/  MUFU.EX2 R189, R189 ;  /* 0x000000bd00bd7308 */ /* 0x000e6c0000000800 */
[C---:B------:R-:W-:Y:S02]  /*103c0*/  HMMA.16816.F32.BF16 R88, R16.reuse, R24, R88 ;  /* 0x000000181058723c */ /* 0x040fe40000041858 */
[----:B------:R-:W-:Y:S06]  /*103d0*/  MUFU.EX2 R192, R192 ;  /* 0x000000c000c07308 */ /* 0x000fec0000000800 */
[C---:B------:R-:W-:Y:S02]  /*103e0*/  HMMA.16816.F32.BF16 R92, R16.reuse, R26, R92 ;  /* 0x0000001a105c723c */ /* 0x040fe4000004185c */
[----:B------:R-:W2:Y:S06]  /*103f0*/  MUFU.EX2 R197, R197 ;  /* 0x000000c500c57308 */ /* 0x000eac0000000800 */
[C---:B---3--:R-:W-:Y:S02]  /*10400*/  HMMA.16816.F32.BF16 R104, R16.reuse, R20, R104 ;  /* 0x000000141068723c */ /* 0x048fe40000041868 */
[----:B------:R-:W-:Y:S06]  /*10410*/  MUFU.EX2 R187, R187 ;  /* 0x000000bb00bb7308 */ /* 0x000fec0000000800 */
[C---:B------:R-:W-:Y:S02]  /*10420*/  HMMA.16816.F32.BF16 R108, R16.reuse, R22, R108 ;  /* 0x00000016106c723c */ /* 0x040fe4000004186c */
[----:B------:R-:W3:Y:S06]  /*10430*/  MUFU.EX2 R184, R184 ;  /* 0x000000b800b87308 */ /* 0x000eec0000000800 */
[C---:B----4-:R-:W-:Y:S02]  /*10440*/  HMMA.16816.F32.BF16 R128, R16.reuse, R32, R128 ;  /* 0x000000201080723c */ /* 0x050fe40000041880 */
[----:B------:R-:W-:Y:S06]  /*10450*/  MUFU.EX2 R200, R200 ;  /* 0x000000c800c87308 */ /* 0x000fec0000000800 */
[----:B------:R-:W-:Y:S01]  /*10460*/  HMMA.16816.F32.BF16 R136, R16, R34, R136 ;  /* 0x000000221088723c */ /* 0x000fe20000041888 */
[----:B------:R-:W-:Y:S01]  /*10470*/  IMAD.MOV.U32 R16, RZ, RZ, R14 ;  /* 0x000000ffff107224 */ /* 0x000fe200078e000e */
[C---:B------:R-:W-:Y:S01]  /*10480*/  PRMT R18, R14.reuse, 0x7773, RZ ;  /* 0x000077730e127816 */ /* 0x040fe200000000ff */
[----:B------:R-:W4:Y:S01]  /*10490*/  MUFU.EX2 R203, R203 ;  /* 0x000000cb00cb7308 */ /* 0x000f220000000800 */
[----:B------:R-:W-:-:S02]  /*104a0*/  PRMT R14, R14, 0x7771, RZ ;  /* 0x000077710e0e7816 */ /* 0x000fc400000000ff */
[----:B------:R-:W-:Y:S02]  /*104b0*/  PRMT R13, R13, 0x5410, R18 ;  /* 0x000054100d0d7816 */ /* 0x000fe40000000012 */
[----:B------:R-:W-:Y:S01]  /*104c0*/  HMMA.16816.F32.BF16 R68, R8, R28, R68 ;  /* 0x0000001c0844723c */ /* 0x000fe20000041844 */
[----:B------:R-:W-:Y:S01]  /*104d0*/  LOP3.LUT R15, R16, 0xff, RZ, 0xc0, !PT ;  /* 0x000000ff100f7812 */ /* 0x000fe200078ec0ff */
[----:B------:R-:W-:-:S04]  /*104e0*/  IMAD.WIDE.U32 R16, R216, -0x2daee0ad, RZ ;  /* 0xd2511f53d8107825 */ /* 0x000fc800078e00ff */
[----:B------:R-:W-:Y:S01]  /*104f0*/  FFMA.FTZ R216, R202, UR8, -R67 ;  /* 0x00000008cad87c23 */ /* 0x000fe20008010843 */
[----:B------:R-:W-:Y:S01]  /*10500*/  MUFU.EX2 R227, R227 ;  /* 0x000000e300e37308 */ /* 0x000fe20000000800 */
[----:B------:R-:W-:Y:S01]  /*10510*/  PRMT R14, R15, 0x5410, R14 ;  /* 0x000054100f0e7816 */ /* 0x000fe2000000000e */
[----:B------:R-:W-:Y:S01]  /*10520*/  IMAD.MOV.U32 R162, RZ, RZ, R16 ;  /* 0x000000ffffa27224 */ /* 0x000fe200078e0010 */
[----:B------:R-:W-:Y:S01]  /*10530*/  LOP3.LUT R160, R210, R232, R17, 0x96, !PT ;  /* 0x000000e8d2a07212 */ /* 0x000fe200078e9611 */
[C---:B------:R-:W-:Y:S01]  /*10540*/  HMMA.16816.F32.BF16 R80, R8.reuse, R30, R80 ;  /* 0x0000001e0850723c */ /* 0x040fe20000041850 */
[C---:B------:R-:W-:Y:S01]  /*10550*/  PRMT R161, R16.reuse, 0x7771, RZ ;  /* 0x0000777110a17816 */ /* 0x040fe200000000ff */
[----:B------:R-:W-:Y:S01]  /*10560*/  LDSM.16.MT88.4 R28, [R63+0x2400] ;  /* 0x002400003f1c783b */ /* 0x000fe20000004200 */
[----:B------:R-:W-:Y:S01]  /*10570*/  HSET2.LE.AND R14, R14, R51, PT ;  /* 0x000000330e0e7233 */ /* 0x000fe20003803000 */
[----:B------:R-:W4:Y:S01]  /*10580*/  MUFU.EX2 R216, R216 ;  /* 0x000000d800d87308 */ /* 0x000f220000000800 */
[----:B------:R-:W-:Y:S01]  /*10590*/  PRMT R226, R16, 0x7773, RZ ;  /* 0x0000777310e27816 */ /* 0x000fe200000000ff */
[----:B------:R-:W-:Y:S01]  /*105a0*/  FFMA.FTZ R202, R230, UR8, -R61 ;  /* 0x00000008e6ca7c23 */ /* 0x000fe2000801083d */
[----:B------:R-:W-:Y:S01]  /*105b0*/  PRMT R163, R16, 0x7772, RZ ;  /* 0x0000777210a37816 */ /* 0x000fe200000000ff */
[----:B------:R-:W-:Y:S01]  /*105c0*/  HMMA.16816.F32.BF16 R84, R8, R24, R84 ;  /* 0x000000180854723c */ /* 0x000fe20000041854 */
[----:B------:R-:W-:Y:S01]  /*105d0*/  LDSM.16.MT88.4 R16, [R217+0xa400] ;  /* 0x00a40000d910783b */ /* 0x000fe20000004200 */
[----:B------:R-:W-:Y:S01]  /*105e0*/  IMAD.MOV.U32 R230, RZ, RZ, R239 ;  /* 0x000000ffffe67224 */ /* 0x000fe200078e00ef */
[----:B------:R-:W-:Y:S01]  /*105f0*/  PRMT R163, R163, 0x5410, R226 ;  /* 0x00005410a3a37816 */ /* 0x000fe200000000e2 */
[----:B------:R-:W-:Y:S01]  /*10600*/  MUFU.EX2 R202, R202 ;  /* 0x000000ca00ca7308 */ /* 0x000fe20000000800 */
[----:B------:R-:W-:-:S03]  /*10610*/  IMAD.MOV.U32 R226, RZ, RZ, R238 ;  /* 0x000000ffffe27224 */ /* 0x000fc600078e00ee */
[C---:B------:R-:W-:Y:S01]  /*10620*/  HMMA.16816.F32.BF16 R96, R8.reuse, R26, R96 ;  /* 0x0000001a0860723c */ /* 0x040fe20000041860 */
[----:B------:R-:W4:Y:S03]  /*10630*/  LDSM.16.MT88.4 R24, [R217+0x9400] ;  /* 0x00940000d918783b */ /* 0x000f260000004200 */
[----:B------:R-:W4:Y:S04]  /*10640*/  MUFU.EX2 R211, R211 ;  /* 0x000000d300d37308 */ /* 0x000f280000000800 */
[C---:B------:R-:W-:Y:S04]  /*10650*/  HMMA.16816.F32.BF16 R100, R8.reuse, R20, R100 ;  /* 0x000000140864723c */ /* 0x040fe80000041864 */
[----:B------:R-:W4:Y:S04]  /*10660*/  MUFU.EX2 R229, R229 ;  /* 0x000000e500e57308 */ /* 0x000f280000000800 */
[C---:B------:R-:W-:Y:S01]  /*10670*/  HMMA.16816.F32.BF16 R112, R8.reuse, R22, R112 ;  /* 0x000000160870723c */ /* 0x040fe20000041870 */
[----:B------:R-:W4:Y:S03]  /*10680*/  LDSM.16.MT88.4 R20, [R63+0x400] ;  /* 0x000400003f14783b */ /* 0x000f260000004200 */
[----:B------:R-:W-:Y:S04]  /*10690*/  MUFU.EX2 R183, R183 ;  /* 0x000000b700b77308 */ /* 0x000fe80000000800 */
[C---:B------:R-:W-:Y:S04]  /*106a0*/  HMMA.16816.F32.BF16 R124, R8.reuse, R32, R124 ;  /* 0x00000020087c723c */ /* 0x040fe8000004187c */
[----:B------:R-:W-:Y:S04]  /*106b0*/  MUFU.EX2 R185, R185 ;  /* 0x000000b900b97308 */ /* 0x000fe80000000800 */
[----:B------:R-:W-:Y:S01]  /*106c0*/  HMMA.16816.F32.BF16 R132, R8, R34, R132 ;  /* 0x000000220884723c */ /* 0x000fe20000041884 */
[----:B------:R-:W-:-:S02]  /*106d0*/  LOP3.LUT R9, R12, 0xffff, RZ, 0xc0, !PT ;  /* 0x0000ffff0c097812 */ /* 0x000fc400078ec0ff */
[C---:B------:R-:W-:Y:S02]  /*106e0*/  PRMT R11, R12.reuse, 0x7632, R11 ;  /* 0x000076320c0b7816 */ /* 0x040fe4000000000b */
[----:B------:R-:W-:Y:S02]  /*106f0*/  LOP3.LUT R8, R12, 0xff, RZ, 0xc0, !PT ;  /* 0x000000ff0c087812 */ /* 0x000fe400078ec0ff */
[----:B------:R-:W-:Y:S02]  /*10700*/  SHF.R.U32.HI R9, RZ, 0x8, R9 ;  /* 0x00000008ff097819 */ /* 0x000fe40000011609 */
[----:B------:R-:W-:Y:S02]  /*10710*/  SHF.R.U32.HI R12, RZ, 0x18, R12 ;  /* 0x00000018ff0c7819 */ /* 0x000fe4000001160c */
[----:B------:R-:W-:Y:S02]  /*10720*/  LOP3.LUT R11, R11, 0xff, RZ, 0xc0, !PT ;  /* 0x000000ff0b0b7812 */ /* 0x000fe400078ec0ff */
[----:B------:R-:W-:-:S02]  /*10730*/  PRMT R8, R8, 0x5410, R9 ;  /* 0x0000541008087816 */ /* 0x000fc40000000009 */
[----:B------:R-:W-:Y:S02]  /*10740*/  LOP3.LUT R10, R13, 0xff00ff, RZ, 0xc0, !PT ;  /* 0x00ff00ff0d0a7812 */ /* 0x000fe400078ec0ff */
[----:B------:R-:W-:Y:S02]  /*10750*/  PRMT R12, R11, 0x5410, R12 ;  /* 0x000054100b0c7816 */ /* 0x000fe4000000000c */
[--C-:B------:R-:W-:Y:S02]  /*10760*/  HSET2.LE.AND R32, R8, R51.reuse, PT ;  /* 0x0000003308207233 */ /* 0x100fe40003803000 */
[----:B-1----:R-:W-:Y:S02]  /*10770*/  F2FP.BF16.F32.PACK_AB R13, R189, R174 ;  /* 0x000000aebd0d723e */ /* 0x002fe400000010ff */
[----:B------:R-:W-:Y:S02]  /*10780*/  HSET2.LE.AND R10, R10, R51, PT ;  /* 0x000000330a0a7233 */ /* 0x000fe40003803000 */
[----:B------:R-:W-:-:S02]  /*10790*/  F2FP.BF16.F32.PACK_AB R9, R176, R177 ;  /* 0x000000b1b009723e */ /* 0x000fc400000010ff */
[----:B------:R-:W-:Y:S02]  /*107a0*/  HSET2.LE.AND R33, R12, R51, PT ;  /* 0x000000330c217233 */ /* 0x000fe40003803000 */
[----:B--2---:R-:W-:Y:S02]  /*107b0*/  F2FP.BF16.F32.PACK_AB R8, R197, R192 ;  /* 0x000000c0c508723e */ /* 0x004fe400000010ff */
[----:B---3--:R-:W-:Y:S02]  /*107c0*/  F2FP.BF16.F32.PACK_AB R35, R184, R187 ;  /* 0x000000bbb823723e */ /* 0x008fe400000010ff */
[----:B------:R-:W-:Y:S02]  /*107d0*/  LOP3.LUT R34, R13, R14, RZ, 0xc0, !PT ;  /* 0x0000000e0d227212 */ /* 0x000fe400078ec0ff */
[----:B------:R-:W-:Y:S01]  /*107e0*/  LOP3.LUT R35, R35, R10, RZ, 0xc0, !PT ;  /* 0x0000000a23237212 */ /* 0x000fe200078ec0ff */
[----:B------:R-:W1:Y:S01]  /*107f0*/  LDSM.16.MT88.4 R12, [R63+0x1400] ;  /* 0x001400003f0c783b */ /* 0x000e620000004200 */
[----:B------:R-:W-:-:S02]  /*10800*/  LOP3.LUT R32, R9, R32, RZ, 0xc0, !PT ;  /* 0x0000002009207212 */ /* 0x000fc400078ec0ff */
[----:B------:R-:W-:Y:S02]  /*10810*/  LOP3.LUT R33, R8, R33, RZ, 0xc0, !PT ;  /* 0x0000002108217212 */ /* 0x000fe400078ec0ff */
[----:B------:R-:W2:Y:S05]  /*10820*/  LDSM.16.MT88.4 R8, [R217+0xb400] ;  /* 0x00b40000d908783b */ /* 0x000eaa0000004200 */
[C---:B----4-:R-:W-:Y:S08]  /*10830*/  HMMA.16816.F32.BF16 R156, R32.reuse, R24, R156 ;  /* 0x00000018209c723c */ /* 0x050ff0000004189c */
[C---:B------:R-:W-:Y:S08]  /*10840*/  HMMA.16816.F32.BF16 R152, R32.reuse, R26, R152 ;  /* 0x0000001a2098723c */ /* 0x040ff00000041898 */
[C---:B------:R-:W-:Y:S08]  /*10850*/  HMMA.16816.F32.BF16 R72, R32.reuse, R20, R72 ;  /* 0x000000142048723c */ /* 0x040ff00000041848 */
        /* <DEDUP_REMOVED lines=9> */
[----:B------:R-:W-:-:S02]  /*108f0*/  LOP3.LUT R32, R160, 0xffff, RZ, 0xc0, !PT ;  /* 0x0000ffffa0207812 */ /* 0x000fc400078ec0ff */
[----:B------:R-:W-:Y:S02]  /*10900*/  LOP3.LUT R33, R160, 0xff, RZ, 0xc0, !PT ;  /* 0x000000ffa0217812 */ /* 0x000fe400078ec0ff */
[----:B------:R-:W-:Y:S02]  /*10910*/  SHF.R.U32.HI R32, RZ, 0x8, R32 ;  /* 0x00000008ff207819 */ /* 0x000fe40000011620 */
[----:B------:R-:W-:Y:S02]  /*10920*/  LOP3.LUT R34, R162, 0xff, RZ, 0xc0, !PT ;  /* 0x000000ffa2227812 */ /* 0x000fe400078ec0ff */
[----:B------:R-:W-:Y:S02]  /*10930*/  PRMT R32, R33, 0x5410, R32 ;  /* 0x0000541021207816 */ /* 0x000fe40000000020 */
[----:B------:R-:W-:Y:S02]  /*10940*/  PRMT R33, R160, 0x7632, R33 ;  /* 0x00007632a0217816 */ /* 0x000fe40000000021 */
[----:B------:R-:W-:-:S02]  /*10950*/  PRMT R34, R34, 0x5410, R161 ;  /* 0x0000541022227816 */ /* 0x000fc400000000a1 */
[----:B------:R-:W-:Y:S02]  /*10960*/  SHF.R.U32.HI R160, RZ, 0x18, R160 ;  /* 0x00000018ffa07819 */ /* 0x000fe400000116a0 */
[----:B------:R-:W-:Y:S02]  /*10970*/  LOP3.LUT R33, R33, 0xff, RZ, 0xc0, !PT ;  /* 0x000000ff21217812 */ /* 0x000fe400078ec0ff */
[--C-:B------:R-:W-:Y:S02]  /*10980*/  HSET2.LE.AND R34, R34, R51.reuse, PT ;  /* 0x0000003322227233 */ /* 0x100fe40003803000 */
[----:B------:R-:W-:Y:S02]  /*10990*/  PRMT R160, R33, 0x5410, R160 ;  /* 0x0000541021a07816 */ /* 0x000fe400000000a0 */
[----:B------:R-:W-:Y:S02]  /*109a0*/  F2FP.BF16.F32.PACK_AB R33, R203, R200 ;  /* 0x000000c8cb21723e */ /* 0x000fe400000010ff */
[----:B------:R-:W-:-:S02]  /*109b0*/  HSET2.LE.AND R32, R32, R51, PT ;  /* 0x0000003320207233 */ /* 0x000fc40003803000 */
[----:B------:R-:W-:Y:S02]  /*109c0*/  LOP3.LUT R34, R33, R34, RZ, 0xc0, !PT ;  /* 0x0000002221227212 */ /* 0x000fe400078ec0ff */
[----:B------:R-:W-:Y:S02]  /*109d0*/  LOP3.LUT R162, R163, 0xff00ff, RZ, 0xc0, !PT ;  /* 0x00ff00ffa3a27812 */ /* 0x000fe400078ec0ff */
[----:B------:R-:W-:-:S03]  /*109e0*/  F2FP.BF16.F32.PACK_AB R33, R216, R227 ;  /* 0x000000e3d821723e */ /* 0x000fc600000010ff */
[--C-:B------:R-:W-:Y:S02]  /*109f0*/  HSET2.LE.AND R35, R162, R51.reuse, PT ;  /* 0x00000033a2237233 */ /* 0x100fe40003803000 */
[----:B------:R-:W-:Y:S02]  /*10a00*/  LOP3.LUT R32, R33, R32, RZ, 0xc0, !PT ;  /* 0x0000002021207212 */ /* 0x000fe400078ec0ff */
[----:B------:R-:W-:Y:S02]  /*10a10*/  HSET2.LE.AND R33, R160, R51, PT ;  /* 0x00000033a0217233 */ /* 0x000fe40003803000 */
[----:B------:R-:W-:Y:S02]  /*10a20*/  F2FP.BF16.F32.PACK_AB R162, R211, R202 ;  /* 0x000000cad3a2723e */ /* 0x000fe400000010ff */
[----:B------:R-:W-:Y:S02]  /*10a30*/  F2FP.BF16.F32.PACK_AB R160, R229, R198 ;  /* 0x000000c6e5a0723e */ /* 0x000fe400000010ff */
[----:B------:R-:W-:-:S02]  /*10a40*/  LOP3.LUT R35, R162, R35, RZ, 0xc0, !PT ;  /* 0x00000023a2237212 */ /* 0x000fc400078ec0ff */
        /* <DEDUP_REMOVED lines=19> */
[--C-:B------:R-:W-:Y:S01]  /*10b80*/  FFMA.FTZ R209, R178, UR8, -R61.reuse ;  /* 0x00000008b2d17c23 */ /* 0x100fe2000801083d */
[----:B------:R-:W-:Y:S01]  /*10b90*/  FFMA.FTZ R178, R188, UR8, -R61 ;  /* 0x00000008bcb27c23 */ /* 0x000fe2000801083d */
[--C-:B------:R-:W-:Y:S01]  /*10ba0*/  FFMA.FTZ R188, R181, UR8, -R170.reuse ;  /* 0x00000008b5bc7c23 */ /* 0x100fe200080108aa */
[----:B------:R-:W-:Y:S01]  /*10bb0*/  LOP3.LUT R7, R214, R18, R13, 0x96, !PT ;  /* 0x00000012d6077212 */ /* 0x000fe200078e960d */
[C---:B------:R-:W-:Y:S01]  /*10bc0*/  HMMA.16816.F32.BF16 R112, R32.reuse, R14, R112 ;  /* 0x0000000e2070723c */ /* 0x040fe20000041870 */
[----:B------:R-:W-:Y:S01]  /*10bd0*/  IMAD.WIDE.U32 R14, R6, -0x326172a9, RZ ;  /* 0xcd9e8d57060e7825 */ /* 0x000fe200078e00ff */
[----:B------:R-:W-:Y:S03]  /*10be0*/  MUFU.EX2 R207, R207 ;  /* 0x000000cf00cf7308 */ /* 0x000fe60000000800 */
[----:B------:R-:W-:Y:S01]  /*10bf0*/  FFMA.FTZ R181, R193, UR8, -R170 ;  /* 0x00000008c1b57c23 */ /* 0x000fe200080108aa */
[----:B------:R-:W-:Y:S01]  /*10c00*/  FFMA.FTZ R190, R199, UR8, -R66 ;  /* 0x00000008c7be7c23 */ /* 0x000fe20008010842 */
[----:B------:R-:W-:Y:S01]  /*10c10*/  IMAD.WIDE.U32 R214, R5, -0x326172a9, RZ ;  /* 0xcd9e8d5705d67825 */ /* 0x000fe200078e00ff */
[----:B------:R-:W-:Y:S01]  /*10c20*/  LOP3.LUT R6, R205, R244, R15, 0x96, !PT ;  /* 0x000000f4cd067212 */ /* 0x000fe200078e960f */
[----:B------:R-:W-:Y:S02]  /*10c30*/  HMMA.16816.F32.BF16 R144, R32, R8, R144 ;  /* 0x000000082090723c */ /* 0x000fe40000041890 */
[----:B------:R-:W-:Y:S01]  /*10c40*/  IMAD.WIDE.U32 R232, R7, -0x326172a9, RZ ;  /* 0xcd9e8d5707e87825 */ /* 0x000fe200078e00ff */
[----:B------:R-:W-:Y:S01]  /*10c50*/  LOP3.LUT R5, R204, R14, R215, 0x96, !PT ;  /* 0x0000000ecc057212 */ /* 0x000fe200078e96d7 */
[----:B------:R-:W-:Y:S02]  /*10c60*/  MUFU.EX2 R188, R188 ;  /* 0x000000bc00bc7308 */ /* 0x000fe40000000800 */
[----:B------:R-:W-:-:S02]  /*10c70*/  IMAD.WIDE.U32 R14, R4, -0x326172a9, RZ ;  /* 0xcd9e8d57040e7825 */ /* 0x000fc400078e00ff */
[----:B------:R-:W-:Y:S02]  /*10c80*/  HMMA.16816.F32.BF16 R148, R32, R26, R148 ;  /* 0x0000001a2094723c */ /* 0x000fe40000041894 */
[----:B------:R-:W-:Y:S01]  /*10c90*/  IMAD.WIDE.U32 R8, R6, -0x2daee0ad, RZ ;  /* 0xd2511f5306087825 */ /* 0x000fe200078e00ff */
[----:B------:R-:W-:Y:S01]  /*10ca0*/  LOP3.LUT R205, R205, R236, R15, 0x96, !PT ;  /* 0x000000eccdcd7212 */ /* 0x000fe200078e960f */
[----:B------:R-:W-:Y:S01]  /*10cb0*/  MUFU.EX2 R209, R209 ;  /* 0x000000d100d17308 */ /* 0x000fe20000000800 */
[----:B------:R-:W-:Y:S01]  /*10cc0*/  LOP3.LUT R4, R204, R14, R233, 0x96, !PT ;  /* 0x0000000ecc047212 */ /* 0x000fe200078e96e9 */
[----:B------:R-:W-:Y:S01]  /*10cd0*/  IMAD.WIDE.U32 R238, R5, -0x2daee0ad, RZ ;  /* 0xd2511f5305ee7825 */ /* 0x000fe200078e00ff */
[----:B------:R-:W-:-:S03]  /*10ce0*/  LOP3.LUT R6, R213, R16, R9, 0x96, !PT ;  /* 0x00000010d5067212 */ /* 0x000fc600078e9609 */
[--C-:B------:R-:W-:Y:S01]  /*10cf0*/  FFMA.FTZ R204, R182, UR8, -R67.reuse ;  /* 0x00000008b6cc7c23 */ /* 0x100fe20008010843 */
[----:B------:R-:W-:Y:S01]  /*10d00*/  FFMA.FTZ R182, R194, UR8, -R67 ;  /* 0x00000008c2b67c23 */ /* 0x000fe20008010843 */
[----:B------:R-:W-:Y:S01]  /*10d10*/  IMAD.WIDE.U32 R14, R205, -0x2daee0ad, RZ ;  /* 0xd2511f53cd0e7825 */ /* 0x000fe200078e00ff */
[----:B------:R-:W-:-:S03]  /*10d20*/  LOP3.LUT R8, R201, R8, R239, 0x96, !PT ;  /* 0x00000008c9087212 */ /* 0x000fc600078e96ef */
[----:B------:R-:W-:Y:S01]  /*10d30*/  FFMA.FTZ R205, R196, UR8, -R67 ;  /* 0x00000008c4cd7c23 */ /* 0x000fe20008010843 */
[----:B------:R-:W-:Y:S01]  /*10d40*/  HMMA.16816.F32.BF16 R68, R32, R20, R68 ;  /* 0x000000142044723c */ /* 0x000fe20000041844 */
[----:B------:R-:W-:Y:S01]  /*10d50*/  IMAD.WIDE.U32 R234, R4, -0x2daee0ad, RZ ;  /* 0xd2511f5304ea7825 */ /* 0x000fe200078e00ff */
[----:B------:R-:W-:Y:S01]  /*10d60*/  LOP3.LUT R213, R213, R12, R15, 0x96, !PT ;  /* 0x0000000cd5d57212 */ /* 0x000fe200078e960f */
[----:B------:R-:W-:Y:S02]  /*10d70*/  MUFU.EX2 R182, R182 ;  /* 0x000000b600b67308 */ /* 0x000fe40000000800 */
[----:B------:R-:W-:Y:S01]  /*10d80*/  FFMA.FTZ R194, R179, UR8, -R66 ;  /* 0x00000008b3c27c23 */ /* 0x000fe20008010842 */
[----:B------:R-:W-:Y:S01]  /*10d90*/  IMAD.WIDE.U32 R8, R8, -0x326172a9, RZ ;  /* 0xcd9e8d5708087825 */ /* 0x000fe200078e00ff */
[----:B------:R-:W-:-:S03]  /*10da0*/  LOP3.LUT R14, R201, R14, R235, 0x96, !PT ;  /* 0x0000000ec90e7212 */ /* 0x000fc600078e96eb */
[----:B------:R-:W-:Y:S01]  /*10db0*/  FFMA.FTZ R179, R195, UR8, -R66 ;  /* 0x00000008c3b37c23 */ /* 0x000fe20008010842 */
[C---:B------:R-:W-:Y:S01]  /*10dc0*/  HMMA.16816.F32.BF16 R80, R32.reuse, R22, R80 ;  /* 0x000000162050723c */ /* 0x040fe20000041850 */
[----:B------:R-:W-:Y:S01]  /*10dd0*/  IMAD.WIDE.U32 R24, R6, -0x326172a9, RZ ;  /* 0xcd9e8d5706187825 */ /* 0x000fe200078e00ff */
[C---:B------:R-:W-:Y:S01]  /*10de0*/  PRMT R4, R8.reuse, 0x7771, RZ ;  /* 0x0000777108047816 */ /* 0x040fe200000000ff */
[----:B------:R-:W1:Y:S01]  /*10df0*/  MUFU.EX2 R205, R205 ;  /* 0x000000cd00cd7308 */ /* 0x000e620000000800 */
[----:B------:R-:W-:Y:S01]  /*10e00*/  PRMT R5, R8, 0x7773, RZ ;  /* 0x0000777308057816 */ /* 0x000fe200000000ff */
[----:B------:R-:W-:Y:S01]  /*10e10*/  IMAD.WIDE.U32 R18, R14, -0x326172a9, RZ ;  /* 0xcd9e8d570e127825 */ /* 0x000fe200078e00ff */
[----:B------:R-:W-:Y:S02]  /*10e20*/  PRMT R14, R8, 0x7772, RZ ;  /* 0x00007772080e7816 */ /* 0x000fe400000000ff */
[----:B------:R-:W-:Y:S01]  /*10e30*/  LOP3.LUT R6, R206, R24, R9, 0x96, !PT ;  /* 0x00000018ce067212 */ /* 0x000fe200078e9609 */
[----:B------:R-:W-:Y:S01]  /*10e40*/  IMAD.MOV.U32 R16, RZ, RZ, R8 ;  /* 0x000000ffff107224 */ /* 0x000fe200078e0008 */
[C---:B------:R-:W-:Y:S01]  /*10e50*/  PRMT R7, R18.reuse, 0x7773, RZ ;  /* 0x0000777312077816 */ /* 0x040fe200000000ff */
[C---:B------:R-:W-:Y:S01]  /*10e60*/  HMMA.16816.F32.BF16 R140, R32.reuse, R10, R140 ;  /* 0x0000000a208c723c */ /* 0x040fe2000004188c */
[----:B------:R-:W-:Y:S01]  /*10e70*/  PRMT R8, R18, 0x7772, RZ ;  /* 0x0000777212087816 */ /* 0x000fe200000000ff */
[----:B------:R-:W-:Y:S01]  /*10e80*/  IMAD.WIDE.U32 R220, R213, -0x326172a9, RZ ;  /* 0xcd9e8d57d5dc7825 */ /* 0x000fe200078e00ff */
[----:B------:R-:W-:Y:S01]  /*10e90*/  LOP3.LUT R9, R16, 0xff, RZ, 0xc0, !PT ;  /* 0x000000ff10097812 */ /* 0x000fe200078ec0ff */
[----:B------:R2:W-:Y:S01]  /*10ea0*/  MUFU.EX2 R201, R186 ;  /* 0x000000ba00c97308 */ /* 0x0005e20000000800 */
[----:B------:R-:W-:Y:S01]  /*10eb0*/  PRMT R8, R8, 0x5410, R7 ;  /* 0x0000541008087816 */ /* 0x000fe20000000007 */
[----:B------:R-:W-:Y:S01]  /*10ec0*/  IMAD.MOV.U32 R12, RZ, RZ, R18 ;  /* 0x000000ffff0c7224 */ /* 0x000fe200078e0012 */
[----:B------:R-:W-:Y:S01]  /*10ed0*/  LOP3.LUT R7, R6, 0xffff, RZ, 0xc0, !PT ;  /* 0x0000ffff06077812 */ /* 0x000fe200078ec0ff */
[----:B------:R-:W-:Y:S01]  /*10ee0*/  HMMA.16816.F32.BF16 R124, R32, R28, R124 ;  /* 0x0000001c207c723c */ /* 0x000fe2000004187c */
[----:B------:R-:W-:-:S02]  /*10ef0*/  PRMT R4, R9, 0x5410, R4 ;  /* 0x0000541009047816 */ /* 0x000fc40000000004 */
[C---:B------:R-:W-:Y:S01]  /*10f00*/  LOP3.LUT R9, R6.reuse, 0xff, RZ, 0xc0, !PT ;  /* 0x000000ff06097812 */ /* 0x040fe200078ec0ff */
[----:B------:R-:W3:Y:S01]  /*10f10*/  MUFU.EX2 R204, R204 ;  /* 0x000000cc00cc7308 */ /* 0x000ee20000000800 */
[----:B------:R-:W-:Y:S02]  /*10f20*/  PRMT R11, R6, 0x7632, R11 ;  /* 0x00007632060b7816 */ /* 0x000fe4000000000b */
[----:B------:R-:W-:Y:S01]  /*10f30*/  SHF.R.U32.HI R16, RZ, 0x18, R6 ;  /* 0x00000018ff107819 */ /* 0x000fe20000011606 */
[----:B------:R-:W-:Y:S01]  /*10f40*/  HMMA.16816.F32.BF16 R132, R32, R30, R132 ;  /* 0x0000001e2084723c */ /* 0x000fe20000041884 */
[----:B------:R-:W4:Y:S01]  /*10f50*/  LDSM.16.MT88.4 R32, [R217+0x9800] ;  /* 0x00980000d920783b */ /* 0x000f220000004200 */
[----:B------:R-:W-:Y:S02]  /*10f60*/  SHF.R.U32.HI R6, RZ, 0x8, R7 ;  /* 0x00000008ff067819 */ /* 0x000fe40000011607 */
[----:B------:R-:W-:Y:S01]  /*10f70*/  LOP3.LUT R206, R206, R220, R19, 0x96, !PT ;  /* 0x000000dccece7212 */ /* 0x000fe200078e9613 */
[----:B--2---:R-:W-:Y:S01]  /*10f80*/  FFMA.FTZ R186, R191, UR8, -R170 ;  /* 0x00000008bfba7c23 */ /* 0x004fe200080108aa */
[----:B------:R-:W-:Y:S01]  /*10f90*/  LOP3.LUT R7, R11, 0xff, RZ, 0xc0, !PT ;  /* 0x000000ff0b077812 */ /* 0x000fe200078ec0ff */
[----:B------:R-:W2:Y:S01]  /*10fa0*/  MUFU.EX2 R178, R178 ;  /* 0x000000b200b27308 */ /* 0x000ea20000000800 */
[----:B------:R-:W-:-:S02]  /*10fb0*/  PRMT R6, R9, 0x5410, R6 ;  /* 0x0000541009067816 */ /* 0x000fc40000000006 */
[----:B------:R-:W-:Y:S02]  /*10fc0*/  LOP3.LUT R9, R206, 0xffff, RZ, 0xc0, !PT ;  /* 0x0000ffffce097812 */ /* 0x000fe400078ec0ff */
[----:B------:R-:W-:Y:S02]  /*10fd0*/  PRMT R16, R7, 0x5410, R16 ;  /* 0x0000541007107816 */ /* 0x000fe40000000010 */
[----:B------:R-:W-:Y:S01]  /*10fe0*/  PRMT R5, R14, 0x5410, R5 ;  /* 0x000054100e057816 */ /* 0x000fe20000000005 */
[----:B------:R-:W-:Y:S01]  /*10ff0*/  MUFU.EX2 R186, R186 ;  /* 0x000000ba00ba7308 */ /* 0x000fe20000000800 */
[C---:B------:R-:W-:Y:S02]  /*11000*/  PRMT R7, R206.reuse, 0x7632, R7 ;  /* 0x00007632ce077816 */ /* 0x040fe40000000007 */
[----:B------:R-:W-:Y:S02]  /*11010*/  LOP3.LUT R14, R206, 0xff, RZ, 0xc0, !PT ;  /* 0x000000ffce0e7812 */ /* 0x000fe400078ec0ff */
[----:B------:R-:W-:-:S02]  /*11020*/  SHF.R.U32.HI R9, RZ, 0x8, R9 ;  /* 0x00000008ff097819 */ /* 0x000fc40000011609 */
[----:B------:R-:W-:Y:S01]  /*11030*/  PRMT R10, R18, 0x7771, RZ ;  /* 0x00007771120a7816 */ /* 0x000fe200000000ff */
[----:B------:R-:W-:Y:S01]  /*11040*/  MUFU.EX2 R181, R181 ;  /* 0x000000b500b57308 */ /* 0x000fe20000000800 */
[----:B------:R-:W-:Y:S02]  /*11050*/  LOP3.LUT R13, R12, 0xff, RZ, 0xc0, !PT ;  /* 0x000000ff0c0d7812 */ /* 0x000fe400078ec0ff */
[----:B------:R-:W-:Y:S02]  /*11060*/  SHF.R.U32.HI R12, RZ, 0x18, R206 ;  /* 0x00000018ff0c7819 */ /* 0x000fe400000116ce */
[----:B------:R-:W-:Y:S02]  /*11070*/  LOP3.LUT R7, R7, 0xff, RZ, 0xc0, !PT ;  /* 0x000000ff07077812 */ /* 0x000fe400078ec0ff */
[----:B------:R-:W-:Y:S01]  /*11080*/  LOP3.LUT R18, R5, 0xff00ff, RZ, 0xc0, !PT ;  /* 0x00ff00ff05127812 */ /* 0x000fe200078ec0ff */
[----:B------:R-:W4:Y:S01]  /*11090*/  MUFU.EX2 R194, R194 ;  /* 0x000000c200c27308 */ /* 0x000f220000000800 */
[----:B------:R-:W-:-:S02]  /*110a0*/  PRMT R14, R14, 0x5410, R9 ;  /* 0x000054100e0e7816 */ /* 0x000fc40000000009 */
[--C-:B------:R-:W-:Y:S02]  /*110b0*/  HSET2.LE.AND R4, R4, R51.reuse, PT ;  /* 0x0000003304047233 */ /* 0x100fe40003803000 */
[----:B-1----:R-:W-:Y:S02]  /*110c0*/  F2FP.BF16.F32.PACK_AB R9, R205, R182 ;  /* 0x000000b6cd09723e */ /* 0x002fe400000010ff */
[----:B------:R-:W-:Y:S01]  /*110d0*/  PRMT R12, R7, 0x5410, R12 ;  /* 0x00005410070c7816 */ /* 0x000fe2000000000c */
[----:B------:R-:W-:Y:S01]  /*110e0*/  MUFU.EX2 R190, R190 ;  /* 0x000000be00be7308 */ /* 0x000fe20000000800 */
[--C-:B------:R-:W-:Y:S02]  /*110f0*/  HSET2.LE.AND R7, R18, R51.reuse, PT ;  /* 0x0000003312077233 */ /* 0x100fe40003803000 */
[----:B------:R-:W-:Y:S02]  /*11100*/  HSET2.LE.AND R5, R6, R51, PT ;  /* 0x0000003306057233 */ /* 0x000fe40003803000 */
[----:B------:R-:W-:-:S02]  /*11110*/  PRMT R10, R13, 0x5410, R10 ;  /* 0x000054100d0a7816 */ /* 0x000fc4000000000a */
[----:B---3--:R-:W-:Y:S01]  /*11120*/  F2FP.BF16.F32.PACK_AB R18, R207, R204 ;  /* 0x000000cccf12723e */ /* 0x008fe200000010ff */
[----:B------:R-:W1:Y:S01]  /*11130*/  MUFU.EX2 R179, R179 ;  /* 0x000000b300b37308 */ /* 0x000e620000000800 */
[----:B------:R-:W-:Y:S02]  /*11140*/  LOP3.LUT R6, R9, R4, RZ, 0xc0, !PT ;  /* 0x0000000409067212 */ /* 0x000fe400078ec0ff */
[----:B------:R-:W-:Y:S02]  /*11150*/  HSET2.LE.AND R14, R14, R51, PT ;  /* 0x000000330e0e7233 */ /* 0x000fe40003803000 */
[----:B------:R-:W-:Y:S02]  /*11160*/  LOP3.LUT R8, R8, 0xff00ff, RZ, 0xc0, !PT ;  /* 0x00ff00ff08087812 */ /* 0x000fe400078ec0ff */
[----:B------:R-:W-:Y:S02]  /*11170*/  F2FP.BF16.F32.PACK_AB R9, R183, R188 ;  /* 0x000000bcb709723e */ /* 0x000fe400000010ff */
[----:B--2---:R-:W-:-:S02]  /*11180*/  F2FP.BF16.F32.PACK_AB R20, R178, R209 ;  /* 0x000000d1b214723e */ /* 0x004fc400000010ff */
[----:B------:R-:W-:Y:S02]  /*11190*/  LOP3.LUT R4, R18, R5, RZ, 0xc0, !PT ;  /* 0x0000000512047212 */ /* 0x000fe400078ec0ff */
[--C-:B------:R-:W-:Y:S02]  /*111a0*/  HSET2.LE.AND R5, R16, R51.reuse, PT ;  /* 0x0000003310057233 */ /* 0x100fe40003803000 */
[----:B------:R-:W-:Y:S02]  /*111b0*/  LOP3.LUT R28, R9, R14, RZ, 0xc0, !PT ;  /* 0x0000000e091c7212 */ /* 0x000fe400078ec0ff */
[--C-:B------:R-:W-:Y:S02]  /*111c0*/  HSET2.LE.AND R12, R12, R51.reuse, PT ;  /* 0x000000330c0c7233 */ /* 0x100fe40003803000 */
[--C-:B------:R-:W-:Y:S02]  /*111d0*/  HSET2.LE.AND R10, R10, R51.reuse, PT ;  /* 0x000000330a0a7233 */ /* 0x100fe40003803000 */
[----:B------:R-:W-:-:S02]  /*111e0*/  HSET2.LE.AND R8, R8, R51, PT ;  /* 0x0000003308087233 */ /* 0x000fc40003803000 */
[----:B------:R-:W-:Y:S02]  /*111f0*/  F2FP.BF16.F32.PACK_AB R16, R201, R180 ;  /* 0x000000b4c910723e */ /* 0x000fe400000010ff */
[----:B----4-:R-:W-:Y:S02]  /*11200*/  F2FP.BF16.F32.PACK_AB R29, R185, R194 ;  /* 0x000000c2b91d723e */ /* 0x010fe400000010ff */
[----:B------:R-:W-:Y:S02]  /*11210*/  F2FP.BF16.F32.PACK_AB R9, R181, R186 ;  /* 0x000000bab509723e */ /* 0x000fe400000010ff */
[----:B-1----:R-:W-:Y:S02]  /*11220*/  F2FP.BF16.F32.PACK_AB R31, R179, R190 ;  /* 0x000000beb31f723e */ /* 0x002fe400000010ff */
[----:B------:R-:W-:Y:S02]  /*11230*/  LOP3.LUT R7, R20, R7, RZ, 0xc0, !PT ;  /* 0x0000000714077212 */ /* 0x000fe400078ec0ff */
[----:B------:R-:W1:Y:S01]  /*11240*/  LDSM.16.MT88.4 R20, [R63+0x800] ;  /* 0x000800003f14783b */ /* 0x000e620000004200 */
[----:B------:R-:W-:-:S02]  /*11250*/  LOP3.LUT R5, R16, R5, RZ, 0xc0, !PT ;  /* 0x0000000510057212 */ /* 0x000fc400078ec0ff */
[----:B------:R-:W-:Y:S01]  /*11260*/  LOP3.LUT R29, R29, R12, RZ, 0xc0, !PT ;  /* 0x0000000c1d1d7212 */ /* 0x000fe200078ec0ff */
[----:B------:R-:W2:Y:S01]  /*11270*/  LDSM.16.MT88.4 R16, [R217+0xa800] ;  /* 0x00a80000d910783b */ /* 0x000ea20000004200 */
[----:B------:R-:W-:Y:S02]  /*11280*/  LOP3.LUT R30, R9, R10, RZ, 0xc0, !PT ;  /* 0x0000000a091e7212 */ /* 0x000fe400078ec0ff */
[----:B------:R-:W-:Y:S01]  /*11290*/  LOP3.LUT R31, R31, R8, RZ, 0xc0, !PT ;  /* 0x000000081f1f7212 */ /* 0x000fe200078ec0ff */
[-C--:B------:R-:W-:Y:S01]  /*112a0*/  HMMA.16816.F32.BF16 R160, R4, R32.reuse, R160 ;  /* 0x0000002004a0723c */ /* 0x080fe200000418a0 */
[----:B------:R-:W3:Y:S04]  /*112b0*/  LDSM.16.MT88.4 R12, [R63+0x1800] ;  /* 0x001800003f0c783b */ /* 0x000ee80000004200 */
[----:B------:R-:W4:Y:S03]  /*112c0*/  LDSM.16.MT88.4 R8, [R217+0xb800] ;  /* 0x00b80000d908783b */ /* 0x000f260000004200 */
[----:B------:R-:W-:Y:S01]  /*112d0*/  HMMA.16816.F32.BF16 R156, R28, R32, R156 ;  /* 0x000000201c9c723c */ /* 0x000fe2000004189c */
[----:B------:R-:W-:-:S02]  /*112e0*/  IMAD.MOV.U32 R32, RZ, RZ, R24 ;  /* 0x000000ffff207224 */ /* 0x000fc400078e0018 */
[----:B------:R-:W-:Y:S02]  /*112f0*/  IMAD.MOV.U32 R33, RZ, RZ, R25 ;  /* 0x000000ffff217224 */ /* 0x000fe400078e0019 */
[----:B------:R-:W4:Y:S03]  /*11300*/  LDSM.16.MT88.4 R24, [R63+0x2800] ;  /* 0x002800003f18783b */ /* 0x000f260000004200 */
[-C--:B------:R-:W-:Y:S08]  /*11310*/  HMMA.16816.F32.BF16 R152, R28, R34.reuse, R152 ;  /* 0x000000221c98723c */ /* 0x080ff00000041898 */
[----:B------:R-:W-:Y:S01]  /*11320*/  HMMA.16816.F32.BF16 R148, R4, R34, R148 ;  /* 0x000000220494723c */ /* 0x000fe20000041894 */
[----:B------:R-:W-:-:S07]  /*11330*/  IMAD.MOV.U32 R34, RZ, RZ, R232 ;  /* 0x000000ffff227224 */ /* 0x000fce00078e00e8 */
[-C--:B-1----:R-:W-:Y:S08]  /*11340*/  HMMA.16816.F32.BF16 R72, R28, R20.reuse, R72 ;  /* 0x000000141c48723c */ /* 0x082ff00000041848 */
[----:B------:R-:W-:Y:S01]  /*11350*/  HMMA.16816.F32.BF16 R68, R4, R20, R68 ;  /* 0x000000140444723c */ /* 0x000fe20000041844 */
[----:B------:R-:W-:-:S07]  /*11360*/  IMAD.MOV.U32 R21, RZ, RZ, R221 ;  /* 0x000000ffff157224 */ /* 0x000fce00078e00dd */
[-C--:B--2---:R-:W-:Y:S08]  /*11370*/  HMMA.16816.F32.BF16 R88, R28, R16.reuse, R88 ;  /* 0x000000101c58723c */ /* 0x084ff00000041858 */
[----:B------:R-:W-:Y:S01]  /*11380*/  HMMA.16816.F32.BF16 R84, R4, R16, R84 ;  /* 0x000000100454723c */ /* 0x000fe20000041854 */
[----:B------:R-:W-:Y:S01]  /*11390*/  LOP3.LUT R16, R208, R34, R21, 0x96, !PT ;  /* 0x00000022d0107212 */ /* 0x000fe200078e9615 */
[--C-:B------:R-:W-:Y:S01]  /*113a0*/  FFMA.FTZ R191, R168, UR8, -R170.reuse ;  /* 0x00000008a8bf7c23 */ /* 0x100fe200080108aa */
[--C-:B------:R-:W-:Y:S01]  /*113b0*/  FFMA.FTZ R168, R169, UR8, -R170.reuse ;  /* 0x00000008a9a87c23 */ /* 0x100fe200080108aa */
[----:B------:R-:W-:-:S04]  /*113c0*/  FFMA.FTZ R167, R167, UR8, -R170 ;  /* 0x00000008a7a77c23 */ /* 0x000fc800080108aa */
[----:B------:R-:W-:Y:S01]  /*113d0*/  HMMA.16816.F32.BF16 R76, R28, R22, R76 ;  /* 0x000000161c4c723c */ /* 0x000fe2000004184c */
[----:B------:R-:W-:Y:S01]  /*113e0*/  FFMA.FTZ R166, R166, UR8, -R170 ;  /* 0x00000008a6a67c23 */ /* 0x000fe200080108aa */
[--C-:B------:R-:W-:Y:S01]  /*113f0*/  FFMA.FTZ R170, R173, UR8, -R66.reuse ;  /* 0x00000008adaa7c23 */ /* 0x100fe20008010842 */
[----:B------:R-:W-:-:S05]  /*11400*/  FFMA.FTZ R169, R171, UR8, -R66 ;  /* 0x00000008aba97c23 */ /* 0x000fca0008010842 */
[----:B------:R-:W-:Y:S01]  /*11410*/  HMMA.16816.F32.BF16 R92, R28, R18, R92 ;  /* 0x000000121c5c723c */ /* 0x000fe2000004185c */
[----:B------:R-:W-:Y:S01]  /*11420*/  FFMA.FTZ R175, R228, R172, R175 ;  /* 0x000000ace4af7223 */ /* 0x000fe200000100af */
[----:B------:R-:W-:-:S06]  /*11430*/  IMAD.MOV.U32 R35, RZ, RZ, R233 ;  /* 0x000000ffff237224 */ /* 0x000fcc00078e00e9 */
[----:B---3--:R-:W-:Y:S01]  /*11440*/  HMMA.16816.F32.BF16 R104, R28, R12, R104 ;  /* 0x0000000c1c68723c */ /* 0x008fe20000041868 */
[----:B------:R-:W-:-:S07]  /*11450*/  FFMA.FTZ R49, R230, R56, R49 ;  /* 0x00000038e6317223 */ /* 0x000fce0000010031 */
[----:B------:R-:W-:Y:S01]  /*11460*/  HMMA.16816.F32.BF16 R108, R28, R14, R108 ;  /* 0x0000000e1c6c723c */ /* 0x000fe2000004186c */
[----:B------:R-:W-:-:S07]  /*11470*/  FFMA.FTZ R47, R226, R54, R47 ;  /* 0x00000036e22f7223 */ /* 0x000fce000001002f */
[C---:B----4-:R-:W-:Y:S08]  /*11480*/  HMMA.16816.F32.BF16 R116, R28.reuse, R8, R116 ;  /* 0x000000081c74723c */ /* 0x050ff00000041874 */
[C---:B------:R-:W-:Y:S08]  /*11490*/  HMMA.16816.F32.BF16 R120, R28.reuse, R10, R120 ;  /* 0x0000000a1c78723c */ /* 0x040ff00000041878 */
[C---:B------:R-:W-:Y:S08]  /*114a0*/  HMMA.16816.F32.BF16 R128, R28.reuse, R24, R128 ;  /* 0x000000181c80723c */ /* 0x040ff00000041880 */
[----:B------:R-:W-:Y:S01]  /*114b0*/  HMMA.16816.F32.BF16 R136, R28, R26, R136 ;  /* 0x0000001a1c88723c */ /* 0x000fe20000041888 */
[----:B------:R-:W-:-:S02]  /*114c0*/  IMAD.MOV.U32 R28, RZ, RZ, R238 ;  /* 0x000000ffff1c7224 */ /* 0x000fc400078e00ee */
[----:B------:R-:W-:Y:S02]  /*114d0*/  IMAD.MOV.U32 R30, RZ, RZ, R234 ;  /* 0x000000ffff1e7224 */ /* 0x000fe400078e00ea */
[----:B------:R-:W-:-:S03]  /*114e0*/  IMAD.MOV.U32 R29, RZ, RZ, R239 ;  /* 0x000000ffff1d7224 */ /* 0x000fc600078e00ef */
[----:B------:R-:W-:Y:S01]  /*114f0*/  HMMA.16816.F32.BF16 R112, R4, R14, R112 ;  /* 0x0000000e0470723c */ /* 0x000fe20000041870 */
[----:B------:R-:W-:-:S04]  /*11500*/  IMAD.WIDE.U32 R14, R16, -0x2daee0ad, RZ ;  /* 0xd2511f53100e7825 */ /* 0x000fc800078e00ff */
[--C-:B------:R-:W-:Y:S01]  /*11510*/  FFMA.FTZ R165, R165, UR8, -R66.reuse ;  /* 0x00000008a5a57c23 */ /* 0x100fe20008010842 */
[----:B------:R-:W-:Y:S01]  /*11520*/  FFMA.FTZ R65, R65, UR8, -R66 ;  /* 0x0000000841417c23 */ /* 0x000fe20008010842 */
[----:B------:R-:W-:Y:S01]  /*11530*/  FADD.FTZ R175, R50, R175 ;  /* 0x000000af32af7221 */ /* 0x000fe20000010000 */
[----:B------:R-:W-:Y:S01]  /*11540*/  IMAD.MOV.U32 R34, RZ, RZ, R28 ;  /* 0x000000ffff227224 */ /* 0x000fe200078e001c */
[C---:B------:R-:W-:Y:S01]  /*11550*/  HMMA.16816.F32.BF16 R100, R4.reuse, R12, R100 ;  /* 0x0000000c0464723c */ /* 0x040fe20000041864 */
[----:B------:R-:W-:Y:S01]  /*11560*/  LOP3.LUT R12, R210, R30, R15, 0x96, !PT ;  /* 0x0000001ed20c7212 */ /* 0x000fe200078e960f */
[----:B------:R-:W-:Y:S02]  /*11570*/  IMAD.MOV.U32 R35, RZ, RZ, R29 ;  /* 0x000000ffff237224 */ /* 0x000fe400078e001d */
[----:B------:R-:W-:Y:S01]  /*11580*/  FADD.FTZ R49, R48, R49 ;  /* 0x0000003130317221 */ /* 0x000fe20000010000 */
[----:B------:R-:W-:Y:S01]  /*11590*/  IMAD.MOV.U32 R172, RZ, RZ, R34 ;  /* 0x000000ffffac7224 */ /* 0x000fe200078e0022 */
[C---:B------:R-:W-:Y:S01]  /*115a0*/  LOP3.LUT R17, R12.reuse, 0xffff, RZ, 0xc0, !PT ;  /* 0x0000ffff0c117812 */ /* 0x040fe200078ec0ff */
[----:B------:R-:W-:Y:S01]  /*115b0*/  IMAD.MOV.U32 R34, RZ, RZ, R32 ;  /* 0x000000ffff227224 */ /* 0x000fe200078e0020 */
[C---:B------:R-:W-:Y:S01]  /*115c0*/  LOP3.LUT R28, R12.reuse, 0xff, RZ, 0xc0, !PT ;  /* 0x000000ff0c1c7812 */ /* 0x040fe200078ec0ff */
[----:B------:R-:W-:Y:S01]  /*115d0*/  HMMA.16816.F32.BF16 R144, R4, R8, R144 ;  /* 0x000000080490723c */ /* 0x000fe20000041890 */
[----:B------:R-:W-:Y:S01]  /*115e0*/  PRMT R9, R12, 0x7632, R9 ;  /* 0x000076320c097816 */ /* 0x000fe20000000009 */
[----:B------:R-:W-:Y:S01]  /*115f0*/  MUFU.EX2 R191, R191 ;  /* 0x000000bf00bf7308 */ /* 0x000fe20000000800 */
[----:B------:R-:W-:Y:S01]  /*11600*/  SHF.R.U32.HI R30, RZ, 0x18, R12 ;  /* 0x00000018ff1e7819 */ /* 0x000fe2000001160c */
[----:B------:R-:W-:-:S02]  /*11610*/  IMAD.MOV.U32 R173, RZ, RZ, R35 ;  /* 0x000000ffffad7224 */ /* 0x000fc400078e0023 */
[----:B------:R-:W-:Y:S01]  /*11620*/  FFMA.FTZ R12, R62, UR8, -R67 ;  /* 0x000000083e0c7c23 */ /* 0x000fe20008010843 */
[----:B------:R-:W-:Y:S01]  /*11630*/  FFMA.FTZ R32, R53, UR8, -R61 ;  /* 0x0000000835207c23 */ /* 0x000fe2000801083d */
[----:B------:R-:W-:Y:S01]  /*11640*/  FADD.FTZ R38, R38, R47 ;  /* 0x0000002f26267221 */ /* 0x000fe20000010000 */
[----:B------:R-:W-:Y:S01]  /*11650*/  IMAD.MOV.U32 R35, RZ, RZ, R33 ;  /* 0x000000ffff237224 */ /* 0x000fe200078e0021 */
[----:B------:R-:W1:Y:S01]  /*11660*/  MUFU.EX2 R168, R168 ;  /* 0x000000a800a87308 */ /* 0x000e620000000800 */
[----:B------:R-:W-:Y:S01]  /*11670*/  FADD.FTZ R42, R42, R175 ;  /* 0x000000af2a2a7221 */ /* 0x000fe20000010000 */
[----:B------:R-:W-:Y:S01]  /*11680*/  HMMA.16816.F32.BF16 R96, R4, R18, R96 ;  /* 0x000000120460723c */ /* 0x000fe20000041860 */
[----:B------:R-:W-:Y:S02]  /*11690*/  IMAD.MOV.U32 R16, RZ, RZ, R14 ;  /* 0x000000ffff107224 */ /* 0x000fe400078e000e */
[----:B------:R-:W-:-:S03]  /*116a0*/  FADD.FTZ R40, R40, R49 ;  /* 0x0000003128287221 */ /* 0x000fc60000010000 */
[----:B------:R-:W-:Y:S01]  /*116b0*/  MUFU.EX2 R167, R167 ;  /* 0x000000a700a77308 */ /* 0x000fe20000000800 */
[C---:B------:R-:W-:Y:S01]  /*116c0*/  PRMT R18, R14.reuse, 0x7773, RZ ;  /* 0x000077730e127816 */ /* 0x040fe200000000ff */
[----:B------:R-:W-:Y:S01]  /*116d0*/  FADD.FTZ R37, R37, R38 ;  /* 0x0000002625257221 */ /* 0x000fe20000010000 */
[----:B------:R-:W-:-:S05]  /*116e0*/  PRMT R13, R14, 0x7772, RZ ;  /* 0x000077720e0d7816 */ /* 0x000fca00000000ff */
[----:B------:R-:W-:Y:S01]  /*116f0*/  MUFU.EX2 R166, R166 ;  /* 0x000000a600a67308 */ /* 0x000fe20000000800 */
[----:B------:R-:W-:Y:S01]  /*11700*/  LOP3.LUT R34, R208, R214, R35, 0x96, !PT ;  /* 0x000000d6d0227212 */ /* 0x000fe200078e9623 */
[----:B------:R-:W-:-:S06]  /*11710*/  FADD.FTZ R42, R41, R42 ;  /* 0x0000002a292a7221 */ /* 0x000fcc0000010000 */
[----:B------:R-:W-:Y:S01]  /*11720*/  MUFU.EX2 R170, R170 ;  /* 0x000000aa00aa7308 */ /* 0x000fe20000000800 */
[----:B------:R-:W-:-:S07]  /*11730*/  FADD.FTZ R39, R39, R40 ;  /* 0x0000002827277221 */ /* 0x000fce0000010000 */
[----:B------:R-:W2:Y:S01]  /*11740*/  MUFU.EX2 R169, R169 ;  /* 0x000000a900a97308 */ /* 0x000ea20000000800 */
[----:B------:R-:W-:Y:S01]  /*11750*/  PRMT R14, R14, 0x7771, RZ ;  /* 0x000077710e0e7816 */ /* 0x000fe200000000ff */
[----:B------:R-:W-:Y:S01]  /*11760*/  HMMA.16816.F32.BF16 R124, R4, R24, R124 ;  /* 0x00000018047c723c */ /* 0x000fe2000004187c */
[----:B------:R-:W-:Y:S02]  /*11770*/  IMAD.MOV.U32 R31, RZ, RZ, R235 ;  /* 0x000000ffff1f7224 */ /* 0x000fe400078e00eb */
[----:B------:R-:W-:Y:S01]  /*11780*/  FFMA.FTZ R45, R252, R52, R45 ;  /* 0x00000034fc2d7223 */ /* 0x000fe2000001002d */
[----:B------:R-:W-:Y:S01]  /*11790*/  IMAD.MOV.U32 R20, RZ, RZ, R220 ;  /* 0x000000ffff147224 */ /* 0x000fe200078e00dc */
[----:B------:R3:W5:Y:S01]  /*117a0*/  LDL.LU.64 R238, [R1+0x30] ;  /* 0x0000300001ee7983 */ /* 0x0007620000300a00 */
[----:B------:R-:W-:Y:S01]  /*117b0*/  MUFU.EX2 R62, R165 ;  /* 0x000000a5003e7308 */ /* 0x000fe20000000800 */
[----:B------:R-:W-:-:S07]  /*117c0*/  PRMT R13, R13, 0x5410, R18 ;  /* 0x000054100d0d7816 */ /* 0x000fce0000000012 */
[----:B------:R-:W4:Y:S01]  /*117d0*/  MUFU.EX2 R53, R65 ;  /* 0x0000004100357308 */ /* 0x000f220000000800 */
[----:B------:R-:W-:Y:S01]  /*117e0*/  LOP3.LUT R15, R16, 0xff, RZ, 0xc0, !PT ;  /* 0x000000ff100f7812 */ /* 0x000fe200078ec0ff */
[----:B------:R-:W-:Y:S01]  /*117f0*/  FADD.FTZ R44, R44, R37 ;  /* 0x000000252c2c7221 */ /* 0x000fe20000010000 */
[----:B------:R-:W-:Y:S02]  /*11800*/  SHF.R.U32.HI R17, RZ, 0x8, R17 ;  /* 0x00000008ff117819 */ /* 0x000fe40000011611 */
[----:B------:R-:W-:Y:S01]  /*11810*/  LOP3.LUT R9, R9, 0xff, RZ, 0xc0, !PT ;  /* 0x000000ff09097812 */ /* 0x000fe200078ec0ff */
[----:B------:R-:W-:Y:S01]  /*11820*/  FADD.FTZ R227, R227, R42 ;  /* 0x0000002ae3e37221 */ /* 0x000fe20000010000 */
[----:B------:R-:W-:-:S04]  /*11830*/  IMAD.WIDE.U32 R34, R34, -0x2daee0ad, RZ ;  /* 0xd2511f5322227825 */ /* 0x000fc800078e00ff */
[----:B------:R-:W-:Y:S01]  /*11840*/  FADD.FTZ R198, R198, R39 ;  /* 0x00000027c6c67221 */ /* 0x000fe20000010000 */
[----:B------:R-:W-:Y:S01]  /*11850*/  HMMA.16816.F32.BF16 R80, R4, R22, R80 ;  /* 0x000000160450723c */ /* 0x000fe20000041850 */
[----:B------:R-:W-:Y:S01]  /*11860*/  PRMT R14, R15, 0x5410, R14 ;  /* 0x000054100f0e7816 */ /* 0x000fe2000000000e */
[----:B------:R-:W-:Y:S01]  /*11870*/  FADD.FTZ R177, R177, R44 ;  /* 0x0000002cb1b17221 */ /* 0x000fe20000010000 */
[----:B------:R-:W-:Y:S01]  /*11880*/  PRMT R28, R28, 0x5410, R17 ;  /* 0x000054101c1c7816 */ /* 0x000fe20000000011 */
[----:B------:R-:W-:Y:S01]  /*11890*/  FFMA.FTZ R33, R57, UR8, -R67 ;  /* 0x0000000839217c23 */ /* 0x000fe20008010843 */
[----:B------:R-:W-:-:S03]  /*118a0*/  PRMT R30, R9, 0x5410, R30 ;  /* 0x00005410091e7816 */ /* 0x000fc6000000001e */
[----:B------:R-:W-:Y:S01]  /*118b0*/  HMMA.16816.F32.BF16 R140, R4, R10, R140 ;  /* 0x0000000a048c723c */ /* 0x000fe2000004188c */
[----:B------:R-:W-:Y:S01]  /*118c0*/  LOP3.LUT R24, R13, 0xff00ff, RZ, 0xc0, !PT ;  /* 0x00ff00ff0d187812 */ /* 0x000fe200078ec0ff */
[----:B------:R-:W-:Y:S01]  /*118d0*/  FADD.FTZ R227, R216, R227 ;  /* 0x000000e3d8e37221 */ /* 0x000fe20000010000 */
[----:B------:R-:W-:Y:S01]  /*118e0*/  FADD.FTZ R229, R229, R198 ;  /* 0x000000c6e5e57221 */ /* 0x000fe20000010000 */
[----:B------:R-:W-:-:S04]  /*118f0*/  LOP3.LUT R210, R210, R172, R35, 0x96, !PT ;  /* 0x000000acd2d27212 */ /* 0x000fc800078e9623 */
[----:B------:R-:W-:Y:S01]  /*11900*/  HMMA.16816.F32.BF16 R132, R4, R26, R132 ;  /* 0x0000001a0484723c */ /* 0x000fe20000041884 */
[----:B------:R-:W3:Y:S01]  /*11910*/  LDSM.16.MT88.4 R4, [R63+0x1c00] ;  /* 0x001c00003f04783b */ /* 0x000ee20000004200 */
[----:B------:R-:W-:Y:S01]  /*11920*/  FADD.FTZ R177, R176, R177 ;  /* 0x000000b1b0b17221 */ /* 0x000fe20000010000 */
[--C-:B------:R-:W-:Y:S01]  /*11930*/  FFMA.FTZ R57, R64, UR8, -R67.reuse ;  /* 0x0000000840397c23 */ /* 0x100fe20008010843 */
[--C-:B------:R-:W-:Y:S01]  /*11940*/  HSET2.LE.AND R28, R28, R51.reuse, PT ;  /* 0x000000331c1c7233 */ /* 0x100fe20003803000 */
[----:B------:R-:W-:Y:S01]  /*11950*/  IMAD.MOV.U32 R172, RZ, RZ, R34 ;  /* 0x000000ffffac7224 */ /* 0x000fe200078e0022 */
[----:B-1----:R-:W-:Y:S01]  /*11960*/  F2FP.BF16.F32.PACK_AB R15, R168, R191 ;  /* 0x000000bfa80f723e */ /* 0x002fe200000010ff */
[----:B------:R-:W-:Y:S01]  /*11970*/  FFMA.FTZ R67, R59, UR8, -R67 ;  /* 0x000000083b437c23 */ /* 0x000fe20008010843 */
[--C-:B------:R-:W-:Y:S01]  /*11980*/  HSET2.LE.AND R14, R14, R51.reuse, PT ;  /* 0x000000330e0e7233 */ /* 0x100fe20003803000 */
[----:B------:R-:W-:Y:S01]  /*11990*/  FADD.FTZ R200, R200, R227 ;  /* 0x000000e3c8c87221 */ /* 0x000fe20000010000 */
[--C-:B------:R-:W-:Y:S01]  /*119a0*/  HSET2.LE.AND R24, R24, R51.reuse, PT ;  /* 0x0000003318187233 */ /* 0x100fe20003803000 */
[----:B------:R-:W-:Y:S01]  /*119b0*/  FFMA.FTZ R66, R58, UR8, -R61 ;  /* 0x000000083a427c23 */ /* 0x000fe2000801083d */
[----:B------:R-:W-:Y:S01]  /*119c0*/  HSET2.LE.AND R29, R30, R51, PT ;  /* 0x000000331e1d7233 */ /* 0x000fe20003803000 */
[----:B------:R-:W1:Y:S01]  /*119d0*/  LDSM.16.MT88.4 R20, [R217+0x9c00] ;  /* 0x009c0000d914783b */ /* 0x000e620000004200 */
[----:B--2---:R-:W-:-:S02]  /*119e0*/  F2FP.BF16.F32.PACK_AB R26, R169, R170 ;  /* 0x000000aaa91a723e */ /* 0x004fc400000010ff */
[----:B------:R-:W-:Y:S01]  /*119f0*/  F2FP.BF16.F32.PACK_AB R13, R166, R167 ;  /* 0x000000a7a60d723e */ /* 0x000fe200000010ff */
[--C-:B------:R-:W-:Y:S01]  /*11a00*/  FFMA.FTZ R59, R55, UR8, -R61.reuse ;  /* 0x00000008373b7c23 */ /* 0x100fe2000801083d */
[----:B----4-:R-:W-:Y:S01]  /*11a10*/  F2FP.BF16.F32.PACK_AB R31, R53, R62 ;  /* 0x0000003e351f723e */ /* 0x010fe200000010ff */
[----:B------:R-:W-:Y:S01]  /*11a20*/  FFMA.FTZ R64, R60, UR8, -R61 ;  /* 0x000000083c407c23 */ /* 0x000fe2000801083d */
[----:B------:R-:W-:Y:S01]  /*11a30*/  FADD.FTZ R202, R202, R229 ;  /* 0x000000e5caca7221 */ /* 0x000fe20000010000 */
[----:B------:R2:W-:Y:S01]  /*11a40*/  MUFU.EX2 R55, R33 ;  /* 0x0000002100377308 */ /* 0x0005e20000000800 */
[----:B------:R-:W-:Y:S01]  /*11a50*/  FADD.FTZ R174, R174, R177 ;  /* 0x000000b1aeae7221 */ /* 0x000fe20000010000 */
[----:B------:R-:W-:Y:S01]  /*11a60*/  PRMT R196, R34, 0x7772, RZ ;  /* 0x0000777222c47816 */ /* 0x000fe200000000ff */
[----:B------:R-:W-:Y:S01]  /*11a70*/  FADD.FTZ R203, R203, R200 ;  /* 0x000000c8cbcb7221 */ /* 0x000fe20000010000 */
[----:B------:R-:W-:Y:S01]  /*11a80*/  LOP3.LUT R28, R15, R28, RZ, 0xc0, !PT ;  /* 0x0000001c0f1c7212 */ /* 0x000fe200078ec0ff */
[----:B------:R-:W4:Y:S01]  /*11a90*/  LDSM.16.MT88.4 R8, [R63+0xc00] ;  /* 0x000c00003f08783b */ /* 0x000f220000004200 */
[----:B------:R-:W-:Y:S01]  /*11aa0*/  LOP3.LUT R29, R26, R29, RZ, 0xc0, !PT ;  /* 0x0000001d1a1d7212 */ /* 0x000fe200078ec0ff */
[----:B------:R-:W-:Y:S01]  /*11ab0*/  FADD.FTZ R211, R211, R202 ;  /* 0x000000cad3d37221 */ /* 0x000fe20000010000 */
[----:B------:R-:W-:Y:S01]  /*11ac0*/  LOP3.LUT R30, R13, R14, RZ, 0xc0, !PT ;  /* 0x0000000e0d1e7212 */ /* 0x000fe200078ec0ff */
[----:B------:R3:W-:Y:S01]  /*11ad0*/  MUFU.EX2 R58, R12 ;  /* 0x0000000c003a7308 */ /* 0x0007e20000000800 */
[----:B------:R-:W-:Y:S01]  /*11ae0*/  LOP3.LUT R31, R31, R24, RZ, 0xc0, !PT ;  /* 0x000000181f1f7212 */ /* 0x000fe200078ec0ff */
[----:B------:R-:W4:Y:S01]  /*11af0*/  LDSM.16.MT88.4 R16, [R217+0xac00] ;  /* 0x00ac0000d910783b */ /* 0x000f220000004200 */
[----:B------:R-:W-:Y:S01]  /*11b00*/  LOP3.LUT R35, R172, 0xff, RZ, 0xc0, !PT ;  /* 0x000000ffac237812 */ /* 0x000fe200078ec0ff */
[----:B------:R-:W-:-:S02]  /*11b10*/  FADD.FTZ R189, R189, R174 ;  /* 0x000000aebdbd7221 */ /* 0x000fc40000010000 */
[----:B------:R-:W4:Y:S01]  /*11b20*/  LDSM.16.MT88.4 R24, [R217+0xbc00] ;  /* 0x00bc0000d918783b */ /* 0x000f220000004200 */
[C---:B--2---:R-:W-:Y:S02]  /*11b30*/  PRMT R33, R34.reuse, 0x7773, RZ ;  /* 0x0000777322217816 */ /* 0x044fe400000000ff */
[----:B------:R-:W-:Y:S01]  /*11b40*/  PRMT R34, R34, 0x7771, RZ ;  /* 0x0000777122227816 */ /* 0x000fe200000000ff */
[----:B------:R-:W-:Y:S01]  /*11b50*/  MUFU.EX2 R57, R57 ;  /* 0x0000003900397308 */ /* 0x000fe20000000800 */
[----:B------:R-:W-:Y:S01]  /*11b60*/  FADD.FTZ R36, R36, R45 ;  /* 0x0000002d24247221 */ /* 0x000fe20000010000 */
[----:B------:R-:W-:Y:S01]  /*11b70*/  FADD.FTZ R204, R204, R203 ;  /* 0x000000cbcccc7221 */ /* 0x000fe20000010000 */
[----:B------:R2:W5:Y:S04]  /*11b80*/  LDL.LU.64 R234, [R1+0x28] ;  /* 0x0000280001ea7983 */ /* 0x0005680000300a00 */
[----:B---3--:R3:W2:Y:S01]  /*11b90*/  LDSM.16.MT88.4 R12, [R63+0x2c00] ;  /* 0x002c00003f0c783b */ /* 0x0086a20000004200 */
[----:B------:R-:W1:Y:S01]  /*11ba0*/  MUFU.EX2 R60, R67 ;  /* 0x00000043003c7308 */ /* 0x000e620000000800 */
[----:B------:R-:W-:Y:S01]  /*11bb0*/  LOP3.LUT R172, R210, 0xffff, RZ, 0xc0, !PT ;  /* 0x0000ffffd2ac7812 */ /* 0x000fe200078ec0ff */
[----:B------:R-:W-:Y:S01]  /*11bc0*/  FADD.FTZ R180, R180, R211 ;  /* 0x000000d3b4b47221 */ /* 0x000fe20000010000 */
[----:B------:R-:W-:Y:S01]  /*11bd0*/  FADD.FTZ R188, R188, R189 ;  /* 0x000000bdbcbc7221 */ /* 0x000fe20000010000 */
[----:B------:R-:W-:-:S04]  /*11be0*/  FADD.FTZ R43, R43, R36 ;  /* 0x000000242b2b7221 */ /* 0x000fc80000010000 */
[----:B------:R1:W-:Y:S01]  /*11bf0*/  MUFU.EX2 R61, R32 ;  /* 0x00000020003d7308 */ /* 0x0003e20000000800 */
[----:B------:R-:W-:Y:S01]  /*11c00*/  FADD.FTZ R207, R207, R204 ;  /* 0x000000cccfcf7221 */ /* 0x000fe20000010000 */
[----:B------:R-:W-:-:S06]  /*11c10*/  PRMT R33, R196, 0x5410, R33 ;  /* 0x00005410c4217816 */ /* 0x000fcc0000000021 */
[----:B------:R-:W-:Y:S01]  /*11c20*/  MUFU.EX2 R59, R59 ;  /* 0x0000003b003b7308 */ /* 0x000fe20000000800 */
[----:B------:R-:W-:Y:S01]  /*11c30*/  SHF.R.U32.HI R172, RZ, 0x8, R172 ;  /* 0x00000008ffac7819 */ /* 0x000fe200000116ac */
[----:B------:R-:W-:-:S06]  /*11c40*/  FADD.FTZ R180, R201, R180 ;  /* 0x000000b4c9b47221 */ /* 0x000fcc0000010000 */
[----:B------:R-:W4:Y:S01]  /*11c50*/  MUFU.EX2 R64, R64 ;  /* 0x0000004000407308 */ /* 0x000f220000000800 */
[----:B-1----:R-:W-:-:S07]  /*11c60*/  PRMT R32, R35, 0x5410, R34 ;  /* 0x0000541023207816 */ /* 0x002fce0000000022 */
[----:B------:R-:W1:Y:S01]  /*11c70*/  MUFU.EX2 R66, R66 ;  /* 0x0000004200427308 */ /* 0x000e620000000800 */
[C---:B------:R-:W-:Y:S01]  /*11c80*/  PRMT R35, R210.reuse, 0x7632, R35 ;  /* 0x00007632d2237816 */ /* 0x040fe20000000023 */
[----:B------:R-:W-:Y:S01]  /*11c90*/  FADD.FTZ R183, R183, R188 ;  /* 0x000000bcb7b77221 */ /* 0x000fe20000010000 */
[----:B---3--:R-:W-:Y:S01]  /*11ca0*/  LOP3.LUT R63, R210, 0xff, RZ, 0xc0, !PT ;  /* 0x000000ffd23f7812 */ /* 0x008fe200078ec0ff */
[C---:B------:R-:W-:Y:S01]  /*11cb0*/  HMMA.16816.F32.BF16 R108, R28.reuse, R6, R108 ;  /* 0x000000061c6c723c */ /* 0x040fe2000004186c */
[----:B------:R-:W-:Y:S01]  /*11cc0*/  SHF.R.U32.HI R34, RZ, 0x18, R210 ;  /* 0x00000018ff227819 */ /* 0x000fe200000116d2 */
[----:B------:R3:W5:Y:S01]  /*11cd0*/  LDL.LU.64 R232, [R1+0x20] ;  /* 0x0000200001e87983 */ /* 0x0007620000300a00 */
[----:B------:R-:W-:Y:S01]  /*11ce0*/  LOP3.LUT R35, R35, 0xff, RZ, 0xc0, !PT ;  /* 0x000000ff23237812 */ /* 0x000fe200078ec0ff */
[----:B------:R-:W-:Y:S01]  /*11cf0*/  FADD.FTZ R43, R46, R43 ;  /* 0x0000002b2e2b7221 */ /* 0x000fe20000010000 */
[----:B------:R-:W-:Y:S01]  /*11d00*/  FADD.FTZ R182, R182, R207 ;  /* 0x000000cfb6b67221 */ /* 0x000fe20000010000 */
[----:B------:R-:W-:Y:S01]  /*11d10*/  PRMT R172, R63, 0x5410, R172 ;  /* 0x000054103fac7816 */ /* 0x000fe200000000ac */
[----:B------:R-:W-:Y:S01]  /*11d20*/  FADD.FTZ R209, R209, R180 ;  /* 0x000000b4d1d17221 */ /* 0x000fe20000010000 */
[----:B------:R-:W-:Y:S01]  /*11d30*/  PRMT R34, R35, 0x5410, R34 ;  /* 0x0000541023227816 */ /* 0x000fe20000000022 */
[----:B------:R-:W-:Y:S01]  /*11d40*/  FADD.FTZ R186, R186, R183 ;  /* 0x000000b7baba7221 */ /* 0x000fe20000010000 */
[----:B------:R-:W-:Y:S01]  /*11d50*/  LOP3.LUT R54, R33, 0xff00ff, RZ, 0xc0, !PT ;  /* 0x00ff00ff21367812 */ /* 0x000fe200078ec0ff */
        /* <DEDUP_REMOVED lines=8> */
[C---:B------:R-:W-:Y:S01]  /*11de0*/  HMMA.16816.F32.BF16 R104, R28.reuse, R4, R104 ;  /* 0x000000041c68723c */ /* 0x040fe20000041868 */
[----:B------:R-:W-:Y:S01]  /*11df0*/  HSET2.LE.AND R33, R34, R51, PT ;  /* 0x0000003322217233 */ /* 0x000fe20003803000 */
[----:B------:R3:W5:Y:S01]  /*11e00*/  LDL.LU.64 R220, [R1+0x18] ;  /* 0x0000180001dc7983 */ /* 0x0007620000300a00 */
[----:B------:R-:W-:Y:S01]  /*11e10*/  F2FP.BF16.F32.PACK_AB R63, R60, R57 ;  /* 0x000000393c3f723e */ /* 0x000fe200000010ff */
[----:B------:R-:W-:Y:S01]  /*11e20*/  FADD.FTZ R191, R191, R186 ;  /* 0x000000babfbf7221 */ /* 0x000fe20000010000 */
[----:B------:R-:W-:Y:S01]  /*11e30*/  F2FP.BF16.F32.PACK_AB R51, R55, R58 ;  /* 0x0000003a3733723e */ /* 0x000fe200000010ff */
[----:B------:R-:W-:Y:S01]  /*11e40*/  FADD.FTZ R58, R58, R205 ;  /* 0x000000cd3a3a7221 */ /* 0x000fe20000010000 */
[----:B----4-:R-:W-:Y:S01]  /*11e50*/  F2FP.BF16.F32.PACK_AB R50, R64, R59 ;  /* 0x0000003b4032723e */ /* 0x010fe200000010ff */
        /* <DEDUP_REMOVED lines=14> */
[----:B------:R-:W-:Y:S01]  /*11f40*/  FADD.FTZ R194, R194, R187 ;  /* 0x000000bbc2c27221 */ /* 0x000fe20000010000 */
[----:B------:R-:W-:Y:S01]  /*11f50*/  HMMA.16816.F32.BF16 R156, R28, R20, R156 ;  /* 0x000000141c9c723c */ /* 0x000fe2000004189c */
[----:B------:R-:W-:-:S02]  /*11f60*/  UIADD3 UR12, UPT, UPT, UR19, -0x4, URZ ;  /* 0xfffffffc130c7890 */ /* 0x000fc4000fffe0ff */
[----:B------:R-:W-:-:S04]  /*11f70*/  FADD.FTZ R185, R185, R194 ;  /* 0x000000c2b9b97221 */ /* 0x000fc80000010000 */
[----:B------:R-:W-:Y:S01]  /*11f80*/  FADD.FTZ R190, R190, R185 ;  /* 0x000000b9bebe7221 */ /* 0x000fe20000010000 */
[----:B------:R-:W-:Y:S01]  /*11f90*/  HMMA.16816.F32.BF16 R112, R32, R6, R112 ;  /* 0x000000062070723c */ /* 0x000fe20000041870 */
[----:B------:R-:W-:Y:S02]  /*11fa0*/  FADD.FTZ R6, R60, R57 ;  /* 0x000000393c067221 */ /* 0x000fe40000010000 */
[----:B------:R-:W-:-:S03]  /*11fb0*/  FADD.FTZ R179, R179, R190 ;  /* 0x000000beb3b37221 */ /* 0x000fc60000010000 */
[----:B------:R3:W-:Y:S01]  /*11fc0*/  STL [R1+0x8], R6 ;  /* 0x0000080601007387 */ /* 0x0007e20000100800 */
[----:B------:R-:W-:Y:S01]  /*11fd0*/  FADD.FTZ R170, R170, R179 ;  /* 0x000000b3aaaa7221 */ /* 0x000fe20000010000 */
[----:B------:R-:W-:Y:S01]  /*11fe0*/  HMMA.16816.F32.BF16 R100, R32, R4, R100 ;  /* 0x000000042064723c */ /* 0x000fe20000041864 */
[----:B------:R-:W-:Y:S01]  /*11ff0*/  FADD.FTZ R5, R64, R59 ;  /* 0x0000003b40057221 */ /* 0x000fe20000010000 */
[----:B------:R-:W-:Y:S01]  /*12000*/  FADD.FTZ R4, R166, R167 ;  /* 0x000000a7a6047221 */ /* 0x000fe20000010000 */
[----:B------:R-:W-:-:S03]  /*12010*/  FADD.FTZ R169, R169, R170 ;  /* 0x000000aaa9a97221 */ /* 0x000fc60000010000 */
[----:B------:R3:W-:Y:S01]  /*12020*/  STL [R1+0x4], R5 ;  /* 0x0000040501007387 */ /* 0x0007e20000100800 */
[----:B------:R-:W-:Y:S01]  /*12030*/  FADD.FTZ R62, R62, R169 ;  /* 0x000000a93e3e7221 */ /* 0x000fe20000010000 */
[----:B------:R-:W-:Y:S02]  /*12040*/  HMMA.16816.F32.BF16 R152, R28, R22, R152 ;  /* 0x000000161c98723c */ /* 0x000fe40000041898 */
[----:B------:R3:W-:Y:S01]  /*12050*/  STL [R1], R4 ;  /* 0x0000000401007387 */ /* 0x0007e20000100800 */
[----:B------:R-:W-:-:S05]  /*12060*/  FADD.FTZ R252, R53, R62 ;  /* 0x0000003e35fc7221 */ /* 0x000fca0000010000 */
[C---:B------:R-:W-:Y:S08]  /*12070*/  HMMA.16816.F32.BF16 R72, R28.reuse, R8, R72 ;  /* 0x000000081c48723c */ /* 0x040ff00000041848 */
[C---:B------:R-:W-:Y:S08]  /*12080*/  HMMA.16816.F32.BF16 R76, R28.reuse, R10, R76 ;  /* 0x0000000a1c4c723c */ /* 0x040ff0000004184c */
[C---:B------:R-:W-:Y:S08]  /*12090*/  HMMA.16816.F32.BF16 R88, R28.reuse, R16, R88 ;  /* 0x000000101c58723c */ /* 0x040ff00000041858 */
[C---:B------:R-:W-:Y:S08]  /*120a0*/  HMMA.16816.F32.BF16 R92, R28.reuse, R18, R92 ;  /* 0x000000121c5c723c */ /* 0x040ff0000004185c */
[C---:B------:R-:W-:Y:S08]  /*120b0*/  HMMA.16816.F32.BF16 R116, R28.reuse, R24, R116 ;  /* 0x000000181c74723c */ /* 0x040ff00000041874 */
[C---:B------:R-:W-:Y:S08]  /*120c0*/  HMMA.16816.F32.BF16 R120, R28.reuse, R26, R120 ;  /* 0x0000001a1c78723c */ /* 0x040ff00000041878 */
[C---:B--2---:R-:W-:Y:S08]  /*120d0*/  HMMA.16816.F32.BF16 R128, R28.reuse, R12, R128 ;  /* 0x0000000c1c80723c */ /* 0x044ff00000041880 */
        /* <DEDUP_REMOVED lines=10> */
[----:B---3--:R-:W-:-:S15]  /*12180*/  HMMA.16816.F32.BF16 R132, R32, R14, R132 ;  /* 0x0000000e2084723c */ /* 0x008fde0000041884 */
[----:B------:R-:W-:-:S05]  /*12190*/  NOP ;  /* 0x0000000000007918 */ /* 0x000fca0000000000 */
.L_x_572:
[----:B------:R-:W-:-:S09]  /*121a0*/  UISETP.GE.AND UP0, UPT, UR12, URZ, UPT ;  /* 0x000000ff0c00728c */ /* 0x000fd2000bf06270 */
[----:B------:R-:W-:Y:S05]  /*121b0*/  BRA.U !UP0, `(.L_x_575) ;  /* 0x0000004d081c7547 */ /* 0x000fea000b800000 */
[----:B-----5:R-:W2:Y:S01]  /*121c0*/  S2R R218, SR_TID.X ;  /* 0x0000000000da7919 */ /* 0x020ea20000002100 */
[C---:B-1----:R-:W-:Y:S01]  /*121d0*/  VIADD R5, R250.reuse, 0x9e3779b9 ;  /* 0x9e3779b9fa057836 */ /* 0x042fe20000000000 */
[----:B------:R-:W1:Y:S01]  /*121e0*/  S2UR UR6, SR_CgaCtaId ;  /* 0x00000000000679c3 */ /* 0x000e620000008800 */
[----:B------:R-:W3:Y:S01]  /*121f0*/  LDCU UR4, c[0x0][0x440] ;  /* 0x00008800ff0477ac */ /* 0x000ee20008000800 */
[----:B------:R-:W-:Y:S01]  /*12200*/  IADD3 R227, PT, PT, R250, 0x3c6ef372, RZ ;  /* 0x3c6ef372fae37810 */ /* 0x000fe20007ffe0ff */
[----:B------:R-:W-:Y:S01]  /*12210*/  IMAD.MOV.U32 R217, RZ, RZ, 0x20 ;  /* 0x00000020ffd97424 */ /* 0x000fe200078e00ff */
[-C--:B------:R-:W-:Y:S01]  /*12220*/  LOP3.LUT R230, R224, R5.reuse, RZ, 0x3c, !PT ;  /* 0x00000005e0e67212 */ /* 0x080fe200078e3cff */
[----:B------:R-:W-:Y:S01]  /*12230*/  IMAD.MOV.U32 R165, RZ, RZ, R0 ;  /* 0x000000ffffa57224 */ /* 0x000fe200078e0000 */
[----:B------:R-:W-:Y:S01]  /*12240*/  LOP3.LUT R228, R222, R5, RZ, 0x3c, !PT ;  /* 0x00000005dee47212 */ /* 0x000fe200078e3cff */
[----:B------:R-:W-:Y:S01]  /*12250*/  IMAD.MOV.U32 R167, RZ, RZ, R2 ;  /* 0x000000ffffa77224 */ /* 0x000fe200078e0002 */
[----:B------:R-:W4:Y:S01]  /*12260*/  LDC.64 R224, c[0x0][0x3c0] ;  /* 0x0000f000ffe07b82 */ /* 0x000f220000000a00 */
[-C--:B------:R-:W-:Y:S01]  /*12270*/  LOP3.LUT R229, R245, R227.reuse, RZ, 0x3c, !PT ;  /* 0x000000e3f5e57212 */ /* 0x080fe200078e3cff */
[----:B------:R-:W-:Y:S01]  /*12280*/  IMAD.MOV.U32 R166, RZ, RZ, R3 ;  /* 0x000000ffffa67224 */ /* 0x000fe200078e0003 */
[----:B------:R-:W-:Y:S01]  /*12290*/  LOP3.LUT R227, R237, R227, RZ, 0x3c, !PT ;  /* 0x000000e3ede37212 */ /* 0x000fe200078e3cff */
[----:B------:R-:W-:Y:S01]  /*122a0*/  IMAD.MOV.U32 R169, RZ, RZ, R164 ;  /* 0x000000ffffa97224 */ /* 0x000fe200078e00a4 */
[----:B------:R-:W-:Y:S01]  /*122b0*/  UMOV UR9, 0x400 ;  /* 0x0000040000097882 */ /* 0x000fe20000000000 */
[----:B------:R-:W4:Y:S01]  /*122c0*/  LDCU UR8, c[0x0][0x440] ;  /* 0x00008800ff0877ac */ /* 0x000f220008000800 */
[----:B---3--:R-:W-:Y:S01]  /*122d0*/  ISETP.GE.AND P5, PT, R240, UR4, PT ;  /* 0x00000004f0007c0c */ /* 0x008fe2000bfa6270 */
[----:B------:R-:W3:Y:S01]  /*122e0*/  LDCU UR4, c[0x0][0x45c] ;  /* 0x00008b80ff0477ac */ /* 0x000ee20008000800 */
[----:B-1----:R-:W-:Y:S01]  /*122f0*/  ULEA UR6, UR6, UR9, 0x18 ;  /* 0x0000000906067291 */ /* 0x002fe2000f8ec0ff */
[C---:B--2---:R-:W-:Y:S01]  /*12300*/  IMAD.SHL.U32 R226, R218.reuse, 0x10, RZ ;  /* 0x00000010dae27824 */ /* 0x044fe200078e00ff */
[C---:B------:R-:W-:Y:S01]  /*12310*/  LOP3.LUT P0, RZ, R218.reuse, 0x4, RZ, 0xc0, !PT ;  /* 0x00000004daff7812 */ /* 0x040fe2000780c0ff */
[C---:B------:R-:W-:Y:S01]  /*12320*/  IMAD.SHL.U32 R222, R218.reuse, 0x2, RZ ;  /* 0x00000002dade7824 */ /* 0x040fe200078e00ff */
[----:B------:R-:W-:-:S02]  /*12330*/  SHF.L.U32 R216, R218, 0x5, RZ ;  /* 0x00000005dad87819 */ /* 0x000fc400000006ff */
[----:B------:R-:W-:Y:S02]  /*12340*/  LOP3.LUT R171, R226, 0x100, RZ, 0xc0, !PT ;  /* 0x00000100e2ab7812 */ /* 0x000fe400078ec0ff */
[----:B------:R-:W-:Y:S02]  /*12350*/  SEL R217, R217, 0xffffffe0, !P0 ;  /* 0xffffffe0d9d97807 */ /* 0x000fe40004000000 */
[----:B------:R-:W-:Y:S01]  /*12360*/  LOP3.LUT R171, R171, 0x20, R216, 0xf8, !PT ;  /* 0x00000020abab7812 */ /* 0x000fe200078ef8d8 */
[----:B---3--:R-:W-:Y:S06]  /*12370*/  BRA `(.L_x_576) ;  /* 0x0000000000d87947 */ /* 0x008fec0003800000 */
.L_x_578:
        /* <DEDUP_REMOVED lines=54> */
.L_x_576:
[----:B------:R-:W-:Y:S04]  /*126e0*/  DEPBAR.LE SB0, 0x0 ;  /* 0x000080000000791a */ /* 0x000fe80000000000 */
[----:B------:R-:W-:Y:S01]  /*126f0*/  BAR.SYNC.DEFER_BLOCKING 0x0 ;  /* 0x0000000000007b1d */ /* 0x000fe20000010000 */
[----:B----4-:R-:W-:Y:S01]  /*12700*/  IMAD.WIDE.U32 R214, R224, UR12, RZ ;  /* 0x0000000ce0d67c25 */ /* 0x010fe2000f8e00ff */
[----:B------:R-:W-:Y:S01]  /*12710*/  SHF.R.U32.HI R221, RZ, 0x1, R218 ;  /* 0x00000001ffdd7819 */ /* 0x000fe200000116da */
[----:B------:R-:W-:Y:S01]  /*12720*/  UISETP.NE.AND UP0, UPT, UR12, URZ, UPT ;  /* 0x000000ff0c00728c */ /* 0x000fe2000bf05270 */
[----:B------:R-:W-:Y:S01]  /*12730*/  LOP3.LUT R219, R226, 0x3e00, RZ, 0xc0, !PT ;  /* 0x00003e00e2db7812 */ /* 0x000fe200078ec0ff */
[----:B------:R-:W-:Y:S01]  /*12740*/  IMAD R212, R225, UR12, R215 ;  /* 0x0000000ce1d47c24 */ /* 0x000fe2000f8e02d7 */
[----:B------:R-:W-:Y:S01]  /*12750*/  LEA R66, P2, R214, R232, 0x7 ;  /* 0x000000e8d6427211 */ /* 0x000fe200078438ff */
[----:B------:R-:W-:Y:S01]  /*12760*/  IMAD.SHL.U32 R241, R218, 0x8, RZ ;  /* 0x00000008daf17824 */ /* 0x000fe200078e00ff */
[----:B------:R-:W-:Y:S01]  /*12770*/  LOP3.LUT R2, R221, 0x8, RZ, 0xc0, !PT ;  /* 0x00000008dd027812 */ /* 0x000fe200078ec0ff */
[C---:B------:R-:W-:Y:S01]  /*12780*/  IMAD.SHL.U32 R3, R214.reuse, 0x40, RZ ;  /* 0x00000040d6037824 */ /* 0x040fe200078e00ff */
[--C-:B------:R-:W-:Y:S01]  /*12790*/  LEA.HI.X R67, R214, R231, R212.reuse, 0x7, P2 ;  /* 0x000000e7d6437211 */ /* 0x100fe200010f3cd4 */
[----:B------:R-:W-:Y:S01]  /*127a0*/  IMAD.SHL.U32 R220, R218, 0x4, RZ ;  /* 0x00000004dadc7824 */ /* 0x000fe200078e00ff */
[----:B------:R-:W-:Y:S02]  /*127b0*/  LOP3.LUT R240, R241, 0x18, RZ, 0xc0, !PT ;  /* 0x00000018f1f07812 */ /* 0x000fe400078ec0ff */
[----:B------:R-:W-:Y:S02]  /*127c0*/  SHF.L.U64.HI R0, R214, 0x6, R212 ;  /* 0x00000006d6007819 */ /* 0x000fe400000102d4 */
[C---:B------:R-:W-:Y:S02]  /*127d0*/  LOP3.LUT R239, R240.reuse, 0x20, RZ, 0xfc, !PT ;  /* 0x00000020f0ef7812 */ /* 0x040fe400078efcff */
[----:B------:R-:W-:Y:S02]  /*127e0*/  LOP3.LUT R238, R240, 0x40, RZ, 0xfc, !PT ;  /* 0x00000040f0ee7812 */ /* 0x000fe400078efcff */
[----:B------:R-:W-:Y:S02]  /*127f0*/  ISETP.GE.AND P4, PT, R239, UR8, PT ;  /* 0x00000008ef007c0c */ /* 0x000fe4000bf86270 */
[----:B------:R-:W-:Y:S01]  /*12800*/  ISETP.GE.AND P3, PT, R238, UR8, PT ;  /* 0x00000008ee007c0c */ /* 0x000fe2000bf66270 */
[----:B------:R-:W-:Y:S01]  /*12810*/  @!PT LDS RZ, [RZ] ;  /* 0x00000000fffff984 */ /* 0x000fe20000000800 */
[----:B------:R-:W-:Y:S01]  /*12820*/  @!PT LDS RZ, [RZ] ;  /* 0x00000000fffff984 */ /* 0x000fe20000000800 */
[----:B------:R-:W-:Y:S01]  /*12830*/  @!PT LDS RZ, [RZ] ;  /* 0x00000000fffff984 */ /* 0x000fe20000000800 */
[----:B------:R-:W-:Y:S01]  /*12840*/  @!P5 LDGSTS.E.BYPASS.LTC128B.128 [R235+0x9000], desc[UR20][R66.64] ;  /* 0x0900000042ebdfae */ /* 0x000fe2000b981a14 */
[----:B------:R-:W-:Y:S02]  /*12850*/  LEA R3, P1, R224, R3, 0x5 ;  /* 0x00000003e0037211 */ /* 0x000fe400078228ff */
[----:B------:R-:W-:Y:S02]  /*12860*/  LOP3.LUT R173, R220, 0x18, RZ, 0xc0, !PT ;  /* 0x00000018dcad7812 */ /* 0x000fe400078ec0ff */
[----:B------:R-:W-:Y:S02]  /*12870*/  LEA.HI.X R0, R224, R0, R225, 0x5, P1 ;  /* 0x00000000e0007211 */ /* 0x000fe400008f2ce1 */
[----:B------:R-:W-:Y:S01]  /*12880*/  LEA R64, P1, R3, R232, 0x1 ;  /* 0x000000e803407211 */ /* 0x000fe200078208ff */
[----:B------:R-:W-:Y:S01]  /*12890*/  @P5 STS.128 [R235+0x9000], RZ ;  /* 0x009000ffeb005388 */ /* 0x000fe20000000c00 */
[----:B------:R-:W-:Y:S02]  /*128a0*/  LOP3.LUT R173, R173, 0xc0, R216, 0xf8, !PT ;  /* 0x000000c0adad7812 */ /* 0x000fe400078ef8d8 */
[----:B------:R-:W-:Y:S01]  /*128b0*/  LEA.HI.X R65, R3, R231, R0, 0x1, P1 ;  /* 0x000000e703417211 */ /* 0x000fe200008f0c00 */
[----:B------:R-:W-:Y:S01]  /*128c0*/  IMAD.U32 R3, RZ, RZ, UR12 ;  /* 0x0000000cff037e24 */ /* 0x000fe2000f8e00ff */
[C---:B------:R-:W-:Y:S02]  /*128d0*/  LOP3.LUT R223, R173.reuse, R2, RZ, 0x3c, !PT ;  /* 0x00000002addf7212 */ /* 0x040fe400078e3cff */
[----:B------:R-:W-:Y:S01]  /*128e0*/  LOP3.LUT R168, R173, 0x8, R218, 0x78, !PT ;  /* 0x00000008ada87812 */ /* 0x000fe200078e78da */
[----:B------:R-:W-:Y:S01]  /*128f0*/  @!PT LDS RZ, [RZ] ;  /* 0x00000000fffff984 */ /* 0x000fe20000000800 */
[----:B------:R-:W-:Y:S01]  /*12900*/  @!PT LDS RZ, [RZ] ;  /* 0x00000000fffff984 */ /* 0x000fe20000000800 */
[----:B------:R-:W-:Y:S01]  /*12910*/  @!PT LDS RZ, [RZ] ;  /* 0x00000000fffff984 */ /* 0x000fe20000000800 */
[----:B------:R-:W-:Y:S01]  /*12920*/  @!P4 LDGSTS.E.BYPASS.LTC128B.128 [R235+0xa000], desc[UR20][R66.64+0x40] ;  /* 0x0a00004042ebcfae */ /* 0x000fe2000b981a14 */
[----:B------:R-:W-:Y:S02]  /*12930*/  LOP3.LUT R170, R219, 0x120, R216, 0xf8, !PT ;  /* 0x00000120dbaa7812 */ /* 0x000fe400078ef8d8 */
[----:B------:R-:W-:Y:S02]  /*12940*/  LOP3.LUT R168, R171, R168, RZ, 0xfc, !PT ;  /* 0x000000a8aba87212 */ /* 0x000fe400078efcff */
[----:B------:R-:W-:Y:S02]  /*12950*/  LOP3.LUT R170, R170, R223, RZ, 0xfc, !PT ;  /* 0x000000dfaaaa7212 */ /* 0x000fe400078efcff */
[----:B------:R-:W-:Y:S01]  /*12960*/  LEA R168, R168, UR6, 0x1 ;  /* 0x00000006a8a87c11 */ /* 0x000fe2000f8e08ff */
[----:B------:R-:W-:Y:S01]  /*12970*/  @P4 STS.128 [R235+0xa000], RZ ;  /* 0x00a000ffeb004388 */ /* 0x000fe20000000c00 */
[----:B------:R-:W-:Y:S02]  /*12980*/  LEA R170, R170, UR6, 0x1 ;  /* 0x00000006aaaa7c11 */ /* 0x000fe4000f8e08ff */
[C---:B------:R-:W-:Y:S03]  /*12990*/  IADD3 R2, PT, PT, R217.reuse, R168, RZ ;  /* 0x000000a8d9027210 */ /* 0x040fe60007ffe0ff */
[----:B------:R-:W-:Y:S02]  /*129a0*/  IMAD.IADD R164, R217, 0x1, R170 ;  /* 0x00000001d9a47824 */ /* 0x000fe400078e02aa */
        /* <DEDUP_REMOVED lines=21> */
[----:B--2---:R-:W2:Y:S08]  /*12b00*/  LDSM.16.M88.4 R176, [R168+0x6000] ;  /* 0x00600000a8b0783b */ /* 0x004eb00000000200 */
[----:B------:R-:W3:Y:S08]  /*12b10*/  LDSM.16.M88.4 R180, [R170+0x1000] ;  /* 0x00100000aab4783b */ /* 0x000ef00000000200 */
[----:B------:R-:W4:Y:S08]  /*12b20*/  LDSM.16.M88.4 R184, [R168+0x6400] ;  /* 0x00640000a8b8783b */ /* 0x000f300000000200 */
[----:B------:R-:W0:Y:S08]  /*12b30*/  LDGDEPBAR ;  /* 0x00000000000079af */ /* 0x000e300000000000 */
[----:B------:R-:W5:Y:S08]  /*12b40*/  LDSM.16.M88.4 R188, [R168+0x6800] ;  /* 0x00680000a8bc783b */ /* 0x000f700000000200 */
[----:B------:R-:W1:Y:S01]  /*12b50*/  LDSM.16.M88.4 R192, [R168+0x6c00] ;  /* 0x006c0000a8c0783b */ /* 0x000e620000000200 */
        /* <DEDUP_REMOVED lines=12> */
[-C--:B------:R-:W-:Y:S08]  /*12c20*/  HMMA.16816.F32.BF16 R28, R180, R186.reuse, RZ ;  /* 0x000000bab41c723c */ /* 0x080ff000000418ff */
        /* <DEDUP_REMOVED lines=13> */
[-C--:B--2---:R-:W-:Y:S01]  /*12d00*/  HMMA.16816.F32.BF16 R4, R196, R200.reuse, R4 ;  /* 0x000000c8c404723c */ /* 0x084fe20000041804 */
[----:B------:R-:W2:Y:S07]  /*12d10*/  LDSM.16.M88.4 R192, [R168+0x7400] ;  /* 0x00740000a8c0783b */ /* 0x000eae0000000200 */
[C---:B---3--:R-:W-:Y:S08]  /*12d20*/  HMMA.16816.F32.BF16 R8, R204.reuse, R200, R8 ;  /* 0x000000c8cc08723c */ /* 0x048ff00000041808 */
        /* <DEDUP_REMOVED lines=12> */
[----:B------:R-:W4:Y:S07]  /*12df0*/  LDSM.16.M88.4 R176, [R168+0x7c00] ;  /* 0x007c0000a8b0783b */ /* 0x000f2e0000000200 */
[-C--:B------:R-:W-:Y:S08]  /*12e00*/  HMMA.16816.F32.BF16 R52, R196, R184.reuse, R52 ;  /* 0x000000b8c434723c */ /* 0x080ff00000041834 */
[C---:B------:R-:W-:Y:S08]  /*12e10*/  HMMA.16816.F32.BF16 R56, R204.reuse, R184, R56 ;  /* 0x000000b8cc38723c */ /* 0x040ff00000041838 */
[-C--:B------:R-:W-:Y:S01]  /*12e20*/  HMMA.16816.F32.BF16 R60, R204, R186.reuse, R60 ;  /* 0x000000bacc3c723c */ /* 0x080fe2000004183c */
[----:B------:R-:W-:Y:S07]  /*12e30*/  LDSM.16.M88.4 R204, [R164+0x3000] ;  /* 0x00300000a4cc783b */ /* 0x000fee0000000200 */
[----:B------:R-:W-:Y:S01]  /*12e40*/  HMMA.16816.F32.BF16 R64, R196, R186, R64 ;  /* 0x000000bac440723c */ /* 0x000fe20000041840 */
[----:B------:R-:W-:Y:S07]  /*12e50*/  LDSM.16.M88.4 R184, [R164+0x2000] ;  /* 0x00200000a4b8783b */ /* 0x000fee0000000200 */
[-C--:B-1----:R-:W-:Y:S01]  /*12e60*/  HMMA.16816.F32.BF16 R4, R172, R180.reuse, R4 ;  /* 0x000000b4ac04723c */ /* 0x082fe20000041804 */
[----:B------:R-:W1:Y:S07]  /*12e70*/  LDSM.16.M88.4 R196, [R2+0x7000] ;  /* 0x0070000002c4783b */ /* 0x000e6e0000000200 */
[C---:B------:R-:W-:Y:S08]  /*12e80*/  HMMA.16816.F32.BF16 R8, R188.reuse, R180, R8 ;  /* 0x000000b4bc08723c */ /* 0x040ff00000041808 */
[-C--:B------:R-:W-:Y:S08]  /*12e90*/  HMMA.16816.F32.BF16 R12, R188, R182.reuse, R12 ;  /* 0x000000b6bc0c723c */ /* 0x080ff0000004180c */
[C---:B------:R-:W-:Y:S01]  /*12ea0*/  HMMA.16816.F32.BF16 R16, R172.reuse, R182, R16 ;  /* 0x000000b6ac10723c */ /* 0x040fe20000041810 */
[----:B------:R-:W5:Y:S07]  /*12eb0*/  LDSM.16.M88.4 R180, [R2+0x7400] ;  /* 0x0074000002b4783b */ /* 0x000f6e0000000200 */
        /* <DEDUP_REMOVED lines=22> */
[-C--:B-----5:R-:W-:Y:S08]  /*13020*/  HMMA.16816.F32.BF16 R20, R184, R180.reuse, R20 ;  /* 0x000000b4b814723c */ /* 0x0a0ff00000041814 */
        /* <DEDUP_REMOVED lines=11> */
[-C--:B------:R-:W-:Y:S01]  /*130e0*/  HMMA.16816.F32.BF16 R60, R204, R174.reuse, R60 ;  /* 0x000000aecc3c723c */ /* 0x080fe2000004183c */
[----:B------:R-:W-:Y:S07]  /*130f0*/  LDSM.16.M88.4 R204, [R164+0x5000] ;  /* 0x00500000a4cc783b */ /* 0x000fee0000000200 */
[----:B------:R-:W-:Y:S01]  /*13100*/  HMMA.16816.F32.BF16 R64, R184, R174, R64 ;  /* 0x000000aeb840723c */ /* 0x000fe20000041840 */
[----:B------:R-:W3:Y:S07]  /*13110*/  LDSM.16.M88.4 R172, [R168+0x8c00] ;  /* 0x008c0000a8ac783b */ /* 0x000eee0000000200 */
[-C--:B-1----:R-:W-:Y:S01]  /*13120*/  HMMA.16816.F32.BF16 R4, R176, R188.reuse, R4 ;  /* 0x000000bcb004723c */ /* 0x082fe20000041804 */
[----:B------:R-:W1:Y:S07]  /*13130*/  LDSM.16.M88.4 R184, [R164+0x4000] ;  /* 0x00400000a4b8783b */ /* 0x000e6e0000000200 */
[C---:B----4-:R-:W-:Y:S08]  /*13140*/  HMMA.16816.F32.BF16 R8, R196.reuse, R188, R8 ;  /* 0x000000bcc408723c */ /* 0x050ff00000041808 */
[-C--:B------:R-:W-:Y:S08]  /*13150*/  HMMA.16816.F32.BF16 R12, R196, R190.reuse, R12 ;  /* 0x000000bec40c723c */ /* 0x080ff0000004180c */
[C---:B------:R-:W-:Y:S08]  /*13160*/  HMMA.16816.F32.BF16 R16, R176.reuse, R190, R16 ;  /* 0x000000beb010723c */ /* 0x040ff00000041810 */
[-C--:B-----5:R-:W-:Y:S08]  /*13170*/  HMMA.16816.F32.BF16 R20, R176, R180.reuse, R20 ;  /* 0x000000b4b014723c */ /* 0x0a0ff00000041814 */
[C---:B------:R-:W-:Y:S08]  /*13180*/  HMMA.16816.F32.BF16 R24, R196.reuse, R180, R24 ;  /* 0x000000b4c418723c */ /* 0x040ff00000041818 */
[-C--:B------:R-:W-:Y:S08]  /*13190*/  HMMA.16816.F32.BF16 R28, R196, R182.reuse, R28 ;  /* 0x000000b6c41c723c */ /* 0x080ff0000004181c */
[C---:B------:R-:W-:Y:S01]  /*131a0*/  HMMA.16816.F32.BF16 R32, R176.reuse, R182, R32 ;  /* 0x000000b6b020723c */ /* 0x040fe20000041820 */
[----:B------:R-:W4:Y:S01]  /*131b0*/  LDSM.16.M88.4 R180, [R2+0x8c00] ;  /* 0x008c000002b4783b */ /* 0x000f220000000200 */
[----:B------:R-:W-:Y:S06]  /*131c0*/  DEPBAR.LE SB0, 0x0 ;  /* 0x000080000000791a */ /* 0x000fec0000000000 */
[-C--:B--2---:R-:W-:Y:S01]  /*131d0*/  HMMA.16816.F32.BF16 R36, R176, R192.reuse, R36 ;  /* 0x000000c0b024723c */ /* 0x084fe20000041824 */
[----:B------:R-:W-:Y:S07]  /*131e0*/  BAR.SYNC.DEFER_BLOCKING 0x0 ;  /* 0x0000000000007b1d */ /* 0x000fee0000010000 */
[C---:B------:R-:W-:Y:S08]  /*131f0*/  HMMA.16816.F32.BF16 R40, R196.reuse, R192, R40 ;  /* 0x000000c0c428723c */ /* 0x040ff00000041828 */
[-C--:B------:R-:W-:Y:S08]  /*13200*/  HMMA.16816.F32.BF16 R44, R196, R194.reuse, R44 ;  /* 0x000000c2c42c723c */ /* 0x080ff0000004182c */
[C---:B------:R-:W-:Y:S08]  /*13210*/  HMMA.16816.F32.BF16 R48, R176.reuse, R194, R48 ;  /* 0x000000c2b030723c */ /* 0x040ff00000041830 */
[-C--:B---3--:R-:W-:Y:S08]  /*13220*/  HMMA.16816.F32.BF16 R52, R176, R172.reuse, R52 ;  /* 0x000000acb034723c */ /* 0x088ff00000041834 */
[C---:B------:R-:W-:Y:S08]  /*13230*/  HMMA.16816.F32.BF16 R56, R196.reuse, R172, R56 ;  /* 0x000000acc438723c */ /* 0x040ff00000041838 */
[-C--:B------:R-:W-:Y:S08]  /*13240*/  HMMA.16816.F32.BF16 R60, R196, R174.reuse, R60 ;  /* 0x000000aec43c723c */ /* 0x080ff0000004183c */
[----:B------:R-:W-:Y:S08]  /*13250*/  HMMA.16816.F32.BF16 R64, R176, R174, R64 ;  /* 0x000000aeb040723c */ /* 0x000ff00000041840 */
        /* <DEDUP_REMOVED lines=9> */
[C---:B------:R-:W-:Y:S04]  /*132f0*/  HMMA.16816.F32.BF16 R40, R204.reuse, R212, R40 ;  /* 0x000000d4cc28723c */ /* 0x040fe80000041828 */
[----:B------:R-:W-:Y:S04]  /*13300*/  LOP3.LUT R212, R222, 0x6, RZ, 0xc0, !PT ;  /* 0x00000006ded47812 */ /* 0x000fe800078ec0ff */
[-C--:B------:R-:W-:Y:S03]  /*13310*/  HMMA.16816.F32.BF16 R44, R204, R214.reuse, R44 ;  /* 0x000000d6cc2c723c */ /* 0x080fe6000004182c */
[----:B------:R-:W-:Y:S04]  /*13320*/  IMAD R0, R3, 0x40, R212 ;  /* 0x0000004003007824 */ /* 0x000fe800078e02d4 */
[C---:B------:R-:W-:Y:S01]  /*13330*/  VIADD R3, R0.reuse, 0x1 ;  /* 0x0000000100037836 */ /* 0x040fe20000000000 */
[C---:B------:R-:W-:Y:S01]  /*13340*/  IADD3 R213, PT, PT, R0.reuse, 0x8, RZ ;  /* 0x0000000800d57810 */ /* 0x040fe20007ffe0ff */
[C---:B------:R-:W-:Y:S04]  /*13350*/  HMMA.16816.F32.BF16 R48, R184.reuse, R214, R48 ;  /* 0x000000d6b830723c */ /* 0x040fe80000041830 */
[----:B------:R-:W-:Y:S01]  /*13360*/  I2FP.F32.U32 R215, R0 ;  /* 0x0000000000d77245 */ /* 0x000fe20000201000 */
[C---:B------:R-:W-:Y:S01]  /*13370*/  VIADD R214, R0.reuse, 0x9 ;  /* 0x0000000900d67836 */ /* 0x040fe20000000000 */
[----:B------:R-:W-:Y:S01]  /*13380*/  I2FP.F32.U32 R198, R3 ;  /* 0x0000000300c67245 */ /* 0x000fe20000201000 */
[C---:B------:R-:W-:Y:S01]  /*13390*/  VIADD R201, R0.reuse, 0x10 ;  /* 0x0000001000c97836 */ /* 0x040fe20000000000 */
[----:B------:R-:W-:Y:S01]  /*133a0*/  I2FP.F32.U32 R213, R213 ;  /* 0x000000d500d57245 */ /* 0x000fe20000201000 */
[-C--:B----4-:R-:W-:Y:S03]  /*133b0*/  HMMA.16816.F32.BF16 R52, R184, R180.reuse, R52 ;  /* 0x000000b4b834723c */ /* 0x090fe60000041834 */
[----:B------:R-:W-:Y:S01]  /*133c0*/  I2FP.F32.U32 R214, R214 ;  /* 0x000000d600d67245 */ /* 0x000fe20000201000 */
[C---:B------:R-:W-:Y:S01]  /*133d0*/  VIADD R3, R0.reuse, 0x11 ;  /* 0x0000001100037836 */ /* 0x040fe20000000000 */
[----:B------:R-:W-:Y:S01]  /*133e0*/  IADD3 R197, PT, PT, R0, 0x18, RZ ;  /* 0x0000001800c57810 */ /* 0x000fe20007ffe0ff */
[C---:B------:R-:W-:Y:S01]  /*133f0*/  FFMA.FTZ R4, R215.reuse, UR5, R4 ;  /* 0x00000005d7047c23 */ /* 0x040fe20008010004 */
[----:B------:R-:W-:Y:S01]  /*13400*/  I2FP.F32.U32 R201, R201 ;  /* 0x000000c900c97245 */ /* 0x000fe20000201000 */
[C---:B------:R-:W-:Y:S04]  /*13410*/  HMMA.16816.F32.BF16 R56, R204.reuse, R180, R56 ;  /* 0x000000b4cc38723c */ /* 0x040fe80000041838 */
[----:B------:R-:W-:Y:S01]  /*13420*/  I2FP.F32.U32 R194, R3 ;  /* 0x0000000300c27245 */ /* 0x000fe20000201000 */
[----:B------:R-:W-:Y:S01]  /*13430*/  FFMA.FTZ R5, R198, UR5, R5 ;  /* 0x00000005c6057c23 */ /* 0x000fe20008010005 */
[----:B------:R-:W-:Y:S01]  /*13440*/  I2FP.F32.U32 R197, R197 ;  /* 0x000000c500c57245 */ /* 0x000fe20000201000 */
[----:B------:R-:W-:Y:S01]  /*13450*/  FFMA.FTZ R6, R215, UR5, R6 ;  /* 0x00000005d7067c23 */ /* 0x000fe20008010006 */
[----:B------:R-:W-:Y:S01]  /*13460*/  IADD3 R203, PT, PT, R0, 0x28, RZ ;  /* 0x0000002800cb7810 */ /* 0x000fe20007ffe0ff */
[C---:B------:R-:W-:Y:S01]  /*13470*/  FFMA.FTZ R7, R198.reuse, UR5, R7 ;  /* 0x00000005c6077c23 */ /* 0x040fe20008010007 */
[----:B------:R-:W-:Y:S01]  /*13480*/  FMNMX3.FTZ R195, R169, R4, R5, !PT ;  /* 0x00000004a9c37276 */ /* 0x000fe20007810005 */
[----:B------:R-:W-:Y:S01]  /*13490*/  FFMA.FTZ R8, R215, UR5, R8 ;  /* 0x00000005d7087c23 */ /* 0x000fe20008010008 */
[----:B------:R-:W-:Y:S01]  /*134a0*/  I2FP.F32.U32 R203, R203 ;  /* 0x000000cb00cb7245 */ /* 0x000fe20000201000 */
[----:B------:R-:W-:Y:S01]  /*134b0*/  FFMA.FTZ R9, R198, UR5, R9 ;  /* 0x00000005c6097c23 */ /* 0x000fe20008010009 */
[----:B------:R-:W-:Y:S01]  /*134c0*/  FMNMX3.FTZ R211, R166, R6, R7, !PT ;  /* 0x00000006a6d37276 */ /* 0x000fe20007810007 */
[-C--:B------:R-:W-:Y:S03]  /*134d0*/  HMMA.16816.F32.BF16 R60, R204, R182.reuse, R60 ;  /* 0x000000b6cc3c723c */ /* 0x080fe6000004183c */
[----:B------:R-:W-:Y:S01]  /*134e0*/  FMNMX3.FTZ R209, R167, R8, R9, !PT ;  /* 0x00000008a7d17276 */ /* 0x000fe20007810009 */
[----:B------:R-:W-:Y:S02]  /*134f0*/  VIADD R202, R0, 0x19 ;  /* 0x0000001900ca7836 */ /* 0x000fe40000000000 */
[C---:B------:R-:W-:Y:S01]  /*13500*/  FFMA.FTZ R16, R213.reuse, UR5, R16 ;  /* 0x00000005d5107c23 */ /* 0x040fe20008010010 */
[C---:B------:R-:W-:Y:S01]  /*13510*/  FFMA.FTZ R17, R214.reuse, UR5, R17 ;  /* 0x00000005d6117c23 */ /* 0x040fe20008010011 */
[C---:B------:R-:W-:Y:S01]  /*13520*/  FFMA.FTZ R18, R213.reuse, UR5, R18 ;  /* 0x00000005d5127c23 */ /* 0x040fe20008010012 */
[C---:B------:R-:W-:Y:S01]  /*13530*/  FFMA.FTZ R19, R214.reuse, UR5, R19 ;  /* 0x00000005d6137c23 */ /* 0x040fe20008010013 */
[----:B------:R-:W-:Y:S01]  /*13540*/  I2FP.F32.U32 R202, R202 ;  /* 0x000000ca00ca7245 */ /* 0x000fe20000201000 */
[----:B------:R-:W-:Y:S01]  /*13550*/  FFMA.FTZ R12, R213, UR5, R12 ;  /* 0x00000005d50c7c23 */ /* 0x000fe2000801000c */
[----:B------:R-:W-:Y:S01]  /*13560*/  FMNMX3.FTZ R195, R195, R16, R17, !PT ;  /* 0x00000010c3c37276 */ /* 0x000fe20007810011 */
[----:B------:R-:W-:Y:S01]  /*13570*/  FFMA.FTZ R13, R214, UR5, R13 ;  /* 0x00000005d60d7c23 */ /* 0x000fe2000801000d */
[----:B------:R-:W-:Y:S01]  /*13580*/  FMNMX3.FTZ R211, R211, R18, R19, !PT ;  /* 0x00000012d3d37276 */ /* 0x000fe20007810013 */
[C---:B------:R-:W-:Y:S02]  /*13590*/  VIADD R3, R0.reuse, 0x21 ;  /* 0x0000002100037836 */ /* 0x040fe40000000000 */
[----:B------:R-:W-:Y:S01]  /*135a0*/  FFMA.FTZ R20, R201, UR5, R20 ;  /* 0x00000005c9147c23 */ /* 0x000fe20008010014 */
[----:B------:R-:W-:Y:S01]  /*135b0*/  VIADD R199, R0, 0x20 ;  /* 0x0000002000c77836 */ /* 0x000fe20000000000 */
[----:B------:R-:W-:Y:S01]  /*135c0*/  FMNMX3.FTZ R209, R209, R12, R13, !PT ;  /* 0x0000000cd1d17276 */ /* 0x000fe2000781000d */
[C---:B------:R-:W-:Y:S01]  /*135d0*/  FFMA.FTZ R21, R194.reuse, UR5, R21 ;  /* 0x00000005c2157c23 */ /* 0x040fe20008010015 */
[----:B------:R-:W-:Y:S01]  /*135e0*/  I2FP.F32.U32 R210, R3 ;  /* 0x0000000300d27245 */ /* 0x000fe20000201000 */
[----:B------:R-:W-:Y:S01]  /*135f0*/  FFMA.FTZ R22, R201, UR5, R22 ;  /* 0x00000005c9167c23 */ /* 0x000fe20008010016 */
[----:B------:R-:W-:Y:S01]  /*13600*/  I2FP.F32.U32 R199, R199 ;  /* 0x000000c700c77245 */ /* 0x000fe20000201000 */
[C---:B------:R-:W-:Y:S01]  /*13610*/  FFMA.FTZ R23, R194.reuse, UR5, R23 ;  /* 0x00000005c2177c23 */ /* 0x040fe20008010017 */
[----:B------:R-:W-:Y:S01]  /*13620*/  FMNMX3.FTZ R195, R195, R20, R21, !PT ;  /* 0x00000014c3c37276 */ /* 0x000fe20007810015 */
[----:B------:R-:W-:Y:S01]  /*13630*/  FFMA.FTZ R24, R201, UR5, R24 ;  /* 0x00000005c9187c23 */ /* 0x000fe20008010018 */
[----:B------:R-:W-:Y:S01]  /*13640*/  FFMA.FTZ R25, R194, UR5, R25 ;  /* 0x00000005c2197c23 */ /* 0x000fe20008010019 */
[----:B------:R-:W-:Y:S04]  /*13650*/  HMMA.16816.F32.BF16 R64, R184, R182, R64 ;  /* 0x000000b6b840723c */ /* 0x000fe80000041840 */
[----:B------:R-:W-:Y:S01]  /*13660*/  FMNMX3.FTZ R209, R209, R24, R25, !PT ;  /* 0x00000018d1d17276 */ /* 0x000fe20007810019 */
[C---:B------:R-:W-:Y:S01]  /*13670*/  VIADD R206, R0.reuse, 0x29 ;  /* 0x0000002900ce7836 */ /* 0x040fe20000000000 */
[----:B------:R-:W-:Y:S01]  /*13680*/  FMNMX3.FTZ R211, R211, R22, R23, !PT ;  /* 0x00000016d3d37276 */ /* 0x000fe20007810017 */
[----:B------:R-:W-:Y:S02]  /*13690*/  VIADD R3, R0, 0x31 ;  /* 0x0000003100037836 */ /* 0x000fe40000000000 */
[C---:B------:R-:W-:Y:S01]  /*136a0*/  FFMA.FTZ R32, R197.reuse, UR5, R32 ;  /* 0x00000005c5207c23 */ /* 0x040fe20008010020 */
[C---:B------:R-:W-:Y:S01]  /*136b0*/  FFMA.FTZ R33, R202.reuse, UR5, R33 ;  /* 0x00000005ca217c23 */ /* 0x040fe20008010021 */
[----:B------:R-:W-:Y:S01]  /*136c0*/  I2FP.F32.U32 R206, R206 ;  /* 0x000000ce00ce7245 */ /* 0x000fe20000201000 */
[C---:B------:R-:W-:Y:S01]  /*136d0*/  FFMA.FTZ R34, R197.reuse, UR5, R34 ;  /* 0x00000005c5227c23 */ /* 0x040fe20008010022 */
[----:B------:R-:W-:Y:S01]  /*136e0*/  I2FP.F32.U32 R205, R3 ;  /* 0x0000000300cd7245 */ /* 0x000fe20000201000 */
[----:B------:R-:W-:Y:S01]  /*136f0*/  FFMA.FTZ R35, R202, UR5, R35 ;  /* 0x00000005ca237c23 */ /* 0x000fe20008010023 */
[----:B------:R-:W-:Y:S01]  /*13700*/  IADD3 R3, PT, PT, R0, 0x38, RZ ;  /* 0x0000003800037810 */ /* 0x000fe20007ffe0ff */
[----:B------:R-:W-:Y:S01]  /*13710*/  FFMA.FTZ R28, R197, UR5, R28 ;  /* 0x00000005c51c7c23 */ /* 0x000fe2000801001c */
[----:B------:R-:W-:Y:S01]  /*13720*/  FMNMX3.FTZ R195, R195, R32, R33, !PT ;  /* 0x00000020c3c37276 */ /* 0x000fe20007810021 */
[----:B------:R-:W-:Y:S01]  /*13730*/  FFMA.FTZ R29, R202, UR5, R29 ;  /* 0x00000005ca1d7c23 */ /* 0x000fe2000801001d */
[----:B------:R-:W-:Y:S01]  /*13740*/  FMNMX3.FTZ R211, R211, R34, R35, !PT ;  /* 0x00000022d3d37276 */ /* 0x000fe20007810023 */
[----:B------:R-:W-:Y:S01]  /*13750*/  VIADD R207, R0, 0x30 ;  /* 0x0000003000cf7836 */ /* 0x000fe20000000000 */
[----:B------:R-:W-:Y:S01]  /*13760*/  I2FP.F32.U32 R3, R3 ;  /* 0x0000000300037245 */ /* 0x000fe20000201000 */
[----:B------:R-:W-:Y:S01]  /*13770*/  FFMA.FTZ R36, R199, UR5, R36 ;  /* 0x00000005c7247c23 */ /* 0x000fe20008010024 */
[----:B------:R-:W-:Y:S01]  /*13780*/  FMNMX3.FTZ R209, R209, R28, R29, !PT ;  /* 0x0000001cd1d17276 */ /* 0x000fe2000781001d */
[C---:B------:R-:W-:Y:S01]  /*13790*/  FFMA.FTZ R37, R210.reuse, UR5, R37 ;  /* 0x00000005d2257c23 */ /* 0x040fe20008010025 */
[----:B------:R-:W-:Y:S01]  /*137a0*/  I2FP.F32.U32 R207, R207 ;  /* 0x000000cf00cf7245 */ /* 0x000fe20000201000 */
[C---:B------:R-:W-:Y:S01]  /*137b0*/  FFMA.FTZ R38, R199.reuse, UR5, R38 ;  /* 0x00000005c7267c23 */ /* 0x040fe20008010026 */
[C---:B------:R-:W-:Y:S01]  /*137c0*/  FFMA.FTZ R39, R210.reuse, UR5, R39 ;  /* 0x00000005d2277c23 */ /* 0x040fe20008010027 */
[----:B------:R-:W-:Y:S01]  /*137d0*/  FFMA.FTZ R40, R199, UR5, R40 ;  /* 0x00000005c7287c23 */ /* 0x000fe20008010028 */
[----:B------:R-:W-:Y:S01]  /*137e0*/  FMNMX3.FTZ R195, R195, R36, R37, !PT ;  /* 0x00000024c3c37276 */ /* 0x000fe20007810025 */
[----:B------:R-:W-:Y:S01]  /*137f0*/  FFMA.FTZ R41, R210, UR5, R41 ;  /* 0x00000005d2297c23 */ /* 0x000fe20008010029 */
[----:B------:R-:W-:Y:S01]  /*13800*/  VIADD R0, R0, 0x39 ;  /* 0x0000003900007836 */ /* 0x000fe20000000000 */
[----:B------:R-:W-:Y:S01]  /*13810*/  FMNMX3.FTZ R211, R211, R38, R39, !PT ;  /* 0x00000026d3d37276 */ /* 0x000fe20007810027 */
[----:B------:R-:W-:Y:S01]  /*13820*/  FFMA.FTZ R48, R203, UR5, R48 ;  /* 0x00000005cb307c23 */ /* 0x000fe20008010030 */
[C---:B------:R-:W-:Y:S01]  /*13830*/  FFMA.FTZ R49, R206.reuse, UR5, R49 ;  /* 0x00000005ce317c23 */ /* 0x040fe20008010031 */
[----:B------:R-:W-:Y:S01]  /*13840*/  FMNMX3.FTZ R209, R209, R40, R41, !PT ;  /* 0x00000028d1d17276 */ /* 0x000fe20007810029 */
[----:B------:R-:W-:Y:S01]  /*13850*/  FFMA.FTZ R50, R203, UR5, R50 ;  /* 0x00000005cb327c23 */ /* 0x000fe20008010032 */
[----:B------:R-:W-:Y:S01]  /*13860*/  I2FP.F32.U32 R0, R0 ;  /* 0x0000000000007245 */ /* 0x000fe20000201000 */
[C---:B------:R-:W-:Y:S01]  /*13870*/  FFMA.FTZ R51, R206.reuse, UR5, R51 ;  /* 0x00000005ce337c23 */ /* 0x040fe20008010033 */
[----:B------:R-:W-:Y:S01]  /*13880*/  FMNMX3.FTZ R195, R195, R48, R49, !PT ;  /* 0x00000030c3c37276 */ /* 0x000fe20007810031 */
[----:B------:R-:W-:Y:S01]  /*13890*/  FFMA.FTZ R44, R203, UR5, R44 ;  /* 0x00000005cb2c7c23 */ /* 0x000fe2000801002c */
[----:B------:R-:W-:Y:S01]  /*138a0*/  FFMA.FTZ R45, R206, UR5, R45 ;  /* 0x00000005ce2d7c23 */ /* 0x000fe2000801002d */
[----:B------:R-:W-:Y:S01]  /*138b0*/  FFMA.FTZ R52, R207, UR5, R52 ;  /* 0x00000005cf347c23 */ /* 0x000fe20008010034 */
[----:B------:R-:W-:Y:S01]  /*138c0*/  FMNMX3.FTZ R211, R211, R50, R51, !PT ;  /* 0x00000032d3d37276 */ /* 0x000fe20007810033 */
        /* <DEDUP_REMOVED lines=9> */
[C---:B------:R-:W-:Y:S01]  /*13960*/  FFMA.FTZ R65, R0.reuse, UR5, R65 ;  /* 0x0000000500417c23 */ /* 0x040fe20008010041 */
[----:B------:R-:W-:Y:S01]  /*13970*/  FFMA.FTZ R66, R3, UR5, R66 ;  /* 0x0000000503427c23 */ /* 0x000fe20008010042 */
[----:B------:R-:W-:Y:S01]  /*13980*/  FMNMX3.FTZ R209, R209, R56, R57, !PT ;  /* 0x00000038d1d17276 */ /* 0x000fe20007810039 */
[C---:B------:R-:W-:Y:S01]  /*13990*/  FFMA.FTZ R67, R0.reuse, UR5, R67 ;  /* 0x0000000500437c23 */ /* 0x040fe20008010043 */
[----:B------:R-:W-:Y:S01]  /*139a0*/  FFMA.FTZ R60, R3, UR5, R60 ;  /* 0x00000005033c7c23 */ /* 0x000fe2000801003c */
[----:B------:R-:W-:Y:S01]  /*139b0*/  FMNMX3.FTZ R195, R195, R64, R65, !PT ;  /* 0x00000040c3c37276 */ /* 0x000fe20007810041 */
[----:B------:R-:W-:Y:S02]  /*139c0*/  FFMA.FTZ R61, R0, UR5, R61 ;  /* 0x00000005003d7c23 */ /* 0x000fe4000801003d */
[----:B------:R-:W-:Y:S03]  /*139d0*/  FMNMX3.FTZ R211, R211, R66, R67, !PT ;  /* 0x00000042d3d37276 */ /* 0x000fe60007810043 */
[----:B------:R-:W-:Y:S01]  /*139e0*/  FMNMX3.FTZ R209, R209, R60, R61, !PT ;  /* 0x0000003cd1d17276 */ /* 0x000fe2000781003d */
[----:B------:R-:W-:Y:S06]  /*139f0*/  BRA.U.ANY UP0, `(.L_x_578) ;  /* 0xffffffe900607547 */ /* 0x000fec000b93ffff */
.L_x_577:
[----:B------:R-:W-:Y:S01]  /*13a00*/  SHFL.BFLY PT, R168, R195, 0x2, 0x1f ;  /* 0x0c401f00c3a87f89 */ /* 0x000fe200000e0000 */
[----:B------:R-:W-:Y:S01]  /*13a10*/  FFMA.FTZ R10, R215, UR5, R10 ;  /* 0x00000005d70a7c23 */ /* 0x000fe2000801000a */
[----:B------:R-:W-:Y:S01]  /*13a20*/  FFMA.FTZ R11, R198, UR5, R11 ;  /* 0x00000005c60b7c23 */ /* 0x000fe2000801000b */
[----:B------:R-:W-:Y:S05]  /*13a30*/  FFMA.FTZ R62, R3, UR5, R62 ;  /* 0x00000005033e7c23 */ /* 0x000fea000801003e */
[----:B------:R-:W-:Y:S01]  /*13a40*/  SHFL.BFLY PT, R164, R211, 0x2, 0x1f ;  /* 0x0c401f00d3a47f89 */ /* 0x000fe200000e0000 */
[----:B------:R-:W-:Y:S01]  /*13a50*/  FFMA.FTZ R14, R213, UR5, R14 ;  /* 0x00000005d50e7c23 */ /* 0x000fe2000801000e */
[----:B------:R-:W-:Y:S01]  /*13a60*/  FFMA.FTZ R15, R214, UR5, R15 ;  /* 0x00000005d60f7c23 */ /* 0x000fe2000801000f */
[----:B------:R-:W-:Y:S05]  /*13a70*/  FFMA.FTZ R63, R0, UR5, R63 ;  /* 0x00000005003f7c23 */ /* 0x000fea000801003f */
[----:B------:R-:W2:Y:S01]  /*13a80*/  SHFL.BFLY PT, R2, R209, 0x2, 0x1f ;  /* 0x0c401f00d1027f89 */ /* 0x000ea200000e0000 */
[----:B------:R-:W-:Y:S01]  /*13a90*/  FFMA.FTZ R26, R201, UR5, R26 ;  /* 0x00000005c91a7c23 */ /* 0x000fe2000801001a */
        /* <DEDUP_REMOVED lines=9> */
[----:B------:R-:W-:Y:S01]  /*13b30*/  USHF.L.U32 UR9, UR12, 0x1, URZ ;  /* 0x000000010c097899 */ /* 0x000fe200080006ff */
[C---:B-1----:R-:W-:Y:S01]  /*13b40*/  VIADD R176, R251.reuse, 0x32370b8f ;  /* 0x32370b8ffbb07836 */ /* 0x042fe20000000000 */
[----:B------:R-:W-:Y:S01]  /*13b50*/  IADD3 R178, PT, PT, R251, 0x76cf5d0a, RZ ;  /* 0x76cf5d0afbb27810 */ /* 0x000fe20007ffe0ff */
[----:B------:R-:W-:Y:S02]  /*13b60*/  UISETP.NE.AND UP0, UPT, UR12, URZ, UPT ;  /* 0x000000ff0c00728c */ /* 0x000fe4000bf05270 */
[----:B------:R-:W-:Y:S01]  /*13b70*/  UIADD3 UR12, UPT, UPT, UR12, -0x1, URZ ;  /* 0xffffffff0c0c7890 */ /* 0x000fe2000fffe0ff */
[----:B------:R-:W-:Y:S01]  /*13b80*/  LOP3.LUT R208, R249, UR9, R251, 0x96, !PT ;  /* 0x00000009f9d07c12 */ /* 0x000fe2000f8e96fb */
[----:B------:R-:W-:Y:S01]  /*13b90*/  UIADD3 UR9, UPT, UPT, UR9, 0x1, URZ ;  /* 0x0000000109097890 */ /* 0x000fe2000fffe0ff */
[----:B--2---:R-:W-:Y:S03]  /*13ba0*/  FMNMX.FTZ R173, R209, R2, !PT ;  /* 0x00000002d1ad7209 */ /* 0x004fe60007810000 */
[----:B------:R-:W-:Y:S01]  /*13bb0*/  IMAD.WIDE.U32 R208, R208, -0x326172a9, RZ ;  /* 0xcd9e8d57d0d07825 */ /* 0x000fe200078e00ff */
[----:B------:R-:W-:Y:S02]  /*13bc0*/  FMNMX.FTZ R177, R195, R168, !PT ;  /* 0x000000a8c3b17209 */ /* 0x000fe40007810000 */
[----:B------:R-:W-:Y:S01]  /*13bd0*/  FMNMX.FTZ R175, R211, R164, !PT ;  /* 0x000000a4d3af7209 */ /* 0x000fe20007810000 */
[----:B------:R-:W1:Y:S01]  /*13be0*/  SHFL.BFLY PT, R2, R173, 0x1, 0x1f ;  /* 0x0c201f00ad027f89 */ /* 0x000e6200000e0000 */
[C---:B------:R-:W-:Y:S02]  /*13bf0*/  LOP3.LUT R172, R208.reuse, R229, RZ, 0x3c, !PT ;  /* 0x000000e5d0ac7212 */ /* 0x040fe400078e3cff */
[C---:B------:R-:W-:Y:S05]  /*13c00*/  LOP3.LUT R210, R209.reuse, R230, RZ, 0x3c, !PT ;  /* 0x000000e6d1d27212 */ /* 0x040fea00078e3cff */
[----:B------:R-:W2:Y:S01]  /*13c10*/  SHFL.BFLY PT, R164, R177, 0x1, 0x1f ;  /* 0x0c201f00b1a47f89 */ /* 0x000ea200000e0000 */
[----:B------:R-:W-:Y:S02]  /*13c20*/  LOP3.LUT R174, R209, R228, RZ, 0x3c, !PT ;  /* 0x000000e4d1ae7212 */ /* 0x000fe400078e3cff */
[----:B------:R-:W-:Y:S05]  /*13c30*/  LOP3.LUT R208, R208, R227, RZ, 0x3c, !PT ;  /* 0x000000e3d0d07212 */ /* 0x000fea00078e3cff */
[----:B------:R-:W3:Y:S01]  /*13c40*/  SHFL.BFLY PT, R168, R175, 0x1, 0x1f ;  /* 0x0c201f00afa87f89 */ /* 0x000ee200000e0000 */
[----:B------:R-:W-:Y:S04]  /*13c50*/  IMAD.WIDE.U32 R210, R210, -0x2daee0ad, RZ ;  /* 0xd2511f53d2d27825 */ /* 0x000fe800078e00ff */
[----:B------:R-:W-:Y:S01]  /*13c60*/  IMAD.WIDE.U32 R208, R208, -0x2daee0ad, RZ ;  /* 0xd2511f53d0d07825 */ /* 0x000fe200078e00ff */
[----:B-1----:R-:W-:Y:S03]  /*13c70*/  FMNMX.FTZ R2, R173, R2, !PT ;  /* 0x00000002ad027209 */ /* 0x002fe60007810000 */
[----:B------:R-:W-:Y:S01]  /*13c80*/  IMAD.WIDE.U32 R172, R172, -0x2daee0ad, RZ ;  /* 0xd2511f53acac7825 */ /* 0x000fe200078e00ff */
[----:B--2---:R-:W-:Y:S03]  /*13c90*/  FMNMX.FTZ R164, R177, R164, !PT ;  /* 0x000000a4b1a47209 */ /* 0x004fe60007810000 */
[----:B------:R-:W-:Y:S01]  /*13ca0*/  FMUL.FTZ R213, R2, UR4 ;  /* 0x0000000402d57c20 */ /* 0x000fe20008410000 */
[----:B------:R-:W-:Y:S02]  /*13cb0*/  LOP3.LUT R210, R176, R210, R173, 0x96, !PT ;  /* 0x000000d2b0d27212 */ /* 0x000fe400078e96ad */
[----:B---3--:R-:W-:Y:S01]  /*13cc0*/  FMNMX.FTZ R3, R175, R168, !PT ;  /* 0x000000a8af037209 */ /* 0x008fe20007810000 */
[C---:B------:R-:W-:Y:S01]  /*13cd0*/  FADD.FTZ R0, -R164.reuse, R169 ;  /* 0x000000a9a4007221 */ /* 0x040fe20000010100 */
[----:B------:R-:W-:Y:S01]  /*13ce0*/  FMNMX3.FTZ R168, R165, R10, R11, !PT ;  /* 0x0000000aa5a87276 */ /* 0x000fe2000781000b */
[C---:B------:R-:W-:Y:S01]  /*13cf0*/  FMUL.FTZ R215, R164.reuse, UR4 ;  /* 0x00000004a4d77c20 */ /* 0x040fe20008410000 */
[----:B------:R-:W-:Y:S01]  /*13d00*/  FSETP.NEU.FTZ.AND P1, PT, R164, -INF , PT ;  /* 0xff800000a400780b */ /* 0x000fe20003f3d000 */
[----:B------:R-:W-:Y:S01]  /*13d10*/  IMAD.WIDE.U32 R174, R174, -0x2daee0ad, RZ ;  /* 0xd2511f53aeae7825 */ /* 0x000fe200078e00ff */
[----:B------:R-:W-:Y:S03]  /*13d20*/  FMNMX3.FTZ R169, R168, R14, R15, !PT ;  /* 0x0000000ea8a97276 */ /* 0x000fe6000781000f */
[----:B------:R-:W-:Y:S01]  /*13d30*/  FMUL.FTZ R168, R0, UR4 ;  /* 0x0000000400a87c20 */ /* 0x000fe20008410000 */
[----:B------:R-:W-:Y:S01]  /*13d40*/  FADD.FTZ R0, -R3, R166 ;  /* 0x000000a603007221 */ /* 0x000fe20000010100 */
[----:B------:R-:W-:Y:S01]  /*13d50*/  FMNMX3.FTZ R169, R169, R26, R27, !PT ;  /* 0x0000001aa9a97276 */ /* 0x000fe2000781001b */
[----:B------:R-:W-:Y:S01]  /*13d60*/  FMUL.FTZ R214, R3, UR4 ;  /* 0x0000000403d67c20 */ /* 0x000fe20008410000 */
[----:B------:R-:W-:Y:S01]  /*13d70*/  FSEL R215, R215, RZ, P1 ;  /* 0x000000ffd7d77208 */ /* 0x000fe20000800000 */
[----:B------:R-:W-:Y:S01]  /*13d80*/  FMUL.FTZ R170, R0, UR4 ;  /* 0x0000000400aa7c20 */ /* 0x000fe20008410000 */
[----:B------:R-:W-:Y:S01]  /*13d90*/  FMNMX3.FTZ R166, R169, R30, R31, !PT ;  /* 0x0000001ea9a67276 */ /* 0x000fe2000781001f */
[----:B------:R-:W-:Y:S01]  /*13da0*/  FADD.FTZ R169, -R2, R167 ;  /* 0x000000a702a97221 */ /* 0x000fe20000010100 */
[----:B------:R-:W-:Y:S01]  /*13db0*/  LOP3.LUT R206, R176, R174, R209, 0x96, !PT ;  /* 0x000000aeb0ce7212 */ /* 0x000fe200078e96d1 */
[----:B------:R1:W2:Y:S01]  /*13dc0*/  MUFU.EX2 R167, R170 ;  /* 0x000000aa00a77308 */ /* 0x0002a20000000800 */
[----:B------:R-:W-:Y:S01]  /*13dd0*/  FMNMX3.FTZ R0, R166, R42, R43, !PT ;  /* 0x0000002aa6007276 */ /* 0x000fe2000781002b */
[----:B------:R-:W-:Y:S01]  /*13de0*/  FMUL.FTZ R166, R169, UR4 ;  /* 0x00000004a9a67c20 */ /* 0x000fe20008410000 */
[----:B------:R-:W-:Y:S01]  /*13df0*/  FFMA.FTZ R191, R16, UR4, -R215 ;  /* 0x0000000410bf7c23 */ /* 0x000fe200080108d7 */
[----:B------:R-:W-:Y:S01]  /*13e00*/  LOP3.LUT R16, R242, R178, R175, 0x96, !PT ;  /* 0x000000b2f2107212 */ /* 0x000fe200078e96af */
[----:B------:R-:W-:Y:S01]  /*13e10*/  FFMA.FTZ R184, R17, UR4, -R215 ;  /* 0x0000000411b87c23 */ /* 0x000fe200080108d7 */
[----:B------:R-:W-:Y:S01]  /*13e20*/  FMNMX3.FTZ R0, R0, R46, R47, !PT ;  /* 0x0000002e00007276 */ /* 0x000fe2000781002f */
[----:B------:R-:W-:Y:S01]  /*13e30*/  VIADD R17, R250, 0x78dde6e4 ;  /* 0x78dde6e4fa117836 */ /* 0x000fe20000000000 */
[----:B------:R-:W-:Y:S01]  /*13e40*/  FSETP.NEU.FTZ.AND P1, PT, R3, -INF , PT ;  /* 0xff8000000300780b */ /* 0x000fe20003f3d000 */
[----:B------:R-:W-:Y:S01]  /*13e50*/  IMAD.WIDE.U32 R206, R206, -0x326172a9, RZ ;  /* 0xcd9e8d57cece7825 */ /* 0x000fe200078e00ff */
[----:B------:R-:W-:Y:S01]  /*13e60*/  FMNMX3.FTZ R0, R0, R58, R59, !PT ;  /* 0x0000003a00007276 */ /* 0x000fe2000781003b */
[----:B------:R-:W-:Y:S01]  /*13e70*/  MUFU.EX2 R191, R191 ;  /* 0x000000bf00bf7308 */ /* 0x000fe20000000800 */
[----:B------:R-:W-:Y:S01]  /*13e80*/  FSEL R214, R214, RZ, P1 ;  /* 0x000000ffd6d67208 */ /* 0x000fe20000800000 */
[----:B------:R-:W-:Y:S01]  /*13e90*/  IMAD.WIDE.U32 R202, R16, -0x326172a9, RZ ;  /* 0xcd9e8d5710ca7825 */ /* 0x000fe200078e00ff */
[----:B------:R-:W-:Y:S02]  /*13ea0*/  FMNMX3.FTZ R169, R0, R62, R63, !PT ;  /* 0x0000003e00a97276 */ /* 0x000fe4000781003f */
[----:B------:R-:W-:Y:S01]  /*13eb0*/  IADD3 R176, PT, PT, R250, -0x255992d5, RZ ;  /* 0xdaa66d2bfab07810 */ /* 0x000fe20007ffe0ff */
[--C-:B------:R-:W-:Y:S01]  /*13ec0*/  FFMA.FTZ R190, R18, UR4, -R214.reuse ;  /* 0x0000000412be7c23 */ /* 0x100fe200080108d6 */
[----:B-1----:R-:W-:Y:S01]  /*13ed0*/  LOP3.LUT R170, R246, R178, R211, 0x96, !PT ;  /* 0x000000b2f6aa7212 */ /* 0x002fe200078e96d3 */
[----:B------:R-:W1:Y:S01]  /*13ee0*/  SHFL.BFLY PT, R0, R169, 0x2, 0x1f ;  /* 0x0c401f00a9007f89 */ /* 0x000e6200000e0000 */
[----:B------:R-:W-:Y:S01]  /*13ef0*/  IMAD.WIDE.U32 R210, R210, -0x326172a9, RZ ;  /* 0xcd9e8d57d2d27825 */ /* 0x000fe200078e00ff */
[----:B------:R-:W-:Y:S01]  /*13f00*/  LOP3.LUT R202, R17, R202, R207, 0x96, !PT ;  /* 0x000000ca11ca7212 */ /* 0x000fe200078e96cf */
[----:B------:R-:W-:Y:S02]  /*13f10*/  MUFU.EX2 R184, R184 ;  /* 0x000000b800b87308 */ /* 0x000fe40000000800 */
[--C-:B------:R-:W-:Y:S01]  /*13f20*/  FFMA.FTZ R201, R7, UR4, -R214.reuse ;  /* 0x0000000407c97c23 */ /* 0x100fe200080108d6 */
[----:B------:R-:W-:Y:S04]  /*13f30*/  IMAD.WIDE.U32 R204, R170, -0x326172a9, RZ ;  /* 0xcd9e8d57aacc7825 */ /* 0x000fe800078e00ff */
[--C-:B------:R-:W-:Y:S01]  /*13f40*/  FFMA.FTZ R185, R19, UR4, -R214.reuse ;  /* 0x0000000413b97c23 */ /* 0x100fe200080108d6 */
[----:B------:R-:W3:Y:S01]  /*13f50*/  LDC R7, c[0x0][0x4f8] ;  /* 0x00013e00ff077b82 */ /* 0x000ee20000000800 */
[----:B------:R-:W-:Y:S01]  /*13f60*/  LOP3.LUT R16, R236, R176, R203, 0x96, !PT ;  /* 0x000000b0ec107212 */ /* 0x000fe200078e96cb */
[----:B------:R-:W-:Y:S01]  /*13f70*/  FFMA.FTZ R197, R4, UR4, -R215 ;  /* 0x0000000404c57c23 */ /* 0x000fe200080108d7 */
[----:B------:R-:W-:Y:S01]  /*13f80*/  LOP3.LUT R204, R17, R204, R211, 0x96, !PT ;  /* 0x000000cc11cc7212 */ /* 0x000fe200078e96d3 */
[----:B------:R-:W-:Y:S01]  /*13f90*/  IMAD.WIDE.U32 R202, R202, -0x2daee0ad, RZ ;  /* 0xd2511f53caca7825 */ /* 0x000fe200078e00ff */
[----:B------:R-:W-:Y:S01]  /*13fa0*/  LOP3.LUT R18, R244, R176, R205, 0x96, !PT ;  /* 0x000000b0f4127212 */ /* 0x000fe200078e96cd */
[----:B------:R-:W-:Y:S01]  /*13fb0*/  MUFU.EX2 R190, R190 ;  /* 0x000000be00be7308 */ /* 0x000fe20000000800 */
[----:B------:R-:W-:Y:S01]  /*13fc0*/  IADD3 R170, PT, PT, R251, -0x56f99767, RZ ;  /* 0xa9066899fbaa7810 */ /* 0x000fe20007ffe0ff */
[----:B------:R-:W-:Y:S01]  /*13fd0*/  IMAD.WIDE.U32 R204, R204, -0x2daee0ad, RZ ;  /* 0xd2511f53cccc7825 */ /* 0x000fe200078e00ff */
[----:B------:R-:W-:Y:S03]  /*13fe0*/  FSETP.NEU.FTZ.AND P1, PT, R2, -INF , PT ;  /* 0xff8000000200780b */ /* 0x000fe60003f3d000 */
[----:B------:R-:W-:Y:S01]  /*13ff0*/  FFMA.FTZ R194, R6, UR4, -R214 ;  /* 0x0000000406c27c23 */ /* 0x000fe200080108d6 */
[----:B------:R-:W-:Y:S01]  /*14000*/  IMAD.WIDE.U32 R18, R18, -0x2daee0ad, RZ ;  /* 0xd2511f5312127825 */ /* 0x000fe200078e00ff */
[----:B------:R-:W-:Y:S02]  /*14010*/  FSEL R213, R213, RZ, P1 ;  /* 0x000000ffd5d57208 */ /* 0x000fe40000800000 */
[----:B------:R-:W4:Y:S01]  /*14020*/  MUFU.EX2 R185, R185 ;  /* 0x000000b900b97308 */ /* 0x000f220000000800 */
[----:B------:R-:W-:Y:S01]  /*14030*/  FFMA.FTZ R196, R5, UR4, -R215 ;  /* 0x0000000405c47c23 */ /* 0x000fe200080108d7 */
[----:B------:R-:W-:Y:S01]  /*14040*/  VIADD R176, R251, 0xed9eba14 ;  /* 0xed9eba14fbb07836 */ /* 0x000fe20000000000 */
[----:B-1----:R-:W-:Y:S01]  /*14050*/  FMNMX.FTZ R17, R169, R0, !PT ;  /* 0x00000000a9117209 */ /* 0x002fe20007810000 */
[----:B------:R-:W-:Y:S01]  /*14060*/  IMAD.WIDE.U32 R174, R16, -0x2daee0ad, RZ ;  /* 0xd2511f5310ae7825 */ /* 0x000fe200078e00ff */
[----:B------:R-:W-:Y:S02]  /*14070*/  LOP3.LUT R4, R170, R18, R205, 0x96, !PT ;  /* 0x00000012aa047212 */ /* 0x000fe400078e96cd */
[C---:B------:R-:W-:Y:S01]  /*14080*/  LOP3.LUT R16, R176.reuse, R172, R19, 0x96, !PT ;  /* 0x000000acb0107212 */ /* 0x040fe200078e9613 */
[----:B------:R-:W1:Y:S01]  /*14090*/  SHFL.BFLY PT, R0, R17, 0x1, 0x1f ;  /* 0x0c201f0011007f89 */ /* 0x000e6200000e0000 */
[----:B------:R-:W-:Y:S01]  /*140a0*/  LOP3.LUT R208, R176, R208, R175, 0x96, !PT ;  /* 0x000000d0b0d07212 */ /* 0x000fe200078e96af */
[----:B------:R-:W-:Y:S01]  /*140b0*/  IMAD.WIDE.U32 R18, R4, -0x326172a9, RZ ;  /* 0xcd9e8d5704127825 */ /* 0x000fe200078e00ff */
[----:B------:R-:W-:Y:S01]  /*140c0*/  LOP3.LUT R4, R170, R174, R203, 0x96, !PT ;  /* 0x000000aeaa047212 */ /* 0x000fe200078e96cb */
[----:B------:R-:W-:Y:S01]  /*140d0*/  MUFU.EX2 R194, R194 ;  /* 0x000000c200c27308 */ /* 0x000fe20000000800 */
[----:B------:R-:W-:Y:S01]  /*140e0*/  IADD3 R169, PT, PT, R250, -0x4ab325aa, RZ ;  /* 0xb54cda56faa97810 */ /* 0x000fe20007ffe0ff */
[----:B------:R-:W-:Y:S01]  /*140f0*/  IMAD.WIDE.U32 R178, R16, -0x326172a9, RZ ;  /* 0xcd9e8d5710b27825 */ /* 0x000fe200078e00ff */
[C---:B------:R-:W-:Y:S02]  /*14100*/  PRMT R170, R18.reuse, 0x7773, RZ ;  /* 0x0000777312aa7816 */ /* 0x040fe400000000ff */
[----:B------:R-:W-:Y:S01]  /*14110*/  PRMT R5, R18, 0x7772, RZ ;  /* 0x0000777212057816 */ /* 0x000fe200000000ff */
[----:B------:R-:W-:Y:S01]  /*14120*/  IMAD.WIDE.U32 R176, R4, -0x326172a9, RZ ;  /* 0xcd9e8d5704b07825 */ /* 0x000fe200078e00ff */
[----:B------:R-:W-:Y:S03]  /*14130*/  LOP3.LUT R16, R169, R178, R19, 0x96, !PT ;  /* 0x000000b2a9107212 */ /* 0x000fe600078e9613 */
[----:B------:R-:W5:Y:S01]  /*14140*/  MUFU.EX2 R201, R201 ;  /* 0x000000c900c97308 */ /* 0x000f620000000800 */
[--C-:B------:R-:W-:Y:S01]  /*14150*/  FFMA.FTZ R193, R9, UR4, -R213.reuse ;  /* 0x0000000409c17c23 */ /* 0x100fe200080108d5 */
[----:B------:R-:W-:Y:S01]  /*14160*/  IMAD.MOV.U32 R6, RZ, RZ, R18 ;  /* 0x000000ffff067224 */ /* 0x000fe200078e0012 */
[----:B------:R-:W-:Y:S01]  /*14170*/  MOV R172, R176 ;  /* 0x000000b000ac7202 */ /* 0x000fe20000000f00 */
[----:B------:R-:W-:Y:S01]  /*14180*/  IMAD.WIDE.U32 R208, R208, -0x326172a9, RZ ;  /* 0xcd9e8d57d0d07825 */ /* 0x000fe200078e00ff */
[----:B------:R-:W-:Y:S02]  /*14190*/  PRMT R182, R176, 0x7771, RZ ;  /* 0x00007771b0b67816 */ /* 0x000fe400000000ff */
[----:B------:R-:W-:Y:S01]  /*141a0*/  LOP3.LUT R9, R172, 0xff, RZ, 0xc0, !PT ;  /* 0x000000ffac097812 */ /* 0x000fe200078ec0ff */
[--C-:B------:R-:W-:Y:S01]  /*141b0*/  FFMA.FTZ R199, R8, UR4, -R213.reuse ;  /* 0x0000000408c77c23 */ /* 0x100fe200080108d5 */
[----:B---3--:R-:W-:Y:S01]  /*141c0*/  LOP3.LUT R7, R7, 0xff, RZ, 0xc0, !PT ;  /* 0x000000ff07077812 */ /* 0x008fe200078ec0ff */
[--C-:B------:R-:W-:Y:S01]  /*141d0*/  FFMA.FTZ R195, R12, UR4, -R213.reuse ;  /* 0x000000040cc37c23 */ /* 0x100fe200080108d5 */
[----:B------:R-:W-:Y:S01]  /*141e0*/  LOP3.LUT R172, R16, 0xffff, RZ, 0xc0, !PT ;  /* 0x0000ffff10ac7812 */ /* 0x000fe200078ec0ff */
[----:B------:R-:W-:Y:S01]  /*141f0*/  FFMA.FTZ R186, R13, UR4, -R213 ;  /* 0x000000040dba7c23 */ /* 0x000fe200080108d5 */
[----:B-1----:R-:W-:Y:S01]  /*14200*/  FMNMX.FTZ R0, R17, R0, !PT ;  /* 0x0000000011007209 */ /* 0x002fe20007810000 */
[----:B------:R-:W-:Y:S01]  /*14210*/  IMAD R189, R7, 0x10000, R7 ;  /* 0x0001000007bd7824 */ /* 0x000fe200078e0207 */
[----:B------:R-:W-:Y:S01]  /*14220*/  PRMT R5, R5, 0x5410, R170 ;  /* 0x0000541005057816 */ /* 0x000fe200000000aa */
[----:B------:R-:W-:Y:S01]  /*14230*/  MUFU.EX2 R197, R197 ;  /* 0x000000c500c57308 */ /* 0x000fe20000000800 */
[C---:B------:R-:W-:Y:S01]  /*14240*/  FSETP.NEU.FTZ.AND P1, PT, R0.reuse, -INF , PT ;  /* 0xff8000000000780b */ /* 0x040fe20003f3d000 */
[----:B------:R-:W-:Y:S01]  /*14250*/  FMUL.FTZ R200, R0, UR4 ;  /* 0x0000000400c87c20 */ /* 0x000fe20008410000 */
[----:B------:R-:W-:Y:S01]  /*14260*/  LOP3.LUT R170, R223, 0x120, R216, 0xf8, !PT ;  /* 0x00000120dfaa7812 */ /* 0x000fe200078ef8d8 */
[C---:B--2---:R-:W-:Y:S01]  /*14270*/  FMUL.FTZ R70, R167.reuse, R70 ;  /* 0x00000046a7467220 */ /* 0x044fe20000410000 */
[----:B------:R-:W-:Y:S01]  /*14280*/  PRMT R174, R18, 0x7771, RZ ;  /* 0x0000777112ae7816 */ /* 0x000fe200000000ff */
[C---:B------:R-:W-:Y:S01]  /*14290*/  FMUL.FTZ R71, R167.reuse, R71 ;  /* 0x00000047a7477220 */ /* 0x040fe20000410000 */
[----:B------:R-:W-:Y:S03]  /*142a0*/  FSEL R200, R200, RZ, P1 ;  /* 0x000000ffc8c87208 */ /* 0x000fe60000800000 */
[----:B------:R-:W1:Y:S01]  /*142b0*/  MUFU.EX2 R196, R196 ;  /* 0x000000c400c47308 */ /* 0x000e620000000800 */
[C---:B------:R-:W-:Y:S01]  /*142c0*/  PRMT R18, R176.reuse, 0x7773, RZ ;  /* 0x00007773b0127816 */ /* 0x040fe200000000ff */
[----:B------:R-:W-:Y:S01]  /*142d0*/  FMUL.FTZ R82, R167, R82 ;  /* 0x00000052a7527220 */ /* 0x000fe20000410000 */
[----:B------:R-:W-:Y:S01]  /*142e0*/  PRMT R17, R176, 0x7772, RZ ;  /* 0x00007772b0117816 */ /* 0x000fe200000000ff */
[----:B------:R-:W-:Y:S01]  /*142f0*/  FFMA.FTZ R198, R10, UR4, -R200 ;  /* 0x000000040ac67c23 */ /* 0x000fe200080108c8 */
[----:B------:R-:W-:Y:S01]  /*14300*/  PRMT R10, R16, 0x7632, R10 ;  /* 0x00007632100a7816 */ /* 0x000fe2000000000a */
[--C-:B------:R-:W-:Y:S01]  /*14310*/  FFMA.FTZ R192, R11, UR4, -R200.reuse ;  /* 0x000000040bc07c23 */ /* 0x100fe200080108c8 */
[----:B------:R-:W-:Y:S01]  /*14320*/  LOP3.LUT R19, R6, 0xff, RZ, 0xc0, !PT ;  /* 0x000000ff06137812 */ /* 0x000fe200078ec0ff */
[----:B------:R-:W-:Y:S01]  /*14330*/  FFMA.FTZ R187, R14, UR4, -R200 ;  /* 0x000000040ebb7c23 */ /* 0x000fe200080108c8 */
[----:B------:R-:W-:Y:S01]  /*14340*/  SHF.R.U32.HI R8, RZ, 0x18, R16 ;  /* 0x00000018ff087819 */ /* 0x000fe20000011610 */
[----:B------:R-:W-:Y:S01]  /*14350*/  FFMA.FTZ R188, R15, UR4, -R200 ;  /* 0x000000040fbc7c23 */ /* 0x000fe200080108c8 */
[----:B------:R-:W-:Y:S01]  /*14360*/  LOP3.LUT R11, R10, 0xff, RZ, 0xc0, !PT ;  /* 0x000000ff0a0b7812 */ /* 0x000fe200078ec0ff */
[----:B------:R-:W-:Y:S01]  /*14370*/  MUFU.EX2 R193, R193 ;  /* 0x000000c100c17308 */ /* 0x000fe20000000800 */
[----:B------:R-:W-:Y:S01]  /*14380*/  PRMT R182, R9, 0x5410, R182 ;  /* 0x0000541009b67816 */ /* 0x000fe200000000b6 */
[C---:B------:R-:W-:Y:S01]  /*14390*/  FMUL.FTZ R83, R167.reuse, R83 ;  /* 0x00000053a7537220 */ /* 0x040fe20000410000 */
[----:B------:R-:W-:Y:S01]  /*143a0*/  LOP3.LUT R9, R16, 0xff, RZ, 0xc0, !PT ;  /* 0x000000ff10097812 */ /* 0x000fe200078ec0ff */
[----:B------:R-:W-:Y:S01]  /*143b0*/  FMUL.FTZ R86, R167, R86 ;  /* 0x00000056a7567220 */ /* 0x000fe20000410000 */
[----:B------:R-:W-:Y:S01]  /*143c0*/  LOP3.LUT R12, R5, 0xff00ff, RZ, 0xc0, !PT ;  /* 0x00ff00ff050c7812 */ /* 0x000fe200078ec0ff */
[----:B------:R-:W-:Y:S01]  /*143d0*/  FMUL.FTZ R87, R167, R87 ;  /* 0x00000057a7577220 */ /* 0x000fe20000410000 */
[----:B------:R-:W-:Y:S03]  /*143e0*/  SHF.R.U32.HI R172, RZ, 0x8, R172 ;  /* 0x00000008ffac7819 */ /* 0x000fe600000116ac */
[----:B------:R-:W-:Y:S01]  /*143f0*/  MUFU.EX2 R187, R187 ;  /* 0x000000bb00bb7308 */ /* 0x000fe20000000800 */
[----:B------:R-:W-:Y:S01]  /*14400*/  LOP3.LUT R4, R169, R208, R177, 0x96, !PT ;  /* 0x000000d0a9047212 */ /* 0x000fe200078e96b1 */
[C---:B------:R-:W-:Y:S01]  /*14410*/  FMUL.FTZ R98, R167.reuse, R98 ;  /* 0x00000062a7627220 */ /* 0x040fe20000410000 */
[----:B------:R-:W-:Y:S01]  /*14420*/  LEA R170, R170, UR6, 0x1 ;  /* 0x00000006aaaa7c11 */ /* 0x000fe2000f8e08ff */
[----:B------:R-:W-:Y:S01]  /*14430*/  FMUL.FTZ R99, R167, R99 ;  /* 0x00000063a7637220 */ /* 0x000fe20000410000 */
[----:B------:R-:W-:Y:S01]  /*14440*/  PRMT R6, R17, 0x5410, R18 ;  /* 0x0000541011067816 */ /* 0x000fe20000000012 */
[----:B------:R-:W-:Y:S01]  /*14450*/  IMAD.MOV.U32 R18, RZ, RZ, R178 ;  /* 0x000000ffff127224 */ /* 0x000fe200078e00b2 */
[----:B------:R-:W-:Y:S03]  /*14460*/  PRMT R174, R19, 0x5410, R174 ;  /* 0x0000541013ae7816 */ /* 0x000fe600000000ae */
[----:B------:R-:W2:Y:S01]  /*14470*/  MUFU.EX2 R188, R188 ;  /* 0x000000bc00bc7308 */ /* 0x000ea20000000800 */
[----:B------:R-:W-:Y:S01]  /*14480*/  PRMT R8, R11, 0x5410, R8 ;  /* 0x000054100b087816 */ /* 0x000fe20000000008 */
[----:B------:R-:W-:Y:S01]  /*14490*/  VIADD R169, R170, 0x9020 ;  /* 0x00009020aaa97836 */ /* 0x000fe20000000000 */
[----:B------:R-:W-:Y:S01]  /*144a0*/  MOV R19, R179 ;  /* 0x000000b300137202 */ /* 0x000fe20000000f00 */
[----:B------:R-:W-:Y:S01]  /*144b0*/  FMUL.FTZ R102, R167, R102 ;  /* 0x00000066a7667220 */ /* 0x000fe20000410000 */
[----:B------:R-:W-:Y:S01]  /*144c0*/  PRMT R172, R9, 0x5410, R172 ;  /* 0x0000541009ac7816 */ /* 0x000fe200000000ac */
[----:B------:R-:W3:Y:S01]  /*144d0*/  LDSM.16.MT88.4 R176, [R170+0x9000] ;  /* 0x00900000aab0783b */ /* 0x000ee20000004200 */
[C---:B------:R-:W-:Y:S03]  /*144e0*/  LOP3.LUT R9, R4.reuse, 0xff, RZ, 0xc0, !PT ;  /* 0x000000ff04097812 */ /* 0x040fe600078ec0ff */
[----:B------:R-:W-:Y:S01]  /*144f0*/  MUFU.EX2 R195, R195 ;  /* 0x000000c300c37308 */ /* 0x000fe20000000800 */
[----:B------:R-:W-:Y:S01]  /*14500*/  SHF.R.U32.HI R10, RZ, 0x18, R4 ;  /* 0x00000018ff0a7819 */ /* 0x000fe20000011604 */
[C---:B------:R-:W-:Y:S01]  /*14510*/  FMUL.FTZ R103, R167.reuse, R103 ;  /* 0x00000067a7677220 */ /* 0x040fe20000410000 */
[--C-:B------:R-:W-:Y:S01]  /*14520*/  HSET2.LE.AND R175, R12, R189.reuse, PT ;  /* 0x000000bd0caf7233 */ /* 0x100fe20003803000 */
[C---:B------:R-:W-:Y:S01]  /*14530*/  FMUL.FTZ R114, R167.reuse, R114 ;  /* 0x00000072a7727220 */ /* 0x040fe20000410000 */
[C---:B------:R-:W-:Y:S01]  /*14540*/  LOP3.LUT R180, R4.reuse, 0xffff, RZ, 0xc0, !PT ;  /* 0x0000ffff04b47812 */ /* 0x040fe200078ec0ff */
[----:B------:R-:W-:Y:S01]  /*14550*/  FMUL.FTZ R115, R167, R115 ;  /* 0x00000073a7737220 */ /* 0x000fe20000410000 */
[----:B------:R-:W-:Y:S03]  /*14560*/  PRMT R7, R4, 0x7632, R7 ;  /* 0x0000763204077816 */ /* 0x000fe60000000007 */
[----:B------:R-:W-:Y:S01]  /*14570*/  MUFU.EX2 R199, R199 ;  /* 0x000000c700c77308 */ /* 0x000fe20000000800 */
[----:B----4-:R-:W-:Y:S01]  /*14580*/  F2FP.BF16.F32.PACK_AB R4, R185, R190 ;  /* 0x000000beb904723e */ /* 0x010fe200000010ff */
[----:B------:R-:W-:Y:S01]  /*14590*/  FFMA.FTZ R203, R21, UR4, -R215 ;  /* 0x0000000415cb7c23 */ /* 0x000fe200080108d7 */
[--C-:B------:R-:W-:Y:S01]  /*145a0*/  HSET2.LE.AND R173, R8, R189.reuse, PT ;  /* 0x000000bd08ad7233 */ /* 0x100fe20003803000 */
[----:B------:R-:W-:Y:S01]  /*145b0*/  FFMA.FTZ R207, R23, UR4, -R214 ;  /* 0x0000000417cf7c23 */ /* 0x000fe200080108d6 */
[----:B-----5:R-:W-:Y:S01]  /*145c0*/  F2FP.BF16.F32.PACK_AB R8, R201, R194 ;  /* 0x000000c2c908723e */ /* 0x020fe200000010ff */
[C---:B------:R-:W-:Y:S01]  /*145d0*/  FMUL.FTZ R23, R167.reuse, R143 ;  /* 0x0000008fa7177220 */ /* 0x040fe20000410000 */
[----:B------:R-:W-:Y:S01]  /*145e0*/  LOP3.LUT R175, R4, R175, RZ, 0xc0, !PT ;  /* 0x000000af04af7212 */ /* 0x000fe200078ec0ff */
[----:B------:R-:W-:Y:S01]  /*145f0*/  FADD.FTZ R4, -R0, R165 ;  /* 0x000000a500047221 */ /* 0x000fe20000010100 */
[----:B------:R-:W-:Y:S01]  /*14600*/  LOP3.LUT R173, R8, R173, RZ, 0xc0, !PT ;  /* 0x000000ad08ad7212 */ /* 0x000fe200078ec0ff */
[----:B------:R-:W4:Y:S01]  /*14610*/  MUFU.EX2 R186, R186 ;  /* 0x000000ba00ba7308 */ /* 0x000f220000000800 */
[----:B------:R-:W-:Y:S01]  /*14620*/  LOP3.LUT R8, R6, 0xff00ff, RZ, 0xc0, !PT ;  /* 0x00ff00ff06087812 */ /* 0x000fe200078ec0ff */
[----:B------:R-:W-:Y:S01]  /*14630*/  FMUL.FTZ R6, R4, UR4 ;  /* 0x0000000404067c20 */ /* 0x000fe20008410000 */
[--C-:B------:R-:W-:Y:S01]  /*14640*/  HSET2.LE.AND R174, R174, R189.reuse, PT ;  /* 0x000000bdaeae7233 */ /* 0x100fe20003803000 */
[C---:B------:R-:W-:Y:S01]  /*14650*/  FMUL.FTZ R126, R167.reuse, R126 ;  /* 0x0000007ea77e7220 */ /* 0x040fe20000410000 */
[----:B------:R-:W-:Y:S01]  /*14660*/  SHF.R.U32.HI R180, RZ, 0x8, R180 ;  /* 0x00000008ffb47819 */ /* 0x000fe200000116b4 */
[----:B------:R-:W-:Y:S01]  /*14670*/  FMUL.FTZ R127, R167, R127 ;  /* 0x0000007fa77f7220 */ /* 0x000fe20000410000 */
[----:B------:R-:W-:Y:S03]  /*14680*/  LOP3.LUT R7, R7, 0xff, RZ, 0xc0, !PT ;  /* 0x000000ff07077812 */ /* 0x000fe600078ec0ff */
[----:B------:R-:W-:Y:S01]  /*14690*/  MUFU.EX2 R198, R198 ;  /* 0x000000c600c67308 */ /* 0x000fe20000000800 */
[----:B------:R-:W-:Y:S01]  /*146a0*/  F2FP.BF16.F32.PACK_AB R5, R184, R191 ;  /* 0x000000bfb805723e */ /* 0x000fe200000010ff */
[--C-:B------:R-:W-:Y:S01]  /*146b0*/  FFMA.FTZ R41, R41, UR4, -R213.reuse ;  /* 0x0000000429297c23 */ /* 0x100fe200080108d5 */
[----:B------:R-:W-:Y:S01]  /*146c0*/  PRMT R180, R9, 0x5410, R180 ;  /* 0x0000541009b47816 */ /* 0x000fe200000000b4 */
[----:B------:R-:W-:Y:S01]  /*146d0*/  FFMA.FTZ R42, R42, UR4, -R200 ;  /* 0x000000042a2a7c23 */ /* 0x000fe200080108c8 */
[----:B------:R-:W-:Y:S01]  /*146e0*/  PRMT R10, R7, 0x5410, R10 ;  /* 0x00005410070a7816 */ /* 0x000fe2000000000a */
[----:B------:R-:W-:Y:S01]  /*146f0*/  FFMA.FTZ R43, R43, UR4, -R200 ;  /* 0x000000042b2b7c23 */ /* 0x000fe200080108c8 */
[----:B------:R-:W-:Y:S03]  /*14700*/  LOP3.LUT R174, R5, R174, RZ, 0xc0, !PT ;  /* 0x000000ae05ae7212 */ /* 0x000fe600078ec0ff */
[----:B------:R-:W5:Y:S01]  /*14710*/  MUFU.EX2 R192, R192 ;  /* 0x000000c000c07308 */ /* 0x000f620000000800 */
[--C-:B------:R-:W-:Y:S01]  /*14720*/  HSET2.LE.AND R172, R172, R189.reuse, PT ;  /* 0x000000bdacac7233 */ /* 0x100fe20003803000 */
[--C-:B------:R-:W-:Y:S01]  /*14730*/  FFMA.FTZ R40, R40, UR4, -R213.reuse ;  /* 0x0000000428287c23 */ /* 0x100fe200080108d5 */
[----:B-1----:R-:W-:Y:S01]  /*14740*/  F2FP.BF16.F32.PACK_AB R5, R196, R197 ;  /* 0x000000c5c405723e */ /* 0x002fe200000010ff */
[----:B------:R-:W-:Y:S01]  /*14750*/  FFMA.FTZ R38, R38, UR4, -R214 ;  /* 0x0000000426267c23 */ /* 0x000fe200080108d6 */
[----:B------:R-:W-:Y:S01]  /*14760*/  IADD3 R12, PT, PT, R170, 0x9000, RZ ;  /* 0x00009000aa0c7810 */ /* 0x000fe20007ffe0ff */
[--C-:B------:R-:W-:Y:S01]  /*14770*/  FFMA.FTZ R44, R44, UR4, -R213.reuse ;  /* 0x000000042c2c7c23 */ /* 0x100fe200080108d5 */
[--C-:B------:R-:W-:Y:S03]  /*14780*/  HSET2.LE.AND R183, R8, R189.reuse, PT ;  /* 0x000000bd08b77233 */ /* 0x100fe60003803000 */
[----:B------:R-:W1:Y:S01]  /*14790*/  MUFU.EX2 R166, R166 ;  /* 0x000000a600a67308 */ /* 0x000e620000000800 */
[----:B--2---:R-:W-:Y:S01]  /*147a0*/  F2FP.BF16.F32.PACK_AB R8, R188, R187 ;  /* 0x000000bbbc08723e */ /* 0x004fe200000010ff */
[----:B------:R-:W-:Y:S01]  /*147b0*/  FFMA.FTZ R45, R45, UR4, -R213 ;  /* 0x000000042d2d7c23 */ /* 0x000fe200080108d5 */
[----:B------:R-:W-:Y:S01]  /*147c0*/  @P0 IADD3 R169, PT, PT, R12, -0x20, RZ ;  /* 0xffffffe00ca90810 */ /* 0x000fe20007ffe0ff */
[--C-:B------:R-:W-:Y:S01]  /*147d0*/  FFMA.FTZ R58, R58, UR4, -R200.reuse ;  /* 0x000000043a3a7c23 */ /* 0x100fe200080108c8 */
[----:B------:R-:W-:Y:S01]  /*147e0*/  LOP3.LUT R172, R5, R172, RZ, 0xc0, !PT ;  /* 0x000000ac05ac7212 */ /* 0x000fe200078ec0ff */
[----:B------:R-:W-:Y:S01]  /*147f0*/  FFMA.FTZ R59, R59, UR4, -R200 ;  /* 0x000000043b3b7c23 */ /* 0x000fe200080108c8 */
[--C-:B------:R-:W-:Y:S03]  /*14800*/  HSET2.LE.AND R181, R10, R189.reuse, PT ;  /* 0x000000bd0ab57233 */ /* 0x100fe60003803000 */
[----:B------:R-:W2:Y:S01]  /*14810*/  MUFU.EX2 R165, R6 ;  /* 0x0000000600a57308 */ /* 0x000ea20000000800 */
[--C-:B------:R-:W-:Y:S02]  /*14820*/  HSET2.LE.AND R182, R182, R189.reuse, PT ;  /* 0x000000bdb6b67233 */ /* 0x100fe40003803000 */
[--C-:B------:R-:W-:Y:S02]  /*14830*/  HSET2.LE.AND R180, R180, R189.reuse, PT ;  /* 0x000000bdb4b47233 */ /* 0x100fe40003803000 */
[----:B----4-:R-:W-:Y:S02]  /*14840*/  F2FP.BF16.F32.PACK_AB R5, R186, R195 ;  /* 0x000000c3ba05723e */ /* 0x010fe400000010ff */
[----:B------:R-:W-:Y:S03]  /*14850*/  F2FP.BF16.F32.PACK_AB R7, R193, R199 ;  /* 0x000000c7c107723e */ /* 0x000fe600000010ff */
[----:B------:R-:W4:Y:S01]  /*14860*/  MUFU.EX2 R168, R168 ;  /* 0x000000a800a87308 */ /* 0x000f220000000800 */
[----:B-----5:R-:W-:Y:S01]  /*14870*/  F2FP.BF16.F32.PACK_AB R4, R192, R198 ;  /* 0x000000c6c004723e */ /* 0x020fe200000010ff */
[----:B-1----:R-:W-:Y:S01]  /*14880*/  FMUL.FTZ R9, R166, R157 ;  /* 0x0000009da6097220 */ /* 0x002fe20000410000 */
[----:B------:R-:W-:Y:S01]  /*14890*/  LOP3.LUT R183, R8, R183, RZ, 0xc0, !PT ;  /* 0x000000b708b77212 */ /* 0x000fe200078ec0ff */
[----:B------:R-:W-:Y:S01]  /*148a0*/  FMUL.FTZ R8, R166, R156 ;  /* 0x0000009ca6087220 */ /* 0x000fe20000410000 */
[----:B------:R-:W-:Y:S01]  /*148b0*/  LOP3.LUT R180, R7, R180, RZ, 0xc0, !PT ;  /* 0x000000b407b47212 */ /* 0x000fe200078ec0ff */
[----:B------:R-:W-:Y:S01]  /*148c0*/  FMUL.FTZ R7, R167, R163 ;  /* 0x000000a3a7077220 */ /* 0x000fe20000410000 */
[----:B------:R-:W-:Y:S01]  /*148d0*/  LOP3.LUT R181, R4, R181, RZ, 0xc0, !PT ;  /* 0x000000b504b57212 */ /* 0x000fe200078ec0ff */
[C---:B------:R-:W-:Y:S01]  /*148e0*/  FMUL.FTZ R12, R166.reuse, R152 ;  /* 0x00000098a60c7220 */ /* 0x040fe20000410000 */
[C---:B--2---:R-:W-:Y:S01]  /*148f0*/  FMUL.FTZ R10, R165.reuse, R158 ;  /* 0x0000009ea50a7220 */ /* 0x044fe20000410000 */
[----:B------:R-:W-:Y:S01]  /*14900*/  FMUL.FTZ R11, R165, R159 ;  /* 0x0000009fa50b7220 */ /* 0x000fe20000410000 */
[----:B------:R-:W-:Y:S01]  /*14910*/  LOP3.LUT R182, R5, R182, RZ, 0xc0, !PT ;  /* 0x000000b605b67212 */ /* 0x000fe200078ec0ff */
[----:B------:R-:W1:Y:S01]  /*14920*/  LDSM.16.MT88.4 R156, [R169] ;  /* 0x00000000a99c783b */ /* 0x000e620000004200 */
[----:B------:R-:W-:Y:S01]  /*14930*/  FMUL.FTZ R6, R167, R162 ;  /* 0x000000a2a7067220 */ /* 0x000fe20000410000 */
[----:B------:R-:W-:Y:S01]  /*14940*/  FMUL.FTZ R13, R166, R153 ;  /* 0x00000099a60d7220 */ /* 0x000fe20000410000 */
[C---:B------:R-:W-:Y:S01]  /*14950*/  FMUL.FTZ R14, R165.reuse, R154 ;  /* 0x0000009aa50e7220 */ /* 0x040fe20000410000 */
[----:B------:R-:W-:Y:S01]  /*14960*/  FMUL.FTZ R15, R165, R155 ;  /* 0x0000009ba50f7220 */ /* 0x000fe20000410000 */
[C---:B----4-:R-:W-:Y:S01]  /*14970*/  FMUL.FTZ R4, R168.reuse, R160 ;  /* 0x000000a0a8047220 */ /* 0x050fe20000410000 */
[C---:B------:R-:W-:Y:S01]  /*14980*/  FMUL.FTZ R5, R168.reuse, R161 ;  /* 0x000000a1a8057220 */ /* 0x040fe20000410000 */
[C---:B------:R-:W-:Y:S01]  /*14990*/  FMUL.FTZ R16, R168.reuse, R148 ;  /* 0x00000094a8107220 */ /* 0x040fe20000410000 */
[----:B------:R-:W-:Y:S01]  /*149a0*/  LDSM.16.MT88.4 R152, [R169+0x1000] ;  /* 0x00100000a998783b */ /* 0x000fe20000004200 */
[C---:B------:R-:W-:Y:S01]  /*149b0*/  FMUL.FTZ R17, R168.reuse, R149 ;  /* 0x00000095a8117220 */ /* 0x040fe20000410000 */
[----:B------:R-:W-:Y:S01]  /*149c0*/  MOV R160, R18 ;  /* 0x0000001200a07202 */ /* 0x000fe20000000f00 */
[C---:B------:R-:W-:Y:S01]  /*149d0*/  FMUL.FTZ R18, R167.reuse, R150 ;  /* 0x00000096a7127220 */ /* 0x040fe20000410000 */
[----:B------:R-:W-:Y:S01]  /*149e0*/  IMAD.MOV.U32 R161, RZ, RZ, R19 ;  /* 0x000000ffffa17224 */ /* 0x000fe200078e0013 */
[-C--:B---3--:R-:W-:Y:S01]  /*149f0*/  HMMA.16816.F32.BF16 R4, R172, R176.reuse, R4 ;  /* 0x000000b0ac04723c */ /* 0x088fe20000041804 */
[----:B------:R-:W-:Y:S04]  /*14a00*/  MUFU.EX2 R58, R58 ;  /* 0x0000003a003a7308 */ /* 0x000fe80000000800 */
[----:B------:R-:W-:Y:S01]  /*14a10*/  FMUL.FTZ R19, R167, R151 ;  /* 0x00000097a7137220 */ /* 0x000fe20000410000 */
[C---:B------:R-:W-:Y:S01]  /*14a20*/  FMUL.FTZ R84, R168.reuse, R84 ;  /* 0x00000054a8547220 */ /* 0x040fe20000410000 */
[----:B------:R-:W2:Y:S01]  /*14a30*/  LDSM.16.MT88.4 R148, [R170+0xa000] ;  /* 0x00a00000aa94783b */ /* 0x000ea20000004200 */
[C---:B------:R-:W-:Y:S03]  /*14a40*/  HMMA.16816.F32.BF16 R8, R180.reuse, R176, R8 ;  /* 0x000000b0b408723c */ /* 0x040fe60000041808 */
[----:B------:R-:W-:Y:S01]  /*14a50*/  MUFU.EX2 R203, R203 ;  /* 0x000000cb00cb7308 */ /* 0x000fe20000000800 */
[----:B------:R-:W-:Y:S01]  /*14a60*/  FMUL.FTZ R85, R168, R85 ;  /* 0x00000055a8557220 */ /* 0x000fe20000410000 */
[C---:B------:R-:W-:Y:S01]  /*14a70*/  FMUL.FTZ R88, R166.reuse, R88 ;  /* 0x00000058a6587220 */ /* 0x040fe20000410000 */
[C---:B------:R-:W-:Y:S01]  /*14a80*/  FMUL.FTZ R89, R166.reuse, R89 ;  /* 0x00000059a6597220 */ /* 0x040fe20000410000 */
[C---:B------:R-:W-:Y:S01]  /*14a90*/  FMUL.FTZ R90, R165.reuse, R90 ;  /* 0x0000005aa55a7220 */ /* 0x040fe20000410000 */
[-C--:B------:R-:W-:Y:S05]  /*14aa0*/  HMMA.16816.F32.BF16 R12, R180, R178.reuse, R12 ;  /* 0x000000b2b40c723c */ /* 0x080fea000004180c */
[----:B------:R-:W-:Y:S01]  /*14ab0*/  MUFU.EX2 R207, R207 ;  /* 0x000000cf00cf7308 */ /* 0x000fe20000000800 */
[C---:B------:R-:W-:Y:S01]  /*14ac0*/  FMUL.FTZ R91, R165.reuse, R91 ;  /* 0x0000005ba55b7220 */ /* 0x040fe20000410000 */
[C---:B------:R-:W-:Y:S01]  /*14ad0*/  FMUL.FTZ R92, R166.reuse, R92 ;  /* 0x0000005ca65c7220 */ /* 0x040fe20000410000 */
[----:B------:R-:W-:Y:S01]  /*14ae0*/  FMUL.FTZ R93, R166, R93 ;  /* 0x0000005da65d7220 */ /* 0x000fe20000410000 */
[C---:B------:R-:W-:Y:S01]  /*14af0*/  FMUL.FTZ R94, R165.reuse, R94 ;  /* 0x0000005ea55e7220 */ /* 0x040fe20000410000 */
[----:B------:R-:W-:Y:S01]  /*14b00*/  FMUL.FTZ R95, R165, R95 ;  /* 0x0000005fa55f7220 */ /* 0x000fe20000410000 */
[C---:B------:R-:W-:Y:S04]  /*14b10*/  HMMA.16816.F32.BF16 R16, R172.reuse, R178, R16 ;  /* 0x000000b2ac10723c */ /* 0x040fe80000041810 */
[----:B------:R-:W-:Y:S01]  /*14b20*/  MUFU.EX2 R59, R59 ;  /* 0x0000003b003b7308 */ /* 0x000fe20000000800 */
[C---:B------:R-:W-:Y:S01]  /*14b30*/  FMUL.FTZ R68, R168.reuse, R68 ;  /* 0x00000044a8447220 */ /* 0x040fe20000410000 */
[C---:B------:R-:W-:Y:S01]  /*14b40*/  FMUL.FTZ R69, R168.reuse, R69 ;  /* 0x00000045a8457220 */ /* 0x040fe20000410000 */
[C---:B------:R-:W-:Y:S01]  /*14b50*/  FMUL.FTZ R96, R168.reuse, R96 ;  /* 0x00000060a8607220 */ /* 0x040fe20000410000 */
[----:B------:R-:W-:Y:S01]  /*14b60*/  FMUL.FTZ R97, R168, R97 ;  /* 0x00000061a8617220 */ /* 0x000fe20000410000 */
[--C-:B------:R-:W-:Y:S01]  /*14b70*/  FFMA.FTZ R176, R32, UR4, -R215.reuse ;  /* 0x0000000420b07c23 */ /* 0x100fe200080108d7 */
[C---:B------:R-:W-:Y:S01]  /*14b80*/  FMUL.FTZ R32, R168.reuse, R144 ;  /* 0x00000090a8207220 */ /* 0x040fe20000410000 */
[----:B------:R-:W-:Y:S01]  /*14b90*/  FFMA.FTZ R177, R33, UR4, -R215 ;  /* 0x0000000421b17c23 */ /* 0x000fe200080108d7 */
[----:B------:R-:W-:Y:S01]  /*14ba0*/  FMUL.FTZ R33, R168, R145 ;  /* 0x00000091a8217220 */ /* 0x000fe20000410000 */
[-C--:B-1----:R-:W-:Y:S02]  /*14bb0*/  HMMA.16816.F32.BF16 R68, R172, R156.reuse, R68 ;  /* 0x0000009cac44723c */ /* 0x082fe40000041844 */
[----:B------:R-:W-:Y:S01]  /*14bc0*/  MUFU.EX2 R176, R176 ;  /* 0x000000b000b07308 */ /* 0x000fe20000000800 */
[C---:B------:R-:W-:Y:S01]  /*14bd0*/  FMUL.FTZ R72, R166.reuse, R72 ;  /* 0x00000048a6487220 */ /* 0x040fe20000410000 */
[----:B------:R-:W-:Y:S01]  /*14be0*/  FMUL.FTZ R73, R166, R73 ;  /* 0x00000049a6497220 */ /* 0x000fe20000410000 */
[C---:B------:R-:W-:Y:S01]  /*14bf0*/  FMUL.FTZ R74, R165.reuse, R74 ;  /* 0x0000004aa54a7220 */ /* 0x040fe20000410000 */
[----:B------:R-:W-:Y:S01]  /*14c00*/  FMUL.FTZ R75, R165, R75 ;  /* 0x0000004ba54b7220 */ /* 0x000fe20000410000 */
[--C-:B------:R-:W-:Y:S01]  /*14c10*/  FFMA.FTZ R179, R34, UR4, -R214.reuse ;  /* 0x0000000422b37c23 */ /* 0x100fe200080108d6 */
[----:B------:R-:W-:Y:S01]  /*14c20*/  FMUL.FTZ R34, R167, R146 ;  /* 0x00000092a7227220 */ /* 0x000fe20000410000 */
[----:B------:R-:W-:Y:S01]  /*14c30*/  FFMA.FTZ R178, R35, UR4, -R214 ;  /* 0x0000000423b27c23 */ /* 0x000fe200080108d6 */
[----:B------:R-:W-:Y:S01]  /*14c40*/  FMUL.FTZ R35, R167, R147 ;  /* 0x00000093a7237220 */ /* 0x000fe20000410000 */
[C---:B------:R-:W-:Y:S01]  /*14c50*/  FMUL.FTZ R116, R166.reuse, R116 ;  /* 0x00000074a6747220 */ /* 0x040fe20000410000 */
[----:B------:R-:W-:Y:S01]  /*14c60*/  LDSM.16.MT88.4 R144, [R169+0x2000] ;  /* 0x00200000a990783b */ /* 0x000fe20000004200 */
[C---:B------:R-:W-:Y:S01]  /*14c70*/  HMMA.16816.F32.BF16 R72, R180.reuse, R156, R72 ;  /* 0x0000009cb448723c */ /* 0x040fe20000041848 */
[----:B------:R-:W1:Y:S03]  /*14c80*/  MUFU.EX2 R177, R177 ;  /* 0x000000b100b17308 */ /* 0x000e660000000800 */
[C---:B------:R-:W-:Y:S01]  /*14c90*/  FMUL.FTZ R76, R166.reuse, R76 ;  /* 0x0000004ca64c7220 */ /* 0x040fe20000410000 */
[----:B------:R-:W-:Y:S01]  /*14ca0*/  FMUL.FTZ R77, R166, R77 ;  /* 0x0000004da64d7220 */ /* 0x000fe20000410000 */
[C---:B------:R-:W-:Y:S01]  /*14cb0*/  FMUL.FTZ R78, R165.reuse, R78 ;  /* 0x0000004ea54e7220 */ /* 0x040fe20000410000 */
[C---:B------:R-:W-:Y:S01]  /*14cc0*/  FMUL.FTZ R79, R165.reuse, R79 ;  /* 0x0000004fa54f7220 */ /* 0x040fe20000410000 */
[----:B------:R-:W-:Y:S02]  /*14cd0*/  VIADD R156, R250, 0x1715609d ;  /* 0x1715609dfa9c7836 */ /* 0x000fe40000000000 */
[C---:B------:R-:W-:Y:S01]  /*14ce0*/  FMUL.FTZ R117, R166.reuse, R117 ;  /* 0x00000075a6757220 */ /* 0x040fe20000410000 */
[C---:B------:R-:W-:Y:S01]  /*14cf0*/  FMUL.FTZ R118, R165.reuse, R118 ;  /* 0x00000076a5767220 */ /* 0x040fe20000410000 */
[C---:B------:R-:W-:Y:S01]  /*14d00*/  FMUL.FTZ R119, R165.reuse, R119 ;  /* 0x00000077a5777220 */ /* 0x040fe20000410000 */
[C---:B------:R-:W-:Y:S01]  /*14d10*/  FMUL.FTZ R120, R166.reuse, R120 ;  /* 0x00000078a6787220 */ /* 0x040fe20000410000 */
[----:B------:R-:W-:Y:S01]  /*14d20*/  FMUL.FTZ R121, R166, R121 ;  /* 0x00000079a6797220 */ /* 0x000fe20000410000 */
[-C--:B------:R-:W-:Y:S01]  /*14d30*/  HMMA.16816.F32.BF16 R76, R180, R158.reuse, R76 ;  /* 0x0000009eb44c723c */ /* 0x080fe2000004184c */
[----:B------:R-:W-:Y:S02]  /*14d40*/  MUFU.EX2 R179, R179 ;  /* 0x000000b300b37308 */ /* 0x000fe40000000800 */
[C---:B------:R-:W-:Y:S01]  /*14d50*/  FMUL.FTZ R80, R168.reuse, R80 ;  /* 0x00000050a8507220 */ /* 0x040fe20000410000 */
[C---:B------:R-:W-:Y:S01]  /*14d60*/  FMUL.FTZ R81, R168.reuse, R81 ;  /* 0x00000051a8517220 */ /* 0x040fe20000410000 */
[C---:B------:R-:W-:Y:S01]  /*14d70*/  FMUL.FTZ R122, R165.reuse, R122 ;  /* 0x0000007aa57a7220 */ /* 0x040fe20000410000 */
[----:B------:R-:W-:Y:S01]  /*14d80*/  FMUL.FTZ R123, R165, R123 ;  /* 0x0000007ba57b7220 */ /* 0x000fe20000410000 */
[C---:B------:R-:W-:Y:S01]  /*14d90*/  IADD3 R157, PT, PT, R251.reuse, 0x646e171e, RZ ;  /* 0x646e171efb9d7810 */ /* 0x040fe20007ffe0ff */
[C---:B------:R-:W-:Y:S01]  /*14da0*/  FMUL.FTZ R21, R168.reuse, R141 ;  /* 0x0000008da8157220 */ /* 0x040fe20000410000 */
[----:B------:R-:W-:Y:S01]  /*14db0*/  IADD3 R163, PT, PT, R251, -0x56f99767, RZ ;  /* 0xa9066899fba37810 */ /* 0x000fe20007ffe0ff */
[C---:B------:R-:W-:Y:S01]  /*14dc0*/  FMUL.FTZ R100, R168.reuse, R100 ;  /* 0x00000064a8647220 */ /* 0x040fe20000410000 */
[C---:B------:R-:W-:Y:S01]  /*14dd0*/  HMMA.16816.F32.BF16 R80, R172.reuse, R158, R80 ;  /* 0x0000009eac50723c */ /* 0x040fe20000041850 */
[----:B------:R-:W3:Y:S03]  /*14de0*/  MUFU.EX2 R178, R178 ;  /* 0x000000b200b27308 */ /* 0x000ee60000000800 */
[----:B------:R-:W-:Y:S01]  /*14df0*/  FMUL.FTZ R101, R168, R101 ;  /* 0x00000065a8657220 */ /* 0x000fe20000410000 */
[C---:B------:R-:W-:Y:S01]  /*14e00*/  FMUL.FTZ R104, R166.reuse, R104 ;  /* 0x00000068a6687220 */ /* 0x040fe20000410000 */
[C---:B------:R-:W-:Y:S01]  /*14e10*/  FMUL.FTZ R105, R166.reuse, R105 ;  /* 0x00000069a6697220 */ /* 0x040fe20000410000 */
[C---:B------:R-:W-:Y:S01]  /*14e20*/  FMUL.FTZ R108, R166.reuse, R108 ;  /* 0x0000006ca66c7220 */ /* 0x040fe20000410000 */
[-C--:B--2---:R-:W-:Y:S03]  /*14e30*/  HMMA.16816.F32.BF16 R84, R172, R148.reuse, R84 ;  /* 0x00000094ac54723c */ /* 0x084fe60000041854 */
[----:B------:R-:W-:Y:S01]  /*14e40*/  FMUL.FTZ R109, R166, R109 ;  /* 0x0000006da66d7220 */ /* 0x000fe20000410000 */
[C---:B------:R-:W-:Y:S01]  /*14e50*/  FMUL.FTZ R110, R165.reuse, R110 ;  /* 0x0000006ea56e7220 */ /* 0x040fe20000410000 */
[C---:B------:R-:W-:Y:S01]  /*14e60*/  FMUL.FTZ R111, R165.reuse, R111 ;  /* 0x0000006fa56f7220 */ /* 0x040fe20000410000 */
[C---:B------:R-:W-:Y:S01]  /*14e70*/  FMUL.FTZ R112, R168.reuse, R112 ;  /* 0x00000070a8707220 */ /* 0x040fe20000410000 */
[C---:B------:R-:W-:Y:S01]  /*14e80*/  FMUL.FTZ R113, R168.reuse, R113 ;  /* 0x00000071a8717220 */ /* 0x040fe20000410000 */
[C---:B------:R-:W-:Y:S04]  /*14e90*/  HMMA.16816.F32.BF16 R88, R180.reuse, R148, R88 ;  /* 0x00000094b458723c */ /* 0x040fe80000041858 */
[C---:B------:R-:W-:Y:S01]  /*14ea0*/  FMUL.FTZ R124, R168.reuse, R124 ;  /* 0x0000007ca87c7220 */ /* 0x040fe20000410000 */
[----:B------:R-:W-:Y:S01]  /*14eb0*/  FMUL.FTZ R125, R168, R125 ;  /* 0x0000007da87d7220 */ /* 0x000fe20000410000 */
[C---:B------:R-:W-:Y:S01]  /*14ec0*/  FMUL.FTZ R128, R166.reuse, R128 ;  /* 0x00000080a6807220 */ /* 0x040fe20000410000 */
[----:B------:R-:W-:Y:S01]  /*14ed0*/  FMUL.FTZ R129, R166, R129 ;  /* 0x00000081a6817220 */ /* 0x000fe20000410000 */
[-C--:B------:R-:W-:Y:S03]  /*14ee0*/  HMMA.16816.F32.BF16 R92, R180, R150.reuse, R92 ;  /* 0x00000096b45c723c */ /* 0x080fe6000004185c */
[C---:B------:R-:W-:Y:S01]  /*14ef0*/  FMUL.FTZ R130, R165.reuse, R130 ;  /* 0x00000082a5827220 */ /* 0x040fe20000410000 */
[----:B------:R-:W-:Y:S01]  /*14f00*/  FMUL.FTZ R131, R165, R131 ;  /* 0x00000083a5837220 */ /* 0x000fe20000410000 */
[----:B------:R-:W-:Y:S01]  /*14f10*/  IADD3 R223, PT, PT, R251, 0x32370b8f, RZ ;  /* 0x32370b8ffbdf7810 */ /* 0x000fe20007ffe0ff */
[C---:B------:R-:W-:Y:S01]  /*14f20*/  FMUL.FTZ R106, R165.reuse, R106 ;  /* 0x0000006aa56a7220 */ /* 0x040fe20000410000 */
[----:B------:R-:W-:Y:S01]  /*14f30*/  FMUL.FTZ R107, R165, R107 ;  /* 0x0000006ba56b7220 */ /* 0x000fe20000410000 */
[C---:B------:R-:W-:Y:S01]  /*14f40*/  HMMA.16816.F32.BF16 R96, R172.reuse, R150, R96 ;  /* 0x00000096ac60723c */ /* 0x040fe20000041860 */
[----:B------:R-:W2:Y:S03]  /*14f50*/  LDSM.16.MT88.4 R148, [R170+0xb000] ;  /* 0x00b00000aa94783b */ /* 0x000ea60000004200 */
[C---:B------:R-:W-:Y:S01]  /*14f60*/  LOP3.LUT R210, R156.reuse, R210, R161, 0x96, !PT ;  /* 0x000000d29cd27212 */ /* 0x040fe200078e96a1 */
[----:B------:R-:W-:Y:S01]  /*14f70*/  VIADD R161, R251, 0x76cf5d0a ;  /* 0x76cf5d0afba17836 */ /* 0x000fe20000000000 */
[----:B------:R-:W-:Y:S01]  /*14f80*/  LOP3.LUT R206, R156, R206, R209, 0x96, !PT ;  /* 0x000000ce9cce7212 */ /* 0x000fe200078e96d1 */
[----:B------:R-:W-:Y:S01]  /*14f90*/  FFMA.FTZ R198, R165, R252, R198 ;  /* 0x000000fca5c67223 */ /* 0x000fe200000100c6 */
[-C--:B------:R-:W-:Y:S03]  /*14fa0*/  HMMA.16816.F32.BF16 R100, R172, R152.reuse, R100 ;  /* 0x00000098ac64723c */ /* 0x080fe60000041864 */
[----:B------:R-:W-:Y:S04]  /*14fb0*/  IMAD.WIDE.U32 R210, R210, -0x2daee0ad, RZ ;  /* 0xd2511f53d2d27825 */ /* 0x000fe800078e00ff */
[----:B------:R-:W-:Y:S01]  /*14fc0*/  FADD.FTZ R198, R192, R198 ;  /* 0x000000c6c0c67221 */ /* 0x000fe20000010000 */
[----:B------:R-:W-:Y:S01]  /*14fd0*/  IMAD.MOV.U32 R160, RZ, RZ, R210 ;  /* 0x000000ffffa07224 */ /* 0x000fe200078e00d2 */
[C---:B------:R-:W-:Y:S04]  /*14fe0*/  HMMA.16816.F32.BF16 R104, R180.reuse, R152, R104 ;  /* 0x00000098b468723c */ /* 0x040fe80000041868 */
[----:B------:R-:W-:Y:S01]  /*14ff0*/  LOP3.LUT R205, R157, R204, R211, 0x96, !PT ;  /* 0x000000cc9dcd7212 */ /* 0x000fe200078e96d3 */
[----:B------:R-:W-:Y:S01]  /*15000*/  FFMA.FTZ R204, R22, UR4, -R214 ;  /* 0x0000000416cc7c23 */ /* 0x000fe200080108d6 */
[----:B------:R-:W-:Y:S01]  /*15010*/  FMUL.FTZ R22, R167, R142 ;  /* 0x0000008ea7167220 */ /* 0x000fe20000410000 */
[----:B------:R-:W-:Y:S01]  /*15020*/  PRMT R152, R210, 0x7771, RZ ;  /* 0x00007771d2987816 */ /* 0x000fe200000000ff */
[-C--:B------:R-:W-:Y:S03]  /*15030*/  HMMA.16816.F32.BF16 R108, R180, R154.reuse, R108 ;  /* 0x0000009ab46c723c */ /* 0x080fe6000004186c */
[----:B------:R-:W-:Y:S01]  /*15040*/  PRMT R143, R205, 0x7632, R143 ;  /* 0x00007632cd8f7816 */ /* 0x000fe2000000008f */
[----:B------:R-:W-:Y:S01]  /*15050*/  IMAD.WIDE.U32 R208, R206, -0x2daee0ad, RZ ;  /* 0xd2511f53ced07825 */ /* 0x000fe200078e00ff */
[C---:B------:R-:W-:Y:S01]  /*15060*/  PRMT R153, R210.reuse, 0x7773, RZ ;  /* 0x00007773d2997816 */ /* 0x040fe200000000ff */
[----:B------:R-:W-:Y:S01]  /*15070*/  MUFU.EX2 R204, R204 ;  /* 0x000000cc00cc7308 */ /* 0x000fe20000000800 */
[----:B------:R-:W-:Y:S01]  /*15080*/  PRMT R158, R210, 0x7772, RZ ;  /* 0x00007772d29e7816 */ /* 0x000fe200000000ff */
[C---:B------:R-:W-:Y:S04]  /*15090*/  HMMA.16816.F32.BF16 R112, R172.reuse, R154, R112 ;  /* 0x0000009aac70723c */ /* 0x040fe80000041870 */
[----:B------:R-:W-:Y:S01]  /*150a0*/  FFMA.FTZ R210, R24, UR4, -R213 ;  /* 0x0000000418d27c23 */ /* 0x000fe200080108d5 */
[----:B------:R-:W-:Y:S01]  /*150b0*/  LOP3.LUT R154, R157, R202, R209, 0x96, !PT ;  /* 0x000000ca9d9a7212 */ /* 0x000fe200078e96d1 */
[----:B------:R-:W-:Y:S01]  /*150c0*/  FFMA.FTZ R202, R20, UR4, -R215 ;  /* 0x0000000414ca7c23 */ /* 0x000fe200080108d7 */
[----:B------:R-:W-:Y:S01]  /*150d0*/  FMUL.FTZ R20, R168, R140 ;  /* 0x0000008ca8147220 */ /* 0x000fe20000410000 */
[----:B------:R-:W-:Y:S01]  /*150e0*/  PRMT R140, R158, 0x5410, R153 ;  /* 0x000054109e8c7816 */ /* 0x000fe20000000099 */
[-C--:B--2---:R-:W-:Y:S01]  /*150f0*/  HMMA.16816.F32.BF16 R32, R172, R148.reuse, R32 ;  /* 0x00000094ac20723c */ /* 0x084fe20000041820 */
[----:B------:R-:W-:Y:S02]  /*15100*/  MUFU.EX2 R210, R210 ;  /* 0x000000d200d27308 */ /* 0x000fe40000000800 */
[C---:B------:R-:W-:Y:S01]  /*15110*/  LOP3.LUT R141, R154.reuse, 0xffff, RZ, 0xc0, !PT ;  /* 0x0000ffff9a8d7812 */ /* 0x040fe200078ec0ff */
[----:B------:R-:W-:Y:S01]  /*15120*/  FFMA.FTZ R209, R31, UR4, -R200 ;  /* 0x000000041fd17c23 */ /* 0x000fe200080108c8 */
[----:B------:R-:W-:Y:S01]  /*15130*/  LOP3.LUT R158, R154, 0xff, RZ, 0xc0, !PT ;  /* 0x000000ff9a9e7812 */ /* 0x000fe200078ec0ff */
[----:B------:R-:W-:Y:S01]  /*15140*/  FMUL.FTZ R31, R165, R139 ;  /* 0x0000008ba51f7220 */ /* 0x000fe20000410000 */
[----:B------:R-:W-:Y:S01]  /*15150*/  SHF.R.U32.HI R141, RZ, 0x8, R141 ;  /* 0x00000008ff8d7819 */ /* 0x000fe2000001168d */
[C---:B------:R-:W-:Y:S03]  /*15160*/  HMMA.16816.F32.BF16 R116, R180.reuse, R148, R116 ;  /* 0x00000094b474723c */ /* 0x040fe60000041874 */
[----:B------:R-:W2:Y:S01]  /*15170*/  MUFU.EX2 R202, R202 ;  /* 0x000000ca00ca7308 */ /* 0x000ea20000000800 */
[----:B------:R-:W-:Y:S01]  /*15180*/  LOP3.LUT R149, R160, 0xff, RZ, 0xc0, !PT ;  /* 0x000000ffa0957812 */ /* 0x000fe200078ec0ff */
[----:B------:R-:W-:Y:S01]  /*15190*/  FFMA.FTZ R211, R25, UR4, -R213 ;  /* 0x0000000419d37c23 */ /* 0x000fe200080108d5 */
[----:B------:R-:W-:Y:S01]  /*151a0*/  PRMT R158, R158, 0x5410, R141 ;  /* 0x000054109e9e7816 */ /* 0x000fe2000000008d */
[----:B------:R-:W-:Y:S01]  /*151b0*/  FADD.FTZ R187, R187, R198 ;  /* 0x000000c6bbbb7221 */ /* 0x000fe20000010000 */
[-C--:B------:R-:W-:Y:S05]  /*151c0*/  HMMA.16816.F32.BF16 R120, R180, R150.reuse, R120 ;  /* 0x00000096b478723c */ /* 0x080fea0000041878 */
[----:B------:R-:W-:Y:S01]  /*151d0*/  MUFU.EX2 R209, R209 ;  /* 0x000000d100d17308 */ /* 0x000fe20000000800 */
[----:B------:R-:W-:Y:S01]  /*151e0*/  MOV R206, R208 ;  /* 0x000000d000ce7202 */ /* 0x000fe20000000f00 */
[----:B------:R-:W-:Y:S01]  /*151f0*/  FADD.FTZ R187, R188, R187 ;  /* 0x000000bbbcbb7221 */ /* 0x000fe20000010000 */
[----:B------:R-:W-:Y:S02]  /*15200*/  PRMT R142, R149, 0x5410, R152 ;  /* 0x00005410958e7816 */ /* 0x000fe40000000098 */
[----:B------:R-:W-:Y:S01]  /*15210*/  SHF.R.U32.HI R160, RZ, 0x18, R154 ;  /* 0x00000018ffa07819 */ /* 0x000fe2000001169a */
[C---:B------:R-:W-:Y:S01]  /*15220*/  HMMA.16816.F32.BF16 R20, R172.reuse, R150, R20 ;  /* 0x00000096ac14723c */ /* 0x040fe20000041814 */
[----:B------:R-:W-:Y:S03]  /*15230*/  LDSM.16.MT88.4 R148, [R169+0x400] ;  /* 0x00040000a994783b */ /* 0x000fe60000004200 */
[----:B------:R-:W-:Y:S01]  /*15240*/  MUFU.EX2 R211, R211 ;  /* 0x000000d300d37308 */ /* 0x000fe20000000800 */
[----:B------:R-:W-:Y:S02]  /*15250*/  PRMT R155, R208, 0x7771, RZ ;  /* 0x00007771d09b7816 */ /* 0x000fe400000000ff */
[----:B------:R-:W-:Y:S01]  /*15260*/  LOP3.LUT R206, R206, 0xff, RZ, 0xc0, !PT ;  /* 0x000000ffcece7812 */ /* 0x000fe200078ec0ff */
[-C--:B------:R-:W-:Y:S03]  /*15270*/  HMMA.16816.F32.BF16 R124, R172, R144.reuse, R124 ;  /* 0x00000090ac7c723c */ /* 0x080fe6000004187c */
[----:B------:R-:W-:Y:S01]  /*15280*/  PRMT R152, R206, 0x5410, R155 ;  /* 0x00005410ce987816 */ /* 0x000fe2000000009b */
[----:B------:R-:W-:Y:S01]  /*15290*/  FFMA.FTZ R206, R28, UR4, -R213 ;  /* 0x000000041cce7c23 */ /* 0x000fe200080108d5 */
[C---:B------:R-:W-:Y:S02]  /*152a0*/  LOP3.LUT R28, R205.reuse, 0xffff, RZ, 0xc0, !PT ;  /* 0x0000ffffcd1c7812 */ /* 0x040fe400078ec0ff */
[C---:B------:R-:W-:Y:S01]  /*152b0*/  PRMT R162, R208.reuse, 0x7773, RZ ;  /* 0x00007773d0a27816 */ /* 0x040fe200000000ff */
[C---:B------:R-:W-:Y:S02]  /*152c0*/  HMMA.16816.F32.BF16 R128, R180.reuse, R144, R128 ;  /* 0x00000090b480723c */ /* 0x040fe40000041880 */
[----:B------:R-:W-:Y:S02]  /*152d0*/  MUFU.EX2 R206, R206 ;  /* 0x000000ce00ce7308 */ /* 0x000fe40000000800 */
[----:B------:R-:W-:Y:S01]  /*152e0*/  PRMT R159, R208, 0x7772, RZ ;  /* 0x00007772d09f7816 */ /* 0x000fe200000000ff */
[----:B------:R-:W-:Y:S01]  /*152f0*/  FFMA.FTZ R208, R30, UR4, -R200 ;  /* 0x000000041ed07c23 */ /* 0x000fe200080108c8 */
[----:B------:R-:W-:Y:S01]  /*15300*/  LOP3.LUT R155, R205, 0xff, RZ, 0xc0, !PT ;  /* 0x000000ffcd9b7812 */ /* 0x000fe200078ec0ff */
[----:B------:R-:W-:Y:S01]  /*15310*/  FMUL.FTZ R30, R165, R138 ;  /* 0x0000008aa51e7220 */ /* 0x000fe20000410000 */
[----:B------:R-:W-:Y:S02]  /*15320*/  SHF.R.U32.HI R28, RZ, 0x8, R28 ;  /* 0x00000008ff1c7819 */ /* 0x000fe4000001161c */
[----:B------:R-:W-:Y:S02]  /*15330*/  PRMT R153, R159, 0x5410, R162 ;  /* 0x000054109f997816 */ /* 0x000fe400000000a2 */
[----:B------:R-:W-:Y:S01]  /*15340*/  MUFU.EX2 R208, R208 ;  /* 0x000000d000d07308 */ /* 0x000fe20000000800 */
[----:B------:R-:W-:Y:S01]  /*15350*/  SHF.R.U32.HI R162, RZ, 0x18, R205 ;  /* 0x00000018ffa27819 */ /* 0x000fe200000116cd */
[----:B------:R-:W-:Y:S01]  /*15360*/  FFMA.FTZ R205, R29, UR4, -R213 ;  /* 0x000000041dcd7c23 */ /* 0x000fe200080108d5 */
[--C-:B------:R-:W-:Y:S02]  /*15370*/  PRMT R155, R155, 0x5410, R28.reuse ;  /* 0x000054109b9b7816 */ /* 0x100fe4000000001c */
[----:B------:R-:W-:Y:S02]  /*15380*/  LOP3.LUT R29, R143, 0xff, RZ, 0xc0, !PT ;  /* 0x000000ff8f1d7812 */ /* 0x000fe400078ec0ff */
[----:B------:R-:W-:Y:S03]  /*15390*/  LOP3.LUT R144, R140, 0xff00ff, RZ, 0xc0, !PT ;  /* 0x00ff00ff8c907812 */ /* 0x000fe600078ec0ff */
[----:B------:R-:W4:Y:S01]  /*153a0*/  MUFU.EX2 R205, R205 ;  /* 0x000000cd00cd7308 */ /* 0x000f220000000800 */
[--C-:B------:R-:W-:Y:S02]  /*153b0*/  HSET2.LE.AND R24, R142, R189.reuse, PT ;  /* 0x000000bd8e187233 */ /* 0x100fe40003803000 */
[----:B------:R-:W-:Y:S01]  /*153c0*/  PRMT R28, R154, 0x7632, R28 ;  /* 0x000076329a1c7816 */ /* 0x000fe2000000001c */
[----:B------:R-:W5:Y:S01]  /*153d0*/  LDSM.16.MT88.4 R140, [R170+0x9400] ;  /* 0x00940000aa8c783b */ /* 0x000f620000004200 */
[----:B------:R-:W-:Y:S01]  /*153e0*/  PRMT R162, R29, 0x5410, R162 ;  /* 0x000054101da27816 */ /* 0x000fe200000000a2 */
[----:B------:R-:W-:Y:S01]  /*153f0*/  FMUL.FTZ R29, R166, R137 ;  /* 0x00000089a61d7220 */ /* 0x000fe20000410000 */
[----:B------:R-:W-:Y:S01]  /*15400*/  LOP3.LUT R145, R28, 0xff, RZ, 0xc0, !PT ;  /* 0x000000ff1c917812 */ /* 0x000fe200078ec0ff */
[----:B------:R-:W-:Y:S01]  /*15410*/  FMUL.FTZ R28, R166, R136 ;  /* 0x00000088a61c7220 */ /* 0x000fe20000410000 */
[----:B------:R-:W-:Y:S01]  /*15420*/  FFMA.FTZ R137, R26, UR4, -R200 ;  /* 0x000000041a897c23 */ /* 0x000fe200080108c8 */
[--C-:B------:R-:W-:Y:S01]  /*15430*/  HSET2.LE.AND R139, R144, R189.reuse, PT ;  /* 0x000000bd908b7233 */ /* 0x100fe20003803000 */
[----:B------:R-:W-:Y:S01]  /*15440*/  FMUL.FTZ R26, R167, R134 ;  /* 0x00000086a71a7220 */ /* 0x000fe20000410000 */
[----:B------:R-:W-:Y:S02]  /*15450*/  PRMT R160, R145, 0x5410, R160 ;  /* 0x0000541091a07816 */ /* 0x000fe400000000a0 */
[----:B-1----:R-:W-:Y:S01]  /*15460*/  F2FP.BF16.F32.PACK_AB R25, R177, R176 ;  /* 0x000000b0b119723e */ /* 0x002fe200000010ff */
[-C--:B------:R-:W-:Y:S01]  /*15470*/  HMMA.16816.F32.BF16 R28, R180, R146.reuse, R28 ;  /* 0x00000092b41c723c */ /* 0x080fe2000004181c */
[----:B------:R1:W-:Y:S02]  /*15480*/  MUFU.EX2 R180, R137 ;  /* 0x0000008900b47308 */ /* 0x0003e40000000800 */
[----:B------:R-:W-:Y:S01]  /*15490*/  FFMA.FTZ R181, R27, UR4, -R200 ;  /* 0x000000041bb57c23 */ /* 0x000fe200080108c8 */
[----:B------:R-:W-:Y:S01]  /*154a0*/  LOP3.LUT R138, R25, R24, RZ, 0xc0, !PT ;  /* 0x00000018198a7212 */ /* 0x000fe200078ec0ff */
[----:B------:R-:W-:Y:S01]  /*154b0*/  FMUL.FTZ R25, R168, R133 ;  /* 0x00000085a8197220 */ /* 0x000fe20000410000 */
[----:B---3--:R-:W-:Y:S01]  /*154c0*/  F2FP.BF16.F32.PACK_AB R24, R178, R179 ;  /* 0x000000b3b218723e */ /* 0x008fe200000010ff */
[----:B------:R-:W-:Y:S01]  /*154d0*/  FMUL.FTZ R27, R167, R135 ;  /* 0x00000087a71b7220 */ /* 0x000fe20000410000 */
[--C-:B------:R-:W-:Y:S03]  /*154e0*/  HSET2.LE.AND R136, R155, R189.reuse, PT ;  /* 0x000000bd9b887233 */ /* 0x100fe60003803000 */
[----:B------:R-:W3:Y:S01]  /*154f0*/  MUFU.EX2 R181, R181 ;  /* 0x000000b500b57308 */ /* 0x000ee20000000800 */
[----:B------:R-:W-:Y:S01]  /*15500*/  LOP3.LUT R139, R24, R139, RZ, 0xc0, !PT ;  /* 0x0000008b188b7212 */ /* 0x000fe200078ec0ff */
[----:B------:R-:W-:Y:S01]  /*15510*/  FMUL.FTZ R24, R168, R132 ;  /* 0x00000084a8187220 */ /* 0x000fe20000410000 */
[----:B--2---:R-:W-:Y:S01]  /*15520*/  F2FP.BF16.F32.PACK_AB R133, R203, R202 ;  /* 0x000000cacb85723e */ /* 0x004fe200000010ff */
[----:B------:R-:W-:Y:S01]  /*15530*/  VIADD R182, R250, 0xdaa66d2b ;  /* 0xdaa66d2bfab67836 */ /* 0x000fe20000000000 */
[----:B------:R-:W-:Y:S02]  /*15540*/  F2FP.BF16.F32.PACK_AB R132, R207, R204 ;  /* 0x000000cccf84723e */ /* 0x000fe400000010ff */
[----:B------:R-:W-:Y:S02]  /*15550*/  LOP3.LUT R136, R133, R136, RZ, 0xc0, !PT ;  /* 0x0000008885887212 */ /* 0x000fe400078ec0ff */
[----:B------:R-:W-:Y:S01]  /*15560*/  HMMA.16816.F32.BF16 R24, R172, R146, R24 ;  /* 0x00000092ac18723c */ /* 0x000fe20000041818 */
[----:B------:R-:W2:Y:S03]  /*15570*/  LDSM.16.MT88.4 R144, [R170+0xa400] ;  /* 0x00a40000aa90783b */ /* 0x000ea60000004200 */
[--C-:B-1----:R-:W-:Y:S01]  /*15580*/  HSET2.LE.AND R137, R162, R189.reuse, PT ;  /* 0x000000bda2897233 */ /* 0x102fe20003803000 */
[--C-:B------:R-:W-:Y:S01]  /*15590*/  FFMA.FTZ R175, R48, UR4, -R215.reuse ;  /* 0x0000000430af7c23 */ /* 0x100fe200080108d7 */
[--C-:B------:R-:W-:Y:S01]  /*155a0*/  HSET2.LE.AND R134, R152, R189.reuse, PT ;  /* 0x000000bd98867233 */ /* 0x100fe20003803000 */
[----:B------:R-:W-:Y:S01]  /*155b0*/  FFMA.FTZ R172, R49, UR4, -R215 ;  /* 0x0000000431ac7c23 */ /* 0x000fe200080108d7 */
[----:B----4-:R-:W-:Y:S01]  /*155c0*/  F2FP.BF16.F32.PACK_AB R133, R205, R206 ;  /* 0x000000cecd85723e */ /* 0x010fe200000010ff */
[--C-:B------:R-:W-:Y:S01]  /*155d0*/  FFMA.FTZ R174, R50, UR4, -R214.reuse ;  /* 0x0000000432ae7c23 */ /* 0x100fe200080108d6 */
[----:B------:R-:W-:Y:S01]  /*155e0*/  LOP3.LUT R154, R153, 0xff00ff, RZ, 0xc0, !PT ;  /* 0x00ff00ff999a7812 */ /* 0x000fe200078ec0ff */
[----:B------:R-:W-:Y:S01]  /*155f0*/  FFMA.FTZ R173, R51, UR4, -R214 ;  /* 0x0000000433ad7c23 */ /* 0x000fe200080108d6 */
[----:B------:R-:W-:Y:S01]  /*15600*/  LOP3.LUT R137, R132, R137, RZ, 0xc0, !PT ;  /* 0x0000008984897212 */ /* 0x000fe200078ec0ff */
[----:B------:R-:W-:Y:S01]  /*15610*/  LDSM.16.MT88.4 R48, [R169+0x2400] ;  /* 0x00240000a930783b */ /* 0x000fe20000004200 */
[----:B------:R-:W-:Y:S01]  /*15620*/  LOP3.LUT R134, R133, R134, RZ, 0xc0, !PT ;  /* 0x0000008685867212 */ /* 0x000fe200078ec0ff */
[----:B------:R-:W-:Y:S01]  /*15630*/  MUFU.EX2 R175, R175 ;  /* 0x000000af00af7308 */ /* 0x000fe20000000800 */
[--C-:B------:R-:W-:Y:S02]  /*15640*/  HSET2.LE.AND R135, R154, R189.reuse, PT ;  /* 0x000000bd9a877233 */ /* 0x100fe40003803000 */
[--C-:B------:R-:W-:Y:S01]  /*15650*/  HSET2.LE.AND R132, R158, R189.reuse, PT ;  /* 0x000000bd9e847233 */ /* 0x100fe20003803000 */
[-C--:B-----5:R-:W-:Y:S06]  /*15660*/  HMMA.16816.F32.BF16 R4, R136, R140.reuse, R4 ;  /* 0x0000008c8804723c */ /* 0x0a0fec0000041804 */
[----:B------:R-:W-:Y:S01]  /*15670*/  MUFU.EX2 R172, R172 ;  /* 0x000000ac00ac7308 */ /* 0x000fe20000000800 */
[--C-:B------:R-:W-:Y:S02]  /*15680*/  HSET2.LE.AND R133, R160, R189.reuse, PT ;  /* 0x000000bda0857233 */ /* 0x100fe40003803000 */
[----:B------:R-:W-:Y:S02]  /*15690*/  F2FP.BF16.F32.PACK_AB R154, R209, R208 ;  /* 0x000000d0d19a723e */ /* 0x000fe400000010ff */
[----:B------:R-:W-:Y:S02]  /*156a0*/  F2FP.BF16.F32.PACK_AB R153, R211, R210 ;  /* 0x000000d2d399723e */ /* 0x000fe400000010ff */
[----:B---3--:R-:W-:Y:S03]  /*156b0*/  F2FP.BF16.F32.PACK_AB R152, R181, R180 ;  /* 0x000000b4b598723e */ /* 0x008fe600000010ff */
[----:B------:R-:W-:Y:S01]  /*156c0*/  MUFU.EX2 R174, R174 ;  /* 0x000000ae00ae7308 */ /* 0x000fe20000000800 */
[----:B------:R-:W-:Y:S01]  /*156d0*/  LOP3.LUT R135, R154, R135, RZ, 0xc0, !PT ;  /* 0x000000879a877212 */ /* 0x000fe200078ec0ff */
[----:B------:R-:W-:Y:S01]  /*156e0*/  FADD.FTZ R180, R180, R187 ;  /* 0x000000bbb4b47221 */ /* 0x000fe20000010000 */
[----:B------:R-:W-:Y:S02]  /*156f0*/  LOP3.LUT R132, R153, R132, RZ, 0xc0, !PT ;  /* 0x0000008499847212 */ /* 0x000fe400078ec0ff */
[----:B------:R-:W-:Y:S01]  /*15700*/  LOP3.LUT R133, R152, R133, RZ, 0xc0, !PT ;  /* 0x0000008598857212 */ /* 0x000fe200078ec0ff */
[----:B------:R-:W-:Y:S01]  /*15710*/  FADD.FTZ R181, R181, R180 ;  /* 0x000000b4b5b57221 */ /* 0x000fe20000010000 */
[----:B------:R-:W-:Y:S03]  /*15720*/  IADD3 R183, PT, PT, R250, 0x78dde6e4, RZ ;  /* 0x78dde6e4fab77810 */ /* 0x000fe60007ffe0ff */
[----:B------:R-:W-:Y:S01]  /*15730*/  MUFU.EX2 R173, R173 ;  /* 0x000000ad00ad7308 */ /* 0x000fe20000000800 */
[----:B------:R-:W-:Y:S01]  /*15740*/  FADD.FTZ R208, R208, R181 ;  /* 0x000000b5d0d07221 */ /* 0x000fe20000010000 */
[C---:B------:R-:W-:Y:S04]  /*15750*/  HMMA.16816.F32.BF16 R8, R132.reuse, R140, R8 ;  /* 0x0000008c8408723c */ /* 0x040fe80000041808 */
[----:B------:R-:W-:Y:S04]  /*15760*/  FADD.FTZ R208, R209, R208 ;  /* 0x000000d0d1d07221 */ /* 0x000fe80000010000 */
[-C--:B------:R-:W-:Y:S08]  /*15770*/  HMMA.16816.F32.BF16 R12, R132, R142.reuse, R12 ;  /* 0x0000008e840c723c */ /* 0x080ff0000004180c */
[C---:B------:R-:W-:Y:S01]  /*15780*/  HMMA.16816.F32.BF16 R16, R136.reuse, R142, R16 ;  /* 0x0000008e8810723c */ /* 0x040fe20000041810 */
[----:B------:R-:W1:Y:S07]  /*15790*/  LDSM.16.MT88.4 R140, [R169+0x1400] ;  /* 0x00140000a98c783b */ /* 0x000e6e0000004200 */
[-C--:B------:R-:W-:Y:S08]  /*157a0*/  HMMA.16816.F32.BF16 R68, R136, R148.reuse, R68 ;  /* 0x000000948844723c */ /* 0x080ff00000041844 */
[C---:B------:R-:W-:Y:S04]  /*157b0*/  HMMA.16816.F32.BF16 R72, R132.reuse, R148, R72 ;  /* 0x000000948448723c */ /* 0x040fe80000041848 */
[----:B------:R-:W-:Y:S04]  /*157c0*/  LOP3.LUT R148, R249, UR9, R251, 0x96, !PT ;  /* 0x00000009f9947c12 */ /* 0x000fe8000f8e96fb */
[-C--:B------:R-:W-:Y:S08]  /*157d0*/  HMMA.16816.F32.BF16 R76, R132, R150.reuse, R76 ;  /* 0x00000096844c723c */ /* 0x080ff0000004184c */
[C---:B------:R-:W-:Y:S04]  /*157e0*/  HMMA.16816.F32.BF16 R80, R136.reuse, R150, R80 ;  /* 0x000000968850723c */ /* 0x040fe80000041850 */
[----:B------:R-:W-:Y:S04]  /*157f0*/  IMAD.WIDE.U32 R150, R148, -0x326172a9, RZ ;  /* 0xcd9e8d5794967825 */ /* 0x000fe800078e00ff */
[-C--:B--2---:R-:W-:Y:S03]  /*15800*/  HMMA.16816.F32.BF16 R84, R136, R144.reuse, R84 ;  /* 0x000000908854723c */ /* 0x084fe60000041854 */
[C---:B------:R-:W-:Y:S02]  /*15810*/  LOP3.LUT R148, R151.reuse, R230, RZ, 0x3c, !PT ;  /* 0x000000e697947212 */ /* 0x040fe400078e3cff */
[C---:B------:R-:W-:Y:S02]  /*15820*/  LOP3.LUT R154, R150.reuse, R229, RZ, 0x3c, !PT ;  /* 0x000000e5969a7212 */ /* 0x040fe400078e3cff */
[----:B------:R-:W-:Y:S01]  /*15830*/  LOP3.LUT R150, R150, R227, RZ, 0x3c, !PT ;  /* 0x000000e396967212 */ /* 0x000fe200078e3cff */
[C---:B------:R-:W-:Y:S04]  /*15840*/  HMMA.16816.F32.BF16 R88, R132.reuse, R144, R88 ;  /* 0x000000908458723c */ /* 0x040fe80000041858 */
[----:B------:R-:W-:Y:S01]  /*15850*/  IMAD.WIDE.U32 R148, R148, -0x2daee0ad, RZ ;  /* 0xd2511f5394947825 */ /* 0x000fe200078e00ff */
[----:B------:R-:W-:Y:S03]  /*15860*/  LOP3.LUT R145, R151, R228, RZ, 0x3c, !PT ;  /* 0x000000e497917212 */ /* 0x000fe600078e3cff */
[-C--:B------:R-:W-:Y:S03]  /*15870*/  HMMA.16816.F32.BF16 R92, R132, R146.reuse, R92 ;  /* 0x00000092845c723c */ /* 0x080fe6000004185c */
[----:B------:R-:W-:Y:S01]  /*15880*/  IMAD.WIDE.U32 R154, R154, -0x2daee0ad, RZ ;  /* 0xd2511f539a9a7825 */ /* 0x000fe200078e00ff */
[-C--:B------:R-:W-:Y:S03]  /*15890*/  LOP3.LUT R144, R246, R161.reuse, R149, 0x96, !PT ;  /* 0x000000a1f6907212 */ /* 0x080fe600078e9695 */
[----:B------:R-:W-:Y:S01]  /*158a0*/  IMAD.WIDE.U32 R158, R145, -0x2daee0ad, RZ ;  /* 0xd2511f53919e7825 */ /* 0x000fe200078e00ff */
[C---:B------:R-:W-:Y:S04]  /*158b0*/  HMMA.16816.F32.BF16 R96, R136.reuse, R146, R96 ;  /* 0x000000928860723c */ /* 0x040fe80000041860 */
[C---:B------:R-:W-:Y:S01]  /*158c0*/  LOP3.LUT R152, R223.reuse, R148, R155, 0x96, !PT ;  /* 0x00000094df987212 */ /* 0x040fe200078e969b */
[----:B------:R-:W-:Y:S01]  /*158d0*/  IMAD.WIDE.U32 R150, R150, -0x2daee0ad, RZ ;  /* 0xd2511f5396967825 */ /* 0x000fe200078e00ff */
[----:B------:R-:W-:Y:S02]  /*158e0*/  LOP3.LUT R148, R242, R161, R159, 0x96, !PT ;  /* 0x000000a1f2947212 */ /* 0x000fe400078e969f */
[-C--:B-1----:R-:W-:Y:S03]  /*158f0*/  HMMA.16816.F32.BF16 R100, R136, R140.reuse, R100 ;  /* 0x0000008c8864723c */ /* 0x082fe60000041864 */
[----:B------:R-:W-:Y:S01]  /*15900*/  IMAD.WIDE.U32 R144, R144, -0x326172a9, RZ ;  /* 0xcd9e8d5790907825 */ /* 0x000fe200078e00ff */
[----:B------:R-:W-:Y:S03]  /*15910*/  LOP3.LUT R149, R223, R158, R151, 0x96, !PT ;  /* 0x0000009edf957212 */ /* 0x000fe600078e9697 */
[----:B------:R-:W-:Y:S01]  /*15920*/  IMAD.WIDE.U32 R152, R152, -0x326172a9, RZ ;  /* 0xcd9e8d5798987825 */ /* 0x000fe200078e00ff */
[C---:B------:R-:W-:Y:S04]  /*15930*/  HMMA.16816.F32.BF16 R104, R132.reuse, R140, R104 ;  /* 0x0000008c8468723c */ /* 0x040fe80000041868 */
[----:B------:R-:W-:Y:S01]  /*15940*/  LOP3.LUT R145, R244, R182, R145, 0x96, !PT ;  /* 0x000000b6f4917212 */ /* 0x000fe200078e9691 */
[----:B------:R-:W-:Y:S01]  /*15950*/  IMAD.WIDE.U32 R158, R148, -0x326172a9, RZ ;  /* 0xcd9e8d57949e7825 */ /* 0x000fe200078e00ff */
[----:B------:R-:W-:Y:S02]  /*15960*/  LOP3.LUT R144, R183, R144, R153, 0x96, !PT ;  /* 0x00000090b7907212 */ /* 0x000fe400078e9699 */
[-C--:B------:R-:W-:Y:S03]  /*15970*/  HMMA.16816.F32.BF16 R108, R132, R142.reuse, R108 ;  /* 0x0000008e846c723c */ /* 0x080fe6000004186c */
[----:B------:R-:W-:Y:S01]  /*15980*/  IMAD.WIDE.U32 R148, R149, -0x326172a9, RZ ;  /* 0xcd9e8d5795947825 */ /* 0x000fe200078e00ff */
[----:B------:R-:W-:Y:S03]  /*15990*/  LOP3.LUT R146, R236, R182, R159, 0x96, !PT ;  /* 0x000000b6ec927212 */ /* 0x000fe600078e969f */
[----:B------:R-:W-:Y:S01]  /*159a0*/  FFMA.FTZ R182, R36, UR4, -R215 ;  /* 0x0000000424b67c23 */ /* 0x000fe200080108d7 */
[----:B------:R-:W-:Y:S01]  /*159b0*/  IMAD.WIDE.U32 R160, R145, -0x2daee0ad, RZ ;  /* 0xd2511f5391a07825 */ /* 0x000fe200078e00ff */
[C---:B------:R-:W-:Y:S04]  /*159c0*/  HMMA.16816.F32.BF16 R112, R136.reuse, R142, R112 ;  /* 0x0000008e8870723c */ /* 0x040fe80000041870 */
[----:B------:R-:W-:Y:S01]  /*159d0*/  IMAD.WIDE.U32 R144, R144, -0x2daee0ad, RZ ;  /* 0xd2511f5390907825 */ /* 0x000fe200078e00ff */
[----:B------:R-:W-:Y:S01]  /*159e0*/  LOP3.LUT R147, R183, R158, R149, 0x96, !PT ;  /* 0x0000009eb7937212 */ /* 0x000fe200078e9695 */
[----:B------:R-:W-:Y:S02]  /*159f0*/  MUFU.EX2 R182, R182 ;  /* 0x000000b600b67308 */ /* 0x000fe40000000800 */
[----:B------:R-:W-:Y:S01]  /*15a00*/  FFMA.FTZ R183, R39, UR4, -R214 ;  /* 0x0000000427b77c23 */ /* 0x000fe200080108d6 */
[----:B------:R-:W-:Y:S01]  /*15a10*/  VIADD R223, R251, 0xed9eba14 ;  /* 0xed9eba14fbdf7836 */ /* 0x000fe20000000000 */
[----:B------:R-:W-:Y:S04]  /*15a20*/  LOP3.LUT R145, R163, R160, R145, 0x96, !PT ;  /* 0x000000a0a3917212 */ /* 0x000fe800078e9691 */
        /* <DEDUP_REMOVED lines=8> */
[----:B------:R-:W-:Y:S04]  /*15ab0*/  IMAD.WIDE.U32 R150, R150, -0x326172a9, RZ ;  /* 0xcd9e8d5796967825 */ /* 0x000fe800078e00ff */
[----:B------:R-:W-:Y:S05]  /*15ac0*/  IMAD.WIDE.U32 R140, R147, -0x326172a9, RZ ;  /* 0xcd9e8d57938c7825 */ /* 0x000fea00078e00ff */
[----:B------:R-:W-:Y:S01]  /*15ad0*/  MUFU.EX2 R163, R42 ;  /* 0x0000002a00a37308 */ /* 0x000fe20000000800 */
[----:B------:R-:W-:Y:S01]  /*15ae0*/  IMAD.WIDE.U32 R154, R145, -0x326172a9, RZ ;  /* 0xcd9e8d57919a7825 */ /* 0x000fe200078e00ff */
[----:B------:R-:W-:Y:S02]  /*15af0*/  LOP3.LUT R145, R156, R152, R159, 0x96, !PT ;  /* 0x000000989c917212 */ /* 0x000fe400078e969f */
[----:B------:R-:W-:Y:S01]  /*15b00*/  PRMT R152, R140, 0x7771, RZ ;  /* 0x000077718c987816 */ /* 0x000fe200000000ff */
[----:B------:R-:W-:Y:S01]  /*15b10*/  VIADD R223, R250, 0xb54cda56 ;  /* 0xb54cda56fadf7836 */ /* 0x000fe20000000000 */
[----:B------:R-:W-:Y:S04]  /*15b20*/  MOV R160, R154 ;  /* 0x0000009a00a07202 */ /* 0x000fe80000000f00 */
[----:B------:R-:W1:Y:S01]  /*15b30*/  MUFU.EX2 R159, R38 ;  /* 0x00000026009f7308 */ /* 0x000e620000000800 */
[----:B------:R-:W-:Y:S02]  /*15b40*/  PRMT R162, R154, 0x7773, RZ ;  /* 0x000077739aa27816 */ /* 0x000fe400000000ff */
[C---:B------:R-:W-:Y:S02]  /*15b50*/  LOP3.LUT R147, R223.reuse, R150, R141, 0x96, !PT ;  /* 0x00000096df937212 */ /* 0x040fe400078e968d */
[----:B------:R-:W-:Y:S01]  /*15b60*/  LOP3.LUT R153, R223, R158, R155, 0x96, !PT ;  /* 0x0000009edf997212 */ /* 0x000fe200078e969b */
[----:B------:R-:W-:Y:S01]  /*15b70*/  IMAD.MOV.U32 R158, RZ, RZ, R140 ;  /* 0x000000ffff9e7224 */ /* 0x000fe200078e008c */
[C---:B------:R-:W-:Y:S01]  /*15b80*/  PRMT R155, R140.reuse, 0x7773, RZ ;  /* 0x000077738c9b7816 */ /* 0x040fe200000000ff */
[----:B------:R-:W-:Y:S01]  /*15b90*/  FFMA.FTZ R223, R37, UR4, -R215 ;  /* 0x0000000425df7c23 */ /* 0x000fe200080108d7 */
[----:B------:R-:W-:Y:S02]  /*15ba0*/  PRMT R150, R140, 0x7772, RZ ;  /* 0x000077728c967816 */ /* 0x000fe400000000ff */
[----:B------:R-:W2:Y:S01]  /*15bb0*/  LDSM.16.MT88.4 R140, [R170+0xb400] ;  /* 0x00b40000aa8c783b */ /* 0x000ea20000004200 */
[----:B------:R-:W-:Y:S02]  /*15bc0*/  LOP3.LUT R39, R147, 0xff, RZ, 0xc0, !PT ;  /* 0x000000ff93277812 */ /* 0x000fe400078ec0ff */
[----:B------:R-:W-:Y:S01]  /*15bd0*/  PRMT R150, R150, 0x5410, R155 ;  /* 0x0000541096967816 */ /* 0x000fe2000000009b */
[----:B------:R-:W-:Y:S01]  /*15be0*/  MUFU.EX2 R223, R223 ;  /* 0x000000df00df7308 */ /* 0x000fe20000000800 */
[----:B------:R-:W-:Y:S01]  /*15bf0*/  PRMT R149, R154, 0x7772, RZ ;  /* 0x000077729a957816 */ /* 0x000fe200000000ff */
[----:B-1----:R-:W-:Y:S01]  /*15c00*/  IMAD.MOV.U32 R192, RZ, RZ, R159 ;  /* 0x000000ffffc07224 */ /* 0x002fe200078e009f */
[----:B------:R-:W-:Y:S02]  /*15c10*/  LOP3.LUT R150, R150, 0xff00ff, RZ, 0xc0, !PT ;  /* 0x00ff00ff96967812 */ /* 0x000fe400078ec0ff */
[----:B------:R-:W-:Y:S02]  /*15c20*/  PRMT R149, R149, 0x5410, R162 ;  /* 0x0000541095957816 */ /* 0x000fe400000000a2 */
[----:B------:R-:W-:Y:S03]  /*15c30*/  PRMT R154, R154, 0x7771, RZ ;  /* 0x000077719a9a7816 */ /* 0x000fe600000000ff */
[----:B------:R-:W-:Y:S01]  /*15c40*/  MUFU.EX2 R155, R41 ;  /* 0x00000029009b7308 */ /* 0x000fe20000000800 */
[----:B------:R-:W-:Y:S01]  /*15c50*/  LOP3.LUT R40, R149, 0xff00ff, RZ, 0xc0, !PT ;  /* 0x00ff00ff95287812 */ /* 0x000fe200078ec0ff */
[----:B------:R-:W-:Y:S01]  /*15c60*/  FFMA.FTZ R149, R66, UR4, -R214 ;  /* 0x0000000442957c23 */ /* 0x000fe200080108d6 */
[----:B------:R-:W-:Y:S02]  /*15c70*/  LOP3.LUT R37, R160, 0xff, RZ, 0xc0, !PT ;  /* 0x000000ffa0257812 */ /* 0x000fe400078ec0ff */
[----:B------:R-:W-:Y:S02]  /*15c80*/  LOP3.LUT R160, R147, 0xffff, RZ, 0xc0, !PT ;  /* 0x0000ffff93a07812 */ /* 0x000fe400078ec0ff */
[----:B------:R-:W-:Y:S02]  /*15c90*/  PRMT R36, R37, 0x5410, R154 ;  /* 0x0000541025247816 */ /* 0x000fe4000000009a */
[----:B------:R-:W-:Y:S02]  /*15ca0*/  LOP3.LUT R37, R153, 0xffff, RZ, 0xc0, !PT ;  /* 0x0000ffff99257812 */ /* 0x000fe400078ec0ff */
[----:B------:R-:W-:Y:S02]  /*15cb0*/  SHF.R.U32.HI R154, RZ, 0x18, R153 ;  /* 0x00000018ff9a7819 */ /* 0x000fe40000011699 */
[----:B------:R-:W-:Y:S02]  /*15cc0*/  SHF.R.U32.HI R37, RZ, 0x8, R37 ;  /* 0x00000008ff257819 */ /* 0x000fe40000011625 */
[----:B------:R-:W-:Y:S02]  /*15cd0*/  SHF.R.U32.HI R160, RZ, 0x8, R160 ;  /* 0x00000008ffa07819 */ /* 0x000fe400000116a0 */
[----:B------:R-:W-:Y:S02]  /*15ce0*/  SHF.R.U32.HI R162, RZ, 0x18, R147 ;  /* 0x00000018ffa27819 */ /* 0x000fe40000011693 */
[----:B------:R-:W-:Y:S02]  /*15cf0*/  PRMT R160, R39, 0x5410, R160 ;  /* 0x0000541027a07816 */ /* 0x000fe400000000a0 */
[--C-:B------:R-:W-:Y:S02]  /*15d00*/  HSET2.LE.AND R39, R40, R189.reuse, PT ;  /* 0x000000bd28277233 */ /* 0x100fe40003803000 */
[--C-:B------:R-:W-:Y:S02]  /*15d10*/  HSET2.LE.AND R38, R36, R189.reuse, PT ;  /* 0x000000bd24267233 */ /* 0x100fe40003803000 */
[----:B------:R-:W-:Y:S01]  /*15d20*/  F2FP.BF16.F32.PACK_AB R36, R173, R174 ;  /* 0x000000aead24723e */ /* 0x000fe200000010ff */
[-C--:B--2---:R-:W-:Y:S03]  /*15d30*/  HMMA.16816.F32.BF16 R32, R136, R140.reuse, R32 ;  /* 0x0000008c8820723c */ /* 0x084fe60000041820 */
[----:B------:R-:W-:Y:S05]  /*15d40*/  LOP3.LUT R39, R36, R39, RZ, 0xc0, !PT ;  /* 0x0000002724277212 */ /* 0x000fea00078ec0ff */
[C---:B------:R-:W-:Y:S04]  /*15d50*/  HMMA.16816.F32.BF16 R116, R132.reuse, R140, R116 ;  /* 0x0000008c8474723c */ /* 0x040fe80000041874 */
[----:B------:R-:W-:Y:S01]  /*15d60*/  FFMA.FTZ R140, R52, UR4, -R215 ;  /* 0x00000004348c7c23 */ /* 0x000fe200080108d7 */
[----:B------:R-:W-:Y:S02]  /*15d70*/  LOP3.LUT R141, R158, 0xff, RZ, 0xc0, !PT ;  /* 0x000000ff9e8d7812 */ /* 0x000fe400078ec0ff */
[C---:B------:R-:W-:Y:S01]  /*15d80*/  LOP3.LUT R158, R153.reuse, 0xff, RZ, 0xc0, !PT ;  /* 0x000000ff999e7812 */ /* 0x040fe200078ec0ff */
[-C--:B------:R-:W-:Y:S03]  /*15d90*/  HMMA.16816.F32.BF16 R120, R132, R142.reuse, R120 ;  /* 0x0000008e8478723c */ /* 0x080fe60000041878 */
[--C-:B------:R-:W-:Y:S02]  /*15da0*/  PRMT R158, R158, 0x5410, R37.reuse ;  /* 0x000054109e9e7816 */ /* 0x100fe40000000025 */
[----:B------:R-:W-:Y:S02]  /*15db0*/  PRMT R37, R153, 0x7632, R37 ;  /* 0x0000763299257816 */ /* 0x000fe40000000025 */
[----:B------:R1:W2:Y:S01]  /*15dc0*/  MUFU.EX2 R153, R43 ;  /* 0x0000002b00997308 */ /* 0x0002a20000000800 */
[C---:B------:R-:W-:Y:S04]  /*15dd0*/  HMMA.16816.F32.BF16 R20, R136.reuse, R142, R20 ;  /* 0x0000008e8814723c */ /* 0x040fe80000041814 */
[----:B------:R-:W-:Y:S01]  /*15de0*/  FFMA.FTZ R142, R65, UR4, -R215 ;  /* 0x00000004418e7c23 */ /* 0x000fe200080108d7 */
[----:B------:R-:W-:Y:S01]  /*15df0*/  FFMA.FTZ R143, R67, UR4, -R214 ;  /* 0x00000004438f7c23 */ /* 0x000fe200080108d6 */
[----:B------:R-:W-:Y:S01]  /*15e00*/  PRMT R152, R141, 0x5410, R152 ;  /* 0x000054108d987816 */ /* 0x000fe20000000098 */
[--C-:B------:R-:W-:Y:S01]  /*15e10*/  FFMA.FTZ R141, R54, UR4, -R214.reuse ;  /* 0x00000004368d7c23 */ /* 0x100fe200080108d6 */
[-C--:B------:R-:W-:Y:S03]  /*15e20*/  HMMA.16816.F32.BF16 R124, R136, R48.reuse, R124 ;  /* 0x00000030887c723c */ /* 0x080fe6000004187c */
[----:B------:R-:W-:Y:S01]  /*15e30*/  FFMA.FTZ R214, R55, UR4, -R214 ;  /* 0x0000000437d67c23 */ /* 0x000fe200080108d6 */
[--C-:B------:R-:W-:Y:S02]  /*15e40*/  HSET2.LE.AND R36, R158, R189.reuse, PT ;  /* 0x000000bd9e247233 */ /* 0x100fe40003803000 */
[----:B------:R-:W-:Y:S02]  /*15e50*/  LOP3.LUT R37, R37, 0xff, RZ, 0xc0, !PT ;  /* 0x000000ff25257812 */ /* 0x000fe400078ec0ff */
[C---:B------:R-:W-:Y:S01]  /*15e60*/  HMMA.16816.F32.BF16 R128, R132.reuse, R48, R128 ;  /* 0x000000308480723c */ /* 0x040fe20000041880 */
[----:B-1----:R-:W1:Y:S03]  /*15e70*/  LDSM.16.MT88.4 R40, [R170+0x9800] ;  /* 0x00980000aa28783b */ /* 0x002e660000004200 */
[----:B------:R-:W-:Y:S02]  /*15e80*/  PRMT R154, R37, 0x5410, R154 ;  /* 0x00005410259a7816 */ /* 0x000fe4000000009a */
[----:B------:R-:W-:Y:S01]  /*15e90*/  PRMT R37, R147, 0x7632, R37 ;  /* 0x0000763293257816 */ /* 0x000fe20000000025 */
[----:B------:R-:W-:Y:S01]  /*15ea0*/  FFMA.FTZ R147, R64, UR4, -R215 ;  /* 0x0000000440937c23 */ /* 0x000fe200080108d7 */
[-C--:B------:R-:W-:Y:S01]  /*15eb0*/  HMMA.16816.F32.BF16 R28, R132, R50.reuse, R28 ;  /* 0x00000032841c723c */ /* 0x080fe2000004181c */
[----:B------:R3:W4:Y:S02]  /*15ec0*/  MUFU.EX2 R64, R44 ;  /* 0x0000002c00407308 */ /* 0x0007240000000800 */
[--C-:B------:R-:W-:Y:S01]  /*15ed0*/  FFMA.FTZ R132, R60, UR4, -R213.reuse ;  /* 0x000000043c847c23 */ /* 0x100fe200080108d5 */
[----:B------:R-:W-:Y:S01]  /*15ee0*/  LOP3.LUT R37, R37, 0xff, RZ, 0xc0, !PT ;  /* 0x000000ff25257812 */ /* 0x000fe200078ec0ff */
[--C-:B------:R-:W-:Y:S01]  /*15ef0*/  FFMA.FTZ R133, R57, UR4, -R213.reuse ;  /* 0x0000000439857c23 */ /* 0x100fe200080108d5 */
[--C-:B------:R-:W-:Y:S01]  /*15f00*/  FFMA.FTZ R134, R56, UR4, -R213.reuse ;  /* 0x0000000438867c23 */ /* 0x100fe200080108d5 */
[----:B------:R-:W-:Y:S01]  /*15f10*/  FFMA.FTZ R213, R61, UR4, -R213 ;  /* 0x000000043dd57c23 */ /* 0x000fe200080108d5 */
[----:B------:R-:W-:Y:S03]  /*15f20*/  HMMA.16816.F32.BF16 R24, R136, R50, R24 ;  /* 0x000000328818723c */ /* 0x000fe60000041818 */
[----:B------:R5:W1:Y:S01]  /*15f30*/  MUFU.EX2 R60, R45 ;  /* 0x0000002d003c7308 */ /* 0x000a620000000800 */
[----:B------:R-:W-:Y:S01]  /*15f40*/  LDSM.16.MT88.4 R48, [R170+0xa800] ;  /* 0x00a80000aa30783b */ /* 0x000fe20000004200 */
[----:B------:R-:W-:Y:S01]  /*15f50*/  PRMT R162, R37, 0x5410, R162 ;  /* 0x0000541025a27816 */ /* 0x000fe200000000a2 */
[--C-:B------:R-:W-:Y:S01]  /*15f60*/  FFMA.FTZ R61, R46, UR4, -R200.reuse ;  /* 0x000000042e3d7c23 */ /* 0x100fe200080108c8 */
[----:B------:R-:W-:Y:S01]  /*15f70*/  F2FP.BF16.F32.PACK_AB R37, R172, R175 ;  /* 0x000000afac25723e */ /* 0x000fe200000010ff */
[----:B------:R-:W-:Y:S01]  /*15f80*/  FFMA.FTZ R135, R47, UR4, -R200 ;  /* 0x000000042f877c23 */ /* 0x000fe200080108c8 */
[----:B--2---:R-:W-:Y:S01]  /*15f90*/  F2FP.BF16.F32.PACK_AB R46, R153, R163 ;  /* 0x000000a3992e723e */ /* 0x004fe200000010ff */
[----:B------:R-:W-:Y:S01]  /*15fa0*/  FFMA.FTZ R215, R53, UR4, -R215 ;  /* 0x0000000435d77c23 */ /* 0x000fe200080108d7 */
[----:B------:R-:W-:Y:S02]  /*15fb0*/  LOP3.LUT R38, R37, R38, RZ, 0xc0, !PT ;  /* 0x0000002625267212 */ /* 0x000fe400078ec0ff */
[----:B------:R-:W-:Y:S01]  /*15fc0*/  MUFU.EX2 R61, R61 ;  /* 0x0000003d003d7308 */ /* 0x000fe20000000800 */
[--C-:B------:R-:W-:Y:S01]  /*15fd0*/  HSET2.LE.AND R37, R154, R189.reuse, PT ;  /* 0x000000bd9a257233 */ /* 0x100fe20003803000 */
[----:B------:R-:W2:Y:S01]  /*15fe0*/  LDSM.16.MT88.4 R52, [R169+0x800] ;  /* 0x00080000a934783b */ /* 0x000ea20000004200 */
[--C-:B---3--:R-:W-:Y:S02]  /*15ff0*/  HSET2.LE.AND R44, R160, R189.reuse, PT ;  /* 0x000000bda02c7233 */ /* 0x108fe40003803000 */
[----:B------:R-:W-:Y:S02]  /*16000*/  F2FP.BF16.F32.PACK_AB R47, R155, R161 ;  /* 0x000000a19b2f723e */ /* 0x000fe400000010ff */
[--C-:B-----5:R-:W-:Y:S03]  /*16010*/  HSET2.LE.AND R45, R162, R189.reuse, PT ;  /* 0x000000bda22d7233 */ /* 0x120fe60003803000 */
[----:B------:R-:W3:Y:S01]  /*16020*/  MUFU.EX2 R154, R135 ;  /* 0x00000087009a7308 */ /* 0x000ee20000000800 */
[----:B----4-:R-:W-:Y:S02]  /*16030*/  MOV R158, R64 ;  /* 0x00000040009e7202 */ /* 0x010fe40000000f00 */
[----:B------:R-:W-:Y:S01]  /*16040*/  F2FP.BF16.F32.PACK_AB R57, R223, R182 ;  /* 0x000000b6df39723e */ /* 0x000fe200000010ff */
[----:B------:R-:W4:Y:S01]  /*16050*/  LDSM.16.MT88.4 R64, [R169+0x1800] ;  /* 0x00180000a940783b */ /* 0x000f220000004200 */
[----:B------:R-:W-:Y:S02]  /*16060*/  LOP3.LUT R45, R46, R45, RZ, 0xc0, !PT ;  /* 0x0000002d2e2d7212 */ /* 0x000fe400078ec0ff */
[----:B------:R-:W-:Y:S03]  /*16070*/  F2FP.BF16.F32.PACK_AB R56, R183, R159 ;  /* 0x0000009fb738723e */ /* 0x000fe600000010ff */
[----:B------:R5:W4:Y:S01]  /*16080*/  MUFU.EX2 R137, R143 ;  /* 0x0000008f00897308 */ /* 0x000b220000000800 */
[----:B------:R-:W-:Y:S02]  /*16090*/  LOP3.LUT R44, R47, R44, RZ, 0xc0, !PT ;  /* 0x0000002c2f2c7212 */ /* 0x000fe400078ec0ff */
[--C-:B------:R-:W-:Y:S02]  /*160a0*/  HSET2.LE.AND R46, R152, R189.reuse, PT ;  /* 0x000000bd982e7233 */ /* 0x100fe40003803000 */
[----:B-1----:R-:W-:Y:S02]  /*160b0*/  F2FP.BF16.F32.PACK_AB R47, R60, R158 ;  /* 0x0000009e3c2f723e */ /* 0x002fe400000010ff */
[----:B------:R-:W-:Y:S03]  /*160c0*/  LOP3.LUT R36, R57, R36, RZ, 0xc0, !PT ;  /* 0x0000002439247212 */ /* 0x000fe600078ec0ff */
[----:B------:R1:W-:Y:S01]  /*160d0*/  MUFU.EX2 R162, R149 ;  /* 0x0000009500a27308 */ /* 0x0003e20000000800 */
[----:B------:R-:W-:Y:S01]  /*160e0*/  LOP3.LUT R37, R56, R37, RZ, 0xc0, !PT ;  /* 0x0000002538257212 */ /* 0x000fe200078ec0ff */
[----:B---3--:R-:W-:Y:S01]  /*160f0*/  IMAD.MOV.U32 R252, RZ, RZ, R154 ;  /* 0x000000fffffc7224 */ /* 0x008fe200078e009a */
[----:B------:R-:W-:Y:S02]  /*16100*/  LOP3.LUT R46, R47, R46, RZ, 0xc0, !PT ;  /* 0x0000002e2f2e7212 */ /* 0x000fe400078ec0ff */
[--C-:B------:R-:W-:Y:S02]  /*16110*/  HSET2.LE.AND R47, R150, R189.reuse, PT ;  /* 0x000000bd962f7233 */ /* 0x100fe40003803000 */
[----:B------:R-:W-:Y:S01]  /*16120*/  F2FP.BF16.F32.PACK_AB R56, R154, R61 ;  /* 0x0000003d9a38723e */ /* 0x000fe200000010ff */
[-C--:B------:R-:W-:Y:S01]  /*16130*/  HMMA.16816.F32.BF16 R4, R36, R40.reuse, R4 ;  /* 0x000000282404723c */ /* 0x080fe20000041804 */
[----:B-----5:R-:W3:Y:S01]  /*16140*/  LDL.LU R143, [R1+0x8] ;  /* 0x00000800018f7983 */ /* 0x020ee20000300800 */
[----:B------:R5:W-:Y:S03]  /*16150*/  MUFU.EX2 R160, R140 ;  /* 0x0000008c00a07308 */ /* 0x000be60000000800 */
[----:B------:R-:W-:Y:S02]  /*16160*/  LOP3.LUT R47, R56, R47, RZ, 0xc0, !PT ;  /* 0x0000002f382f7212 */ /* 0x000fe400078ec0ff */
[----:B------:R-:W-:Y:S02]  /*16170*/  LOP3.LUT R138, R156, R148, R151, 0x96, !PT ;  /* 0x000000949c8a7212 */ /* 0x000fe400078e9697 */
[----:B-1----:R-:W-:Y:S03]  /*16180*/  LDSM.16.MT88.4 R148, [R170+0x9c00] ;  /* 0x009c0000aa94783b */ /* 0x002fe60000004200 */
[----:B------:R-:W-:Y:S01]  /*16190*/  MUFU.EX2 R213, R213 ;  /* 0x000000d500d57308 */ /* 0x000fe20000000800 */
[----:B------:R-:W-:Y:S01]  /*161a0*/  MOV R165, R158 ;  /* 0x0000009e00a57202 */ /* 0x000fe20000000f00 */
[C---:B------:R-:W-:Y:S04]  /*161b0*/  HMMA.16816.F32.BF16 R8, R44.reuse, R40, R8 ;  /* 0x000000282c08723c */ /* 0x040fe80000041808 */
[----:B------:R-:W-:Y:S04]  /*161c0*/  IMAD.WIDE.U32 R138, R138, -0x2daee0ad, RZ ;  /* 0xd2511f538a8a7825 */ /* 0x000fe800078e00ff */
[----:B------:R1:W-:Y:S01]  /*161d0*/  MUFU.EX2 R152, R142 ;  /* 0x0000008e00987308 */ /* 0x0003e20000000800 */
[-C--:B------:R-:W-:Y:S03]  /*161e0*/  HMMA.16816.F32.BF16 R12, R44, R42.reuse, R12 ;  /* 0x0000002a2c0c723c */ /* 0x080fe6000004180c */
[----:B------:R-:W-:Y:S02]  /*161f0*/  LOP3.LUT R146, R157, R146, R139, 0x96, !PT ;  /* 0x000000929d927212 */ /* 0x000fe400078e968b */
[----:B------:R-:W-:Y:S04]  /*16200*/  MOV R57, R138 ;  /* 0x0000008a00397202 */ /* 0x000fe80000000f00 */
[----:B------:R-:W-:Y:S01]  /*16210*/  MUFU.EX2 R56, R147 ;  /* 0x0000009300387308 */ /* 0x000fe20000000800 */
[C---:B-----5:R-:W-:Y:S01]  /*16220*/  PRMT R140, R138.reuse, 0x7773, RZ ;  /* 0x000077738a8c7816 */ /* 0x060fe200000000ff */
[C---:B------:R-:W-:Y:S01]  /*16230*/  HMMA.16816.F32.BF16 R16, R36.reuse, R42, R16 ;  /* 0x0000002a2410723c */ /* 0x040fe20000041810 */
[----:B------:R-:W5:Y:S07]  /*16240*/  LDSM.16.MT88.4 R40, [R170+0xb800] ;  /* 0x00b80000aa28783b */ /* 0x000f6e0000004200 */
[----:B------:R-:W-:Y:S01]  /*16250*/  MUFU.EX2 R215, R215 ;  /* 0x000000d700d77308 */ /* 0x000fe20000000800 */
[-C--:B--2---:R-:W-:Y:S08]  /*16260*/  HMMA.16816.F32.BF16 R68, R36, R52.reuse, R68 ;  /* 0x000000342444723c */ /* 0x084ff00000041844 */
[C---:B------:R-:W-:Y:S08]  /*16270*/  HMMA.16816.F32.BF16 R72, R44.reuse, R52, R72 ;  /* 0x000000342c48723c */ /* 0x040ff00000041848 */
[-C--:B------:R-:W-:Y:S08]  /*16280*/  HMMA.16816.F32.BF16 R76, R44, R54.reuse, R76 ;  /* 0x000000362c4c723c */ /* 0x080ff0000004184c */
[C---:B------:R-:W-:Y:S04]  /*16290*/  HMMA.16816.F32.BF16 R80, R36.reuse, R54, R80 ;  /* 0x000000362450723c */ /* 0x040fe80000041850 */
[C---:B------:R-:W-:Y:S02]  /*162a0*/  PRMT R55, R138.reuse, 0x7772, RZ ;  /* 0x000077728a377816 */ /* 0x040fe400000000ff */
[----:B------:R-:W-:Y:S02]  /*162b0*/  PRMT R138, R138, 0x7771, RZ ;  /* 0x000077718a8a7816 */ /* 0x000fe400000000ff */
[-C--:B------:R-:W-:Y:S08]  /*162c0*/  HMMA.16816.F32.BF16 R84, R36, R48.reuse, R84 ;  /* 0x000000302454723c */ /* 0x080ff00000041854 */
[C---:B------:R-:W-:Y:S04]  /*162d0*/  HMMA.16816.F32.BF16 R88, R44.reuse, R48, R88 ;  /* 0x000000302c58723c */ /* 0x040fe80000041858 */
[----:B------:R-:W-:Y:S04]  /*162e0*/  IMAD.WIDE.U32 R48, R145, -0x2daee0ad, RZ ;  /* 0xd2511f5391307825 */ /* 0x000fe800078e00ff */
[-C--:B------:R-:W-:Y:S03]  /*162f0*/  HMMA.16816.F32.BF16 R92, R44, R50.reuse, R92 ;  /* 0x000000322c5c723c */ /* 0x080fe6000004185c */
[----:B------:R-:W-:Y:S01]  /*16300*/  LOP3.LUT R144, R157, R144, R49, 0x96, !PT ;  /* 0x000000909d907212 */ /* 0x000fe200078e9631 */
[----:B------:R-:W-:Y:S01]  /*16310*/  IMAD.MOV.U32 R54, RZ, RZ, R48 ;  /* 0x000000ffff367224 */ /* 0x000fe200078e0030 */
[C---:B------:R-:W-:Y:S02]  /*16320*/  PRMT R136, R48.reuse, 0x7773, RZ ;  /* 0x0000777330887816 */ /* 0x040fe400000000ff */
[C---:B------:R-:W-:Y:S01]  /*16330*/  PRMT R53, R48.reuse, 0x7772, RZ ;  /* 0x0000777230357816 */ /* 0x040fe200000000ff */
[C---:B------:R-:W-:Y:S04]  /*16340*/  HMMA.16816.F32.BF16 R96, R36.reuse, R50, R96 ;  /* 0x000000322460723c */ /* 0x040fe80000041860 */
[----:B------:R-:W-:Y:S02]  /*16350*/  PRMT R52, R48, 0x7771, RZ ;  /* 0x0000777130347816 */ /* 0x000fe400000000ff */
[----:B------:R-:W2:Y:S01]  /*16360*/  LDSM.16.MT88.4 R48, [R169+0x2800] ;  /* 0x00280000a930783b */ /* 0x000ea20000004200 */
[----:B------:R-:W-:Y:S01]  /*16370*/  PRMT R53, R53, 0x5410, R136 ;  /* 0x0000541035357816 */ /* 0x000fe20000000088 */
[-C--:B----4-:R-:W-:Y:S03]  /*16380*/  HMMA.16816.F32.BF16 R100, R36, R64.reuse, R100 ;  /* 0x000000402464723c */ /* 0x090fe60000041864 */
[----:B------:R-:W-:Y:S02]  /*16390*/  LOP3.LUT R135, R54, 0xff, RZ, 0xc0, !PT ;  /* 0x000000ff36877812 */ /* 0x000fe400078ec0ff */
[----:B------:R-:W-:Y:S02]  /*163a0*/  LOP3.LUT R136, R144, 0xff, RZ, 0xc0, !PT ;  /* 0x000000ff90887812 */ /* 0x000fe400078ec0ff */
[----:B-1----:R-:W-:Y:S01]  /*163b0*/  SHF.R.U32.HI R142, RZ, 0x18, R144 ;  /* 0x00000018ff8e7819 */ /* 0x002fe20000011690 */
[C---:B------:R-:W-:Y:S01]  /*163c0*/  HMMA.16816.F32.BF16 R104, R44.reuse, R64, R104 ;  /* 0x000000402c68723c */ /* 0x040fe20000041868 */
[----:B------:R1:W-:Y:S03]  /*163d0*/  MUFU.EX2 R64, R141 ;  /* 0x0000008d00407308 */ /* 0x0003e60000000800 */
[----:B------:R-:W-:Y:S02]  /*163e0*/  PRMT R54, R55, 0x5410, R140 ;  /* 0x0000541037367816 */ /* 0x000fe4000000008c */
[----:B------:R-:W-:Y:S02]  /*163f0*/  PRMT R55, R146, 0x7632, R55 ;  /* 0x0000763292377816 */ /* 0x000fe40000000037 */
[-C--:B------:R-:W-:Y:S03]  /*16400*/  HMMA.16816.F32.BF16 R108, R44, R66.reuse, R108 ;  /* 0x000000422c6c723c */ /* 0x080fe6000004186c */
[----:B------:R4:W-:Y:S01]  /*16410*/  MUFU.EX2 R65, R214 ;  /* 0x000000d600417308 */ /* 0x0009e20000000800 */
[----:B------:R-:W-:Y:S02]  /*16420*/  LOP3.LUT R55, R55, 0xff, RZ, 0xc0, !PT ;  /* 0x000000ff37377812 */ /* 0x000fe400078ec0ff */
[----:B------:R-:W-:Y:S02]  /*16430*/  LOP3.LUT R54, R54, 0xff00ff, RZ, 0xc0, !PT ;  /* 0x00ff00ff36367812 */ /* 0x000fe400078ec0ff */
[----:B------:R-:W-:Y:S01]  /*16440*/  SHF.R.U32.HI R140, RZ, 0x18, R146 ;  /* 0x00000018ff8c7819 */ /* 0x000fe20000011692 */
[C---:B------:R-:W-:Y:S01]  /*16450*/  HMMA.16816.F32.BF16 R112, R36.reuse, R66, R112 ;  /* 0x000000422470723c */ /* 0x040fe20000041870 */
[----:B-1----:R-:W3:Y:S03]  /*16460*/  LDL.LU R141, [R1+0x4] ;  /* 0x00000400018d7983 */ /* 0x002ee60000300800 */
[----:B------:R-:W-:Y:S01]  /*16470*/  PRMT R140, R55, 0x5410, R140 ;  /* 0x00005410378c7816 */ /* 0x000fe2000000008c */
[----:B------:R-:W3:Y:S01]  /*16480*/  LDL.LU R139, [R1] ;  /* 0x00000000018b7983 */ /* 0x000ee20000300800 */
[----:B------:R-:W-:Y:S02]  /*16490*/  LOP3.LUT R66, R144, 0xffff, RZ, 0xc0, !PT ;  /* 0x0000ffff90427812 */ /* 0x000fe400078ec0ff */
[-C--:B-----5:R-:W-:Y:S03]  /*164a0*/  HMMA.16816.F32.BF16 R32, R36, R40.reuse, R32 ;  /* 0x000000282420723c */ /* 0x0a0fe60000041820 */
[----:B----4-:R-:W-:Y:S02]  /*164b0*/  IMAD.MOV.U32 R214, RZ, RZ, R137 ;  /* 0x000000ffffd67224 */ /* 0x010fe400078e0089 */
[----:B------:R-:W-:Y:S01]  /*164c0*/  FFMA.FTZ R137, R62, UR4, -R200 ;  /* 0x000000043e897c23 */ /* 0x000fe200080108c8 */
[----:B------:R-:W-:Y:S01]  /*164d0*/  LOP3.LUT R67, R57, 0xff, RZ, 0xc0, !PT ;  /* 0x000000ff39437812 */ /* 0x000fe200078ec0ff */
[----:B------:R-:W1:Y:S01]  /*164e0*/  MUFU.EX2 R62, R132 ;  /* 0x00000084003e7308 */ /* 0x000e620000000800 */
[----:B------:R-:W-:Y:S01]  /*164f0*/  SHF.R.U32.HI R57, RZ, 0x8, R66 ;  /* 0x00000008ff397819 */ /* 0x000fe20000011642 */
[C---:B------:R-:W-:Y:S04]  /*16500*/  HMMA.16816.F32.BF16 R116, R44.reuse, R40, R116 ;  /* 0x000000282c74723c */ /* 0x040fe80000041874 */
[----:B------:R-:W-:Y:S01]  /*16510*/  PRMT R40, R144, 0x7632, R40 ;  /* 0x0000763290287816 */ /* 0x000fe20000000028 */
[----:B------:R-:W-:Y:S01]  /*16520*/  FFMA.FTZ R200, R63, UR4, -R200 ;  /* 0x000000043fc87c23 */ /* 0x000fe200080108c8 */
[----:B------:R-:W-:Y:S02]  /*16530*/  LOP3.LUT R41, R146, 0xffff, RZ, 0xc0, !PT ;  /* 0x0000ffff92297812 */ /* 0x000fe400078ec0ff */
[----:B------:R4:W-:Y:S01]  /*16540*/  MUFU.EX2 R63, R137 ;  /* 0x00000089003f7308 */ /* 0x0009e20000000800 */
[-C--:B------:R-:W-:Y:S03]  /*16550*/  HMMA.16816.F32.BF16 R120, R44, R42.reuse, R120 ;  /* 0x0000002a2c78723c */ /* 0x080fe60000041878 */
[----:B------:R-:W-:Y:S02]  /*16560*/  SHF.R.U32.HI R41, RZ, 0x8, R41 ;  /* 0x00000008ff297819 */ /* 0x000fe40000011629 */
[----:B------:R-:W-:Y:S04]  /*16570*/  PRMT R138, R67, 0x5410, R138 ;  /* 0x00005410438a7816 */ /* 0x000fe8000000008a */
[----:B------:R-:W-:Y:S01]  /*16580*/  MUFU.EX2 R67, R133 ;  /* 0x0000008500437308 */ /* 0x000fe20000000800 */
[C---:B------:R-:W-:Y:S04]  /*16590*/  HMMA.16816.F32.BF16 R20, R36.reuse, R42, R20 ;  /* 0x0000002a2414723c */ /* 0x040fe80000041814 */
[--C-:B------:R-:W-:Y:S05]  /*165a0*/  HSET2.LE.AND R138, R138, R189.reuse, PT ;  /* 0x000000bd8a8a7233 */ /* 0x100fea0003803000 */
[----:B------:R5:W1:Y:S01]  /*165b0*/  MUFU.EX2 R66, R134 ;  /* 0x0000008600427308 */ /* 0x000a620000000800 */
[-C--:B--2---:R-:W-:Y:S03]  /*165c0*/  HMMA.16816.F32.BF16 R124, R36, R48.reuse, R124 ;  /* 0x00000030247c723c */ /* 0x084fe6000004187c */
[--C-:B----4-:R-:W-:Y:S06]  /*165d0*/  HSET2.LE.AND R137, R140, R189.reuse, PT ;  /* 0x000000bd8c897233 */ /* 0x110fec0003803000 */
[----:B------:R-:W2:Y:S01]  /*165e0*/  MUFU.EX2 R200, R200 ;  /* 0x000000c800c87308 */ /* 0x000ea20000000800 */
[C---:B------:R-:W-:Y:S08]  /*165f0*/  HMMA.16816.F32.BF16 R128, R44.reuse, R48, R128 ;  /* 0x000000302c80723c */ /* 0x040ff00000041880 */
[-C--:B------:R-:W-:Y:S03]  /*16600*/  HMMA.16816.F32.BF16 R28, R44, R50.reuse, R28 ;  /* 0x000000322c1c723c */ /* 0x080fe6000004181c */
[----:B-----5:R-:W-:Y:S02]  /*16610*/  PRMT R134, R135, 0x5410, R52 ;  /* 0x0000541087867816 */ /* 0x020fe40000000034 */
[----:B------:R-:W-:Y:S02]  /*16620*/  PRMT R52, R136, 0x5410, R57 ;  /* 0x0000541088347816 */ /* 0x000fe40000000039 */
[----:B------:R-:W-:Y:S01]  /*16630*/  LOP3.LUT R44, R53, 0xff00ff, RZ, 0xc0, !PT ;  /* 0x00ff00ff352c7812 */ /* 0x000fe200078ec0ff */
[----:B------:R-:W-:Y:S04]  /*16640*/  HMMA.16816.F32.BF16 R24, R36, R50, R24 ;  /* 0x000000322418723c */ /* 0x000fe80000041818 */
[----:B------:R-:W-:Y:S02]  /*16650*/  LOP3.LUT R57, R40, 0xff, RZ, 0xc0, !PT ;  /* 0x000000ff28397812 */ /* 0x000fe400078ec0ff */
[--C-:B------:R-:W-:Y:S02]  /*16660*/  HSET2.LE.AND R135, R44, R189.reuse, PT ;  /* 0x000000bd2c877233 */ /* 0x100fe40003803000 */
[----:B------:R-:W-:Y:S01]  /*16670*/  PRMT R142, R57, 0x5410, R142 ;  /* 0x00005410398e7816 */ /* 0x000fe2000000008e */
[----:B------:R-:W-:Y:S01]  /*16680*/  LDSM.16.MT88.4 R44, [R170+0xac00] ;  /* 0x00ac0000aa2c783b */ /* 0x000fe20000004200 */
[----:B------:R-:W-:Y:S02]  /*16690*/  LOP3.LUT R136, R146, 0xff, RZ, 0xc0, !PT ;  /* 0x000000ff92887812 */ /* 0x000fe400078ec0ff */
[--C-:B------:R-:W-:Y:S02]  /*166a0*/  HSET2.LE.AND R132, R52, R189.reuse, PT ;  /* 0x000000bd34847233 */ /* 0x100fe40003803000 */
[--C-:B------:R-:W-:Y:S02]  /*166b0*/  HSET2.LE.AND R133, R142, R189.reuse, PT ;  /* 0x000000bd8e857233 */ /* 0x100fe40003803000 */
[--C-:B------:R-:W-:Y:S02]  /*166c0*/  HSET2.LE.AND R134, R134, R189.reuse, PT ;  /* 0x000000bd86867233 */ /* 0x100fe40003803000 */
[----:B------:R-:W-:Y:S02]  /*166d0*/  PRMT R136, R136, 0x5410, R41 ;  /* 0x0000541088887816 */ /* 0x000fe40000000029 */
[----:B------:R-:W-:Y:S02]  /*166e0*/  F2FP.BF16.F32.PACK_AB R38, R59, R58 ;  /* 0x0000003a3b26723e */ /* 0x000fe400000010ff */
[----:B-1----:R-:W-:Y:S02]  /*166f0*/  F2FP.BF16.F32.PACK_AB R37, R213, R62 ;  /* 0x0000003ed525723e */ /* 0x002fe400000010ff */
[--C-:B------:R-:W-:Y:S02]  /*16700*/  HSET2.LE.AND R136, R136, R189.reuse, PT ;  /* 0x000000bd88887233 */ /* 0x100fe40003803000 */
[----:B------:R-:W-:Y:S02]  /*16710*/  F2FP.BF16.F32.PACK_AB R39, R67, R66 ;  /* 0x000000424327723e */ /* 0x000fe400000010ff */
[----:B--2---:R-:W-:Y:S02]  /*16720*/  F2FP.BF16.F32.PACK_AB R36, R200, R63 ;  /* 0x0000003fc824723e */ /* 0x004fe400000010ff */
[----:B------:R-:W-:Y:S02]  /*16730*/  LOP3.LUT R136, R39, R136, RZ, 0xc0, !PT ;  /* 0x0000008827887212 */ /* 0x000fe400078ec0ff */
[----:B------:R-:W-:Y:S02]  /*16740*/  LOP3.LUT R137, R38, R137, RZ, 0xc0, !PT ;  /* 0x0000008926897212 */ /* 0x000fe400078ec0ff */
[----:B------:R-:W-:Y:S01]  /*16750*/  LOP3.LUT R138, R37, R138, RZ, 0xc0, !PT ;  /* 0x0000008a258a7212 */ /* 0x000fe200078ec0ff */
[----:B---3--:R-:W-:Y:S01]  /*16760*/  FFMA.FTZ R197, R168, R143, R197 ;  /* 0x0000008fa8c57223 */ /* 0x008fe200000100c5 */
[----:B------:R-:W-:Y:S03]  /*16770*/  MOV R168, R152 ;  /* 0x0000009800a87202 */ /* 0x000fe60000000f00 */
[----:B------:R-:W-:Y:S01]  /*16780*/  FADD.FTZ R196, R196, R197 ;  /* 0x000000c5c4c47221 */ /* 0x000fe20000010000 */
[----:B------:R-:W-:Y:S01]  /*16790*/  F2FP.BF16.F32.PACK_AB R57, R168, R56 ;  /* 0x00000038a839723e */ /* 0x000fe200000010ff */
[----:B------:R-:W-:Y:S02]  /*167a0*/  IMAD.MOV.U32 R197, RZ, RZ, R153 ;  /* 0x000000ffffc57224 */ /* 0x000fe400078e0099 */
[----:B------:R-:W-:Y:S01]  /*167b0*/  FADD.FTZ R191, R191, R196 ;  /* 0x000000c4bfbf7221 */ /* 0x000fe20000010000 */
[----:B------:R-:W-:Y:S03]  /*167c0*/  LOP3.LUT R134, R57, R134, RZ, 0xc0, !PT ;  /* 0x0000008639867212 */ /* 0x000fe600078ec0ff */
[----:B------:R-:W-:Y:S04]  /*167d0*/  FADD.FTZ R191, R184, R191 ;  /* 0x000000bfb8bf7221 */ /* 0x000fe80000010000 */
[----:B------:R-:W-:Y:S04]  /*167e0*/  FADD.FTZ R202, R202, R191 ;  /* 0x000000bfcaca7221 */ /* 0x000fe80000010000 */
[----:B------:R-:W-:Y:S04]  /*167f0*/  FADD.FTZ R203, R203, R202 ;  /* 0x000000cacbcb7221 */ /* 0x000fe80000010000 */
[----:B------:R-:W-:Y:S04]  /*16800*/  FADD.FTZ R176, R176, R203 ;  /* 0x000000cbb0b07221 */ /* 0x000fe80000010000 */
[----:B------:R-:W-:Y:S04]  /*16810*/  FADD.FTZ R177, R177, R176 ;  /* 0x000000b0b1b17221 */ /* 0x000fe80000010000 */
[----:B------:R-:W-:Y:S04]  /*16820*/  FADD.FTZ R182, R182, R177 ;  /* 0x000000b1b6b67221 */ /* 0x000fe80000010000 */
[----:B------:R-:W-:Y:S04]  /*16830*/  FADD.FTZ R182, R223, R182 ;  /* 0x000000b6dfb67221 */ /* 0x000fe80000010000 */
[----:B------:R-:W-:Y:S04]  /*16840*/  FADD.FTZ R175, R175, R182 ;  /* 0x000000b6afaf7221 */ /* 0x000fe80000010000 */
[----:B------:R-:W-:Y:S01]  /*16850*/  FADD.FTZ R175, R172, R175 ;  /* 0x000000afacaf7221 */ /* 0x000fe20000010000 */
[----:B------:R-:W-:Y:S01]  /*16860*/  FFMA.FTZ R194, R167, R141, R194 ;  /* 0x0000008da7c27223 */ /* 0x000fe200000100c2 */
[----:B------:R-:W-:Y:S01]  /*16870*/  IMAD.MOV.U32 R167, RZ, RZ, R162 ;  /* 0x000000ffffa77224 */ /* 0x000fe200078e00a2 */
[----:B------:R-:W-:Y:S01]  /*16880*/  LDSM.16.MT88.4 R140, [R170+0xbc00] ;  /* 0x00bc0000aa8c783b */ /* 0x000fe20000004200 */
[----:B------:R-:W-:Y:S01]  /*16890*/  FFMA.FTZ R199, R166, R139, R199 ;  /* 0x0000008ba6c77223 */ /* 0x000fe200000100c7 */
[----:B------:R-:W-:Y:S01]  /*168a0*/  MOV R166, R160 ;  /* 0x000000a000a67202 */ /* 0x000fe20000000f00 */
[----:B------:R-:W-:Y:S01]  /*168b0*/  FADD.FTZ R201, R201, R194 ;  /* 0x000000c2c9c97221 */ /* 0x000fe20000010000 */
[----:B------:R-:W-:Y:S01]  /*168c0*/  F2FP.BF16.F32.PACK_AB R48, R214, R167 ;  /* 0x000000a7d630723e */ /* 0x000fe200000010ff */
[----:B------:R-:W-:Y:S01]  /*168d0*/  FADD.FTZ R40, R193, R199 ;  /* 0x000000c7c1287221 */ /* 0x000fe20000010000 */
[----:B------:R-:W-:Y:S01]  /*168e0*/  F2FP.BF16.F32.PACK_AB R49, R215, R166 ;  /* 0x000000a6d731723e */ /* 0x000fe200000010ff */
[----:B------:R-:W-:Y:S01]  /*168f0*/  IMAD.MOV.U32 R199, RZ, RZ, R163 ;  /* 0x000000ffffc77224 */ /* 0x000fe200078e00a3 */
[----:B------:R-:W-:Y:S01]  /*16900*/  LOP3.LUT R135, R48, R135, RZ, 0xc0, !PT ;  /* 0x0000008730877212 */ /* 0x000fe200078ec0ff */
[----:B------:R-:W-:Y:S01]  /*16910*/  FADD.FTZ R195, R195, R40 ;  /* 0x00000028c3c37221 */ /* 0x000fe20000010000 */
[----:B------:R-:W-:Y:S01]  /*16920*/  F2FP.BF16.F32.PACK_AB R48, R65, R64 ;  /* 0x000000404130723e */ /* 0x000fe200000010ff */
[----:B------:R-:W1:Y:S01]  /*16930*/  LDSM.16.MT88.4 R40, [R169+0xc00] ;  /* 0x000c0000a928783b */ /* 0x000e620000004200 */
[----:B------:R-:W-:Y:S01]  /*16940*/  LOP3.LUT R132, R49, R132, RZ, 0xc0, !PT ;  /* 0x0000008431847212 */ /* 0x000fe200078ec0ff */
[----:B------:R-:W-:Y:S01]  /*16950*/  FADD.FTZ R208, R199, R208 ;  /* 0x000000d0c7d07221 */ /* 0x000fe20000010000 */
[----:B------:R-:W-:Y:S01]  /*16960*/  LOP3.LUT R133, R48, R133, RZ, 0xc0, !PT ;  /* 0x0000008530857212 */ /* 0x000fe200078ec0ff */
[----:B------:R-:W-:Y:S01]  /*16970*/  FADD.FTZ R195, R186, R195 ;  /* 0x000000c3bac37221 */ /* 0x000fe20000010000 */
[----:B------:R-:W-:Y:S01]  /*16980*/  HSET2.LE.AND R139, R54, R189, PT ;  /* 0x000000bd368b7233 */ /* 0x000fe20003803000 */
[----:B------:R-:W-:Y:S01]  /*16990*/  FADD.FTZ R208, R197, R208 ;  /* 0x000000d0c5d07221 */ /* 0x000fe20000010000 */
[----:B------:R-:W-:Y:S01]  /*169a0*/  MOV R193, R161 ;  /* 0x000000a100c17202 */ /* 0x000fe20000000f00 */
[----:B------:R-:W2:Y:S01]  /*169b0*/  LDSM.16.MT88.4 R52, [R169+0x1c00] ;  /* 0x001c0000a934783b */ /* 0x000ea20000004200 */
[----:B------:R-:W-:Y:S01]  /*169c0*/  MOV R194, R155 ;  /* 0x0000009b00c27202 */ /* 0x000fe20000000f00 */
[-C--:B------:R-:W-:Y:S05]  /*169d0*/  HMMA.16816.F32.BF16 R160, R132, R148.reuse, R4 ;  /* 0x0000009484a0723c */ /* 0x080fea0000041804 */
[----:B------:R-:W-:Y:S01]  /*169e0*/  LOP3.LUT R139, R36, R139, RZ, 0xc0, !PT ;  /* 0x0000008b248b7212 */ /* 0x000fe200078ec0ff */
[----:B------:R3:W4:Y:S01]  /*169f0*/  LDSM.16.MT88.4 R4, [R169+0x2c00] ;  /* 0x002c0000a904783b */ /* 0x0007220000004200 */
[----:B------:R-:W-:Y:S01]  /*16a00*/  FADD.FTZ R208, R61, R208 ;  /* 0x000000d03dd07221 */ /* 0x000fe20000010000 */
[----:B------:R-:W-:Y:S01]  /*16a10*/  FADD.FTZ R210, R210, R195 ;  /* 0x000000c3d2d27221 */ /* 0x000fe20000010000 */
[----:B------:R-:W-:Y:S03]  /*16a20*/  FADD.FTZ R190, R190, R201 ;  /* 0x000000c9bebe7221 */ /* 0x000fe60000010000 */
        /* <DEDUP_REMOVED lines=9> */
[----:B------:R-:W-:Y:S01]  /*16ac0*/  FADD.FTZ R204, R207, R204 ;  /* 0x000000cccfcc7221 */ /* 0x000fe20000010000 */
[----:B---3--:R-:W-:Y:S02]  /*16ad0*/  MOV R169, R164 ;  /* 0x000000a400a97202 */ /* 0x008fe40000000f00 */
[-C--:B-1----:R-:W-:Y:S03]  /*16ae0*/  HMMA.16816.F32.BF16 R68, R132, R40.reuse, R68 ;  /* 0x000000288444723c */ /* 0x082fe60000041844 */
[----:B------:R-:W-:Y:S01]  /*16af0*/  FADD.FTZ R206, R194, R206 ;  /* 0x000000cec2ce7221 */ /* 0x000fe20000010000 */
[----:B------:R-:W-:Y:S03]  /*16b00*/  FADD.FTZ R179, R179, R204 ;  /* 0x000000ccb3b37221 */ /* 0x000fe60000010000 */
[----:B------:R-:W-:Y:S01]  /*16b10*/  FADD.FTZ R9, R165, R206 ;  /* 0x000000cea5097221 */ /* 0x000fe20000010000 */
[C---:B------:R-:W-:Y:S04]  /*16b20*/  HMMA.16816.F32.BF16 R72, R136.reuse, R40, R72 ;  /* 0x000000288848723c */ /* 0x040fe80000041848 */
[----:B------:R-:W-:Y:S01]  /*16b30*/  FADD.FTZ R9, R60, R9 ;  /* 0x000000093c097221 */ /* 0x000fe20000010000 */
[----:B------:R-:W-:Y:S01]  /*16b40*/  FADD.FTZ R179, R178, R179 ;  /* 0x000000b3b2b37221 */ /* 0x000fe20000010000 */
[----:B------:R-:W-:Y:S02]  /*16b50*/  MOV R165, R0 ;  /* 0x0000000000a57202 */ /* 0x000fe40000000f00 */
        /* <DEDUP_REMOVED lines=8> */
[----:B------:R-:W-:Y:S04]  /*16be0*/  FADD.FTZ R174, R174, R183 ;  /* 0x000000b7aeae7221 */ /* 0x000fe80000010000 */
[----:B------:R-:W-:Y:S01]  /*16bf0*/  FADD.FTZ R173, R173, R174 ;  /* 0x000000aeadad7221 */ /* 0x000fe20000010000 */
[C---:B------:R-:W-:Y:S04]  /*16c00*/  HMMA.16816.F32.BF16 R88, R136.reuse, R44, R88 ;  /* 0x0000002c8858723c */ /* 0x040fe80000041858 */
[----:B------:R-:W-:Y:S04]  /*16c10*/  FADD.FTZ R64, R64, R173 ;  /* 0x000000ad40407221 */ /* 0x000fe80000010000 */
[-C--:B------:R-:W-:Y:S03]  /*16c20*/  HMMA.16816.F32.BF16 R92, R136, R46.reuse, R92 ;  /* 0x0000002e885c723c */ /* 0x080fe6000004185c */
[----:B------:R-:W-:Y:S04]  /*16c30*/  FADD.FTZ R64, R65, R64 ;  /* 0x0000004041407221 */ /* 0x000fe80000010000 */
[----:B------:R-:W-:Y:S01]  /*16c40*/  FADD.FTZ R64, R167, R64 ;  /* 0x00000040a7407221 */ /* 0x000fe20000010000 */
[C---:B------:R-:W-:Y:S04]  /*16c50*/  HMMA.16816.F32.BF16 R96, R132.reuse, R46, R96 ;  /* 0x0000002e8460723c */ /* 0x040fe80000041860 */
[----:B------:R-:W-:Y:S04]  /*16c60*/  IMAD.MOV.U32 R167, RZ, RZ, R2 ;  /* 0x000000ffffa77224 */ /* 0x000fe800078e0002 */
        /* <DEDUP_REMOVED lines=9> */
[C---:B------:R-:W-:Y:S04]  /*16d00*/  HMMA.16816.F32.BF16 R128, R136.reuse, R4, R128 ;  /* 0x000000048880723c */ /* 0x040fe80000041880 */
[----:B------:R-:W-:Y:S01]  /*16d10*/  FADD.FTZ R4, R166, R175 ;  /* 0x000000afa6047221 */ /* 0x000fe20000010000 */
[----:B------:R-:W-:Y:S01]  /*16d20*/  FADD.FTZ R5, R252, R208 ;  /* 0x000000d0fc057221 */ /* 0x000fe20000010000 */
[----:B------:R-:W-:Y:S02]  /*16d30*/  MOV R166, R3 ;  /* 0x0000000300a67202 */ /* 0x000fe40000000f00 */
[-C--:B------:R-:W-:Y:S03]  /*16d40*/  HMMA.16816.F32.BF16 R136, R136, R6.reuse, R28 ;  /* 0x000000068888723c */ /* 0x080fe6000004181c */
[----:B------:R-:W-:Y:S01]  /*16d50*/  FADD.FTZ R215, R215, R4 ;  /* 0x00000004d7d77221 */ /* 0x000fe20000010000 */
[----:B------:R-:W-:Y:S01]  /*16d60*/  FADD.FTZ R58, R58, R5 ;  /* 0x000000053a3a7221 */ /* 0x000fe20000010000 */
[----:B------:R-:W-:Y:S01]  /*16d70*/  FADD.FTZ R5, R214, R64 ;  /* 0x00000040d6057221 */ /* 0x000fe20000010000 */
[----:B------:R-:W-:Y:S01]  /*16d80*/  FADD.FTZ R4, R213, R62 ;  /* 0x0000003ed5047221 */ /* 0x000fe20000010000 */
[----:B------:R-:W-:Y:S01]  /*16d90*/  FADD.FTZ R215, R56, R215 ;  /* 0x000000d738d77221 */ /* 0x000fe20000010000 */
[----:B------:R-:W-:Y:S04]  /*16da0*/  HMMA.16816.F32.BF16 R132, R132, R6, R24 ;  /* 0x000000068484723c */ /* 0x000fe80000041818 */
[----:B------:R-:W-:Y:S01]  /*16db0*/  FADD.FTZ R6, R168, R215 ;  /* 0x000000d7a8067221 */ /* 0x000fe20000010000 */
[----:B------:R-:W-:Y:S04]  /*16dc0*/  FADD.FTZ R58, R59, R58 ;  /* 0x0000003a3b3a7221 */ /* 0x000fe80000010000 */
[----:B------:R2:W-:Y:S01]  /*16dd0*/  STL [R1+0x8], R6 ;  /* 0x0000080601007387 */ /* 0x0005e20000100800 */
[----:B------:R-:W-:Y:S03]  /*16de0*/  FADD.FTZ R63, R63, R58 ;  /* 0x0000003a3f3f7221 */ /* 0x000fe60000010000 */
[----:B------:R2:W-:Y:S01]  /*16df0*/  STL [R1+0x4], R5 ;  /* 0x0000040501007387 */ /* 0x0005e20000100800 */
[----:B------:R-:W-:Y:S03]  /*16e00*/  FADD.FTZ R252, R200, R63 ;  /* 0x0000003fc8fc7221 */ /* 0x000fe60000010000 */
[----:B------:R2:W-:Y:S01]  /*16e10*/  STL [R1], R4 ;  /* 0x0000000401007387 */ /* 0x0005e20000100800 */
[----:B------:R-:W-:Y:S05]  /*16e20*/  BRA.U UP0, `(.L_x_576) ;  /* 0xffffffb9002c7547 */ /* 0x000fea000b83ffff */
.L_x_575:
[----:B-12---:R-:W2:Y:S01]  /*16e30*/  LDL.LU R4, [R1+0x8] ;  /* 0x0000080001047983 */ /* 0x006ea20000300800 */
[----:B------:R-:W1:Y:S03]  /*16e40*/  LDCU UR4, c[0x0][0x4fc] ;  /* 0x00009f80ff0477ac */ /* 0x000e660008000800 */
[----:B------:R-:W3:Y:S04]  /*16e50*/  LDL.LU R6, [R1+0x4] ;  /* 0x0000040001067983 */ /* 0x000ee80000300800 */
[----:B------:R-:W-:Y:S01]  /*16e60*/  SHFL.BFLY PT, R7, R252, 0x2, 0x1f ;  /* 0x0c401f00fc077f89 */ /* 0x000fe200000e0000 */
[----:B------:R-:W-:Y:S01]  /*16e70*/  UISETP.NE.AND UP3, UPT, UR18, -0x1, UPT ;  /* 0xffffffff1200788c */ /* 0x000fe2000bf65270 */
[----:B------:R-:W4:Y:S01]  /*16e80*/  S2UR UR12, SR_CTAID.Y ;  /* 0x00000000000c79c3 */ /* 0x000f220000002600 */
[----:B-----5:R-:W-:Y:S01]  /*16e90*/  LOP3.LUT R212, R212, R219, RZ, 0xfc, !PT ;  /* 0x000000dbd4d47212 */ /* 0x020fe200078efcff */
[----:B------:R-:W4:Y:S01]  /*16ea0*/  LDL.LU R10, [R1] ;  /* 0x00000000010a7983 */ /* 0x000f220000300800 */
[----:B------:R-:W1:Y:S01]  /*16eb0*/  LDCU.U8 UR8, c[0x0][0x549] ;  /* 0x0000a920ff0877ac */ /* 0x000e620008000000 */
[----:B------:R-:W1:Y:S01]  /*16ec0*/  LDCU UR10, c[0x0][0x434] ;  /* 0x00008680ff0a77ac */ /* 0x000e620008000800 */
[----:B------:R-:W1:Y:S01]  /*16ed0*/  LDCU.U8 UR11, c[0x0][0x548] ;  /* 0x0000a900ff0b77ac */ /* 0x000e620008000000 */
[----:B------:R-:W-:Y:S01]  /*16ee0*/  UISETP.NE.AND UP2, UPT, UR18, -0x1, UPT ;  /* 0xffffffff1200788c */ /* 0x000fe2000bf45270 */
[----:B------:R-:W1:Y:S02]  /*16ef0*/  LDCU UR14, c[0x0][0x434] ;  /* 0x00008680ff0e77ac */ /* 0x000e640008000800 */
[----:B-1----:R-:W-:Y:S01]  /*16f00*/  UISETP.NE.AND UP1, UPT, UR8, URZ, UPT ;  /* 0x000000ff0800728c */ /* 0x002fe2000bf25270 */
[----:B------:R-:W1:Y:S03]  /*16f10*/  S2UR UR8, SR_CTAID.X ;  /* 0x00000000000879c3 */ /* 0x000e660000002500 */
[----:B------:R-:W-:-:S07]  /*16f20*/  UISETP.NE.AND UP0, UPT, UR11, URZ, !UP1 ;  /* 0x000000ff0b00728c */ /* 0x000fce000cf05270 */
[----:B------:R-:W1:Y:S01]  /*16f30*/  @UP1 LDCU UR9, c[0x0][0x430] ;  /* 0x00008600ff0917ac */ /* 0x000e620008000800 */
[----:B------:R-:W2:Y:S01]  /*16f40*/  @UP1 LDCU UR15, c[0x0][0x430] ;  /* 0x00008600ff0f17ac */ /* 0x000ea20008000800 */
[----:B-1----:R-:W-:Y:S01]  /*16f50*/  @UP1 UIMAD UR14, UR9, UR10, URZ ;  /* 0x0000000a090e12a4 */ /* 0x002fe2000f8e02ff */
[----:B--2---:R-:W1:Y:S04]  /*16f60*/  SHFL.BFLY PT, R5, R4, 0x2, 0x1f ;  /* 0x0c401f0004057f89 */ /* 0x004e6800000e0000 */
[----:B---3--:R-:W2:Y:S01]  /*16f70*/  SHFL.BFLY PT, R9, R6, 0x2, 0x1f ;  /* 0x0c401f0006097f89 */ /* 0x008ea200000e0000 */
[----:B-1----:R-:W-:-:S03]  /*16f80*/  FADD.FTZ R5, R5, R4 ;  /* 0x0000000405057221 */ /* 0x002fc60000010000 */
[----:B----4-:R-:W1:Y:S01]  /*16f90*/  SHFL.BFLY PT, R4, R10, 0x2, 0x1f ;  /* 0x0c401f000a047f89 */ /* 0x010e6200000e0000 */
[----:B--2---:R-:W-:-:S03]  /*16fa0*/  FADD.FTZ R9, R9, R6 ;  /* 0x0000000609097221 */ /* 0x004fc60000010000 */
[----:B------:R-:W2:Y:S04]  /*16fb0*/  SHFL.BFLY PT, R8, R5, 0x1, 0x1f ;  /* 0x0c201f0005087f89 */ /* 0x000ea800000e0000 */
[----:B------:R-:W3:Y:S01]  /*16fc0*/  SHFL.BFLY PT, R6, R9, 0x1, 0x1f ;  /* 0x0c201f0009067f89 */ /* 0x000ee200000e0000 */
[----:B-1----:R-:W-:Y:S01]  /*16fd0*/  FADD.FTZ R4, R4, R10 ;  /* 0x0000000a04047221 */ /* 0x002fe20000010000 */
[----:B------:R-:W-:Y:S01]  /*16fe0*/  FADD.FTZ R10, R7, R252 ;  /* 0x000000fc070a7221 */ /* 0x000fe20000010000 */
[----:B--2---:R-:W-:-:S03]  /*16ff0*/  FADD.FTZ R8, R5, R8 ;  /* 0x0000000805087221 */ /* 0x004fc60000010000 */
[----:B------:R-:W1:Y:S01]  /*17000*/  SHFL.BFLY PT, R11, R4, 0x1, 0x1f ;  /* 0x0c201f00040b7f89 */ /* 0x000e6200000e0000 */
[----:B------:R-:W-:Y:S01]  /*17010*/  LOP3.LUT R5, R212, 0x20, R241, 0xf8, !PT ;  /* 0x00000020d4057812 */ /* 0x000fe200078ef8f1 */
[----:B---3--:R-:W-:Y:S02]  /*17020*/  FADD.FTZ R6, R9, R6 ;  /* 0x0000000609067221 */ /* 0x008fe40000010000 */
[----:B------:R-:W2:Y:S01]  /*17030*/  SHFL.BFLY PT, R13, R10, 0x1, 0x1f ;  /* 0x0c201f000a0d7f89 */ /* 0x000ea200000e0000 */
[----:B------:R-:W-:Y:S01]  /*17040*/  LOP3.LUT R9, R241, 0xc0, RZ, 0xc0, !PT ;  /* 0x000000c0f1097812 */ /* 0x000fe200078ec0ff */
[----:B------:R-:W3:Y:S01]  /*17050*/  MUFU.RCP R7, R8 ;  /* 0x0000000800077308 */ /* 0x000ee20000001000 */
[----:B------:R-:W-:Y:S02]  /*17060*/  FSETP.NE.FTZ.AND P3, PT, R8, RZ, PT ;  /* 0x000000ff0800720b */ /* 0x000fe40003f75000 */
[----:B------:R-:W-:Y:S02]  /*17070*/  LOP3.LUT R14, R9, 0x18, R218, 0xf8, !PT ;  /* 0x00000018090e7812 */ /* 0x000fe400078ef8da */
[----:B------:R-:W-:-:S02]  /*17080*/  FSETP.NE.FTZ.AND P2, PT, R6, RZ, PT ;  /* 0x000000ff0600720b */ /* 0x000fc40003f55000 */
[----:B------:R-:W-:Y:S01]  /*17090*/  LOP3.LUT R5, R5, R14, RZ, 0xfc, !PT ;  /* 0x0000000e05057212 */ /* 0x000fe200078efcff */
[----:B------:R-:W4:Y:S03]  /*170a0*/  MUFU.RCP R12, R6 ;  /* 0x00000006000c7308 */ /* 0x000f260000001000 */
[----:B------:R-:W-:-:S03]  /*170b0*/  LEA R5, R5, UR6, 0x1 ;  /* 0x0000000605057c11 */ /* 0x000fc6000f8e08ff */
[----:B------:R-:W4:Y:S02]  /*170c0*/  @P3 LDC R19, c[0x0][0x458] ;  /* 0x00011600ff133b82 */ /* 0x000f240000000800 */
[----:B------:R-:W-:Y:S01]  /*170d0*/  @P3 MUFU.LG2 R18, R8 ;  /* 0x0000000800123308 */ /* 0x000fe20000000c00 */
[----:B---3--:R-:W-:Y:S01]  /*170e0*/  FSEL R7, R7, 1, P3 ;  /* 0x3f80000007077808 */ /* 0x008fe20001800000 */
[----:B-1----:R-:W-:Y:S01]  /*170f0*/  FADD.FTZ R4, R4, R11 ;  /* 0x0000000b04047221 */ /* 0x002fe20000010000 */
[----:B--2---:R-:W-:-:S04]  /*17100*/  FADD.FTZ R10, R10, R13 ;  /* 0x0000000d0a0a7221 */ /* 0x004fc80000010000 */
[----:B------:R-:W-:Y:S01]  /*17110*/  FSETP.NE.FTZ.AND P1, PT, R4, RZ, PT ;  /* 0x000000ff0400720b */ /* 0x000fe20003f35000 */
[----:B------:R-:W1:Y:S01]  /*17120*/  MUFU.RCP R9, R4 ;  /* 0x0000000400097308 */ /* 0x000e620000001000 */
[----:B----4-:R-:W-:Y:S01]  /*17130*/  FSEL R12, R12, 1, P2 ;  /* 0x3f8000000c0c7808 */ /* 0x010fe20001000000 */
[----:B------:R-:W-:Y:S01]  /*17140*/  FMUL.FTZ R7, R7, UR4 ;  /* 0x0000000407077c20 */ /* 0x000fe20008410000 */
[----:B------:R-:W-:-:S03]  /*17150*/  FSETP.NE.FTZ.AND P0, PT, R10, RZ, PT ;  /* 0x000000ff0a00720b */ /* 0x000fc60003f15000 */
[----:B------:R-:W-:Y:S01]  /*17160*/  FMUL.FTZ R12, R12, UR4 ;  /* 0x000000040c0c7c20 */ /* 0x000fe20008410000 */
[C---:B------:R-:W-:Y:S01]  /*17170*/  FMUL.FTZ R160, R7.reuse, R160 ;  /* 0x000000a007a07220 */ /* 0x040fe20000410000 */
[----:B------:R-:W2:Y:S01]  /*17180*/  MUFU.RCP R11, R10 ;  /* 0x0000000a000b7308 */ /* 0x000ea20000001000 */
        /* <DEDUP_REMOVED lines=16> */
[----:B--2---:R-:W-:Y:S01]  /*17290*/  FSEL R11, R11, 1, P0 ;  /* 0x3f8000000b0b7808 */ /* 0x004fe20000000000 */
[C---:B------:R-:W-:Y:S01]  /*172a0*/  FMUL.FTZ R99, R12.reuse, R99 ;  /* 0x000000630c637220 */ /* 0x040fe20000410000 */
[C---:B------:R-:W-:Y:S01]  /*172b0*/  FMUL.FTZ R102, R12.reuse, R102 ;  /* 0x000000660c667220 */ /* 0x040fe20000410000 */
[C---:B------:R-:W-:Y:S01]  /*172c0*/  FMUL.FTZ R103, R12.reuse, R103 ;  /* 0x000000670c677220 */ /* 0x040fe20000410000 */
[C---:B------:R-:W-:Y:S01]  /*172d0*/  FMUL.FTZ R114, R12.reuse, R114 ;  /* 0x000000720c727220 */ /* 0x040fe20000410000 */
[----:B------:R-:W-:Y:S01]  /*172e0*/  FMUL.FTZ R11, R11, UR4 ;  /* 0x000000040b0b7c20 */ /* 0x000fe20008410000 */
[----:B------:R-:W1:Y:S01]  /*172f0*/  @!UP3 LDCU.64 UR4, c[0x0][0x400] ;  /* 0x00008000ff04b7ac */ /* 0x000e620008000a00 */
        /* <DEDUP_REMOVED lines=45> */
[----:B-1----:R-:W-:Y:S01]  /*175d0*/  @!UP3 UIMAD.WIDE.U32 UR16, UR12, UR4, URZ ;  /* 0x000000040c10b2a5 */ /* 0x002fe2000f8e00ff */
[----:B------:R-:W-:Y:S01]  /*175e0*/  F2FP.BF16.F32.PACK_AB R70, R71, R70 ;  /* 0x000000464746723e */ /* 0x000fe200000010ff */
[----:B------:R-:W-:Y:S01]  /*175f0*/  FMUL.FTZ R88, R9, R88 ;  /* 0x0000005809587220 */ /* 0x000fe20000410000 */
[----:B------:R-:W-:Y:S01]  /*17600*/  IADD3 R15, PT, PT, R5, -R220, RZ ;  /* 0x800000dc050f7210 */ /* 0x000fe20007ffe0ff */
[----:B------:R-:W-:Y:S01]  /*17610*/  FMUL.FTZ R89, R9, R89 ;  /* 0x0000005909597220 */ /* 0x000fe20000410000 */
        /* <DEDUP_REMOVED lines=23> */
[----:B------:R-:W-:Y:S01]  /*17790*/  @!UP3 UIMAD UR13, UR12, UR5, UR17 ;  /* 0x000000050c0db2a4 */ /* 0x000fe2000f8e0211 */
        /* <DEDUP_REMOVED lines=89> */
[----:B------:R-:W-:Y:S01]  /*17d30*/  LOP3.LUT R12, R218, 0x18, RZ, 0xc0, !PT ;  /* 0x00000018da0c7812 */ /* 0x000fe200078ec0ff */
[----:B------:R-:W-:Y:S01]  /*17d40*/  @UP3 UIMAD UR13, UR18, UR5, UR23 ;  /* 0x00000005120d32a4 */ /* 0x000fe2000f8e0217 */
[----:B------:R-:W-:Y:S01]  /*17d50*/  F2FP.BF16.F32.PACK_AB R11, R11, R138 ;  /* 0x0000008a0b0b723e */ /* 0x000fe200000010ff */
[----:B------:R-:W-:Y:S01]  /*17d60*/  STS [R15+0x3020], R104 ;  /* 0x003020680f007388 */ /* 0x000fe20000000800 */
[----:B------:R-:W-:Y:S01]  /*17d70*/  LOP3.LUT R12, R12, 0xd8, R241, 0x78, !PT ;  /* 0x000000d80c0c7812 */ /* 0x000fe200078e78f1 */
[----:B------:R-:W-:-:S02]  /*17d80*/  @!UP2 UIMAD UR18, UR12, UR10, URZ ;  /* 0x0000000a0c12a2a4 */ /* 0x000fc4000f8e02ff */
[----:B------:R-:W-:Y:S01]  /*17d90*/  STS [R15+0x3220], R106 ;  /* 0x0032206a0f007388 */ /* 0x000fe20000000800 */
[----:B------:R-:W-:Y:S01]  /*17da0*/  @UP1 UMOV UR5, 0x1 ;  /* 0x0000000100051882 */ /* 0x000fe20000000000 */
[----:B------:R-:W-:Y:S02]  /*17db0*/  @UP3 UMOV UR16, UR22 ;  /* 0x0000001600103c82 */ /* 0x000fe40008000000 */
        /* <DEDUP_REMOVED lines=17> */
[----:B------:R3:W-:Y:S02]  /*17ed0*/  STS [R17+0x5230], R11 ;  /* 0x0052300b11007388 */ /* 0x0007e40000000800 */
[----:B---3--:R-:W-:-:S04]  /*17ee0*/  LOP3.LUT R11, R12, 0x1f20, R241, 0xf8, !PT ;  /* 0x00001f200c0b7812 */ /* 0x008fc800078ef8f1 */
[----:B------:R-:W-:Y:S01]  /*17ef0*/  LEA R11, R11, UR6, 0x1 ;  /* 0x000000060b0b7c11 */ /* 0x000fe2000f8e08ff */
[----:B------:R-:W-:Y:S01]  /*17f00*/  USHF.R.S32.HI UR6, URZ, 0x1f, UR18 ;  /* 0x0000001fff067899 */ /* 0x000fe20008011412 */
[----:B-12---:R-:W-:Y:S11]  /*17f10*/  BRA.U UP1, `(.L_x_579) ;  /* 0x0000000101207547 */ /* 0x006ff6000b800000 */
        /* <DEDUP_REMOVED lines=8> */
.L_x_579:
[----:B------:R-:W-:Y:S01]  /*17fa0*/  BAR.SYNC.DEFER_BLOCKING 0x0 ;  /* 0x0000000000007b1d */ /* 0x000fe20000010000 */
[----:B------:R-:W-:Y:S01]  /*17fb0*/  @P3 FMUL.FTZ R9, R18, 0.69314718246459960938 ;  /* 0x3f31721812093820 */ /* 0x000fe20000410000 */
        /* <DEDUP_REMOVED lines=69> */
.L_x_581:
[----:B------:R-:W-:Y:S05]  /*18410*/  BSYNC.RECONVERGENT B0 ;  /* 0x0000000000007941 */ /* 0x000fea0003800200 */
.L_x_580:
[----:B------:R-:W2:Y:S01]  /*18420*/  LDCU.64 UR8, c[0x0][0x410] ;  /* 0x00008200ff0877ac */ /* 0x000ea20008000a00 */
[----:B-1----:R-:W-:Y:S01]  /*18430*/  IADD3 R4, P0, PT, R240, UR16, RZ ;  /* 0x00000010f0047c10 */ /* 0x002fe2000ff1e0ff */
[----:B------:R1:W3:Y:S01]  /*18440*/  LDS.128 R20, [R11] ;  /* 0x000000000b147984 */ /* 0x0002e20000000c00 */
[----:B------:R-:W-:Y:S01]  /*18450*/  MOV R219, RZ ;  /* 0x000000ff00db7202 */ /* 0x000fe20000000f00 */
[C---:B------:R-:W-:Y:S01]  /*18460*/  VIADD R0, R218.reuse, 0x20 ;  /* 0x00000020da007836 */ /* 0x040fe20000000000 */
[----:B------:R-:W-:Y:S01]  /*18470*/  ISETP.GE.AND P3, PT, R218, UR7, PT ;  /* 0x00000007da007c0c */ /* 0x000fe2000bf66270 */
[----:B------:R-:W-:Y:S01]  /*18480*/  IMAD.X R5, RZ, RZ, UR13, P0 ;  /* 0x0000000dff057e24 */ /* 0x000fe200080e06ff */
[----:B------:R-:W-:Y:S01]  /*18490*/  BSSY.RECONVERGENT B0, `(.L_x_582) ;  /* 0x000001e000007945 */ /* 0x000fe20003800200 */
[----:B------:R-:W-:Y:S01]  /*184a0*/  IMAD.WIDE.U32 R2, R16, 0x80, R218 ;  /* 0x0000008010027825 */ /* 0x000fe200078e00da */
[----:B------:R-:W-:Y:S01]  /*184b0*/  ISETP.GE.AND P2, PT, R0, UR7, PT ;  /* 0x0000000700007c0c */ /* 0x000fe2000bf46270 */
[----:B------:R1:W4:Y:S02]  /*184c0*/  LDS.128 R16, [R11+0x2000] ;  /* 0x002000000b107984 */ /* 0x0003240000000c00 */
[C---:B------:R-:W-:Y:S01]  /*184d0*/  VIADD R0, R218.reuse, 0x40 ;  /* 0x00000040da007836 */ /* 0x040fe20000000000 */
[----:B------:R-:W-:-:S04]  /*184e0*/  IADD3 R218, PT, PT, R218, 0x60, RZ ;  /* 0x00000060dada7810 */ /* 0x000fc80007ffe0ff */
[----:B------:R-:W-:Y:S01]  /*184f0*/  ISETP.GE.AND P1, PT, R0, UR7, PT ;  /* 0x0000000700007c0c */ /* 0x000fe2000bf26270 */
[----:B--2---:R-:W-:Y:S01]  /*18500*/  IMAD.U32 R25, RZ, RZ, UR9 ;  /* 0x00000009ff197e24 */ /* 0x004fe2000f8e00ff */
[----:B------:R-:W-:Y:S02]  /*18510*/  MOV R8, UR8 ;  /* 0x0000000800087c02 */ /* 0x000fe40008000f00 */
[----:B------:R-:W-:-:S03]  /*18520*/  ISETP.GE.AND P0, PT, R218, UR7, PT ;  /* 0x00000007da007c0c */ /* 0x000fc6000bf06270 */
[----:B------:R-:W-:Y:S02]  /*18530*/  IMAD.WIDE.U32 R8, R8, UR4, R4 ;  /* 0x0000000408087c25 */ /* 0x000fe4000f8e0004 */
[----:B------:R1:W2:Y:S02]  /*18540*/  LDS.128 R4, [R11+0x4000] ;  /* 0x004000000b047984 */ /* 0x0002a40000000c00 */
[----:B------:R-:W-:Y:S01]  /*18550*/  IMAD R25, R25, UR4, R9 ;  /* 0x0000000419197c24 */ /* 0x000fe2000f8e0209 */
[----:B------:R-:W-:Y:S06]  /*18560*/  @P3 BRA `(.L_x_583) ;  /* 0x0000000000403947 */ /* 0x000fec0003800000 */
        /* <DEDUP_REMOVED lines=16> */
.L_x_583:
[----:B------:R-:W-:Y:S05]  /*18670*/  BSYNC.RECONVERGENT B0 ;  /* 0x0000000000007941 */ /* 0x000fea0003800200 */
.L_x_582:
        /* <DEDUP_REMOVED lines=24> */
.L_x_585:
[----:B------:R-:W-:Y:S05]  /*18800*/  BSYNC.RECONVERGENT B0 ;  /* 0x0000000000007941 */ /* 0x000fea0003800200 */
.L_x_584:
        /* <DEDUP_REMOVED lines=24> */
.L_x_587:
[----:B------:R-:W-:Y:S05]  /*18990*/  BSYNC.RECONVERGENT B0 ;  /* 0x0000000000007941 */ /* 0x000fea0003800200 */
.L_x_586:
[----:B-12---:R1:W2:Y:S01]  /*189a0*/  LDS.128 R4, [R11+0x3800] ;  /* 0x003800000b047984 */ /* 0x0062a20000000c00 */
[----:B------:R-:W-:Y:S05]  /*189b0*/  @P0 EXIT ;  /* 0x000000000000094d */ /* 0x000fea0003800000 */
[----:B------:R-:W5:Y:S01]  /*189c0*/  LDCU.64 UR6, c[0x0][0x408] ;  /* 0x00008100ff0677ac */ /* 0x000f620008000a00 */
[----:B----4-:R4:W1:Y:S01]  /*189d0*/  LDS.128 R16, [R11+0x5800] ;  /* 0x005800000b107984 */ /* 0x0108620000000c00 */
        /* <DEDUP_REMOVED lines=19> */
.L_x_588:
        /* <DEDUP_REMOVED lines=15> */
.L_x_1272:


//--------------------- .text._ZN5flash16flash_fwd_kernelI23Flash_fwd_kernel_traitsILi96ELi128ELi64ELi4ELb0ELb0EN7cutlass10bfloat16_tE19Flash_kernel_traitsILi96ELi128ELi64ELi4ES3_EELb1ELb1ELb0ELb0ELb0ELb0ELb0ELb1EEEvNS_16Flash_fwd_paramsE --------------------------
	.section	.text._ZN5flash16flash_fwd_kernelI23Flash_fwd_kernel_traitsILi96ELi128ELi64ELi4ELb0ELb0EN7cutlass10bfloat16_tE19Flash_kernel_traitsILi96ELi128ELi64ELi4ES3_EELb1ELb1ELb0ELb0ELb0ELb0ELb0ELb1EEEvNS_16Flash_fwd_paramsE,"ax",@progbits
	.align	128
        .global         _ZN5flash16flash_fwd_kernelI23Flash_fwd_kernel_traitsILi96ELi128ELi64ELi4ELb0ELb0EN7cutlass10bfloat16_tE19Flash_kernel_traitsILi96ELi128ELi64ELi4ES3_EELb1ELb1ELb0ELb0ELb0ELb0ELb0ELb1EEEvNS_16Flash_fwd_paramsE
        .type           _ZN5flash16flash_fwd_kernelI23Flash_fwd_kernel_traitsILi96ELi128ELi64ELi4ELb0ELb0EN7cutlass10bfloat16_tE19Flash_kernel_traitsILi96ELi128ELi64ELi4ES3_EELb1ELb1ELb0ELb0ELb0ELb0ELb0ELb1EEEvNS_16Flash_fwd_paramsE,@function
        .size           _ZN5flash16flash_fwd_kernelI23Flash_fwd_kernel_traitsILi96ELi128ELi64ELi4ELb0ELb0EN7cutlass10bfloat16_tE19Flash_kernel_traitsILi96ELi128ELi64ELi4ES3_EELb1ELb1ELb0ELb0ELb0ELb0ELb0ELb1EEEvNS_16Flash_fwd_paramsE,(.L_x_1273 - _ZN5flash16flash_fwd_kernelI23Flash_fwd_kernel_traitsILi96ELi128ELi64ELi4ELb0ELb0EN7cutlass10bfloat16_tE19Flash_kernel_traitsILi96ELi128ELi64ELi4ES3_EELb1ELb1ELb0ELb0ELb0ELb0ELb0ELb1EEEvNS_16Flash_fwd_paramsE)
        .other          _ZN5flash16flash_fwd_kernelI23Flash_fwd_kernel_traitsILi96ELi128ELi64ELi4ELb0ELb0EN7cutlass10bfloat16_tE19Flash_kernel_traitsILi96ELi128ELi64ELi4ES3_EELb1ELb1ELb0ELb0ELb0ELb0ELb0ELb1EEEvNS_16Flash_fwd_paramsE,@"STO_CUDA_ENTRY STV_DEFAULT"
_ZN5flash16flash_fwd_kernelI23Flash_fwd_kernel_traitsILi96ELi128ELi64ELi4ELb0ELb0EN7cutlass10bfloat16_tE19Flash_kernel_traitsILi96ELi128ELi64ELi4ES3_EELb1ELb1ELb0ELb0ELb0ELb0ELb0ELb1EEEvNS_16Flash_fwd_paramsE:
.text._ZN5flash16flash_fwd_kernelI23Flash_fwd_kernel_traitsILi96ELi128ELi64ELi4ELb0ELb0EN7cutlass10bfloat16_tE19Flash_kernel_traitsILi96ELi128ELi64ELi4ES3_EELb1ELb1ELb0ELb0ELb0ELb0ELb0ELb1EEEvNS_16Flash_fwd_paramsE:
[----:B------:R-:W1:Y:S01]  /*0000*/  LDC R1, c[0x0][0x37c] ;  /* 0x0000df00ff017b82 */ /* 0x000e620000000800 */
[----:B------:R-:W2:Y:S07]  /*0010*/  LDCU.U8 UR4, c[0x0][0x524] ;  /* 0x0000a480ff0477ac */ /* 0x000eae0008000000 */
[----:B------:R-:W3:Y:S01]  /*0020*/  LDC R15, c[0x0][0x518] ;  /* 0x00014600ff0f7b82 */ /* 0x000ee20000000800 */
[----:B-1----:R-:W-:Y:S01]  /*0030*/  VIADD R1, R1, 0xfffffe08 ;  /* 0xfffffe0801017836 */ /* 0x002fe20000000000 */
[----:B------:R-:W1:Y:S01]  /*0040*/  LDCU.64 UR22, c[0x0][0x510] ;  /* 0x0000a200ff1677ac */ /* 0x000e620008000a00 */
[----:B------:R-:W4:Y:S05]  /*0050*/  LDCU.64 UR20, c[0x0][0x358] ;  /* 0x00006b00ff1477ac */ /* 0x000f2a0008000a00 */
[----:B------:R-:W3:Y:S01]  /*0060*/  LDC R16, c[0x0][0x51c] ;  /* 0x00014700ff107b82 */ /* 0x000ee20000000800 */
[----:B------:R-:W3:Y:S01]  /*0070*/  S2R R24, SR_TID.X ;  /* 0x0000000000187919 */ /* 0x000ee20000002100 */
[----:B------:R-:W3:Y:S01]  /*0080*/  LDCU.64 UR12, c[0x0][0x460] ;  /* 0x00008c00ff0c77ac */ /* 0x000ee20008000a00 */
[----:B------:R-:W3:Y:S01]  /*0090*/  LDCU.64 UR10, c[0x0][0x470] ;  /* 0x00008e00ff0a77ac */ /* 0x000ee20008000a00 */
[----:B--2---:R-:W-:-:S04]  /*00a0*/  ISETP.NE.AND P1, PT, RZ, UR4, PT ;  /* 0x00000004ff007c0c */ /* 0x004fc8000bf25270 */
[----:B------:R-:W-:Y:S01]  /*00b0*/  S2UR UR14, SR_CTAID.X ;  /* 0x00000000000e79c3 */ /* 0x000fe20000002500 */
[----:B------:R-:W2:Y:S01]  /*00c0*/  LDCU.64 UR16, c[0x0][0x460] ;  /* 0x00008c00ff1077ac */ /* 0x000ea20008000a00 */
[----:B-1----:R-:W-:Y:S02]  /*00d0*/  IMAD.U32 R2, RZ, RZ, UR22 ;  /* 0x00000016ff027e24 */ /* 0x002fe4000f8e00ff */
[----:B------:R-:W-:-:S04]  /*00e0*/  IMAD.U32 R3, RZ, RZ, UR23 ;  /* 0x00000017ff037e24 */ /* 0x000fc8000f8e00ff */
[----:B------:R-:W-:Y:S08]  /*00f0*/  S2UR UR8, SR_CTAID.Y ;  /* 0x00000000000879c3 */ /* 0x000ff00000002600 */
[----:B------:R-:W1:Y:S01]  /*0100*/  S2UR UR33, SR_CTAID.Z ;  /* 0x00000000002179c3 */ /* 0x000e620000002700 */
[----:B----4-:R3:W4:Y:S01]  /*0110*/  @P1 LDG.E.64 R4, desc[UR20][R2.64] ;  /* 0x0000001402041981 */ /* 0x010722000c1e1b00 */
[----:B------:R-:W2:Y:S01]  /*0120*/  LDCU.U8 UR9, c[0x0][0x532] ;  /* 0x0000a640ff0977ac */ /* 0x000ea20008000000 */
[----:B------:R-:W2:Y:S05]  /*0130*/  LDCU.64 UR6, c[0x0][0x468] ;  /* 0x00008d00ff0677ac */ /* 0x000eaa0008000a00 */
[----:B------:R-:W4:Y:S01]  /*0140*/  @P1 LDC R0, c[0x0][0x520] ;  /* 0x00014800ff001b82 */ /* 0x000f220000000800 */
[----:B---3--:R-:W-:-:S02]  /*0150*/  @P1 IMAD.MOV.U32 R2, RZ, RZ, R15 ;  /* 0x000000ffff021224 */ /* 0x008fc400078e000f */
[----:B------:R-:W-:-:S06]  /*0160*/  @P1 IMAD.MOV.U32 R3, RZ, RZ, R16 ;  /* 0x000000ffff031224 */ /* 0x000fcc00078e0010 */
[----:B------:R-:W3:Y:S01]  /*0170*/  @P1 LDG.E.64 R2, desc[UR20][R2.64] ;  /* 0x0000001402021981 */ /* 0x000ee2000c1e1b00 */
[----:B-1----:R-:W-:Y:S01]  /*0180*/  ULOP3.LUT UR4, UR33, UR14, UR8, 0xfe, !UPT ;  /* 0x0000000e21047292 */ /* 0x002fe2000f8efe08 */
[----:B------:R-:W-:Y:S01]  /*0190*/  ISETP.NE.U32.AND P4, PT, RZ, UR12, PT ;  /* 0x0000000cff007c0c */ /* 0x000fe2000bf85070 */
[----:B------:R-:W-:Y:S02]  /*01a0*/  UISETP.NE.U32.AND UP4, UPT, UR12, URZ, UPT ;  /* 0x000000ff0c00728c */ /* 0x000fe4000bf85070 */
[----:B------:R-:W-:Y:S01]  /*01b0*/  UISETP.NE.U32.AND UP3, UPT, UR10, URZ, UPT ;  /* 0x000000ff0a00728c */ /* 0x000fe2000bf65070 */
[----:B------:R-:W-:Y:S01]  /*01c0*/  ISETP.NE.AND.EX P4, PT, RZ, UR13, PT, P4 ;  /* 0x0000000dff007c0c */ /* 0x000fe2000bf85340 */
[----:B------:R-:W-:Y:S01]  /*01d0*/  UISETP.NE.AND.EX UP4, UPT, UR13, URZ, UPT, UP4 ;  /* 0x000000ff0d00728c */ /* 0x000fe2000bf85340 */
[----:B------:R-:W-:Y:S01]  /*01e0*/  LOP3.LUT P3, RZ, R24, UR4, RZ, 0xfc, !PT ;  /* 0x0000000418ff7c12 */ /* 0x000fe2000f86fcff */
[----:B------:R-:W-:Y:S02]  /*01f0*/  UISETP.NE.AND.EX UP3, UPT, UR11, URZ, UPT, UP3 ;  /* 0x000000ff0b00728c */ /* 0x000fe4000bf65330 */
[----:B--2---:R-:W-:Y:S01]  /*0200*/  UIMAD.WIDE.U32 UR16, UR8, 0x4, UR16 ;  /* 0x00000004081078a5 */ /* 0x004fe2000f8e0010 */
[----:B------:R-:W1:Y:S01]  /*0210*/  LDCU.64 UR4, c[0x0][0x478] ;  /* 0x00008f00ff0477ac */ /* 0x000e620008000a00 */
[----:B------:R-:W-:Y:S01]  /*0220*/  PLOP3.LUT P2, PT, PT, PT, UP4, 0x80, 0x8 ;  /* 0x000000000008781c */ /* 0x000fe20003f4f048 */
[----:B------:R-:W-:-:S02]  /*0230*/  USHF.L.U32 UR13, UR8, 0x2, URZ ;  /* 0x00000002080d7899 */ /* 0x000fc400080006ff */
[----:B------:R-:W-:-:S05]  /*0240*/  UISETP.NE.AND UP5, UPT, UR9, URZ, UPT ;  /* 0x000000ff0900728c */ /* 0x000fca000bfa5270 */
[----:B------:R-:W2:Y:S01]  /*0250*/  @!P3 LDC.64 R6, c[0x0][0x528] ;  /* 0x00014a00ff06bb82 */ /* 0x000ea20000000a00 */
[----:B------:R-:W-:Y:S02]  /*0260*/  UISETP.EQ.U32.AND UP2, UPT, UR6, URZ, UPT ;  /* 0x000000ff0600728c */ /* 0x000fe4000bf42070 */
[----:B------:R-:W-:Y:S02]  /*0270*/  USHF.R.U32.HI UR12, URZ, 0x1e, UR8 ;  /* 0x0000001eff0c7899 */ /* 0x000fe40008011608 */
[----:B------:R-:W-:Y:S02]  /*0280*/  UISETP.EQ.OR.EX UP2, UPT, UR7, URZ, !UP5, UP2 ;  /* 0x000000ff0700728c */ /* 0x000fe4000ef42720 */
[----:B-1----:R-:W-:-:S04]  /*0290*/  UISETP.NE.U32.AND UP0, UPT, UR4, URZ, UPT ;  /* 0x000000ff0400728c */ /* 0x002fc8000bf05070 */
[----:B------:R-:W-:Y:S01]  /*02a0*/  UISETP.NE.AND.EX UP0, UPT, UR5, URZ, UPT, UP0 ;  /* 0x000000ff0500728c */ /* 0x000fe2000bf05300 */
[----:B----4-:R-:W-:Y:S02]  /*02b0*/  @P1 R2UR UR22, R4 ;  /* 0x00000000041612ca */ /* 0x010fe400000e0000 */
[----:B------:R-:W-:-:S11]  /*02c0*/  @P1 R2UR UR23, R5 ;  /* 0x00000000051712ca */ /* 0x000fd600000e0000 */
[----:B------:R-:W-:Y:S02]  /*02d0*/  IMAD.U32 R4, RZ, RZ, UR22 ;  /* 0x00000016ff047e24 */ /* 0x000fe4000f8e00ff */
[----:B------:R-:W-:-:S05]  /*02e0*/  IMAD.U32 R5, RZ, RZ, UR23 ;  /* 0x00000017ff057e24 */ /* 0x000fca000f8e00ff */
[----:B--2---:R1:W-:Y:S01]  /*02f0*/  @!P3 STG.E.64 desc[UR20][R6.64], R4 ;  /* 0x000000040600b986 */ /* 0x0043e2000c101b14 */
[----:B---3--:R-:W-:Y:S01]  /*0300*/  @P1 IADD3 R15, P0, PT, R2, R0, RZ ;  /* 0x00000000020f1210 */ /* 0x008fe20007f1e0ff */
[----:B------:R-:W-:Y:S01]  /*0310*/  IMAD.U32 R2, RZ, RZ, UR16 ;  /* 0x00000010ff027e24 */ /* 0x000fe2000f8e00ff */
[----:B------:R-:W-:-:S03]  /*0320*/  @UP3 UIADD3 UR16, UP1, UPT, UR13, UR10, URZ ;  /* 0x0000000a0d103290 */ /* 0x000fc6000ff3e0ff */
[----:B------:R-:W-:Y:S01]  /*0330*/  @P1 IMAD.X R16, RZ, RZ, R3, P0 ;  /* 0x000000ffff101224 */ /* 0x000fe200000e0603 */
[----:B------:R-:W-:Y:S02]  /*0340*/  PLOP3.LUT P1, PT, PT, PT, UP3, 0x80, 0x8 ;  /* 0x000000000008781c */ /* 0x000fe40003f2f038 */
[----:B------:R-:W-:Y:S01]  /*0350*/  MOV R3, UR17 ;  /* 0x0000001100037c02 */ /* 0x000fe20008000f00 */
[----:B------:R-:W-:Y:S02]  /*0360*/  @UP3 UIADD3.X UR17, UPT, UPT, UR12, UR11, URZ, UP1, !UPT ;  /* 0x0000000b0c113290 */ /* 0x000fe40008ffe4ff */
[----:B------:R-:W-:Y:S01]  /*0370*/  UIADD3 UR10, UP1, UPT, UR13, UR6, URZ ;  /* 0x000000060d0a7290 */ /* 0x000fe2000ff3e0ff */
[----:B-1----:R-:W-:Y:S02]  /*0380*/  @!P3 IMAD.MOV.U32 R4, RZ, RZ, R15 ;  /* 0x000000ffff04b224 */ /* 0x002fe400078e000f */
[----:B------:R-:W-:Y:S01]  /*0390*/  @!P3 IMAD.MOV.U32 R5, RZ, RZ, R16 ;  /* 0x000000ffff05b224 */ /* 0x000fe200078e0010 */
[----:B------:R-:W-:-:S04]  /*03a0*/  UIADD3.X UR9, UPT, UPT, UR12, UR7, URZ, UP1, !UPT ;  /* 0x000000070c097290 */ /* 0x000fc80008ffe4ff */
[----:B------:R1:W-:Y:S01]  /*03b0*/  @!P3 STG.E.64 desc[UR20][R6.64+0x8], R4 ;  /* 0x000008040600b986 */ /* 0x0003e2000c101b14 */
[----:B------:R-:W-:-:S03]  /*03c0*/  PLOP3.LUT P3, PT, PT, PT, UP2, 0x80, 0x8 ;  /* 0x000000000008781c */ /* 0x000fc60003f6f028 */
[----:B------:R-:W2:Y:S01]  /*03d0*/  @P4 LDG.E R8, desc[UR20][R2.64] ;  /* 0x0000001402084981 */ /* 0x000ea2000c1e1900 */
[----:B------:R-:W-:Y:S01]  /*03e0*/  @UP0 UIADD3 UR4, UP1, UPT, UR13, UR4, URZ ;  /* 0x000000040d040290 */ /* 0x000fe2000ff3e0ff */
[----:B------:R-:W-:-:S03]  /*03f0*/  PLOP3.LUT P0, PT, PT, PT, UP0, 0x80, 0x8 ;  /* 0x000000000008781c */ /* 0x000fc60003f0f008 */
[----:B------:R-:W-:Y:S01]  /*0400*/  @UP0 UIADD3.X UR5, UPT, UPT, UR12, UR5, URZ, UP1, !UPT ;  /* 0x000000050c050290 */ /* 0x000fe20008ffe4ff */
[----:B-1----:R1:W3:Y:S01]  /*0410*/  @P2 LDG.E R7, desc[UR20][R2.64+0x4] ;  /* 0x0000041402072981 */ /* 0x0022e2000c1e1900 */
[----:B------:R-:W-:-:S04]  /*0420*/  IMAD.U32 R4, RZ, RZ, UR4 ;  /* 0x00000004ff047e24 */ /* 0x000fc8000f8e00ff */
[----:B------:R-:W-:Y:S01]  /*0430*/  IMAD.U32 R5, RZ, RZ, UR5 ;  /* 0x00000005ff057e24 */ /* 0x000fe2000f8e00ff */
[----:B------:R-:W4:Y:S04]  /*0440*/  @!UP4 LDCU UR31, c[0x0][0x434] ;  /* 0x00008680ff1fc7ac */ /* 0x000f280008000800 */
[----:B------:R-:W5:Y:S01]  /*0450*/  @P0 LDG.E R4, desc[UR20][R4.64] ;  /* 0x0000001404040981 */ /* 0x000f62000c1e1900 */
[----:B------:R-:W-:Y:S01]  /*0460*/  UMOV UR18, 0xffffffff ;  /* 0xffffffff00127882 */ /* 0x000fe20000000000 */
[----:B------:R-:W4:Y:S01]  /*0470*/  @!UP0 LDCU.64 UR4, c[0x0][0x488] ;  /* 0x00009100ff0487ac */ /* 0x000f220008000a00 */
[----:B-1----:R-:W-:Y:S02]  /*0480*/  IMAD.U32 R2, RZ, RZ, UR16 ;  /* 0x00000010ff027e24 */ /* 0x002fe4000f8e00ff */
[----:B------:R-:W-:-:S05]  /*0490*/  IMAD.U32 R3, RZ, RZ, UR17 ;  /* 0x00000011ff037e24 */ /* 0x000fca000f8e00ff */
[----:B------:R1:W4:Y:S02]  /*04a0*/  @P1 LDG.E R0, desc[UR20][R2.64] ;  /* 0x0000001402001981 */ /* 0x000324000c1e1900 */
[----:B-1----:R-:W-:Y:S01]  /*04b0*/  MOV R2, UR10 ;  /* 0x0000000a00027c02 */ /* 0x002fe20008000f00 */
[----:B------:R-:W-:-:S05]  /*04c0*/  IMAD.U32 R3, RZ, RZ, UR9 ;  /* 0x00000009ff037e24 */ /* 0x000fca000f8e00ff */
[----:B------:R-:W4:Y:S01]  /*04d0*/  @!P3 LDG.E R6, desc[UR20][R2.64] ;  /* 0x000000140206b981 */ /* 0x000f22000c1e1900 */
[----:B------:R-:W-:Y:S01]  /*04e0*/  UISETP.NE.U32.AND UP1, UPT, UR6, URZ, UPT ;  /* 0x000000ff0600728c */ /* 0x000fe2000bf25070 */
[----:B------:R-:W-:Y:S01]  /*04f0*/  UMOV UR11, 0xffffffff ;  /* 0xffffffff000b7882 */ /* 0x000fe20000000000 */
[----:B------:R-:W-:Y:S02]  /*0500*/  USHF.L.U32 UR29, UR14, 0x7, URZ ;  /* 0x000000070e1d7899 */ /* 0x000fe400080006ff */
[----:B------:R-:W-:Y:S01]  /*0510*/  UISETP.NE.AND.EX UP1, UPT, UR7, URZ, UPT, UP1 ;  /* 0x000000ff0700728c */ /* 0x000fe2000bf25310 */
[----:B------:R-:W1:Y:S01]  /*0520*/  @!UP0 LDCU UR6, c[0x0][0x43c] ;  /* 0x00008780ff0687ac */ /* 0x000e620008000800 */
[----:B--2---:R-:W-:Y:S02]  /*0530*/  @P4 R2UR UR18, R8 ;  /* 0x00000000081242ca */ /* 0x004fe400000e0000 */
[----:B---3--:R-:W-:-:S13]  /*0540*/  @P2 R2UR UR9, R7 ;  /* 0x00000000070922ca */ /* 0x008fda00000e0000 */
[----:B----4-:R-:W-:-:S04]  /*0550*/  @UP4 UIADD3 UR31, UPT, UPT, UR9, -UR18, URZ ;  /* 0x80000012091f4290 */ /* 0x010fc8000fffe0ff */
[----:B------:R-:W-:Y:S01]  /*0560*/  UISETP.GT.AND UP2, UPT, UR31, UR29, UPT ;  /* 0x0000001d1f00728c */ /* 0x000fe2000bf44270 */
[----:B------:R-:W-:Y:S01]  /*0570*/  UMOV UR9, URZ ;  /* 0x000000ff00097c82 */ /* 0x000fe20008000000 */
[----:B------:R-:W-:-:S04]  /*0580*/  @P1 R2UR UR9, R0 ;  /* 0x00000000000912ca */ /* 0x000fc800000e0000 */
[----:B------:R-:W-:Y:S01]  /*0590*/  PLOP3.LUT P1, PT, PT, PT, UP2, 0x80, 0x8 ;  /* 0x000000000008781c */ /* 0x000fe20003f2f028 */
[----:B------:R-:W-:Y:S01]  /*05a0*/  @!UP0 UISETP.NE.U32.AND UP2, UPT, UR4, URZ, UPT ;  /* 0x000000ff0400828c */ /* 0x000fe2000bf45070 */
[----:B------:R-:W2:Y:S01]  /*05b0*/  @!UP1 LDCU UR4, c[0x0][0x438] ;  /* 0x00008700ff0497ac */ /* 0x000ea20008000800 */
[----:B------:R-:W-:Y:S01]  /*05c0*/  @!P3 R2UR UR11, R6 ;  /* 0x00000000060bb2ca */ /* 0x000fe200000e0000 */
[----:B-12---:R-:W-:-:S14]  /*05d0*/  BRA.U !UP1, `(.L_x_589) ;  /* 0x0000000109187547 */ /* 0x006fdc000b800000 */
[----:B------:R-:W-:-:S13]  /*05e0*/  PLOP3.LUT P2, PT, PT, PT, UP5, 0x80, 0x8 ;  /* 0x000000000008781c */ /* 0x000fda0003f4f058 */
[----:B------:R-:W2:Y:S04]  /*05f0*/  @P2 LDG.E R0, desc[UR20][R2.64+0x4] ;  /* 0x0000041402002981 */ /* 0x000ea8000c1e1900 */
[----:B------:R-:W3:Y:S01]  /*0600*/  @!P2 LDG.E R2, desc[UR20][R2.64] ;  /* 0x000000140202a981 */ /* 0x000ee2000c1e1900 */
[----:B--2---:R-:W-:-:S13]  /*0610*/  @P2 R2UR UR4, R0 ;  /* 0x00000000000422ca */ /* 0x004fda00000e0000 */
[----:B------:R-:W-:-:S07]  /*0620*/  @UP5 UIADD3 UR4, UPT, UPT, UR4, -UR11, URZ ;  /* 0x8000000b04045290 */ /* 0x000fce000fffe0ff */
[----:B---3--:R-:W-:Y:S02]  /*0630*/  @!P2 R2UR UR4, R2 ;  /* 0x000000000204a2ca */ /* 0x008fe400000e0000 */
.L_x_589:
[----:B-----5:R-:W-:Y:S01]  /*0640*/  @P0 R2UR UR30, R4 ;  /* 0x00000000041e02ca */ /* 0x020fe200000e0000 */
[----:B------:R-:W-:Y:S01]  /*0650*/  @!UP0 UISETP.NE.AND.EX UP2, UPT, UR5, URZ, UPT, UP2 ;  /* 0x000000ff0500828c */ /* 0x000fe2000bf45320 */
[----:B------:R-:W-:-:S13]  /*0660*/  @!P1 EXIT ;  /* 0x000000000000994d */ /* 0x000fda0003800000 */
        /* <DEDUP_REMOVED lines=12> */
[----:B------:R-:W-:Y:S01]  /*0730*/  ULEA.HI UR4, UR4, UR5, URZ, 0x6 ;  /* 0x0000000504047291 */ /* 0x000fe2000f8f30ff */
[----:B------:R-:W1:Y:S03]  /*0740*/  LDCU UR12, c[0x0][0x3e0] ;  /* 0x00007c00ff0c77ac */ /* 0x000e660008000800 */
[----:B------:R-:W-:-:S04]  /*0750*/  USHF.R.S32.HI UR4, URZ, 0x6, UR4 ;  /* 0x00000006ff047899 */ /* 0x000fc80008011404 */
[----:B------:R-:W-:-:S04]  /*0760*/  UISETP.LT.AND UP0, UPT, UR6, UR4, UPT ;  /* 0x000000040600728c */ /* 0x000fc8000bf01270 */
[----:B------:R-:W-:-:S04]  /*0770*/  USEL UR26, UR6, UR4, UP0 ;  /* 0x00000004061a7287 */ /* 0x000fc80008000000 */
[----:B------:R-:W-:Y:S02]  /*0780*/  UISETP.GT.AND UP0, UPT, UR26, URZ, UPT ;  /* 0x000000ff1a00728c */ /* 0x000fe4000bf04270 */
[----:B-1----:R-:W-:-:S07]  /*0790*/  UIMAD UR32, UR8, UR12, UR33 ;  /* 0x0000000c082072a4 */ /* 0x002fce000f8e0221 */
[----:B------:R-:W-:Y:S05]  /*07a0*/  BRA.U UP0, `(.L_x_590) ;  /* 0x0000000d00147547 */ /* 0x000fea000b800000 */
[----:B------:R-:W1:Y:S01]  /*07b0*/  LDCU.U8 UR4, c[0x0][0x549] ;  /* 0x0000a920ff0477ac */ /* 0x000e620008000000 */
[----:B------:R-:W2:Y:S01]  /*07c0*/  S2R R6, SR_CTAID.X ;  /* 0x0000000000067919 */ /* 0x000ea20000002500 */
[----:B------:R-:W-:-:S11]  /*07d0*/  UISETP.NE.AND UP0, UPT, UR18, -0x1, UPT ;  /* 0xffffffff1200788c */ /* 0x000fd6000bf05270 */
[----:B------:R-:W3:Y:S01]  /*07e0*/  @!UP0 LDCU.64 UR10, c[0x0][0x400] ;  /* 0x00008000ff0a87ac */ /* 0x000ee20008000a00 */
[----:B-1----:R-:W-:Y:S01]  /*07f0*/  UISETP.NE.AND UP1, UPT, UR4, URZ, UPT ;  /* 0x000000ff0400728c */ /* 0x002fe2000bf25270 */
[----:B------:R-:W1:Y:S10]  /*0800*/  @UP0 LDCU.64 UR6, c[0x0][0x408] ;  /* 0x00008100ff0607ac */ /* 0x000e740008000a00 */
[----:B------:R-:W4:Y:S01]  /*0810*/  @UP1 LDCU.64 UR4, c[0x0][0x430] ;  /* 0x00008600ff0417ac */ /* 0x000f220008000a00 */
[----:B---3--:R-:W-:Y:S01]  /*0820*/  @!UP0 UIMAD.WIDE.U32 UR16, UR8, UR10, URZ ;  /* 0x0000000a081082a5 */ /* 0x008fe2000f8e00ff */
[----:B------:R-:W-:-:S03]  /*0830*/  @UP1 UMOV UR13, 0x1 ;  /* 0x00000001000d1882 */ /* 0x000fc60000000000 */
[----:B------:R-:W-:Y:S02]  /*0840*/  @!UP0 UIMAD UR11, UR8, UR11, UR17 ;  /* 0x0000000b080b82a4 */ /* 0x000fe4000f8e0211 */
[----:B-1----:R-:W-:Y:S01]  /*0850*/  @UP0 UIMAD.WIDE.U32 UR14, UR18, UR6, URZ ;  /* 0x00000006120e02a5 */ /* 0x002fe2000f8e00ff */
[----:B------:R-:W-:Y:S01]  /*0860*/  @!UP0 UMOV UR10, UR16 ;  /* 0x00000010000a8c82 */ /* 0x000fe20008000000 */
[----:B------:R-:W1:Y:S02]  /*0870*/  @UP1 LDCU UR6, c[0x0][0x430] ;  /* 0x00008600ff0617ac */ /* 0x000e640008000800 */
[----:B------:R-:W-:Y:S02]  /*0880*/  @UP0 UIMAD UR11, UR18, UR7, UR15 ;  /* 0x00000007120b02a4 */ /* 0x000fe4000f8e020f */
[----:B----4-:R-:W-:Y:S01]  /*0890*/  @UP1 UIMAD UR9, UR4, UR5, URZ ;  /* 0x00000005040912a4 */ /* 0x010fe2000f8e02ff */
[----:B------:R-:W3:Y:S01]  /*08a0*/  LDCU.U8 UR7, c[0x0][0x548] ;  /* 0x0000a900ff0777ac */ /* 0x000ee20008000000 */
[----:B------:R-:W-:Y:S01]  /*08b0*/  @UP0 UMOV UR10, UR14 ;  /* 0x0000000e000a0c82 */ /* 0x000fe20008000000 */
[----:B--2---:R-:W-:Y:S09]  /*08c0*/  BRA.U UP1, `(.L_x_591) ;  /* 0x0000000101247547 */ /* 0x004ff2000b800000 */
[----:B---3--:R-:W-:-:S11]  /*08d0*/  UISETP.NE.AND UP0, UPT, UR7, URZ, UPT ;  /* 0x000000ff0700728c */ /* 0x008fd6000bf05270 */
[----:B------:R-:W2:Y:S01]  /*08e0*/  @UP0 LDCU UR13, c[0x0][0x454] ;  /* 0x00008a80ff0d07ac */ /* 0x000ea20008000800 */
[----:B------:R-:W3:Y:S01]  /*08f0*/  @!UP0 LDCU UR4, c[0x0][0x434] ;  /* 0x00008680ff0487ac */ /* 0x000ee20008000800 */
[----:B------:R-:W4:Y:S01]  /*0900*/  @UP0 LDCU UR9, c[0x0][0x454] ;  /* 0x00008a80ff0907ac */ /* 0x000f220008000800 */
[----:B-1----:R-:W-:Y:S01]  /*0910*/  @UP0 UMOV UR6, 0x1 ;  /* 0x0000000100060882 */ /* 0x002fe20000000000 */
[----:B----4-:R-:W4:Y:S01]  /*0920*/  @!UP0 LDCU UR9, c[0x0][0x434] ;  /* 0x00008680ff0987ac */ /* 0x010f220008000800 */
[----:B------:R-:W-:Y:S01]  /*0930*/  @!UP0 UMOV UR6, 0x1 ;  /* 0x0000000100068882 */ /* 0x000fe20000000000 */
[----:B--2---:R-:W-:Y:S02]  /*0940*/  @UP0 UIMAD UR13, UR12, UR13, URZ ;  /* 0x0000000d0c0d02a4 */ /* 0x004fe4000f8e02ff */
[----:B---3--:R-:W-:-:S12]  /*0950*/  @!UP0 UIMAD UR13, UR12, UR4, URZ ;  /* 0x000000040c0d82a4 */ /* 0x008fd8000f8e02ff */
.L_x_591:
[----:B------:R-:W2:Y:S01]  /*0960*/  LDCU UR12, c[0x0][0x434] ;  /* 0x00008680ff0c77ac */ /* 0x000ea20008000800 */
[----:B------:R-:W-:Y:S01]  /*0970*/  IMAD.SHL.U32 R17, R24, 0x8, RZ ;  /* 0x0000000818117824 */ /* 0x000fe200078e00ff */
[----:B------:R-:W-:Y:S01]  /*0980*/  SHF.R.U32.HI R8, RZ, 0x2, R24 ;  /* 0x00000002ff087819 */ /* 0x000fe20000011618 */
[----:B------:R-:W-:Y:S01]  /*0990*/  IMAD.MOV.U32 R9, RZ, RZ, RZ ;  /* 0x000000ffff097224 */ /* 0x000fe200078e00ff */
[----:B---3--:R-:W-:Y:S01]  /*09a0*/  UISETP.NE.AND UP1, UPT, UR7, URZ, !UP1 ;  /* 0x000000ff0700728c */ /* 0x008fe2000cf25270 */
[----:B------:R-:W-:Y:S01]  /*09b0*/  BSSY.RECONVERGENT B0, `(.L_x_592) ;  /* 0x0000032000007945 */ /* 0x000fe20003800200 */
[----:B------:R-:W3:Y:S01]  /*09c0*/  LDCU.64 UR4, c[0x0][0x410] ;  /* 0x00008200ff0477ac */ /* 0x000ee20008000a00 */
[----:B------:R-:W-:Y:S01]  /*09d0*/  LOP3.LUT R17, R17, 0x18, RZ, 0xc0, !PT ;  /* 0x0000001811117812 */ /* 0x000fe200078ec0ff */
[C---:B------:R-:W-:Y:S01]  /*09e0*/  VIADD R15, R8.reuse, 0x40 ;  /* 0x00000040080f7836 */ /* 0x040fe20000000000 */
[C---:B------:R-:W-:Y:S01]  /*09f0*/  IADD3 R14, PT, PT, R8.reuse, 0x20, RZ ;  /* 0x00000020080e7810 */ /* 0x040fe20007ffe0ff */
[----:B----4-:R-:W-:Y:S01]  /*0a00*/  UIMAD UR7, UR33, UR9, URZ ;  /* 0x00000009210772a4 */ /* 0x010fe2000f8e02ff */
[----:B------:R-:W-:Y:S01]  /*0a10*/  IADD3 R2, P0, PT, R17, UR10, RZ ;  /* 0x0000000a11027c10 */ /* 0x000fe2000ff1e0ff */
[----:B------:R-:W-:Y:S01]  /*0a20*/  UIADD3 UR31, UPT, UPT, -UR29, UR31, URZ ;  /* 0x0000001f1d1f7290 */ /* 0x000fe2000fffe1ff */
[----:B------:R-:W-:Y:S01]  /*0a30*/  VIADD R16, R8, 0x60 ;  /* 0x0000006008107836 */ /* 0x000fe20000000000 */
[----:B------:R-:W-:Y:S01]  /*0a40*/  UISETP.NE.AND UP0, UPT, UR18, -0x1, UPT ;  /* 0xffffffff1200788c */ /* 0x000fe2000bf05270 */
[----:B------:R-:W-:Y:S01]  /*0a50*/  IADD3.X R3, PT, PT, RZ, UR11, RZ, P0, !PT ;  /* 0x0000000bff037c10 */ /* 0x000fe200087fe4ff */
[----:B------:R-:W-:Y:S01]  /*0a60*/  @!UP1 UIMAD UR7, UR8, UR13, UR7 ;  /* 0x0000000d080792a4 */ /* 0x000fe2000f8e0207 */
[----:B------:R-:W-:Y:S01]  /*0a70*/  IMAD.WIDE.U32 R6, R6, 0x80, R8 ;  /* 0x0000008006067825 */ /* 0x000fe200078e0008 */
[----:B--2---:R-:W-:Y:S01]  /*0a80*/  UIMAD UR8, UR8, UR12, URZ ;  /* 0x0000000c080872a4 */ /* 0x004fe2000f8e02ff */
[----:B------:R-:W-:Y:S01]  /*0a90*/  ISETP.GE.AND P3, PT, R8, UR31, PT ;  /* 0x0000001f08007c0c */ /* 0x000fe2000bf66270 */
[----:B-1----:R-:W-:Y:S01]  /*0aa0*/  UIMAD UR29, UR29, UR6, URZ ;  /* 0x000000061d1d72a4 */ /* 0x002fe2000f8e02ff */
[----:B------:R-:W-:Y:S01]  /*0ab0*/  ISETP.GE.AND P2, PT, R14, UR31, PT ;  /* 0x0000001f0e007c0c */ /* 0x000fe2000bf46270 */
[----:B------:R-:W-:Y:S01]  /*0ac0*/  USEL UR8, UR8, UR18, !UP0 ;  /* 0x0000001208087287 */ /* 0x000fe2000c000000 */
[----:B------:R-:W-:Y:S01]  /*0ad0*/  ISETP.GE.AND P1, PT, R15, UR31, PT ;  /* 0x0000001f0f007c0c */ /* 0x000fe2000bf26270 */
[----:B---3--:R-:W-:Y:S01]  /*0ae0*/  IMAD.U32 R12, RZ, RZ, UR4 ;  /* 0x00000004ff0c7e24 */ /* 0x008fe2000f8e00ff */
[----:B------:R-:W-:Y:S01]  /*0af0*/  USHF.R.S32.HI UR10, URZ, 0x1f, UR29 ;  /* 0x0000001fff0a7899 */ /* 0x000fe2000801141d */
[----:B------:R-:W-:Y:S01]  /*0b00*/  IMAD.U32 R10, RZ, RZ, UR5 ;  /* 0x00000005ff0a7e24 */ /* 0x000fe2000f8e00ff */
[----:B------:R-:W-:Y:S01]  /*0b10*/  USHF.R.S32.HI UR4, URZ, 0x1f, UR8 ;  /* 0x0000001fff047899 */ /* 0x000fe20008011408 */
[----:B------:R-:W-:Y:S01]  /*0b20*/  IMAD.WIDE.U32 R12, R12, UR33, R2 ;  /* 0x000000210c0c7c25 */ /* 0x000fe2000f8e0002 */
[----:B------:R-:W-:Y:S01]  /*0b30*/  USEL UR8, UR8, URZ, UP1 ;  /* 0x000000ff08087287 */ /* 0x000fe20008800000 */
[----:B------:R-:W-:Y:S01]  /*0b40*/  ISETP.GE.AND P0, PT, R16, UR31, PT ;  /* 0x0000001f10007c0c */ /* 0x000fe2000bf06270 */
[----:B------:R-:W-:Y:S01]  /*0b50*/  USHF.R.S32.HI UR5, URZ, 0x1f, UR7 ;  /* 0x0000001fff057899 */ /* 0x000fe20008011407 */
[----:B------:R-:W-:Y:S01]  /*0b60*/  IMAD R11, R10, UR33, R13 ;  /* 0x000000210a0b7c24 */ /* 0x000fe2000f8e020d */
[----:B------:R-:W-:Y:S01]  /*0b70*/  USEL UR4, UR4, URZ, UP1 ;  /* 0x000000ff04047287 */ /* 0x000fe20008800000 */
[C---:B------:R-:W-:Y:S01]  /*0b80*/  LOP3.LUT R19, R17.reuse, 0x20, RZ, 0xfc, !PT ;  /* 0x0000002011137812 */ /* 0x040fe200078efcff */
[----:B------:R-:W-:Y:S01]  /*0b90*/  UIADD3 UR7, UP1, UP0, UR29, UR8, UR7 ;  /* 0x000000081d077290 */ /* 0x000fe2000f83e007 */
[----:B------:R-:W-:-:S03]  /*0ba0*/  LOP3.LUT R18, R17, 0x40, RZ, 0xfc, !PT ;  /* 0x0000004011127812 */ /* 0x000fc600078efcff */
        /* <DEDUP_REMOVED lines=18> */
.L_x_593:
[----:B------:R-:W-:Y:S05]  /*0cd0*/  BSYNC.RECONVERGENT B0 ;  /* 0x0000000000007941 */ /* 0x000fea0003800200 */
.L_x_592:
        /* <DEDUP_REMOVED lines=8> */
[----:B-1----:R-:W-:Y:S01]  /*0d60*/  IMAD.X R2, RZ, RZ, R7, P2 ;  /* 0x000000ffff027224 */ /* 0x002fe200010e0607 */
        /* <DEDUP_REMOVED lines=13> */
.L_x_595:
[----:B------:R-:W-:Y:S05]  /*0e40*/  BSYNC.RECONVERGENT B0 ;  /* 0x0000000000007941 */ /* 0x000fea0003800200 */
.L_x_594:
        /* <DEDUP_REMOVED lines=8> */
[----:B-12---:R-:W-:Y:S01]  /*0ed0*/  IMAD.X R2, RZ, RZ, R7, P1 ;  /* 0x000000ffff027224 */ /* 0x006fe200008e0607 */
        /* <DEDUP_REMOVED lines=13> */
.L_x_597:
[----:B------:R-:W-:Y:S05]  /*0fb0*/  BSYNC.RECONVERGENT B0 ;  /* 0x0000000000007941 */ /* 0x000fea0003800200 */
.L_x_596:
[----:B------:R-:W-:Y:S01]  /*0fc0*/  BSSY.RECONVERGENT B0, `(.L_x_598) ;  /* 0x0000018000007945 */ /* 0x000fe20003800200 */
[----:B------:R-:W-:Y:S02]  /*0fd0*/  ISETP.GE.OR P5, PT, R14, UR31, P3 ;  /* 0x0000001f0e007c0c */ /* 0x000fe40009fa6670 */
[----:B------:R-:W-:Y:S02]  /*0fe0*/  ISETP.GE.OR P4, PT, R15, UR31, P3 ;  /* 0x0000001f0f007c0c */ /* 0x000fe40009f86670 */
[----:B------:R-:W-:Y:S01]  /*0ff0*/  ISETP.GE.OR P3, PT, R16, UR31, P3 ;  /* 0x0000001f10007c0c */ /* 0x000fe20009f66670 */
[----:B------:R-:W-:-:S12]  /*1000*/  @P0 BRA `(.L_x_599) ;  /* 0x00000000004c0947 */ /* 0x000fd80003800000 */
[----:B------:R-:W4:Y:S01]  /*1010*/  LDCU.64 UR8, c[0x0][0x408] ;  /* 0x00008100ff0877ac */ /* 0x000f220008000a00 */
[----:B------:R-:W-:Y:S01]  /*1020*/  IADD3 R0, P0, PT, R6, 0x60, RZ ;  /* 0x0000006006007810 */ /* 0x000fe20007f1e0ff */
[----:B-123--:R-:W-:Y:S01]  /*1030*/  IMAD.MOV.U32 R2, RZ, RZ, R12 ;  /* 0x000000ffff027224 */ /* 0x00efe200078e000c */
[----:B------:R-:W-:Y:S01]  /*1040*/  MOV R3, R11 ;  /* 0x0000000b00037202 */ /* 0x000fe20000000f00 */
[----:B------:R-:W1:Y:S02]  /*1050*/  LDCU.64 UR4, c[0x0][0x3f0] ;  /* 0x00007e00ff0477ac */ /* 0x000e640008000a00 */
[----:B------:R-:W-:Y:S01]  /*1060*/  IMAD.X R6, RZ, RZ, R7, P0 ;  /* 0x000000ffff067224 */ /* 0x000fe200000e0607 */
[----:B------:R-:W2:Y:S03]  /*1070*/  LDCU UR11, c[0x0][0x440] ;  /* 0x00008800ff0b77ac */ /* 0x000ea60008000800 */
[----:B----4-:R-:W-:-:S02]  /*1080*/  IMAD R6, R6, UR8, RZ ;  /* 0x0000000806067c24 */ /* 0x010fc4000f8e02ff */
[----:B------:R-:W-:-:S04]  /*1090*/  IMAD.WIDE.U32 R4, R0, UR8, R2 ;  /* 0x0000000800047c25 */ /* 0x000fc8000f8e0002 */
[----:B------:R-:W-:Y:S01]  /*10a0*/  IMAD R0, R0, UR9, R6 ;  /* 0x0000000900007c24 */ /* 0x000fe2000f8e0206 */
[----:B-1----:R-:W-:Y:S02]  /*10b0*/  LEA R2, P0, R4, UR4, 0x1 ;  /* 0x0000000404027c11 */ /* 0x002fe4000f8008ff */
[----:B--2---:R-:W-:Y:S01]  /*10c0*/  ISETP.GE.AND P2, PT, R17, UR11, PT ;  /* 0x0000000b11007c0c */ /* 0x004fe2000bf46270 */
[----:B------:R-:W-:Y:S01]  /*10d0*/  IMAD.IADD R0, R5, 0x1, R0 ;  /* 0x0000000105007824 */ /* 0x000fe200078e0200 */
[----:B------:R-:W-:-:S04]  /*10e0*/  ISETP.GE.AND P1, PT, R19, UR11, PT ;  /* 0x0000000b13007c0c */ /* 0x000fc8000bf26270 */
[----:B------:R-:W-:Y:S02]  /*10f0*/  LEA.HI.X R3, R4, UR5, R0, 0x1, P0 ;  /* 0x0000000504037c11 */ /* 0x000fe400080f0c00 */
[----:B------:R-:W-:-:S05]  /*1100*/  ISETP.GE.AND P0, PT, R18, UR11, PT ;  /* 0x0000000b12007c0c */ /* 0x000fca000bf06270 */
[----:B------:R4:W-:Y:S04]  /*1110*/  @!P2 STG.E.128 desc[UR20][R2.64], RZ ;  /* 0x000000ff0200a986 */ /* 0x0009e8000c101d14 */
[----:B------:R4:W-:Y:S04]  /*1120*/  @!P1 STG.E.128 desc[UR20][R2.64+0x40], RZ ;  /* 0x000040ff02009986 */ /* 0x0009e8000c101d14 */
[----:B------:R4:W-:Y:S02]  /*1130*/  @!P0 STG.E.128 desc[UR20][R2.64+0x80], RZ ;  /* 0x000080ff02008986 */ /* 0x0009e4000c101d14 */
.L_x_599:
[----:B------:R-:W-:Y:S05]  /*1140*/  BSYNC.RECONVERGENT B0 ;  /* 0x0000000000007941 */ /* 0x000fea0003800200 */
.L_x_598:
[----:B------:R-:W-:Y:S04]  /*1150*/  BSSY.RECONVERGENT B0, `(.L_x_600) ;  /* 0x000000a000007945 */ /* 0x000fe80003800200 */
[----:B------:R-:W-:Y:S05]  /*1160*/  @P6 BRA `(.L_x_601) ;  /* 0x0000000000206947 */ /* 0x000fea0003800000 */
[----:B------:R-:W5:Y:S01]  /*1170*/  LDCU.64 UR4, c[0x0][0x420] ;  /* 0x00008400ff0477ac */ /* 0x000f620008000a00 */
[----:B------:R-:W-:-:S05]  /*1180*/  IMAD R0, R8, UR6, RZ ;  /* 0x0000000608007c24 */ /* 0x000fca000f8e02ff */
[----:B-1234-:R-:W-:-:S04]  /*1190*/  IADD3 R3, P0, PT, R0, UR7, RZ ;  /* 0x0000000700037c10 */ /* 0x01efc8000ff1e0ff */
[----:B------:R-:W-:Y:S02]  /*11a0*/  LEA.HI.X.SX32 R0, R0, UR10, 0x1, P0 ;  /* 0x0000000a00007c11 */ /* 0x000fe400080f0eff */
[----:B-----5:R-:W-:-:S04]  /*11b0*/  LEA R2, P0, R3, UR4, 0x2 ;  /* 0x0000000403027c11 */ /* 0x020fc8000f8010ff */
[----:B------:R-:W-:Y:S01]  /*11c0*/  LEA.HI.X R3, R3, UR5, R0, 0x2, P0 ;  /* 0x0000000503037c11 */ /* 0x000fe200080f1400 */
[----:B------:R-:W-:-:S05]  /*11d0*/  IMAD.MOV.U32 R0, RZ, RZ, 0x7f800000 ;  /* 0x7f800000ff007424 */ /* 0x000fca00078e00ff */
[----:B------:R1:W-:Y:S03]  /*11e0*/  STG.E desc[UR20][R2.64], R0 ;  /* 0x0000000002007986 */ /* 0x0003e6000c101914 */
.L_x_601:
[----:B------:R-:W-:Y:S05]  /*11f0*/  BSYNC.RECONVERGENT B0 ;  /* 0x0000000000007941 */ /* 0x000fea0003800200 */
.L_x_600:
[----:B------:R-:W-:Y:S04]  /*1200*/  BSSY.RECONVERGENT B0, `(.L_x_602) ;  /* 0x000000a000007945 */ /* 0x000fe80003800200 */
[----:B------:R-:W-:Y:S05]  /*1210*/  @P5 BRA `(.L_x_603) ;  /* 0x0000000000205947 */ /* 0x000fea0003800000 */
[----:B------:R-:W5:Y:S01]  /*1220*/  LDCU.64 UR4, c[0x0][0x420] ;  /* 0x00008400ff0477ac */ /* 0x000f620008000a00 */
[----:B-1----:R-:W-:-:S05]  /*1230*/  IMAD R0, R14, UR6, RZ ;  /* 0x000000060e007c24 */ /* 0x002fca000f8e02ff */
[----:B--234-:R-:W-:-:S04]  /*1240*/  IADD3 R3, P0, PT, R0, UR7, RZ ;  /* 0x0000000700037c10 */ /* 0x01cfc8000ff1e0ff */
[----:B------:R-:W-:Y:S02]  /*1250*/  LEA.HI.X.SX32 R0, R0, UR10, 0x1, P0 ;  /* 0x0000000a00007c11 */ /* 0x000fe400080f0eff */
[----:B-----5:R-:W-:-:S04]  /*1260*/  LEA R2, P0, R3, UR4, 0x2 ;  /* 0x0000000403027c11 */ /* 0x020fc8000f8010ff */
[----:B------:R-:W-:Y:S01]  /*1270*/  LEA.HI.X R3, R3, UR5, R0, 0x2, P0 ;  /* 0x0000000503037c11 */ /* 0x000fe200080f1400 */
[----:B------:R-:W-:-:S05]  /*1280*/  IMAD.MOV.U32 R0, RZ, RZ, 0x7f800000 ;  /* 0x7f800000ff007424 */ /* 0x000fca00078e00ff */
[----:B------:R1:W-:Y:S03]  /*1290*/  STG.E desc[UR20][R2.64], R0 ;  /* 0x0000000002007986 */ /* 0x0003e6000c101914 */
.L_x_603:
[----:B------:R-:W-:Y:S05]  /*12a0*/  BSYNC.RECONVERGENT B0 ;  /* 0x0000000000007941 */ /* 0x000fea0003800200 */
.L_x_602:
        /* <DEDUP_REMOVED lines=10> */
.L_x_605:
[----:B------:R-:W-:Y:S05]  /*1350*/  BSYNC.RECONVERGENT B0 ;  /* 0x0000000000007941 */ /* 0x000fea0003800200 */
.L_x_604:
[----:B------:R-:W-:Y:S05]  /*1360*/  @P3 EXIT ;  /* 0x000000000000394d */ /* 0x000fea0003800000 */
[----:B------:R-:W5:Y:S01]  /*1370*/  LDCU.64 UR4, c[0x0][0x420] ;  /* 0x00008400ff0477ac */ /* 0x000f620008000a00 */
[----:B-1----:R-:W-:-:S05]  /*1380*/  IMAD R0, R16, UR6, RZ ;  /* 0x0000000610007c24 */ /* 0x002fca000f8e02ff */
[----:B--234-:R-:W-:-:S04]  /*1390*/  IADD3 R3, P0, PT, R0, UR7, RZ ;  /* 0x0000000700037c10 */ /* 0x01cfc8000ff1e0ff */
[----:B------:R-:W-:Y:S02]  /*13a0*/  LEA.HI.X.SX32 R0, R0, UR10, 0x1, P0 ;  /* 0x0000000a00007c11 */ /* 0x000fe400080f0eff */
[----:B-----5:R-:W-:-:S04]  /*13b0*/  LEA R2, P0, R3, UR4, 0x2 ;  /* 0x0000000403027c11 */ /* 0x020fc8000f8010ff */
[----:B------:R-:W-:Y:S01]  /*13c0*/  LEA.HI.X R3, R3, UR5, R0, 0x2, P0 ;  /* 0x0000000503037c11 */ /* 0x000fe200080f1400 */
[----:B------:R-:W-:-:S05]  /*13d0*/  IMAD.MOV.U32 R0, RZ, RZ, 0x7f800000 ;  /* 0x7f800000ff007424 */ /* 0x000fca00078e00ff */
[----:B------:R-:W-:Y:S01]  /*13e0*/  STG.E desc[UR20][R2.64], R0 ;  /* 0x0000000002007986 */ /* 0x000fe2000c101914 */
[----:B------:R-:W-:Y:S05]  /*13f0*/  EXIT ;  /* 0x000000000000794d */ /* 0x000fea0003800000 */
.L_x_590:
[----:B------:R-:W-:Y:S01]  /*1400*/  UISETP.NE.AND UP0, UPT, UR18, -0x1, UPT ;  /* 0xffffffff1200788c */ /* 0x000fe2000bf05270 */
[----:B------:R-:W1:Y:S01]  /*1410*/  LDCU UR10, c[0x0][0x444] ;  /* 0x00008880ff0a77ac */ /* 0x000e620008000800 */
[----:B------:R-:W2:Y:S01]  /*1420*/  LDCU UR27, c[0x0][0x448] ;  /* 0x00008900ff1b77ac */ /* 0x000ea20008000800 */
[----:B------:R-:W-:-:S08]  /*1430*/  UISETP.NE.AND UP1, UPT, UR11, -0x1, UPT ;  /* 0xffffffff0b00788c */ /* 0x000fd0000bf25270 */
[----:B------:R-:W3:Y:S01]  /*1440*/  @!UP0 LDCU.64 UR6, c[0x0][0x398] ;  /* 0x00007300ff0687ac */ /* 0x000ee20008000a00 */
[----:B------:R-:W4:Y:S01]  /*1450*/  @UP0 LDCU.64 UR4, c[0x0][0x3b0] ;  /* 0x00007600ff0407ac */ /* 0x000f220008000a00 */
[----:B------:R-:W-:Y:S02]  /*1460*/  UIADD3 UR25, UPT, UPT, UR26, -0x1, URZ ;  /* 0xffffffff1a197890 */ /* 0x000fe4000fffe0ff */
[----:B-1----:R-:W-:Y:S02]  /*1470*/  UIMAD UR10, UR32, UR10, UR29 ;  /* 0x0000000a200a72a4 */ /* 0x002fe4000f8e021d */
[----:B------:R-:W-:-:S04]  /*1480*/  USHF.L.U32 UR24, UR25, 0x6, URZ ;  /* 0x0000000619187899 */ /* 0x000fc800080006ff */
[----:B--2---:R-:W-:Y:S02]  /*1490*/  UIMAD UR19, UR10, UR27, UR24 ;  /* 0x0000001b0a1372a4 */ /* 0x004fe4000f8e0218 */
[----:B---3--:R-:W-:-:S04]  /*14a0*/  @!UP0 UIMAD.WIDE.U32 UR36, UR8, UR6, URZ ;  /* 0x00000006082482a5 */ /* 0x008fc8000f8e00ff */
[----:B------:R-:W-:Y:S02]  /*14b0*/  @!UP0 UIMAD UR34, UR8, UR7, UR37 ;  /* 0x00000007082282a4 */ /* 0x000fe4000f8e0225 */
[----:B----4-:R-:W-:-:S04]  /*14c0*/  @UP0 UIMAD.WIDE.U32 UR6, UR18, UR4, URZ ;  /* 0x00000004120602a5 */ /* 0x010fc8000f8e00ff */
        /* <DEDUP_REMOVED lines=14> */
.L_x_606:
[----:B------:R-:W1:Y:S01]  /*15b0*/  LDCU.64 UR16, c[0x0][0x3b8] ;  /* 0x00007700ff1077ac */ /* 0x000e620008000a00 */
[----:B------:R-:W-:-:S04]  /*15c0*/  UIADD3 UR10, UPT, UPT, UR9, UR11, URZ ;  /* 0x0000000b090a7290 */ /* 0x000fc8000fffe0ff */
[----:B-1----:R-:W-:Y:S02]  /*15d0*/  UIMAD.WIDE.U32 UR6, UR10, UR16, URZ ;  /* 0x000000100a0672a5 */ /* 0x002fe4000f8e00ff */
[----:B------:R-:W-:-:S04]  /*15e0*/  UIMAD UR10, UR10, UR17, URZ ;  /* 0x000000110a0a72a4 */ /* 0x000fc8000f8e02ff */
[----:B------:R-:W-:Y:S02]  /*15f0*/  UIADD3 UR10, UPT, UPT, UR7, UR10, URZ ;  /* 0x0000000a070a7290 */ /* 0x000fe4000fffe0ff */
.L_x_607:
[----:B------:R-:W1:Y:S01]  /*1600*/  LDC R5, c[0x0][0x3e8] ;  /* 0x0000fa00ff057b82 */ /* 0x000e620000000800 */
[----:B------:R-:W2:Y:S01]  /*1610*/  S2R R6, SR_CTAID.Z ;  /* 0x0000000000067919 */ /* 0x000ea20000002700 */
[----:B------:R-:W-:Y:S02]  /*1620*/  LOP3.LUT R153, R24, 0x1f, RZ, 0xc0, !PT ;  /* 0x0000001f18997812 */ /* 0x000fe400078ec0ff */
[----:B-1----:R-:W-:-:S04]  /*1630*/  IABS R4, R5 ;  /* 0x0000000500047213 */ /* 0x002fc80000000000 */
[----:B------:R-:W1:Y:S01]  /*1640*/  I2F.RP R2, R4 ;  /* 0x0000000400027306 */ /* 0x000e620000209400 */
[----:B--2---:R-:W-:-:S07]  /*1650*/  IABS R6, R6 ;  /* 0x0000000600067213 */ /* 0x004fce0000000000 */
[----:B-1----:R-:W1:Y:S02]  /*1660*/  MUFU.RCP R2, R2 ;  /* 0x0000000200027308 */ /* 0x002e640000001000 */
[----:B-1----:R-:W-:-:S06]  /*1670*/  VIADD R2, R2, 0xffffffe ;  /* 0x0ffffffe02027836 */ /* 0x002fcc0000000000 */
[----:B------:R-:W1:Y:S02]  /*1680*/  F2I.FTZ.U32.TRUNC.NTZ R3, R2 ;  /* 0x0000000200037305 */ /* 0x000e64000021f000 */
[----:B-1----:R-:W-:Y:S02]  /*1690*/  IMAD.MOV R0, RZ, RZ, -R3 ;  /* 0x000000ffff007224 */ /* 0x002fe400078e0a03 */
[----:B------:R-:W-:Y:S02]  /*16a0*/  IMAD.MOV.U32 R2, RZ, RZ, RZ ;  /* 0x000000ffff027224 */ /* 0x000fe400078e00ff */
[----:B------:R-:W-:-:S04]  /*16b0*/  IMAD R0, R0, R4, RZ ;  /* 0x0000000400007224 */ /* 0x000fc800078e02ff */
[----:B------:R-:W-:Y:S01]  /*16c0*/  IMAD.HI.U32 R0, R3, R0, R2 ;  /* 0x0000000003007227 */ /* 0x000fe200078e0002 */
[----:B------:R-:W-:-:S05]  /*16d0*/  MOV R3, R6 ;  /* 0x0000000600037202 */ /* 0x000fca0000000f00 */
[----:B------:R-:W-:-:S04]  /*16e0*/  IMAD.HI.U32 R0, R0, R3, RZ ;  /* 0x0000000300007227 */ /* 0x000fc800078e00ff */
[----:B------:R-:W-:-:S04]  /*16f0*/  IMAD.MOV R2, RZ, RZ, -R0 ;  /* 0x000000ffff027224 */ /* 0x000fc800078e0a00 */
[----:B------:R-:W-:-:S05]  /*1700*/  IMAD R2, R4, R2, R3 ;  /* 0x0000000204027224 */ /* 0x000fca00078e0203 */
[----:B------:R-:W-:-:S13]  /*1710*/  ISETP.GT.U32.AND P1, PT, R4, R2, PT ;  /* 0x000000020400720c */ /* 0x000fda0003f24070 */
[----:B------:R-:W-:Y:S01]  /*1720*/  @!P1 IMAD.IADD R2, R2, 0x1, -R4 ;  /* 0x0000000102029824 */ /* 0x000fe200078e0a04 */
[----:B------:R-:W-:Y:S02]  /*1730*/  @!P1 IADD3 R0, PT, PT, R0, 0x1, RZ ;  /* 0x0000000100009810 */ /* 0x000fe40007ffe0ff */
[C---:B------:R-:W-:Y:S02]  /*1740*/  ISETP.NE.AND P1, PT, R5.reuse, RZ, PT ;  /* 0x000000ff0500720c */ /* 0x040fe40003f25270 */
[----:B------:R-:W-:Y:S02]  /*1750*/  ISETP.GE.U32.AND P2, PT, R2, R4, PT ;  /* 0x000000040200720c */ /* 0x000fe40003f46070 */
[----:B------:R-:W-:-:S04]  /*1760*/  LOP3.LUT R2, R5, UR33, RZ, 0x3c, !PT ;  /* 0x0000002105027c12 */ /* 0x000fc8000f8e3cff */
[----:B------:R-:W-:-:S07]  /*1770*/  ISETP.GE.AND P0, PT, R2, RZ, PT ;  /* 0x000000ff0200720c */ /* 0x000fce0003f06270 */
[----:B------:R-:W-:-:S06]  /*1780*/  @P2 VIADD R0, R0, 0x1 ;  /* 0x0000000100002836 */ /* 0x000fcc0000000000 */
        /* <DEDUP_REMOVED lines=14> */
.L_x_608:
[----:B------:R-:W1:Y:S01]  /*1870*/  LDCU.64 UR14, c[0x0][0x3c0] ;  /* 0x00007800ff0e77ac */ /* 0x000e620008000a00 */
[----:B------:R-:W-:-:S04]  /*1880*/  UIADD3 UR9, UPT, UPT, UR9, UR11, URZ ;  /* 0x0000000b09097290 */ /* 0x000fc8000fffe0ff */
[----:B-1----:R-:W-:Y:S02]  /*1890*/  UIMAD.WIDE.U32 UR4, UR9, UR14, URZ ;  /* 0x0000000e090472a5 */ /* 0x002fe4000f8e00ff */
[----:B------:R-:W-:-:S04]  /*18a0*/  UIMAD UR8, UR9, UR15, URZ ;  /* 0x0000000f090872a4 */ /* 0x000fc8000f8e02ff */
[----:B------:R-:W-:-:S12]  /*18b0*/  UIADD3 UR8, UPT, UPT, UR5, UR8, URZ ;  /* 0x0000000805087290 */ /* 0x000fd8000fffe0ff */
.L_x_609:
[----:B------:R-:W1:Y:S01]  /*18c0*/  S2R R11, SR_CTAID.X ;  /* 0x00000000000b7919 */ /* 0x000e620000002500 */
[C---:B------:R-:W-:Y:S01]  /*18d0*/  IMAD.SHL.U32 R13, R24.reuse, 0x8, RZ ;  /* 0x00000008180d7824 */ /* 0x040fe200078e00ff */
[----:B------:R-:W-:Y:S01]  /*18e0*/  SHF.R.U32.HI R2, RZ, 0x2, R24 ;  /* 0x00000002ff027819 */ /* 0x000fe20000011618 */
[----:B------:R-:W-:Y:S01]  /*18f0*/  IMAD.MOV.U32 R3, RZ, RZ, RZ ;  /* 0x000000ffff037224 */ /* 0x000fe200078e00ff */
[----:B------:R-:W-:Y:S01]  /*1900*/  SHF.R.S32.HI R10, RZ, 0x1f, R0 ;  /* 0x0000001fff0a7819 */ /* 0x000fe20000011400 */
[----:B------:R-:W2:Y:S01]  /*1910*/  LDCU.64 UR12, c[0x0][0x388] ;  /* 0x00007100ff0c77ac */ /* 0x000ea20008000a00 */
[C---:B------:R-:W-:Y:S01]  /*1920*/  LOP3.LUT R152, R13.reuse, 0x18, RZ, 0xc0, !PT ;  /* 0x000000180d987812 */ /* 0x040fe200078ec0ff */
[C---:B------:R-:W-:Y:S01]  /*1930*/  IMAD.SHL.U32 R210, R24.reuse, 0x4, RZ ;  /* 0x0000000418d27824 */ /* 0x040fe200078e00ff */
[----:B------:R-:W-:Y:S01]  /*1940*/  LOP3.LUT R12, R13, 0xd8, RZ, 0xc0, !PT ;  /* 0x000000d80d0c7812 */ /* 0x000fe200078ec0ff */
[----:B------:R-:W-:Y:S01]  /*1950*/  IMAD.SHL.U32 R19, R24, 0x2, RZ ;  /* 0x0000000218137824 */ /* 0x000fe200078e00ff */
[----:B------:R-:W-:Y:S01]  /*1960*/  IADD3 R6, P1, PT, R152, UR6, RZ ;  /* 0x0000000698067c10 */ /* 0x000fe2000ff3e0ff */
[----:B------:R-:W-:Y:S01]  /*1970*/  IMAD.SHL.U32 R18, R24, 0x20, RZ ;  /* 0x0000002018127824 */ /* 0x000fe200078e00ff */
[----:B------:R-:W-:Y:S01]  /*1980*/  IADD3 R4, P0, PT, R152, UR4, RZ ;  /* 0x0000000498047c10 */ /* 0x000fe2000ff1e0ff */
[----:B------:R-:W3:Y:S01]  /*1990*/  LDCU.128 UR4, c[0x0][0x3d0] ;  /* 0x00007a00ff0477ac */ /* 0x000ee20008000c00 */
[----:B------:R-:W4:Y:S01]  /*19a0*/  S2UR UR35, SR_CgaCtaId ;  /* 0x00000000002379c3 */ /* 0x000f220000008800 */
[----:B------:R-:W-:Y:S01]  /*19b0*/  IMAD.X R7, RZ, RZ, UR10, P1 ;  /* 0x0000000aff077e24 */ /* 0x000fe200088e06ff */
[----:B------:R-:W-:Y:S01]  /*19c0*/  LOP3.LUT R159, R19, 0x6, RZ, 0xc0, !PT ;  /* 0x00000006139f7812 */ /* 0x000fe200078ec0ff */
[----:B------:R-:W-:Y:S01]  /*19d0*/  IMAD.X R5, RZ, RZ, UR8, P0 ;  /* 0x00000008ff057e24 */ /* 0x000fe200080e06ff */
[----:B------:R-:W5:Y:S01]  /*19e0*/  LDCU.64 UR8, c[0x0][0x3c8] ;  /* 0x00007900ff0877ac */ /* 0x000f620008000a00 */
[----:B------:R-:W-:Y:S01]  /*19f0*/  IMAD.WIDE.U32 R8, R2, UR16, R6 ;  /* 0x0000001002087c25 */ /* 0x000fe2000f8e0006 */
[----:B------:R-:W-:Y:S01]  /*1a00*/  LOP3.LUT R151, R152, 0x20, RZ, 0xfc, !PT ;  /* 0x0000002098977812 */ /* 0x000fe200078efcff */
[----:B------:R-:W-:Y:S01]  /*1a10*/  BSSY.RECONVERGENT B0, `(.L_x_610) ;  /* 0x000004f000007945 */ /* 0x000fe20003800200 */
[----:B------:R-:W4:Y:S01]  /*1a20*/  LDCU.64 UR10, c[0x0][0x390] ;  /* 0x00007200ff0a77ac */ /* 0x000f220008000a00 */
[----:B------:R-:W-:Y:S01]  /*1a30*/  IMAD.WIDE.U32 R6, R2, UR14, R4 ;  /* 0x0000000e02067c25 */ /* 0x000fe2000f8e0004 */
[----:B------:R-:W-:-:S02]  /*1a40*/  LOP3.LUT R150, R152, 0x40, RZ, 0xfc, !PT ;  /* 0x0000004098967812 */ /* 0x000fc400078efcff */
[----:B------:R-:W-:Y:S01]  /*1a50*/  SHF.R.U32.HI R209, RZ, 0x1, R24 ;  /* 0x00000001ffd17819 */ /* 0x000fe20000011618 */
[----:B------:R-:W-:Y:S01]  /*1a60*/  IMAD R9, R2, UR17, R9 ;  /* 0x0000001102097c24 */ /* 0x000fe2000f8e0209 */
[----:B------:R-:W-:Y:S01]  /*1a70*/  LOP3.LUT R243, R18, 0x120, RZ, 0xc0, !PT ;  /* 0x0000012012f37812 */ /* 0x000fe200078ec0ff */
[----:B------:R-:W-:Y:S02]  /*1a80*/  IMAD R7, R2, UR15, R7 ;  /* 0x0000000f02077c24 */ /* 0x000fe4000f8e0207 */
[----:B---3--:R-:W-:-:S04]  /*1a90*/  IMAD.WIDE.U32 R8, R0, UR4, R8 ;  /* 0x0000000400087c25 */ /* 0x008fc8000f8e0008 */
[----:B-1----:R-:W-:Y:S01]  /*1aa0*/  IMAD.WIDE.U32 R4, R11, 0x80, R2 ;  /* 0x000000800b047825 */ /* 0x002fe200078e0002 */
[----:B--2---:R-:W-:-:S03]  /*1ab0*/  LEA R149, P1, R8, UR12, 0x1 ;  /* 0x0000000c08957c11 */ /* 0x004fc6000f8208ff */
[C---:B------:R-:W-:Y:S01]  /*1ac0*/  IMAD R11, R10.reuse, UR4, RZ ;  /* 0x000000040a0b7c24 */ /* 0x040fe2000f8e02ff */
[----:B------:R-:W-:Y:S01]  /*1ad0*/  UMOV UR4, 0x400 ;  /* 0x0000040000047882 */ /* 0x000fe20000000000 */
[----:B------:R-:W-:Y:S01]  /*1ae0*/  IMAD R10, R10, UR6, RZ ;  /* 0x000000060a0a7c24 */ /* 0x000fe2000f8e02ff */
[----:B------:R1:W-:Y:S01]  /*1af0*/  STL [R1+0x164], R149 ;  /* 0x0001649501007387 */ /* 0x0003e20000100800 */
[C---:B------:R-:W-:Y:S02]  /*1b00*/  IMAD R14, R0.reuse, UR5, R11 ;  /* 0x00000005000e7c24 */ /* 0x040fe4000f8e020b */
[----:B------:R-:W-:Y:S01]  /*1b10*/  IMAD R11, R0, UR7, R10 ;  /* 0x00000007000b7c24 */ /* 0x000fe2000f8e020a */
[----:B------:R-:W-:Y:S01]  /*1b20*/  LOP3.LUT R10, R12, 0x18, R24, 0x78, !PT ;  /* 0x000000180c0a7812 */ /* 0x000fe200078e7818 */
[----:B------:R-:W-:Y:S01]  /*1b30*/  IMAD.WIDE.U32 R6, R0, UR6, R6 ;  /* 0x0000000600067c25 */ /* 0x000fe2000f8e0006 */
[----:B------:R-:W-:Y:S02]  /*1b40*/  IADD3 R12, P0, PT, R152, UR36, RZ ;  /* 0x00000024980c7c10 */ /* 0x000fe4000ff1e0ff */
[----:B------:R-:W-:Y:S01]  /*1b50*/  LOP3.LUT R10, R10, 0x1f20, R13, 0xf8, !PT ;  /* 0x00001f200a0a7812 */ /* 0x000fe200078ef80d */
[----:B-----5:R-:W-:Y:S01]  /*1b60*/  IMAD.U32 R0, RZ, RZ, UR8 ;  /* 0x00000008ff007e24 */ /* 0x020fe2000f8e00ff */
[----:B------:R-:W-:Y:S01]  /*1b70*/  UIADD3 UR8, UPT, UPT, -UR29, UR31, URZ ;  /* 0x0000001f1d087290 */ /* 0x000fe2000fffe1ff */
[----:B------:R-:W-:Y:S01]  /*1b80*/  IMAD.X R13, RZ, RZ, UR34, P0 ;  /* 0x00000022ff0d7e24 */ /* 0x000fe200080e06ff */
[----:B----4-:R-:W-:Y:S01]  /*1b90*/  LEA R21, P0, R6, UR10, 0x1 ;  /* 0x0000000a06157c11 */ /* 0x010fe2000f8008ff */
[----:B------:R-:W-:-:S02]  /*1ba0*/  IMAD.IADD R9, R9, 0x1, R14 ;  /* 0x0000000109097824 */ /* 0x000fc400078e020e */
[----:B------:R-:W-:Y:S02]  /*1bb0*/  IMAD.IADD R7, R7, 0x1, R11 ;  /* 0x0000000107077824 */ /* 0x000fe400078e020b */
[----:B------:R-:W-:Y:S01]  /*1bc0*/  IMAD.WIDE.U32 R12, R0, UR33, R12 ;  /* 0x00000021000c7c25 */ /* 0x000fe2000f8e000c */
[----:B------:R-:W-:Y:S01]  /*1bd0*/  LOP3.LUT R0, R210, 0x18, RZ, 0xc0, !PT ;  /* 0x00000018d2007812 */ /* 0x000fe200078ec0ff */
[----:B------:R1:W-:Y:S01]  /*1be0*/  STL [R1+0x16c], R21 ;  /* 0x00016c1501007387 */ /* 0x0003e20000100800 */
[----:B------:R-:W-:Y:S01]  /*1bf0*/  LEA.HI.X R148, R8, UR13, R9, 0x1, P1 ;  /* 0x0000000d08947c11 */ /* 0x000fe200088f0c09 */
[----:B------:R-:W-:Y:S01]  /*1c00*/  IMAD.U32 R8, RZ, RZ, UR9 ;  /* 0x00000009ff087e24 */ /* 0x000fe2000f8e00ff */
[----:B------:R-:W-:Y:S01]  /*1c10*/  LEA.HI.X R20, R6, UR11, R7, 0x1, P0 ;  /* 0x0000000b06147c11 */ /* 0x000fe200080f0c07 */
[----:B------:R-:W-:Y:S01]  /*1c20*/  ULEA UR9, UR35, UR4, 0x18 ;  /* 0x0000000423097291 */ /* 0x000fe2000f8ec0ff */
[----:B------:R-:W-:Y:S01]  /*1c30*/  LOP3.LUT R19, R0, 0xc0, R18, 0xf8, !PT ;  /* 0x000000c000137812 */ /* 0x000fe200078ef812 */
[----:B------:R1:W-:Y:S01]  /*1c40*/  STL [R1+0x160], R148 ;  /* 0x0001609401007387 */ /* 0x0003e20000100800 */
[----:B------:R-:W-:Y:S01]  /*1c50*/  ISETP.GE.AND P0, PT, R2, UR8, PT ;  /* 0x0000000802007c0c */ /* 0x000fe2000bf06270 */
[----:B------:R-:W-:Y:S01]  /*1c60*/  IMAD.SHL.U32 R17, R24, 0x10, RZ ;  /* 0x0000001018117824 */ /* 0x000fe200078e00ff */
[C---:B------:R-:W-:Y:S01]  /*1c70*/  LOP3.LUT R7, R209.reuse, 0x30, RZ, 0xc0, !PT ;  /* 0x00000030d1077812 */ /* 0x040fe200078ec0ff */
[----:B------:R1:W-:Y:S01]  /*1c80*/  STL [R1+0x168], R20 ;  /* 0x0001681401007387 */ /* 0x0003e20000100800 */
[----:B------:R-:W-:-:S02]  /*1c90*/  LOP3.LUT R6, R209, 0x8, RZ, 0xc0, !PT ;  /* 0x00000008d1067812 */ /* 0x000fc400078ec0ff */
[----:B------:R-:W-:Y:S01]  /*1ca0*/  LEA.HI R154, R153, R7, RZ, 0x1e ;  /* 0x00000007999a7211 */ /* 0x000fe200078ff0ff */
[----:B------:R1:W-:Y:S01]  /*1cb0*/  STL [R1+0x64], R19 ;  /* 0x0000641301007387 */ /* 0x0003e20000100800 */
[----:B------:R-:W-:Y:S01]  /*1cc0*/  IMAD R7, R8, UR33, R13 ;  /* 0x0000002108077c24 */ /* 0x000fe2000f8e020d */
[----:B------:R-:W-:Y:S02]  /*1cd0*/  LOP3.LUT R145, R19, R6, RZ, 0x3c, !PT ;  /* 0x0000000613917212 */ /* 0x000fe400078e3cff */
[----:B------:R1:W-:Y:S01]  /*1ce0*/  STL [R1+0x158], R151 ;  /* 0x0001589701007387 */ /* 0x0003e20000100800 */
[----:B------:R-:W-:-:S03]  /*1cf0*/  LEA R217, R10, UR9, 0x1 ;  /* 0x000000090ad97c11 */ /* 0x000fc6000f8e08ff */
[----:B------:R1:W-:Y:S01]  /*1d00*/  STL [R1+0x15c], R150 ;  /* 0x00015c9601007387 */ /* 0x0003e20000100800 */
[----:B------:R-:W-:Y:S05]  /*1d10*/  @P0 BRA `(.L_x_611) ;  /* 0x0000000000780947 */ /* 0x000fea0003800000 */
[----:B------:R-:W2:Y:S01]  /*1d20*/  LDCU.64 UR4, c[0x0][0x3b0] ;  /* 0x00007600ff0477ac */ /* 0x000ea20008000a00 */
[----:B------:R-:W-:Y:S01]  /*1d30*/  IMAD.MOV.U32 R6, RZ, RZ, R12 ;  /* 0x000000ffff067224 */ /* 0x000fe200078e000c */
[----:B------:R-:W3:Y:S01]  /*1d40*/  LDCU UR10, c[0x0][0x440] ;  /* 0x00008800ff0a77ac */ /* 0x000ee20008000800 */
[----:B------:R-:W4:Y:S01]  /*1d50*/  LDCU.64 UR6, c[0x0][0x380] ;  /* 0x00007000ff0677ac */ /* 0x000f220008000a00 */
[----:B--2---:R-:W-:Y:S02]  /*1d60*/  IMAD R0, R5, UR4, RZ ;  /* 0x0000000405007c24 */ /* 0x004fe4000f8e02ff */
        /* <DEDUP_REMOVED lines=24> */
.L_x_612:
[----:B------:R3:W-:Y:S02]  /*1ef0*/  STS.128 [R217+0x4000], RZ ;  /* 0x004000ffd9007388 */ /* 0x0007e40000000c00 */
.L_x_611:
[----:B------:R-:W-:Y:S05]  /*1f00*/  BSYNC.RECONVERGENT B0 ;  /* 0x0000000000007941 */ /* 0x000fea0003800200 */
.L_x_610:
        /* <DEDUP_REMOVED lines=9> */
[----:B--2-4-:R-:W-:Y:S01]  /*1fa0*/  IMAD.X R8, RZ, RZ, R5, P0 ;  /* 0x000000ffff087224 */ /* 0x014fe200000e0605 */
        /* <DEDUP_REMOVED lines=26> */
.L_x_615:
[----:B------:R2:W-:Y:S02]  /*2150*/  STS.128 [R217+0x4800], RZ ;  /* 0x004800ffd9007388 */ /* 0x0005e40000000c00 */
.L_x_614:
[----:B------:R-:W-:Y:S05]  /*2160*/  BSYNC.RECONVERGENT B0 ;  /* 0x0000000000007941 */ /* 0x000fea0003800200 */
.L_x_613:
        /* <DEDUP_REMOVED lines=8> */
[----:B------:R-:W3:Y:S02]  /*21f0*/  LDCU UR10, c[0x0][0x440] ;  /* 0x00008800ff0a77ac */ /* 0x000ee40008000800 */
[----:B-12-4-:R-:W-:Y:S01]  /*2200*/  IMAD.X R8, RZ, RZ, R5, P0 ;  /* 0x000000ffff087224 */ /* 0x016fe200000e0605 */
[----:B------:R-:W1:Y:S03]  /*2210*/  LDCU.64 UR4, c[0x0][0x380] ;  /* 0x00007000ff0477ac */ /* 0x000e660008000a00 */
[----:B-----5:R-:W-:-:S02]  /*2220*/  IMAD R8, R8, UR6, RZ ;  /* 0x0000000608087c24 */ /* 0x020fc4000f8e02ff */
[----:B------:R-:W-:Y:S01]  /*2230*/  IMAD.WIDE.U32 R10, R0, UR6, R10 ;  /* 0x00000006000a7c25 */ /* 0x000fe2000f8e000a */
[----:B---3--:R-:W-:-:S03]  /*2240*/  ISETP.GE.AND P1, PT, R152, UR10, PT ;  /* 0x0000000a98007c0c */ /* 0x008fc6000bf26270 */
[----:B------:R-:W-:Y:S01]  /*2250*/  IMAD R0, R0, UR7, R8 ;  /* 0x0000000700007c24 */ /* 0x000fe2000f8e0208 */
[----:B------:R-:W-:Y:S02]  /*2260*/  ISETP.GE.AND P0, PT, R151, UR10, PT ;  /* 0x0000000a97007c0c */ /* 0x000fe4000bf06270 */
[----:B-1----:R-:W-:Y:S01]  /*2270*/  LEA R8, P2, R10, UR4, 0x1 ;  /* 0x000000040a087c11 */ /* 0x002fe2000f8408ff */
        /* <DEDUP_REMOVED lines=19> */
.L_x_618:
[----:B------:R2:W-:Y:S02]  /*23b0*/  STS.128 [R217+0x5000], RZ ;  /* 0x005000ffd9007388 */ /* 0x0005e40000000c00 */
.L_x_617:
[----:B------:R-:W-:Y:S05]  /*23c0*/  BSYNC.RECONVERGENT B0 ;  /* 0x0000000000007941 */ /* 0x000fea0003800200 */
.L_x_616:
        /* <DEDUP_REMOVED lines=37> */
.L_x_621:
[----:B------:R2:W-:Y:S02]  /*2620*/  STS.128 [R217+0x5800], RZ ;  /* 0x005800ffd9007388 */ /* 0x0005e40000000c00 */
.L_x_620:
[----:B------:R-:W-:Y:S05]  /*2630*/  BSYNC.RECONVERGENT B0 ;  /* 0x0000000000007941 */ /* 0x000fea0003800200 */
.L_x_619:
[----:B------:R-:W-:Y:S01]  /*2640*/  UIADD3 UR7, UPT, UPT, -UR24, UR30, URZ ;  /* 0x0000001e18077290 */ /* 0x000fe2000fffe1ff */
[----:B------:R-:W-:Y:S01]  /*2650*/  BSSY.RECONVERGENT B0, `(.L_x_622) ;  /* 0x0000020000007945 */ /* 0x000fe20003800200 */
[----:B------:R-:W-:Y:S02]  /*2660*/  UIMAD.WIDE.U32 UR36, UR11, UR25, URZ ;  /* 0x000000190b2472a5 */ /* 0x000fe4000f8e00ff */
[----:B------:R-:W-:Y:S02]  /*2670*/  UIMAD UR12, UR10, UR25, URZ ;  /* 0x000000190a0c72a4 */ /* 0x000fe4000f8e02ff */
[----:B------:R-:W-:Y:S02]  /*2680*/  ISETP.GE.AND P3, PT, R2, UR7, PT ;  /* 0x0000000702007c0c */ /* 0x000fe4000bf66270 */
        /* <DEDUP_REMOVED lines=27> */
.L_x_624:
[----:B------:R2:W-:Y:S02]  /*2840*/  STS.128 [R217+0x8000], RZ ;  /* 0x008000ffd9007388 */ /* 0x0005e40000000c00 */
.L_x_623:
[----:B------:R-:W-:Y:S05]  /*2850*/  BSYNC.RECONVERGENT B0 ;  /* 0x0000000000007941 */ /* 0x000fea0003800200 */
.L_x_622:
[----:B------:R-:W-:Y:S01]  /*2860*/  ISETP.GE.AND P0, PT, R14, UR7, PT ;  /* 0x000000070e007c0c */ /* 0x000fe2000bf06270 */
[----:B------:R-:W-:Y:S01]  /*2870*/  USHF.L.U64.HI UR34, UR14, 0x6, UR15 ;  /* 0x000000060e227899 */ /* 0x000fe2000801020f */
[----:B------:R-:W-:Y:S01]  /*2880*/  BSSY.RECONVERGENT B0, `(.L_x_625) ;  /* 0x0000021000007945 */ /* 0x000fe20003800200 */
[----:B------:R-:W-:Y:S01]  /*2890*/  USHF.L.U32 UR35, UR14, 0x6, URZ ;  /* 0x000000060e237899 */ /* 0x000fe200080006ff */
[----:B------:R-:W-:Y:S01]  /*28a0*/  SHF.R.U32.HI R146, RZ, 0x5, R24 ;  /* 0x00000005ff927819 */ /* 0x000fe20000011618 */
[----:B------:R-:W-:Y:S02]  /*28b0*/  USHF.L.U64.HI UR4, UR16, 0x5, UR17 ;  /* 0x0000000510047899 */ /* 0x000fe40008010211 */
[----:B------:R-:W-:-:S06]  /*28c0*/  USHF.L.U32 UR5, UR16, 0x5, URZ ;  /* 0x0000000510057899 */ /* 0x000fcc00080006ff */
[----:B------:R-:W-:Y:S06]  /*28d0*/  @P0 BRA `(.L_x_626) ;  /* 0x00000000006c0947 */ /* 0x000fec0003800000 */
        /* <DEDUP_REMOVED lines=26> */
.L_x_627:
[----:B------:R2:W-:Y:S02]  /*2a80*/  STS.128 [R217+0x8800], RZ ;  /* 0x008800ffd9007388 */ /* 0x0005e40000000c00 */
.L_x_626:
[----:B------:R-:W-:Y:S05]  /*2a90*/  BSYNC.RECONVERGENT B0 ;  /* 0x0000000000007941 */ /* 0x000fea0003800200 */
.L_x_625:
[----:B-12---:R-:W1:Y:S01]  /*2aa0*/  S2R R4, SR_CTAID.X ;  /* 0x0000000000047919 */ /* 0x006e620000002500 */
[----:B------:R-:W-:Y:S01]  /*2ab0*/  USHF.L.U32 UR32, UR32, 0x5, URZ ;  /* 0x0000000520207899 */ /* 0x000fe200080006ff */
[----:B------:R-:W-:Y:S01]  /*2ac0*/  IMAD.U32 R3, RZ, RZ, UR29 ;  /* 0x0000001dff037e24 */ /* 0x000fe2000f8e00ff */
[----:B------:R-:W-:Y:S01]  /*2ad0*/  LOP3.LUT R0, R209, 0x1f0, RZ, 0xc0, !PT ;  /* 0x000001f0d1007812 */ /* 0x000fe200078ec0ff */
[----:B------:R-:W0:Y:S01]  /*2ae0*/  LDGDEPBAR ;  /* 0x00000000000079af */ /* 0x000e220000000000 */
[----:B------:R-:W-:Y:S01]  /*2af0*/  LOP3.LUT R2, R2, 0x7, RZ, 0xc0, !PT ;  /* 0x0000000702027812 */ /* 0x000fe200078ec0ff */
[----:B------:R-:W-:Y:S01]  /*2b00*/  UIMAD.WIDE.U32 UR12, UR35, UR25, URZ ;  /* 0x00000019230c72a5 */ /* 0x000fe2000f8e00ff */
[----:B------:R-:W-:Y:S01]  /*2b10*/  IADD3 R0, PT, PT, R0, 0x1, R3 ;  /* 0x0000000100007810 */ /* 0x000fe20007ffe003 */
[----:B------:R-:W-:Y:S01]  /*2b20*/  UIMAD UR34, UR34, UR25, URZ ;  /* 0x00000019222272a4 */ /* 0x000fe2000f8e02ff */
[----:B------:R-:W-:Y:S01]  /*2b30*/  IADD3 R153, P1, P0, R15, UR32, R153 ;  /* 0x000000200f997c10 */ /* 0x000fe2000f83e099 */
[----:B------:R-:W-:Y:S01]  /*2b40*/  USHF.R.S32.HI UR32, URZ, 0x1f, UR32 ;  /* 0x0000001fff207899 */ /* 0x000fe20008011420 */
[----:B------:R-:W-:Y:S01]  /*2b50*/  IADD3 R2, PT, PT, R0, -UR31, R2 ;  /* 0x8000001f00027c10 */ /* 0x000fe2000fffe002 */
[----:B------:R-:W-:Y:S01]  /*2b60*/  IMAD.U32 R0, RZ, RZ, UR30 ;  /* 0x0000001eff007e24 */ /* 0x000fe2000f8e00ff */
[----:B------:R-:W-:Y:S01]  /*2b70*/  UIADD3 UR34, UPT, UPT, UR13, UR34, URZ ;  /* 0x000000220d227290 */ /* 0x000fe2000fffe0ff */
[----:B------:R-:W-:Y:S02]  /*2b80*/  BSSY.RECONVERGENT B0, `(.L_x_628) ;  /* 0x0000025000007945 */ /* 0x000fe40003800200 */
[----:B------:R-:W-:-:S02]  /*2b90*/  IADD3.X R147, PT, PT, R16, UR32, RZ, P1, P0 ;  /* 0x0000002010937c10 */ /* 0x000fc40008fe04ff */
[----:B------:R-:W-:Y:S01]  /*2ba0*/  IADD3 R144, PT, PT, R2, UR28, R0 ;  /* 0x0000001c02907c10 */ /* 0x000fe2000fffe000 */
[----:B------:R-:W-:-:S04]  /*2bb0*/  DEPBAR.LE SB0, 0x0 ;  /* 0x000080000000791a */ /* 0x000fc80000000000 */
[----:B-1----:R-:W-:Y:S01]  /*2bc0*/  IMAD R146, R4, 0x8, R146 ;  /* 0x0000000804927824 */ /* 0x002fe200078e0292 */
        /* <DEDUP_REMOVED lines=27> */
.L_x_630:
[----:B------:R2:W-:Y:S01]  /*2d80*/  STS.128 [R217+0xb000], RZ ;  /* 0x00b000ffd9007388 */ /* 0x0005e20000000c00 */
[----:B------:R-:W-:Y:S05]  /*2d90*/  BRA `(.L_x_631) ;  /* 0x00000000000c7947 */ /* 0x000fea0003800000 */
.L_x_629:
[----:B------:R1:W-:Y:S04]  /*2da0*/  STS.128 [R217+0x9000], RZ ;  /* 0x009000ffd9007388 */ /* 0x0003e80000000c00 */
[----:B------:R1:W-:Y:S04]  /*2db0*/  STS.128 [R217+0xa000], RZ ;  /* 0x00a000ffd9007388 */ /* 0x0003e80000000c00 */
[----:B------:R1:W-:Y:S02]  /*2dc0*/  STS.128 [R217+0xb000], RZ ;  /* 0x00b000ffd9007388 */ /* 0x0003e40000000c00 */
.L_x_631:
[----:B------:R-:W-:Y:S05]  /*2dd0*/  BSYNC.RECONVERGENT B0 ;  /* 0x0000000000007941 */ /* 0x000fea0003800200 */
.L_x_628:
[----:B------:R-:W-:Y:S01]  /*2de0*/  ISETP.GE.AND P0, PT, R14, UR7, PT ;  /* 0x000000070e007c0c */ /* 0x000fe2000bf06270 */
[----:B------:R-:W-:Y:S01]  /*2df0*/  BSSY.RECONVERGENT B0, `(.L_x_632) ;  /* 0x0000021000007945 */ /* 0x000fe20003800200 */
[----:B------:R-:W-:-:S11]  /*2e00*/  LOP3.LUT R211, R17, 0x3e00, RZ, 0xc0, !PT ;  /* 0x00003e0011d37812 */ /* 0x000fd600078ec0ff */
        /* <DEDUP_REMOVED lines=30> */
.L_x_634:
[----:B------:R2:W-:Y:S02]  /*2ff0*/  STS.128 [R217+0xb800], RZ ;  /* 0x00b800ffd9007388 */ /* 0x0005e40000000c00 */
.L_x_633:
[----:B------:R-:W-:Y:S05]  /*3000*/  BSYNC.RECONVERGENT B0 ;  /* 0x0000000000007941 */ /* 0x000fea0003800200 */
.L_x_632:
[----:B------:R-:W-:Y:S01]  /*3010*/  LOP3.LUT R0, R17, 0x100, RZ, 0xc0, !PT ;  /* 0x0000010011007812 */ /* 0x000fe200078ec0ff */
[----:B------:R-:W0:Y:S01]  /*3020*/  LDGDEPBAR ;  /* 0x00000000000079af */ /* 0x000e220000000000 */
[----:B-12---:R-:W-:Y:S01]  /*3030*/  LOP3.LUT R3, R19, 0x8, R24, 0x78, !PT ;  /* 0x0000000813037812 */ /* 0x006fe200078e7818 */
[----:B------:R-:W-:Y:S01]  /*3040*/  UISETP.NE.AND UP1, UPT, UR26, 0x1, UPT ;  /* 0x000000011a00788c */ /* 0x000fe2000bf25270 */
[----:B------:R-:W-:Y:S01]  /*3050*/  LOP3.LUT R0, R0, 0x20, R18, 0xf8, !PT ;  /* 0x0000002000007812 */ /* 0x000fe200078ef812 */
[----:B------:R-:W1:Y:S01]  /*3060*/  LDCU.U8 UR6, c[0x0][0x4f8] ;  /* 0x00009f00ff0677ac */ /* 0x000e620008000000 */
[----:B------:R-:W-:Y:S01]  /*3070*/  IADD3 R2, PT, PT, R145, R243, R211 ;  /* 0x000000f391027210 */ /* 0x000fe20007ffe0d3 */
[----:B------:R2:W-:Y:S01]  /*3080*/  STL [R1+0x68], R3 ;  /* 0x0000680301007387 */ /* 0x0005e20000100800 */
[----:B------:R-:W-:Y:S01]  /*3090*/  LOP3.LUT P6, RZ, R24, 0x4, RZ, 0xc0, !PT ;  /* 0x0000000418ff7812 */ /* 0x000fe200078cc0ff */
[----:B------:R-:W-:-:S05]  /*30a0*/  IMAD.IADD R0, R3, 0x1, R0 ;  /* 0x0000000103007824 */ /* 0x000fca00078e0200 */
[----:B------:R-:W-:-:S05]  /*30b0*/  LEA R0, R0, UR9, 0x1 ;  /* 0x0000000900007c11 */ /* 0x000fca000f8e08ff */
[----:B------:R-:W-:Y:S04]  /*30c0*/  LDSM.16.M88.4 R36, [R0+0x6000] ;  /* 0x006000000024783b */ /* 0x000fe80000000200 */
[----:B------:R-:W-:Y:S04]  /*30d0*/  LDSM.16.M88.4 R32, [R0+0x6400] ;  /* 0x006400000020783b */ /* 0x000fe80000000200 */
[----:B------:R-:W-:Y:S04]  /*30e0*/  LDSM.16.M88.4 R28, [R0+0x6800] ;  /* 0x00680000001c783b */ /* 0x000fe80000000200 */
[----:B------:R-:W-:Y:S01]  /*30f0*/  LDSM.16.M88.4 R20, [R0+0x6c00] ;  /* 0x006c00000014783b */ /* 0x000fe20000000200 */
[----:B--2---:R-:W-:Y:S01]  /*3100*/  LEA R3, R2, UR9, 0x1 ;  /* 0x0000000902037c11 */ /* 0x004fe2000f8e08ff */
[----:B------:R-:W-:-:S04]  /*3110*/  IMAD.MOV.U32 R2, RZ, RZ, 0x20 ;  /* 0x00000020ff027424 */ /* 0x000fc800078e00ff */
[----:B------:R-:W2:Y:S01]  /*3120*/  LDSM.16.M88.4 R12, [R3] ;  /* 0x00000000030c783b */ /* 0x000ea20000000200 */
[----:B------:R-:W-:-:S03]  /*3130*/  SEL R248, R2, 0xffffffe0, !P6 ;  /* 0xffffffe002f87807 */ /* 0x000fc60007000000 */
[----:B----4-:R-:W4:Y:S02]  /*3140*/  LDSM.16.M88.4 R8, [R3+0x1000] ;  /* 0x001000000308783b */ /* 0x010f240000000200 */
[--C-:B------:R-:W-:Y:S02]  /*3150*/  IMAD.IADD R24, R3, 0x1, R248.reuse ;  /* 0x0000000103187824 */ /* 0x100fe400078e02f8 */
[----:B------:R-:W-:-:S03]  /*3160*/  IMAD.IADD R2, R0, 0x1, R248 ;  /* 0x0000000100027824 */ /* 0x000fc600078e02f8 */
[----:B------:R-:W-:Y:S04]  /*3170*/  LDSM.16.M88.4 R4, [R24+0x1000] ;  /* 0x001000001804783b */ /* 0x000fe80000000200 */
[----:B------:R-:W5:Y:S04]  /*3180*/  LDSM.16.M88.4 R52, [R2+0x6000] ;  /* 0x006000000234783b */ /* 0x000f680000000200 */
[----:B------:R-:W3:Y:S04]  /*3190*/  LDSM.16.M88.4 R48, [R2+0x6400] ;  /* 0x006400000230783b */ /* 0x000ee80000000200 */
[----:B------:R-:W1:Y:S04]  /*31a0*/  LDSM.16.M88.4 R16, [R24] ;  /* 0x000000001810783b */ /* 0x000e680000000200 */
[----:B------:R-:W-:Y:S04]  /*31b0*/  LDSM.16.M88.4 R64, [R2+0x6800] ;  /* 0x006800000240783b */ /* 0x000fe80000000200 */
[----:B------:R-:W1:Y:S04]  /*31c0*/  LDSM.16.M88.4 R72, [R2+0x6c00] ;  /* 0x006c00000248783b */ /* 0x000e680000000200 */
[----:B------:R-:W-:Y:S01]  /*31d0*/  LDSM.16.M88.4 R96, [R2+0x7c00] ;  /* 0x007c00000260783b */ /* 0x000fe20000000200 */
[-C--:B--2---:R-:W-:Y:S08]  /*31e0*/  HMMA.16816.F32.BF16 R84, R12, R36.reuse, RZ ;  /* 0x000000240c54723c */ /* 0x084ff000000418ff */
[C---:B----4-:R-:W-:Y:S08]  /*31f0*/  HMMA.16816.F32.BF16 R80, R8.reuse, R36, RZ ;  /* 0x000000240850723c */ /* 0x050ff000000418ff */
[-C--:B------:R-:W-:Y:S08]  /*3200*/  HMMA.16816.F32.BF16 R76, R8, R38.reuse, RZ ;  /* 0x00000026084c723c */ /* 0x080ff000000418ff */
[----:B------:R-:W-:Y:S08]  /*3210*/  HMMA.16816.F32.BF16 R92, R12, R38, RZ ;  /* 0x000000260c5c723c */ /* 0x000ff000000418ff */
[C---:B------:R-:W-:Y:S08]  /*3220*/  HMMA.16816.F32.BF16 R68, R8.reuse, R32, RZ ;  /* 0x000000200844723c */ /* 0x040ff000000418ff */
[C---:B------:R-:W-:Y:S08]  /*3230*/  HMMA.16816.F32.BF16 R56, R8.reuse, R28, RZ ;  /* 0x0000001c0838723c */ /* 0x040ff000000418ff */
[C---:B------:R-:W-:Y:S08]  /*3240*/  HMMA.16816.F32.BF16 R40, R8.reuse, R20, RZ ;  /* 0x000000140828723c */ /* 0x040ff000000418ff */
[C---:B------:R-:W-:Y:S08]  /*3250*/  HMMA.16816.F32.BF16 R60, R8.reuse, R34, RZ ;  /* 0x00000022083c723c */ /* 0x040ff000000418ff */
[C---:B------:R-:W-:Y:S08]  /*3260*/  HMMA.16816.F32.BF16 R44, R8.reuse, R30, RZ ;  /* 0x0000001e082c723c */ /* 0x040ff000000418ff */
[----:B------:R-:W-:Y:S08]  /*3270*/  HMMA.16816.F32.BF16 R36, R8, R22, RZ ;  /* 0x000000160824723c */ /* 0x000ff000000418ff */
[----:B------:R-:W-:Y:S08]  /*3280*/  HMMA.16816.F32.BF16 R8, R12, R32, RZ ;  /* 0x000000200c08723c */ /* 0x000ff000000418ff */
[C---:B-----5:R-:W-:Y:S08]  /*3290*/  HMMA.16816.F32.BF16 R136, R4.reuse, R52, R80 ;  /* 0x000000340488723c */ /* 0x060ff00000041850 */
[----:B------:R-:W-:Y:S08]  /*32a0*/  HMMA.16816.F32.BF16 R132, R4, R54, R76 ;  /* 0x000000360484723c */ /* 0x000ff0000004184c */
[----:B------:R-:W-:Y:S01]  /*32b0*/  HMMA.16816.F32.BF16 R100, R12, R34, RZ ;  /* 0x000000220c64723c */ /* 0x000fe200000418ff */
[----:B------:R-:W-:Y:S07]  /*32c0*/  LDSM.16.M88.4 R32, [R0+0x7c00] ;  /* 0x007c00000020783b */ /* 0x000fee0000000200 */
[C---:B---3--:R-:W-:Y:S08]  /*32d0*/  HMMA.16816.F32.BF16 R80, R4.reuse, R48, R68 ;  /* 0x000000300450723c */ /* 0x048ff00000041844 */
[----:B------:R-:W-:Y:S08]  /*32e0*/  HMMA.16816.F32.BF16 R76, R4, R50, R60 ;  /* 0x00000032044c723c */ /* 0x000ff0000004183c */
[----:B-1----:R-:W-:Y:S01]  /*32f0*/  HMMA.16816.F32.BF16 R112, R16, R48, R8 ;  /* 0x000000301070723c */ /* 0x002fe20000041808 */
[----:B------:R-:W1:Y:S07]  /*3300*/  LDSM.16.M88.4 R8, [R3+0x3000] ;  /* 0x003000000308783b */ /* 0x000e6e0000000200 */
[C---:B------:R-:W-:Y:S08]  /*3310*/  HMMA.16816.F32.BF16 R88, R12.reuse, R28, RZ ;  /* 0x0000001c0c58723c */ /* 0x040ff000000418ff */
[----:B------:R-:W-:Y:S08]  /*3320*/  HMMA.16816.F32.BF16 R104, R12, R30, RZ ;  /* 0x0000001e0c68723c */ /* 0x000ff000000418ff */
[C---:B------:R-:W-:Y:S01]  /*3330*/  HMMA.16816.F32.BF16 R68, R4.reuse, R72, R40 ;  /* 0x000000480444723c */ /* 0x040fe20000041828 */
[----:B------:R-:W-:Y:S07]  /*3340*/  LDSM.16.M88.4 R40, [R0+0x7400] ;  /* 0x007400000028783b */ /* 0x000fee0000000200 */
[C---:B------:R-:W-:Y:S01]  /*3350*/  HMMA.16816.F32.BF16 R124, R4.reuse, R66, R44 ;  /* 0x00000042047c723c */ /* 0x040fe2000004182c */
[----:B------:R-:W2:Y:S07]  /*3360*/  LDSM.16.M88.4 R44, [R0+0x7000] ;  /* 0x00700000002c783b */ /* 0x000eae0000000200 */
[----:B------:R-:W-:Y:S01]  /*3370*/  HMMA.16816.F32.BF16 R60, R4, R74, R36 ;  /* 0x0000004a043c723c */ /* 0x000fe20000041824 */
[----:B------:R-:W3:Y:S07]  /*3380*/  LDSM.16.M88.4 R36, [R0+0x7800] ;  /* 0x007800000024783b */ /* 0x000eee0000000200 */
[C---:B------:R-:W-:Y:S08]  /*3390*/  HMMA.16816.F32.BF16 R28, R12.reuse, R20, RZ ;  /* 0x000000140c1c723c */ /* 0x040ff000000418ff */
[----:B------:R-:W-:Y:S01]  /*33a0*/  HMMA.16816.F32.BF16 R140, R12, R22, RZ ;  /* 0x000000160c8c723c */ /* 0x000fe200000418ff */
[----:B------:R-:W4:Y:S04]  /*33b0*/  LDSM.16.M88.4 R12, [R3+0x2000] ;  /* 0x00200000030c783b */ /* 0x000f280000000200 */
[----:B------:R-:W-:Y:S03]  /*33c0*/  LDSM.16.M88.4 R20, [R24+0x2000] ;  /* 0x002000001814783b */ /* 0x000fe60000000200 */
[----:B------:R-:W-:Y:S01]  /*33d0*/  HMMA.16816.F32.BF16 R128, R4, R64, R56 ;  /* 0x000000400480723c */ /* 0x000fe20000041838 */
[----:B------:R-:W-:Y:S07]  /*33e0*/  LDSM.16.M88.4 R4, [R24+0x3000] ;  /* 0x003000001804783b */ /* 0x000fee0000000200 */
[C---:B------:R-:W-:Y:S01]  /*33f0*/  HMMA.16816.F32.BF16 R120, R16.reuse, R72, R28 ;  /* 0x000000481078723c */ /* 0x040fe2000004181c */
[----:B------:R-:W5:Y:S07]  /*3400*/  LDSM.16.M88.4 R28, [R2+0x7000] ;  /* 0x00700000021c783b */ /* 0x000f6e0000000200 */
[C---:B------:R-:W-:Y:S08]  /*3410*/  HMMA.16816.F32.BF16 R108, R16.reuse, R52, R84 ;  /* 0x00000034106c723c */ /* 0x040ff00000041854 */
[C---:B------:R-:W-:Y:S01]  /*3420*/  HMMA.16816.F32.BF16 R100, R16.reuse, R50, R100 ;  /* 0x000000321064723c */ /* 0x040fe20000041864 */
[----:B------:R-:W5:Y:S07]  /*3430*/  LDSM.16.M88.4 R48, [R2+0x7400] ;  /* 0x007400000230783b */ /* 0x000f6e0000000200 */
[C---:B------:R-:W-:Y:S01]  /*3440*/  HMMA.16816.F32.BF16 R56, R16.reuse, R54, R92 ;  /* 0x000000361038723c */ /* 0x040fe2000004185c */
[----:B------:R-:W5:Y:S07]  /*3450*/  LDSM.16.M88.4 R52, [R2+0x7800] ;  /* 0x007800000234783b */ /* 0x000f6e0000000200 */
[C---:B------:R-:W-:Y:S08]  /*3460*/  HMMA.16816.F32.BF16 R116, R16.reuse, R64, R88 ;  /* 0x000000401074723c */ /* 0x040ff00000041858 */
[C---:B------:R-:W-:Y:S08]  /*3470*/  HMMA.16816.F32.BF16 R104, R16.reuse, R66, R104 ;  /* 0x000000421068723c */ /* 0x040ff00000041868 */
[----:B------:R-:W-:Y:S08]  /*3480*/  HMMA.16816.F32.BF16 R92, R16, R74, R140 ;  /* 0x0000004a105c723c */ /* 0x000ff0000004188c */
[C---:B-1----:R-:W-:Y:S08]  /*3490*/  HMMA.16816.F32.BF16 R64, R8.reuse, R32, R68 ;  /* 0x000000200840723c */ /* 0x042ff00000041844 */
[C---:B--2---:R-:W-:Y:S08]  /*34a0*/  HMMA.16816.F32.BF16 R88, R8.reuse, R44, R136 ;  /* 0x0000002c0858723c */ /* 0x044ff00000041888 */
[C---:B------:R-:W-:Y:S08]  /*34b0*/  HMMA.16816.F32.BF16 R80, R8.reuse, R40, R80 ;  /* 0x000000280850723c */ /* 0x040ff00000041850 */
[C---:B---3--:R-:W-:Y:S08]  /*34c0*/  HMMA.16816.F32.BF16 R72, R8.reuse, R36, R128 ;  /* 0x000000240848723c */ /* 0x048ff00000041880 */
[C---:B------:R-:W-:Y:S08]  /*34d0*/  HMMA.16816.F32.BF16 R84, R8.reuse, R46, R132 ;  /* 0x0000002e0854723c */ /* 0x040ff00000041884 */
[C---:B------:R-:W-:Y:S08]  /*34e0*/  HMMA.16816.F32.BF16 R76, R8.reuse, R42, R76 ;  /* 0x0000002a084c723c */ /* 0x040ff0000004184c */
[C---:B------:R-:W-:Y:S08]  /*34f0*/  HMMA.16816.F32.BF16 R68, R8.reuse, R38, R124 ;  /* 0x000000260844723c */ /* 0x040ff0000004187c */
[----:B------:R-:W-:Y:S08]  /*3500*/  HMMA.16816.F32.BF16 R60, R8, R34, R60 ;  /* 0x00000022083c723c */ /* 0x000ff0000004183c */
[C---:B----4-:R-:W-:Y:S08]  /*3510*/  HMMA.16816.F32.BF16 R16, R12.reuse, R44, R108 ;  /* 0x0000002c0c10723c */ /* 0x050ff0000004186c */
        /* <DEDUP_REMOVED lines=8> */
[----:B------:R-:W1:Y:S04]  /*35a0*/  LDSM.16.M88.4 R12, [R3+0x5000] ;  /* 0x00500000030c783b */ /* 0x000e680000000200 */
[----:B------:R-:W-:Y:S03]  /*35b0*/  LDSM.16.M88.4 R32, [R0+0x8400] ;  /* 0x008400000020783b */ /* 0x000fe60000000200 */
[-C--:B-----5:R-:W-:Y:S08]  /*35c0*/  HMMA.16816.F32.BF16 R136, R4, R28.reuse, R88 ;  /* 0x0000001c0488723c */ /* 0x0a0ff00000041858 */
[----:B------:R-:W-:Y:S01]  /*35d0*/  HMMA.16816.F32.BF16 R112, R20, R28, R16 ;  /* 0x0000001c1470723c */ /* 0x000fe20000041810 */
[----:B------:R-:W2:Y:S07]  /*35e0*/  LDSM.16.M88.4 R16, [R3+0x4000] ;  /* 0x004000000310783b */ /* 0x000eae0000000200 */
[-C--:B------:R-:W-:Y:S08]  /*35f0*/  HMMA.16816.F32.BF16 R88, R4, R30.reuse, R84 ;  /* 0x0000001e0458723c */ /* 0x080ff00000041854 */
[C---:B------:R-:W-:Y:S01]  /*3600*/  HMMA.16816.F32.BF16 R104, R20.reuse, R30, R44 ;  /* 0x0000001e1468723c */ /* 0x040fe2000004182c */
[----:B------:R-:W3:Y:S04]  /*3610*/  LDSM.16.M88.4 R28, [R0+0x8800] ;  /* 0x00880000001c783b */ /* 0x000ee80000000200 */
[----:B------:R-:W-:Y:S03]  /*3620*/  LDSM.16.M88.4 R44, [R2+0x8800] ;  /* 0x00880000022c783b */ /* 0x000fe60000000200 */
[----:B------:R-:W-:Y:S01]  /*3630*/  HMMA.16816.F32.BF16 R56, R20, R50, R40 ;  /* 0x000000321438723c */ /* 0x000fe20000041828 */
[----:B------:R4:W5:Y:S07]  /*3640*/  LDSM.16.M88.4 R40, [R0+0x8c00] ;  /* 0x008c00000028783b */ /* 0x00096e0000000200 */
[C---:B------:R-:W-:Y:S08]  /*3650*/  HMMA.16816.F32.BF16 R84, R4.reuse, R48, R80 ;  /* 0x000000300454723c */ /* 0x040ff00000041850 */
[C---:B------:R-:W-:Y:S08]  /*3660*/  HMMA.16816.F32.BF16 R80, R4.reuse, R50, R76 ;  /* 0x000000320450723c */ /* 0x040ff0000004184c */
[----:B------:R-:W-:Y:S01]  /*3670*/  HMMA.16816.F32.BF16 R124, R4, R96, R64 ;  /* 0x00000060047c723c */ /* 0x000fe20000041840 */
[----:B----4-:R-:W-:-:S07]  /*3680*/  IMAD.U32 R0, RZ, RZ, UR30 ;  /* 0x0000001eff007e24 */ /* 0x010fce000f8e00ff */
[C---:B------:R-:W-:Y:S08]  /*3690*/  HMMA.16816.F32.BF16 R120, R4.reuse, R98, R60 ;  /* 0x000000620478723c */ /* 0x040ff0000004183c */
[C---:B------:R-:W-:Y:S08]  /*36a0*/  HMMA.16816.F32.BF16 R132, R4.reuse, R52, R72 ;  /* 0x000000340484723c */ /* 0x040ff00000041848 */
[----:B------:R-:W-:Y:S01]  /*36b0*/  HMMA.16816.F32.BF16 R128, R4, R54, R68 ;  /* 0x000000360480723c */ /* 0x000fe20000041844 */
[----:B------:R-:W-:Y:S07]  /*36c0*/  LDSM.16.M88.4 R4, [R24+0x5000] ;  /* 0x005000001804783b */ /* 0x000fee0000000200 */
[C---:B------:R-:W-:Y:S01]  /*36d0*/  HMMA.16816.F32.BF16 R76, R20.reuse, R48, R8 ;  /* 0x00000030144c723c */ /* 0x040fe20000041808 */
[----:B------:R4:W-:Y:S04]  /*36e0*/  LDSM.16.M88.4 R8, [R24+0x4000] ;  /* 0x004000001808783b */ /* 0x0009e80000000200 */
[----:B------:R-:W-:Y:S03]  /*36f0*/  LDSM.16.M88.4 R48, [R2+0x8400] ;  /* 0x008400000230783b */ /* 0x000fe60000000200 */
[C---:B------:R-:W-:Y:S08]  /*3700*/  HMMA.16816.F32.BF16 R64, R20.reuse, R52, R100 ;  /* 0x000000341440723c */ /* 0x040ff00000041864 */
[C---:B------:R-:W-:Y:S01]  /*3710*/  HMMA.16816.F32.BF16 R60, R20.reuse, R54, R108 ;  /* 0x00000036143c723c */ /* 0x040fe2000004186c */
[----:B------:R-:W4:Y:S07]  /*3720*/  LDSM.16.M88.4 R52, [R2+0x8000] ;  /* 0x008000000234783b */ /* 0x000f2e0000000200 */
[C---:B------:R-:W-:Y:S08]  /*3730*/  HMMA.16816.F32.BF16 R72, R20.reuse, R96, R116 ;  /* 0x000000601448723c */ /* 0x040ff00000041874 */
[----:B------:R-:W-:Y:S01]  /*3740*/  HMMA.16816.F32.BF16 R68, R20, R98, R92 ;  /* 0x000000621444723c */ /* 0x000fe2000004185c */
[----:B------:R-:W4:Y:S01]  /*3750*/  LDSM.16.M88.4 R20, [R2+0x8c00] ;  /* 0x008c00000214783b */ /* 0x000f220000000200 */
[----:B------:R-:W-:-:S06]  /*3760*/  DEPBAR.LE SB0, 0x0 ;  /* 0x000080000000791a */ /* 0x000fcc0000000000 */
[C---:B-1----:R-:W-:Y:S08]  /*3770*/  HMMA.16816.F32.BF16 R92, R12.reuse, R36, R136 ;  /* 0x000000240c5c723c */ /* 0x042ff00000041888 */
[----:B------:R-:W-:Y:S08]  /*3780*/  HMMA.16816.F32.BF16 R88, R12, R38, R88 ;  /* 0x000000260c58723c */ /* 0x000ff00000041858 */
[C---:B--2---:R-:W-:Y:S08]  /*3790*/  HMMA.16816.F32.BF16 R112, R16.reuse, R36, R112 ;  /* 0x000000241070723c */ /* 0x044ff00000041870 */
[----:B------:R-:W-:Y:S08]  /*37a0*/  HMMA.16816.F32.BF16 R104, R16, R38, R104 ;  /* 0x000000261068723c */ /* 0x000ff00000041868 */
[C---:B------:R-:W-:Y:S08]  /*37b0*/  HMMA.16816.F32.BF16 R84, R12.reuse, R32, R84 ;  /* 0x000000200c54723c */ /* 0x040ff00000041854 */
[C---:B------:R-:W-:Y:S08]  /*37c0*/  HMMA.16816.F32.BF16 R80, R12.reuse, R34, R80 ;  /* 0x000000220c50723c */ /* 0x040ff00000041850 */
[C---:B---3--:R-:W-:Y:S08]  /*37d0*/  HMMA.16816.F32.BF16 R96, R12.reuse, R28, R132 ;  /* 0x0000001c0c60723c */ /* 0x048ff00000041884 */
[C---:B------:R-:W-:Y:S08]  /*37e0*/  HMMA.16816.F32.BF16 R100, R12.reuse, R30, R128 ;  /* 0x0000001e0c64723c */ /* 0x040ff00000041880 */
[C---:B-----5:R-:W-:Y:S08]  /*37f0*/  HMMA.16816.F32.BF16 R116, R12.reuse, R40, R124 ;  /* 0x000000280c74723c */ /* 0x060ff0000004187c */
[----:B------:R-:W-:Y:S08]  /*3800*/  HMMA.16816.F32.BF16 R108, R12, R42, R120 ;  /* 0x0000002a0c6c723c */ /* 0x000ff00000041878 */
[C---:B------:R-:W-:Y:S08]  /*3810*/  HMMA.16816.F32.BF16 R36, R16.reuse, R32, R76 ;  /* 0x000000201024723c */ /* 0x040ff0000004184c */
[C---:B----4-:R-:W-:Y:S08]  /*3820*/  HMMA.16816.F32.BF16 R24, R16.reuse, R28, R64 ;  /* 0x0000001c1018723c */ /* 0x050ff00000041840 */
[C---:B------:R-:W-:Y:S08]  /*3830*/  HMMA.16816.F32.BF16 R32, R16.reuse, R34, R56 ;  /* 0x000000221020723c */ /* 0x040ff00000041838 */
[C---:B------:R-:W-:Y:S08]  /*3840*/  HMMA.16816.F32.BF16 R28, R16.reuse, R30, R60 ;  /* 0x0000001e101c723c */ /* 0x040ff0000004183c */
[C---:B------:R-:W-:Y:S08]  /*3850*/  HMMA.16816.F32.BF16 R12, R16.reuse, R40, R72 ;  /* 0x00000028100c723c */ /* 0x040ff00000041848 */
[----:B------:R-:W-:Y:S08]  /*3860*/  HMMA.16816.F32.BF16 R16, R16, R42, R68 ;  /* 0x0000002a1010723c */ /* 0x000ff00000041844 */
[C---:B------:R-:W-:Y:S08]  /*3870*/  HMMA.16816.F32.BF16 R92, R4.reuse, R52, R92 ;  /* 0x00000034045c723c */ /* 0x040ff0000004185c */
[----:B------:R-:W-:Y:S08]  /*3880*/  HMMA.16816.F32.BF16 R88, R4, R54, R88 ;  /* 0x000000360458723c */ /* 0x000ff00000041858 */
[----:B------:R-:W-:Y:S08]  /*3890*/  HMMA.16816.F32.BF16 R40, R8, R52, R112 ;  /* 0x000000340828723c */ /* 0x000ff00000041870 */
        /* <DEDUP_REMOVED lines=8> */
[----:B------:R-:W-:Y:S08]  /*3920*/  HMMA.16816.F32.BF16 R16, R8, R22, R16 ;  /* 0x000000160810723c */ /* 0x000ff00000041810 */
[C---:B------:R-:W-:Y:S08]  /*3930*/  HMMA.16816.F32.BF16 R56, R4.reuse, R44, R96 ;  /* 0x0000002c0438723c */ /* 0x040ff00000041860 */
[----:B------:R-:W-:Y:S08]  /*3940*/  HMMA.16816.F32.BF16 R60, R4, R46, R100 ;  /* 0x0000002e043c723c */ /* 0x000ff00000041864 */
[----:B------:R-:W-:Y:S01]  /*3950*/  HMMA.16816.F32.BF16 R24, R8, R44, R24 ;  /* 0x0000002c0818723c */ /* 0x000fe20000041818 */
[----:B------:R-:W-:-:S02]  /*3960*/  VIADDMNMX R45, R144, 0x8, R0, PT ;  /* 0x00000008902d7846 */ /* 0x000fc40003800100 */
[----:B------:R-:W-:-:S05]  /*3970*/  VIMNMX R44, PT, PT, R144, UR30, PT ;  /* 0x0000001e902c7c48 */ /* 0x000fca000bfe0100 */
[----:B------:R-:W-:Y:S01]  /*3980*/  HMMA.16816.F32.BF16 R28, R8, R46, R28 ;  /* 0x0000002e081c723c */ /* 0x000fe2000004181c */
[C-C-:B------:R-:W-:Y:S02]  /*3990*/  VIADDMNMX R46, R144.reuse, 0x40, R0.reuse, PT ;  /* 0x00000040902e7846 */ /* 0x140fe40003800100 */
[----:B------:R-:W-:Y:S01]  /*39a0*/  VIADDMNMX R47, R144, 0x48, R0, PT ;  /* 0x00000048902f7846 */ /* 0x000fe20003800100 */
[----:B------:R-:W-:Y:S01]  /*39b0*/  VIADD R0, R159, UR24 ;  /* 0x000000189f007c36 */ /* 0x000fe20008000000 */
[----:B------:R-:W-:Y:S06]  /*39c0*/  BAR.SYNC.DEFER_BLOCKING 0x0 ;  /* 0x0000000000007b1d */ /* 0x000fec0000010000 */
[----:B------:R-:W-:Y:S09]  /*39d0*/  BRA.U !UP1, `(.L_x_635) ;  /* 0x0000000109d87547 */ /* 0x000ff2000b800000 */
        /* <DEDUP_REMOVED lines=51> */
.L_x_637:
[----:B------:R3:W-:Y:S02]  /*3d10*/  STS.128 [R217+0x8800], RZ ;  /* 0x008800ffd9007388 */ /* 0x0007e40000000c00 */
.L_x_638:
[----:B------:R-:W-:Y:S05]  /*3d20*/  BSYNC.RECONVERGENT B0 ;  /* 0x0000000000007941 */ /* 0x000fea0003800200 */
.L_x_636:
[----:B------:R-:W0:Y:S02]  /*3d30*/  LDGDEPBAR ;  /* 0x00000000000079af */ /* 0x000e240000000000 */
.L_x_635:
[C---:B-12---:R-:W-:Y:S01]  /*3d40*/  VIADD R3, R0.reuse, 0x8 ;  /* 0x0000000800037836 */ /* 0x046fe20000000000 */
[----:B------:R-:W-:Y:S01]  /*3d50*/  USHF.L.U32 UR4, UR6, 0x10, URZ ;  /* 0x0000001006047899 */ /* 0x000fe200080006ff */
[C---:B------:R-:W-:Y:S01]  /*3d60*/  VIADD R2, R0.reuse, 0x9 ;  /* 0x0000000900027836 */ /* 0x040fe20000000000 */
[----:B------:R-:W-:Y:S01]  /*3d70*/  USHF.L.U32 UR32, UR25, 0x1, URZ ;  /* 0x0000000119207899 */ /* 0x000fe200080006ff */
[----:B------:R-:W-:Y:S01]  /*3d80*/  VIADD R4, R0, 0x1 ;  /* 0x0000000100047836 */ /* 0x000fe20000000000 */
[----:B------:R-:W-:Y:S01]  /*3d90*/  ISETP.GE.AND P3, PT, R3, R44, PT ;  /* 0x0000002c0300720c */ /* 0x000fe20003f66270 */
[----:B------:R-:W-:Y:S01]  /*3da0*/  IMAD.IADD R243, R243, 0x1, R145 ;  /* 0x00000001f3f37824 */ /* 0x000fe200078e0291 */
[C---:B------:R-:W-:Y:S01]  /*3db0*/  ISETP.GE.AND P2, PT, R3.reuse, R45, PT ;  /* 0x0000002d0300720c */ /* 0x040fe20003f46270 */
[----:B------:R-:W-:Y:S01]  /*3dc0*/  IMAD.WIDE.U32 R10, R146, -0x326172a9, RZ ;  /* 0xcd9e8d57920a7825 */ /* 0x000fe200078e00ff */
[C---:B------:R-:W-:Y:S01]  /*3dd0*/  ISETP.GE.AND P1, PT, R3.reuse, R46, PT ;  /* 0x0000002e0300720c */ /* 0x040fe20003f26270 */
[----:B------:R-:W-:Y:S01]  /*3de0*/  UIADD3 UR5, UPT, UPT, UR32, 0x1, URZ ;  /* 0x0000000120057890 */ /* 0x000fe2000fffe0ff */
[----:B------:R-:W-:Y:S01]  /*3df0*/  ISETP.GE.AND P0, PT, R3, R47, PT ;  /* 0x0000002f0300720c */ /* 0x000fe20003f06270 */
[----:B------:R-:W-:Y:S01]  /*3e00*/  VIADD R3, R0, 0x10 ;  /* 0x0000001000037836 */ /* 0x000fe20000000000 */
[----:B------:R-:W-:Y:S01]  /*3e10*/  FSEL R52, R52, -INF , !P3 ;  /* 0xff80000034347808 */ /* 0x000fe20005800000 */
[----:B------:R-:W-:Y:S01]  /*3e20*/  IMAD.WIDE.U32 R8, R153, -0x2daee0ad, RZ ;  /* 0xd2511f5399087825 */ /* 0x000fe200078e00ff */
[----:B------:R-:W-:Y:S01]  /*3e30*/  FSEL R54, R54, -INF , !P2 ;  /* 0xff80000036367808 */ /* 0x000fe20005000000 */
[----:B------:R-:W-:Y:S01]  /*3e40*/  UIADD3 UR11, UPT, UPT, UR22, -0x61c88647, URZ ;  /* 0x9e3779b9160b7890 */ /* 0x000fe2000fffe0ff */
[C---:B------:R-:W-:Y:S01]  /*3e50*/  ISETP.GE.AND P5, PT, R2.reuse, R44, PT ;  /* 0x0000002c0200720c */ /* 0x040fe20003fa6270 */
[----:B------:R-:W-:Y:S01]  /*3e60*/  IMAD.U32 R5, RZ, RZ, UR6 ;  /* 0x00000006ff057e24 */ /* 0x000fe2000f8e00ff */
[C---:B------:R-:W-:Y:S01]  /*3e70*/  ISETP.GE.AND P4, PT, R2.reuse, R45, PT ;  /* 0x0000002d0200720c */ /* 0x040fe20003f86270 */
[----:B------:R1:W-:Y:S01]  /*3e80*/  STL.64 [R1+0xc0], R10 ;  /* 0x0000c00a01007387 */ /* 0x0003e20000100a00 */
[C---:B------:R-:W-:Y:S01]  /*3e90*/  ISETP.GE.AND P3, PT, R2.reuse, R46, PT ;  /* 0x0000002e0200720c */ /* 0x040fe20003f66270 */
[----:B------:R-:W-:Y:S01]  /*3ea0*/  UIADD3 UR31, UPT, UPT, UR22, 0x3c6ef372, URZ ;  /* 0x3c6ef372161f7890 */ /* 0x000fe2000fffe0ff */
[----:B------:R-:W-:Y:S01]  /*3eb0*/  ISETP.GE.AND P2, PT, R2, R47, PT ;  /* 0x0000002f0200720c */ /* 0x000fe20003f46270 */
[----:B------:R-:W-:Y:S01]  /*3ec0*/  VIADD R2, R0, 0x11 ;  /* 0x0000001100027836 */ /* 0x000fe20000000000 */
[----:B------:R-:W-:Y:S01]  /*3ed0*/  FSEL R53, R53, -INF , !P5 ;  /* 0xff80000035357808 */ /* 0x000fe20006800000 */
[----:B------:R-:W-:Y:S01]  /*3ee0*/  UIADD3 UR30, UPT, UPT, UR23, 0x76cf5d0a, URZ ;  /* 0x76cf5d0a171e7890 */ /* 0x000fe2000fffe0ff */
[----:B------:R-:W-:Y:S01]  /*3ef0*/  FSEL R55, R55, -INF , !P4 ;  /* 0xff80000037377808 */ /* 0x000fe20006000000 */
[----:B------:R-:W-:Y:S01]  /*3f00*/  UIADD3 UR29, UPT, UPT, UR23, 0x32370b8f, URZ ;  /* 0x32370b8f171d7890 */ /* 0x000fe2000fffe0ff */
[----:B------:R-:W-:Y:S01]  /*3f10*/  FSEL R88, R88, -INF , !P1 ;  /* 0xff80000058587808 */ /* 0x000fe20004800000 */
[----:B------:R-:W-:Y:S01]  /*3f20*/  UIADD3 UR10, UPT, UPT, UR22, -0x255992d5, URZ ;  /* 0xdaa66d2b160a7890 */ /* 0x000fe2000fffe0ff */
[----:B------:R-:W-:Y:S01]  /*3f30*/  FSEL R90, R90, -INF , !P0 ;  /* 0xff8000005a5a7808 */ /* 0x000fe20004000000 */
[----:B------:R-:W-:Y:S01]  /*3f40*/  UIADD3 UR28, UPT, UPT, UR23, -0x126145ec, URZ ;  /* 0xed9eba14171c7890 */ /* 0x000fe2000fffe0ff */
[C---:B------:R-:W-:Y:S01]  /*3f50*/  ISETP.GE.AND P5, PT, R3.reuse, R44, PT ;  /* 0x0000002c0300720c */ /* 0x040fe20003fa6270 */
[----:B------:R-:W-:Y:S01]  /*3f60*/  UIADD3 UR7, UPT, UPT, UR22, 0x78dde6e4, URZ ;  /* 0x78dde6e416077890 */ /* 0x000fe2000fffe0ff */
[C---:B------:R-:W-:Y:S01]  /*3f70*/  ISETP.GE.AND P4, PT, R3.reuse, R45, PT ;  /* 0x0000002d0300720c */ /* 0x040fe20003f86270 */
[----:B------:R-:W-:Y:S01]  /*3f80*/  UIADD3 UR24, UPT, UPT, UR23, -0x56f99767, URZ ;  /* 0xa906689917187890 */ /* 0x000fe2000fffe0ff */
[C---:B------:R-:W-:Y:S01]  /*3f90*/  ISETP.GE.AND P1, PT, R3.reuse, R46, PT ;  /* 0x0000002e0300720c */ /* 0x040fe20003f26270 */
[----:B------:R-:W2:Y:S01]  /*3fa0*/  LDCU UR33, c[0x0][0x45c] ;  /* 0x00008b80ff2177ac */ /* 0x000ea20008000800 */
[----:B------:R-:W-:Y:S01]  /*3fb0*/  ISETP.GE.AND P0, PT, R3, R47, PT ;  /* 0x0000002f0300720c */ /* 0x000fe20003f06270 */
[----:B------:R-:W-:Y:S01]  /*3fc0*/  VIADD R3, R0, 0x18 ;  /* 0x0000001800037836 */ /* 0x000fe20000000000 */
[----:B------:R-:W-:Y:S01]  /*3fd0*/  FSEL R89, R89, -INF , !P3 ;  /* 0xff80000059597808 */ /* 0x000fe20005800000 */
[----:B------:R-:W-:Y:S01]  /*3fe0*/  UIADD3 UR25, UPT, UPT, UR22, 0x1715609d, URZ ;  /* 0x1715609d16197890 */ /* 0x000fe2000fffe0ff */
[----:B------:R-:W-:Y:S01]  /*3ff0*/  FSEL R91, R91, -INF , !P2 ;  /* 0xff8000005b5b7808 */ /* 0x000fe20005000000 */
[----:B------:R-:W-:Y:S01]  /*4000*/  UIADD3 UR13, UPT, UPT, UR23, 0x646e171e, URZ ;  /* 0x646e171e170d7890 */ /* 0x000fe2000fffe0ff */
[----:B------:R-:W-:-:S02]  /*4010*/  ISETP.GE.AND P3, PT, R2, R44, PT ;  /* 0x0000002c0200720c */ /* 0x000fc40003f66270 */
[----:B------:R-:W-:Y:S02]  /*4020*/  ISETP.GE.AND P2, PT, R2, R45, PT ;  /* 0x0000002d0200720c */ /* 0x000fe40003f46270 */
[----:B------:R-:W-:Y:S02]  /*4030*/  FSEL R50, R36, -INF , !P5 ;  /* 0xff80000024327808 */ /* 0x000fe40006800000 */
[----:B------:R-:W-:Y:S02]  /*4040*/  FSEL R97, R38, -INF , !P4 ;  /* 0xff80000026617808 */ /* 0x000fe40006000000 */
[C---:B------:R-:W-:Y:S02]  /*4050*/  ISETP.GE.AND P5, PT, R2.reuse, R46, PT ;  /* 0x0000002e0200720c */ /* 0x040fe40003fa6270 */
[----:B------:R-:W-:Y:S01]  /*4060*/  ISETP.GE.AND P4, PT, R2, R47, PT ;  /* 0x0000002f0200720c */ /* 0x000fe20003f86270 */
[----:B------:R-:W-:Y:S01]  /*4070*/  VIADD R2, R0, 0x19 ;  /* 0x0000001900027836 */ /* 0x000fe20000000000 */
[----:B------:R-:W-:-:S02]  /*4080*/  FSEL R96, R37, -INF , !P3 ;  /* 0xff80000025607808 */ /* 0x000fc40005800000 */
[----:B------:R-:W-:Y:S02]  /*4090*/  FSEL R98, R39, -INF , !P2 ;  /* 0xff80000027627808 */ /* 0x000fe40005000000 */
[C---:B------:R-:W-:Y:S02]  /*40a0*/  ISETP.GE.AND P3, PT, R3.reuse, R44, PT ;  /* 0x0000002c0300720c */ /* 0x040fe40003f66270 */
[C---:B------:R-:W-:Y:S02]  /*40b0*/  ISETP.GE.AND P2, PT, R3.reuse, R45, PT ;  /* 0x0000002d0300720c */ /* 0x040fe40003f46270 */
[----:B------:R-:W-:Y:S02]  /*40c0*/  FSEL R99, R84, -INF , !P1 ;  /* 0xff80000054637808 */ /* 0x000fe40004800000 */
[----:B------:R-:W-:Y:S02]  /*40d0*/  FSEL R104, R86, -INF , !P0 ;  /* 0xff80000056687808 */ /* 0x000fe40004000000 */
[----:B------:R-:W-:-:S02]  /*40e0*/  ISETP.GE.AND P1, PT, R3, R46, PT ;  /* 0x0000002e0300720c */ /* 0x000fc40003f26270 */
[----:B------:R-:W-:Y:S01]  /*40f0*/  ISETP.GE.AND P0, PT, R3, R47, PT ;  /* 0x0000002f0300720c */ /* 0x000fe20003f06270 */
[----:B------:R-:W-:Y:S01]  /*4100*/  VIADD R3, R0, 0x20 ;  /* 0x0000002000037836 */ /* 0x000fe20000000000 */
[----:B------:R-:W-:Y:S02]  /*4110*/  FSEL R86, R85, -INF , !P5 ;  /* 0xff80000055567808 */ /* 0x000fe40006800000 */
[----:B------:R-:W-:Y:S02]  /*4120*/  FSEL R106, R87, -INF , !P4 ;  /* 0xff800000576a7808 */ /* 0x000fe40006000000 */
[----:B------:R-:W-:Y:S02]  /*4130*/  FSEL R79, R32, -INF , !P3 ;  /* 0xff800000204f7808 */ /* 0x000fe40005800000 */
[----:B------:R-:W-:Y:S02]  /*4140*/  FSEL R107, R34, -INF , !P2 ;  /* 0xff800000226b7808 */ /* 0x000fe40005000000 */
[----:B------:R-:W-:-:S02]  /*4150*/  ISETP.GE.AND P5, PT, R2, R44, PT ;  /* 0x0000002c0200720c */ /* 0x000fc40003fa6270 */
[C---:B------:R-:W-:Y:S02]  /*4160*/  ISETP.GE.AND P4, PT, R2.reuse, R45, PT ;  /* 0x0000002d0200720c */ /* 0x040fe40003f86270 */
[C---:B------:R-:W-:Y:S02]  /*4170*/  ISETP.GE.AND P3, PT, R2.reuse, R46, PT ;  /* 0x0000002e0200720c */ /* 0x040fe40003f66270 */
[----:B------:R-:W-:Y:S01]  /*4180*/  ISETP.GE.AND P2, PT, R2, R47, PT ;  /* 0x0000002f0200720c */ /* 0x000fe20003f46270 */
[----:B------:R-:W-:Y:S01]  /*4190*/  VIADD R2, R0, 0x21 ;  /* 0x0000002100027836 */ /* 0x000fe20000000000 */
[----:B------:R-:W-:Y:S02]  /*41a0*/  FSEL R105, R33, -INF , !P5 ;  /* 0xff80000021697808 */ /* 0x000fe40006800000 */
[----:B------:R-:W-:Y:S02]  /*41b0*/  FSEL R108, R35, -INF , !P4 ;  /* 0xff800000236c7808 */ /* 0x000fe40006000000 */
[----:B------:R-:W-:-:S02]  /*41c0*/  FSEL R112, R80, -INF , !P1 ;  /* 0xff80000050707808 */ /* 0x000fc40004800000 */
[----:B------:R-:W-:Y:S02]  /*41d0*/  FSEL R135, R82, -INF , !P0 ;  /* 0xff80000052877808 */ /* 0x000fe40004000000 */
[C---:B------:R-:W-:Y:S02]  /*41e0*/  ISETP.GE.AND P5, PT, R3.reuse, R44, PT ;  /* 0x0000002c0300720c */ /* 0x040fe40003fa6270 */
[C---:B------:R-:W-:Y:S02]  /*41f0*/  ISETP.GE.AND P4, PT, R3.reuse, R45, PT ;  /* 0x0000002d0300720c */ /* 0x040fe40003f86270 */
[C---:B------:R-:W-:Y:S02]  /*4200*/  ISETP.GE.AND P0, PT, R3.reuse, R46, PT ;  /* 0x0000002e0300720c */ /* 0x040fe40003f06270 */
[----:B------:R-:W-:Y:S01]  /*4210*/  ISETP.GE.AND P1, PT, R3, R47, PT ;  /* 0x0000002f0300720c */ /* 0x000fe20003f26270 */
[----:B------:R-:W-:Y:S01]  /*4220*/  VIADD R3, R0, 0x28 ;  /* 0x0000002800037836 */ /* 0x000fe20000000000 */
[----:B------:R-:W-:-:S02]  /*4230*/  FSEL R142, R83, -INF , !P2 ;  /* 0xff800000538e7808 */ /* 0x000fc40005000000 */
[----:B------:R-:W-:Y:S02]  /*4240*/  ISETP.GE.AND P2, PT, R2, R45, PT ;  /* 0x0000002d0200720c */ /* 0x000fe40003f46270 */
        /* <DEDUP_REMOVED lines=9> */
[C---:B------:R-:W-:Y:S02]  /*42e0*/  ISETP.GE.AND P2, PT, R3.reuse, R44, PT ;  /* 0x0000002c0300720c */ /* 0x040fe40003f46270 */
[----:B------:R-:W-:Y:S02]  /*42f0*/  ISETP.GE.AND P0, PT, R3, R45, PT ;  /* 0x0000002d0300720c */ /* 0x000fe40003f06270 */
[----:B------:R-:W-:-:S02]  /*4300*/  FSEL R151, R57, -INF , !P5 ;  /* 0xff80000039977808 */ /* 0x000fc40006800000 */
[----:B------:R-:W-:Y:S02]  /*4310*/  FSEL R157, R59, -INF , !P4 ;  /* 0xff8000003b9d7808 */ /* 0x000fe40006000000 */
[----:B------:R-:W-:Y:S02]  /*4320*/  FSEL R131, R28, -INF , !P2 ;  /* 0xff8000001c837808 */ /* 0x000fe40005000000 */
[----:B------:R-:W-:Y:S02]  /*4330*/  FSEL R141, R30, -INF , !P0 ;  /* 0xff8000001e8d7808 */ /* 0x000fe40004000000 */
[C---:B------:R-:W-:Y:S02]  /*4340*/  ISETP.GE.AND P5, PT, R2.reuse, R44, PT ;  /* 0x0000002c0200720c */ /* 0x040fe40003fa6270 */
[C---:B------:R-:W-:Y:S02]  /*4350*/  ISETP.GE.AND P4, PT, R2.reuse, R45, PT ;  /* 0x0000002d0200720c */ /* 0x040fe40003f86270 */
[----:B------:R-:W-:-:S02]  /*4360*/  ISETP.GE.AND P2, PT, R2, R46, PT ;  /* 0x0000002e0200720c */ /* 0x000fc40003f46270 */
[-C--:B------:R-:W-:Y:S01]  /*4370*/  ISETP.GE.AND P0, PT, R2, R47.reuse, PT ;  /* 0x0000002f0200720c */ /* 0x080fe20003f06270 */
[----:B------:R-:W-:Y:S01]  /*4380*/  VIADD R2, R0, 0x31 ;  /* 0x0000003100027836 */ /* 0x000fe20000000000 */
[----:B------:R-:W-:Y:S02]  /*4390*/  FSEL R137, R25, -INF , !P3 ;  /* 0xff80000019897808 */ /* 0x000fe40005800000 */
[----:B------:R-:W-:Y:S02]  /*43a0*/  FSEL R158, R58, -INF , !P1 ;  /* 0xff8000003a9e7808 */ /* 0x000fe40004800000 */
[C---:B------:R-:W-:Y:S02]  /*43b0*/  ISETP.GE.AND P3, PT, R3.reuse, R46, PT ;  /* 0x0000002e0300720c */ /* 0x040fe40003f66270 */
[----:B------:R-:W-:Y:S01]  /*43c0*/  ISETP.GE.AND P1, PT, R3, R47, PT ;  /* 0x0000002f0300720c */ /* 0x000fe20003f26270 */
[----:B------:R-:W-:Y:S01]  /*43d0*/  VIADD R3, R0, 0x30 ;  /* 0x0000003000037836 */ /* 0x000fe20000000000 */
[----:B------:R-:W-:-:S02]  /*43e0*/  FSEL R125, R29, -INF , !P5 ;  /* 0xff8000001d7d7808 */ /* 0x000fc40006800000 */
[----:B------:R-:W-:Y:S02]  /*43f0*/  FSEL R156, R62, -INF , !P1 ;  /* 0xff8000003e9c7808 */ /* 0x000fe40004800000 */
[-C--:B------:R-:W-:Y:S02]  /*4400*/  ISETP.GE.AND P5, PT, R2, R44.reuse, PT ;  /* 0x0000002c0200720c */ /* 0x080fe40003fa6270 */
[----:B------:R-:W-:Y:S02]  /*4410*/  FSEL R140, R31, -INF , !P4 ;  /* 0xff8000001f8c7808 */ /* 0x000fe40006000000 */
[-C--:B------:R-:W-:Y:S02]  /*4420*/  ISETP.GE.AND P1, PT, R4, R44.reuse, PT ;  /* 0x0000002c0400720c */ /* 0x080fe40003f26270 */
[----:B------:R-:W-:Y:S02]  /*4430*/  ISETP.GE.AND P4, PT, R3, R44, PT ;  /* 0x0000002c0300720c */ /* 0x000fe40003f86270 */
[----:B------:R-:W-:-:S02]  /*4440*/  FSEL R119, R13, -INF , !P5 ;  /* 0xff8000000d777808 */ /* 0x000fc40006800000 */
[----:B------:R-:W-:Y:S02]  /*4450*/  FSEL R155, R63, -INF , !P0 ;  /* 0xff8000003f9b7808 */ /* 0x000fe40004000000 */
[----:B------:R-:W-:Y:S02]  /*4460*/  ISETP.GE.AND P5, PT, R0, R45, PT ;  /* 0x0000002d0000720c */ /* 0x000fe40003fa6270 */
[----:B------:R-:W-:Y:S02]  /*4470*/  FSEL R37, R41, -INF , !P1 ;  /* 0xff80000029257808 */ /* 0x000fe40004800000 */
[----:B------:R-:W-:Y:S02]  /*4480*/  FSEL R145, R60, -INF , !P3 ;  /* 0xff8000003c917808 */ /* 0x000fe40005800000 */
[----:B------:R-:W-:Y:S02]  /*4490*/  ISETP.GE.AND P0, PT, R4, R46, PT ;  /* 0x0000002e0400720c */ /* 0x000fe40003f06270 */
[----:B------:R-:W-:-:S02]  /*44a0*/  FSEL R120, R12, -INF , !P4 ;  /* 0xff8000000c787808 */ /* 0x000fc40006000000 */
[----:B------:R-:W-:Y:S02]  /*44b0*/  ISETP.GE.AND P1, PT, R0, R46, PT ;  /* 0x0000002e0000720c */ /* 0x000fe40003f26270 */
[-C--:B------:R-:W-:Y:S02]  /*44c0*/  ISETP.GE.AND P3, PT, R4, R45.reuse, PT ;  /* 0x0000002d0400720c */ /* 0x080fe40003f66270 */
[----:B------:R-:W-:Y:S02]  /*44d0*/  ISETP.GE.AND P4, PT, R2, R45, PT ;  /* 0x0000002d0200720c */ /* 0x000fe40003f86270 */
[----:B------:R-:W-:Y:S02]  /*44e0*/  FSEL R35, R42, -INF , !P5 ;  /* 0xff8000002a237808 */ /* 0x000fe40006800000 */
[----:B------:R-:W-:Y:S02]  /*44f0*/  FSEL R38, R92, -INF , !P1 ;  /* 0xff8000005c267808 */ /* 0x000fe40004800000 */
[----:B------:R-:W-:-:S02]  /*4500*/  FSEL R42, R93, -INF , !P0 ;  /* 0xff8000005d2a7808 */ /* 0x000fc40004000000 */
[----:B------:R-:W-:Y:S02]  /*4510*/  FSEL R132, R15, -INF , !P4 ;  /* 0xff8000000f847808 */ /* 0x000fe40006000000 */
[----:B------:R-:W-:Y:S02]  /*4520*/  FSEL R36, R43, -INF , !P3 ;  /* 0xff8000002b247808 */ /* 0x000fe40005800000 */
[CC--:B------:R-:W-:Y:S02]  /*4530*/  ISETP.GE.AND P0, PT, R2.reuse, R46.reuse, PT ;  /* 0x0000002e0200720c */ /* 0x0c0fe40003f06270 */
[----:B------:R-:W-:Y:S01]  /*4540*/  ISETP.GE.AND P1, PT, R2, R47, PT ;  /* 0x0000002f0200720c */ /* 0x000fe20003f26270 */
[----:B------:R-:W-:Y:S01]  /*4550*/  VIADD R2, R0, 0x38 ;  /* 0x0000003800027836 */ /* 0x000fe20000000000 */
[----:B------:R-:W-:Y:S02]  /*4560*/  FSEL R144, R61, -INF , !P2 ;  /* 0xff8000003d907808 */ /* 0x000fe40005000000 */
[----:B------:R-:W-:-:S02]  /*4570*/  ISETP.GE.AND P4, PT, R3, R46, PT ;  /* 0x0000002e0300720c */ /* 0x000fc40003f86270 */
[C---:B------:R-:W-:Y:S02]  /*4580*/  ISETP.GE.AND P3, PT, R3.reuse, R47, PT ;  /* 0x0000002f0300720c */ /* 0x040fe40003f66270 */
[----:B------:R-:W-:Y:S02]  /*4590*/  ISETP.GE.AND P5, PT, R0, R44, PT ;  /* 0x0000002c0000720c */ /* 0x000fe40003fa6270 */
[----:B------:R-:W-:Y:S01]  /*45a0*/  ISETP.GE.AND P2, PT, R3, R45, PT ;  /* 0x0000002d0300720c */ /* 0x000fe20003f46270 */
[----:B------:R-:W-:Y:S01]  /*45b0*/  IMAD.U32 R3, RZ, RZ, UR19 ;  /* 0x00000013ff037e24 */ /* 0x000fe2000f8e00ff */
[----:B------:R-:W-:Y:S02]  /*45c0*/  FSEL R34, R40, -INF , !P5 ;  /* 0xff80000028227808 */ /* 0x000fe40006800000 */
[----:B------:R-:W-:Y:S02]  /*45d0*/  FSEL R130, R64, -INF , !P4 ;  /* 0xff80000040827808 */ /* 0x000fe40006000000 */
[----:B------:R-:W-:-:S02]  /*45e0*/  FSEL R150, R66, -INF , !P3 ;  /* 0xff80000042967808 */ /* 0x000fc40005800000 */
[----:B------:R-:W-:Y:S02]  /*45f0*/  FSEL R127, R65, -INF , !P0 ;  /* 0xff800000417f7808 */ /* 0x000fe40004000000 */
[----:B------:R-:W-:Y:S02]  /*4600*/  FSEL R133, R14, -INF , !P2 ;  /* 0xff8000000e857808 */ /* 0x000fe40005000000 */
[C---:B------:R-:W-:Y:S02]  /*4610*/  ISETP.GE.AND P5, PT, R2.reuse, R44, PT ;  /* 0x0000002c0200720c */ /* 0x040fe40003fa6270 */
[C---:B------:R-:W-:Y:S02]  /*4620*/  ISETP.GE.AND P4, PT, R2.reuse, R45, PT ;  /* 0x0000002d0200720c */ /* 0x040fe40003f86270 */
[C---:B------:R-:W-:Y:S02]  /*4630*/  ISETP.GE.AND P3, PT, R2.reuse, R46, PT ;  /* 0x0000002e0200720c */ /* 0x040fe40003f66270 */
[-C--:B------:R-:W-:Y:S01]  /*4640*/  ISETP.GE.AND P0, PT, R2, R47.reuse, PT ;  /* 0x0000002f0200720c */ /* 0x080fe20003f06270 */
[----:B------:R-:W-:Y:S01]  /*4650*/  VIADD R2, R0, 0x39 ;  /* 0x0000003900027836 */ /* 0x000fe20000000000 */
[----:B------:R-:W-:-:S02]  /*4660*/  ISETP.GE.AND P2, PT, R4, R47, PT ;  /* 0x0000002f0400720c */ /* 0x000fc40003f46270 */
[----:B------:R-:W-:Y:S02]  /*4670*/  FSEL R148, R67, -INF , !P1 ;  /* 0xff80000043947808 */ /* 0x000fe40004800000 */
[----:B------:R-:W-:Y:S02]  /*4680*/  FSEL R40, R95, -INF , !P2 ;  /* 0xff8000005f287808 */ /* 0x000fe40005000000 */
[----:B------:R-:W-:Y:S01]  /*4690*/  ISETP.GE.AND P2, PT, R0, R47, PT ;  /* 0x0000002f0000720c */ /* 0x000fe20003f46270 */
[----:B------:R-:W-:Y:S01]  /*46a0*/  IMAD R0, R154, UR27, R159 ;  /* 0x0000001b9a007c24 */ /* 0x000fe2000f8e029f */
[----:B------:R-:W-:Y:S02]  /*46b0*/  ISETP.GE.AND P1, PT, R2, R44, PT ;  /* 0x0000002c0200720c */ /* 0x000fe40003f26270 */
[----:B------:R-:W-:Y:S02]  /*46c0*/  FSEL R39, R94, -INF , !P2 ;  /* 0xff8000005e277808 */ /* 0x000fe40005000000 */
[----:B------:R-:W-:-:S02]  /*46d0*/  FSEL R114, R16, -INF , !P5 ;  /* 0xff80000010727808 */ /* 0x000fc40006800000 */
[----:B------:R-:W-:Y:S02]  /*46e0*/  FSEL R113, R17, -INF , !P1 ;  /* 0xff80000011717808 */ /* 0x000fe40004800000 */
[C---:B------:R-:W-:Y:S02]  /*46f0*/  ISETP.GE.AND P2, PT, R2.reuse, R45, PT ;  /* 0x0000002d0200720c */ /* 0x040fe40003f46270 */
[C---:B------:R-:W-:Y:S02]  /*4700*/  ISETP.GE.AND P5, PT, R2.reuse, R46, PT ;  /* 0x0000002e0200720c */ /* 0x040fe40003fa6270 */
[----:B------:R-:W-:Y:S01]  /*4710*/  ISETP.GE.AND P1, PT, R2, R47, PT ;  /* 0x0000002f0200720c */ /* 0x000fe20003f26270 */
[----:B------:R-:W-:Y:S01]  /*4720*/  VIADD R2, R146, 0x4 ;  /* 0x0000000492027836 */ /* 0x000fe20000000000 */
[----:B------:R-:W-:Y:S02]  /*4730*/  FSEL R118, R18, -INF , !P4 ;  /* 0xff80000012767808 */ /* 0x000fe40006000000 */
[----:B------:R-:W-:Y:S01]  /*4740*/  SHF.R.S32.HI R4, RZ, 0x1f, R0 ;  /* 0x0000001fff047819 */ /* 0x000fe20000011400 */
[----:B------:R-:W-:Y:S01]  /*4750*/  IMAD.WIDE.U32 R24, R2, -0x326172a9, RZ ;  /* 0xcd9e8d5702187825 */ /* 0x000fe200078e00ff */
[----:B------:R-:W-:Y:S01]  /*4760*/  IADD3 R224, P4, PT, R0, UR19, RZ ;  /* 0x0000001300e07c10 */ /* 0x000fe2000ff9e0ff */
[----:B------:R-:W-:Y:S01]  /*4770*/  UIADD3 UR19, UPT, UPT, UR22, -0x4ab325aa, URZ ;  /* 0xb54cda5616137890 */ /* 0x000fe2000fffe0ff */
[----:B------:R-:W-:Y:S01]  /*4780*/  FSEL R115, R19, -INF , !P2 ;  /* 0xff80000013737808 */ /* 0x000fe20005000000 */
[----:B------:R-:W-:Y:S01]  /*4790*/  IMAD.U32 R2, RZ, RZ, UR23 ;  /* 0x00000017ff027e24 */ /* 0x000fe2000f8e00ff */
[----:B------:R-:W-:Y:S01]  /*47a0*/  LEA.HI.X.SX32 R247, R3, R4, 0x1, P4 ;  /* 0x0000000403f77211 */ /* 0x000fe200020f0eff */
[----:B------:R-:W-:Y:S01]  /*47b0*/  IMAD.U32 R0, RZ, RZ, UR4 ;  /* 0x00000004ff007e24 */ /* 0x000fe2000f8e00ff */
[C---:B------:R-:W-:Y:S01]  /*47c0*/  LOP3.LUT R3, R147.reuse, UR22, R25, 0x96, !PT ;  /* 0x0000001693037c12 */ /* 0x040fe2000f8e9619 */
[----:B------:R-:W-:Y:S01]  /*47d0*/  UIADD3 UR4, UPT, UPT, UR23, -0x4498517b, URZ ;  /* 0xbb67ae8517047890 */ /* 0x000fe2000fffe0ff */
[----:B------:R-:W-:Y:S01]  /*47e0*/  LOP3.LUT R4, R147, UR22, R11, 0x96, !PT ;  /* 0x0000001693047c12 */ /* 0x000fe2000f8e960b */
[----:B------:R-:W-:Y:S01]  /*47f0*/  STL.64 [R1+0xb8], R24 ;  /* 0x0000b81801007387 */ /* 0x000fe20000100a00 */
[----:B------:R-:W-:Y:S01]  /*4800*/  LOP3.LUT R2, R2, UR32, R9, 0x96, !PT ;  /* 0x0000002002027c12 */ /* 0x000fe2000f8e9609 */
[----:B------:R-:W-:Y:S01]  /*4810*/  IMAD.WIDE.U32 R20, R3, -0x2daee0ad, RZ ;  /* 0xd2511f5303147825 */ /* 0x000fe200078e00ff */
[----:B------:R-:W-:Y:S01]  /*4820*/  LOP3.LUT R0, R5, 0xff0000, R0, 0xf8, !PT ;  /* 0x00ff000005007812 */ /* 0x000fe200078ef800 */
[----:B------:R4:W-:Y:S01]  /*4830*/  STL.64 [R1+0x120], R8 ;  /* 0x0001200801007387 */ /* 0x0009e20000100a00 */
[----:B------:R-:W-:Y:S01]  /*4840*/  FSEL R117, R68, -INF , !P3 ;  /* 0xff80000044757808 */ /* 0x000fe20005800000 */
[----:B------:R-:W-:Y:S01]  /*4850*/  IMAD.U32 R3, RZ, RZ, UR5 ;  /* 0x00000005ff037e24 */ /* 0x000fe2000f8e00ff */
[----:B------:R-:W-:Y:S01]  /*4860*/  LOP3.LUT R6, R8, UR4, R21, 0x96, !PT ;  /* 0x0000000408067c12 */ /* 0x000fe2000f8e9615 */
[----:B------:R-:W-:Y:S01]  /*4870*/  IMAD.WIDE.U32 R22, R4, -0x2daee0ad, RZ ;  /* 0xd2511f5304167825 */ /* 0x000fe200078e00ff */
[----:B------:R-:W-:-:S02]  /*4880*/  FSEL R123, R70, -INF , !P0 ;  /* 0xff800000467b7808 */ /* 0x000fc40004000000 */
[----:B------:R-:W-:Y:S01]  /*4890*/  FSEL R116, R69, -INF , !P5 ;  /* 0xff80000045747808 */ /* 0x000fe20006800000 */
[----:B------:R-:W-:Y:S01]  /*48a0*/  IMAD.WIDE.U32 R4, R2, -0x326172a9, RZ ;  /* 0xcd9e8d5702047825 */ /* 0x000fe200078e00ff */
[----:B------:R-:W-:Y:S01]  /*48b0*/  LOP3.LUT R2, R3, UR23, R9, 0x96, !PT ;  /* 0x0000001703027c12 */ /* 0x000fe2000f8e9609 */
[----:B------:R5:W-:Y:S01]  /*48c0*/  STL.64 [R1+0x130], R22 ;  /* 0x0001301601007387 */ /* 0x000be20000100a00 */
[----:B------:R-:W-:Y:S01]  /*48d0*/  LOP3.LUT R7, R8, UR4, R23, 0x96, !PT ;  /* 0x0000000408077c12 */ /* 0x000fe2000f8e9617 */
[----:B------:R-:W-:Y:S01]  /*48e0*/  IMAD.WIDE.U32 R58, R6, -0x326172a9, RZ ;  /* 0xcd9e8d57063a7825 */ /* 0x000fe200078e00ff */
[----:B------:R-:W-:Y:S01]  /*48f0*/  LOP3.LUT R14, R24, UR11, R5, 0x96, !PT ;  /* 0x0000000b180e7c12 */ /* 0x000fe2000f8e9605 */
[----:B------:R3:W-:Y:S01]  /*4900*/  STL.64 [R1+0x138], R20 ;  /* 0x0001381401007387 */ /* 0x0007e20000100a00 */
[----:B------:R-:W-:Y:S01]  /*4910*/  FSEL R122, R71, -INF , !P1 ;  /* 0xff800000477a7808 */ /* 0x000fe20004800000 */
[----:B------:R-:W-:Y:S01]  /*4920*/  IMAD.WIDE.U32 R2, R2, -0x326172a9, RZ ;  /* 0xcd9e8d5702027825 */ /* 0x000fe200078e00ff */
[----:B------:R-:W-:Y:S01]  /*4930*/  LOP3.LUT R13, R4, UR31, R59, 0x96, !PT ;  /* 0x0000001f040d7c12 */ /* 0x000fe2000f8e963b */
[----:B------:R-:W2:Y:S02]  /*4940*/  LDCU.64 UR4, c[0x0][0x418] ;  /* 0x00008300ff0477ac */ /* 0x000ea40008000a00 */
[----:B------:R-:W-:Y:S01]  /*4950*/  IMAD.WIDE.U32 R66, R7, -0x326172a9, RZ ;  /* 0xcd9e8d5707427825 */ /* 0x000fe200078e00ff */
[----:B------:R-:W-:-:S02]  /*4960*/  LOP3.LUT R6, R10, UR11, R3, 0x96, !PT ;  /* 0x0000000b0a067c12 */ /* 0x000fc4000f8e9603 */
[----:B------:R-:W-:Y:S01]  /*4970*/  LOP3.LUT R12, R24, UR11, R3, 0x96, !PT ;  /* 0x0000000b180c7c12 */ /* 0x000fe2000f8e9603 */
[----:B------:R-:W-:Y:S01]  /*4980*/  IMAD.WIDE.U32 R16, R13, -0x2daee0ad, RZ ;  /* 0xd2511f530d107825 */ /* 0x000fe200078e00ff */
[----:B-1----:R-:W-:Y:S01]  /*4990*/  LOP3.LUT R11, R2, UR31, R59, 0x96, !PT ;  /* 0x0000001f020b7c12 */ /* 0x002fe2000f8e963b */
[----:B------:R-:W-:Y:S01]  /*49a0*/  STL.64 [R1+0x48], R66 ;  /* 0x0000484201007387 */ /* 0x000fe20000100a00 */
[----:B----4-:R-:W-:Y:S01]  /*49b0*/  LOP3.LUT R8, R10, UR11, R5, 0x96, !PT ;  /* 0x0000000b0a087c12 */ /* 0x010fe2000f8e9605 */
[----:B------:R-:W-:Y:S01]  /*49c0*/  IMAD.WIDE.U32 R6, R6, -0x2daee0ad, RZ ;  /* 0xd2511f5306067825 */ /* 0x000fe200078e00ff */
[--C-:B------:R-:W-:Y:S01]  /*49d0*/  LOP3.LUT R5, R4, UR31, R67.reuse, 0x96, !PT ;  /* 0x0000001f04057c12 */ /* 0x100fe2000f8e9643 */
[----:B------:R-:W-:Y:S01]  /*49e0*/  STL.64 [R1+0x58], R58 ;  /* 0x0000583a01007387 */ /* 0x000fe20000100a00 */
[----:B------:R-:W-:Y:S01]  /*49f0*/  LOP3.LUT R10, R2, UR31, R67, 0x96, !PT ;  /* 0x0000001f020a7c12 */ /* 0x000fe2000f8e9643 */
[----:B------:R-:W-:-:S04]  /*4a00*/  IMAD.WIDE.U32 R8, R8, -0x2daee0ad, RZ ;  /* 0xd2511f5308087825 */ /* 0x000fc800078e00ff */
[----:B------:R-:W-:Y:S01]  /*4a10*/  IMAD.WIDE.U32 R4, R5, -0x2daee0ad, RZ ;  /* 0xd2511f5305047825 */ /* 0x000fe200078e00ff */
[----:B------:R-:W-:-:S03]  /*4a20*/  LOP3.LUT R9, R22, UR30, R9, 0x96, !PT ;  /* 0x0000001e16097c12 */ /* 0x000fc6000f8e9609 */
[----:B------:R-:W-:Y:S01]  /*4a30*/  IMAD.WIDE.U32 R2, R14, -0x2daee0ad, RZ ;  /* 0xd2511f530e027825 */ /* 0x000fe200078e00ff */
[----:B------:R-:W-:-:S03]  /*4a40*/  LOP3.LUT R8, R8, UR29, R5, 0x96, !PT ;  /* 0x0000001d08087c12 */ /* 0x000fc6000f8e9605 */
[----:B------:R-:W-:Y:S01]  /*4a50*/  IMAD.WIDE.U32 R14, R9, -0x326172a9, RZ ;  /* 0xcd9e8d57090e7825 */ /* 0x000fe200078e00ff */
[----:B------:R-:W-:-:S03]  /*4a60*/  LOP3.LUT R13, R2, UR29, R17, 0x96, !PT ;  /* 0x0000001d020d7c12 */ /* 0x000fc6000f8e9611 */
[----:B------:R-:W-:Y:S01]  /*4a70*/  IMAD.WIDE.U32 R28, R10, -0x2daee0ad, RZ ;  /* 0xd2511f530a1c7825 */ /* 0x000fe200078e00ff */
[----:B------:R-:W-:Y:S02]  /*4a80*/  LOP3.LUT R10, R22, UR30, R7, 0x96, !PT ;  /* 0x0000001e160a7c12 */ /* 0x000fe4000f8e9607 */
[----:B------:R-:W-:Y:S01]  /*4a90*/  LOP3.LUT R7, R20, UR30, R3, 0x96, !PT ;  /* 0x0000001e14077c12 */ /* 0x000fe2000f8e9603 */
[----:B------:R-:W-:Y:S01]  /*4aa0*/  IMAD.WIDE.U32 R2, R12, -0x2daee0ad, RZ ;  /* 0xd2511f530c027825 */ /* 0x000fe200078e00ff */
[----:B------:R-:W-:Y:S02]  /*4ab0*/  LOP3.LUT R5, R66, UR10, R15, 0x96, !PT ;  /* 0x0000000a42057c12 */ /* 0x000fe4000f8e960f */
[----:B------:R-:W-:Y:S01]  /*4ac0*/  LOP3.LUT R26, R6, UR29, R29, 0x96, !PT ;  /* 0x0000001d061a7c12 */ /* 0x000fe2000f8e961d */
[----:B------:R-:W-:Y:S01]  /*4ad0*/  IMAD.WIDE.U32 R24, R11, -0x2daee0ad, RZ ;  /* 0xd2511f530b187825 */ /* 0x000fe200078e00ff */
[----:B------:R-:W-:Y:S02]  /*4ae0*/  FMNMX3.FTZ R6, R34, R37, R52, !PT ;  /* 0x0000002522067276 */ /* 0x000fe40007810034 */
[----:B-----5:R-:W-:Y:S01]  /*4af0*/  LOP3.LUT R22, R20, UR30, R3, 0x96, !PT ;  /* 0x0000001e14167c12 */ /* 0x020fe2000f8e9603 */
[----:B------:R-:W-:Y:S01]  /*4b00*/  IMAD.WIDE.U32 R18, R5, -0x2daee0ad, RZ ;  /* 0xd2511f5305127825 */ /* 0x000fe200078e00ff */
[----:B------:R-:W-:-:S02]  /*4b10*/  LOP3.LUT R12, R2, UR29, R25, 0x96, !PT ;  /* 0x0000001d020c7c12 */ /* 0x000fc4000f8e9619 */
[----:B------:R-:W-:Y:S01]  /*4b20*/  FMNMX3.FTZ R3, R6, R53, R50, !PT ;  /* 0x0000003506037276 */ /* 0x000fe20007810032 */
[----:B------:R-:W-:Y:S01]  /*4b30*/  IMAD.WIDE.U32 R32, R7, -0x326172a9, RZ ;  /* 0xcd9e8d5707207825 */ /* 0x000fe200078e00ff */
[----:B------:R-:W-:Y:S02]  /*4b40*/  FMNMX3.FTZ R2, R35, R36, R54, !PT ;  /* 0x0000002423027276 */ /* 0x000fe40007810036 */
[----:B------:R-:W-:Y:S01]  /*4b50*/  LOP3.LUT R19, R4, UR28, R19, 0x96, !PT ;  /* 0x0000001c04137c12 */ /* 0x000fe2000f8e9613 */
[----:B---3--:R-:W-:Y:S01]  /*4b60*/  IMAD.WIDE.U32 R20, R8, -0x326172a9, RZ ;  /* 0xcd9e8d5708147825 */ /* 0x008fe200078e00ff */
[----:B------:R-:W-:Y:S02]  /*4b70*/  FMNMX3.FTZ R5, R3, R96, R79, !PT ;  /* 0x0000006003057276 */ /* 0x000fe4000781004f */
[----:B------:R-:W-:Y:S01]  /*4b80*/  FMNMX3.FTZ R4, R2, R55, R97, !PT ;  /* 0x0000003702047276 */ /* 0x000fe20007810061 */
[----:B------:R-:W-:Y:S01]  /*4b90*/  IMAD.WIDE.U32 R10, R10, -0x326172a9, RZ ;  /* 0xcd9e8d570a0a7825 */ /* 0x000fe200078e00ff */
[----:B------:R-:W-:-:S02]  /*4ba0*/  FMNMX3.FTZ R3, R38, R42, R88, !PT ;  /* 0x0000002a26037276 */ /* 0x000fc40007810058 */
[----:B------:R-:W-:Y:S01]  /*4bb0*/  FMNMX3.FTZ R6, R5, R105, R139, !PT ;  /* 0x0000006905067276 */ /* 0x000fe2000781008b */
[----:B------:R-:W-:Y:S01]  /*4bc0*/  IMAD.WIDE.U32 R26, R26, -0x326172a9, RZ ;  /* 0xcd9e8d571a1a7825 */ /* 0x000fe200078e00ff */
        /* <DEDUP_REMOVED lines=10> */
[----:B------:R-:W-:-:S02]  /*4c70*/  LOP3.LUT R6, R58, UR10, R33, 0x96, !PT ;  /* 0x0000000a3a067c12 */ /* 0x000fc4000f8e9621 */
[----:B------:R-:W-:Y:S02]  /*4c80*/  FMNMX.FTZ R103, R113, R5, !PT ;  /* 0x0000000571677209 */ /* 0x000fe40007810000 */
[----:B------:R-:W-:Y:S01]  /*4c90*/  FMNMX3.FTZ R4, R4, R132, R118, !PT ;  /* 0x0000008404047276 */ /* 0x000fe20007810076 */
[----:B------:R-:W-:Y:S01]  /*4ca0*/  IMAD.WIDE.U32 R8, R6, -0x2daee0ad, RZ ;  /* 0xd2511f5306087825 */ /* 0x000fe200078e00ff */
[----:B------:R-:W-:Y:S02]  /*4cb0*/  FMNMX3.FTZ R2, R2, R91, R104, !PT ;  /* 0x0000005b02027276 */ /* 0x000fe40007810068 */
[----:B------:R-:W-:Y:S02]  /*4cc0*/  LOP3.LUT R30, R14, UR7, R21, 0x96, !PT ;  /* 0x000000070e1e7c12 */ /* 0x000fe4000f8e9615 */
[----:B------:R-:W1:Y:S01]  /*4cd0*/  SHFL.BFLY PT, R14, R103, 0x2, 0x1f ;  /* 0x0c401f00670e7f89 */ /* 0x000e6200000e0000 */
[----:B------:R-:W-:Y:S01]  /*4ce0*/  FMNMX.FTZ R6, R115, R4, !PT ;  /* 0x0000000473067209 */ /* 0x000fe20007810000 */
[----:B------:R-:W-:Y:S01]  /*4cf0*/  IMAD.WIDE.U32 R4, R13, -0x326172a9, RZ ;  /* 0xcd9e8d570d047825 */ /* 0x000fe200078e00ff */
[----:B------:R-:W-:-:S02]  /*4d00*/  FMNMX3.FTZ R2, R2, R106, R135, !PT ;  /* 0x0000006a02027276 */ /* 0x000fc40007810087 */
[----:B------:R-:W-:Y:S01]  /*4d10*/  FMNMX3.FTZ R3, R7, R111, R152, !PT ;  /* 0x0000006f07037276 */ /* 0x000fe20007810098 */
[----:B------:R-:W3:Y:S01]  /*4d20*/  SHFL.BFLY PT, R102, R6, 0x2, 0x1f ;  /* 0x0c401f0006667f89 */ /* 0x000ee200000e0000 */
[----:B------:R-:W-:Y:S01]  /*4d30*/  FMNMX3.FTZ R2, R2, R142, R158, !PT ;  /* 0x0000008e02027276 */ /* 0x000fe2000781009e */
[----:B------:R-:W-:Y:S01]  /*4d40*/  IMAD.WIDE.U32 R12, R12, -0x326172a9, RZ ;  /* 0xcd9e8d570c0c7825 */ /* 0x000fe200078e00ff */
[----:B------:R-:W-:Y:S02]  /*4d50*/  FMNMX3.FTZ R3, R3, R151, R145, !PT ;  /* 0x0000009703037276 */ /* 0x000fe40007810091 */
[----:B------:R-:W-:Y:S01]  /*4d60*/  FMNMX3.FTZ R2, R2, R157, R156, !PT ;  /* 0x0000009d02027276 */ /* 0x000fe2000781009c */
[----:B------:R-:W-:Y:S01]  /*4d70*/  IMAD.WIDE.U32 R30, R30, -0x2daee0ad, RZ ;  /* 0xd2511f531e1e7825 */ /* 0x000fe200078e00ff */
[----:B------:R-:W-:Y:S02]  /*4d80*/  FMNMX3.FTZ R3, R3, R144, R130, !PT ;  /* 0x0000009003037276 */ /* 0x000fe40007810082 */
[----:B------:R-:W-:-:S02]  /*4d90*/  FMNMX3.FTZ R2, R2, R155, R150, !PT ;  /* 0x0000009b02027276 */ /* 0x000fc40007810096 */
[----:B------:R-:W-:Y:S02]  /*4da0*/  FMNMX3.FTZ R3, R3, R127, R117, !PT ;  /* 0x0000007f03037276 */ /* 0x000fe40007810075 */
[----:B------:R-:W-:Y:S02]  /*4db0*/  FMNMX3.FTZ R2, R2, R148, R123, !PT ;  /* 0x0000009402027276 */ /* 0x000fe4000781007b */
[----:B------:R-:W-:Y:S02]  /*4dc0*/  FMNMX.FTZ R3, R116, R3, !PT ;  /* 0x0000000374037209 */ /* 0x000fe40007810000 */
[----:B------:R-:W-:Y:S02]  /*4dd0*/  FMNMX.FTZ R2, R122, R2, !PT ;  /* 0x000000027a027209 */ /* 0x000fe40007810000 */
[----:B------:R-:W-:Y:S02]  /*4de0*/  LOP3.LUT R15, R16, UR28, R9, 0x96, !PT ;  /* 0x0000001c100f7c12 */ /* 0x000fe4000f8e9609 */
[----:B-1----:R-:W-:Y:S01]  /*4df0*/  FMNMX.FTZ R103, R103, R14, !PT ;  /* 0x0000000e67677209 */ /* 0x002fe20007810000 */
[----:B------:R-:W1:Y:S01]  /*4e00*/  SHFL.BFLY PT, R23, R2, 0x2, 0x1f ;  /* 0x0c401f0002177f89 */ /* 0x000e6200000e0000 */
[----:B------:R-:W-:Y:S01]  /*4e10*/  LOP3.LUT R17, R66, UR10, R11, 0x96, !PT ;  /* 0x0000000a42117c12 */ /* 0x000fe2000f8e960b */
[----:B------:R-:W-:Y:S01]  /*4e20*/  IMAD.WIDE.U32 R14, R15, -0x326172a9, RZ ;  /* 0xcd9e8d570f0e7825 */ /* 0x000fe200078e00ff */
[----:B------:R-:W-:-:S02]  /*4e30*/  LOP3.LUT R9, R10, UR7, R27, 0x96, !PT ;  /* 0x000000070a097c12 */ /* 0x000fc4000f8e961b */
[----:B------:R-:W4:Y:S01]  /*4e40*/  SHFL.BFLY PT, R27, R103, 0x1, 0x1f ;  /* 0x0c201f00671b7f89 */ /* 0x000f2200000e0000 */
[----:B------:R-:W-:Y:S01]  /*4e50*/  IMAD.WIDE.U32 R10, R22, -0x326172a9, RZ ;  /* 0xcd9e8d57160a7825 */ /* 0x000fe200078e00ff */
[----:B---3--:R-:W-:Y:S02]  /*4e60*/  FMNMX.FTZ R102, R6, R102, !PT ;  /* 0x0000006606667209 */ /* 0x008fe40007810000 */
[----:B------:R-:W3:Y:S01]  /*4e70*/  SHFL.BFLY PT, R22, R3, 0x2, 0x1f ;  /* 0x0c401f0003167f89 */ /* 0x000ee200000e0000 */
[----:B------:R-:W-:Y:S01]  /*4e80*/  LOP3.LUT R16, R32, UR7, R5, 0x96, !PT ;  /* 0x0000000720107c12 */ /* 0x000fe2000f8e9605 */
[----:B------:R-:W-:Y:S01]  /*4e90*/  IMAD.WIDE.U32 R178, R9, -0x2daee0ad, RZ ;  /* 0xd2511f5309b27825 */ /* 0x000fe200078e00ff */
[----:B------:R-:W-:Y:S01]  /*4ea0*/  LOP3.LUT R7, R58, UR10, R11, 0x96, !PT ;  /* 0x0000000a3a077c12 */ /* 0x000fe2000f8e960b */
[----:B------:R-:W5:Y:S01]  /*4eb0*/  SHFL.BFLY PT, R25, R102, 0x1, 0x1f ;  /* 0x0c201f0066197f89 */ /* 0x000f6200000e0000 */
[----:B------:R-:W-:Y:S01]  /*4ec0*/  LOP3.LUT R21, R10, UR7, R13, 0x96, !PT ;  /* 0x000000070a157c12 */ /* 0x000fe2000f8e960d */
[----:B------:R-:W-:Y:S01]  /*4ed0*/  IMAD.WIDE.U32 R10, R19, -0x326172a9, RZ ;  /* 0xcd9e8d57130a7825 */ /* 0x000fe200078e00ff */
[----:B------:R-:W-:-:S02]  /*4ee0*/  LOP3.LUT R5, R18, UR24, R31, 0x96, !PT ;  /* 0x0000001812057c12 */ /* 0x000fc4000f8e961f */
[----:B------:R-:W-:Y:S01]  /*4ef0*/  LOP3.LUT R6, R4, UR25, R15, 0x96, !PT ;  /* 0x0000001904067c12 */ /* 0x000fe2000f8e960f */
[----:B------:R-:W-:Y:S01]  /*4f00*/  IMAD.WIDE.U32 R18, R17, -0x2daee0ad, RZ ;  /* 0xd2511f5311127825 */ /* 0x000fe200078e00ff */
[----:B------:R-:W-:-:S03]  /*4f10*/  LOP3.LUT R20, R20, UR25, R11, 0x96, !PT ;  /* 0x0000001914147c12 */ /* 0x000fc6000f8e960b */
[----:B------:R-:W-:Y:S01]  /*4f20*/  IMAD.WIDE.U32 R16, R16, -0x2daee0ad, RZ ;  /* 0xd2511f5310107825 */ /* 0x000fe200078e00ff */
[----:B-1----:R-:W-:Y:S02]  /*4f30*/  FMNMX.FTZ R15, R2, R23, !PT ;  /* 0x00000017020f7209 */ /* 0x002fe40007810000 */
[----:B------:R-:W-:Y:S01]  /*4f40*/  LOP3.LUT R4, R28, UR28, R19, 0x96, !PT ;  /* 0x0000001c1c047c12 */ /* 0x000fe2000f8e9613 */
[----:B------:R-:W-:Y:S01]  /*4f50*/  IMAD.WIDE.U32 R28, R7, -0x2daee0ad, RZ ;  /* 0xd2511f53071c7825 */ /* 0x000fe200078e00ff */
[----:B------:R-:W-:Y:S01]  /*4f60*/  LOP3.LUT R18, R18, UR24, R179, 0x96, !PT ;  /* 0x0000001812127c12 */ /* 0x000fe2000f8e96b3 */
[----:B------:R-:W-:Y:S01]  /*4f70*/  SHFL.BFLY PT, R100, R15, 0x1, 0x1f ;  /* 0x0c201f000f647f89 */ /* 0x000fe200000e0000 */
[----:B----4-:R-:W-:Y:S01]  /*4f80*/  FMNMX.FTZ R103, R103, R27, !PT ;  /* 0x0000001b67677209 */ /* 0x010fe20007810000 */
[----:B------:R-:W-:Y:S01]  /*4f90*/  IMAD.WIDE.U32 R6, R6, -0x2daee0ad, RZ ;  /* 0xd2511f5306067825 */ /* 0x000fe200078e00ff */
[----:B------:R-:W-:Y:S02]  /*4fa0*/  LOP3.LUT R11, R24, UR28, R29, 0x96, !PT ;  /* 0x0000001c180b7c12 */ /* 0x000fe4000f8e961d */
[----:B---3--:R-:W-:Y:S01]  /*4fb0*/  FMNMX.FTZ R13, R3, R22, !PT ;  /* 0x00000016030d7209 */ /* 0x008fe20007810000 */
[----:B------:R-:W-:Y:S01]  /*4fc0*/  IMAD.WIDE.U32 R2, R5, -0x326172a9, RZ ;  /* 0xcd9e8d5705027825 */ /* 0x000fe200078e00ff */
[----:B------:R-:W-:-:S02]  /*4fd0*/  FSETP.NEU.FTZ.AND P0, PT, R103, -INF , PT ;  /* 0xff8000006700780b */ /* 0x000fc40003f1d000 */
[----:B-----5:R-:W-:Y:S01]  /*4fe0*/  FMNMX.FTZ R102, R102, R25, !PT ;  /* 0x0000001966667209 */ /* 0x020fe20007810000 */
[----:B------:R-:W-:Y:S01]  /*4ff0*/  IMAD.WIDE.U32 R4, R4, -0x326172a9, RZ ;  /* 0xcd9e8d5704047825 */ /* 0x000fe200078e00ff */
[----:B------:R-:W-:-:S03]  /*5000*/  LOP3.LUT R19, R10, UR19, R3, 0x96, !PT ;  /* 0x000000130a137c12 */ /* 0x000fc6000f8e9603 */
[----:B--2---:R-:W-:Y:S01]  /*5010*/  FMUL.FTZ R3, R103, UR33 ;  /* 0x0000002167037c20 */ /* 0x004fe20008410000 */
[----:B------:R-:W1:Y:S01]  /*5020*/  SHFL.BFLY PT, R101, R13, 0x1, 0x1f ;  /* 0x0c201f000d657f89 */ /* 0x000e6200000e0000 */
[----:B------:R-:W-:Y:S01]  /*5030*/  IMAD.WIDE.U32 R174, R18, -0x326172a9, RZ ;  /* 0xcd9e8d5712ae7825 */ /* 0x000fe200078e00ff */
[----:B------:R-:W-:Y:S02]  /*5040*/  LOP3.LUT R77, R26, UR25, R5, 0x96, !PT ;  /* 0x000000191a4d7c12 */ /* 0x000fe4000f8e9605 */
[----:B------:R-:W-:Y:S01]  /*5050*/  FSEL R5, R3, RZ, P0 ;  /* 0x000000ff03057208 */ /* 0x000fe20000000000 */
[----:B------:R-:W-:Y:S01]  /*5060*/  IMAD.MOV.U32 R73, RZ, RZ, R2 ;  /* 0x000000ffff497224 */ /* 0x000fe200078e0002 */
[----:B------:R-:W-:Y:S01]  /*5070*/  LOP3.LUT R58, R4, UR19, R175, 0x96, !PT ;  /* 0x00000013043a7c12 */ /* 0x000fe2000f8e96af */
[C---:B------:R-:W-:Y:S01]  /*5080*/  FMUL.FTZ R4, R102.reuse, UR33 ;  /* 0x0000002166047c20 */ /* 0x040fe20008410000 */
[----:B------:R-:W-:Y:S01]  /*5090*/  FSETP.NEU.FTZ.AND P0, PT, R102, -INF , PT ;  /* 0xff8000006600780b */ /* 0x000fe20003f1d000 */
[----:B------:R-:W-:Y:S01]  /*50a0*/  FFMA.FTZ R3, R34, UR33, -R5 ;  /* 0x0000002122037c23 */ /* 0x000fe20008010805 */
[----:B------:R-:W-:Y:S01]  /*50b0*/  LOP3.LUT R22, R8, UR24, R17, 0x96, !PT ;  /* 0x0000001808167c12 */ /* 0x000fe2000f8e9611 */
[----:B------:R-:W-:Y:S01]  /*50c0*/  IMAD.WIDE.U32 R8, R20, -0x2daee0ad, RZ ;  /* 0xd2511f5314087825 */ /* 0x000fe200078e00ff */
[----:B------:R-:W-:Y:S01]  /*50d0*/  FSEL R4, R4, RZ, P0 ;  /* 0x000000ff04047208 */ /* 0x000fe20000000000 */
[----:B------:R2:W-:Y:S01]  /*50e0*/  MUFU.EX2 R75, R3 ;  /* 0x00000003004b7308 */ /* 0x0005e20000000800 */
[----:B------:R-:W-:Y:S01]  /*50f0*/  LOP3.LUT R20, R16, UR13, R7, 0x96, !PT ;  /* 0x0000000d10147c12 */ /* 0x000fe2000f8e9607 */
[----:B------:R-:W-:Y:S01]  /*5100*/  IMAD.WIDE.U32 R16, R11, -0x326172a9, RZ ;  /* 0xcd9e8d570b107825 */ /* 0x000fe200078e00ff */
[----:B------:R-:W-:-:S02]  /*5110*/  PRMT R7, R2, 0x7770, RZ ;  /* 0x0000777002077816 */ /* 0x000fc400000000ff */
[C---:B------:R-:W-:Y:S01]  /*5120*/  PRMT R25, R2.reuse, 0x7773, RZ ;  /* 0x0000777302197816 */ /* 0x040fe200000000ff */
[----:B------:R-:W-:Y:S01]  /*5130*/  IMAD.WIDE.U32 R176, R21, -0x2daee0ad, RZ ;  /* 0xd2511f5315b07825 */ /* 0x000fe200078e00ff */
[C---:B------:R-:W-:Y:S02]  /*5140*/  PRMT R24, R2.reuse, 0x7772, RZ ;  /* 0x0000777202187816 */ /* 0x040fe400000000ff */
[----:B------:R-:W-:Y:S01]  /*5150*/  PRMT R33, R2, 0x7771, RZ ;  /* 0x0000777102217816 */ /* 0x000fe200000000ff */
[----:B------:R-:W-:Y:S01]  /*5160*/  FFMA.FTZ R2, R36, UR33, -R4 ;  /* 0x0000002124027c23 */ /* 0x000fe20008010804 */
[----:B-1----:R-:W-:Y:S01]  /*5170*/  FMNMX.FTZ R101, R13, R101, !PT ;  /* 0x000000650d657209 */ /* 0x002fe20007810000 */
[----:B------:R-:W-:Y:S01]  /*5180*/  IMAD.MOV.U32 R78, RZ, RZ, R6 ;  /* 0x000000ffff4e7224 */ /* 0x000fe200078e0006 */
[----:B------:R-:W-:Y:S01]  /*5190*/  LOP3.LUT R21, R30, UR13, R9, 0x96, !PT ;  /* 0x0000000d1e157c12 */ /* 0x000fe2000f8e9609 */
[----:B------:R1:W-:Y:S01]  /*51a0*/  MUFU.EX2 R70, R2 ;  /* 0x0000000200467308 */ /* 0x0003e20000000800 */
[----:B------:R-:W-:Y:S01]  /*51b0*/  FSETP.NEU.FTZ.AND P1, PT, R101, -INF , PT ;  /* 0xff8000006500780b */ /* 0x000fe20003f3d000 */
[----:B------:R-:W-:-:S04]  /*51c0*/  IMAD.WIDE.U32 R10, R22, -0x326172a9, RZ ;  /* 0xcd9e8d57160a7825 */ /* 0x000fc800078e00ff */
[----:B--2---:R-:W-:Y:S01]  /*51d0*/  FFMA.FTZ R3, R35, UR33, -R4 ;  /* 0x0000002123037c23 */ /* 0x004fe20008010804 */
[----:B------:R-:W-:Y:S02]  /*51e0*/  LOP3.LUT R76, R12, UR25, R17, 0x96, !PT ;  /* 0x000000190c4c7c12 */ /* 0x000fe4000f8e9611 */
[C---:B------:R-:W-:Y:S01]  /*51f0*/  PRMT R12, R6.reuse, 0x7770, RZ ;  /* 0x00007770060c7816 */ /* 0x040fe200000000ff */
[----:B------:R-:W-:Y:S01]  /*5200*/  IMAD.MOV.U32 R84, RZ, RZ, R8 ;  /* 0x000000ffff547224 */ /* 0x000fe200078e0008 */
[----:B------:R2:W3:Y:S01]  /*5210*/  MUFU.EX2 R74, R3 ;  /* 0x00000003004a7308 */ /* 0x0004e20000000800 */
[----:B------:R-:W-:Y:S01]  /*5220*/  PRMT R41, R6, 0x7771, RZ ;  /* 0x0000777106297816 */ /* 0x000fe200000000ff */
[----:B------:R-:W-:Y:S01]  /*5230*/  IMAD.WIDE.U32 R34, R76, -0x2daee0ad, RZ ;  /* 0xd2511f534c227825 */ /* 0x000fe200078e00ff */
[C---:B------:R-:W-:Y:S02]  /*5240*/  PRMT R30, R6.reuse, 0x7772, RZ ;  /* 0x00007772061e7816 */ /* 0x040fe400000000ff */
[----:B------:R-:W-:Y:S01]  /*5250*/  PRMT R29, R6, 0x7773, RZ ;  /* 0x00007773061d7816 */ /* 0x000fe200000000ff */
[--C-:B------:R-:W-:Y:S01]  /*5260*/  FFMA.FTZ R6, R52, UR33, -R5.reuse ;  /* 0x0000002134067c23 */ /* 0x100fe20008010805 */
[----:B------:R-:W-:Y:S01]  /*5270*/  FMNMX.FTZ R100, R15, R100, !PT ;  /* 0x000000640f647209 */ /* 0x000fe20007810000 */
[----:B-1----:R-:W-:-:S02]  /*5280*/  FFMA.FTZ R2, R37, UR33, -R5 ;  /* 0x0000002125027c23 */ /* 0x002fc40008010805 */
[----:B------:R1:W-:Y:S01]  /*5290*/  MUFU.EX2 R68, R6 ;  /* 0x0000000600447308 */ /* 0x0003e20000000800 */
[----:B------:R-:W-:Y:S01]  /*52a0*/  ISETP.LE.U32.AND P5, PT, R7, UR6, PT ;  /* 0x0000000607007c0c */ /* 0x000fe2000bfa3070 */
[----:B------:R-:W-:Y:S01]  /*52b0*/  IMAD.WIDE.U32 R36, R77, -0x2daee0ad, RZ ;  /* 0xd2511f534d247825 */ /* 0x000fe200078e00ff */
[C---:B------:R-:W-:Y:S02]  /*52c0*/  LOP3.LUT R26, R19.reuse, 0xff, RZ, 0xc0, !PT ;  /* 0x000000ff131a7812 */ /* 0x040fe400078ec0ff */
[----:B------:R-:W-:Y:S02]  /*52d0*/  SHF.R.U32.HI R23, RZ, 0x18, R19 ;  /* 0x00000018ff177819 */ /* 0x000fe40000011613 */
[----:B--2---:R-:W-:Y:S01]  /*52e0*/  PRMT R3, R19, 0x7632, R3 ;  /* 0x0000763213037816 */ /* 0x004fe20000000003 */
[----:B------:R2:W4:Y:S01]  /*52f0*/  MUFU.EX2 R67, R2 ;  /* 0x0000000200437308 */ /* 0x0005220000000800 */
[----:B---3--:R-:W-:Y:S02]  /*5300*/  F2FP.BF16.F32.PACK_AB R7, R70, R74 ;  /* 0x0000004a4607723e */ /* 0x008fe400000010ff */
[----:B------:R-:W-:-:S02]  /*5310*/  LOP3.LUT R3, R3, 0xff, RZ, 0xc0, !PT ;  /* 0x000000ff03037812 */ /* 0x000fc400078ec0ff */
[----:B------:R-:W-:Y:S02]  /*5320*/  ISETP.LE.U32.AND P3, PT, R26, UR6, PT ;  /* 0x000000061a007c0c */ /* 0x000fe4000bf63070 */
[----:B------:R-:W-:Y:S01]  /*5330*/  ISETP.LE.U32.AND P0, PT, R3, UR6, PT ;  /* 0x0000000603007c0c */ /* 0x000fe2000bf03070 */
[----:B------:R-:W-:Y:S01]  /*5340*/  FMUL.FTZ R3, R101, UR33 ;  /* 0x0000002165037c20 */ /* 0x000fe20008410000 */
[----:B-1----:R-:W-:Y:S01]  /*5350*/  FFMA.FTZ R6, R53, UR33, -R5 ;  /* 0x0000002135067c23 */ /* 0x002fe20008010805 */
[C---:B------:R-:W-:Y:S02]  /*5360*/  PRMT R64, R7.reuse, 0x7610, R64 ;  /* 0x0000761007407816 */ /* 0x040fe40000000040 */
[----:B------:R-:W-:Y:S01]  /*5370*/  PRMT R61, R7, 0x7632, R61 ;  /* 0x00007632073d7816 */ /* 0x000fe2000000003d */
[----:B------:R1:W-:Y:S01]  /*5380*/  MUFU.EX2 R72, R6 ;  /* 0x0000000600487308 */ /* 0x0003e20000000800 */
[----:B------:R-:W-:Y:S02]  /*5390*/  FSEL R3, R3, RZ, P1 ;  /* 0x000000ff03037208 */ /* 0x000fe40000800000 */
[----:B------:R-:W-:-:S02]  /*53a0*/  FSETP.NEU.FTZ.AND P1, PT, R100, -INF , PT ;  /* 0xff8000006400780b */ /* 0x000fc40003f3d000 */
[----:B--2---:R-:W-:Y:S01]  /*53b0*/  LOP3.LUT R2, R19, 0xffff, RZ, 0xc0, !PT ;  /* 0x0000ffff13027812 */ /* 0x004fe200078ec0ff */
[----:B------:R-:W-:Y:S01]  /*53c0*/  FFMA.FTZ R7, R42, UR33, -R3 ;  /* 0x000000212a077c23 */ /* 0x000fe20008010803 */
[----:B------:R-:W-:Y:S01]  /*53d0*/  LOP3.LUT R18, R14, UR19, R11, 0x96, !PT ;  /* 0x000000130e127c12 */ /* 0x000fe2000f8e960b */
[----:B------:R-:W-:Y:S01]  /*53e0*/  @!P0 HFMA2.BF16_V2 R43, -RZ.H0_H0, RZ.H0_H0, -R64.H0_H0 ;  /* 0x200000ffff2b8231 */ /* 0x000fe20000340940 */
[----:B------:R-:W-:Y:S01]  /*53f0*/  SHF.R.U32.HI R27, RZ, 0x8, R2 ;  /* 0x00000008ff1b7819 */ /* 0x000fe20000011602 */
[----:B------:R2:W-:Y:S01]  /*5400*/  MUFU.EX2 R60, R7 ;  /* 0x00000007003c7308 */ /* 0x0005e20000000800 */
[----:B------:R-:W-:Y:S02]  /*5410*/  PRMT R9, R8, 0x7770, RZ ;  /* 0x0000777008097816 */ /* 0x000fe400000000ff */
[----:B------:R-:W-:Y:S02]  /*5420*/  LOP3.LUT R2, R27, 0xffff, RZ, 0xc0, !PT ;  /* 0x0000ffff1b027812 */ /* 0x000fe400078ec0ff */
[----:B------:R-:W-:-:S02]  /*5430*/  PRMT R225, R64, 0x5410, R61 ;  /* 0x0000541040e17816 */ /* 0x000fc4000000003d */
[----:B------:R-:W-:Y:S01]  /*5440*/  ISETP.LE.U32.AND P2, PT, R2, UR6, PT ;  /* 0x0000000602007c0c */ /* 0x000fe2000bf43070 */
[----:B------:R-:W-:Y:S01]  /*5450*/  FFMA.FTZ R2, R38, UR33, -R3 ;  /* 0x0000002126027c23 */ /* 0x000fe20008010803 */
[----:B-1----:R-:W-:Y:S01]  /*5460*/  FMUL.FTZ R6, R100, UR33 ;  /* 0x0000002164067c20 */ /* 0x002fe20008410000 */
[----:B------:R-:W-:Y:S02]  /*5470*/  @!P0 PRMT R64, R43, 0x5410, RZ ;  /* 0x000054102b408816 */ /* 0x000fe400000000ff */
[----:B------:R4:W1:Y:S01]  /*5480*/  MUFU.EX2 R62, R2 ;  /* 0x00000002003e7308 */ /* 0x0008620000000800 */
[----:B------:R-:W-:Y:S01]  /*5490*/  ISETP.LE.U32.AND P0, PT, R9, UR6, PT ;  /* 0x0000000609007c0c */ /* 0x000fe2000bf03070 */
[----:B------:R-:W-:Y:S01]  /*54a0*/  FFMA.FTZ R9, R54, UR33, -R4 ;  /* 0x0000002136097c23 */ /* 0x000fe20008010804 */
[----:B------:R-:W-:Y:S02]  /*54b0*/  PRMT R51, R8, 0x7771, RZ ;  /* 0x0000777108337816 */ /* 0x000fe400000000ff */
[----:B--2---:R-:W-:-:S02]  /*54c0*/  LOP3.LUT R7, R18, 0xffff, RZ, 0xc0, !PT ;  /* 0x0000ffff12077812 */ /* 0x004fc400078ec0ff */
[----:B------:R-:W-:Y:S01]  /*54d0*/  PRMT R32, R8, 0x7772, RZ ;  /* 0x0000777208207816 */ /* 0x000fe200000000ff */
[----:B------:R-:W-:Y:S01]  /*54e0*/  MUFU.EX2 R66, R9 ;  /* 0x0000000900427308 */ /* 0x000fe20000000800 */
[--C-:B------:R-:W-:Y:S02]  /*54f0*/  SHF.R.U32.HI R38, RZ, 0x8, R7.reuse ;  /* 0x00000008ff267819 */ /* 0x100fe40000011607 */
[----:B------:R-:W-:Y:S02]  /*5500*/  PRMT R7, R18, 0x7632, R7 ;  /* 0x0000763212077816 */ /* 0x000fe40000000007 */
[----:B------:R-:W-:Y:S02]  /*5510*/  PRMT R31, R8, 0x7773, RZ ;  /* 0x00007773081f7816 */ /* 0x000fe400000000ff */
[----:B------:R-:W-:Y:S02]  /*5520*/  LOP3.LUT R28, R28, UR24, R177, 0x96, !PT ;  /* 0x000000181c1c7c12 */ /* 0x000fe4000f8e96b1 */
[----:B----4-:R-:W-:-:S02]  /*5530*/  F2FP.BF16.F32.PACK_AB R2, R67, R75 ;  /* 0x0000004b4302723e */ /* 0x010fc400000010ff */
[----:B-1----:R-:W-:Y:S01]  /*5540*/  F2FP.BF16.F32.PACK_AB R8, R60, R62 ;  /* 0x0000003e3c08723e */ /* 0x002fe200000010ff */
[----:B------:R-:W-:Y:S01]  /*5550*/  IMAD.WIDE.U32 R164, R28, -0x326172a9, RZ ;  /* 0xcd9e8d571ca47825 */ /* 0x000fe200078e00ff */
[C---:B------:R-:W-:Y:S02]  /*5560*/  PRMT R53, R2.reuse, 0x7610, R53 ;  /* 0x0000761002357816 */ /* 0x040fe40000000035 */
[----:B------:R-:W-:Y:S02]  /*5570*/  PRMT R57, R2, 0x7632, R57 ;  /* 0x0000763202397816 */ /* 0x000fe40000000039 */
[----:B------:R-:W-:Y:S01]  /*5580*/  FSEL R2, R6, RZ, P1 ;  /* 0x000000ff06027208 */ /* 0x000fe20000800000 */
[----:B------:R-:W-:Y:S01]  /*5590*/  @!P3 HFMA2.BF16_V2 R49, -RZ.H0_H0, RZ.H0_H0, -R53.H0_H0 ;  /* 0x200000ffff31b231 */ /* 0x000fe20000340935 */
[----:B------:R-:W-:Y:S01]  /*55a0*/  ISETP.LE.U32.AND P1, PT, R23, UR6, PT ;  /* 0x0000000617007c0c */ /* 0x000fe2000bf23070 */
[----:B------:R-:W-:Y:S01]  /*55b0*/  @!P2 HFMA2.BF16_V2 R48, -RZ.H0_H0, RZ.H0_H0, -R57.H0_H0 ;  /* 0x200000ffff30a231 */ /* 0x000fe20000340939 */
[----:B------:R-:W-:Y:S01]  /*55c0*/  PRMT R179, R53, 0x5410, R57 ;  /* 0x0000541035b37816 */ /* 0x000fe20000000039 */
[----:B------:R-:W-:Y:S01]  /*55d0*/  FFMA.FTZ R6, R39, UR33, -R2 ;  /* 0x0000002127067c23 */ /* 0x000fe20008010802 */
[----:B------:R-:W-:-:S02]  /*55e0*/  @!P3 PRMT R53, R49, 0x5410, RZ ;  /* 0x000054103135b816 */ /* 0x000fc400000000ff */
[----:B------:R-:W-:Y:S01]  /*55f0*/  LOP3.LUT R39, R18, 0xff, RZ, 0xc0, !PT ;  /* 0x000000ff12277812 */ /* 0x000fe200078ec0ff */
[----:B------:R1:W-:Y:S01]  /*5600*/  MUFU.EX2 R59, R6 ;  /* 0x00000006003b7308 */ /* 0x0003e20000000800 */
[C---:B------:R-:W-:Y:S02]  /*5610*/  PRMT R69, R8.reuse, 0x7610, R69 ;  /* 0x0000761008457816 */ /* 0x040fe40000000045 */
[----:B------:R-:W-:Y:S02]  /*5620*/  ISETP.LE.U32.AND P4, PT, R39, UR6, PT ;  /* 0x0000000627007c0c */ /* 0x000fe4000bf83070 */
[----:B------:R-:W-:Y:S01]  /*5630*/  PRMT R71, R8, 0x7632, R71 ;  /* 0x0000763208477816 */ /* 0x000fe20000000047 */
[----:B------:R-:W-:Y:S01]  /*5640*/  @!P1 HFMA2.BF16_V2 R63, -RZ.H0_H0, RZ.H0_H0, -R61.H0_H0 ;  /* 0x200000ffff3f9231 */ /* 0x000fe2000034093d */
[----:B------:R-:W-:Y:S02]  /*5650*/  SHF.R.U32.HI R28, RZ, 0x18, R18 ;  /* 0x00000018ff1c7819 */ /* 0x000fe40000011612 */
[----:B------:R-:W-:-:S02]  /*5660*/  PRMT R177, R69, 0x5410, R71 ;  /* 0x0000541045b17816 */ /* 0x000fc40000000047 */
[----:B------:R-:W-:Y:S02]  /*5670*/  @!P1 PRMT R61, R63, 0x5410, RZ ;  /* 0x000054103f3d9816 */ /* 0x000fe400000000ff */
[C---:B------:R-:W-:Y:S02]  /*5680*/  PRMT R22, R10.reuse, 0x7771, RZ ;  /* 0x000077710a167816 */ /* 0x040fe400000000ff */
[----:B------:R-:W-:Y:S01]  /*5690*/  PRMT R14, R10, 0x7773, RZ ;  /* 0x000077730a0e7816 */ /* 0x000fe200000000ff */
[----:B------:R-:W-:Y:S02]  /*56a0*/  @!P4 HFMA2.BF16_V2 R80, -RZ.H0_H0, RZ.H0_H0, -R69.H0_H0 ;  /* 0x200000ffff50c231 */ /* 0x000fe40000340945 */
[--C-:B-1----:R-:W-:Y:S01]  /*56b0*/  FFMA.FTZ R6, R40, UR33, -R2.reuse ;  /* 0x0000002128067c23 */ /* 0x102fe20008010802 */
[----:B------:R-:W-:Y:S02]  /*56c0*/  @!P2 PRMT R57, R48, 0x5410, RZ ;  /* 0x000054103039a816 */ /* 0x000fe400000000ff */
[----:B------:R-:W-:Y:S01]  /*56d0*/  PRMT R9, R10, 0x7772, RZ ;  /* 0x000077720a097816 */ /* 0x000fe200000000ff */
[----:B------:R1:W2:Y:S01]  /*56e0*/  MUFU.EX2 R56, R6 ;  /* 0x0000000600387308 */ /* 0x0002a20000000800 */
[----:B------:R-:W-:Y:S01]  /*56f0*/  @!P4 PRMT R69, R80, 0x5410, RZ ;  /* 0x000054105045c816 */ /* 0x000fe200000000ff */
[--C-:B------:R-:W-:Y:S01]  /*5700*/  FFMA.FTZ R80, R148, UR33, -R2.reuse ;  /* 0x0000002194507c23 */ /* 0x100fe20008010802 */
[----:B------:R-:W-:Y:S01]  /*5710*/  ISETP.GT.U32.AND P4, PT, R25, UR6, PT ;  /* 0x0000000619007c0c */ /* 0x000fe2000bf84070 */
[----:B------:R-:W-:Y:S01]  /*5720*/  FFMA.FTZ R148, R122, UR33, -R2 ;  /* 0x000000217a947c23 */ /* 0x000fe20008010802 */
[----:B------:R-:W-:-:S02]  /*5730*/  LOP3.LUT R43, R16, UR19, R165, 0x96, !PT ;  /* 0x00000013102b7c12 */ /* 0x000fc4000f8e96a5 */
[----:B------:R-:W-:Y:S01]  /*5740*/  LOP3.LUT R17, R21, 0xff, RZ, 0xc0, !PT ;  /* 0x000000ff15117812 */ /* 0x000fe200078ec0ff */
[----:B------:R-:W-:Y:S01]  /*5750*/  MUFU.EX2 R252, R80 ;  /* 0x0000005000fc7308 */ /* 0x000fe20000000800 */
[----:B------:R-:W-:Y:S02]  /*5760*/  SHF.R.U32.HI R15, RZ, 0x18, R21 ;  /* 0x00000018ff0f7819 */ /* 0x000fe40000011615 */
[----:B------:R-:W-:Y:S02]  /*5770*/  ISETP.LE.U32.AND P2, PT, R12, UR6, PT ;  /* 0x000000060c007c0c */ /* 0x000fe4000bf43070 */
[----:B------:R-:W-:Y:S02]  /*5780*/  LOP3.LUT R12, R20, 0xff, RZ, 0xc0, !PT ;  /* 0x000000ff140c7812 */ /* 0x000fe400078ec0ff */
[----:B------:R-:W-:Y:S02]  /*5790*/  PRMT R13, R174, 0x7770, RZ ;  /* 0x00007770ae0d7816 */ /* 0x000fe400000000ff */
[----:B-1----:R-:W-:-:S02]  /*57a0*/  LOP3.LUT R6, R38, 0xffff, RZ, 0xc0, !PT ;  /* 0x0000ffff26067812 */ /* 0x002fc400078ec0ff */
[----:B------:R-:W-:Y:S02]  /*57b0*/  LOP3.LUT R37, R178, UR13, R37, 0x96, !PT ;  /* 0x0000000db2257c12 */ /* 0x000fe4000f8e9625 */
[----:B------:R-:W-:Y:S02]  /*57c0*/  ISETP.LE.U32.AND P3, PT, R6, UR6, PT ;  /* 0x0000000606007c0c */ /* 0x000fe4000bf63070 */
[----:B------:R-:W-:Y:S01]  /*57d0*/  LOP3.LUT R6, R7, 0xff, RZ, 0xc0, !PT ;  /* 0x000000ff07067812 */ /* 0x000fe200078ec0ff */
[----:B------:R-:W-:Y:S01]  /*57e0*/  FFMA.FTZ R7, R88, UR33, -R3 ;  /* 0x0000002158077c23 */ /* 0x000fe20008010803 */
[----:B------:R-:W-:Y:S02]  /*57f0*/  LOP3.LUT R40, R176, UR13, R35, 0x96, !PT ;  /* 0x0000000db0287c12 */ /* 0x000fe4000f8e9623 */
[----:B------:R-:W-:Y:S01]  /*5800*/  ISETP.LE.U32.AND P1, PT, R6, UR6, PT ;  /* 0x0000000606007c0c */ /* 0x000fe2000bf23070 */
[----:B------:R-:W-:Y:S01]  /*5810*/  FFMA.FTZ R6, R55, UR33, -R4 ;  /* 0x0000002137067c23 */ /* 0x000fe20008010804 */
[----:B------:R1:W-:Y:S01]  /*5820*/  MUFU.EX2 R52, R7 ;  /* 0x0000000700347308 */ /* 0x0003e20000000800 */
[----:B------:R-:W-:-:S02]  /*5830*/  LEA R76, R243, UR9, 0x1 ;  /* 0x00000009f34c7c11 */ /* 0x000fc4000f8e08ff */
[----:B------:R-:W-:Y:S02]  /*5840*/  PRMT R26, R26, 0x5410, R27 ;  /* 0x000054101a1a7816 */ /* 0x000fe4000000001b */
[----:B------:R-:W-:-:S03]  /*5850*/  @!P3 HFMA2.BF16_V2 R83, -RZ.H0_H0, RZ.H0_H0, -R71.H0_H0 ;  /* 0x200000ffff53b231 */ /* 0x000fc60000340947 */
[----:B------:R2:W3:Y:S02]  /*5860*/  MUFU.EX2 R65, R6 ;  /* 0x0000000600417308 */ /* 0x0004e40000000800 */
[----:B------:R-:W-:Y:S02]  /*5870*/  @!P3 PRMT R71, R83, 0x5410, RZ ;  /* 0x000054105347b816 */ /* 0x000fe400000000ff */
[----:B------:R-:W-:Y:S01]  /*5880*/  ISETP.GT.U32.AND P3, PT, R33, UR6, PT ;  /* 0x0000000621007c0c */ /* 0x000fe2000bf64070 */
[----:B-1----:R-:W-:Y:S01]  /*5890*/  FFMA.FTZ R7, R91, UR33, -R2 ;  /* 0x000000215b077c23 */ /* 0x002fe20008010802 */
[----:B------:R-:W-:-:S03]  /*58a0*/  FFMA.FTZ R91, R113, UR33, -R5 ;  /* 0x00000021715b7c23 */ /* 0x000fc60008010805 */
[----:B------:R-:W-:Y:S01]  /*58b0*/  MUFU.EX2 R54, R7 ;  /* 0x0000000700367308 */ /* 0x000fe20000000800 */
[----:B--2---:R-:W-:Y:S02]  /*58c0*/  F2FP.BF16.F32.PACK_AB R6, R56, R59 ;  /* 0x0000003b3806723e */ /* 0x004fe400000010ff */
[----:B---3--:R-:W-:Y:S02]  /*58d0*/  F2FP.BF16.F32.PACK_AB R8, R65, R66 ;  /* 0x000000424108723e */ /* 0x008fe400000010ff */
[----:B------:R-:W-:-:S03]  /*58e0*/  PRMT R82, R6, 0x7610, R82 ;  /* 0x0000761006527816 */ /* 0x000fc60000000052 */
[----:B------:R-:W-:Y:S01]  /*58f0*/  MUFU.EX2 R243, R91 ;  /* 0x0000005b00f37308 */ /* 0x000fe20000000800 */
[----:B------:R-:W-:Y:S01]  /*5900*/  PRMT R81, R6, 0x7632, R81 ;  /* 0x0000763206517816 */ /* 0x000fe20000000051 */
[----:B------:R-:W-:Y:S01]  /*5910*/  FFMA.FTZ R6, R50, UR33, -R5 ;  /* 0x0000002132067c23 */ /* 0x000fe20008010805 */
[----:B------:R-:W-:Y:S01]  /*5920*/  PRMT R94, R8, 0x7632, R94 ;  /* 0x00007632085e7816 */ /* 0x000fe2000000005e */
[----:B------:R-:W-:Y:S01]  /*5930*/  @!P1 HFMA2.BF16_V2 R85, -RZ.H0_H0, RZ.H0_H0, -R82.H0_H0 ;  /* 0x200000ffff559231 */ /* 0x000fe20000340952 */
[----:B------:R-:W-:Y:S02]  /*5940*/  PRMT R175, R82, 0x5410, R81 ;  /* 0x0000541052af7816 */ /* 0x000fe40000000051 */
[----:B------:R-:W-:Y:S01]  /*5950*/  PRMT R93, R8, 0x7610, R93 ;  /* 0x00007610085d7816 */ /* 0x000fe2000000005d */
[----:B------:R1:W-:Y:S01]  /*5960*/  MUFU.EX2 R63, R6 ;  /* 0x00000006003f7308 */ /* 0x0003e20000000800 */
[----:B------:R-:W-:Y:S01]  /*5970*/  @!P1 PRMT R82, R85, 0x5410, RZ ;  /* 0x0000541055529816 */ /* 0x000fe200000000ff */
[----:B------:R-:W-:Y:S01]  /*5980*/  @P4 HFMA2.BF16_V2 R95, -RZ.H0_H0, RZ.H0_H0, -R94.H0_H0 ;  /* 0x200000ffff5f4231 */ /* 0x000fe2000034095e */
[----:B------:R-:W-:Y:S01]  /*5990*/  ISETP.GT.U32.AND P1, PT, R24, UR6, PT ;  /* 0x0000000618007c0c */ /* 0x000fe2000bf24070 */
[----:B------:R-:W-:Y:S01]  /*59a0*/  FFMA.FTZ R8, R96, UR33, -R5 ;  /* 0x0000002160087c23 */ /* 0x000fe20008010805 */
[----:B------:R-:W-:-:S02]  /*59b0*/  PRMT R171, R93, 0x5410, R94 ;  /* 0x000054105dab7816 */ /* 0x000fc4000000005e */
[----:B------:R-:W-:Y:S01]  /*59c0*/  @P4 PRMT R94, R95, 0x5410, RZ ;  /* 0x000054105f5e4816 */ /* 0x000fe200000000ff */
[----:B------:R-:W2:Y:S01]  /*59d0*/  MUFU.EX2 R88, R8 ;  /* 0x0000000800587308 */ /* 0x000ea20000000800 */
[----:B------:R-:W-:-:S07]  /*59e0*/  ISETP.LE.U32.AND P4, PT, R28, UR6, PT ;  /* 0x000000061c007c0c */ /* 0x000fce000bf83070 */
[----:B------:R-:W-:Y:S01]  /*59f0*/  @P1 HFMA2.BF16_V2 R109, -RZ.H0_H0, RZ.H0_H0, -R93.H0_H0 ;  /* 0x200000ffff6d1231 */ /* 0x000fe2000034095d */
[----:B-1----:R-:W-:-:S04]  /*5a00*/  F2FP.BF16.F32.PACK_AB R6, R72, R68 ;  /* 0x000000444806723e */ /* 0x002fc800000010ff */
[C---:B------:R-:W-:Y:S01]  /*5a10*/  PRMT R83, R6.reuse, 0x7610, R83 ;  /* 0x0000761006537816 */ /* 0x040fe20000000053 */
[----:B------:R-:W-:Y:S01]  /*5a20*/  @!P4 HFMA2.BF16_V2 R121, -RZ.H0_H0, RZ.H0_H0, -R81.H0_H0 ;  /* 0x200000ffff79c231 */ /* 0x000fe20000340951 */
[----:B------:R-:W-:Y:S01]  /*5a30*/  PRMT R92, R6, 0x7632, R92 ;  /* 0x00007632065c7816 */ /* 0x000fe2000000005c */
[----:B------:R-:W-:Y:S01]  /*5a40*/  FFMA.FTZ R6, R89, UR33, -R3 ;  /* 0x0000002159067c23 */ /* 0x000fe20008010803 */
[----:B------:R-:W-:Y:S01]  /*5a50*/  @P1 PRMT R93, R109, 0x5410, RZ ;  /* 0x000054106d5d1816 */ /* 0x000fe200000000ff */
[----:B------:R-:W-:Y:S01]  /*5a60*/  @!P5 HFMA2.BF16_V2 R87, -RZ.H0_H0, RZ.H0_H0, -R83.H0_H0 ;  /* 0x200000ffff57d231 */ /* 0x000fe20000340953 */
[----:B------:R-:W-:Y:S01]  /*5a70*/  PRMT R172, R83, 0x5410, R92 ;  /* 0x0000541053ac7816 */ /* 0x000fe2000000005c */
[----:B------:R1:W3:Y:S01]  /*5a80*/  MUFU.EX2 R55, R6 ;  /* 0x0000000600377308 */ /* 0x0002e20000000800 */
[----:B------:R-:W-:Y:S01]  /*5a90*/  @P3 HFMA2.BF16_V2 R110, -RZ.H0_H0, RZ.H0_H0, -R92.H0_H0 ;  /* 0x200000ffff6e3231 */ /* 0x000fe2000034095c */
[----:B------:R-:W-:Y:S02]  /*5aa0*/  ISETP.GT.U32.AND P1, PT, R22, UR6, PT ;  /* 0x0000000616007c0c */ /* 0x000fe4000bf24070 */
[----:B------:R-:W-:-:S02]  /*5ab0*/  @!P5 PRMT R83, R87, 0x5410, RZ ;  /* 0x000054105753d816 */ /* 0x000fc400000000ff */
[----:B------:R-:W-:Y:S02]  /*5ac0*/  @P3 PRMT R92, R110, 0x5410, RZ ;  /* 0x000054106e5c3816 */ /* 0x000fe400000000ff */
[----:B------:R-:W-:Y:S02]  /*5ad0*/  @!P4 PRMT R81, R121, 0x5410, RZ ;  /* 0x000054107951c816 */ /* 0x000fe400000000ff */
[----:B------:R-:W-:Y:S02]  /*5ae0*/  ISETP.GT.U32.AND P4, PT, R14, UR6, PT ;  /* 0x000000060e007c0c */ /* 0x000fe4000bf84070 */
[----:B--2---:R-:W-:Y:S02]  /*5af0*/  F2FP.BF16.F32.PACK_AB R8, R88, R63 ;  /* 0x0000003f5808723e */ /* 0x004fe400000010ff */
[----:B------:R-:W-:Y:S02]  /*5b00*/  PRMT R110, R32, 0x5410, R31 ;  /* 0x00005410206e7816 */ /* 0x000fe4000000001f */
[----:B------:R-:W-:Y:S01]  /*5b10*/  PRMT R221, R8, 0x7610, R221 ;  /* 0x0000761008dd7816 */ /* 0x000fe200000000dd */
[----:B-1----:R-:W-:Y:S01]  /*5b20*/  FFMA.FTZ R6, R90, UR33, -R2 ;  /* 0x000000215a067c23 */ /* 0x002fe20008010802 */
[----:B------:R-:W-:Y:S01]  /*5b30*/  PRMT R220, R8, 0x7632, R220 ;  /* 0x0000763208dc7816 */ /* 0x000fe200000000dc */
[----:B------:R-:W-:Y:S01]  /*5b40*/  FFMA.FTZ R8, R106, UR33, -R2 ;  /* 0x000000216a087c23 */ /* 0x000fe20008010802 */
[----:B------:R-:W-:Y:S01]  /*5b50*/  PRMT R106, R24, 0x5410, R25 ;  /* 0x00005410186a7816 */ /* 0x000fe20000000019 */
[----:B------:R1:W2:Y:S01]  /*5b60*/  MUFU.EX2 R50, R6 ;  /* 0x0000000600327308 */ /* 0x0002a20000000800 */
[----:B------:R-:W-:-:S02]  /*5b70*/  PRMT R159, R221, 0x5410, R220 ;  /* 0x00005410dd9f7816 */ /* 0x000fc400000000dc */
[----:B-1----:R-:W-:-:S04]  /*5b80*/  PRMT R6, R10, 0x7770, RZ ;  /* 0x000077700a067816 */ /* 0x002fc800000000ff */
[----:B------:R-:W-:Y:S02]  /*5b90*/  ISETP.LE.U32.AND P5, PT, R6, UR6, PT ;  /* 0x0000000606007c0c */ /* 0x000fe4000bfa3070 */
[----:B------:R-:W-:-:S04]  /*5ba0*/  PRMT R6, R21, 0x7632, R6 ;  /* 0x0000763215067816 */ /* 0x000fc80000000006 */
[----:B------:R-:W-:Y:S02]  /*5bb0*/  LOP3.LUT R7, R6, 0xff, RZ, 0xc0, !PT ;  /* 0x000000ff06077812 */ /* 0x000fe400078ec0ff */
[----:B---3--:R-:W-:Y:S02]  /*5bc0*/  F2FP.BF16.F32.PACK_AB R6, R55, R52 ;  /* 0x000000343706723e */ /* 0x008fe400000010ff */
[----:B------:R-:W-:Y:S01]  /*5bd0*/  ISETP.LE.U32.AND P3, PT, R7, UR6, PT ;  /* 0x0000000607007c0c */ /* 0x000fe2000bf63070 */
[----:B------:R-:W-:Y:S01]  /*5be0*/  FFMA.FTZ R7, R97, UR33, -R4 ;  /* 0x0000002161077c23 */ /* 0x000fe20008010804 */
[C---:B------:R-:W-:Y:S02]  /*5bf0*/  PRMT R96, R6.reuse, 0x7610, R96 ;  /* 0x0000761006607816 */ /* 0x040fe40000000060 */
[----:B------:R-:W-:Y:S01]  /*5c00*/  PRMT R95, R6, 0x7632, R95 ;  /* 0x00007632065f7816 */ /* 0x000fe2000000005f */
[----:B------:R-:W-:Y:S01]  /*5c10*/  FFMA.FTZ R6, R79, UR33, -R5 ;  /* 0x000000214f067c23 */ /* 0x000fe20008010805 */
[----:B------:R1:W-:Y:S01]  /*5c20*/  MUFU.EX2 R48, R7 ;  /* 0x0000000700307308 */ /* 0x0003e20000000800 */
[----:B------:R-:W-:Y:S01]  /*5c30*/  @!P5 HFMA2.BF16_V2 R124, -RZ.H0_H0, RZ.H0_H0, -R96.H0_H0 ;  /* 0x200000ffff7cd231 */ /* 0x000fe20000340960 */
[----:B------:R-:W-:Y:S01]  /*5c40*/  PRMT R169, R96, 0x5410, R95 ;  /* 0x0000541060a97816 */ /* 0x000fe2000000005f */
[----:B------:R-:W-:-:S03]  /*5c50*/  @P1 HFMA2.BF16_V2 R126, -RZ.H0_H0, RZ.H0_H0, -R95.H0_H0 ;  /* 0x200000ffff7e1231 */ /* 0x000fc6000034095f */
[----:B------:R-:W-:Y:S02]  /*5c60*/  @!P5 PRMT R96, R124, 0x5410, RZ ;  /* 0x000054107c60d816 */ /* 0x000fe400000000ff */
[----:B------:R2:W-:Y:S01]  /*5c70*/  MUFU.EX2 R138, R6 ;  /* 0x00000006008a7308 */ /* 0x0005e20000000800 */
[----:B------:R-:W-:Y:S02]  /*5c80*/  @P1 PRMT R95, R126, 0x5410, RZ ;  /* 0x000054107e5f1816 */ /* 0x000fe400000000ff */
[----:B------:R-:W-:Y:S02]  /*5c90*/  ISETP.GT.U32.AND P1, PT, R9, UR6, PT ;  /* 0x0000000609007c0c */ /* 0x000fe4000bf24070 */
[----:B------:R-:W-:-:S03]  /*5ca0*/  ISETP.LE.U32.AND P5, PT, R17, UR6, PT ;  /* 0x0000000611007c0c */ /* 0x000fc6000bfa3070 */
[----:B------:R3:W-:Y:S01]  /*5cb0*/  MUFU.EX2 R124, R8 ;  /* 0x00000008007c7308 */ /* 0x0007e20000000800 */
[----:B-1----:R-:W-:Y:S01]  /*5cc0*/  FFMA.FTZ R7, R98, UR33, -R4 ;  /* 0x0000002162077c23 */ /* 0x002fe20008010804 */
[----:B------:R-:W-:-:S06]  /*5cd0*/  LOP3.LUT R98, R43, 0xff, RZ, 0xc0, !PT ;  /* 0x000000ff2b627812 */ /* 0x000fcc00078ec0ff */
[----:B------:R1:W4:Y:S01]  /*5ce0*/  MUFU.EX2 R87, R7 ;  /* 0x0000000700577308 */ /* 0x0003220000000800 */
[----:B--2---:R-:W-:Y:S01]  /*5cf0*/  F2FP.BF16.F32.PACK_AB R6, R54, R50 ;  /* 0x000000323606723e */ /* 0x004fe200000010ff */
[----:B------:R-:W-:-:S03]  /*5d00*/  @!P5 HFMA2.BF16_V2 R134, -RZ.H0_H0, RZ.H0_H0, -R221.H0_H0 ;  /* 0x200000ffff86d231 */ /* 0x000fc600003409dd */
[C---:B------:R-:W-:Y:S02]  /*5d10*/  PRMT R223, R6.reuse, 0x7632, R223 ;  /* 0x0000763206df7816 */ /* 0x040fe400000000df */
[----:B------:R-:W-:Y:S02]  /*5d20*/  PRMT R222, R6, 0x7610, R222 ;  /* 0x0000761006de7816 */ /* 0x000fe400000000de */
[----:B------:R-:W-:Y:S01]  /*5d30*/  LOP3.LUT R6, R21, 0xffff, RZ, 0xc0, !PT ;  /* 0x0000ffff15067812 */ /* 0x000fe200078ec0ff */
[----:B------:R-:W-:Y:S01]  /*5d40*/  @P4 HFMA2.BF16_V2 R128, -RZ.H0_H0, RZ.H0_H0, -R223.H0_H0 ;  /* 0x200000ffff804231 */ /* 0x000fe200003409df */
[----:B------:R-:W-:Y:S01]  /*5d50*/  PRMT R165, R222, 0x5410, R223 ;  /* 0x00005410dea57816 */ /* 0x000fe200000000df */
[----:B------:R-:W-:Y:S01]  /*5d60*/  @P1 HFMA2.BF16_V2 R129, -RZ.H0_H0, RZ.H0_H0, -R222.H0_H0 ;  /* 0x200000ffff811231 */ /* 0x000fe200003409de */
[----:B------:R-:W-:Y:S01]  /*5d70*/  SHF.R.U32.HI R16, RZ, 0x8, R6 ;  /* 0x00000008ff107819 */ /* 0x000fe20000011606 */
[--C-:B------:R-:W-:Y:S01]  /*5d80*/  FFMA.FTZ R6, R99, UR33, -R3.reuse ;  /* 0x0000002163067c23 */ /* 0x100fe20008010803 */
[----:B------:R-:W-:Y:S01]  /*5d90*/  @P4 PRMT R223, R128, 0x5410, RZ ;  /* 0x0000541080df4816 */ /* 0x000fe200000000ff */
[----:B---3--:R-:W-:Y:S01]  /*5da0*/  FFMA.FTZ R8, R108, UR33, -R4 ;  /* 0x000000216c087c23 */ /* 0x008fe20008010804 */
[----:B-1----:R-:W-:Y:S01]  /*5db0*/  FFMA.FTZ R7, R86, UR33, -R3 ;  /* 0x0000002156077c23 */ /* 0x002fe20008010803 */
[----:B------:R1:W-:Y:S01]  /*5dc0*/  MUFU.EX2 R42, R6 ;  /* 0x00000006002a7308 */ /* 0x0003e20000000800 */
[----:B------:R-:W-:-:S02]  /*5dd0*/  @P1 PRMT R222, R129, 0x5410, RZ ;  /* 0x0000541081de1816 */ /* 0x000fc400000000ff */
[----:B------:R-:W-:Y:S02]  /*5de0*/  @!P5 PRMT R221, R134, 0x5410, RZ ;  /* 0x0000541086ddd816 */ /* 0x000fe400000000ff */
[----:B------:R-:W-:-:S03]  /*5df0*/  ISETP.LE.U32.AND P5, PT, R15, UR6, PT ;  /* 0x000000060f007c0c */ /* 0x000fc6000bfa3070 */
[----:B------:R2:W-:Y:S01]  /*5e00*/  MUFU.EX2 R126, R7 ;  /* 0x00000007007e7308 */ /* 0x0005e20000000800 */
[----:B-1----:R-:W-:-:S04]  /*5e10*/  LOP3.LUT R6, R16, 0xffff, RZ, 0xc0, !PT ;  /* 0x0000ffff10067812 */ /* 0x002fc800078ec0ff */
[----:B------:R-:W-:Y:S02]  /*5e20*/  ISETP.LE.U32.AND P4, PT, R6, UR6, PT ;  /* 0x0000000606007c0c */ /* 0x000fe4000bf83070 */
[----:B------:R-:W-:Y:S01]  /*5e30*/  PRMT R6, R20, 0x7632, R6 ;  /* 0x0000763214067816 */ /* 0x000fe20000000006 */
[----:B--2---:R-:W-:-:S04]  /*5e40*/  FFMA.FTZ R7, R104, UR33, -R2 ;  /* 0x0000002168077c23 */ /* 0x004fc80008010802 */
[----:B------:R1:W2:Y:S06]  /*5e50*/  MUFU.EX2 R49, R7 ;  /* 0x0000000700317308 */ /* 0x0002ac0000000800 */
[----:B------:R-:W-:-:S05]  /*5e60*/  @!P4 HFMA2.BF16_V2 R136, -RZ.H0_H0, RZ.H0_H0, -R220.H0_H0 ;  /* 0x200000ffff88c231 */ /* 0x000fca00003409dc */
[----:B------:R-:W-:Y:S02]  /*5e70*/  @!P4 PRMT R220, R136, 0x5410, RZ ;  /* 0x0000541088dcc816 */ /* 0x000fe400000000ff */
[----:B------:R-:W-:Y:S01]  /*5e80*/  MUFU.EX2 R136, R8 ;  /* 0x0000000800887308 */ /* 0x000fe20000000800 */
[----:B------:R-:W-:Y:S02]  /*5e90*/  ISETP.LE.U32.AND P4, PT, R12, UR6, PT ;  /* 0x000000060c007c0c */ /* 0x000fe4000bf83070 */
[----:B-1----:R-:W-:Y:S02]  /*5ea0*/  LOP3.LUT R7, R6, 0xff, RZ, 0xc0, !PT ;  /* 0x000000ff06077812 */ /* 0x002fe400078ec0ff */
[----:B----4-:R-:W-:Y:S02]  /*5eb0*/  F2FP.BF16.F32.PACK_AB R6, R87, R48 ;  /* 0x000000305706723e */ /* 0x010fe400000010ff */
[----:B------:R-:W-:Y:S01]  /*5ec0*/  ISETP.LE.U32.AND P1, PT, R7, UR6, PT ;  /* 0x0000000607007c0c */ /* 0x000fe2000bf23070 */
[----:B------:R-:W-:Y:S01]  /*5ed0*/  FFMA.FTZ R7, R105, UR33, -R5 ;  /* 0x0000002169077c23 */ /* 0x000fe20008010805 */
[----:B------:R-:W-:-:S02]  /*5ee0*/  PRMT R219, R6, 0x7610, R219 ;  /* 0x0000761006db7816 */ /* 0x000fc400000000db */
[----:B------:R-:W-:Y:S01]  /*5ef0*/  PRMT R218, R6, 0x7632, R218 ;  /* 0x0000763206da7816 */ /* 0x000fe200000000da */
[----:B------:R1:W3:Y:S01]  /*5f00*/  MUFU.EX2 R134, R7 ;  /* 0x0000000700867308 */ /* 0x0002e20000000800 */
[----:B------:R-:W-:Y:S01]  /*5f10*/  LOP3.LUT R6, R20, 0xffff, RZ, 0xc0, !PT ;  /* 0x0000ffff14067812 */ /* 0x000fe200078ec0ff */
[----:B------:R-:W-:Y:S01]  /*5f20*/  @!P3 HFMA2.BF16_V2 R146, -RZ.H0_H0, RZ.H0_H0, -R219.H0_H0 ;  /* 0x200000ffff92b231 */ /* 0x000fe200003409db */
[----:B------:R-:W-:Y:S01]  /*5f30*/  PRMT R153, R219, 0x5410, R218 ;  /* 0x00005410db997816 */ /* 0x000fe200000000da */
[----:B------:R-:W-:Y:S01]  /*5f40*/  @!P5 HFMA2.BF16_V2 R147, -RZ.H0_H0, RZ.H0_H0, -R218.H0_H0 ;  /* 0x200000ffff93d231 */ /* 0x000fe200003409da */
[----:B------:R-:W-:Y:S02]  /*5f50*/  SHF.R.U32.HI R11, RZ, 0x8, R6 ;  /* 0x00000008ff0b7819 */ /* 0x000fe40000011606 */
[----:B------:R-:W-:Y:S02]  /*5f60*/  @!P3 PRMT R219, R146, 0x5410, RZ ;  /* 0x0000541092dbb816 */ /* 0x000fe400000000ff */
[----:B------:R-:W-:-:S02]  /*5f70*/  LOP3.LUT R6, R11, 0xffff, RZ, 0xc0, !PT ;  /* 0x0000ffff0b067812 */ /* 0x000fc400078ec0ff */
[----:B------:R-:W-:Y:S02]  /*5f80*/  @!P5 PRMT R218, R147, 0x5410, RZ ;  /* 0x0000541093dad816 */ /* 0x000fe400000000ff */
[----:B------:R-:W-:Y:S02]  /*5f90*/  ISETP.LE.U32.AND P3, PT, R6, UR6, PT ;  /* 0x0000000606007c0c */ /* 0x000fe4000bf63070 */
[----:B--2---:R-:W-:Y:S01]  /*5fa0*/  F2FP.BF16.F32.PACK_AB R6, R124, R49 ;  /* 0x000000317c06723e */ /* 0x004fe200000010ff */
[----:B-1----:R-:W-:Y:S01]  /*5fb0*/  FFMA.FTZ R7, R107, UR33, -R4 ;  /* 0x000000216b077c23 */ /* 0x002fe20008010804 */
[----:B------:R-:W-:Y:S01]  /*5fc0*/  ISETP.LE.U32.AND P5, PT, R13, UR6, PT ;  /* 0x000000060d007c0c */ /* 0x000fe2000bfa3070 */
[----:B------:R-:W-:Y:S01]  /*5fd0*/  IMAD.MOV.U32 R13, RZ, RZ, R10 ;  /* 0x000000ffff0d7224 */ /* 0x000fe200078e000a */
[C---:B------:R-:W-:Y:S01]  /*5fe0*/  PRMT R214, R6.reuse, 0x7610, R214 ;  /* 0x0000761006d67816 */ /* 0x040fe200000000d6 */
[----:B------:R1:W2:Y:S01]  /*5ff0*/  MUFU.EX2 R129, R7 ;  /* 0x0000000700817308 */ /* 0x0002a20000000800 */
[----:B------:R-:W-:-:S02]  /*6000*/  PRMT R212, R6, 0x7632, R212 ;  /* 0x0000763206d47816 */ /* 0x000fc400000000d4 */
[----:B---3--:R-:W-:Y:S01]  /*6010*/  F2FP.BF16.F32.PACK_AB R6, R134, R138 ;  /* 0x0000008a8606723e */ /* 0x008fe200000010ff */
[----:B------:R-:W-:Y:S01]  /*6020*/  @!P1 HFMA2.BF16_V2 R154, -RZ.H0_H0, RZ.H0_H0, -R214.H0_H0 ;  /* 0x200000ffff9a9231 */ /* 0x000fe200003409d6 */
[----:B------:R-:W-:Y:S02]  /*6030*/  SHF.R.U32.HI R10, RZ, 0x18, R20 ;  /* 0x00000018ff0a7819 */ /* 0x000fe40000011614 */
[C---:B------:R-:W-:Y:S02]  /*6040*/  PRMT R213, R6.reuse, 0x7610, R213 ;  /* 0x0000761006d57816 */ /* 0x040fe400000000d5 */
[----:B------:R-:W-:Y:S01]  /*6050*/  PRMT R208, R6, 0x7632, R208 ;  /* 0x0000763206d07816 */ /* 0x000fe200000000d0 */
[----:B------:R-:W-:Y:S01]  /*6060*/  FFMA.FTZ R6, R112, UR33, -R3 ;  /* 0x0000002170067c23 */ /* 0x000fe20008010803 */
[----:B------:R-:W-:Y:S01]  /*6070*/  PRMT R105, R9, 0x5410, R14 ;  /* 0x0000541009697816 */ /* 0x000fe2000000000e */
[----:B------:R-:W-:Y:S01]  /*6080*/  @!P0 HFMA2.BF16_V2 R166, -RZ.H0_H0, RZ.H0_H0, -R213.H0_H0 ;  /* 0x200000ffffa68231 */ /* 0x000fe200003409d5 */
[----:B------:R-:W-:Y:S01]  /*6090*/  PRMT R147, R213, 0x5410, R208 ;  /* 0x00005410d5937816 */ /* 0x000fe200000000d0 */
[----:B------:R3:W-:Y:S01]  /*60a0*/  MUFU.EX2 R99, R6 ;  /* 0x0000000600637308 */ /* 0x0007e20000000800 */
[----:B------:R-:W-:Y:S01]  /*60b0*/  LOP3.LUT R8, R84, 0xff, RZ, 0xc0, !PT ;  /* 0x000000ff54087812 */ /* 0x000fe200078ec0ff */
[----:B------:R-:W-:Y:S01]  /*60c0*/  FFMA.FTZ R14, R141, UR33, -R4 ;  /* 0x000000218d0e7c23 */ /* 0x000fe20008010804 */
[----:B-1----:R-:W-:-:S02]  /*60d0*/  F2FP.BF16.F32.PACK_AB R7, R126, R42 ;  /* 0x0000002a7e07723e */ /* 0x002fc400000010ff */
[----:B------:R-:W-:Y:S02]  /*60e0*/  @!P0 PRMT R213, R166, 0x5410, RZ ;  /* 0x00005410a6d58816 */ /* 0x000fe400000000ff */
[C---:B------:R-:W-:Y:S02]  /*60f0*/  PRMT R215, R7.reuse, 0x7632, R215 ;  /* 0x0000763207d77816 */ /* 0x040fe400000000d7 */
[----:B------:R-:W-:Y:S02]  /*6100*/  PRMT R216, R7, 0x7610, R216 ;  /* 0x0000761007d87816 */ /* 0x000fe400000000d8 */
[----:B--2---:R-:W-:Y:S01]  /*6110*/  F2FP.BF16.F32.PACK_AB R7, R136, R129 ;  /* 0x000000818807723e */ /* 0x004fe200000010ff */
[----:B------:R-:W-:Y:S01]  /*6120*/  @!P3 HFMA2.BF16_V2 R161, -RZ.H0_H0, RZ.H0_H0, -R215.H0_H0 ;  /* 0x200000ffffa1b231 */ /* 0x000fe200003409d7 */
[----:B------:R-:W-:Y:S01]  /*6130*/  PRMT R160, R216, 0x5410, R215 ;  /* 0x00005410d8a07816 */ /* 0x000fe200000000d7 */
[----:B------:R-:W-:Y:S01]  /*6140*/  @!P4 HFMA2.BF16_V2 R162, -RZ.H0_H0, RZ.H0_H0, -R216.H0_H0 ;  /* 0x200000ffffa2c231 */ /* 0x000fe200003409d8 */
[----:B------:R-:W-:-:S02]  /*6150*/  PRMT R206, R7, 0x7632, R206 ;  /* 0x0000763207ce7816 */ /* 0x000fc400000000ce */
[----:B------:R-:W-:Y:S01]  /*6160*/  @!P3 PRMT R215, R161, 0x5410, RZ ;  /* 0x00005410a1d7b816 */ /* 0x000fe200000000ff */
[----:B---3--:R-:W-:Y:S01]  /*6170*/  FFMA.FTZ R6, R111, UR33, -R3 ;  /* 0x000000216f067c23 */ /* 0x008fe20008010803 */
[----:B------:R-:W-:Y:S02]  /*6180*/  PRMT R161, R214, 0x5410, R212 ;  /* 0x00005410d6a17816 */ /* 0x000fe400000000d4 */
[----:B------:R-:W-:Y:S01]  /*6190*/  @!P1 PRMT R214, R154, 0x5410, RZ ;  /* 0x000054109ad69816 */ /* 0x000fe200000000ff */
[----:B------:R1:W2:Y:S01]  /*61a0*/  MUFU.EX2 R128, R6 ;  /* 0x0000000600807308 */ /* 0x0002a20000000800 */
[----:B------:R-:W-:Y:S01]  /*61b0*/  ISETP.GT.U32.AND P1, PT, R31, UR6, PT ;  /* 0x000000061f007c0c */ /* 0x000fe2000bf24070 */
[----:B------:R-:W-:Y:S01]  /*61c0*/  FFMA.FTZ R154, R115, UR33, -R4 ;  /* 0x00000021739a7c23 */ /* 0x000fe20008010804 */
[----:B------:R-:W-:Y:S02]  /*61d0*/  PRMT R207, R7, 0x7610, R207 ;  /* 0x0000761007cf7816 */ /* 0x000fe400000000cf */
[----:B------:R-:W-:-:S02]  /*61e0*/  LOP3.LUT R7, R73, 0xff, RZ, 0xc0, !PT ;  /* 0x000000ff49077812 */ /* 0x000fc400078ec0ff */
[----:B------:R-:W-:Y:S02]  /*61f0*/  PRMT R146, R207, 0x5410, R206 ;  /* 0x00005410cf927816 */ /* 0x000fe400000000ce */
[----:B------:R-:W-:Y:S02]  /*6200*/  PRMT R25, R7, 0x5410, R33 ;  /* 0x0000541007197816 */ /* 0x000fe40000000021 */
[----:B------:R-:W-:Y:S02]  /*6210*/  LOP3.LUT R7, R78, 0xff, RZ, 0xc0, !PT ;  /* 0x000000ff4e077812 */ /* 0x000fe400078ec0ff */
[----:B------:R-:W-:Y:S01]  /*6220*/  @!P4 PRMT R216, R162, 0x5410, RZ ;  /* 0x00005410a2d8c816 */ /* 0x000fe200000000ff */
[----:B------:R-:W-:Y:S01]  /*6230*/  @P1 HFMA2.BF16_V2 R168, -RZ.H0_H0, RZ.H0_H0, -R206.H0_H0 ;  /* 0x200000ffffa81231 */ /* 0x000fe200003409ce */
[----:B------:R-:W-:Y:S02]  /*6240*/  PRMT R108, R7, 0x5410, R41 ;  /* 0x00005410076c7816 */ /* 0x000fe40000000029 */
[----:B-1----:R-:W-:-:S02]  /*6250*/  PRMT R6, R164, 0x7770, RZ ;  /* 0x00007770a4067816 */ /* 0x002fc400000000ff */
[----:B------:R-:W-:Y:S02]  /*6260*/  @P1 PRMT R206, R168, 0x5410, RZ ;  /* 0x00005410a8ce1816 */ /* 0x000fe400000000ff */
[----:B------:R-:W-:Y:S02]  /*6270*/  ISETP.LE.U32.AND P1, PT, R6, UR6, PT ;  /* 0x0000000606007c0c */ /* 0x000fe4000bf23070 */
[----:B--2---:R-:W-:Y:S02]  /*6280*/  F2FP.BF16.F32.PACK_AB R6, R128, R99 ;  /* 0x000000638006723e */ /* 0x004fe400000010ff */
[----:B------:R-:W-:Y:S01]  /*6290*/  SHF.R.U32.HI R7, RZ, 0x10, R21 ;  /* 0x00000010ff077819 */ /* 0x000fe20000011615 */
[----:B------:R-:W-:Y:S01]  /*62a0*/  FFMA.FTZ R21, R130, UR33, -R3 ;  /* 0x0000002182157c23 */ /* 0x000fe20008010803 */
[C---:B------:R-:W-:Y:S02]  /*62b0*/  PRMT R205, R6.reuse, 0x7610, R205 ;  /* 0x0000761006cd7816 */ /* 0x040fe400000000cd */
[----:B------:R-:W-:-:S02]  /*62c0*/  PRMT R204, R6, 0x7632, R204 ;  /* 0x0000763206cc7816 */ /* 0x000fc400000000cc */
[----:B------:R-:W-:Y:S01]  /*62d0*/  PRMT R6, R58, 0x7632, R6 ;  /* 0x000076323a067816 */ /* 0x000fe20000000006 */
[----:B------:R-:W-:Y:S01]  /*62e0*/  @!P2 HFMA2.BF16_V2 R173, -RZ.H0_H0, RZ.H0_H0, -R205.H0_H0 ;  /* 0x200000ffffada231 */ /* 0x000fe200003409cd */
[----:B------:R-:W-:Y:S02]  /*62f0*/  PRMT R109, R205, 0x5410, R204 ;  /* 0x00005410cd6d7816 */ /* 0x000fe400000000cc */
[----:B------:R-:W-:Y:S02]  /*6300*/  LOP3.LUT R6, R6, 0xff, RZ, 0xc0, !PT ;  /* 0x000000ff06067812 */ /* 0x000fe400078ec0ff */
[----:B------:R-:W-:Y:S02]  /*6310*/  @!P2 PRMT R205, R173, 0x5410, RZ ;  /* 0x00005410adcda816 */ /* 0x000fe400000000ff */
[----:B------:R-:W-:Y:S02]  /*6320*/  ISETP.LE.U32.AND P2, PT, R6, UR6, PT ;  /* 0x0000000606007c0c */ /* 0x000fe4000bf43070 */
[----:B------:R-:W-:Y:S01]  /*6330*/  SHF.R.U32.HI R6, RZ, 0x10, R20 ;  /* 0x00000010ff067819 */ /* 0x000fe20000011614 */
[----:B------:R-:W-:Y:S01]  /*6340*/  FFMA.FTZ R20, R133, UR33, -R4 ;  /* 0x0000002185147c23 */ /* 0x000fe20008010804 */
[----:B------:R-:W-:-:S02]  /*6350*/  ISETP.GT.U32.AND P4, PT, R32, UR6, PT ;  /* 0x0000000620007c0c */ /* 0x000fc4000bf84070 */
[----:B------:R-:W-:Y:S02]  /*6360*/  LOP3.LUT R6, R6, 0xff, RZ, 0xc0, !PT ;  /* 0x000000ff06067812 */ /* 0x000fe400078ec0ff */
[----:B------:R-:W-:Y:S01]  /*6370*/  LOP3.LUT R9, R7, 0xff, RZ, 0xc0, !PT ;  /* 0x000000ff07097812 */ /* 0x000fe200078ec0ff */
[----:B------:R-:W-:Y:S01]  /*6380*/  FFMA.FTZ R7, R135, UR33, -R2 ;  /* 0x0000002187077c23 */ /* 0x000fe20008010802 */
[----:B------:R-:W-:Y:S01]  /*6390*/  PRMT R89, R6, 0x5410, R10 ;  /* 0x0000541006597816 */ /* 0x000fe2000000000a */
[----:B------:R-:W-:Y:S01]  /*63a0*/  FFMA.FTZ R6, R142, UR33, -R2 ;  /* 0x000000218e067c23 */ /* 0x000fe20008010802 */
[----:B------:R-:W-:Y:S01]  /*63b0*/  ISETP.LE.U32.AND P0, PT, R10, UR6, PT ;  /* 0x000000060a007c0c */ /* 0x000fe2000bf03070 */
[----:B------:R1:W-:Y:S01]  /*63c0*/  MUFU.EX2 R73, R7 ;  /* 0x0000000700497308 */ /* 0x0003e20000000800 */
[----:B------:R-:W-:Y:S01]  /*63d0*/  PRMT R107, R8, 0x5410, R51 ;  /* 0x00005410086b7816 */ /* 0x000fe20000000033 */
[----:B------:R-:W-:Y:S01]  /*63e0*/  FFMA.FTZ R10, R131, UR33, -R5 ;  /* 0x00000021830a7c23 */ /* 0x000fe20008010805 */
[----:B------:R-:W-:Y:S01]  /*63f0*/  SHF.R.U32.HI R8, RZ, 0x10, R19 ;  /* 0x00000010ff087819 */ /* 0x000fe20000011613 */
[----:B------:R-:W-:Y:S01]  /*6400*/  @P4 HFMA2.BF16_V2 R167, -RZ.H0_H0, RZ.H0_H0, -R207.H0_H0 ;  /* 0x200000ffffa74231 */ /* 0x000fe200003409cf */
[----:B------:R-:W-:Y:S01]  /*6410*/  ISETP.GT.U32.AND P3, PT, R51, UR6, PT ;  /* 0x0000000633007c0c */ /* 0x000fe2000bf64070 */
[----:B------:R-:W-:Y:S01]  /*6420*/  FFMA.FTZ R19, R120, UR33, -R5 ;  /* 0x0000002178137c23 */ /* 0x000fe20008010805 */
[----:B------:R-:W-:Y:S01]  /*6430*/  LOP3.LUT R8, R8, 0xff, RZ, 0xc0, !PT ;  /* 0x000000ff08087812 */ /* 0x000fe200078ec0ff */
[----:B------:R2:W3:Y:S01]  /*6440*/  MUFU.EX2 R77, R6 ;  /* 0x00000006004d7308 */ /* 0x0004e20000000800 */
[----:B------:R-:W-:-:S02]  /*6450*/  @P4 PRMT R207, R167, 0x5410, RZ ;  /* 0x00005410a7cf4816 */ /* 0x000fc400000000ff */
[----:B------:R-:W-:Y:S01]  /*6460*/  PRMT R24, R8, 0x5410, R23 ;  /* 0x0000541008187816 */ /* 0x000fe20000000017 */
[----:B------:R-:W-:Y:S01]  /*6470*/  @!P0 HFMA2.BF16_V2 R170, -RZ.H0_H0, RZ.H0_H0, -R212.H0_H0 ;  /* 0x200000ffffaa8231 */ /* 0x000fe200003409d4 */
[----:B------:R-:W-:Y:S01]  /*6480*/  LOP3.LUT R8, R13, 0xff, RZ, 0xc0, !PT ;  /* 0x000000ff0d087812 */ /* 0x000fe200078ec0ff */
[--C-:B------:R-:W-:Y:S01]  /*6490*/  FFMA.FTZ R13, R145, UR33, -R3.reuse ;  /* 0x00000021910d7c23 */ /* 0x100fe20008010803 */
[----:B------:R-:W-:Y:S01]  /*64a0*/  ISETP.GT.U32.AND P4, PT, R30, UR6, PT ;  /* 0x000000061e007c0c */ /* 0x000fe2000bf84070 */
[----:B------:R-:W-:Y:S01]  /*64b0*/  FFMA.FTZ R23, R127, UR33, -R3 ;  /* 0x000000217f177c23 */ /* 0x000fe20008010803 */
[----:B------:R-:W-:Y:S01]  /*64c0*/  PRMT R86, R8, 0x5410, R22 ;  /* 0x0000541008567816 */ /* 0x000fe20000000016 */
[--C-:B------:R-:W-:Y:S01]  /*64d0*/  FFMA.FTZ R8, R139, UR33, -R5.reuse ;  /* 0x000000218b087c23 */ /* 0x100fe20008010805 */
[----:B------:R-:W-:Y:S01]  /*64e0*/  @!P0 PRMT R212, R170, 0x5410, RZ ;  /* 0x00005410aad48816 */ /* 0x000fe200000000ff */
[----:B-1----:R-:W-:Y:S01]  /*64f0*/  FFMA.FTZ R7, R137, UR33, -R5 ;  /* 0x0000002189077c23 */ /* 0x002fe20008010805 */
[----:B------:R-:W-:Y:S01]  /*6500*/  ISETP.GT.U32.AND P0, PT, R41, UR6, PT ;  /* 0x0000000629007c0c */ /* 0x000fe2000bf04070 */
[----:B------:R-:W-:Y:S01]  /*6510*/  FFMA.FTZ R22, R132, UR33, -R4 ;  /* 0x0000002184167c23 */ /* 0x000fe20008010804 */
[----:B------:R-:W-:Y:S01]  /*6520*/  PRMT R31, R17, 0x5410, R16 ;  /* 0x00005410111f7816 */ /* 0x000fe20000000010 */
[--C-:B------:R-:W-:Y:S01]  /*6530*/  FFMA.FTZ R16, R140, UR33, -R4.reuse ;  /* 0x000000218c107c23 */ /* 0x100fe20008010804 */
[----:B------:R-:W-:Y:S01]  /*6540*/  PRMT R79, R9, 0x5410, R15 ;  /* 0x00005410094f7816 */ /* 0x000fe2000000000f */
[--C-:B--2---:R-:W-:Y:S01]  /*6550*/  FFMA.FTZ R6, R149, UR33, -R4.reuse ;  /* 0x0000002195067c23 */ /* 0x104fe20008010804 */
[--C-:B------:R-:W-:Y:S01]  /*6560*/  FFMA.FTZ R9, R143, UR33, -R4.reuse ;  /* 0x000000218f097c23 */ /* 0x100fe20008010804 */
[----:B------:R-:W-:Y:S01]  /*6570*/  FFMA.FTZ R149, R118, UR33, -R4 ;  /* 0x0000002176957c23 */ /* 0x000fe20008010804 */
[----:B---3--:R-:W-:Y:S01]  /*6580*/  F2FP.BF16.F32.PACK_AB R4, R77, R73 ;  /* 0x000000494d04723e */ /* 0x008fe200000010ff */
[----:B------:R1:W-:Y:S01]  /*6590*/  MUFU.EX2 R139, R8 ;  /* 0x00000008008b7308 */ /* 0x0003e20000000800 */
[----:B------:R-:W-:Y:S01]  /*65a0*/  PRMT R111, R30, 0x5410, R29 ;  /* 0x000054101e6f7816 */ /* 0x000fe2000000001d */
[----:B------:R-:W-:Y:S01]  /*65b0*/  FFMA.FTZ R17, R119, UR33, -R5 ;  /* 0x0000002177117c23 */ /* 0x000fe20008010805 */
[----:B------:R-:W-:Y:S01]  /*65c0*/  PRMT R90, R12, 0x5410, R11 ;  /* 0x000054100c5a7816 */ /* 0x000fe2000000000b */
[--C-:B------:R-:W-:Y:S01]  /*65d0*/  FFMA.FTZ R12, R125, UR33, -R5.reuse ;  /* 0x000000217d0c7c23 */ /* 0x100fe20008010805 */
[----:B------:R-:W-:Y:S01]  /*65e0*/  FFMA.FTZ R30, R114, UR33, -R5 ;  /* 0x00000021721e7c23 */ /* 0x000fe20008010805 */
[----:B------:R-:W-:Y:S01]  /*65f0*/  PRMT R203, R4, 0x7610, R203 ;  /* 0x0000761004cb7816 */ /* 0x000fe200000000cb */
[----:B------:R-:W-:Y:S01]  /*6600*/  @P3 HFMA2.BF16_V2 R163, -RZ.H0_H0, RZ.H0_H0, -R208.H0_H0 ;  /* 0x200000ffffa33231 */ /* 0x000fe200003409d0 */
[----:B------:R2:W3:Y:S01]  /*6610*/  MUFU.EX2 R143, R7 ;  /* 0x00000007008f7308 */ /* 0x0004e20000000800 */
[----:B------:R-:W-:Y:S01]  /*6620*/  LOP3.LUT R5, R58, 0xffff, RZ, 0xc0, !PT ;  /* 0x0000ffff3a057812 */ /* 0x000fe200078ec0ff */
[----:B------:R-:W-:Y:S01]  /*6630*/  @P0 HFMA2.BF16_V2 R180, -RZ.H0_H0, RZ.H0_H0, -R204.H0_H0 ;  /* 0x200000ffffb40231 */ /* 0x000fe200003409cc */
[----:B------:R-:W-:Y:S01]  /*6640*/  PRMT R201, R4, 0x7632, R201 ;  /* 0x0000763204c97816 */ /* 0x000fe200000000c9 */
[----:B------:R-:W-:Y:S01]  /*6650*/  @P4 HFMA2.BF16_V2 R181, -RZ.H0_H0, RZ.H0_H0, -R203.H0_H0 ;  /* 0x200000ffffb54231 */ /* 0x000fe200003409cb */
[----:B------:R-:W-:Y:S01]  /*6660*/  SHF.R.U32.HI R85, RZ, 0x8, R5 ;  /* 0x00000008ff557819 */ /* 0x000fe20000011605 */
[--C-:B------:R-:W-:Y:S01]  /*6670*/  FFMA.FTZ R15, R144, UR33, -R3.reuse ;  /* 0x00000021900f7c23 */ /* 0x100fe20008010803 */
[----:B------:R-:W-:Y:S01]  /*6680*/  @P3 PRMT R208, R163, 0x5410, RZ ;  /* 0x00005410a3d03816 */ /* 0x000fe200000000ff */
[----:B------:R4:W-:Y:S01]  /*6690*/  MUFU.EX2 R133, R6 ;  /* 0x0000000600857308 */ /* 0x0009e20000000800 */
[----:B------:R-:W-:Y:S01]  /*66a0*/  LOP3.LUT R84, R58, 0xff, RZ, 0xc0, !PT ;  /* 0x000000ff3a547812 */ /* 0x000fe200078ec0ff */
[--C-:B-1----:R-:W-:Y:S01]  /*66b0*/  FFMA.FTZ R8, R151, UR33, -R3.reuse ;  /* 0x0000002197087c23 */ /* 0x102fe20008010803 */
[----:B------:R-:W-:Y:S01]  /*66c0*/  ISETP.GT.U32.AND P3, PT, R29, UR6, PT ;  /* 0x000000061d007c0c */ /* 0x000fe2000bf64070 */
[--C-:B------:R-:W-:Y:S01]  /*66d0*/  FFMA.FTZ R145, R117, UR33, -R3.reuse ;  /* 0x0000002175917c23 */ /* 0x100fe20008010803 */
[----:B------:R-:W-:Y:S01]  /*66e0*/  FFMA.FTZ R144, R116, UR33, -R3 ;  /* 0x0000002174907c23 */ /* 0x000fe20008010803 */
[----:B------:R-:W-:Y:S01]  /*66f0*/  PRMT R104, R203, 0x5410, R201 ;  /* 0x00005410cb687816 */ /* 0x000fe200000000c9 */
[--C-:B------:R-:W-:Y:S01]  /*6700*/  FFMA.FTZ R29, R150, UR33, -R2.reuse ;  /* 0x00000021961d7c23 */ /* 0x100fe20008010802 */
[----:B------:R1:W5:Y:S01]  /*6710*/  MUFU.EX2 R141, R9 ;  /* 0x00000009008d7308 */ /* 0x0003620000000800 */
[----:B--2---:R-:W-:Y:S01]  /*6720*/  FFMA.FTZ R7, R152, UR33, -R3 ;  /* 0x0000002198077c23 */ /* 0x004fe20008010803 */
[----:B------:R-:W-:Y:S01]  /*6730*/  LOP3.LUT R3, R85, 0xffff, RZ, 0xc0, !PT ;  /* 0x0000ffff55037812 */ /* 0x000fe200078ec0ff */
[--C-:B------:R-:W-:Y:S01]  /*6740*/  FFMA.FTZ R4, R158, UR33, -R2.reuse ;  /* 0x000000219e047c23 */ /* 0x100fe20008010802 */
[----:B------:R-:W-:Y:S01]  /*6750*/  @P4 PRMT R203, R181, 0x5410, RZ ;  /* 0x00005410b5cb4816 */ /* 0x000fe200000000ff */
[--C-:B------:R-:W-:Y:S01]  /*6760*/  FFMA.FTZ R5, R157, UR33, -R2.reuse ;  /* 0x000000219d057c23 */ /* 0x100fe20008010802 */
[----:B------:R-:W-:Y:S01]  /*6770*/  ISETP.LE.U32.AND P4, PT, R84, UR6, PT ;  /* 0x0000000654007c0c */ /* 0x000fe2000bf83070 */
[--C-:B------:R-:W-:Y:S01]  /*6780*/  FFMA.FTZ R11, R156, UR33, -R2.reuse ;  /* 0x000000219c0b7c23 */ /* 0x100fe20008010802 */
[----:B------:R-:W-:Y:S01]  /*6790*/  @P0 PRMT R204, R180, 0x5410, RZ ;  /* 0x00005410b4cc0816 */ /* 0x000fe200000000ff */
[----:B------:R-:W-:Y:S01]  /*67a0*/  @P3 HFMA2.BF16_V2 R182, -RZ.H0_H0, RZ.H0_H0, -R201.H0_H0 ;  /* 0x200000ffffb63231 */ /* 0x000fe200003409c9 */
[----:B------:R-:W-:Y:S01]  /*67b0*/  ISETP.LE.U32.AND P0, PT, R3, UR6, PT ;  /* 0x0000000603007c0c */ /* 0x000fe2000bf03070 */
[----:B------:R-:W-:Y:S01]  /*67c0*/  FFMA.FTZ R150, R123, UR33, -R2 ;  /* 0x000000217b967c23 */ /* 0x000fe20008010802 */
[----:B---3--:R-:W-:Y:S01]  /*67d0*/  F2FP.BF16.F32.PACK_AB R3, R143, R139 ;  /* 0x0000008b8f03723e */ /* 0x008fe200000010ff */
[----:B------:R2:W-:Y:S01]  /*67e0*/  MUFU.EX2 R131, R7 ;  /* 0x0000000700837308 */ /* 0x0005e20000000800 */
[----:B------:R-:W-:Y:S01]  /*67f0*/  @P3 PRMT R201, R182, 0x5410, RZ ;  /* 0x00005410b6c93816 */ /* 0x000fe200000000ff */
[----:B----4-:R-:W-:Y:S01]  /*6800*/  FADD.FTZ R6, R59, R56 ;  /* 0x000000383b067221 */ /* 0x010fe20000010000 */
[----:B------:R-:W-:Y:S01]  /*6810*/  PRMT R202, R3, 0x7610, R202 ;  /* 0x0000761003ca7816 */ /* 0x000fe200000000ca */
[----:B-1----:R-:W-:Y:S01]  /*6820*/  FFMA.FTZ R9, R155, UR33, -R2 ;  /* 0x000000219b097c23 */ /* 0x002fe20008010802 */
[----:B------:R-:W-:Y:S01]  /*6830*/  PRMT R200, R3, 0x7632, R200 ;  /* 0x0000763203c87816 */ /* 0x000fe200000000c8 */
[----:B------:R-:W1:Y:S01]  /*6840*/  LDSM.16.MT88.4 R112, [R76+0x9000] ;  /* 0x009000004c70783b */ /* 0x000e620000004200 */
[----:B------:R-:W-:Y:S01]  /*6850*/  PRMT R3, R43, 0x7632, R3 ;  /* 0x000076322b037816 */ /* 0x000fe20000000003 */
[----:B------:R-:W3:Y:S01]  /*6860*/  MUFU.EX2 R140, R8 ;  /* 0x00000008008c7308 */ /* 0x000ee20000000800 */
[----:B-----5:R-:W-:Y:S01]  /*6870*/  F2FP.BF16.F32.PACK_AB R2, R141, R133 ;  /* 0x000000858d02723e */ /* 0x020fe200000010ff */
[----:B------:R-:W-:Y:S01]  /*6880*/  @!P4 HFMA2.BF16_V2 R183, -RZ.H0_H0, RZ.H0_H0, -R202.H0_H0 ;  /* 0x200000ffffb7c231 */ /* 0x000fe200003409ca */
[----:B------:R-:W-:Y:S01]  /*6890*/  LOP3.LUT R3, R3, 0xff, RZ, 0xc0, !PT ;  /* 0x000000ff03037812 */ /* 0x000fe200078ec0ff */
[----:B------:R-:W-:Y:S01]  /*68a0*/  @!P0 HFMA2.BF16_V2 R184, -RZ.H0_H0, RZ.H0_H0, -R200.H0_H0 ;  /* 0x200000ffffb88231 */ /* 0x000fe200003409c8 */
[C---:B------:R-:W-:Y:S01]  /*68b0*/  PRMT R199, R2.reuse, 0x7610, R199 ;  /* 0x0000761002c77816 */ /* 0x040fe200000000c7 */
[----:B------:R-:W4:Y:S01]  /*68c0*/  LDSM.16.MT88.4 R120, [R76+0x9400] ;  /* 0x009400004c78783b */ /* 0x000f220000004200 */
[----:B------:R-:W-:Y:S01]  /*68d0*/  PRMT R198, R2, 0x7632, R198 ;  /* 0x0000763202c67816 */ /* 0x000fe200000000c6 */
[----:B------:R5:W-:Y:S01]  /*68e0*/  MUFU.EX2 R127, R4 ;  /* 0x00000004007f7308 */ /* 0x000be20000000800 */
[----:B------:R-:W-:Y:S01]  /*68f0*/  SHF.R.U32.HI R78, RZ, 0x18, R58 ;  /* 0x00000018ff4e7819 */ /* 0x000fe2000001163a */
[----:B------:R-:W-:Y:S01]  /*6900*/  @!P2 HFMA2.BF16_V2 R185, -RZ.H0_H0, RZ.H0_H0, -R199.H0_H0 ;  /* 0x200000ffffb9a231 */ /* 0x000fe200003409c7 */
[----:B------:R-:W-:Y:S01]  /*6910*/  ISETP.LE.U32.AND P3, PT, R3, UR6, PT ;  /* 0x0000000603007c0c */ /* 0x000fe2000bf63070 */
[----:B--2---:R-:W-:Y:S01]  /*6920*/  FADD.FTZ R7, R62, R60 ;  /* 0x0000003c3e077221 */ /* 0x004fe20000010000 */
[----:B------:R-:W-:Y:S01]  /*6930*/  SHF.R.U32.HI R2, RZ, 0x10, R18 ;  /* 0x00000010ff027819 */ /* 0x000fe20000011612 */
[----:B------:R-:W-:Y:S01]  /*6940*/  FADD.FTZ R6, R50, R6 ;  /* 0x0000000632067221 */ /* 0x000fe20000010000 */
[----:B------:R-:W-:Y:S01]  /*6950*/  PRMT R166, R202, 0x5410, R200 ;  /* 0x00005410caa67816 */ /* 0x000fe200000000c8 */
[----:B------:R2:W1:Y:S01]  /*6960*/  MUFU.EX2 R135, R5 ;  /* 0x0000000500877308 */ /* 0x0004620000000800 */
[----:B------:R-:W-:Y:S01]  /*6970*/  LOP3.LUT R3, R43, 0xffff, RZ, 0xc0, !PT ;  /* 0x0000ffff2b037812 */ /* 0x000fe200078ec0ff */
[----:B------:R-:W-:Y:S01]  /*6980*/  FADD.FTZ R7, R52, R7 ;  /* 0x0000000734077221 */ /* 0x000fe20000010000 */
[----:B------:R-:W-:Y:S01]  /*6990*/  @!P4 PRMT R202, R183, 0x5410, RZ ;  /* 0x00005410b7cac816 */ /* 0x000fe200000000ff */
[----:B------:R-:W-:Y:S01]  /*69a0*/  FADD.FTZ R6, R54, R6 ;  /* 0x0000000636067221 */ /* 0x000fe20000010000 */
[----:B------:R-:W-:-:S02]  /*69b0*/  ISETP.LE.U32.AND P4, PT, R78, UR6, PT ;  /* 0x000000064e007c0c */ /* 0x000fc4000bf83070 */
[----:B------:R-:W-:Y:S01]  /*69c0*/  LOP3.LUT R2, R2, 0xff, RZ, 0xc0, !PT ;  /* 0x000000ff02027812 */ /* 0x000fe200078ec0ff */
[----:B------:R-:W-:Y:S01]  /*69d0*/  MUFU.EX2 R137, R10 ;  /* 0x0000000a00897308 */ /* 0x000fe20000000800 */
[----:B------:R-:W-:Y:S01]  /*69e0*/  SHF.R.U32.HI R97, RZ, 0x8, R3 ;  /* 0x00000008ff617819 */ /* 0x000fe20000011603 */
[----:B-----5:R-:W-:Y:S01]  /*69f0*/  FADD.FTZ R4, R75, R67 ;  /* 0x000000434b047221 */ /* 0x020fe20000010000 */
[----:B------:R-:W-:Y:S01]  /*6a00*/  PRMT R8, R2, 0x5410, R28 ;  /* 0x0000541002087816 */ /* 0x000fe2000000001c */
[----:B------:R-:W-:Y:S01]  /*6a10*/  FADD.FTZ R35, R49, R6 ;  /* 0x0000000631237221 */ /* 0x000fe20000010000 */
[----:B------:R-:W-:Y:S01]  /*6a20*/  LOP3.LUT R2, R97, 0xffff, RZ, 0xc0, !PT ;  /* 0x0000ffff61027812 */ /* 0x000fe200078ec0ff */
[----:B------:R-:W-:Y:S01]  /*6a30*/  FADD.FTZ R4, R68, R4 ;  /* 0x0000000444047221 */ /* 0x000fe20000010000 */
[----:B------:R-:W-:Y:S01]  /*6a40*/  PRMT R167, R199, 0x5410, R198 ;  /* 0x00005410c7a77816 */ /* 0x000fe200000000c6 */
[----:B------:R-:W5:Y:S01]  /*6a50*/  MUFU.EX2 R142, R12 ;  /* 0x0000000c008e7308 */ /* 0x000f620000000800 */
[----:B------:R-:W-:Y:S01]  /*6a60*/  @!P2 PRMT R199, R185, 0x5410, RZ ;  /* 0x00005410b9c7a816 */ /* 0x000fe200000000ff */
[----:B------:R-:W-:Y:S01]  /*6a70*/  @!P4 HFMA2.BF16_V2 R186, -RZ.H0_H0, RZ.H0_H0, -R198.H0_H0 ;  /* 0x200000ffffbac231 */ /* 0x000fe200003409c6 */
[----:B---3--:R-:W-:Y:S01]  /*6a80*/  F2FP.BF16.F32.PACK_AB R3, R140, R131 ;  /* 0x000000838c03723e */ /* 0x008fe200000010ff */
[----:B--2---:R-:W-:Y:S01]  /*6a90*/  FADD.FTZ R5, R74, R70 ;  /* 0x000000464a057221 */ /* 0x004fe20000010000 */
[----:B------:R-:W-:-:S02]  /*6aa0*/  ISETP.LE.U32.AND P2, PT, R2, UR6, PT ;  /* 0x0000000602007c0c */ /* 0x000fc4000bf43070 */
[----:B------:R-:W-:Y:S01]  /*6ab0*/  PRMT R2, R37, 0x7632, R2 ;  /* 0x0000763225027816 */ /* 0x000fe20000000002 */
[----:B------:R-:W-:Y:S01]  /*6ac0*/  MUFU.EX2 R132, R14 ;  /* 0x0000000e00847308 */ /* 0x000fe20000000800 */
[C---:B------:R-:W-:Y:S02]  /*6ad0*/  PRMT R197, R3.reuse, 0x7610, R197 ;  /* 0x0000761003c57816 */ /* 0x040fe400000000c5 */
[----:B------:R-:W-:Y:S02]  /*6ae0*/  PRMT R196, R3, 0x7632, R196 ;  /* 0x0000763203c47816 */ /* 0x000fe400000000c4 */
[----:B------:R-:W-:Y:S02]  /*6af0*/  LOP3.LUT R3, R2, 0xff, RZ, 0xc0, !PT ;  /* 0x000000ff02037812 */ /* 0x000fe400078ec0ff */
[----:B------:R-:W-:Y:S01]  /*6b00*/  PRMT R2, R40, 0x7632, R2 ;  /* 0x0000763228027816 */ /* 0x000fe20000000002 */
[----:B------:R-:W2:Y:S01]  /*6b10*/  MUFU.EX2 R157, R16 ;  /* 0x00000010009d7308 */ /* 0x000ea20000000800 */
[----:B------:R-:W-:Y:S01]  /*6b20*/  @!P4 PRMT R198, R186, 0x5410, RZ ;  /* 0x00005410bac6c816 */ /* 0x000fe200000000ff */
[----:B------:R-:W-:Y:S01]  /*6b30*/  @!P2 HFMA2.BF16_V2 R188, -RZ.H0_H0, RZ.H0_H0, -R196.H0_H0 ;  /* 0x200000ffffbca231 */ /* 0x000fe200003409c4 */
[----:B------:R-:W-:-:S02]  /*6b40*/  ISETP.LE.U32.AND P4, PT, R3, UR6, PT ;  /* 0x0000000603007c0c */ /* 0x000fc4000bf83070 */
[----:B------:R-:W-:Y:S02]  /*6b50*/  LOP3.LUT R3, R2, 0xff, RZ, 0xc0, !PT ;  /* 0x000000ff02037812 */ /* 0x000fe400078ec0ff */
[----:B-1----:R-:W-:Y:S01]  /*6b60*/  F2FP.BF16.F32.PACK_AB R2, R135, R127 ;  /* 0x0000007f8702723e */ /* 0x002fe200000010ff */
[----:B------:R-:W-:Y:S01]  /*6b70*/  MUFU.EX2 R130, R13 ;  /* 0x0000000d00827308 */ /* 0x000fe20000000800 */
[----:B------:R-:W-:Y:S02]  /*6b80*/  SHF.R.U32.HI R67, RZ, 0x18, R43 ;  /* 0x00000018ff437819 */ /* 0x000fe4000001162b */
[C---:B------:R-:W-:Y:S02]  /*6b90*/  PRMT R195, R2.reuse, 0x7610, R195 ;  /* 0x0000761002c37816 */ /* 0x040fe400000000c3 */
[----:B------:R-:W-:Y:S02]  /*6ba0*/  PRMT R194, R2, 0x7632, R194 ;  /* 0x0000763202c27816 */ /* 0x000fe400000000c2 */
[----:B------:R-:W-:Y:S01]  /*6bb0*/  PRMT R74, R174, 0x7771, RZ ;  /* 0x00007771ae4a7816 */ /* 0x000fe200000000ff */
[----:B------:R-:W-:Y:S01]  /*6bc0*/  @!P3 HFMA2.BF16_V2 R189, -RZ.H0_H0, RZ.H0_H0, -R195.H0_H0 ;  /* 0x200000ffffbdb231 */ /* 0x000fe200003409c3 */
[----:B------:R-:W-:Y:S01]  /*6bd0*/  PRMT R158, R197, 0x5410, R196 ;  /* 0x00005410c59e7816 */ /* 0x000fe200000000c4 */
[----:B------:R-:W1:Y:S01]  /*6be0*/  MUFU.EX2 R156, R15 ;  /* 0x0000000f009c7308 */ /* 0x000e620000000800 */
[----:B------:R-:W-:-:S02]  /*6bf0*/  PRMT R242, R195, 0x5410, R194 ;  /* 0x00005410c3f27816 */ /* 0x000fc400000000c2 */
[----:B------:R-:W-:Y:S02]  /*6c00*/  @!P2 PRMT R196, R188, 0x5410, RZ ;  /* 0x00005410bcc4a816 */ /* 0x000fe400000000ff */
[----:B------:R-:W-:Y:S02]  /*6c10*/  @!P3 PRMT R195, R189, 0x5410, RZ ;  /* 0x00005410bdc3b816 */ /* 0x000fe400000000ff */
[----:B------:R-:W-:Y:S01]  /*6c20*/  ISETP.LE.U32.AND P2, PT, R67, UR6, PT ;  /* 0x0000000643007c0c */ /* 0x000fe2000bf43070 */
[----:B------:R-:W3:Y:S01]  /*6c30*/  MUFU.EX2 R249, R9 ;  /* 0x0000000900f97308 */ /* 0x000ee20000000800 */
[----:B------:R-:W-:Y:S02]  /*6c40*/  ISETP.GT.U32.AND P3, PT, R74, UR6, PT ;  /* 0x000000064a007c0c */ /* 0x000fe4000bf64070 */
[----:B-----5:R-:W-:Y:S02]  /*6c50*/  F2FP.BF16.F32.PACK_AB R2, R142, R137 ;  /* 0x000000898e02723e */ /* 0x020fe400000010ff */
[----:B------:R-:W-:-:S02]  /*6c60*/  @!P0 PRMT R200, R184, 0x5410, RZ ;  /* 0x00005410b8c88816 */ /* 0x000fc400000000ff */
[C---:B------:R-:W-:Y:S01]  /*6c70*/  PRMT R193, R2.reuse, 0x7610, R193 ;  /* 0x0000761002c17816 */ /* 0x040fe200000000c1 */
[----:B------:R-:W5:Y:S01]  /*6c80*/  MUFU.EX2 R9, R19 ;  /* 0x0000001300097308 */ /* 0x000f620000000800 */
[----:B------:R-:W-:Y:S02]  /*6c90*/  PRMT R192, R2, 0x7632, R192 ;  /* 0x0000763202c07816 */ /* 0x000fe400000000c0 */
[----:B------:R-:W-:Y:S01]  /*6ca0*/  ISETP.LE.U32.AND P0, PT, R98, UR6, PT ;  /* 0x0000000662007c0c */ /* 0x000fe2000bf03070 */
[----:B------:R-:W-:Y:S01]  /*6cb0*/  @!P5 HFMA2.BF16_V2 R191, -RZ.H0_H0, RZ.H0_H0, -R193.H0_H0 ;  /* 0x200000ffffbfd231 */ /* 0x000fe200003409c1 */
[----:B------:R-:W-:Y:S01]  /*6cc0*/  PRMT R62, R174, 0x7773, RZ ;  /* 0x00007773ae3e7816 */ /* 0x000fe200000000ff */
[----:B------:R-:W-:Y:S01]  /*6cd0*/  @!P2 HFMA2.BF16_V2 R190, -RZ.H0_H0, RZ.H0_H0, -R194.H0_H0 ;  /* 0x200000ffffbea231 */ /* 0x000fe200003409c2 */
[----:B--2---:R-:W-:Y:S01]  /*6ce0*/  F2FP.BF16.F32.PACK_AB R2, R157, R132 ;  /* 0x000000849d02723e */ /* 0x004fe200000010ff */
[----:B------:R-:W-:Y:S01]  /*6cf0*/  @P3 HFMA2.BF16_V2 R226, -RZ.H0_H0, RZ.H0_H0, -R192.H0_H0 ;  /* 0x200000ffffe23231 */ /* 0x000fe200003409c0 */
[----:B------:R-:W-:Y:S01]  /*6d00*/  PRMT R152, R164, 0x7771, RZ ;  /* 0x00007771a4987816 */ /* 0x000fe200000000ff */
[----:B------:R-:W2:Y:S01]  /*6d10*/  MUFU.EX2 R125, R11 ;  /* 0x0000000b007d7308 */ /* 0x000ea20000000800 */
[----:B------:R-:W-:-:S02]  /*6d20*/  PRMT R170, R193, 0x5410, R192 ;  /* 0x00005410c1aa7816 */ /* 0x000fc400000000c0 */
[----:B------:R-:W-:Y:S02]  /*6d30*/  @!P5 PRMT R193, R191, 0x5410, RZ ;  /* 0x00005410bfc1d816 */ /* 0x000fe400000000ff */
[----:B------:R-:W-:Y:S01]  /*6d40*/  PRMT R59, R174, 0x7772, RZ ;  /* 0x00007772ae3b7816 */ /* 0x000fe200000000ff */
[----:B------:R-:W-:Y:S01]  /*6d50*/  @!P0 HFMA2.BF16_V2 R187, -RZ.H0_H0, RZ.H0_H0, -R197.H0_H0 ;  /* 0x200000ffffbb8231 */ /* 0x000fe200003409c5 */
[----:B------:R-:W-:Y:S01]  /*6d60*/  ISETP.GT.U32.AND P5, PT, R62, UR6, PT ;  /* 0x000000063e007c0c */ /* 0x000fe2000bfa4070 */
[----:B------:R-:W-:Y:S01]  /*6d70*/  MUFU.EX2 R75, R21 ;  /* 0x00000015004b7308 */ /* 0x000fe20000000800 */
[----:B------:R-:W-:Y:S02]  /*6d80*/  @!P2 PRMT R194, R190, 0x5410, RZ ;  /* 0x00005410bec2a816 */ /* 0x000fe400000000ff */
[----:B------:R-:W-:Y:S02]  /*6d90*/  @P3 PRMT R192, R226, 0x5410, RZ ;  /* 0x00005410e2c03816 */ /* 0x000fe400000000ff */
[----:B------:R-:W-:-:S02]  /*6da0*/  PRMT R191, R2, 0x7632, R191 ;  /* 0x0000763202bf7816 */ /* 0x000fc400000000bf */
[----:B------:R-:W-:Y:S01]  /*6db0*/  PRMT R190, R2, 0x7610, R190 ;  /* 0x0000761002be7816 */ /* 0x000fe200000000be */
[----:B------:R-:W-:Y:S01]  /*6dc0*/  MUFU.EX2 R226, R20 ;  /* 0x0000001400e27308 */ /* 0x000fe20000000800 */
[----:B------:R-:W-:Y:S02]  /*6dd0*/  ISETP.GT.U32.AND P3, PT, R152, UR6, PT ;  /* 0x0000000698007c0c */ /* 0x000fe4000bf64070 */
[----:B-1----:R-:W-:Y:S01]  /*6de0*/  F2FP.BF16.F32.PACK_AB R2, R156, R130 ;  /* 0x000000829c02723e */ /* 0x002fe200000010ff */
[----:B------:R-:W-:Y:S01]  /*6df0*/  @P5 HFMA2.BF16_V2 R227, -RZ.H0_H0, RZ.H0_H0, -R191.H0_H0 ;  /* 0x200000ffffe35231 */ /* 0x000fe200003409bf */
[----:B------:R-:W-:Y:S02]  /*6e00*/  ISETP.GT.U32.AND P2, PT, R59, UR6, PT ;  /* 0x000000063b007c0c */ /* 0x000fe4000bf44070 */
[C---:B------:R-:W-:Y:S01]  /*6e10*/  PRMT R189, R2.reuse, 0x7610, R189 ;  /* 0x0000761002bd7816 */ /* 0x040fe200000000bd */
[----:B------:R-:W-:Y:S01]  /*6e20*/  MUFU.EX2 R54, R30 ;  /* 0x0000001e00367308 */ /* 0x000fe20000000800 */
[----:B------:R-:W-:-:S02]  /*6e30*/  PRMT R188, R2, 0x7632, R188 ;  /* 0x0000763202bc7816 */ /* 0x000fc400000000bc */
[----:B------:R-:W-:Y:S01]  /*6e40*/  LOP3.LUT R2, R40, 0xffff, RZ, 0xc0, !PT ;  /* 0x0000ffff28027812 */ /* 0x000fe200078ec0ff */
[----:B------:R-:W-:Y:S01]  /*6e50*/  @!P1 HFMA2.BF16_V2 R229, -RZ.H0_H0, RZ.H0_H0, -R189.H0_H0 ;  /* 0x200000ffffe59231 */ /* 0x000fe200003409bd */
[----:B------:R-:W-:Y:S01]  /*6e60*/  @!P0 PRMT R197, R187, 0x5410, RZ ;  /* 0x00005410bbc58816 */ /* 0x000fe200000000ff */
[----:B------:R-:W-:Y:S01]  /*6e70*/  @P3 HFMA2.BF16_V2 R230, -RZ.H0_H0, RZ.H0_H0, -R188.H0_H0 ;  /* 0x200000ffffe63231 */ /* 0x000fe200003409bc */
[----:B------:R-:W-:Y:S02]  /*6e80*/  ISETP.LE.U32.AND P0, PT, R3, UR6, PT ;  /* 0x0000000603007c0c */ /* 0x000fe4000bf03070 */
[----:B------:R-:W-:Y:S01]  /*6e90*/  LOP3.LUT R3, R37, 0xffff, RZ, 0xc0, !PT ;  /* 0x0000ffff25037812 */ /* 0x000fe200078ec0ff */
[----:B------:R-:W-:Y:S01]  /*6ea0*/  @P2 HFMA2.BF16_V2 R228, -RZ.H0_H0, RZ.H0_H0, -R190.H0_H0 ;  /* 0x200000ffffe42231 */ /* 0x000fe200003409be */
[----:B------:R-:W-:Y:S02]  /*6eb0*/  SHF.R.U32.HI R60, RZ, 0x8, R2 ;  /* 0x00000008ff3c7819 */ /* 0x000fe40000011602 */
[----:B------:R-:W-:-:S02]  /*6ec0*/  SHF.R.U32.HI R56, RZ, 0x8, R3 ;  /* 0x00000008ff387819 */ /* 0x000fc40000011603 */
[----:B------:R-:W-:Y:S02]  /*6ed0*/  LOP3.LUT R2, R60, 0xffff, RZ, 0xc0, !PT ;  /* 0x0000ffff3c027812 */ /* 0x000fe400078ec0ff */
[----:B------:R-:W-:Y:S02]  /*6ee0*/  PRMT R68, R164, 0x7773, RZ ;  /* 0x00007773a4447816 */ /* 0x000fe400000000ff */
[----:B------:R-:W-:Y:S02]  /*6ef0*/  PRMT R163, R190, 0x5410, R191 ;  /* 0x00005410bea37816 */ /* 0x000fe400000000bf */
[----:B------:R-:W-:Y:S02]  /*6f00*/  PRMT R168, R189, 0x5410, R188 ;  /* 0x00005410bda87816 */ /* 0x000fe400000000bc */
[----:B------:R-:W-:Y:S01]  /*6f10*/  @P5 PRMT R191, R227, 0x5410, RZ ;  /* 0x00005410e3bf5816 */ /* 0x000fe200000000ff */
[----:B---3--:R-:W-:Y:S01]  /*6f20*/  IMAD.MOV.U32 R227, RZ, RZ, R249 ;  /* 0x000000ffffe37224 */ /* 0x008fe200078e00f9 */
[----:B------:R-:W-:-:S02]  /*6f30*/  @!P1 PRMT R189, R229, 0x5410, RZ ;  /* 0x00005410e5bd9816 */ /* 0x000fc400000000ff */
[----:B------:R-:W-:Y:S02]  /*6f40*/  LOP3.LUT R3, R56, 0xffff, RZ, 0xc0, !PT ;  /* 0x0000ffff38037812 */ /* 0x000fe400078ec0ff */
[----:B------:R-:W-:Y:S01]  /*6f50*/  ISETP.LE.U32.AND P1, PT, R2, UR6, PT ;  /* 0x0000000602007c0c */ /* 0x000fe2000bf23070 */
[----:B------:R-:W-:Y:S01]  /*6f60*/  FADD.FTZ R2, R66, R5 ;  /* 0x0000000542027221 */ /* 0x000fe20000010000 */
[----:B------:R-:W-:Y:S01]  /*6f70*/  @P3 PRMT R188, R230, 0x5410, RZ ;  /* 0x00005410e6bc3816 */ /* 0x000fe200000000ff */
[----:B-----5:R-:W-:Y:S01]  /*6f80*/  IMAD.MOV.U32 R66, RZ, RZ, R9 ;  /* 0x000000ffff427224 */ /* 0x020fe200078e0009 */
[----:B------:R-:W-:Y:S01]  /*6f90*/  ISETP.GT.U32.AND P3, PT, R68, UR6, PT ;  /* 0x0000000644007c0c */ /* 0x000fe2000bf64070 */
[----:B------:R-:W1:Y:S01]  /*6fa0*/  MUFU.EX2 R9, R22 ;  /* 0x0000001600097308 */ /* 0x000e620000000800 */
[----:B------:R-:W-:Y:S01]  /*6fb0*/  @P2 PRMT R190, R228, 0x5410, RZ ;  /* 0x00005410e4be2816 */ /* 0x000fe200000000ff */
[----:B------:R-:W-:Y:S01]  /*6fc0*/  FADD.FTZ R5, R72, R4 ;  /* 0x0000000448057221 */ /* 0x000fe20000010000 */
[----:B------:R-:W-:Y:S01]  /*6fd0*/  ISETP.LE.U32.AND P5, PT, R3, UR6, PT ;  /* 0x0000000603007c0c */ /* 0x000fe2000bfa3070 */
[----:B------:R-:W-:Y:S01]  /*6fe0*/  FADD.FTZ R4, R65, R2 ;  /* 0x0000000241047221 */ /* 0x000fe20000010000 */
[----:B--2---:R-:W-:Y:S01]  /*6ff0*/  F2FP.BF16.F32.PACK_AB R3, R227, R125 ;  /* 0x0000007de303723e */ /* 0x004fe200000010ff */
[----:B------:R-:W-:Y:S01]  /*7000*/  FADD.FTZ R33, R63, R5 ;  /* 0x000000053f217221 */ /* 0x000fe20000010000 */
[----:B------:R-:W-:Y:S01]  /*7010*/  PRMT R18, R39, 0x5410, R38 ;  /* 0x0000541027127816 */ /* 0x000fe20000000026 */
[----:B------:R-:W2:Y:S01]  /*7020*/  MUFU.EX2 R228, R17 ;  /* 0x0000001100e47308 */ /* 0x000ea20000000800 */
[C---:B------:R-:W-:Y:S01]  /*7030*/  PRMT R186, R3.reuse, 0x7632, R186 ;  /* 0x0000763203ba7816 */ /* 0x040fe200000000ba */
[----:B------:R-:W-:Y:S01]  /*7040*/  FADD.FTZ R32, R48, R4 ;  /* 0x0000000430207221 */ /* 0x000fe20000010000 */
[----:B------:R-:W-:Y:S01]  /*7050*/  PRMT R187, R3, 0x7610, R187 ;  /* 0x0000761003bb7816 */ /* 0x000fe200000000bb */
[----:B------:R-:W-:Y:S01]  /*7060*/  FADD.FTZ R3, R55, R7 ;  /* 0x0000000737037221 */ /* 0x000fe20000010000 */
[----:B------:R-:W-:Y:S01]  /*7070*/  HSET2.LE.AND R4, R25, R0, PT ;  /* 0x0000000019047233 */ /* 0x000fe20003803000 */
[----:B------:R-:W-:Y:S01]  /*7080*/  @P3 HFMA2.BF16_V2 R232, -RZ.H0_H0, RZ.H0_H0, -R186.H0_H0 ;  /* 0x200000ffffe83231 */ /* 0x000fe200003409ba */
[----:B------:R-:W-:Y:S01]  /*7090*/  PRMT R162, R187, 0x5410, R186 ;  /* 0x00005410bba27816 */ /* 0x000fe200000000ba */
[----:B------:R-:W3:Y:S01]  /*70a0*/  MUFU.EX2 R63, R23 ;  /* 0x00000017003f7308 */ /* 0x000ee20000000800 */
[----:B------:R-:W-:Y:S01]  /*70b0*/  FADD.FTZ R41, R42, R3 ;  /* 0x000000032a297221 */ /* 0x000fe20000010000 */
[----:B------:R-:W-:Y:S01]  /*70c0*/  HSET2.LE.AND R3, R24, R0, PT ;  /* 0x0000000018037233 */ /* 0x000fe20003803000 */
[----:B------:R-:W-:Y:S01]  /*70d0*/  FADD.FTZ R33, R88, R33 ;  /* 0x0000002158217221 */ /* 0x000fe20000010000 */
[----:B------:R-:W-:Y:S01]  /*70e0*/  @P3 PRMT R186, R232, 0x5410, RZ ;  /* 0x00005410e8ba3816 */ /* 0x000fe200000000ff */
[----:B-1----:R-:W-:Y:S01]  /*70f0*/  IMAD.MOV.U32 R232, RZ, RZ, R9 ;  /* 0x000000ffffe87224 */ /* 0x002fe200078e0009 */
[----:B------:R-:W-:-:S02]  /*7100*/  LOP3.LUT R5, R106, 0xff00ff, RZ, 0xc0, !PT ;  /* 0x00ff00ff6a057812 */ /* 0x000fc400078ec0ff */
[----:B------:R-:W-:Y:S02]  /*7110*/  LOP3.LUT R25, R225, R3, RZ, 0xc0, !PT ;  /* 0x00000003e1197212 */ /* 0x000fe400078ec0ff */
[----:B--2---:R-:W-:Y:S02]  /*7120*/  F2FP.BF16.F32.PACK_AB R2, R228, R66 ;  /* 0x00000042e402723e */ /* 0x004fe400000010ff */
[----:B------:R-:W-:Y:S02]  /*7130*/  HSET2.LE.AND R5, R5, R0, PT ;  /* 0x0000000005057233 */ /* 0x000fe40003803000 */
[C---:B------:R-:W-:Y:S02]  /*7140*/  PRMT R185, R2.reuse, 0x7610, R185 ;  /* 0x0000761002b97816 */ /* 0x040fe400000000b9 */
[----:B------:R-:W-:Y:S02]  /*7150*/  PRMT R184, R2, 0x7632, R184 ;  /* 0x0000763202b87816 */ /* 0x000fe400000000b8 */
[----:B------:R-:W-:-:S02]  /*7160*/  F2FP.BF16.F32.PACK_AB R2, R232, R226 ;  /* 0x000000e2e802723e */ /* 0x000fc400000010ff */
[----:B------:R-:W-:Y:S01]  /*7170*/  HSET2.LE.AND R3, R79, R0, PT ;  /* 0x000000004f037233 */ /* 0x000fe20003803000 */
[----:B------:R-:W-:Y:S01]  /*7180*/  @!P5 HFMA2.BF16_V2 R234, -RZ.H0_H0, RZ.H0_H0, -R184.H0_H0 ;  /* 0x200000ffffead231 */ /* 0x000fe200003409b8 */
[C---:B------:R-:W-:Y:S02]  /*7190*/  PRMT R183, R2.reuse, 0x7610, R183 ;  /* 0x0000761002b77816 */ /* 0x040fe400000000b7 */
[----:B------:R-:W-:Y:S02]  /*71a0*/  PRMT R182, R2, 0x7632, R182 ;  /* 0x0000763202b67816 */ /* 0x000fe400000000b6 */
[----:B---3--:R-:W-:Y:S01]  /*71b0*/  F2FP.BF16.F32.PACK_AB R2, R63, R75 ;  /* 0x0000004b3f02723e */ /* 0x008fe200000010ff */
[----:B------:R-:W-:Y:S01]  /*71c0*/  @!P4 HFMA2.BF16_V2 R236, -RZ.H0_H0, RZ.H0_H0, -R183.H0_H0 ;  /* 0x200000ffffecc231 */ /* 0x000fe200003409b7 */
[----:B------:R-:W-:Y:S02]  /*71d0*/  LOP3.LUT R27, R171, R5, RZ, 0xc0, !PT ;  /* 0x00000005ab1b7212 */ /* 0x000fe400078ec0ff */
[----:B------:R-:W-:-:S02]  /*71e0*/  PRMT R181, R2, 0x7610, R181 ;  /* 0x0000761002b57816 */ /* 0x000fc400000000b5 */
[----:B------:R-:W-:Y:S02]  /*71f0*/  PRMT R180, R2, 0x7632, R180 ;  /* 0x0000763202b47816 */ /* 0x000fe400000000b4 */
[----:B------:R-:W-:Y:S02]  /*7200*/  HSET2.LE.AND R2, R26, R0, PT ;  /* 0x000000001a027233 */ /* 0x000fe40003803000 */
[----:B------:R-:W-:Y:S01]  /*7210*/  LOP3.LUT R26, R172, R4, RZ, 0xc0, !PT ;  /* 0x00000004ac1a7212 */ /* 0x000fe200078ec0ff */
[----:B------:R-:W-:Y:S01]  /*7220*/  @!P1 HFMA2.BF16_V2 R237, -RZ.H0_H0, RZ.H0_H0, -R180.H0_H0 ;  /* 0x200000ffffed9231 */ /* 0x000fe200003409b4 */
[--C-:B------:R-:W-:Y:S02]  /*7230*/  HSET2.LE.AND R4, R18, R0.reuse, PT ;  /* 0x0000000012047233 */ /* 0x100fe40003803000 */
[----:B------:R-:W-:Y:S02]  /*7240*/  LOP3.LUT R21, R153, R3, RZ, 0xc0, !PT ;  /* 0x0000000399157212 */ /* 0x000fe400078ec0ff */
[----:B------:R-:W-:-:S02]  /*7250*/  HSET2.LE.AND R5, R8, R0, PT ;  /* 0x0000000008057233 */ /* 0x000fc40003803000 */
[----:B------:R-:W-:Y:S02]  /*7260*/  LOP3.LUT R16, R177, R4, RZ, 0xc0, !PT ;  /* 0x00000004b1107212 */ /* 0x000fe400078ec0ff */
[----:B------:R-:W-:Y:S02]  /*7270*/  LOP3.LUT R4, R105, 0xff00ff, RZ, 0xc0, !PT ;  /* 0x00ff00ff69047812 */ /* 0x000fe400078ec0ff */
[--C-:B------:R-:W-:Y:S02]  /*7280*/  HSET2.LE.AND R3, R86, R0.reuse, PT ;  /* 0x0000000056037233 */ /* 0x100fe40003803000 */
[----:B------:R-:W-:Y:S02]  /*7290*/  LOP3.LUT R24, R179, R2, RZ, 0xc0, !PT ;  /* 0x00000002b3187212 */ /* 0x000fe400078ec0ff */
[--C-:B------:R-:W-:Y:S02]  /*72a0*/  HSET2.LE.AND R4, R4, R0.reuse, PT ;  /* 0x0000000004047233 */ /* 0x100fe40003803000 */
[----:B------:R-:W-:-:S02]  /*72b0*/  HSET2.LE.AND R2, R31, R0, PT ;  /* 0x000000001f027233 */ /* 0x000fc40003803000 */
[----:B------:R-:W-:Y:S01]  /*72c0*/  LOP3.LUT R17, R175, R5, RZ, 0xc0, !PT ;  /* 0x00000005af117212 */ /* 0x000fe200078ec0ff */
[----:B------:R-:W-:Y:S01]  /*72d0*/  HMMA.16816.F32.BF16 R8, R24, R112, RZ ;  /* 0x000000701808723c */ /* 0x000fe200000418ff */
[----:B------:R-:W-:Y:S02]  /*72e0*/  LOP3.LUT R18, R169, R3, RZ, 0xc0, !PT ;  /* 0x00000003a9127212 */ /* 0x000fe400078ec0ff */
[----:B------:R-:W-:Y:S02]  /*72f0*/  LOP3.LUT R19, R165, R4, RZ, 0xc0, !PT ;  /* 0x00000004a5137212 */ /* 0x000fe400078ec0ff */
[----:B------:R-:W-:Y:S02]  /*7300*/  HSET2.LE.AND R3, R107, R0, PT ;  /* 0x000000006b037233 */ /* 0x000fe40003803000 */
[----:B------:R-:W-:Y:S02]  /*7310*/  LOP3.LUT R5, R110, 0xff00ff, RZ, 0xc0, !PT ;  /* 0x00ff00ff6e057812 */ /* 0x000fe400078ec0ff */
[----:B------:R-:W-:Y:S01]  /*7320*/  LOP3.LUT R20, R159, R2, RZ, 0xc0, !PT ;  /* 0x000000029f147212 */ /* 0x000fe200078ec0ff */
[----:B------:R-:W-:Y:S01]  /*7330*/  IMAD.IADD R2, R248, 0x1, R76 ;  /* 0x00000001f8027824 */ /* 0x000fe200078e024c */
[----:B------:R1:W2:Y:S01]  /*7340*/  MUFU.EX2 R159, R29 ;  /* 0x0000001d009f7308 */ /* 0x0002a20000000800 */
[----:B------:R-:W-:-:S02]  /*7350*/  LOP3.LUT R22, R147, R3, RZ, 0xc0, !PT ;  /* 0x0000000393167212 */ /* 0x000fc400078ec0ff */
[--C-:B------:R-:W-:Y:S01]  /*7360*/  HSET2.LE.AND R5, R5, R0.reuse, PT ;  /* 0x0000000005057233 */ /* 0x100fe20003803000 */
[----:B------:R-:W3:Y:S01]  /*7370*/  LDSM.16.MT88.4 R116, [R2+0x9000] ;  /* 0x009000000274783b */ /* 0x000ee20000004200 */
[--C-:B------:R-:W-:Y:S02]  /*7380*/  HSET2.LE.AND R3, R90, R0.reuse, PT ;  /* 0x000000005a037233 */ /* 0x100fe40003803000 */
[----:B------:R-:W-:Y:S02]  /*7390*/  LOP3.LUT R6, R111, 0xff00ff, RZ, 0xc0, !PT ;  /* 0x00ff00ff6f067812 */ /* 0x000fe400078ec0ff */
[----:B------:R-:W-:Y:S02]  /*73a0*/  LOP3.LUT R23, R146, R5, RZ, 0xc0, !PT ;  /* 0x0000000592177212 */ /* 0x000fe400078ec0ff */
[----:B------:R-:W-:Y:S02]  /*73b0*/  LOP3.LUT R12, R160, R3, RZ, 0xc0, !PT ;  /* 0x00000003a00c7212 */ /* 0x000fe400078ec0ff */
[----:B------:R-:W-:-:S02]  /*73c0*/  HSET2.LE.AND R4, R89, R0, PT ;  /* 0x0000000059047233 */ /* 0x000fc40003803000 */
[--C-:B------:R-:W-:Y:S01]  /*73d0*/  HSET2.LE.AND R5, R108, R0.reuse, PT ;  /* 0x000000006c057233 */ /* 0x100fe20003803000 */
[----:B----4-:R-:W-:Y:S01]  /*73e0*/  HMMA.16816.F32.BF16 R248, R20, R120, R8 ;  /* 0x0000007814f8723c */ /* 0x010fe20000041808 */
[----:B------:R-:W-:Y:S01]  /*73f0*/  HSET2.LE.AND R3, R6, R0, PT ;  /* 0x0000000006037233 */ /* 0x000fe20003803000 */
[----:B------:R-:W-:Y:S01]  /*7400*/  LDSM.16.MT88.4 R88, [R76+0xa000] ;  /* 0x00a000004c58783b */ /* 0x000fe20000004200 */
[----:B------:R-:W-:Y:S02]  /*7410*/  LOP3.LUT R13, R161, R4, RZ, 0xc0, !PT ;  /* 0x00000004a10d7212 */ /* 0x000fe400078ec0ff */
[----:B------:R-:W-:Y:S02]  /*7420*/  LOP3.LUT R14, R109, R5, RZ, 0xc0, !PT ;  /* 0x000000056d0e7212 */ /* 0x000fe400078ec0ff */
[----:B------:R-:W-:Y:S01]  /*7430*/  LOP3.LUT R15, R104, R3, RZ, 0xc0, !PT ;  /* 0x00000003680f7212 */ /* 0x000fe200078ec0ff */
[----:B-1----:R-:W-:Y:S01]  /*7440*/  HMMA.16816.F32.BF16 R28, R16, R112, RZ ;  /* 0x00000070101c723c */ /* 0x002fe200000418ff */
[----:B------:R-:W-:Y:S01]  /*7450*/  PRMT R146, R181, 0x5410, R180 ;  /* 0x00005410b5927816 */ /* 0x000fe200000000b4 */
[----:B------:R-:W1:Y:S01]  /*7460*/  LDSM.16.MT88.4 R108, [R2+0x9400] ;  /* 0x00940000026c783b */ /* 0x000e620000004200 */
[----:B------:R-:W-:-:S02]  /*7470*/  @!P1 PRMT R180, R237, 0x5410, RZ ;  /* 0x00005410edb49816 */ /* 0x000fc400000000ff */
[C---:B------:R-:W-:Y:S02]  /*7480*/  LEA R38, P1, R224.reuse, UR4, 0x1 ;  /* 0x00000004e0267c11 */ /* 0x040fe4000f8208ff */
[----:B------:R-:W-:Y:S02]  /*7490*/  PRMT R112, R59, 0x5410, R62 ;  /* 0x000054103b707816 */ /* 0x000fe4000000003e */
[----:B------:R-:W-:Y:S01]  /*74a0*/  LEA.HI.X R39, R224, UR5, R247, 0x1, P1 ;  /* 0x00000005e0277c11 */ /* 0x000fe200088f0cf7 */
[----:B------:R4:W5:Y:S01]  /*74b0*/  LDL.LU.S16 R59, [R1+0x2c] ;  /* 0x00002c00013b7983 */ /* 0x0009620000300600 */
[----:B------:R-:W-:Y:S01]  /*74c0*/  PRMT R70, R164, 0x7772, RZ ;  /* 0x00007772a4467816 */ /* 0x000fe200000000ff */
[----:B------:R-:W-:Y:S01]  /*74d0*/  IMAD.MOV.U32 R52, RZ, RZ, R248 ;  /* 0x000000ffff347224 */ /* 0x000fe200078e00f8 */
[----:B------:R-:W-:Y:S01]  /*74e0*/  SHF.R.U32.HI R50, RZ, 0x18, R37 ;  /* 0x00000018ff327819 */ /* 0x000fe20000011625 */
[----:B------:R-:W-:Y:S01]  /*74f0*/  IMAD.MOV.U32 R169, RZ, RZ, R249 ;  /* 0x000000ffffa97224 */ /* 0x000fe200078e00f9 */
[----:B------:R-:W-:Y:S01]  /*7500*/  PRMT R7, R36, 0x7770, RZ ;  /* 0x0000777024077816 */ /* 0x000fe200000000ff */
[----:B------:R-:W-:Y:S01]  /*7510*/  IMAD.MOV.U32 R171, RZ, RZ, R250 ;  /* 0x000000ffffab7224 */ /* 0x000fe200078e00fa */
[----:B--2---:R-:W-:Y:S01]  /*7520*/  F2FP.BF16.F32.PACK_AB R4, R252, R159 ;  /* 0x0000009ffc04723e */ /* 0x004fe200000010ff */
[----:B------:R-:W-:Y:S01]  /*7530*/  IMAD.MOV.U32 R153, RZ, RZ, R251 ;  /* 0x000000ffff997224 */ /* 0x000fe200078e00fb */
[----:B------:R-:W-:Y:S01]  /*7540*/  PRMT R151, R183, 0x5410, R182 ;  /* 0x00005410b7977816 */ /* 0x000fe200000000b6 */
[----:B------:R-:W-:Y:S01]  /*7550*/  HMMA.16816.F32.BF16 R8, R12, R120, R28 ;  /* 0x000000780c08723c */ /* 0x000fe2000004181c */
[----:B------:R2:W-:Y:S01]  /*7560*/  STG.E.U16 desc[UR20][R38.64+0x2], R57 ;  /* 0x0000023926007986 */ /* 0x0005e2000c101514 */
[----:B------:R-:W-:Y:S01]  /*7570*/  ISETP.LE.U32.AND P3, PT, R50, UR6, PT ;  /* 0x0000000632007c0c */ /* 0x000fe2000bf63070 */
[----:B------:R-:W-:Y:S01]  /*7580*/  FADD.FTZ R29, R87, R32 ;  /* 0x00000020571d7221 */ /* 0x000fe20000010000 */
[----:B------:R-:W-:-:S02]  /*7590*/  PRMT R178, R4, 0x7610, R178 ;  /* 0x0000761004b27816 */ /* 0x000fc400000000b2 */
[----:B------:R-:W-:Y:S01]  /*75a0*/  F2FP.BF16.F32.PACK_AB R3, R243, R54 ;  /* 0x00000036f303723e */ /* 0x000fe200000010ff */
[----:B------:R-:W-:Y:S01]  /*75b0*/  USHF.L.U32 UR4, UR27, 0x3, URZ ;  /* 0x000000031b047899 */ /* 0x000fe200080006ff */
[----:B------:R-:W-:Y:S01]  /*75c0*/  PRMT R176, R4, 0x7632, R176 ;  /* 0x0000763204b07816 */ /* 0x000fe200000000b0 */
[----:B------:R-:W-:Y:S01]  /*75d0*/  @!P0 HFMA2.BF16_V2 R239, -RZ.H0_H0, RZ.H0_H0, -R178.H0_H0 ;  /* 0x200000ffffef8231 */ /* 0x000fe200003409b2 */
[----:B------:R-:W-:Y:S01]  /*75e0*/  ISETP.GT.U32.AND P2, PT, R70, UR6, PT ;  /* 0x0000000646007c0c */ /* 0x000fe2000bf44070 */
[----:B------:R-:W-:Y:S01]  /*75f0*/  IMAD.MOV.U32 R31, RZ, RZ, R174 ;  /* 0x000000ffff1f7224 */ /* 0x000fe200078e00ae */
[C---:B------:R-:W-:Y:S01]  /*7600*/  PRMT R179, R3.reuse, 0x7610, R179 ;  /* 0x0000761003b37816 */ /* 0x040fe200000000b3 */
[----:B------:R4:W-:Y:S01]  /*7610*/  STG.E.U16 desc[UR20][R38.64], R53 ;  /* 0x0000003526007986 */ /* 0x0009e2000c101514 */
[----:B------:R-:W-:Y:S01]  /*7620*/  SHF.R.U32.HI R32, RZ, 0x18, R40 ;  /* 0x00000018ff207819 */ /* 0x000fe20000011628 */
[----:B------:R-:W-:Y:S01]  /*7630*/  @!P3 HFMA2.BF16_V2 R235, -RZ.H0_H0, RZ.H0_H0, -R182.H0_H0 ;  /* 0x200000ffffebb231 */ /* 0x000fe200003409b6 */
[----:B------:R-:W-:Y:S01]  /*7640*/  PRMT R177, R3, 0x7632, R177 ;  /* 0x0000763203b17816 */ /* 0x000fe200000000b1 */
[----:B------:R-:W-:Y:S01]  /*7650*/  FADD.FTZ R3, R124, R35 ;  /* 0x000000237c037221 */ /* 0x000fe20000010000 */
[----:B------:R-:W-:Y:S01]  /*7660*/  PRMT R120, R178, 0x5410, R176 ;  /* 0x00005410b2787816 */ /* 0x000fe200000000b0 */
[----:B------:R-:W-:Y:S01]  /*7670*/  IMAD.MOV.U32 R49, RZ, RZ, R8 ;  /* 0x000000ffff317224 */ /* 0x000fe200078e0008 */
[----:B------:R-:W-:Y:S01]  /*7680*/  @!P3 PRMT R182, R235, 0x5410, RZ ;  /* 0x00005410ebb6b816 */ /* 0x000fe200000000ff */
[----:B------:R-:W-:Y:S01]  /*7690*/  IMAD.MOV.U32 R55, RZ, RZ, R11 ;  /* 0x000000ffff377224 */ /* 0x000fe200078e000b */
[----:B------:R-:W-:Y:S01]  /*76a0*/  ISETP.LE.U32.AND P3, PT, R7, UR6, PT ;  /* 0x0000000607007c0c */ /* 0x000fe2000bf63070 */
[----:B------:R-:W-:Y:S01]  /*76b0*/  IMAD.MOV.U32 R65, RZ, RZ, R10 ;  /* 0x000000ffff417224 */ /* 0x000fe200078e000a */
[----:B---3--:R-:W-:Y:S01]  /*76c0*/  HMMA.16816.F32.BF16 R4, R16, R116, RZ ;  /* 0x000000741004723c */ /* 0x008fe200000418ff */
[----:B------:R-:W-:-:S02]  /*76d0*/  IMAD.MOV.U32 R62, RZ, RZ, R49 ;  /* 0x000000ffff3e7224 */ /* 0x000fc400078e0031 */
[----:B------:R-:W-:Y:S02]  /*76e0*/  @P2 HFMA2.BF16_V2 R231, -RZ.H0_H0, RZ.H0_H0, -R187.H0_H0 ;  /* 0x200000ffffe72231 */ /* 0x000fe400003409bb */
[----:B------:R-:W-:Y:S01]  /*76f0*/  IMAD.MOV.U32 R49, RZ, RZ, R164 ;  /* 0x000000ffff317224 */ /* 0x000fe200078e00a4 */
[----:B------:R-:W-:Y:S01]  /*7700*/  @!P0 PRMT R178, R239, 0x5410, RZ ;  /* 0x00005410efb28816 */ /* 0x000fe200000000ff */
[----:B------:R-:W-:Y:S01]  /*7710*/  IMAD.MOV.U32 R165, RZ, RZ, R55 ;  /* 0x000000ffffa57224 */ /* 0x000fe200078e0037 */
[----:B------:R-:W-:Y:S01]  /*7720*/  ISETP.LE.U32.AND P0, PT, R32, UR6, PT ;  /* 0x0000000620007c0c */ /* 0x000fe2000bf03070 */
[----:B------:R-:W-:Y:S01]  /*7730*/  IMAD.MOV.U32 R164, RZ, RZ, R65 ;  /* 0x000000ffffa47224 */ /* 0x000fe200078e0041 */
[----:B------:R3:W3:Y:S01]  /*7740*/  LDL.LU.S16 R55, [R1+0x30] ;  /* 0x0000300001377983 */ /* 0x0006e20000300600 */
[----:B------:R-:W-:Y:S01]  /*7750*/  IMAD.MOV.U32 R42, RZ, RZ, R9 ;  /* 0x000000ffff2a7224 */ /* 0x000fe200078e0009 */
[----:B------:R-:W-:Y:S01]  /*7760*/  PRMT R113, R179, 0x5410, R177 ;  /* 0x00005410b3717816 */ /* 0x000fe200000000b1 */
[----:B------:R-:W-:Y:S01]  /*7770*/  HMMA.16816.F32.BF16 R8, R24, R116, RZ ;  /* 0x000000741808723c */ /* 0x000fe200000418ff */
[----:B------:R3:W3:Y:S01]  /*7780*/  LDL.LU.S16 R65, [R1+0x38] ;  /* 0x0000380001417983 */ /* 0x0006e20000300600 */
[----:B------:R-:W-:Y:S01]  /*7790*/  @!P3 HFMA2.BF16_V2 R240, -RZ.H0_H0, RZ.H0_H0, -R179.H0_H0 ;  /* 0x200000fffff0b231 */ /* 0x000fe200003409b3 */
[----:B------:R-:W-:Y:S01]  /*77a0*/  @P2 PRMT R187, R231, 0x5410, RZ ;  /* 0x00005410e7bb2816 */ /* 0x000fe200000000ff */
[----:B------:R-:W-:Y:S01]  /*77b0*/  FADD.FTZ R28, R126, R41 ;  /* 0x000000297e1c7221 */ /* 0x000fe20000010000 */
[----:B--2---:R2:W2:Y:S01]  /*77c0*/  LDL.LU.S16 R57, [R1+0x18] ;  /* 0x0000180001397983 */ /* 0x0044a20000300600 */
[----:B------:R-:W-:-:S02]  /*77d0*/  LOP3.LUT R51, R37, 0xff, RZ, 0xc0, !PT ;  /* 0x000000ff25337812 */ /* 0x000fc400078ec0ff */
[----:B------:R-:W-:Y:S01]  /*77e0*/  @!P0 HFMA2.BF16_V2 R244, -RZ.H0_H0, RZ.H0_H0, -R176.H0_H0 ;  /* 0x200000fffff48231 */ /* 0x000fe200003409b0 */
[----:B-1----:R-:W-:Y:S01]  /*77f0*/  HMMA.16816.F32.BF16 R4, R12, R108, R4 ;  /* 0x0000006c0c04723c */ /* 0x002fe20000041804 */
[----:B------:R-:W-:Y:S02]  /*7800*/  @!P3 PRMT R179, R240, 0x5410, RZ ;  /* 0x00005410f0b3b816 */ /* 0x000fe400000000ff */
[----:B------:R-:W-:Y:S02]  /*7810*/  LOP3.LUT R48, R40, 0xff, RZ, 0xc0, !PT ;  /* 0x000000ff28307812 */ /* 0x000fe400078ec0ff */
[----:B------:R-:W-:Y:S02]  /*7820*/  PRMT R155, R185, 0x5410, R184 ;  /* 0x00005410b99b7816 */ /* 0x000fe400000000b8 */
[----:B------:R-:W-:Y:S02]  /*7830*/  PRMT R30, R36, 0x7771, RZ ;  /* 0x00007771241e7816 */ /* 0x000fe400000000ff */
[----:B------:R-:W-:-:S02]  /*7840*/  @!P4 PRMT R183, R236, 0x5410, RZ ;  /* 0x00005410ecb7c816 */ /* 0x000fc400000000ff */
[----:B------:R-:W-:Y:S01]  /*7850*/  HMMA.16816.F32.BF16 R104, R20, R108, R8 ;  /* 0x0000006c1468723c */ /* 0x000fe20000041808 */
[----:B------:R-:W-:Y:S01]  /*7860*/  MUFU.EX2 R231, R144 ;  /* 0x0000009000e77308 */ /* 0x000fe20000000800 */
[----:B------:R-:W-:Y:S02]  /*7870*/  ISETP.LE.U32.AND P2, PT, R51, UR6, PT ;  /* 0x0000000633007c0c */ /* 0x000fe4000bf43070 */
[----:B------:R-:W-:Y:S02]  /*7880*/  @!P0 PRMT R176, R244, 0x5410, RZ ;  /* 0x00005410f4b08816 */ /* 0x000fe400000000ff */
[----:B------:R-:W-:Y:S01]  /*7890*/  @!P5 PRMT R184, R234, 0x5410, RZ ;  /* 0x00005410eab8d816 */ /* 0x000fe200000000ff */
[----:B------:R-:W-:Y:S01]  /*78a0*/  IMAD.MOV.U32 R234, RZ, RZ, R75 ;  /* 0x000000ffffea7224 */ /* 0x000fe200078e004b */
[----:B------:R-:W-:Y:S01]  /*78b0*/  HMMA.16816.F32.BF16 R8, R24, R88, RZ ;  /* 0x000000581808723c */ /* 0x000fe200000418ff */
[----:B------:R-:W-:Y:S02]  /*78c0*/  IMAD.MOV.U32 R224, RZ, RZ, R5 ;  /* 0x000000ffffe07224 */ /* 0x000fe400078e0005 */
[----:B------:R-:W-:-:S02]  /*78d0*/  IMAD.MOV.U32 R121, RZ, RZ, R6 ;  /* 0x000000ffff797224 */ /* 0x000fc400078e0006 */
[----:B------:R-:W-:Y:S02]  /*78e0*/  IMAD.MOV.U32 R117, RZ, RZ, R7 ;  /* 0x000000ffff757224 */ /* 0x000fe400078e0007 */
[----:B------:R-:W-:Y:S01]  /*78f0*/  IMAD.MOV.U32 R116, RZ, RZ, R4 ;  /* 0x000000ffff747224 */ /* 0x000fe200078e0004 */
[----:B------:R-:W1:Y:S01]  /*7900*/  MUFU.EX2 R240, R145 ;  /* 0x0000009100f07308 */ /* 0x000e620000000800 */
[----:B------:R-:W-:Y:S01]  /*7910*/  HMMA.16816.F32.BF16 R4, R16, R88, RZ ;  /* 0x000000581004723c */ /* 0x000fe200000418ff */
[----:B------:R-:W-:Y:S02]  /*7920*/  @!P2 HFMA2.BF16_V2 R233, -RZ.H0_H0, RZ.H0_H0, -R185.H0_H0 ;  /* 0x200000ffffe9a231 */ /* 0x000fe400003409b9 */
[----:B------:R-:W-:Y:S01]  /*7930*/  IMAD.MOV.U32 R79, RZ, RZ, R106 ;  /* 0x000000ffff4f7224 */ /* 0x000fe200078e006a */
[----:B------:R-:W-:Y:S01]  /*7940*/  ISETP.GT.U32.AND P1, PT, R30, UR6, PT ;  /* 0x000000061e007c0c */ /* 0x000fe2000bf24070 */
[----:B------:R-:W-:Y:S02]  /*7950*/  IMAD.MOV.U32 R72, RZ, RZ, R105 ;  /* 0x000000ffff487224 */ /* 0x000fe400078e0069 */
[----:B------:R-:W-:Y:S01]  /*7960*/  IMAD.MOV.U32 R235, RZ, RZ, R107 ;  /* 0x000000ffffeb7224 */ /* 0x000fe200078e006b */
[----:B------:R-:W-:Y:S01]  /*7970*/  @!P2 PRMT R185, R233, 0x5410, RZ ;  /* 0x00005410e9b9a816 */ /* 0x000fe200000000ff */
[----:B------:R-:W-:Y:S01]  /*7980*/  IMAD.MOV.U32 R225, RZ, RZ, R104 ;  /* 0x000000ffffe17224 */ /* 0x000fe200078e0068 */
[----:B------:R-:W-:Y:S01]  /*7990*/  ISETP.LE.U32.AND P2, PT, R48, UR6, PT ;  /* 0x0000000630007c0c */ /* 0x000fe2000bf43070 */
[----:B------:R-:W1:Y:S01]  /*79a0*/  LDSM.16.MT88.4 R104, [R76+0xa400] ;  /* 0x00a400004c68783b */ /* 0x000e620000004200 */
[----:B----4-:R-:W-:Y:S01]  /*79b0*/  IMAD.MOV.U32 R53, RZ, RZ, R72 ;  /* 0x000000ffff357224 */ /* 0x010fe200078e0048 */
[----:B------:R-:W-:Y:S01]  /*79c0*/  MUFU.EX2 R230, R154 ;  /* 0x0000009a00e67308 */ /* 0x000fe20000000800 */
[----:B------:R-:W-:Y:S01]  /*79d0*/  IMAD.MOV.U32 R126, RZ, RZ, R79 ;  /* 0x000000ffff7e7224 */ /* 0x000fe200078e004f */
[----:B------:R-:W-:Y:S01]  /*79e0*/  PRMT R108, R70, 0x5410, R68 ;  /* 0x00005410466c7816 */ /* 0x000fe20000000044 */
[----:B------:R-:W-:-:S02]  /*79f0*/  IMAD.MOV.U32 R233, RZ, RZ, R228 ;  /* 0x000000ffffe97224 */ /* 0x000fc400078e00e4 */
[----:B------:R-:W-:-:S05]  /*7a00*/  @P1 HFMA2.BF16_V2 R241, -RZ.H0_H0, RZ.H0_H0, -R177.H0_H0 ;  /* 0x200000fffff11231 */ /* 0x000fca00003409b1 */
[----:B------:R-:W-:Y:S01]  /*7a10*/  @!P2 HFMA2.BF16_V2 R238, -RZ.H0_H0, RZ.H0_H0, -R181.H0_H0 ;  /* 0x200000ffffeea231 */ /* 0x000fe200003409b5 */
[----:B------:R-:W-:Y:S02]  /*7a20*/  @P1 PRMT R177, R241, 0x5410, RZ ;  /* 0x00005410f1b11816 */ /* 0x000fe400000000ff */
[----:B------:R4:W4:Y:S02]  /*7a30*/  MUFU.EX2 R241, R149 ;  /* 0x0000009500f17308 */ /* 0x0009240000000800 */
[----:B------:R-:W-:Y:S01]  /*7a40*/  @!P2 PRMT R181, R238, 0x5410, RZ ;  /* 0x00005410eeb5a816 */ /* 0x000fe200000000ff */
[-C--:B-1----:R-:W-:Y:S01]  /*7a50*/  HMMA.16816.F32.BF16 R248, R12, R104.reuse, R4 ;  /* 0x000000680cf8723c */ /* 0x082fe20000041804 */
[----:B------:R-:W-:Y:S01]  /*7a60*/  FADD.FTZ R7, R73, R3 ;  /* 0x0000000349077221 */ /* 0x000fe20000010000 */
[----:B------:R-:W-:Y:S01]  /*7a70*/  IMAD.U32 R3, RZ, RZ, UR4 ;  /* 0x00000004ff037e24 */ /* 0x000fe2000f8e00ff */
[----:B------:R-:W-:Y:S01]  /*7a80*/  PRMT R79, R84, 0x5410, R85 ;  /* 0x00005410544f7816 */ /* 0x000fe20000000055 */
[----:B----4-:R-:W-:Y:S01]  /*7a90*/  IMAD.MOV.U32 R149, RZ, RZ, R42 ;  /* 0x000000ffff957224 */ /* 0x010fe200078e002a */
[----:B------:R-:W-:Y:S01]  /*7aa0*/  LDSM.16.MT88.4 R84, [R2+0xa400] ;  /* 0x00a400000254783b */ /* 0x000fe20000004200 */
[----:B------:R-:W-:Y:S01]  /*7ab0*/  IMAD.WIDE R4, R3, 0x2, R38 ;  /* 0x0000000203047825 */ /* 0x000fe200078e0226 */
[----:B------:R-:W-:Y:S01]  /*7ac0*/  PRMT R3, R34, 0x7770, RZ ;  /* 0x0000777022037816 */ /* 0x000fe200000000ff */
[----:B------:R-:W-:Y:S03]  /*7ad0*/  HMMA.16816.F32.BF16 R236, R20, R104, R8 ;  /* 0x0000006814ec723c */ /* 0x000fe60000041808 */
[----:B------:R-:W-:-:S02]  /*7ae0*/  ISETP.LE.U32.AND P0, PT, R3, UR6, PT ;  /* 0x0000000603007c0c */ /* 0x000fc4000bf03070 */
[----:B------:R-:W-:-:S04]  /*7af0*/  F2FP.BF16.F32.PACK_AB R3, R231, R240 ;  /* 0x000000f0e703723e */ /* 0x000fc800000010ff */
[C---:B------:R-:W-:Y:S02]  /*7b00*/  PRMT R175, R3.reuse, 0x7610, R175 ;  /* 0x0000761003af7816 */ /* 0x040fe400000000af */
[----:B------:R-:W-:Y:S02]  /*7b10*/  PRMT R173, R3, 0x7632, R173 ;  /* 0x0000763203ad7816 */ /* 0x000fe400000000ad */
[----:B------:R-:W-:-:S04]  /*7b20*/  LOP3.LUT R3, R31, 0xff, RZ, 0xc0, !PT ;  /* 0x000000ff1f037812 */ /* 0x000fc800078ec0ff */
[----:B------:R-:W-:Y:S02]  /*7b30*/  PRMT R89, R3, 0x5410, R74 ;  /* 0x0000541003597816 */ /* 0x000fe4000000004a */
[----:B------:R-:W1:Y:S01]  /*7b40*/  LDSM.16.MT88.4 R72, [R2+0xa000] ;  /* 0x00a000000248783b */ /* 0x000e620000004200 */
[----:B------:R-:W-:Y:S01]  /*7b50*/  FADD.FTZ R8, R138, R33 ;  /* 0x000000218a087221 */ /* 0x000fe20000010000 */
[----:B------:R-:W-:Y:S01]  /*7b60*/  PRMT R9, R36, 0x7773, RZ ;  /* 0x0000777324097816 */ /* 0x000fe200000000ff */
[----:B------:R-:W-:Y:S01]  /*7b70*/  FADD.FTZ R10, R99, R28 ;  /* 0x0000001c630a7221 */ /* 0x000fe20000010000 */
[----:B------:R-:W-:Y:S01]  /*7b80*/  FADD.FTZ R11, R129, R29 ;  /* 0x0000001d810b7221 */ /* 0x000fe20000010000 */
[----:B------:R-:W-:Y:S01]  /*7b90*/  FADD.FTZ R42, R134, R8 ;  /* 0x00000008862a7221 */ /* 0x000fe20000010000 */
[----:B------:R-:W-:Y:S01]  /*7ba0*/  PRMT R8, R36, 0x7772, RZ ;  /* 0x0000777224087816 */ /* 0x000fe200000000ff */
[----:B------:R-:W-:Y:S01]  /*7bb0*/  STG.E.U16 desc[UR20][R4.64], R64 ;  /* 0x0000004004007986 */ /* 0x000fe2000c101514 */
[----:B------:R-:W-:Y:S01]  /*7bc0*/  F2FP.BF16.F32.PACK_AB R6, R230, R241 ;  /* 0x000000f1e606723e */ /* 0x000fe200000010ff */
[----:B------:R-:W-:Y:S01]  /*7bd0*/  FADD.FTZ R35, R77, R7 ;  /* 0x000000074d237221 */ /* 0x000fe20000010000 */
[C---:B------:R-:W-:Y:S01]  /*7be0*/  ISETP.GT.U32.AND P3, PT, R8.reuse, UR6, PT ;  /* 0x0000000608007c0c */ /* 0x040fe2000bf64070 */
[----:B------:R4:W-:Y:S01]  /*7bf0*/  STG.E.U16 desc[UR20][R4.64+0x2], R61 ;  /* 0x0000023d04007986 */ /* 0x0009e2000c101514 */
[----:B------:R-:W-:Y:S01]  /*7c00*/  PRMT R80, R8, 0x5410, R9 ;  /* 0x0000541008507816 */ /* 0x000fe20000000009 */
[----:B------:R-:W-:Y:S01]  /*7c10*/  MUFU.EX2 R229, R150 ;  /* 0x0000009600e57308 */ /* 0x000fe20000000800 */
[----:B------:R-:W-:Y:S01]  /*7c20*/  SHF.R.U32.HI R8, RZ, 0x10, R58 ;  /* 0x00000010ff087819 */ /* 0x000fe2000001163a */
[----:B------:R-:W-:Y:S01]  /*7c30*/  IMAD.MOV.U32 R28, RZ, RZ, R36 ;  /* 0x000000ffff1c7224 */ /* 0x000fe200078e0024 */
[----:B------:R-:W-:Y:S01]  /*7c40*/  ISETP.GT.U32.AND P1, PT, R9, UR6, PT ;  /* 0x0000000609007c0c */ /* 0x000fe2000bf24070 */
[----:B------:R-:W-:Y:S01]  /*7c50*/  IMAD.MOV.U32 R124, RZ, RZ, R236 ;  /* 0x000000ffff7c7224 */ /* 0x000fe200078e00ec */
[----:B------:R-:W-:Y:S01]  /*7c60*/  LOP3.LUT R8, R8, 0xff, RZ, 0xc0, !PT ;  /* 0x000000ff08087812 */ /* 0x000fe200078ec0ff */
[----:B------:R-:W-:Y:S01]  /*7c70*/  IMAD.U32 R3, RZ, RZ, UR27 ;  /* 0x0000001bff037e24 */ /* 0x000fe2000f8e00ff */
[----:B------:R-:W-:Y:S01]  /*7c80*/  LOP3.LUT R9, R49, 0xff, RZ, 0xc0, !PT ;  /* 0x000000ff31097812 */ /* 0x000fe200078ec0ff */
[----:B------:R-:W1:Y:S01]  /*7c90*/  MUFU.EX2 R228, R148 ;  /* 0x0000009400e47308 */ /* 0x000e620000000800 */
[----:B------:R-:W-:Y:S01]  /*7ca0*/  PRMT R78, R8, 0x5410, R78 ;  /* 0x00005410084e7816 */ /* 0x000fe2000000004e */
[----:B------:R-:W-:Y:S01]  /*7cb0*/  IMAD.MOV.U32 R161, RZ, RZ, R237 ;  /* 0x000000ffffa17224 */ /* 0x000fe200078e00ed */
[----:B------:R-:W-:Y:S01]  /*7cc0*/  LOP3.LUT R8, R28, 0xff, RZ, 0xc0, !PT ;  /* 0x000000ff1c087812 */ /* 0x000fe200078ec0ff */
[----:B------:R-:W-:Y:S01]  /*7cd0*/  FADD.FTZ R41, R136, R11 ;  /* 0x0000000b88297221 */ /* 0x000fe20000010000 */
[----:B------:R-:W-:Y:S01]  /*7ce0*/  FADD.FTZ R36, R128, R10 ;  /* 0x0000000a80247221 */ /* 0x000fe20000010000 */
[----:B------:R-:W-:Y:S01]  /*7cf0*/  PRMT R88, R9, 0x5410, R152 ;  /* 0x0000541009587816 */ /* 0x000fe20000000098 */
[----:B------:R-:W-:Y:S01]  /*7d00*/  IMAD.MOV.U32 R160, RZ, RZ, R238 ;  /* 0x000000ffffa07224 */ /* 0x000fe200078e00ee */
[----:B------:R-:W-:Y:S01]  /*7d10*/  PRMT R70, R8, 0x5410, R30 ;  /* 0x0000541008467816 */ /* 0x000fe2000000001e */
[----:B------:R-:W-:Y:S01]  /*7d20*/  IMAD.MOV.U32 R147, RZ, RZ, R239 ;  /* 0x000000ffff937224 */ /* 0x000fe200078e00ef */
[----:B------:R-:W-:Y:S01]  /*7d30*/  PRMT R174, R6, 0x7632, R174 ;  /* 0x0000763206ae7816 */ /* 0x000fe200000000ae */
[----:B----4-:R-:W-:Y:S01]  /*7d40*/  IMAD.WIDE R4, R3, 0x70, R4 ;  /* 0x0000007003047825 */ /* 0x010fe200078e0204 */
[----:B------:R-:W-:Y:S01]  /*7d50*/  PRMT R3, R34, 0x7771, RZ ;  /* 0x0000777122037816 */ /* 0x000fe200000000ff */
[----:B-1----:R-:W-:Y:S02]  /*7d60*/  HMMA.16816.F32.BF16 R8, R16, R72, RZ ;  /* 0x000000481008723c */ /* 0x002fe400000418ff */
[----:B------:R-:W-:Y:S01]  /*7d70*/  @P1 HFMA2.BF16_V2 R246, -RZ.H0_H0, RZ.H0_H0, -R174.H0_H0 ;  /* 0x200000fffff61231 */ /* 0x000fe200003409ae */
[----:B------:R-:W-:-:S02]  /*7d80*/  ISETP.GT.U32.AND P2, PT, R3, UR6, PT ;  /* 0x0000000603007c0c */ /* 0x000fc4000bf44070 */
[----:B------:R-:W-:Y:S02]  /*7d90*/  PRMT R172, R6, 0x7610, R172 ;  /* 0x0000761006ac7816 */ /* 0x000fe400000000ac */
[C---:B------:R-:W-:Y:S02]  /*7da0*/  PRMT R6, R34.reuse, 0x7772, RZ ;  /* 0x0000777222067816 */ /* 0x040fe400000000ff */
[----:B------:R-:W-:Y:S02]  /*7db0*/  PRMT R7, R34, 0x7773, RZ ;  /* 0x0000777322077816 */ /* 0x000fe400000000ff */
[----:B------:R-:W-:Y:S02]  /*7dc0*/  PRMT R99, R172, 0x5410, R174 ;  /* 0x00005410ac637816 */ /* 0x000fe400000000ae */
[----:B------:R-:W-:Y:S01]  /*7dd0*/  @P1 PRMT R174, R246, 0x5410, RZ ;  /* 0x00005410f6ae1816 */ /* 0x000fe200000000ff */
[----:B------:R-:W-:Y:S01]  /*7de0*/  @!P0 HFMA2.BF16_V2 R245, -RZ.H0_H0, RZ.H0_H0, -R175.H0_H0 ;  /* 0x200000fffff58231 */ /* 0x000fe200003409af */
[----:B------:R-:W-:-:S02]  /*7df0*/  ISETP.GT.U32.AND P1, PT, R6, UR6, PT ;  /* 0x0000000606007c0c */ /* 0x000fc4000bf24070 */
[----:B------:R-:W-:Y:S02]  /*7e00*/  PRMT R77, R6, 0x5410, R7 ;  /* 0x00005410064d7816 */ /* 0x000fe40000000007 */
[----:B------:R-:W-:Y:S01]  /*7e10*/  SHF.R.U32.HI R6, RZ, 0x10, R43 ;  /* 0x00000010ff067819 */ /* 0x000fe2000001162b */
[----:B------:R-:W-:Y:S01]  /*7e20*/  IMAD.MOV.U32 R33, RZ, RZ, R34 ;  /* 0x000000ffff217224 */ /* 0x000fe200078e0022 */
[----:B------:R-:W-:Y:S02]  /*7e30*/  PRMT R109, R175, 0x5410, R173 ;  /* 0x00005410af6d7816 */ /* 0x000fe400000000ad */
[----:B------:R-:W-:Y:S02]  /*7e40*/  LOP3.LUT R6, R6, 0xff, RZ, 0xc0, !PT ;  /* 0x000000ff06067812 */ /* 0x000fe400078ec0ff */
[----:B------:R-:W-:Y:S02]  /*7e50*/  @!P0 PRMT R175, R245, 0x5410, RZ ;  /* 0x00005410f5af8816 */ /* 0x000fe400000000ff */
[----:B------:R-:W-:Y:S01]  /*7e60*/  ISETP.GT.U32.AND P0, PT, R7, UR6, PT ;  /* 0x0000000607007c0c */ /* 0x000fe2000bf04070 */
[----:B------:R-:W-:Y:S01]  /*7e70*/  HMMA.16816.F32.BF16 R236, R12, R84, R8 ;  /* 0x000000540cec723c */ /* 0x000fe20000041808 */
[----:B------:R-:W-:Y:S01]  /*7e80*/  LOP3.LUT R7, R33, 0xff, RZ, 0xc0, !PT ;  /* 0x000000ff21077812 */ /* 0x000fe200078ec0ff */
[----:B------:R1:W-:Y:S01]  /*7e90*/  STG.E.U16 desc[UR20][R4.64], R69 ;  /* 0x0000004504007986 */ /* 0x0003e2000c101514 */
[----:B------:R-:W-:-:S02]  /*7ea0*/  PRMT R67, R6, 0x5410, R67 ;  /* 0x0000541006437816 */ /* 0x000fc40000000043 */
[----:B------:R-:W-:Y:S02]  /*7eb0*/  PRMT R43, R7, 0x5410, R3 ;  /* 0x00005410072b7816 */ /* 0x000fe40000000003 */
[----:B------:R-:W-:Y:S01]  /*7ec0*/  F2FP.BF16.F32.PACK_AB R3, R228, R229 ;  /* 0x000000e5e403723e */ /* 0x000fe200000010ff */
[----:B------:R-:W-:Y:S03]  /*7ed0*/  HMMA.16816.F32.BF16 R28, R24, R72, RZ ;  /* 0x00000048181c723c */ /* 0x000fe600000418ff */
[C---:B------:R-:W-:Y:S02]  /*7ee0*/  PRMT R104, R3.reuse, 0x7632, R104 ;  /* 0x0000763203687816 */ /* 0x040fe40000000068 */
[----:B------:R-:W-:Y:S02]  /*7ef0*/  PRMT R105, R3, 0x7610, R105 ;  /* 0x0000761003697816 */ /* 0x000fe40000000069 */
[----:B-1----:R-:W-:Y:S01]  /*7f00*/  PRMT R69, R51, 0x5410, R56 ;  /* 0x0000541033457816 */ /* 0x002fe20000000038 */
[----:B------:R-:W-:Y:S01]  /*7f10*/  IMAD.MOV.U32 R144, RZ, RZ, R62 ;  /* 0x000000ffff907224 */ /* 0x000fe200078e003e */
[----:B------:R1:W-:Y:S11]  /*7f20*/  STG.E.U16 desc[UR20][R4.64+0x2], R71 ;  /* 0x0000024704007986 */ /* 0x0003f6000c101514 */
[----:B------:R-:W-:Y:S01]  /*7f30*/  HMMA.16816.F32.BF16 R244, R20, R84, R28 ;  /* 0x0000005414f4723c */ /* 0x000fe2000004181c */
[----:B------:R-:W-:-:S02]  /*7f40*/  IMAD.MOV.U32 R136, RZ, RZ, R126 ;  /* 0x000000ffff887224 */ /* 0x000fc400078e007e */
[----:B------:R-:W-:Y:S01]  /*7f50*/  FADD.FTZ R30, R131, R36 ;  /* 0x00000024831e7221 */ /* 0x000fe20000010000 */
[----:B------:R-:W-:Y:S02]  /*7f60*/  IMAD.MOV.U32 R129, RZ, RZ, R53 ;  /* 0x000000ffff817224 */ /* 0x000fe400078e0035 */
[----:B------:R-:W-:Y:S02]  /*7f70*/  IMAD.MOV.U32 R126, RZ, RZ, R52 ;  /* 0x000000ffff7e7224 */ /* 0x000fe400078e0034 */
[----:B-----5:R-:W-:-:S05]  /*7f80*/  @P2 HFMA2.BF16_V2 R59, -RZ.H0_H0, RZ.H0_H0, -R173.H0_H0 ;  /* 0x200000ffff3b2231 */ /* 0x020fca00003409ad */
[----:B------:R-:W-:-:S04]  /*7f90*/  PRMT R6, R59, 0x7610, R6 ;  /* 0x000076103b067816 */ /* 0x000fc80000000006 */
[----:B------:R-:W-:Y:S02]  /*7fa0*/  @P2 PRMT R173, R6, 0x5410, RZ ;  /* 0x0000541006ad2816 */ /* 0x000fe400000000ff */
[----:B------:R-:W-:-:S04]  /*7fb0*/  SHF.R.U32.HI R6, RZ, 0x10, R37 ;  /* 0x00000010ff067819 */ /* 0x000fc80000011625 */
[----:B------:R-:W-:Y:S02]  /*7fc0*/  LOP3.LUT R6, R6, 0xff, RZ, 0xc0, !PT ;  /* 0x000000ff06067812 */ /* 0x000fe400078ec0ff */
[----:B-1----:R-:W-:Y:S01]  /*7fd0*/  PRMT R71, R105, 0x5410, R104 ;  /* 0x0000541069477816 */ /* 0x002fe20000000068 */
[----:B--2---:R-:W-:-:S05]  /*7fe0*/  @P3 HFMA2.BF16_V2 R57, -RZ.H0_H0, RZ.H0_H0, -R172.H0_H0 ;  /* 0x200000ffff393231 */ /* 0x004fca00003409ac */
[----:B------:R-:W-:Y:S02]  /*7ff0*/  PRMT R9, R57, 0x7610, R9 ;  /* 0x0000761039097816 */ /* 0x000fe40000000009 */
[----:B------:R-:W1:Y:S01]  /*8000*/  LDSM.16.MT88.4 R56, [R76+0xb000] ;  /* 0x00b000004c38783b */ /* 0x000e620000004200 */
[----:B---3--:R-:W-:Y:S02]  /*8010*/  @P0 HFMA2.BF16_V2 R65, -RZ.H0_H0, RZ.H0_H0, -R104.H0_H0 ;  /* 0x200000ffff410231 */ /* 0x008fe40000340968 */
[----:B------:R-:W-:-:S03]  /*8020*/  @P1 HFMA2.BF16_V2 R55, -RZ.H0_H0, RZ.H0_H0, -R105.H0_H0 ;  /* 0x200000ffff371231 */ /* 0x000fc60000340969 */
[----:B------:R-:W-:Y:S02]  /*8030*/  PRMT R7, R65, 0x7610, R7 ;  /* 0x0000761041077816 */ /* 0x000fe40000000007 */
[----:B------:R-:W-:Y:S01]  /*8040*/  PRMT R8, R55, 0x7610, R8 ;  /* 0x0000761037087816 */ /* 0x000fe20000000008 */
[----:B------:R-:W-:Y:S01]  /*8050*/  IMAD.MOV.U32 R55, RZ, RZ, R66 ;  /* 0x000000ffff377224 */ /* 0x000fe200078e0042 */
[----:B------:R-:W-:Y:S01]  /*8060*/  PRMT R65, R6, 0x5410, R50 ;  /* 0x0000541006417816 */ /* 0x000fe20000000032 */
[----:B------:R-:W-:Y:S01]  /*8070*/  FADD.FTZ R6, R139, R42 ;  /* 0x0000002a8b067221 */ /* 0x000fe20000010000 */
[----:B------:R-:W-:Y:S01]  /*8080*/  PRMT R66, R48, 0x5410, R60 ;  /* 0x0000541030427816 */ /* 0x000fe2000000003c */
[----:B------:R-:W-:Y:S01]  /*8090*/  IMAD.MOV.U32 R139, RZ, RZ, R63 ;  /* 0x000000ffff8b7224 */ /* 0x000fe200078e003f */
[----:B------:R-:W-:Y:S01]  /*80a0*/  @P0 PRMT R104, R7, 0x5410, RZ ;  /* 0x0000541007680816 */ /* 0x000fe200000000ff */
[----:B------:R-:W2:Y:S01]  /*80b0*/  LDSM.16.MT88.4 R60, [R76+0xb400] ;  /* 0x00b400004c3c783b */ /* 0x000ea20000004200 */
[----:B------:R-:W-:Y:S01]  /*80c0*/  FADD.FTZ R7, R133, R41 ;  /* 0x0000002985077221 */ /* 0x000fe20000010000 */
[----:B------:R-:W-:-:S02]  /*80d0*/  IMAD.MOV.U32 R133, RZ, RZ, R54 ;  /* 0x000000ffff857224 */ /* 0x000fc400078e0036 */
[----:B------:R-:W-:Y:S01]  /*80e0*/  IMAD.MOV.U32 R131, RZ, RZ, R55 ;  /* 0x000000ffff837224 */ /* 0x000fe200078e0037 */
[----:B------:R-:W-:Y:S01]  /*80f0*/  @P3 PRMT R172, R9, 0x5410, RZ ;  /* 0x0000541009ac3816 */ /* 0x000fe200000000ff */
[----:B------:R-:W3:Y:S01]  /*8100*/  LDSM.16.MT88.4 R52, [R2+0xb000] ;  /* 0x00b000000234783b */ /* 0x000ee20000004200 */
[----:B------:R-:W-:Y:S02]  /*8110*/  @P1 PRMT R105, R8, 0x5410, RZ ;  /* 0x0000541008691816 */ /* 0x000fe400000000ff */
[----:B------:R-:W-:Y:S01]  /*8120*/  SHF.R.U32.HI R3, RZ, 0x10, R40 ;  /* 0x00000010ff037819 */ /* 0x000fe20000011628 */
[----:B------:R-:W4:Y:S03]  /*8130*/  LDSM.16.MT88.4 R48, [R2+0xb400] ;  /* 0x00b400000230783b */ /* 0x000f260000004200 */
[----:B------:R-:W-:Y:S01]  /*8140*/  LOP3.LUT R3, R3, 0xff, RZ, 0xc0, !PT ;  /* 0x000000ff03037812 */ /* 0x000fe200078ec0ff */
[----:B------:R-:W-:-:S03]  /*8150*/  FADD.FTZ R31, R127, R35 ;  /* 0x000000237f1f7221 */ /* 0x000fc60000010000 */
[----:B------:R-:W-:Y:S01]  /*8160*/  PRMT R64, R3, 0x5410, R32 ;  /* 0x0000541003407816 */ /* 0x000fe20000000020 */
[----:B-1----:R-:W-:Y:S01]  /*8170*/  HMMA.16816.F32.BF16 R8, R16, R56, RZ ;  /* 0x000000381008723c */ /* 0x002fe200000418ff */
[----:B------:R-:W-:-:S04]  /*8180*/  IMAD.U32 R3, RZ, RZ, UR4 ;  /* 0x00000004ff037e24 */ /* 0x000fc8000f8e00ff */
[----:B------:R-:W-:-:S03]  /*8190*/  IMAD.WIDE R28, R3, 0x2, R4 ;  /* 0x00000002031c7825 */ /* 0x000fc600078e0204 */
[----:B------:R-:W-:Y:S01]  /*81a0*/  HMMA.16816.F32.BF16 R32, R24, R56, RZ ;  /* 0x000000381820723c */ /* 0x000fe200000418ff */
[----:B------:R-:W-:Y:S01]  /*81b0*/  IMAD.MOV.U32 R145, RZ, RZ, R164 ;  /* 0x000000ffff917224 */ /* 0x000fe200078e00a4 */
[----:B------:R1:W-:Y:S01]  /*81c0*/  STG.E.U16 desc[UR20][R28.64+0x2], R81 ;  /* 0x000002511c007986 */ /* 0x0003e2000c101514 */
[----:B------:R-:W-:Y:S02]  /*81d0*/  IMAD.MOV.U32 R138, RZ, RZ, R165 ;  /* 0x000000ffff8a7224 */ /* 0x000fe400078e00a5 */
[----:B------:R-:W-:Y:S01]  /*81e0*/  IMAD.MOV.U32 R57, RZ, RZ, R166 ;  /* 0x000000ffff397224 */ /* 0x000fe200078e00a6 */
[----:B------:R-:W-:Y:S01]  /*81f0*/  PRMT R68, R98, 0x5410, R97 ;  /* 0x0000541062447816 */ /* 0x000fe20000000061 */
[----:B------:R-:W-:Y:S02]  /*8200*/  IMAD.MOV.U32 R154, RZ, RZ, R235 ;  /* 0x000000ffff9a7224 */ /* 0x000fe400078e00eb */
[----:B------:R-:W-:Y:S02]  /*8210*/  IMAD.MOV.U32 R84, RZ, RZ, R234 ;  /* 0x000000ffff547224 */ /* 0x000fe400078e00ea */
[----:B------:R-:W-:-:S02]  /*8220*/  IMAD.MOV.U32 R97, RZ, RZ, R233 ;  /* 0x000000ffff617224 */ /* 0x000fc400078e00e9 */
[----:B------:R-:W-:Y:S02]  /*8230*/  IMAD.MOV.U32 R98, RZ, RZ, R232 ;  /* 0x000000ffff627224 */ /* 0x000fe400078e00e8 */
[----:B------:R-:W-:Y:S01]  /*8240*/  FADD.FTZ R3, R141, R7 ;  /* 0x000000078d037221 */ /* 0x000fe20000010000 */
[----:B------:R-:W-:Y:S01]  /*8250*/  FADD.FTZ R6, R143, R6 ;  /* 0x000000068f067221 */ /* 0x000fe20000010000 */
[----:B-1----:R-:W-:Y:S02]  /*8260*/  IMAD.MOV.U32 R81, RZ, RZ, R167 ;  /* 0x000000ffff517224 */ /* 0x002fe400078e00a7 */
[----:B--2---:R-:W-:Y:S01]  /*8270*/  HMMA.16816.F32.BF16 R164, R12, R60, R8 ;  /* 0x0000003c0ca4723c */ /* 0x004fe20000041808 */
[----:B------:R-:W-:-:S04]  /*8280*/  FADD.FTZ R8, R140, R30 ;  /* 0x0000001e8c087221 */ /* 0x000fc80000010000 */
[----:B------:R-:W-:-:S03]  /*8290*/  FADD.FTZ R130, R130, R8 ;  /* 0x0000000882827221 */ /* 0x000fc60000010000 */
[----:B---3--:R-:W-:Y:S01]  /*82a0*/  HMMA.16816.F32.BF16 R8, R16, R52, RZ ;  /* 0x000000341008723c */ /* 0x008fe200000418ff */
[----:B------:R-:W-:Y:S01]  /*82b0*/  FADD.FTZ R72, R132, R3 ;  /* 0x0000000384487221 */ /* 0x000fe20000010000 */
[----:B------:R-:W-:-:S06]  /*82c0*/  IMAD.U32 R3, RZ, RZ, UR27 ;  /* 0x0000001bff037e24 */ /* 0x000fcc000f8e00ff */
[----:B------:R-:W-:Y:S01]  /*82d0*/  HMMA.16816.F32.BF16 R232, R20, R60, R32 ;  /* 0x0000003c14e8723c */ /* 0x000fe20000041820 */
[----:B------:R-:W-:-:S07]  /*82e0*/  FADD.FTZ R6, R137, R6 ;  /* 0x0000000689067221 */ /* 0x000fce0000010000 */
[----:B------:R-:W-:Y:S01]  /*82f0*/  HMMA.16816.F32.BF16 R32, R24, R52, RZ ;  /* 0x000000341820723c */ /* 0x000fe200000418ff */
[----:B------:R-:W-:Y:S02]  /*8300*/  IMAD.MOV.U32 R85, RZ, RZ, R116 ;  /* 0x000000ffff557224 */ /* 0x000fe400078e0074 */
[----:B------:R-:W-:Y:S01]  /*8310*/  FADD.FTZ R116, R142, R6 ;  /* 0x000000068e747221 */ /* 0x000fe20000010000 */
[----:B------:R-:W-:-:S04]  /*8320*/  IMAD.WIDE R4, R3, -0x70, R4 ;  /* 0xffffff9003047825 */ /* 0x000fc800078e0204 */
[----:B------:R-:W-:Y:S01]  /*8330*/  FADD.FTZ R7, R135, R31 ;  /* 0x0000001f87077221 */ /* 0x000fe20000010000 */
[----:B------:R-:W-:Y:S01]  /*8340*/  LOP3.LUT R3, R112, 0xff00ff, RZ, 0xc0, !PT ;  /* 0x00ff00ff70037812 */ /* 0x000fe200078ec0ff */
[----:B------:R-:W-:Y:S01]  /*8350*/  IMAD.U32 R6, RZ, RZ, UR27 ;  /* 0x0000001bff067e24 */ /* 0x000fe2000f8e00ff */
[----:B------:R1:W-:Y:S01]  /*8360*/  STG.E.U16 desc[UR20][R28.64], R82 ;  /* 0x000000521c007986 */ /* 0x0003e2000c101514 */
[----:B------:R-:W-:Y:S02]  /*8370*/  IMAD.MOV.U32 R148, RZ, RZ, R159 ;  /* 0x000000ffff947224 */ /* 0x000fe400078e009f */
[----:B------:R-:W-:Y:S01]  /*8380*/  FADD.FTZ R125, R125, R7 ;  /* 0x000000077d7d7221 */ /* 0x000fe20000010000 */
[----:B------:R-:W-:Y:S02]  /*8390*/  IMAD.MOV.U32 R127, RZ, RZ, R156 ;  /* 0x000000ffff7f7224 */ /* 0x000fe400078e009c */
[----:B------:R-:W-:Y:S01]  /*83a0*/  IMAD.MOV.U32 R73, RZ, RZ, R157 ;  /* 0x000000ffff497224 */ /* 0x000fe200078e009d */
[----:B------:R-:W-:Y:S01]  /*83b0*/  STG.E.U16 desc[UR20][R38.64+0x10], R83 ;  /* 0x0000105326007986 */ /* 0x000fe2000c101514 */
[----:B------:R-:W-:Y:S01]  /*83c0*/  IMAD.WIDE R30, R6, 0x70, R4 ;  /* 0x00000070061e7825 */ /* 0x000fe200078e0204 */
[----:B------:R-:W-:-:S02]  /*83d0*/  HSET2.LE.AND R6, R3, R0, PT ;  /* 0x0000000003067233 */ /* 0x000fc40003803000 */
[----:B------:R-:W-:Y:S01]  /*83e0*/  STG.E.U16 desc[UR20][R38.64+0x12], R92 ;  /* 0x0000125c26007986 */ /* 0x000fe2000c101514 */
[----:B------:R-:W-:Y:S01]  /*83f0*/  LOP3.LUT R7, R80, 0xff00ff, RZ, 0xc0, !PT ;  /* 0x00ff00ff50077812 */ /* 0x000fe200078ec0ff */
[----:B------:R-:W-:Y:S01]  /*8400*/  IMAD.MOV.U32 R134, RZ, RZ, R121 ;  /* 0x000000ffff867224 */ /* 0x000fe200078e0079 */
[----:B------:R-:W-:Y:S01]  /*8410*/  HSET2.LE.AND R3, R79, R0, PT ;  /* 0x000000004f037233 */ /* 0x000fe20003803000 */
[----:B------:R-:W-:Y:S01]  /*8420*/  STG.E.U16 desc[UR20][R4.64+0x10], R93 ;  /* 0x0000105d04007986 */ /* 0x000fe2000c101514 */
[----:B------:R-:W-:-:S03]  /*8430*/  IMAD.MOV.U32 R152, RZ, RZ, R117 ;  /* 0x000000ffff987224 */ /* 0x000fc600078e0075 */
[----:B------:R2:W-:Y:S01]  /*8440*/  STG.E.U16 desc[UR20][R4.64+0x12], R94 ;  /* 0x0000125e04007986 */ /* 0x0005e2000c101514 */
[----:B------:R-:W-:Y:S02]  /*8450*/  IMAD.MOV.U32 R128, RZ, RZ, R225 ;  /* 0x000000ffff807224 */ /* 0x000fe400078e00e1 */
[----:B------:R-:W-:Y:S02]  /*8460*/  IMAD.MOV.U32 R150, RZ, RZ, R224 ;  /* 0x000000ffff967224 */ /* 0x000fe400078e00e0 */
[----:B-1----:R-:W-:Y:S02]  /*8470*/  IMAD.MOV.U32 R82, RZ, RZ, R158 ;  /* 0x000000ffff527224 */ /* 0x002fe400078e009e */
[----:B----4-:R-:W-:Y:S01]  /*8480*/  HMMA.16816.F32.BF16 R156, R12, R48, R8 ;  /* 0x000000300c9c723c */ /* 0x010fe20000041808 */
[----:B------:R-:W-:Y:S02]  /*8490*/  LOP3.LUT R8, R108, 0xff00ff, RZ, 0xc0, !PT ;  /* 0x00ff00ff6c087812 */ /* 0x000fe400078ec0ff */
[----:B------:R-:W-:Y:S01]  /*84a0*/  LOP3.LUT R9, R77, 0xff00ff, RZ, 0xc0, !PT ;  /* 0x00ff00ff4d097812 */ /* 0x000fe200078ec0ff */
[----:B------:R-:W-:-:S02]  /*84b0*/  IMAD.MOV.U32 R117, RZ, RZ, R227 ;  /* 0x000000ffff757224 */ /* 0x000fc400078e00e3 */
[----:B------:R-:W-:Y:S01]  /*84c0*/  IMAD.MOV.U32 R121, RZ, RZ, R226 ;  /* 0x000000ffff797224 */ /* 0x000fe200078e00e2 */
[--C-:B------:R-:W-:Y:S01]  /*84d0*/  HSET2.LE.AND R40, R8, R0.reuse, PT ;  /* 0x0000000008287233 */ /* 0x100fe20003803000 */
[----:B------:R-:W-:Y:S01]  /*84e0*/  HMMA.16816.F32.BF16 R224, R20, R48, R32 ;  /* 0x0000003014e0723c */ /* 0x000fe20000041820 */
[--C-:B------:R-:W-:Y:S02]  /*84f0*/  HSET2.LE.AND R34, R7, R0.reuse, PT ;  /* 0x0000000007227233 */ /* 0x100fe40003803000 */
[--C-:B------:R-:W-:Y:S02]  /*8500*/  HSET2.LE.AND R42, R43, R0.reuse, PT ;  /* 0x000000002b2a7233 */ /* 0x100fe40003803000 */
[--C-:B--2---:R-:W-:Y:S02]  /*8510*/  HSET2.LE.AND R4, R78, R0.reuse, PT ;  /* 0x000000004e047233 */ /* 0x104fe40003803000 */
[--C-:B------:R-:W-:Y:S02]  /*8520*/  HSET2.LE.AND R43, R9, R0.reuse, PT ;  /* 0x00000000092b7233 */ /* 0x100fe40003803000 */
[----:B------:R-:W-:-:S02]  /*8530*/  HSET2.LE.AND R7, R69, R0, PT ;  /* 0x0000000045077233 */ /* 0x000fc40003803000 */
[----:B------:R-:W-:Y:S01]  /*8540*/  LOP3.LUT R8, R57, R3, RZ, 0xc0, !PT ;  /* 0x0000000339087212 */ /* 0x000fe200078ec0ff */
[----:B------:R-:W-:Y:S01]  /*8550*/  IMAD.MOV.U32 R57, RZ, RZ, R82 ;  /* 0x000000ffff397224 */ /* 0x000fe200078e0052 */
[--C-:B------:R-:W-:Y:S01]  /*8560*/  HSET2.LE.AND R33, R70, R0.reuse, PT ;  /* 0x0000000046217233 */ /* 0x100fe20003803000 */
[----:B------:R-:W-:Y:S01]  /*8570*/  IMAD.MOV.U32 R82, RZ, RZ, R131 ;  /* 0x000000ffff527224 */ /* 0x000fe200078e0083 */
[--C-:B------:R-:W-:Y:S02]  /*8580*/  HSET2.LE.AND R35, R68, R0.reuse, PT ;  /* 0x0000000044237233 */ /* 0x100fe40003803000 */
[--C-:B------:R-:W-:Y:S02]  /*8590*/  HSET2.LE.AND R32, R65, R0.reuse, PT ;  /* 0x0000000041207233 */ /* 0x100fe40003803000 */
[--C-:B------:R-:W-:Y:S02]  /*85a0*/  HSET2.LE.AND R41, R66, R0.reuse, PT ;  /* 0x0000000042297233 */ /* 0x100fe40003803000 */
[----:B------:R-:W-:Y:S01]  /*85b0*/  LOP3.LUT R9, R81, R4, RZ, 0xc0, !PT ;  /* 0x0000000451097212 */ /* 0x000fe200078ec0ff */
[----:B------:R-:W-:Y:S01]  /*85c0*/  IMAD.MOV.U32 R81, RZ, RZ, R127 ;  /* 0x000000ffff517224 */ /* 0x000fe200078e007f */
[----:B------:R1:W-:Y:S01]  /*85d0*/  STG.E.U16 desc[UR20][R30.64+0x10], R96 ;  /* 0x000010601e007986 */ /* 0x0003e2000c101514 */
[----:B------:R-:W-:Y:S01]  /*85e0*/  IMAD.MOV.U32 R127, RZ, RZ, R133 ;  /* 0x000000ffff7f7224 */ /* 0x000fe200078e0085 */
[--C-:B------:R-:W-:Y:S01]  /*85f0*/  HSET2.LE.AND R5, R89, R0.reuse, PT ;  /* 0x0000000059057233 */ /* 0x100fe20003803000 */
[----:B------:R-:W-:Y:S01]  /*8600*/  IMAD.MOV.U32 R131, RZ, RZ, R139 ;  /* 0x000000ffff837224 */ /* 0x000fe200078e008b */
[--C-:B------:R-:W-:Y:S01]  /*8610*/  HSET2.LE.AND R37, R88, R0.reuse, PT ;  /* 0x0000000058257233 */ /* 0x100fe20003803000 */
[----:B------:R2:W-:Y:S01]  /*8620*/  STG.E.U16 desc[UR20][R30.64+0x12], R95 ;  /* 0x0000125f1e007986 */ /* 0x0005e2000c101514 */
[--C-:B------:R-:W-:Y:S01]  /*8630*/  HSET2.LE.AND R36, R67, R0.reuse, PT ;  /* 0x0000000043247233 */ /* 0x100fe20003803000 */
[----:B------:R-:W-:Y:S01]  /*8640*/  IMAD.MOV.U32 R133, RZ, RZ, R98 ;  /* 0x000000ffff857224 */ /* 0x000fe200078e0062 */
[----:B------:R-:W-:Y:S01]  /*8650*/  HSET2.LE.AND R0, R64, R0, PT ;  /* 0x0000000040007233 */ /* 0x000fe20003803000 */
[----:B------:R-:W-:Y:S01]  /*8660*/  IMAD.MOV.U32 R139, RZ, RZ, R97 ;  /* 0x000000ffff8b7224 */ /* 0x000fe200078e0061 */
[----:B------:R-:W-:Y:S01]  /*8670*/  LOP3.LUT R97, R151, R32, RZ, 0xc0, !PT ;  /* 0x0000002097617212 */ /* 0x000fe200078ec0ff */
[----:B------:R-:W-:Y:S01]  /*8680*/  IMAD.MOV.U32 R108, RZ, RZ, R81 ;  /* 0x000000ffff6c7224 */ /* 0x000fe200078e0051 */
[----:B------:R-:W-:Y:S01]  /*8690*/  LOP3.LUT R98, R113, R33, RZ, 0xc0, !PT ;  /* 0x0000002171627212 */ /* 0x000fe200078ec0ff */
[----:B------:R-:W-:Y:S01]  /*86a0*/  IMAD.MOV.U32 R49, RZ, RZ, R82 ;  /* 0x000000ffff317224 */ /* 0x000fe200078e0052 */
[----:B------:R-:W-:Y:S01]  /*86b0*/  LOP3.LUT R99, R99, R34, RZ, 0xc0, !PT ;  /* 0x0000002263637212 */ /* 0x000fe200078ec0ff */
[----:B------:R-:W-:Y:S01]  /*86c0*/  HMMA.16816.F32.BF16 R80, R16, R114, RZ ;  /* 0x000000721050723c */ /* 0x000fe200000418ff */
[----:B------:R-:W-:-:S02]  /*86d0*/  LOP3.LUT R4, R57, R35, RZ, 0xc0, !PT ;  /* 0x0000002339047212 */ /* 0x000fc400078ec0ff */
[----:B------:R-:W-:Y:S02]  /*86e0*/  LOP3.LUT R92, R146, R41, RZ, 0xc0, !PT ;  /* 0x00000029925c7212 */ /* 0x000fe400078ec0ff */
[----:B------:R-:W-:-:S03]  /*86f0*/  LOP3.LUT R94, R109, R42, RZ, 0xc0, !PT ;  /* 0x0000002a6d5e7212 */ /* 0x000fc600078ec0ff */
[----:B------:R-:W-:Y:S01]  /*8700*/  HMMA.16816.F32.BF16 R64, R16, R90, RZ ;  /* 0x0000005a1040723c */ /* 0x000fe200000418ff */
[----:B-1----:R-:W-:Y:S02]  /*8710*/  LOP3.LUT R96, R155, R7, RZ, 0xc0, !PT ;  /* 0x000000079b607212 */ /* 0x002fe400078ec0ff */
[----:B------:R-:W-:-:S05]  /*8720*/  LOP3.LUT R7, R162, R40, RZ, 0xc0, !PT ;  /* 0x00000028a2077212 */ /* 0x000fca00078ec0ff */
[----:B------:R-:W-:Y:S01]  /*8730*/  HMMA.16816.F32.BF16 R32, R16, R58, RZ ;  /* 0x0000003a1020723c */ /* 0x000fe200000418ff */
[----:B--2---:R-:W-:-:S07]  /*8740*/  LOP3.LUT R95, R71, R43, RZ, 0xc0, !PT ;  /* 0x0000002b475f7212 */ /* 0x004fce00078ec0ff */
[C---:B------:R-:W-:Y:S08]  /*8750*/  HMMA.16816.F32.BF16 R68, R16.reuse, R118, RZ ;  /* 0x000000761044723c */ /* 0x040ff000000418ff */
[C---:B------:R-:W-:Y:S08]  /*8760*/  HMMA.16816.F32.BF16 R40, R16.reuse, R74, RZ ;  /* 0x0000004a1028723c */ /* 0x040ff000000418ff */
[----:B------:R-:W-:Y:S01]  /*8770*/  HMMA.16816.F32.BF16 R16, R16, R54, RZ ;  /* 0x000000361010723c */ /* 0x000fe200000418ff */
[----:B------:R-:W-:Y:S01]  /*8780*/  IMAD.MOV.U32 R78, RZ, RZ, R133 ;  /* 0x000000ffff4e7224 */ /* 0x000fe200078e0085 */
[----:B------:R-:W-:Y:S01]  /*8790*/  LOP3.LUT R10, R170, R5, RZ, 0xc0, !PT ;  /* 0x00000005aa0a7212 */ /* 0x000fe200078ec0ff */
[----:B------:R-:W-:Y:S01]  /*87a0*/  IMAD.MOV.U32 R133, RZ, RZ, R150 ;  /* 0x000000ffff857224 */ /* 0x000fe200078e0096 */
[----:B------:R-:W-:Y:S01]  /*87b0*/  LOP3.LUT R11, R163, R6, RZ, 0xc0, !PT ;  /* 0x00000006a30b7212 */ /* 0x000fe200078ec0ff */
[----:B------:R-:W-:Y:S01]  /*87c0*/  IMAD.MOV.U32 R89, RZ, RZ, R130 ;  /* 0x000000ffff597224 */ /* 0x000fe200078e0082 */
[----:B------:R-:W-:Y:S01]  /*87d0*/  LOP3.LUT R6, R168, R37, RZ, 0xc0, !PT ;  /* 0x00000025a8067212 */ /* 0x000fe200078ec0ff */
[----:B------:R-:W-:-:S02]  /*87e0*/  IMAD.MOV.U32 R112, RZ, RZ, R131 ;  /* 0x000000ffff707224 */ /* 0x000fc400078e0083 */
[----:B------:R-:W-:Y:S02]  /*87f0*/  IMAD.MOV.U32 R150, RZ, RZ, R145 ;  /* 0x000000ffff967224 */ /* 0x000fe400078e0091 */
[----:B------:R-:W-:Y:S01]  /*8800*/  IMAD.MOV.U32 R170, RZ, RZ, R171 ;  /* 0x000000ffffaa7224 */ /* 0x000fe200078e00ab */
[C---:B------:R-:W-:Y:S01]  /*8810*/  HMMA.16816.F32.BF16 R80, R12.reuse, R122, R80 ;  /* 0x0000007a0c50723c */ /* 0x040fe20000041850 */
[----:B------:R-:W-:Y:S02]  /*8820*/  IMAD.MOV.U32 R79, RZ, RZ, R125 ;  /* 0x000000ffff4f7224 */ /* 0x000fe400078e007d */
[----:B------:R-:W-:Y:S02]  /*8830*/  IMAD.MOV.U32 R48, RZ, RZ, R127 ;  /* 0x000000ffff307224 */ /* 0x000fe400078e007f */
[----:B------:R-:W-:Y:S02]  /*8840*/  IMAD.MOV.U32 R77, RZ, RZ, R139 ;  /* 0x000000ffff4d7224 */ /* 0x000fe400078e008b */
[----:B------:R-:W-:Y:S01]  /*8850*/  IMAD.MOV.U32 R135, RZ, RZ, R152 ;  /* 0x000000ffff877224 */ /* 0x000fe200078e0098 */
[----:B------:R-:W-:Y:S01]  /*8860*/  HMMA.16816.F32.BF16 R68, R12, R110, R68 ;  /* 0x0000006e0c44723c */ /* 0x000fe20000041844 */
[----:B------:R-:W-:-:S02]  /*8870*/  IMAD.MOV.U32 R130, RZ, RZ, R136 ;  /* 0x000000ffff827224 */ /* 0x000fc400078e0088 */
[----:B------:R-:W-:Y:S02]  /*8880*/  IMAD.MOV.U32 R131, RZ, RZ, R154 ;  /* 0x000000ffff837224 */ /* 0x000fe400078e009a */
[----:B------:R-:W-:Y:S02]  /*8890*/  IMAD.MOV.U32 R151, RZ, RZ, R138 ;  /* 0x000000ffff977224 */ /* 0x000fe400078e008a */
[----:B------:R-:W-:Y:S01]  /*88a0*/  IMAD.MOV.U32 R145, RZ, RZ, R124 ;  /* 0x000000ffff917224 */ /* 0x000fe200078e007c */
[----:B------:R-:W-:Y:S01]  /*88b0*/  HMMA.16816.F32.BF16 R140, R12, R62, R32 ;  /* 0x0000003e0c8c723c */ /* 0x000fe20000041820 */
[----:B------:R-:W-:Y:S02]  /*88c0*/  IMAD.MOV.U32 R168, RZ, RZ, R126 ;  /* 0x000000ffffa87224 */ /* 0x000fe400078e007e */
[----:B------:R-:W-:-:S05]  /*88d0*/  IMAD.MOV.U32 R171, RZ, RZ, R153 ;  /* 0x000000ffffab7224 */ /* 0x000fca00078e0099 */
[C---:B------:R-:W-:Y:S08]  /*88e0*/  HMMA.16816.F32.BF16 R124, R12.reuse, R106, R64 ;  /* 0x0000006a0c7c723c */ /* 0x040ff00000041840 */
[C---:B------:R-:W-:Y:S08]  /*88f0*/  HMMA.16816.F32.BF16 R152, R12.reuse, R86, R40 ;  /* 0x000000560c98723c */ /* 0x040ff00000041828 */
[----:B------:R-:W-:Y:S08]  /*8900*/  HMMA.16816.F32.BF16 R136, R12, R50, R16 ;  /* 0x000000320c88723c */ /* 0x000ff00000041810 */
[C---:B------:R-:W-:Y:S08]  /*8910*/  HMMA.16816.F32.BF16 R12, R24.reuse, R114, RZ ;  /* 0x00000072180c723c */ /* 0x040ff000000418ff */
[----:B------:R-:W-:-:S12]  /*8920*/  HMMA.16816.F32.BF16 R16, R24, R118, RZ ;  /* 0x000000761810723c */ /* 0x000fd800000418ff */
[----:B------:R-:W-:Y:S08]  /*8930*/  HMMA.16816.F32.BF16 R64, R20, R122, R12 ;  /* 0x0000007a1440723c */ /* 0x000ff0000004180c */
[----:B------:R-:W-:Y:S08]  /*8940*/  HMMA.16816.F32.BF16 R12, R24, R90, RZ ;  /* 0x0000005a180c723c */ /* 0x000ff000000418ff */
[----:B------:R-:W-:Y:S08]  /*8950*/  HMMA.16816.F32.BF16 R40, R20, R110, R16 ;  /* 0x0000006e1428723c */ /* 0x000ff00000041810 */
[----:B------:R-:W-:Y:S08]  /*8960*/  HMMA.16816.F32.BF16 R16, R24, R74, RZ ;  /* 0x0000004a1810723c */ /* 0x000ff000000418ff */
[----:B------:R-:W-:Y:S08]  /*8970*/  HMMA.16816.F32.BF16 R32, R20, R106, R12 ;  /* 0x0000006a1420723c */ /* 0x000ff0000004180c */
[C---:B------:R-:W-:Y:S08]  /*8980*/  HMMA.16816.F32.BF16 R12, R24.reuse, R58, RZ ;  /* 0x0000003a180c723c */ /* 0x040ff000000418ff */
[----:B------:R-:W-:Y:S01]  /*8990*/  HMMA.16816.F32.BF16 R24, R24, R54, RZ ;  /* 0x000000361818723c */ /* 0x000fe200000418ff */
[----:B------:R-:W-:-:S02]  /*89a0*/  IMAD.MOV.U32 R113, RZ, RZ, R84 ;  /* 0x000000ffff717224 */ /* 0x000fc400078e0054 */
[----:B------:R-:W-:-:S05]  /*89b0*/  IMAD.MOV.U32 R132, RZ, RZ, R85 ;  /* 0x000000ffff847224 */ /* 0x000fca00078e0055 */
[C---:B------:R-:W-:Y:S01]  /*89c0*/  HMMA.16816.F32.BF16 R84, R20.reuse, R86, R16 ;  /* 0x000000561454723c */ /* 0x040fe20000041810 */
[----:B------:R-:W1:Y:S07]  /*89d0*/  LDSM.16.MT88.4 R16, [R2+0x9800] ;  /* 0x009800000210783b */ /* 0x000e6e0000004200 */
[C---:B------:R-:W-:Y:S01]  /*89e0*/  HMMA.16816.F32.BF16 R60, R20.reuse, R62, R12 ;  /* 0x0000003e143c723c */ /* 0x040fe2000004180c */
[----:B------:R-:W2:Y:S07]  /*89f0*/  LDSM.16.MT88.4 R12, [R76+0xa800] ;  /* 0x00a800004c0c783b */ /* 0x000eae0000004200 */
[----:B------:R-:W-:Y:S01]  /*8a00*/  HMMA.16816.F32.BF16 R24, R20, R50, R24 ;  /* 0x000000321418723c */ /* 0x000fe20000041818 */
[----:B------:R-:W3:Y:S01]  /*8a10*/  LDSM.16.MT88.4 R20, [R76+0x9800] ;  /* 0x009800004c14783b */ /* 0x000ee20000004200 */
[----:B------:R-:W-:Y:S01]  /*8a20*/  IMAD.MOV.U32 R88, RZ, RZ, R148 ;  /* 0x000000ffff587224 */ /* 0x000fe200078e0094 */
[----:B------:R-:W-:Y:S01]  /*8a30*/  LOP3.LUT R5, R242, R36, RZ, 0xc0, !PT ;  /* 0x00000024f2057212 */ /* 0x000fe200078ec0ff */
[----:B------:R-:W-:-:S02]  /*8a40*/  IMAD.MOV.U32 R148, RZ, RZ, R144 ;  /* 0x000000ffff947224 */ /* 0x000fc400078e0090 */
[----:B------:R-:W-:Y:S02]  /*8a50*/  IMAD.MOV.U32 R52, RZ, RZ, R145 ;  /* 0x000000ffff347224 */ /* 0x000fe400078e0091 */
[----:B------:R-:W-:Y:S02]  /*8a60*/  IMAD.MOV.U32 R53, RZ, RZ, R161 ;  /* 0x000000ffff357224 */ /* 0x000fe400078e00a1 */
[----:B------:R-:W-:Y:S02]  /*8a70*/  IMAD.MOV.U32 R54, RZ, RZ, R160 ;  /* 0x000000ffff367224 */ /* 0x000fe400078e00a0 */
[----:B------:R-:W-:Y:S01]  /*8a80*/  IMAD.MOV.U32 R55, RZ, RZ, R147 ;  /* 0x000000ffff377224 */ /* 0x000fe200078e0093 */
[----:B------:R-:W-:Y:S01]  /*8a90*/  LOP3.LUT R93, R120, R0, RZ, 0xc0, !PT ;  /* 0x00000000785d7212 */ /* 0x000fe200078ec0ff */
[----:B------:R-:W-:Y:S02]  /*8aa0*/  IMAD.MOV.U32 R3, RZ, RZ, R121 ;  /* 0x000000ffff037224 */ /* 0x000fe400078e0079 */
[----:B------:R-:W-:Y:S01]  /*8ab0*/  IMAD.MOV.U32 R36, RZ, RZ, R48 ;  /* 0x000000ffff247224 */ /* 0x000fe200078e0030 */
[----:B-1----:R-:W-:Y:S08]  /*8ac0*/  HMMA.16816.F32.BF16 R160, R8, R16, R128 ;  /* 0x0000001008a0723c */ /* 0x002ff00000041880 */
[----:B--2---:R-:W-:Y:S01]  /*8ad0*/  HMMA.16816.F32.BF16 R120, R4, R12, R248 ;  /* 0x0000000c0478723c */ /* 0x004fe200000418f8 */
[----:B------:R-:W-:-:S02]  /*8ae0*/  IMAD.MOV.U32 R250, RZ, RZ, R49 ;  /* 0x000000fffffa7224 */ /* 0x000fc400078e0031 */
[----:B------:R-:W-:Y:S02]  /*8af0*/  IMAD.MOV.U32 R249, RZ, RZ, R116 ;  /* 0x000000fffff97224 */ /* 0x000fe400078e0074 */
[----:B------:R-:W-:-:S03]  /*8b00*/  IMAD.MOV.U32 R248, RZ, RZ, R117 ;  /* 0x000000fffff87224 */ /* 0x000fc600078e0075 */
[-C--:B---3--:R-:W-:Y:S08]  /*8b10*/  HMMA.16816.F32.BF16 R168, R8, R20.reuse, R168 ;  /* 0x0000001408a8723c */ /* 0x088ff000000418a8 */
[C---:B------:R-:W-:Y:S08]  /*8b20*/  HMMA.16816.F32.BF16 R148, R4.reuse, R20, R148 ;  /* 0x000000140494723c */ /* 0x040ff00000041894 */
[-C--:B------:R-:W-:Y:S08]  /*8b30*/  HMMA.16816.F32.BF16 R144, R4, R22.reuse, R80 ;  /* 0x000000160490723c */ /* 0x080ff00000041850 */
[----:B------:R-:W-:Y:S01]  /*8b40*/  HMMA.16816.F32.BF16 R64, R8, R22, R64 ;  /* 0x000000160840723c */ /* 0x000fe20000041840 */
[----:B------:R-:W1:Y:S07]  /*8b50*/  LDSM.16.MT88.4 R20, [R2+0xa800] ;  /* 0x00a800000214783b */ /* 0x000e6e0000004200 */
[C---:B------:R-:W-:Y:S08]  /*8b60*/  HMMA.16816.F32.BF16 R132, R4.reuse, R16, R132 ;  /* 0x000000100484723c */ /* 0x040ff00000041884 */
[-C--:B------:R-:W-:Y:S08]  /*8b70*/  HMMA.16816.F32.BF16 R128, R4, R18.reuse, R68 ;  /* 0x000000120480723c */ /* 0x080ff00000041844 */
[C---:B------:R-:W-:Y:S01]  /*8b80*/  HMMA.16816.F32.BF16 R56, R8.reuse, R18, R40 ;  /* 0x000000120838723c */ /* 0x040fe20000041828 */
[----:B------:R-:W2:Y:S07]  /*8b90*/  LDSM.16.MT88.4 R16, [R76+0xb800] ;  /* 0x00b800004c10783b */ /* 0x000eae0000004200 */
[----:B------:R-:W-:Y:S01]  /*8ba0*/  HMMA.16816.F32.BF16 R52, R8, R12, R52 ;  /* 0x0000000c0834723c */ /* 0x000fe20000041834 */
[----:B------:R-:W-:Y:S01]  /*8bb0*/  IMAD.U32 R0, RZ, RZ, UR27 ;  /* 0x0000001bff007e24 */ /* 0x000fe2000f8e00ff */
[----:B------:R-:W-:Y:S06]  /*8bc0*/  LDSM.16.MT88.4 R80, [R76+0xbc00] ;  /* 0x00bc00004c50783b */ /* 0x000fec0000004200 */
[-C--:B------:R-:W-:Y:S08]  /*8bd0*/  HMMA.16816.F32.BF16 R116, R4, R14.reuse, R124 ;  /* 0x0000000e0474723c */ /* 0x080ff0000004187c */
[----:B------:R-:W-:Y:S01]  /*8be0*/  HMMA.16816.F32.BF16 R48, R8, R14, R32 ;  /* 0x0000000e0830723c */ /* 0x000fe20000041820 */
[----:B------:R-:W3:Y:S01]  /*8bf0*/  LDSM.16.MT88.4 R12, [R2+0xb800] ;  /* 0x00b80000020c783b */ /* 0x000ee20000004200 */
[----:B------:R-:W-:-:S02]  /*8c00*/  IMAD.MOV.U32 R251, RZ, RZ, R113 ;  /* 0x000000fffffb7224 */ /* 0x000fc400078e0071 */
[----:B------:R-:W-:Y:S01]  /*8c10*/  IMAD.MOV.U32 R242, RZ, RZ, R112 ;  /* 0x000000fffff27224 */ /* 0x000fe200078e0070 */
[----:B------:R-:W-:Y:S01]  /*8c20*/  LDSM.16.MT88.4 R124, [R2+0xac00] ;  /* 0x00ac0000027c783b */ /* 0x000fe20000004200 */
[----:B------:R-:W-:Y:S02]  /*8c30*/  IMAD.WIDE R30, R0, -0x70, R30 ;  /* 0xffffff90001e7825 */ /* 0x000fe400078e021e */
[----:B-1----:R-:W-:Y:S02]  /*8c40*/  HMMA.16816.F32.BF16 R112, R4, R20, R236 ;  /* 0x000000140470723c */ /* 0x002fe400000418ec */
[----:B------:R-:W-:Y:S02]  /*8c50*/  IMAD.MOV.U32 R106, RZ, RZ, R88 ;  /* 0x000000ffff6a7224 */ /* 0x000fe400078e0058 */
[----:B------:R-:W-:Y:S02]  /*8c60*/  IMAD.MOV.U32 R238, RZ, RZ, R108 ;  /* 0x000000ffffee7224 */ /* 0x000fe400078e006c */
[----:B------:R-:W-:-:S02]  /*8c70*/  IMAD.MOV.U32 R237, RZ, RZ, R89 ;  /* 0x000000ffffed7224 */ /* 0x000fc400078e0059 */
[----:B------:R-:W-:Y:S01]  /*8c80*/  IMAD.MOV.U32 R0, RZ, RZ, R73 ;  /* 0x000000ffff007224 */ /* 0x000fe200078e0049 */
[----:B------:R-:W-:Y:S01]  /*8c90*/  HMMA.16816.F32.BF16 R108, R4, R22, R152 ;  /* 0x00000016046c723c */ /* 0x000fe20000041898 */
[----:B------:R-:W-:-:S07]  /*8ca0*/  IMAD.MOV.U32 R236, RZ, RZ, R72 ;  /* 0x000000ffffec7224 */ /* 0x000fce00078e0048 */
[C---:B--2---:R-:W-:Y:S01]  /*8cb0*/  HMMA.16816.F32.BF16 R72, R4.reuse, R16, R164 ;  /* 0x000000100448723c */ /* 0x044fe200000418a4 */
[----:B------:R-:W-:Y:S07]  /*8cc0*/  LDSM.16.MT88.4 R164, [R76+0x9c00] ;  /* 0x009c00004ca4783b */ /* 0x000fee0000004200 */
[C---:B------:R-:W-:Y:S01]  /*8cd0*/  HMMA.16816.F32.BF16 R32, R4.reuse, R18, R140 ;  /* 0x000000120420723c */ /* 0x040fe2000004188c */
[----:B------:R-:W-:Y:S07]  /*8ce0*/  LDSM.16.MT88.4 R140, [R76+0xac00] ;  /* 0x00ac00004c8c783b */ /* 0x000fee0000004200 */
[C---:B---3--:R-:W-:Y:S01]  /*8cf0*/  HMMA.16816.F32.BF16 R88, R4.reuse, R12, R156 ;  /* 0x0000000c0458723c */ /* 0x048fe2000004189c */
[----:B------:R-:W-:Y:S07]  /*8d00*/  LDSM.16.MT88.4 R156, [R2+0x9c00] ;  /* 0x009c0000029c783b */ /* 0x000fee0000004200 */
[----:B------:R-:W-:Y:S01]  /*8d10*/  HMMA.16816.F32.BF16 R40, R4, R14, R136 ;  /* 0x0000000e0428723c */ /* 0x000fe20000041888 */
[----:B------:R1:W2:Y:S07]  /*8d20*/  LDSM.16.MT88.4 R4, [R2+0xbc00] ;  /* 0x00bc00000204783b */ /* 0x0002ae0000004200 */
[C---:B------:R-:W-:Y:S08]  /*8d30*/  HMMA.16816.F32.BF16 R136, R8.reuse, R20, R244 ;  /* 0x000000140888723c */ /* 0x040ff000000418f4 */
[C---:B------:R-:W-:Y:S08]  /*8d40*/  HMMA.16816.F32.BF16 R20, R8.reuse, R22, R84 ;  /* 0x000000160814723c */ /* 0x040ff00000041854 */
[C---:B------:R-:W-:Y:S08]  /*8d50*/  HMMA.16816.F32.BF16 R84, R8.reuse, R12, R224 ;  /* 0x0000000c0854723c */ /* 0x040ff000000418e0 */
[C---:B------:R-:W-:Y:S08]  /*8d60*/  HMMA.16816.F32.BF16 R68, R8.reuse, R16, R232 ;  /* 0x000000100844723c */ /* 0x040ff000000418e8 */
[C---:B------:R-:W-:Y:S08]  /*8d70*/  HMMA.16816.F32.BF16 R60, R8.reuse, R18, R60 ;  /* 0x00000012083c723c */ /* 0x040ff0000004183c */
[----:B------:R-:W-:Y:S01]  /*8d80*/  HMMA.16816.F32.BF16 R24, R8, R14, R24 ;  /* 0x0000000e0818723c */ /* 0x000fe20000041818 */
[----:B-1----:R-:W-:-:S02]  /*8d90*/  IMAD.U32 R2, RZ, RZ, UR27 ;  /* 0x0000001bff027e24 */ /* 0x002fc4000f8e00ff */
[----:B------:R-:W-:Y:S01]  /*8da0*/  FADD.FTZ R10, R250, R249 ;  /* 0x000000f9fa0a7221 */ /* 0x000fe20000010000 */
[----:B------:R-:W-:Y:S02]  /*8db0*/  IMAD.MOV.U32 R250, RZ, RZ, R3 ;  /* 0x000000fffffa7224 */ /* 0x000fe400078e0003 */
[----:B------:R-:W-:Y:S02]  /*8dc0*/  IMAD.WIDE R2, R2, 0x70, R30 ;  /* 0x0000007002027825 */ /* 0x000fe400078e021e */
[----:B--2---:R-:W-:Y:S02]  /*8dd0*/  HMMA.16816.F32.BF16 R88, R92, R4, R88 ;  /* 0x000000045c58723c */ /* 0x004fe40000041858 */
[----:B------:R-:W-:Y:S02]  /*8de0*/  IMAD.MOV.U32 R107, RZ, RZ, R77 ;  /* 0x000000ffff6b7224 */ /* 0x000fe400078e004d */
[----:B------:R-:W-:Y:S02]  /*8df0*/  IMAD.MOV.U32 R37, RZ, RZ, R78 ;  /* 0x000000ffff257224 */ /* 0x000fe400078e004e */
[----:B------:R-:W-:-:S02]  /*8e00*/  IMAD.MOV.U32 R239, RZ, RZ, R79 ;  /* 0x000000ffffef7224 */ /* 0x000fc400078e004f */
[----:B------:R-:W-:Y:S01]  /*8e10*/  HMMA.16816.F32.BF16 R84, R96, R4, R84 ;  /* 0x000000046054723c */ /* 0x000fe20000041854 */
[----:B------:R-:W-:Y:S01]  /*8e20*/  IMAD.U32 R4, RZ, RZ, UR27 ;  /* 0x0000001bff047e24 */ /* 0x000fe2000f8e00ff */
[----:B------:R-:W-:Y:S03]  /*8e30*/  STG.E.U16 desc[UR20][R28.64+0x12], R223 ;  /* 0x000012df1c007986 */ /* 0x000fe6000c101514 */
[----:B------:R-:W-:-:S03]  /*8e40*/  IMAD.WIDE R4, R4, -0x70, R2 ;  /* 0xffffff9004047825 */ /* 0x000fc600078e0202 */
[-C--:B------:R-:W-:Y:S01]  /*8e50*/  HMMA.16816.F32.BF16 R168, R96, R164.reuse, R168 ;  /* 0x000000a460a8723c */ /* 0x080fe200000418a8 */
[----:B------:R-:W-:Y:S07]  /*8e60*/  STG.E.U16 desc[UR20][R28.64+0x10], R222 ;  /* 0x000010de1c007986 */ /* 0x000fee000c101514 */
[C---:B------:R-:W-:Y:S01]  /*8e70*/  HMMA.16816.F32.BF16 R148, R92.reuse, R164, R148 ;  /* 0x000000a45c94723c */ /* 0x040fe20000041894 */
        /* <DEDUP_REMOVED lines=10> */
[----:B------:R1:W-:Y:S07]  /*8f20*/  STG.E.U16 desc[UR20][R2.64+0x22], R215 ;  /* 0x000022d702007986 */ /* 0x0003ee000c101514 */
        /* <DEDUP_REMOVED lines=15> */
[----:B------:R-:W-:Y:S01]  /*9020*/  IMAD.U32 R6, RZ, RZ, UR27 ;  /* 0x0000001bff067e24 */ /* 0x000fe2000f8e00ff */
[----:B------:R-:W-:Y:S03]  /*9030*/  STG.E.U16 desc[UR20][R28.64+0x20], R214 ;  /* 0x000020d61c007986 */ /* 0x000fe6000c101514 */
[C---:B-1----:R-:W-:Y:S01]  /*9040*/  IMAD.WIDE R2, R6.reuse, 0x70, R4 ;  /* 0x0000007006027825 */ /* 0x042fe200078e0204 */
[----:B------:R-:W-:Y:S04]  /*9050*/  STG.E.U16 desc[UR20][R28.64+0x22], R212 ;  /* 0x000022d41c007986 */ /* 0x000fe8000c101514 */
[----:B------:R-:W-:Y:S04]  /*9060*/  STG.E.U16 desc[UR20][R38.64+0x30], R213 ;  /* 0x000030d526007986 */ /* 0x000fe8000c101514 */
[----:B------:R-:W-:Y:S04]  /*9070*/  STG.E.U16 desc[UR20][R38.64+0x32], R208 ;  /* 0x000032d026007986 */ /* 0x000fe8000c101514 */
[----:B------:R-:W-:Y:S04]  /*9080*/  STG.E.U16 desc[UR20][R4.64+0x30], R207 ;  /* 0x000030cf04007986 */ /* 0x000fe8000c101514 */
[----:B------:R1:W-:Y:S04]  /*9090*/  STG.E.U16 desc[UR20][R4.64+0x32], R206 ;  /* 0x000032ce04007986 */ /* 0x0003e8000c101514 */
[----:B------:R-:W-:Y:S04]  /*90a0*/  STG.E.U16 desc[UR20][R2.64+0x30], R205 ;  /* 0x000030cd02007986 */ /* 0x000fe8000c101514 */
[----:B------:R2:W-:Y:S04]  /*90b0*/  STG.E.U16 desc[UR20][R2.64+0x32], R204 ;  /* 0x000032cc02007986 */ /* 0x0005e8000c101514 */
[----:B------:R-:W-:Y:S04]  /*90c0*/  STG.E.U16 desc[UR20][R28.64+0x30], R203 ;  /* 0x000030cb1c007986 */ /* 0x000fe8000c101514 */
[----:B------:R-:W-:Y:S01]  /*90d0*/  STG.E.U16 desc[UR20][R28.64+0x32], R201 ;  /* 0x000032c91c007986 */ /* 0x000fe2000c101514 */
[----:B-1----:R-:W-:-:S03]  /*90e0*/  IMAD.WIDE R4, R6, -0x70, R2 ;  /* 0xffffff9006047825 */ /* 0x002fc600078e0202 */
[----:B------:R-:W-:Y:S01]  /*90f0*/  STG.E.U16 desc[UR20][R38.64+0x40], R202 ;  /* 0x000040ca26007986 */ /* 0x000fe2000c101514 */
[----:B--2---:R-:W-:-:S03]  /*9100*/  IMAD.WIDE R2, R6, 0x70, R4 ;  /* 0x0000007006027825 */ /* 0x004fc600078e0204 */
[----:B------:R-:W-:Y:S04]  /*9110*/  STG.E.U16 desc[UR20][R38.64+0x42], R200 ;  /* 0x000042c826007986 */ /* 0x000fe8000c101514 */
[----:B------:R-:W-:Y:S01]  /*9120*/  STG.E.U16 desc[UR20][R4.64+0x40], R199 ;  /* 0x000040c704007986 */ /* 0x000fe2000c101514 */
[----:B------:R-:W-:-:S03]  /*9130*/  IMAD.WIDE R6, R6, -0x70, R2 ;  /* 0xffffff9006067825 */ /* 0x000fc600078e0202 */
[----:B------:R1:W-:Y:S04]  /*9140*/  STG.E.U16 desc[UR20][R4.64+0x42], R198 ;  /* 0x000042c604007986 */ /* 0x0003e8000c101514 */
[----:B------:R-:W-:Y:S04]  /*9150*/  STG.E.U16 desc[UR20][R2.64+0x40], R197 ;  /* 0x000040c502007986 */ /* 0x000fe8000c101514 */
[----:B------:R2:W-:Y:S04]  /*9160*/  STG.E.U16 desc[UR20][R2.64+0x42], R196 ;  /* 0x000042c402007986 */ /* 0x0005e8000c101514 */
[----:B------:R-:W-:Y:S04]  /*9170*/  STG.E.U16 desc[UR20][R28.64+0x40], R195 ;  /* 0x000040c31c007986 */ /* 0x000fe8000c101514 */
[----:B------:R-:W-:Y:S01]  /*9180*/  STG.E.U16 desc[UR20][R28.64+0x42], R194 ;  /* 0x000042c21c007986 */ /* 0x000fe2000c101514 */
[----:B-1----:R-:W-:-:S04]  /*9190*/  IMAD.U32 R4, RZ, RZ, UR27 ;  /* 0x0000001bff047e24 */ /* 0x002fc8000f8e00ff */
[----:B------:R-:W-:-:S04]  /*91a0*/  IMAD.WIDE R4, R4, 0x70, R6 ;  /* 0x0000007004047825 */ /* 0x000fc800078e0206 */
[----:B--2---:R-:W-:Y:S01]  /*91b0*/  IMAD.U32 R2, RZ, RZ, UR27 ;  /* 0x0000001bff027e24 */ /* 0x004fe2000f8e00ff */
[----:B------:R-:W-:Y:S03]  /*91c0*/  STG.E.U16 desc[UR20][R38.64+0x50], R193 ;  /* 0x000050c126007986 */ /* 0x000fe6000c101514 */
[----:B------:R-:W-:Y:S01]  /*91d0*/  IMAD.WIDE R2, R2, -0x70, R4 ;  /* 0xffffff9002027825 */ /* 0x000fe200078e0204 */
[----:B------:R-:W-:Y:S04]  /*91e0*/  STG.E.U16 desc[UR20][R38.64+0x52], R192 ;  /* 0x000052c026007986 */ /* 0x000fe8000c101514 */
[----:B------:R-:W-:Y:S04]  /*91f0*/  STG.E.U16 desc[UR20][R6.64+0x52], R191 ;  /* 0x000052bf06007986 */ /* 0x000fe8000c101514 */
[----:B------:R1:W-:Y:S04]  /*9200*/  STG.E.U16 desc[UR20][R6.64+0x50], R190 ;  /* 0x000050be06007986 */ /* 0x0003e8000c101514 */
[----:B------:R-:W-:Y:S04]  /*9210*/  STG.E.U16 desc[UR20][R4.64+0x50], R189 ;  /* 0x000050bd04007986 */ /* 0x000fe8000c101514 */
[----:B------:R2:W-:Y:S04]  /*9220*/  STG.E.U16 desc[UR20][R4.64+0x52], R188 ;  /* 0x000052bc04007986 */ /* 0x0005e8000c101514 */
[----:B------:R-:W-:Y:S04]  /*9230*/  STG.E.U16 desc[UR20][R28.64+0x50], R187 ;  /* 0x000050bb1c007986 */ /* 0x000fe8000c101514 */
[----:B------:R-:W-:Y:S01]  /*9240*/  STG.E.U16 desc[UR20][R28.64+0x52], R186 ;  /* 0x000052ba1c007986 */ /* 0x000fe2000c101514 */
[----:B-1----:R-:W-:-:S04]  /*9250*/  IMAD.U32 R6, RZ, RZ, UR27 ;  /* 0x0000001bff067e24 */ /* 0x002fc8000f8e00ff */
[----:B------:R-:W-:Y:S01]  /*9260*/  IMAD.WIDE R12, R6, 0x70, R2 ;  /* 0x00000070060c7825 */ /* 0x000fe200078e0202 */
[----:B------:R-:W-:Y:S03]  /*9270*/  STG.E.U16 desc[UR20][R38.64+0x60], R185 ;  /* 0x000060b926007986 */ /* 0x000fe6000c101514 */
[----:B--2---:R-:W-:Y:S01]  /*9280*/  IMAD.U32 R4, RZ, RZ, UR27 ;  /* 0x0000001bff047e24 */ /* 0x004fe2000f8e00ff */
[----:B------:R-:W-:Y:S04]  /*9290*/  STG.E.U16 desc[UR20][R38.64+0x62], R184 ;  /* 0x000062b826007986 */ /* 0x000fe8000c101514 */
[----:B------:R-:W-:Y:S04]  /*92a0*/  STG.E.U16 desc[UR20][R2.64+0x60], R183 ;  /* 0x000060b702007986 */ /* 0x000fe8000c101514 */
[----:B------:R1:W-:Y:S01]  /*92b0*/  STG.E.U16 desc[UR20][R2.64+0x62], R182 ;  /* 0x000062b602007986 */ /* 0x0003e2000c101514 */
[----:B------:R-:W-:Y:S01]  /*92c0*/  FADD.FTZ R0, R0, R236 ;  /* 0x000000ec00007221 */ /* 0x000fe20000010000 */
[----:B------:R-:W-:-:S02]  /*92d0*/  FADD.FTZ R8, R238, R237 ;  /* 0x000000edee087221 */ /* 0x000fc40000010000 */
[----:B------:R-:W-:Y:S01]  /*92e0*/  STG.E.U16 desc[UR20][R12.64+0x60], R181 ;  /* 0x000060b50c007986 */ /* 0x000fe2000c101514 */
[----:B------:R-:W-:-:S03]  /*92f0*/  FADD.FTZ R9, R248, R239 ;  /* 0x000000eff8097221 */ /* 0x000fc60000010000 */
[----:B------:R-:W-:Y:S04]  /*9300*/  STG.E.U16 desc[UR20][R12.64+0x62], R180 ;  /* 0x000062b40c007986 */ /* 0x000fe8000c101514 */
[----:B------:R-:W-:Y:S04]  /*9310*/  STG.E.U16 desc[UR20][R28.64+0x60], R178 ;  /* 0x000060b21c007986 */ /* 0x000fe8000c101514 */
[----:B------:R-:W-:Y:S04]  /*9320*/  STG.E.U16 desc[UR20][R28.64+0x62], R176 ;  /* 0x000062b01c007986 */ /* 0x000fe8000c101514 */
[----:B------:R-:W-:Y:S01]  /*9330*/  STG.E.U16 desc[UR20][R38.64+0x70], R179 ;  /* 0x000070b326007986 */ /* 0x000fe2000c101514 */
[----:B-1----:R-:W-:-:S03]  /*9340*/  IMAD.WIDE R2, R4, -0x70, R12 ;  /* 0xffffff9004027825 */ /* 0x002fc600078e020c */
[----:B------:R-:W-:Y:S01]  /*9350*/  STG.E.U16 desc[UR20][R38.64+0x72], R177 ;  /* 0x000072b126007986 */ /* 0x000fe2000c101514 */
[----:B------:R-:W-:-:S03]  /*9360*/  IMAD.WIDE R4, R4, 0x70, R2 ;  /* 0x0000007004047825 */ /* 0x000fc600078e0202 */
[----:B------:R-:W-:Y:S04]  /*9370*/  STG.E.U16 desc[UR20][R2.64+0x70], R172 ;  /* 0x000070ac02007986 */ /* 0x000fe8000c101514 */
[----:B------:R1:W-:Y:S04]  /*9380*/  STG.E.U16 desc[UR20][R2.64+0x72], R174 ;  /* 0x000072ae02007986 */ /* 0x0003e8000c101514 */
[----:B------:R-:W-:Y:S04]  /*9390*/  STG.E.U16 desc[UR20][R4.64+0x70], R175 ;  /* 0x000070af04007986 */ /* 0x000fe8000c101514 */
[----:B------:R2:W-:Y:S04]  /*93a0*/  STG.E.U16 desc[UR20][R4.64+0x72], R173 ;  /* 0x000072ad04007986 */ /* 0x0005e8000c101514 */
[----:B------:R3:W-:Y:S01]  /*93b0*/  STL.64 [R1+0x80], R12 ;  /* 0x0000800c01007387 */ /* 0x0007e20000100a00 */
[----:B-1----:R-:W-:Y:S01]  /*93c0*/  FADD.FTZ R2, R250, R0 ;  /* 0x00000000fa027221 */ /* 0x002fe20000010000 */
[----:B------:R-:W-:Y:S01]  /*93d0*/  FADD.FTZ R0, R251, R8 ;  /* 0x00000008fb007221 */ /* 0x000fe20000010000 */
[----:B------:R-:W-:-:S03]  /*93e0*/  FADD.FTZ R3, R106, R9 ;  /* 0x000000096a037221 */ /* 0x000fc60000010000 */
[----:B------:R-:W-:Y:S01]  /*93f0*/  FADD.FTZ R0, R242, R0 ;  /* 0x00000000f2007221 */ /* 0x000fe20000010000 */
[----:B--2---:R-:W-:Y:S01]  /*9400*/  FADD.FTZ R5, R107, R10 ;  /* 0x0000000a6b057221 */ /* 0x004fe20000010000 */
[----:B------:R-:W-:Y:S01]  /*9410*/  FADD.FTZ R4, R37, R2 ;  /* 0x0000000225047221 */ /* 0x000fe20000010000 */
[----:B------:R-:W-:Y:S02]  /*9420*/  FADD.FTZ R2, R252, R3 ;  /* 0x00000003fc027221 */ /* 0x000fe40000010000 */
[----:B------:R-:W-:Y:S01]  /*9430*/  FADD.FTZ R5, R36, R5 ;  /* 0x0000000524057221 */ /* 0x000fe20000010000 */
[----:B------:R-:W-:Y:S01]  /*9440*/  FADD.FTZ R4, R241, R4 ;  /* 0x00000004f1047221 */ /* 0x000fe20000010000 */
[----:B------:R-:W-:Y:S01]  /*9450*/  FADD.FTZ R3, R240, R0 ;  /* 0x00000000f0037221 */ /* 0x000fe20000010000 */
[----:B------:R-:W-:Y:S01]  /*9460*/  FADD.FTZ R0, R229, R2 ;  /* 0x00000002e5007221 */ /* 0x000fe20000010000 */
[----:B------:R-:W-:Y:S01]  /*9470*/  FADD.FTZ R5, R243, R5 ;  /* 0x00000005f3057221 */ /* 0x000fe20000010000 */
[----:B------:R-:W-:Y:S01]  /*9480*/  FADD.FTZ R4, R230, R4 ;  /* 0x00000004e6047221 */ /* 0x000fe20000010000 */
[----:B------:R-:W-:Y:S01]  /*9490*/  FADD.FTZ R2, R231, R3 ;  /* 0x00000003e7027221 */ /* 0x000fe20000010000 */
[----:B------:R-:W-:-:S02]  /*94a0*/  FADD.FTZ R0, R228, R0 ;  /* 0x00000000e4007221 */ /* 0x000fc40000010000 */
[----:B------:R3:W-:Y:S04]  /*94b0*/  STL [R1+0x140], R5 ;  /* 0x0001400501007387 */ /* 0x0007e80000100800 */
[----:B------:R3:W-:Y:S04]  /*94c0*/  STL [R1+0x144], R4 ;  /* 0x0001440401007387 */ /* 0x0007e80000100800 */
[----:B------:R3:W-:Y:S04]  /*94d0*/  STL [R1+0x14c], R2 ;  /* 0x00014c0201007387 */ /* 0x0007e80000100800 */
[----:B------:R3:W-:Y:S04]  /*94e0*/  STG.E.U16 desc[UR20][R28.64+0x70], R105 ;  /* 0x000070691c007986 */ /* 0x0007e8000c101514 */
[----:B------:R3:W-:Y:S04]  /*94f0*/  STG.E.U16 desc[UR20][R28.64+0x72], R104 ;  /* 0x000072681c007986 */ /* 0x0007e8000c101514 */
[----:B------:R3:W-:Y:S01]  /*9500*/  STL [R1+0x148], R0 ;  /* 0x0001480001007387 */ /* 0x0007e20000100800 */
[----:B------:R-:W-:Y:S01]  /*9510*/  IADD3 R251, P0, PT, R38, -0x80, RZ ;  /* 0xffffff8026fb7810 */ /* 0x000fe20007f1e0ff */
[----:B------:R-:W-:-:S03]  /*9520*/  UMOV UR12, 0xffffffff ;  /* 0xffffffff000c7882 */ /* 0x000fc60000000000 */
[----:B------:R-:W-:Y:S01]  /*9530*/  IADD3.X R250, PT, PT, R39, -0x1, RZ, P0, !PT ;  /* 0xffffffff27fa7810 */ /* 0x000fe200007fe4ff */
[----:B------:R-:W-:Y:S08]  /*9540*/  BRA.U !UP1, `(.L_x_639) ;  /* 0x0000010109887547 */ /* 0x000ff0000b800000 */
[----:B------:R-:W2:Y:S01]  /*9550*/  LDL.LU R238, [R1+0x68] ;  /* 0x0000680001ee7983 */ /* 0x000ea20000300800 */
[----:B------:R-:W-:Y:S01]  /*9560*/  UIADD3 UR27, UPT, UPT, UR26, -0x2, URZ ;  /* 0xfffffffe1a1b7890 */ /* 0x000fe2000fffe0ff */
[----:B------:R-:W-:-:S04]  /*9570*/  DEPBAR.LE SB0, 0x0 ;  /* 0x000080000000791a */ /* 0x000fc80000000000 */
[----:B------:R-:W4:Y:S01]  /*9580*/  LDL R242, [R1+0x16c] ;  /* 0x00016c0001f27983 */ /* 0x000f220000100800 */
[----:B------:R-:W1:Y:S03]  /*9590*/  LDCU UR4, c[0x0][0x440] ;  /* 0x00008800ff0477ac */ /* 0x000e660008000800 */
[----:B------:R-:W5:Y:S04]  /*95a0*/  LDL.LU R248, [R1+0x64] ;  /* 0x0000640001f87983 */ /* 0x000f680000300800 */
[----:B------:R-:W2:Y:S04]  /*95b0*/  LDL R107, [R1+0x168] ;  /* 0x00016800016b7983 */ /* 0x000ea80000100800 */
[----:B------:R-:W2:Y:S04]  /*95c0*/  LDL R106, [R1+0x158] ;  /* 0x00015800016a7983 */ /* 0x000ea80000100800 */
[----:B------:R-:W2:Y:S01]  /*95d0*/  LDL R37, [R1+0x15c] ;  /* 0x00015c0001257983 */ /* 0x000ea20000100800 */
[----:B------:R-:W3:Y:S01]  /*95e0*/  S2R R36, SR_TID.X ;  /* 0x0000000000247919 */ /* 0x000ee20000002100 */
[----:B------:R-:W1:Y:S01]  /*95f0*/  S2R R249, SR_TID.X ;  /* 0x0000000000f97919 */ /* 0x000e620000002100 */
[----:B------:R-:W-:-:S04]  /*9600*/  UIMAD.WIDE.U32 UR36, UR27, UR14, URZ ;  /* 0x0000000e1b2472a5 */ /* 0x000fc8000f8e00ff */
[----:B------:R-:W-:-:S04]  /*9610*/  USHF.L.U32 UR34, UR36, 0x6, URZ ;  /* 0x0000000624227899 */ /* 0x000fc800080006ff */
[----:B------:R-:W-:Y:S01]  /*9620*/  ULEA UR34, UP0, UR14, UR34, 0x5 ;  /* 0x000000220e227291 */ /* 0x000fe2000f8028ff */
[----:B------:R-:W-:Y:S02]  /*9630*/  IMAD.U32 R7, RZ, RZ, UR37 ;  /* 0x00000025ff077e24 */ /* 0x000fe4000f8e00ff */
[----:B------:R-:W-:-:S03]  /*9640*/  IMAD.U32 R6, RZ, RZ, UR36 ;  /* 0x00000024ff067e24 */ /* 0x000fc6000f8e00ff */
[----:B------:R-:W-:Y:S01]  /*9650*/  IMAD.U32 R7, RZ, RZ, UR34 ;  /* 0x00000022ff077e24 */ /* 0x000fe2000f8e00ff */
[----:B------:R-:W-:-:S04]  /*9660*/  UIMAD UR27, UR27, UR15, UR37 ;  /* 0x0000000f1b1b72a4 */ /* 0x000fc8000f8e0225 */
[----:B------:R-:W-:Y:S01]  /*9670*/  USHF.L.U64.HI UR5, UR36, 0x6, UR27 ;  /* 0x0000000624057899 */ /* 0x000fe2000801021b */
[----:B---3--:R-:W-:Y:S02]  /*9680*/  IMAD.SHL.U32 R239, R36, 0x20, RZ ;  /* 0x0000002024ef7824 */ /* 0x008fe400078e00ff */
[----:B-1----:R-:W-:-:S05]  /*9690*/  IMAD.SHL.U32 R36, R249, 0x10, RZ ;  /* 0x00000010f9247824 */ /* 0x002fca00078e00ff */
[----:B------:R-:W-:Y:S01]  /*96a0*/  LOP3.LUT R36, R36, 0x100, RZ, 0xc0, !PT ;  /* 0x0000010024247812 */ /* 0x000fe200078ec0ff */
[----:B------:R-:W-:-:S03]  /*96b0*/  ULEA.HI.X UR5, UR14, UR5, UR15, 0x5, UP0 ;  /* 0x000000050e057291 */ /* 0x000fc600080f2c0f */
[----:B------:R-:W-:Y:S01]  /*96c0*/  LOP3.LUT R36, R36, 0x20, R239, 0xf8, !PT ;  /* 0x0000002024247812 */ /* 0x000fe200078ef8ef */
[----:B------:R-:W-:Y:S01]  /*96d0*/  IMAD.SHL.U32 R239, R249, 0x8, RZ ;  /* 0x00000008f9ef7824 */ /* 0x000fe200078e00ff */
[----:B------:R-:W-:Y:S01]  /*96e0*/  SHF.R.U32.HI R209, RZ, 0x1, R249 ;  /* 0x00000001ffd17819 */ /* 0x000fe200000116f9 */
[----:B------:R-:W-:-:S03]  /*96f0*/  IMAD.U32 R0, RZ, RZ, UR27 ;  /* 0x0000001bff007e24 */ /* 0x000fc6000f8e00ff */
[----:B------:R-:W-:Y:S01]  /*9700*/  LOP3.LUT R239, R239, 0x18, RZ, 0xc0, !PT ;  /* 0x00000018efef7812 */ /* 0x000fe200078ec0ff */
[----:B------:R-:W-:Y:S01]  /*9710*/  IMAD.U32 R8, RZ, RZ, UR5 ;  /* 0x00000005ff087e24 */ /* 0x000fe2000f8e00ff */
[----:B------:R-:W-:Y:S01]  /*9720*/  LOP3.LUT R3, R209, 0x8, RZ, 0xc0, !PT ;  /* 0x00000008d1037812 */ /* 0x000fe200078ec0ff */
[----:B------:R-:W-:Y:S01]  /*9730*/  BAR.SYNC.DEFER_BLOCKING 0x0 ;  /* 0x0000000000007b1d */ /* 0x000fe20000010000 */
[----:B------:R-:W-:Y:S02]  /*9740*/  ISETP.GE.AND P2, PT, R239, UR4, PT ;  /* 0x00000004ef007c0c */ /* 0x000fe4000bf46270 */
[-C--:B----4-:R-:W-:Y:S02]  /*9750*/  LEA R4, P1, R6, R242.reuse, 0x7 ;  /* 0x000000f206047211 */ /* 0x090fe400078238ff */
[----:B------:R-:W-:Y:S02]  /*9760*/  LEA R2, P0, R7, R242, 0x1 ;  /* 0x000000f207027211 */ /* 0x000fe400078008ff */
[----:B------:R-:W1:Y:S01]  /*9770*/  S2R R242, SR_TID.X ;  /* 0x0000000000f27919 */ /* 0x000e620000002100 */
[----:B-----5:R-:W-:-:S02]  /*9780*/  LOP3.LUT R244, R248, R3, RZ, 0x3c, !PT ;  /* 0x00000003f8f47212 */ /* 0x020fc400078e3cff */
[-C--:B--2---:R-:W-:Y:S02]  /*9790*/  LEA.HI.X R5, R6, R107.reuse, R0, 0x7, P1 ;  /* 0x0000006b06057211 */ /* 0x084fe400008f3c00 */
[----:B------:R-:W-:Y:S02]  /*97a0*/  LEA.HI.X R3, R7, R107, R8, 0x1, P0 ;  /* 0x0000006b07037211 */ /* 0x000fe400000f0c08 */
[----:B------:R-:W-:Y:S01]  /*97b0*/  ISETP.GE.AND P1, PT, R106, UR4, PT ;  /* 0x000000046a007c0c */ /* 0x000fe2000bf26270 */
[----:B------:R-:W-:Y:S01]  /*97c0*/  @!PT LDS RZ, [RZ] ;  /* 0x00000000fffff984 */ /* 0x000fe20000000800 */
[----:B------:R-:W-:Y:S01]  /*97d0*/  @!PT LDS RZ, [RZ] ;  /* 0x00000000fffff984 */ /* 0x000fe20000000800 */
[----:B------:R-:W-:Y:S01]  /*97e0*/  @!PT LDS RZ, [RZ] ;  /* 0x00000000fffff984 */ /* 0x000fe20000000800 */
[----:B------:R-:W-:Y:S01]  /*97f0*/  @!P2 LDGSTS.E.BYPASS.LTC128B.128 [R217+0x9000], desc[UR20][R4.64] ;  /* 0x0900000004d9afae */ /* 0x000fe2000b981a14 */
[----:B------:R-:W-:-:S03]  /*9800*/  ISETP.GE.AND P0, PT, R37, UR4, PT ;  /* 0x0000000425007c0c */ /* 0x000fc6000bf06270 */
[----:B------:R-:W-:Y:S01]  /*9810*/  @P2 STS.128 [R217+0x9000], RZ ;  /* 0x009000ffd9002388 */ /* 0x000fe20000000c00 */
[----:B------:R-:W-:-:S07]  /*9820*/  LOP3.LUT R36, R36, R238, RZ, 0xfc, !PT ;  /* 0x000000ee24247212 */ /* 0x000fce00078efcff */
[----:B------:R-:W-:Y:S01]  /*9830*/  @!PT LDS RZ, [RZ] ;  /* 0x00000000fffff984 */ /* 0x000fe20000000800 */
[----:B------:R-:W-:Y:S01]  /*9840*/  @!PT LDS RZ, [RZ] ;  /* 0x00000000fffff984 */ /* 0x000fe20000000800 */
[----:B------:R-:W-:Y:S01]  /*9850*/  @!PT LDS RZ, [RZ] ;  /* 0x00000000fffff984 */ /* 0x000fe20000000800 */
[----:B------:R-:W-:Y:S01]  /*9860*/  @!P1 LDGSTS.E.BYPASS.LTC128B.128 [R217+0xa000], desc[UR20][R4.64+0x40] ;  /* 0x0a00004004d99fae */ /* 0x000fe2000b981a14 */
[----:B-1----:R-:W-:-:S03]  /*9870*/  IMAD.SHL.U32 R242, R242, 0x20, RZ ;  /* 0x00000020f2f27824 */ /* 0x002fc600078e00ff */
[----:B------:R-:W-:Y:S02]  /*9880*/  @P1 STS.128 [R217+0xa000], RZ ;  /* 0x00a000ffd9001388 */ /* 0x000fe40000000c00 */
[----:B------:R-:W-:Y:S02]  /*9890*/  LOP3.LUT R0, R211, 0x120, R242, 0xf8, !PT ;  /* 0x00000120d3007812 */ /* 0x000fe400078ef8f2 */
[----:B------:R-:W-:Y:S01]  /*98a0*/  @!PT LDS RZ, [RZ] ;  /* 0x00000000fffff984 */ /* 0x000fe20000000800 */
[----:B------:R-:W-:Y:S01]  /*98b0*/  @!PT LDS RZ, [RZ] ;  /* 0x00000000fffff984 */ /* 0x000fe20000000800 */
[----:B------:R-:W-:Y:S01]  /*98c0*/  @!PT LDS RZ, [RZ] ;  /* 0x00000000fffff984 */ /* 0x000fe20000000800 */
[----:B------:R1:W-:Y:S02]  /*98d0*/  @!P0 LDGSTS.E.BYPASS.LTC128B.128 [R217+0xb000], desc[UR20][R4.64+0x80] ;  /* 0x0b00008004d98fae */ /* 0x0003e4000b981a14 */
[----:B------:R-:W-:Y:S02]  /*98e0*/  LOP3.LUT R0, R0, R244, RZ, 0xfc, !PT ;  /* 0x000000f400007212 */ /* 0x000fe400078efcff */
[----:B------:R-:W-:Y:S01]  /*98f0*/  @P0 STS.128 [R217+0xb000], RZ ;  /* 0x00b000ffd9000388 */ /* 0x000fe20000000c00 */
[----:B------:R-:W-:Y:S02]  /*9900*/  LEA R36, R36, UR9, 0x1 ;  /* 0x0000000924247c11 */ /* 0x000fe4000f8e08ff */
[----:B------:R-:W-:Y:S01]  /*9910*/  LEA R208, R0, UR9, 0x1 ;  /* 0x0000000900d07c11 */ /* 0x000fe2000f8e08ff */
        /* <DEDUP_REMOVED lines=15> */
[----:B------:R-:W-:Y:S04]  /*9a10*/  LDSM.16.M88.4 R40, [R36+0x6000] ;  /* 0x006000002428783b */ /* 0x000fe80000000200 */
[----:B------:R-:W3:Y:S04]  /*9a20*/  LDSM.16.M88.4 R8, [R208+0x1000] ;  /* 0x00100000d008783b */ /* 0x000ee80000000200 */
[----:B------:R-:W4:Y:S04]  /*9a30*/  LDSM.16.M88.4 R28, [R36+0x6800] ;  /* 0x00680000241c783b */ /* 0x000f280000000200 */
[----:B------:R-:W5:Y:S04]  /*9a40*/  LDSM.16.M88.4 R32, [R36+0x6400] ;  /* 0x006400002420783b */ /* 0x000f680000000200 */
[----:B------:R-:W2:Y:S04]  /*9a50*/  LDSM.16.M88.4 R12, [R208] ;  /* 0x00000000d00c783b */ /* 0x000ea80000000200 */
[----:B------:R-:W2:Y:S01]  /*9a60*/  LDSM.16.M88.4 R24, [R36+0x6c00] ;  /* 0x006c00002418783b */ /* 0x000ea20000000200 */
[----:B------:R-:W-:-:S03]  /*9a70*/  IMAD.MOV.U32 R242, RZ, RZ, 0x20 ;  /* 0x00000020fff27424 */ /* 0x000fc600078e00ff */
[----:B------:R-:W0:Y:S02]  /*9a80*/  LDGDEPBAR ;  /* 0x00000000000079af */ /* 0x000e240000000000 */
[----:B------:R-:W-:-:S05]  /*9a90*/  SEL R242, R242, 0xffffffe0, !P6 ;  /* 0xffffffe0f2f27807 */ /* 0x000fca0007000000 */
[C---:B------:R-:W-:Y:S02]  /*9aa0*/  IMAD.IADD R37, R242.reuse, 0x1, R36 ;  /* 0x00000001f2257824 */ /* 0x040fe400078e0224 */
[----:B------:R-:W-:-:S03]  /*9ab0*/  IMAD.IADD R216, R242, 0x1, R208 ;  /* 0x00000001f2d87824 */ /* 0x000fc600078e02d0 */
[----:B------:R-:W-:Y:S04]  /*9ac0*/  LDSM.16.M88.4 R20, [R37+0x6000] ;  /* 0x006000002514783b */ /* 0x000fe80000000200 */
[----:B-1----:R-:W1:Y:S04]  /*9ad0*/  LDSM.16.M88.4 R4, [R216+0x1000] ;  /* 0x00100000d804783b */ /* 0x002e680000000200 */
[----:B------:R-:W1:Y:S04]  /*9ae0*/  LDSM.16.M88.4 R52, [R37+0x6800] ;  /* 0x006800002534783b */ /* 0x000e680000000200 */
[----:B------:R-:W1:Y:S04]  /*9af0*/  LDSM.16.M88.4 R56, [R37+0x6400] ;  /* 0x006400002538783b */ /* 0x000e680000000200 */
[----:B------:R-:W1:Y:S04]  /*9b00*/  LDSM.16.M88.4 R48, [R37+0x6c00] ;  /* 0x006c00002530783b */ /* 0x000e680000000200 */
[----:B------:R-:W1:Y:S01]  /*9b10*/  LDSM.16.M88.4 R16, [R216] ;  /* 0x00000000d810783b */ /* 0x000e620000000200 */
[C---:B---3--:R-:W-:Y:S08]  /*9b20*/  HMMA.16816.F32.BF16 R104, R8.reuse, R40, RZ ;  /* 0x000000280868723c */ /* 0x048ff000000418ff */
[C---:B----4-:R-:W-:Y:S08]  /*9b30*/  HMMA.16816.F32.BF16 R60, R8.reuse, R28, RZ ;  /* 0x0000001c083c723c */ /* 0x050ff000000418ff */
[----:B-----5:R-:W-:Y:S08]  /*9b40*/  HMMA.16816.F32.BF16 R64, R8, R32, RZ ;  /* 0x000000200840723c */ /* 0x020ff000000418ff */
[----:B--2---:R-:W-:Y:S08]  /*9b50*/  HMMA.16816.F32.BF16 R200, R12, R40, RZ ;  /* 0x000000280cc8723c */ /* 0x004ff000000418ff */
[C---:B------:R-:W-:Y:S08]  /*9b60*/  HMMA.16816.F32.BF16 R172, R8.reuse, R24, RZ ;  /* 0x0000001808ac723c */ /* 0x040ff000000418ff */
[C---:B------:R-:W-:Y:S08]  /*9b70*/  HMMA.16816.F32.BF16 R184, R8.reuse, R42, RZ ;  /* 0x0000002a08b8723c */ /* 0x040ff000000418ff */
[C---:B------:R-:W-:Y:S08]  /*9b80*/  HMMA.16816.F32.BF16 R180, R8.reuse, R34, RZ ;  /* 0x0000002208b4723c */ /* 0x040ff000000418ff */
[C---:B------:R-:W-:Y:S08]  /*9b90*/  HMMA.16816.F32.BF16 R176, R8.reuse, R30, RZ ;  /* 0x0000001e08b0723c */ /* 0x040ff000000418ff */
[----:B------:R-:W-:Y:S08]  /*9ba0*/  HMMA.16816.F32.BF16 R8, R8, R26, RZ ;  /* 0x0000001a0808723c */ /* 0x000ff000000418ff */
[----:B------:R-:W-:Y:S08]  /*9bb0*/  HMMA.16816.F32.BF16 R40, R12, R42, RZ ;  /* 0x0000002a0c28723c */ /* 0x000ff000000418ff */
[C---:B-1----:R-:W-:Y:S08]  /*9bc0*/  HMMA.16816.F32.BF16 R232, R4.reuse, R20, R104 ;  /* 0x0000001404e8723c */ /* 0x042ff00000041868 */
[----:B------:R-:W-:Y:S08]  /*9bd0*/  HMMA.16816.F32.BF16 R224, R4, R52, R60 ;  /* 0x0000003404e0723c */ /* 0x000ff0000004183c */
[----:B------:R-:W-:Y:S08]  /*9be0*/  HMMA.16816.F32.BF16 R196, R12, R32, RZ ;  /* 0x000000200cc4723c */ /* 0x000ff000000418ff */
[C---:B------:R-:W-:Y:S08]  /*9bf0*/  HMMA.16816.F32.BF16 R228, R4.reuse, R56, R64 ;  /* 0x0000003804e4723c */ /* 0x040ff00000041840 */
[----:B------:R-:W-:Y:S08]  /*9c00*/  HMMA.16816.F32.BF16 R104, R4, R48, R172 ;  /* 0x000000300468723c */ /* 0x000ff000000418ac */
[C---:B------:R-:W-:Y:S08]  /*9c10*/  HMMA.16816.F32.BF16 R60, R12.reuse, R34, RZ ;  /* 0x000000220c3c723c */ /* 0x040ff000000418ff */
[C---:B------:R-:W-:Y:S08]  /*9c20*/  HMMA.16816.F32.BF16 R192, R12.reuse, R28, RZ ;  /* 0x0000001c0cc0723c */ /* 0x040ff000000418ff */
[----:B------:R-:W-:Y:S08]  /*9c30*/  HMMA.16816.F32.BF16 R188, R12, R24, RZ ;  /* 0x000000180cbc723c */ /* 0x000ff000000418ff */
[C---:B------:R-:W-:Y:S08]  /*9c40*/  HMMA.16816.F32.BF16 R184, R4.reuse, R22, R184 ;  /* 0x0000001604b8723c */ /* 0x040ff000000418b8 */
[C---:B------:R-:W-:Y:S08]  /*9c50*/  HMMA.16816.F32.BF16 R220, R4.reuse, R58, R180 ;  /* 0x0000003a04dc723c */ /* 0x040ff000000418b4 */
[C---:B------:R-:W-:Y:S08]  /*9c60*/  HMMA.16816.F32.BF16 R172, R4.reuse, R54, R176 ;  /* 0x0000003604ac723c */ /* 0x040ff000000418b0 */
[----:B------:R-:W-:Y:S01]  /*9c70*/  HMMA.16816.F32.BF16 R212, R4, R50, R8 ;  /* 0x0000003204d4723c */ /* 0x000fe20000041808 */
[----:B------:R-:W-:Y:S04]  /*9c80*/  LDSM.16.M88.4 R4, [R208+0x3000] ;  /* 0x00300000d004783b */ /* 0x000fe80000000200 */
[----:B------:R-:W-:Y:S03]  /*9c90*/  LDSM.16.M88.4 R8, [R208+0x2000] ;  /* 0x00200000d008783b */ /* 0x000fe60000000200 */
[C---:B------:R-:W-:Y:S01]  /*9ca0*/  HMMA.16816.F32.BF16 R64, R12.reuse, R30, RZ ;  /* 0x0000001e0c40723c */ /* 0x040fe200000418ff */
[----:B------:R-:W-:Y:S07]  /*9cb0*/  LDSM.16.M88.4 R28, [R36+0x7800] ;  /* 0x00780000241c783b */ /* 0x000fee0000000200 */
[----:B------:R-:W-:Y:S01]  /*9cc0*/  HMMA.16816.F32.BF16 R32, R12, R26, RZ ;  /* 0x0000001a0c20723c */ /* 0x000fe200000418ff */
[----:B------:R-:W-:Y:S04]  /*9cd0*/  LDSM.16.M88.4 R12, [R36+0x7400] ;  /* 0x00740000240c783b */ /* 0x000fe80000000200 */
[----:B------:R-:W-:Y:S03]  /*9ce0*/  LDSM.16.M88.4 R24, [R36+0x7c00] ;  /* 0x007c00002418783b */ /* 0x000fe60000000200 */
[C---:B------:R-:W-:Y:S08]  /*9cf0*/  HMMA.16816.F32.BF16 R200, R16.reuse, R20, R200 ;  /* 0x0000001410c8723c */ /* 0x040ff000000418c8 */
[C---:B------:R-:W-:Y:S01]  /*9d00*/  HMMA.16816.F32.BF16 R40, R16.reuse, R22, R40 ;  /* 0x000000161028723c */ /* 0x040fe20000041828 */
[----:B------:R-:W1:Y:S07]  /*9d10*/  LDSM.16.M88.4 R20, [R36+0x7000] ;  /* 0x007000002414783b */ /* 0x000e6e0000000200 */
[C---:B------:R-:W-:Y:S08]  /*9d20*/  HMMA.16816.F32.BF16 R196, R16.reuse, R56, R196 ;  /* 0x0000003810c4723c */ /* 0x040ff000000418c4 */
[C---:B------:R-:W-:Y:S08]  /*9d30*/  HMMA.16816.F32.BF16 R56, R16.reuse, R58, R60 ;  /* 0x0000003a1038723c */ /* 0x040ff0000004183c */
[C---:B------:R-:W-:Y:S08]  /*9d40*/  HMMA.16816.F32.BF16 R240, R16.reuse, R52, R192 ;  /* 0x0000003410f0723c */ /* 0x040ff000000418c0 */
[C---:B------:R-:W-:Y:S08]  /*9d50*/  HMMA.16816.F32.BF16 R236, R16.reuse, R48, R188 ;  /* 0x0000003010ec723c */ /* 0x040ff000000418bc */
[----:B------:R-:W-:Y:S08]  /*9d60*/  HMMA.16816.F32.BF16 R204, R16, R54, R64 ;  /* 0x0000003610cc723c */ /* 0x000ff00000041840 */
        /* <DEDUP_REMOVED lines=11> */
[----:B------:R-:W1:Y:S04]  /*9e20*/  LDSM.16.M88.4 R20, [R37+0x7000] ;  /* 0x007000002514783b */ /* 0x000e680000000200 */
[----:B------:R-:W-:Y:S03]  /*9e30*/  LDSM.16.M88.4 R40, [R37+0x7800] ;  /* 0x007800002528783b */ /* 0x000fe60000000200 */
[----:B------:R-:W-:Y:S01]  /*9e40*/  HMMA.16816.F32.BF16 R192, R16, R50, R32 ;  /* 0x0000003210c0723c */ /* 0x000fe20000041820 */
[----:B------:R-:W2:Y:S04]  /*9e50*/  LDSM.16.M88.4 R16, [R37+0x7400] ;  /* 0x007400002510783b */ /* 0x000ea80000000200 */
[----:B------:R-:W3:Y:S03]  /*9e60*/  LDSM.16.M88.4 R32, [R37+0x7c00] ;  /* 0x007c00002520783b */ /* 0x000ee60000000200 */
[C---:B------:R-:W-:Y:S08]  /*9e70*/  HMMA.16816.F32.BF16 R48, R8.reuse, R12, R196 ;  /* 0x0000000c0830723c */ /* 0x040ff000000418c4 */
[C---:B------:R-:W-:Y:S01]  /*9e80*/  HMMA.16816.F32.BF16 R56, R8.reuse, R14, R56 ;  /* 0x0000000e0838723c */ /* 0x040fe20000041838 */
[----:B------:R-:W4:Y:S07]  /*9e90*/  LDSM.16.M88.4 R12, [R216+0x2000] ;  /* 0x00200000d80c783b */ /* 0x000f2e0000000200 */
[----:B------:R-:W-:Y:S08]  /*9ea0*/  HMMA.16816.F32.BF16 R200, R8, R26, R192 ;  /* 0x0000001a08c8723c */ /* 0x000ff000000418c0 */
[C---:B-1----:R-:W-:Y:S08]  /*9eb0*/  HMMA.16816.F32.BF16 R192, R4.reuse, R22, R184 ;  /* 0x0000001604c0723c */ /* 0x042ff000000418b8 */
[C---:B------:R-:W-:Y:S08]  /*9ec0*/  HMMA.16816.F32.BF16 R196, R4.reuse, R20, R188 ;  /* 0x0000001404c4723c */ /* 0x040ff000000418bc */
[C---:B--2---:R-:W-:Y:S08]  /*9ed0*/  HMMA.16816.F32.BF16 R184, R4.reuse, R18, R176 ;  /* 0x0000001204b8723c */ /* 0x044ff000000418b0 */
[C---:B------:R-:W-:Y:S08]  /*9ee0*/  HMMA.16816.F32.BF16 R188, R4.reuse, R16, R180 ;  /* 0x0000001004bc723c */ /* 0x040ff000000418b4 */
[C---:B---3--:R-:W-:Y:S08]  /*9ef0*/  HMMA.16816.F32.BF16 R220, R4.reuse, R32, R104 ;  /* 0x0000002004dc723c */ /* 0x048ff00000041868 */
[----:B------:R-:W-:Y:S08]  /*9f00*/  HMMA.16816.F32.BF16 R176, R4, R42, R172 ;  /* 0x0000002a04b0723c */ /* 0x000ff000000418ac */
[----:B------:R-:W-:Y:S01]  /*9f10*/  HMMA.16816.F32.BF16 R236, R8, R24, R236 ;  /* 0x0000001808ec723c */ /* 0x000fe200000418ec */
[----:B------:R-:W-:Y:S07]  /*9f20*/  LDSM.16.M88.4 R24, [R36+0x8000] ;  /* 0x008000002418783b */ /* 0x000fee0000000200 */
[C---:B------:R-:W-:Y:S08]  /*9f30*/  HMMA.16816.F32.BF16 R180, R4.reuse, R40, R224 ;  /* 0x0000002804b4723c */ /* 0x040ff000000418e0 */
[----:B------:R-:W-:Y:S01]  /*9f40*/  HMMA.16816.F32.BF16 R172, R4, R34, R64 ;  /* 0x0000002204ac723c */ /* 0x000fe20000041840 */
[----:B------:R-:W1:Y:S07]  /*9f50*/  LDSM.16.M88.4 R4, [R208+0x5000] ;  /* 0x00500000d004783b */ /* 0x000e6e0000000200 */
[C---:B----4-:R-:W-:Y:S08]  /*9f60*/  HMMA.16816.F32.BF16 R104, R12.reuse, R20, R60 ;  /* 0x000000140c68723c */ /* 0x050ff0000004183c */
[C---:B------:R-:W-:Y:S01]  /*9f70*/  HMMA.16816.F32.BF16 R60, R12.reuse, R22, R52 ;  /* 0x000000160c3c723c */ /* 0x040fe20000041834 */
[----:B------:R-:W2:Y:S07]  /*9f80*/  LDSM.16.M88.4 R20, [R36+0x8400] ;  /* 0x008400002414783b */ /* 0x000eae0000000200 */
[C---:B------:R-:W-:Y:S08]  /*9f90*/  HMMA.16816.F32.BF16 R52, R12.reuse, R16, R48 ;  /* 0x000000100c34723c */ /* 0x040ff00000041830 */
[----:B------:R-:W-:Y:S01]  /*9fa0*/  HMMA.16816.F32.BF16 R56, R12, R18, R56 ;  /* 0x000000120c38723c */ /* 0x000fe20000041838 */
[----:B------:R-:W3:Y:S07]  /*9fb0*/  LDSM.16.M88.4 R16, [R36+0x8800] ;  /* 0x008800002410783b */ /* 0x000eee0000000200 */
[C---:B------:R-:W-:Y:S08]  /*9fc0*/  HMMA.16816.F32.BF16 R212, R8.reuse, R28, R240 ;  /* 0x0000001c08d4723c */ /* 0x040ff000000418f0 */
[----:B------:R-:W-:Y:S01]  /*9fd0*/  HMMA.16816.F32.BF16 R204, R8, R30, R204 ;  /* 0x0000001e08cc723c */ /* 0x000fe200000418cc */
[----:B------:R-:W4:Y:S04]  /*9fe0*/  LDSM.16.M88.4 R28, [R36+0x8c00] ;  /* 0x008c0000241c783b */ /* 0x000f280000000200 */
[----:B------:R-:W5:Y:S03]  /*9ff0*/  LDSM.16.M88.4 R8, [R208+0x4000] ;  /* 0x00400000d008783b */ /* 0x000f660000000200 */
[C---:B------:R-:W-:Y:S08]  /*a000*/  HMMA.16816.F32.BF16 R64, R12.reuse, R32, R236 ;  /* 0x000000200c40723c */ /* 0x040ff000000418ec */
[C---:B------:R-:W-:Y:S08]  /*a010*/  HMMA.16816.F32.BF16 R48, R12.reuse, R40, R212 ;  /* 0x000000280c30723c */ /* 0x040ff000000418d4 */
[C---:B------:R-:W-:Y:S08]  /*a020*/  HMMA.16816.F32.BF16 R40, R12.reuse, R42, R204 ;  /* 0x0000002a0c28723c */ /* 0x040ff000000418cc */
[----:B------:R-:W-:Y:S08]  /*a030*/  HMMA.16816.F32.BF16 R12, R12, R34, R200 ;  /* 0x000000220c0c723c */ /* 0x000ff000000418c8 */
[C---:B-1----:R-:W-:Y:S08]  /*a040*/  HMMA.16816.F32.BF16 R204, R4.reuse, R24, R196 ;  /* 0x0000001804cc723c */ /* 0x042ff000000418c4 */
[C---:B------:R-:W-:Y:S08]  /*a050*/  HMMA.16816.F32.BF16 R200, R4.reuse, R26, R192 ;  /* 0x0000001a04c8723c */ /* 0x040ff000000418c0 */
[C---:B--2---:R-:W-:Y:S08]  /*a060*/  HMMA.16816.F32.BF16 R196, R4.reuse, R20, R188 ;  /* 0x0000001404c4723c */ /* 0x044ff000000418bc */
[C---:B------:R-:W-:Y:S08]  /*a070*/  HMMA.16816.F32.BF16 R192, R4.reuse, R22, R184 ;  /* 0x0000001604c0723c */ /* 0x040ff000000418b8 */
[C---:B---3--:R-:W-:Y:S08]  /*a080*/  HMMA.16816.F32.BF16 R188, R4.reuse, R16, R180 ;  /* 0x0000001004bc723c */ /* 0x048ff000000418b4 */
[C---:B------:R-:W-:Y:S08]  /*a090*/  HMMA.16816.F32.BF16 R184, R4.reuse, R18, R176 ;  /* 0x0000001204b8723c */ /* 0x040ff000000418b0 */
[C---:B----4-:R-:W-:Y:S08]  /*a0a0*/  HMMA.16816.F32.BF16 R180, R4.reuse, R28, R220 ;  /* 0x0000001c04b4723c */ /* 0x050ff000000418dc */
[----:B------:R-:W-:Y:S01]  /*a0b0*/  HMMA.16816.F32.BF16 R172, R4, R30, R172 ;  /* 0x0000001e04ac723c */ /* 0x000fe200000418ac */
[----:B------:R-:W-:Y:S07]  /*a0c0*/  LDSM.16.M88.4 R4, [R216+0x5000] ;  /* 0x00500000d804783b */ /* 0x000fee0000000200 */
[C---:B-----5:R-:W-:Y:S08]  /*a0d0*/  HMMA.16816.F32.BF16 R104, R8.reuse, R24, R104 ;  /* 0x000000180868723c */ /* 0x060ff00000041868 */
        /* <DEDUP_REMOVED lines=8> */
[----:B------:R-:W3:Y:S07]  /*a160*/  LDSM.16.M88.4 R16, [R37+0x8800] ;  /* 0x008800002510783b */ /* 0x000eee0000000200 */
[----:B------:R-:W-:Y:S01]  /*a170*/  HMMA.16816.F32.BF16 R28, R8, R30, R12 ;  /* 0x0000001e081c723c */ /* 0x000fe2000004180c */
[----:B------:R-:W4:Y:S04]  /*a180*/  LDSM.16.M88.4 R8, [R216+0x4000] ;  /* 0x00400000d808783b */ /* 0x000f280000000200 */
[----:B------:R-:W5:Y:S01]  /*a190*/  LDSM.16.M88.4 R12, [R37+0x8c00] ;  /* 0x008c0000250c783b */ /* 0x000f620000000200 */
[----:B------:R-:W-:-:S04]  /*a1a0*/  DEPBAR.LE SB0, 0x0 ;  /* 0x000080000000791a */ /* 0x000fc80000000000 */
[C---:B-1----:R-:W-:Y:S08]  /*a1b0*/  HMMA.16816.F32.BF16 R220, R4.reuse, R24, R204 ;  /* 0x0000001804dc723c */ /* 0x042ff000000418cc */
[C---:B--2---:R-:W-:Y:S08]  /*a1c0*/  HMMA.16816.F32.BF16 R204, R4.reuse, R20, R196 ;  /* 0x0000001404cc723c */ /* 0x044ff000000418c4 */
[C---:B------:R-:W-:Y:S08]  /*a1d0*/  HMMA.16816.F32.BF16 R212, R4.reuse, R26, R200 ;  /* 0x0000001a04d4723c */ /* 0x040ff000000418c8 */
[C---:B---3--:R-:W-:Y:S08]  /*a1e0*/  HMMA.16816.F32.BF16 R196, R4.reuse, R16, R188 ;  /* 0x0000001004c4723c */ /* 0x048ff000000418bc */
[----:B------:R-:W-:Y:S08]  /*a1f0*/  HMMA.16816.F32.BF16 R224, R4, R18, R184 ;  /* 0x0000001204e0723c */ /* 0x000ff000000418b8 */
[C---:B----4-:R-:W-:Y:S08]  /*a200*/  HMMA.16816.F32.BF16 R48, R8.reuse, R24, R104 ;  /* 0x000000180830723c */ /* 0x050ff00000041868 */
[C---:B------:R-:W-:Y:S08]  /*a210*/  HMMA.16816.F32.BF16 R60, R8.reuse, R26, R60 ;  /* 0x0000001a083c723c */ /* 0x040ff0000004183c */
[----:B------:R-:W-:Y:S01]  /*a220*/  HMMA.16816.F32.BF16 R52, R8, R16, R52 ;  /* 0x000000100834723c */ /* 0x000fe20000041834 */
[----:B------:R-:W-:-:S07]  /*a230*/  UISETP.GE.U32.AND UP1, UPT, UR26, 0x3, UPT ;  /* 0x000000031a00788c */ /* 0x000fce000bf26070 */
[C---:B------:R-:W-:Y:S08]  /*a240*/  HMMA.16816.F32.BF16 R200, R4.reuse, R22, R192 ;  /* 0x0000001604c8723c */ /* 0x040ff000000418c0 */
[C---:B-----5:R-:W-:Y:S08]  /*a250*/  HMMA.16816.F32.BF16 R228, R4.reuse, R12, R180 ;  /* 0x0000000c04e4723c */ /* 0x060ff000000418b4 */
[----:B------:R-:W-:Y:S08]  /*a260*/  HMMA.16816.F32.BF16 R232, R4, R14, R172 ;  /* 0x0000000e04e8723c */ /* 0x000ff000000418ac */
[C---:B------:R-:W-:Y:S08]  /*a270*/  HMMA.16816.F32.BF16 R176, R8.reuse, R20, R176 ;  /* 0x0000001408b0723c */ /* 0x040ff000000418b0 */
[C---:B------:R-:W-:Y:S08]  /*a280*/  HMMA.16816.F32.BF16 R24, R8.reuse, R22, R56 ;  /* 0x000000160818723c */ /* 0x040ff00000041838 */
[C---:B------:R-:W-:Y:S08]  /*a290*/  HMMA.16816.F32.BF16 R16, R8.reuse, R18, R40 ;  /* 0x000000120810723c */ /* 0x040ff00000041828 */
[C---:B------:R-:W-:Y:S08]  /*a2a0*/  HMMA.16816.F32.BF16 R32, R8.reuse, R12, R32 ;  /* 0x0000000c0820723c */ /* 0x040ff00000041820 */
[----:B------:R-:W-:Y:S01]  /*a2b0*/  HMMA.16816.F32.BF16 R28, R8, R14, R28 ;  /* 0x0000000e081c723c */ /* 0x000fe2000004181c */
[----:B------:R-:W-:Y:S06]  /*a2c0*/  BAR.SYNC.DEFER_BLOCKING 0x0 ;  /* 0x0000000000007b1d */ /* 0x000fec0000010000 */
[----:B------:R-:W-:-:S13]  /*a2d0*/  BRA.U !UP1, `(.L_x_640) ;  /* 0x0000000109d87547 */ /* 0x000fda000b800000 */
[----:B------:R-:W2:Y:S04]  /*a2e0*/  LDL R247, [R1+0x164] ;  /* 0x0001640001f77983 */ /* 0x000ea80000100800 */
[----:B------:R-:W3:Y:S01]  /*a2f0*/  LDL R248, [R1+0x160] ;  /* 0x0001600001f87983 */ /* 0x000ee20000100800 */
[----:B------:R-:W-:Y:S01]  /*a300*/  UIADD3 UR5, UPT, UPT, UR26, -0x3, URZ ;  /* 0xfffffffd1a057890 */ /* 0x000fe2000fffe0ff */
[----:B------:R-:W-:Y:S03]  /*a310*/  BSSY.RECONVERGENT B0, `(.L_x_641) ;  /* 0x0000031000007945 */ /* 0x000fe60003800200 */
[----:B------:R-:W-:-:S04]  /*a320*/  UIMAD.WIDE.U32 UR34, UR5, UR16, URZ ;  /* 0x00000010052272a5 */ /* 0x000fc8000f8e00ff */
[----:B------:R-:W-:Y:S02]  /*a330*/  USHF.L.U32 UR27, UR34, 0x6, URZ ;  /* 0x00000006221b7899 */ /* 0x000fe400080006ff */
[----:B------:R-:W-:Y:S01]  /*a340*/  UIMAD UR5, UR5, UR17, UR35 ;  /* 0x00000011050572a4 */ /* 0x000fe2000f8e0223 */
[----:B------:R-:W-:Y:S01]  /*a350*/  IMAD.U32 R0, RZ, RZ, UR34 ;  /* 0x00000022ff007e24 */ /* 0x000fe2000f8e00ff */
[----:B------:R-:W-:Y:S01]  /*a360*/  ULEA UR27, UP0, UR16, UR27, 0x5 ;  /* 0x0000001b101b7291 */ /* 0x000fe2000f8028ff */
[----:B------:R-:W-:Y:S01]  /*a370*/  IMAD.U32 R3, RZ, RZ, UR34 ;  /* 0x00000022ff037e24 */ /* 0x000fe2000f8e00ff */
[----:B------:R-:W-:-:S04]  /*a380*/  USHF.L.U64.HI UR4, UR34, 0x6, UR5 ;  /* 0x0000000622047899 */ /* 0x000fc80008010205 */
[----:B------:R-:W-:Y:S01]  /*a390*/  ULEA.HI.X UR4, UR16, UR4, UR17, 0x5, UP0 ;  /* 0x0000000410047291 */ /* 0x000fe200080f2c11 */
[----:B------:R-:W-:Y:S02]  /*a3a0*/  IMAD.U32 R2, RZ, RZ, UR27 ;  /* 0x0000001bff027e24 */ /* 0x000fe4000f8e00ff */
[----:B------:R-:W-:-:S03]  /*a3b0*/  IMAD.U32 R7, RZ, RZ, UR27 ;  /* 0x0000001bff077e24 */ /* 0x000fc6000f8e00ff */
[----:B------:R-:W-:Y:S02]  /*a3c0*/  MOV R6, UR4 ;  /* 0x0000000400067c02 */ /* 0x000fe40008000f00 */
[-C--:B--2---:R-:W-:Y:S02]  /*a3d0*/  LEA R4, P4, R0, R247.reuse, 0x7 ;  /* 0x000000f700047211 */ /* 0x084fe400078838ff */
[----:B------:R-:W-:Y:S02]  /*a3e0*/  MOV R0, UR5 ;  /* 0x0000000500007c02 */ /* 0x000fe40008000f00 */
[----:B------:R-:W-:Y:S02]  /*a3f0*/  LEA R2, P3, R2, R247, 0x1 ;  /* 0x000000f702027211 */ /* 0x000fe400078608ff */
[-C--:B---3--:R-:W-:Y:S02]  /*a400*/  LEA.HI.X R5, R3, R248.reuse, R0, 0x7, P4 ;  /* 0x000000f803057211 */ /* 0x088fe400020f3c00 */
        /* <DEDUP_REMOVED lines=32> */
.L_x_642:
[----:B------:R2:W-:Y:S02]  /*a610*/  STS.128 [R217+0x8800], RZ ;  /* 0x008800ffd9007388 */ /* 0x0005e40000000c00 */
.L_x_643:
[----:B------:R-:W-:Y:S05]  /*a620*/  BSYNC.RECONVERGENT B0 ;  /* 0x0000000000007941 */ /* 0x000fea0003800200 */
.L_x_641:
[----:B------:R-:W0:Y:S02]  /*a630*/  LDGDEPBAR ;  /* 0x00000000000079af */ /* 0x000e240000000000 */
.L_x_640:
[----:B------:R-:W-:Y:S04]  /*a640*/  STL [R1+0x1c8], R252 ;  /* 0x0001c8fc01007387 */ /* 0x000fe80000100800 */
[----:B------:R4:W-:Y:S04]  /*a650*/  STL.64 [R1+0x1c0], R250 ;  /* 0x0001c0fa01007387 */ /* 0x0009e80000100a00 */
[----:B------:R-:W-:Y:S04]  /*a660*/  STL.64 [R1+0x1b8], R38 ;  /* 0x0001b82601007387 */ /* 0x000fe80000100a00 */
[----:B------:R-:W-:Y:S04]  /*a670*/  STL [R1+0x18c], R217 ;  /* 0x00018cd901007387 */ /* 0x000fe80000100800 */
        /* <DEDUP_REMOVED lines=10> */
[----:B----4-:R-:W4:Y:S04]  /*a720*/  LDL.64 R250, [R1+0x120] ;  /* 0x0001200001fa7983 */ /* 0x010f280000100a00 */
[----:B------:R-:W2:Y:S04]  /*a730*/  LDL.64 R192, [R1+0x48] ;  /* 0x0000480001c07983 */ /* 0x000ea80000100a00 */
[----:B------:R-:W2:Y:S01]  /*a740*/  LDL.64 R246, [R1+0x130] ;  /* 0x0001300001f67983 */ /* 0x000ea20000100a00 */
[----:B------:R-:W1:Y:S02]  /*a750*/  S2R R0, SR_TID.X ;  /* 0x0000000000007919 */ /* 0x000e640000002100 */
[----:B-1----:R-:W-:-:S05]  /*a760*/  IMAD.SHL.U32 R0, R0, 0x2, RZ ;  /* 0x0000000200007824 */ /* 0x002fca00078e00ff */
[----:B---3--:R-:W-:Y:S01]  /*a770*/  LOP3.LUT R2, R0, 0x6, RZ, 0xc0, !PT ;  /* 0x0000000600027812 */ /* 0x008fe200078ec0ff */
[----:B------:R-:W-:-:S04]  /*a780*/  IMAD.U32 R0, RZ, RZ, UR26 ;  /* 0x0000001aff007e24 */ /* 0x000fc8000f8e00ff */
[----:B------:R-:W-:-:S04]  /*a790*/  IMAD R0, R0, 0x40, R2 ;  /* 0x0000004000007824 */ /* 0x000fc800078e0202 */
[C---:B------:R-:W-:Y:S02]  /*a7a0*/  VIADD R2, R0.reuse, 0xffffff80 ;  /* 0xffffff8000027836 */ /* 0x040fe40000000000 */
[----:B------:R-:W-:-:S03]  /*a7b0*/  VIADD R14, R0, 0xffffff81 ;  /* 0xffffff81000e7836 */ /* 0x000fc60000000000 */
[----:B------:R-:W-:Y:S01]  /*a7c0*/  ISETP.GE.AND P3, PT, R2, R44, PT ;  /* 0x0000002c0200720c */ /* 0x000fe20003f66270 */
[----:B------:R-:W-:-:S03]  /*a7d0*/  VIADD R13, R0, 0xffffff88 ;  /* 0xffffff88000d7836 */ /* 0x000fc60000000000 */
[----:B------:R-:W-:Y:S02]  /*a7e0*/  FSEL R20, R48, -INF , !P3 ;  /* 0xff80000030147808 */ /* 0x000fe40005800000 */
[----:B------:R-:W-:-:S04]  /*a7f0*/  ISETP.GE.AND P3, PT, R14, R45, PT ;  /* 0x0000002d0e00720c */ /* 0x000fc80003f66270 */
[----:B------:R-:W-:Y:S02]  /*a800*/  FSEL R48, R51, -INF , !P3 ;  /* 0xff80000033307808 */ /* 0x000fe40005800000 */
[----:B------:R-:W-:Y:S01]  /*a810*/  ISETP.GE.AND P3, PT, R13, R44, PT ;  /* 0x0000002c0d00720c */ /* 0x000fe20003f66270 */
[----:B------:R-:W-:-:S03]  /*a820*/  VIADD R10, R0, 0xffffff91 ;  /* 0xffffff91000a7836 */ /* 0x000fc60000000000 */
[----:B------:R-:W-:Y:S02]  /*a830*/  FSEL R51, R60, -INF , !P3 ;  /* 0xff8000003c337808 */ /* 0x000fe40005800000 */
[----:B------:R-:W-:Y:S01]  /*a840*/  ISETP.GE.AND P3, PT, R13, R45, PT ;  /* 0x0000002d0d00720c */ /* 0x000fe20003f66270 */
[----:B------:R-:W-:-:S03]  /*a850*/  VIADD R11, R0, 0xffffff90 ;  /* 0xffffff90000b7836 */ /* 0x000fc60000000000 */
[----:B------:R-:W-:Y:S02]  /*a860*/  FSEL R186, R62, -INF , !P3 ;  /* 0xff8000003eba7808 */ /* 0x000fe40005800000 */
[----:B------:R-:W-:Y:S01]  /*a870*/  ISETP.GE.AND P3, PT, R10, R44, PT ;  /* 0x0000002c0a00720c */ /* 0x000fe20003f66270 */
[----:B------:R-:W-:Y:S01]  /*a880*/  VIADD R12, R0, 0xffffff89 ;  /* 0xffffff89000c7836 */ /* 0x000fe20000000000 */
[-C--:B------:R-:W-:Y:S01]  /*a890*/  ISETP.GE.AND P4, PT, R2, R45.reuse, PT ;  /* 0x0000002d0200720c */ /* 0x080fe20003f86270 */
[----:B------:R-:W-:Y:S01]  /*a8a0*/  VIADD R8, R0, 0xffffff99 ;  /* 0xffffff9900087836 */ /* 0x000fe20000000000 */
[----:B------:R-:W-:Y:S02]  /*a8b0*/  FSEL R60, R177, -INF , !P3 ;  /* 0xff800000b13c7808 */ /* 0x000fe40005800000 */
[----:B------:R-:W-:Y:S02]  /*a8c0*/  ISETP.GE.AND P3, PT, R11, R45, PT ;  /* 0x0000002d0b00720c */ /* 0x000fe40003f66270 */
[----:B------:R-:W-:-:S02]  /*a8d0*/  FSEL R41, R50, -INF , !P4 ;  /* 0xff80000032297808 */ /* 0x000fc40006000000 */
[-C--:B------:R-:W-:Y:S01]  /*a8e0*/  ISETP.GE.AND P4, PT, R12, R44.reuse, PT ;  /* 0x0000002c0c00720c */ /* 0x080fe20003f86270 */
[----:B------:R-:W-:Y:S01]  /*a8f0*/  VIADD R9, R0, 0xffffff98 ;  /* 0xffffff9800097836 */ /* 0x000fe20000000000 */
[-C--:B------:R-:W-:Y:S02]  /*a900*/  ISETP.GE.AND P5, PT, R14, R44.reuse, PT ;  /* 0x0000002c0e00720c */ /* 0x080fe40003fa6270 */
[----:B------:R-:W-:Y:S02]  /*a910*/  FSEL R180, R178, -INF , !P3 ;  /* 0xff800000b2b47808 */ /* 0x000fe40005800000 */
[----:B------:R-:W-:Y:S02]  /*a920*/  ISETP.GE.AND P3, PT, R8, R44, PT ;  /* 0x0000002c0800720c */ /* 0x000fe40003f66270 */
[----:B------:R-:W-:Y:S02]  /*a930*/  FSEL R50, R61, -INF , !P4 ;  /* 0xff8000003d327808 */ /* 0x000fe40006000000 */
[----:B------:R-:W-:-:S02]  /*a940*/  FSEL R23, R49, -INF , !P5 ;  /* 0xff80000031177808 */ /* 0x000fc40006800000 */
[-C--:B------:R-:W-:Y:S01]  /*a950*/  ISETP.GE.AND P4, PT, R12, R45.reuse, PT ;  /* 0x0000002d0c00720c */ /* 0x080fe20003f86270 */
[C---:B------:R-:W-:Y:S01]  /*a960*/  VIADD R6, R0.reuse, 0xffffffa1 ;  /* 0xffffffa100067836 */ /* 0x040fe20000000000 */
[----:B------:R-:W-:Y:S02]  /*a970*/  ISETP.GE.AND P5, PT, R11, R44, PT ;  /* 0x0000002c0b00720c */ /* 0x000fe40003fa6270 */
[----:B------:R-:W-:Y:S02]  /*a980*/  FSEL R58, R25, -INF , !P3 ;  /* 0xff800000193a7808 */ /* 0x000fe40005800000 */
[----:B------:R-:W-:Y:S02]  /*a990*/  ISETP.GE.AND P3, PT, R9, R45, PT ;  /* 0x0000002d0900720c */ /* 0x000fe40003f66270 */
[----:B------:R-:W-:Y:S01]  /*a9a0*/  FSEL R185, R63, -INF , !P4 ;  /* 0xff8000003fb97808 */ /* 0x000fe20006000000 */
[----:B------:R-:W-:Y:S01]  /*a9b0*/  VIADD R7, R0, 0xffffffa0 ;  /* 0xffffffa000077836 */ /* 0x000fe20000000000 */
[----:B------:R-:W-:-:S02]  /*a9c0*/  FSEL R49, R176, -INF , !P5 ;  /* 0xff800000b0317808 */ /* 0x000fc40006800000 */
[----:B------:R-:W-:Y:S02]  /*a9d0*/  ISETP.GE.AND P4, PT, R10, R45, PT ;  /* 0x0000002d0a00720c */ /* 0x000fe40003f86270 */
[-C--:B------:R-:W-:Y:S02]  /*a9e0*/  ISETP.GE.AND P5, PT, R9, R44.reuse, PT ;  /* 0x0000002c0900720c */ /* 0x080fe40003fa6270 */
[----:B------:R-:W-:Y:S02]  /*a9f0*/  FSEL R177, R26, -INF , !P3 ;  /* 0xff8000001ab17808 */ /* 0x000fe40005800000 */
[----:B------:R-:W-:Y:S02]  /*aa00*/  ISETP.GE.AND P3, PT, R6, R44, PT ;  /* 0x0000002c0600720c */ /* 0x000fe40003f66270 */
[----:B------:R-:W-:Y:S01]  /*aa10*/  FSEL R179, R179, -INF , !P4 ;  /* 0xff800000b3b37808 */ /* 0x000fe20006000000 */
[----:B------:R-:W-:Y:S01]  /*aa20*/  VIADD R5, R0, 0xffffffa8 ;  /* 0xffffffa800057836 */ /* 0x000fe20000000000 */
[----:B------:R-:W-:-:S02]  /*aa30*/  FSEL R59, R24, -INF , !P5 ;  /* 0xff800000183b7808 */ /* 0x000fc40006800000 */
[-C--:B------:R-:W-:Y:S01]  /*aa40*/  ISETP.GE.AND P4, PT, R8, R45.reuse, PT ;  /* 0x0000002d0800720c */ /* 0x080fe20003f86270 */
[----:B------:R-:W-:Y:S01]  /*aa50*/  VIADD R4, R0, 0xffffffa9 ;  /* 0xffffffa900047836 */ /* 0x000fe20000000000 */
[----:B------:R-:W-:Y:S02]  /*aa60*/  ISETP.GE.AND P5, PT, R7, R44, PT ;  /* 0x0000002c0700720c */ /* 0x000fe40003fa6270 */
[----:B------:R-:W-:Y:S02]  /*aa70*/  FSEL R56, R53, -INF , !P3 ;  /* 0xff80000035387808 */ /* 0x000fe40005800000 */
[----:B------:R-:W-:Y:S02]  /*aa80*/  ISETP.GE.AND P3, PT, R7, R45, PT ;  /* 0x0000002d0700720c */ /* 0x000fe40003f66270 */
[----:B------:R-:W-:Y:S02]  /*aa90*/  FSEL R175, R27, -INF , !P4 ;  /* 0xff8000001baf7808 */ /* 0x000fe40006000000 */
[----:B------:R-:W-:-:S02]  /*aaa0*/  FSEL R57, R52, -INF , !P5 ;  /* 0xff80000034397808 */ /* 0x000fc40006800000 */
[----:B------:R-:W-:Y:S02]  /*aab0*/  ISETP.GE.AND P4, PT, R6, R45, PT ;  /* 0x0000002d0600720c */ /* 0x000fe40003f86270 */
[-C--:B------:R-:W-:Y:S02]  /*aac0*/  ISETP.GE.AND P5, PT, R5, R44.reuse, PT ;  /* 0x0000002c0500720c */ /* 0x080fe40003fa6270 */
[----:B------:R-:W-:Y:S02]  /*aad0*/  FSEL R173, R54, -INF , !P3 ;  /* 0xff80000036ad7808 */ /* 0x000fe40005800000 */
[----:B------:R-:W-:Y:S02]  /*aae0*/  ISETP.GE.AND P3, PT, R4, R44, PT ;  /* 0x0000002c0400720c */ /* 0x000fe40003f66270 */
[----:B------:R-:W-:Y:S02]  /*aaf0*/  FMNMX3.FTZ R15, R103, R20, R23, !PT ;  /* 0x00000014670f7276 */ /* 0x000fe40007810017 */
[----:B------:R-:W-:-:S02]  /*ab00*/  FSEL R172, R55, -INF , !P4 ;  /* 0xff80000037ac7808 */ /* 0x000fc40006000000 */
[----:B------:R-:W-:Y:S02]  /*ab10*/  FSEL R55, R16, -INF , !P5 ;  /* 0xff80000010377808 */ /* 0x000fe40006800000 */
[----:B------:R-:W-:Y:S02]  /*ab20*/  FSEL R54, R17, -INF , !P3 ;  /* 0xff80000011367808 */ /* 0x000fe40005800000 */
[----:B------:R-:W-:Y:S02]  /*ab30*/  ISETP.GE.AND P4, PT, R5, R45, PT ;  /* 0x0000002d0500720c */ /* 0x000fe40003f86270 */
[----:B------:R-:W-:Y:S01]  /*ab40*/  FMNMX3.FTZ R16, R15, R51, R50, !PT ;  /* 0x000000330f107276 */ /* 0x000fe20007810032 */
[----:B------:R-:W-:Y:S01]  /*ab50*/  VIADD R17, R0, 0xffffffb1 ;  /* 0xffffffb100117836 */ /* 0x000fe20000000000 */
[----:B------:R-:W-:Y:S02]  /*ab60*/  ISETP.GE.AND P3, PT, R4, R45, PT ;  /* 0x0000002d0400720c */ /* 0x000fe40003f66270 */
[----:B------:R-:W-:-:S02]  /*ab70*/  FMNMX3.FTZ R15, R102, R41, R48, !PT ;  /* 0x00000029660f7276 */ /* 0x000fc40007810030 */
[----:B------:R-:W-:Y:S02]  /*ab80*/  FSEL R106, R18, -INF , !P4 ;  /* 0xff800000126a7808 */ /* 0x000fe40006000000 */
[----:B------:R-:W-:Y:S02]  /*ab90*/  FSEL R104, R19, -INF , !P3 ;  /* 0xff80000013687808 */ /* 0x000fe40005800000 */
[----:B------:R-:W-:Y:S01]  /*aba0*/  FMNMX3.FTZ R18, R15, R186, R185, !PT ;  /* 0x000000ba0f127276 */ /* 0x000fe200078100b9 */
[----:B------:R-:W-:Y:S01]  /*abb0*/  VIADD R3, R0, 0xffffffb0 ;  /* 0xffffffb000037836 */ /* 0x000fe20000000000 */
[----:B------:R-:W-:Y:S01]  /*abc0*/  FMNMX3.FTZ R19, R16, R49, R60, !PT ;  /* 0x0000003110137276 */ /* 0x000fe2000781003c */
[C---:B------:R-:W-:Y:S01]  /*abd0*/  VIADD R16, R0.reuse, 0xffffffb8 ;  /* 0xffffffb800107836 */ /* 0x040fe20000000000 */
[----:B------:R-:W-:Y:S01]  /*abe0*/  ISETP.GE.AND P3, PT, R17, R44, PT ;  /* 0x0000002c1100720c */ /* 0x000fe20003f66270 */
[----:B------:R-:W-:Y:S01]  /*abf0*/  VIADD R15, R0, 0xffffffb9 ;  /* 0xffffffb9000f7836 */ /* 0x000fe20000000000 */
[----:B------:R-:W-:-:S02]  /*ac00*/  FMNMX3.FTZ R0, R18, R180, R179, !PT ;  /* 0x000000b412007276 */ /* 0x000fc400078100b3 */
[----:B------:R-:W-:Y:S02]  /*ac10*/  FMNMX3.FTZ R18, R19, R59, R58, !PT ;  /* 0x0000003b13127276 */ /* 0x000fe4000781003a */
[----:B------:R-:W-:Y:S02]  /*ac20*/  FSEL R52, R33, -INF , !P3 ;  /* 0xff80000021347808 */ /* 0x000fe40005800000 */
[-C--:B------:R-:W-:Y:S02]  /*ac30*/  ISETP.GE.AND P4, PT, R3, R45.reuse, PT ;  /* 0x0000002d0300720c */ /* 0x080fe40003f86270 */
[----:B------:R-:W-:Y:S02]  /*ac40*/  ISETP.GE.AND P3, PT, R17, R45, PT ;  /* 0x0000002d1100720c */ /* 0x000fe40003f66270 */
[----:B------:R-:W-:Y:S02]  /*ac50*/  FMNMX3.FTZ R0, R0, R177, R175, !PT ;  /* 0x000000b100007276 */ /* 0x000fe400078100af */
[----:B------:R-:W-:-:S02]  /*ac60*/  ISETP.GE.AND P5, PT, R3, R44, PT ;  /* 0x0000002c0300720c */ /* 0x000fc40003fa6270 */
[----:B------:R-:W-:Y:S02]  /*ac70*/  FMNMX3.FTZ R18, R18, R57, R56, !PT ;  /* 0x0000003912127276 */ /* 0x000fe40007810038 */
[----:B------:R-:W-:Y:S02]  /*ac80*/  FSEL R65, R34, -INF , !P4 ;  /* 0xff80000022417808 */ /* 0x000fe40006000000 */
[----:B------:R-:W-:Y:S02]  /*ac90*/  FSEL R64, R35, -INF , !P3 ;  /* 0xff80000023407808 */ /* 0x000fe40005800000 */
[-C--:B------:R-:W-:Y:S02]  /*aca0*/  ISETP.GE.AND P4, PT, R16, R44.reuse, PT ;  /* 0x0000002c1000720c */ /* 0x080fe40003f86270 */
[----:B------:R-:W-:Y:S02]  /*acb0*/  ISETP.GE.AND P3, PT, R15, R44, PT ;  /* 0x0000002c0f00720c */ /* 0x000fe40003f66270 */
        /* <DEDUP_REMOVED lines=9> */
[----:B------:R-:W-:Y:S02]  /*ad50*/  FMNMX3.FTZ R19, R0, R65, R64, !PT ;  /* 0x0000004100137276 */ /* 0x000fe40007810040 */
[----:B------:R-:W-:Y:S02]  /*ad60*/  FSEL R62, R30, -INF , !P4 ;  /* 0xff8000001e3e7808 */ /* 0x000fe40006000000 */
[----:B------:R-:W-:Y:S02]  /*ad70*/  FSEL R61, R31, -INF , !P3 ;  /* 0xff8000001f3d7808 */ /* 0x000fe40005800000 */
[----:B------:R-:W-:-:S02]  /*ad80*/  FMNMX3.FTZ R0, R18, R43, R42, !PT ;  /* 0x0000002b12007276 */ /* 0x000fc4000781002a */
[----:B------:R-:W-:-:S03]  /*ad90*/  FMNMX3.FTZ R19, R19, R62, R61, !PT ;  /* 0x0000003e13137276 */ /* 0x000fc6000781003d */
[----:B------:R-:W1:Y:S04]  /*ada0*/  SHFL.BFLY PT, R18, R0, 0x2, 0x1f ;  /* 0x0c401f0000127f89 */ /* 0x000e6800000e0000 */
[----:B------:R-:W3:Y:S01]  /*adb0*/  SHFL.BFLY PT, R21, R19, 0x2, 0x1f ;  /* 0x0c401f0013157f89 */ /* 0x000ee200000e0000 */
[----:B-1----:R-:W-:Y:S02]  /*adc0*/  FMNMX.FTZ R18, R0, R18, !PT ;  /* 0x0000001200127209 */ /* 0x002fe40007810000 */
[----:B---3--:R-:W-:-:S03]  /*add0*/  FMNMX.FTZ R0, R19, R21, !PT ;  /* 0x0000001513007209 */ /* 0x008fc60007810000 */
[----:B------:R-:W1:Y:S04]  /*ade0*/  SHFL.BFLY PT, R21, R18, 0x1, 0x1f ;  /* 0x0c201f0012157f89 */ /* 0x000e6800000e0000 */
[----:B------:R-:W3:Y:S01]  /*adf0*/  SHFL.BFLY PT, R19, R0, 0x1, 0x1f ;  /* 0x0c201f0000137f89 */ /* 0x000ee200000e0000 */
[C---:B------:R-:W-:Y:S02]  /*ae00*/  ISETP.GE.AND P5, PT, R2.reuse, R46, PT ;  /* 0x0000002e0200720c */ /* 0x040fe40003fa6270 */
[----:B------:R-:W-:Y:S02]  /*ae10*/  ISETP.GE.AND P3, PT, R2, R47, PT ;  /* 0x0000002f0200720c */ /* 0x000fe40003f66270 */
[----:B-1----:R-:W-:Y:S02]  /*ae20*/  FMNMX.FTZ R36, R18, R21, !PT ;  /* 0x0000001512247209 */ /* 0x002fe40007810000 */
[----:B---3--:R-:W-:-:S03]  /*ae30*/  FMNMX.FTZ R209, R0, R19, !PT ;  /* 0x0000001300d17209 */ /* 0x008fc60007810000 */
[C---:B------:R-:W-:Y:S01]  /*ae40*/  FMUL.FTZ R2, R36.reuse, UR33 ;  /* 0x0000002124027c20 */ /* 0x040fe20008410000 */
[----:B------:R-:W-:Y:S01]  /*ae50*/  FSETP.NEU.FTZ.AND P4, PT, R36, -INF , PT ;  /* 0xff8000002400780b */ /* 0x000fe20003f9d000 */
[----:B------:R-:W-:-:S03]  /*ae60*/  FMUL.FTZ R0, R209, UR33 ;  /* 0x00000021d1007c20 */ /* 0x000fc60008410000 */
[----:B------:R-:W-:Y:S02]  /*ae70*/  FSEL R194, R36, RZ, P4 ;  /* 0x000000ff24c27208 */ /* 0x000fe40002000000 */
[----:B------:R-:W-:Y:S02]  /*ae80*/  FSEL R2, R2, RZ, P4 ;  /* 0x000000ff02027208 */ /* 0x000fe40002000000 */
[----:B------:R-:W-:-:S04]  /*ae90*/  FSETP.NEU.FTZ.AND P4, PT, R209, -INF , PT ;  /* 0xff800000d100780b */ /* 0x000fc80003f9d000 */
[----:B------:R-:W-:Y:S02]  /*aea0*/  FSEL R218, R209, RZ, P4 ;  /* 0x000000ffd1da7208 */ /* 0x000fe40002000000 */
[----:B------:R-:W-:Y:S02]  /*aeb0*/  FSEL R0, R0, RZ, P4 ;  /* 0x000000ff00007208 */ /* 0x000fe40002000000 */
[-C--:B------:R-:W-:Y:S02]  /*aec0*/  ISETP.GE.AND P4, PT, R14, R46.reuse, PT ;  /* 0x0000002e0e00720c */ /* 0x080fe40003f86270 */
[----:B------:R-:W-:Y:S02]  /*aed0*/  FSEL R67, R222, -INF , !P3 ;  /* 0xff800000de437808 */ /* 0x000fe40005800000 */
[----:B------:R-:W-:Y:S02]  /*aee0*/  FSEL R31, R221, -INF , !P4 ;  /* 0xff800000dd1f7808 */ /* 0x000fe40006000000 */
[----:B------:R-:W-:-:S02]  /*aef0*/  ISETP.GE.AND P3, PT, R13, R46, PT ;  /* 0x0000002e0d00720c */ /* 0x000fc40003f66270 */
[-C--:B------:R-:W-:Y:S01]  /*af00*/  ISETP.GE.AND P4, PT, R13, R47.reuse, PT ;  /* 0x0000002f0d00720c */ /* 0x080fe20003f86270 */
[----:B------:R-:W1:Y:S01]  /*af10*/  S2R R248, SR_CTAID.X ;  /* 0x0000000000f87919 */ /* 0x000e620000002500 */
[----:B------:R-:W-:Y:S02]  /*af20*/  FSEL R40, R212, -INF , !P3 ;  /* 0xff800000d4287808 */ /* 0x000fe40005800000 */
[----:B------:R-:W-:Y:S02]  /*af30*/  FSEL R184, R214, -INF , !P4 ;  /* 0xff800000d6b87808 */ /* 0x000fe40006000000 */
[----:B------:R-:W-:Y:S02]  /*af40*/  ISETP.GE.AND P3, PT, R12, R47, PT ;  /* 0x0000002f0c00720c */ /* 0x000fe40003f66270 */
[----:B------:R-:W-:Y:S02]  /*af50*/  ISETP.GE.AND P4, PT, R11, R46, PT ;  /* 0x0000002e0b00720c */ /* 0x000fe40003f86270 */
[----:B------:R-:W-:-:S02]  /*af60*/  FSEL R34, R220, -INF , !P5 ;  /* 0xff800000dc227808 */ /* 0x000fc40006800000 */
[----:B------:R-:W-:Y:S02]  /*af70*/  FSEL R183, R215, -INF , !P3 ;  /* 0xff800000d7b77808 */ /* 0x000fe40005800000 */
[----:B------:R-:W-:Y:S02]  /*af80*/  FSEL R33, R204, -INF , !P4 ;  /* 0xff800000cc217808 */ /* 0x000fe40006000000 */
[-C--:B------:R-:W-:Y:S02]  /*af90*/  ISETP.GE.AND P5, PT, R14, R47.reuse, PT ;  /* 0x0000002f0e00720c */ /* 0x080fe40003fa6270 */
[C---:B------:R-:W-:Y:S02]  /*afa0*/  ISETP.GE.AND P3, PT, R10.reuse, R46, PT ;  /* 0x0000002e0a00720c */ /* 0x040fe40003f66270 */
[----:B------:R-:W-:Y:S02]  /*afb0*/  ISETP.GE.AND P4, PT, R10, R47, PT ;  /* 0x0000002f0a00720c */ /* 0x000fe40003f86270 */
[----:B------:R-:W-:-:S02]  /*afc0*/  FSEL R107, R223, -INF , !P5 ;  /* 0xff800000df6b7808 */ /* 0x000fc40006800000 */
[----:B------:R-:W-:Y:S02]  /*afd0*/  FSEL R32, R205, -INF , !P3 ;  /* 0xff800000cd207808 */ /* 0x000fe40005800000 */
[----:B------:R-:W-:Y:S02]  /*afe0*/  FSEL R188, R207, -INF , !P4 ;  /* 0xff800000cfbc7808 */ /* 0x000fe40006000000 */
[-C--:B------:R-:W-:Y:S02]  /*aff0*/  ISETP.GE.AND P5, PT, R12, R46.reuse, PT ;  /* 0x0000002e0c00720c */ /* 0x080fe40003fa6270 */
        /* <DEDUP_REMOVED lines=13> */
[----:B------:R-:W-:Y:S01]  /*b0d0*/  ISETP.GE.AND P4, PT, R5, R46, PT ;  /* 0x0000002e0500720c */ /* 0x000fe20003f86270 */
[----:B------:R-:W-:Y:S01]  /*b0e0*/  UIADD3 UR4, UPT, UPT, UR32, -0x2, URZ ;  /* 0xfffffffe20047890 */ /* 0x000fe2000fffe0ff */
[----:B------:R-:W-:-:S02]  /*b0f0*/  FSEL R29, R200, -INF , !P5 ;  /* 0xff800000c81d7808 */ /* 0x000fc40006800000 */
[----:B------:R-:W-:Y:S02]  /*b100*/  FSEL R176, R199, -INF , !P3 ;  /* 0xff800000c7b07808 */ /* 0x000fe40005800000 */
[----:B------:R-:W-:Y:S02]  /*b110*/  FSEL R25, R224, -INF , !P4 ;  /* 0xff800000e0197808 */ /* 0x000fe40006000000 */
[-C--:B------:R-:W-:Y:S02]  /*b120*/  ISETP.GE.AND P5, PT, R8, R47.reuse, PT ;  /* 0x0000002f0800720c */ /* 0x080fe40003fa6270 */
[C---:B------:R-:W-:Y:S02]  /*b130*/  ISETP.GE.AND P3, PT, R4.reuse, R46, PT ;  /* 0x0000002e0400720c */ /* 0x040fe40003f66270 */
[----:B------:R-:W-:Y:S01]  /*b140*/  ISETP.GE.AND P4, PT, R4, R47, PT ;  /* 0x0000002f0400720c */ /* 0x000fe20003f86270 */
[----:B------:R-:W-:Y:S01]  /*b150*/  IMAD.U32 R4, RZ, RZ, UR23 ;  /* 0x00000017ff047e24 */ /* 0x000fe2000f8e00ff */
[----:B------:R-:W-:-:S02]  /*b160*/  SHF.R.U32.HI R22, RZ, 0x5, R249 ;  /* 0x00000005ff167819 */ /* 0x000fc400000116f9 */
[----:B------:R-:W-:Y:S02]  /*b170*/  FSEL R181, R203, -INF , !P5 ;  /* 0xff800000cbb57808 */ /* 0x000fe40006800000 */
[----:B------:R-:W-:Y:S01]  /*b180*/  ISETP.GE.AND P5, PT, R6, R46, PT ;  /* 0x0000002e0600720c */ /* 0x000fe20003fa6270 */
[----:B-1----:R-:W-:Y:S01]  /*b190*/  IMAD R248, R248, 0x8, R22 ;  /* 0x00000008f8f87824 */ /* 0x002fe200078e0216 */
[----:B----4-:R-:W-:Y:S02]  /*b1a0*/  LOP3.LUT R4, R4, UR4, R251, 0x96, !PT ;  /* 0x0000000404047c12 */ /* 0x010fe4000f8e96fb */
[----:B------:R-:W-:Y:S01]  /*b1b0*/  FSEL R26, R197, -INF , !P5 ;  /* 0xff800000c51a7808 */ /* 0x000fe20006800000 */
[----:B------:R-:W-:Y:S01]  /*b1c0*/  IMAD.WIDE.U32 R248, R248, -0x326172a9, RZ ;  /* 0xcd9e8d57f8f87825 */ /* 0x000fe200078e00ff */
[----:B------:R-:W-:-:S03]  /*b1d0*/  ISETP.GE.AND P5, PT, R5, R47, PT ;  /* 0x0000002f0500720c */ /* 0x000fc60003fa6270 */
[----:B------:R-:W-:Y:S01]  /*b1e0*/  IMAD.WIDE.U32 R6, R4, -0x326172a9, RZ ;  /* 0xcd9e8d5704067825 */ /* 0x000fe200078e00ff */
[----:B------:R-:W-:Y:S02]  /*b1f0*/  FSEL R174, R226, -INF , !P5 ;  /* 0xff800000e2ae7808 */ /* 0x000fe40006800000 */
[----:B------:R-:W-:Y:S02]  /*b200*/  FSEL R24, R225, -INF , !P3 ;  /* 0xff800000e1187808 */ /* 0x000fe40005800000 */
[C---:B------:R-:W-:Y:S02]  /*b210*/  ISETP.GE.AND P5, PT, R3.reuse, R46, PT ;  /* 0x0000002e0300720c */ /* 0x040fe40003fa6270 */
[----:B------:R-:W-:Y:S02]  /*b220*/  ISETP.GE.AND P3, PT, R3, R47, PT ;  /* 0x0000002f0300720c */ /* 0x000fe40003f66270 */
[----:B------:R-:W-:Y:S02]  /*b230*/  LOP3.LUT R3, R248, UR11, R7, 0x96, !PT ;  /* 0x0000000bf8037c12 */ /* 0x000fe4000f8e9607 */
[----:B--2---:R-:W-:-:S03]  /*b240*/  LOP3.LUT R10, R6, UR31, R193, 0x96, !PT ;  /* 0x0000001f060a7c12 */ /* 0x004fc6000f8e96c1 */
        /* <DEDUP_REMOVED lines=12> */
[----:B------:R-:W-:Y:S01]  /*b310*/  IMAD.WIDE.U32 R4, R3, -0x326172a9, RZ ;  /* 0xcd9e8d5703047825 */ /* 0x000fe200078e00ff */
[----:B------:R-:W-:-:S03]  /*b320*/  FSEL R105, R227, -INF , !P4 ;  /* 0xff800000e3697808 */ /* 0x000fc60006000000 */
[----:B------:R-:W-:Y:S01]  /*b330*/  IMAD.WIDE.U32 R202, R9, -0x326172a9, RZ ;  /* 0xcd9e8d5709ca7825 */ /* 0x000fe200078e00ff */
[----:B------:R-:W-:-:S03]  /*b340*/  ISETP.GE.AND P4, PT, R17, R46, PT ;  /* 0x0000002e1100720c */ /* 0x000fc60003f86270 */
[--C-:B------:R-:W-:Y:S01]  /*b350*/  FFMA.FTZ R9, R20, UR33, -R2.reuse ;  /* 0x0000002114097c23 */ /* 0x100fe20008010802 */
[----:B------:R-:W-:Y:S01]  /*b360*/  FFMA.FTZ R11, R23, UR33, -R2 ;  /* 0x00000021170b7c23 */ /* 0x000fe20008010802 */
[----:B------:R-:W-:Y:S01]  /*b370*/  IMAD.MOV.U32 R3, RZ, RZ, R202 ;  /* 0x000000ffff037224 */ /* 0x000fe200078e00ca */
[----:B------:R-:W-:Y:S02]  /*b380*/  FSEL R13, R229, -INF , !P4 ;  /* 0xff800000e50d7808 */ /* 0x000fe40006000000 */
[----:B------:R-:W-:Y:S01]  /*b390*/  ISETP.GE.AND P4, PT, R16, R47, PT ;  /* 0x0000002f1000720c */ /* 0x000fe20003f86270 */
[----:B------:R-:W-:Y:S01]  /*b3a0*/  MUFU.EX2 R9, R9 ;  /* 0x0000000900097308 */ /* 0x000fe20000000800 */
[----:B------:R-:W-:Y:S02]  /*b3b0*/  LOP3.LUT R3, R3, 0xff, RZ, 0xc0, !PT ;  /* 0x000000ff03037812 */ /* 0x000fe400078ec0ff */
[----:B------:R-:W-:Y:S02]  /*b3c0*/  FSEL R22, R228, -INF , !P5 ;  /* 0xff800000e4167808 */ /* 0x000fe40006800000 */
[----:B------:R-:W-:-:S02]  /*b3d0*/  LOP3.LUT R21, R4, UR19, R203, 0x96, !PT ;  /* 0x0000001304157c12 */ /* 0x000fc4000f8e96cb */
[----:B------:R-:W-:Y:S01]  /*b3e0*/  ISETP.GE.AND P5, PT, R17, R47, PT ;  /* 0x0000002f1100720c */ /* 0x000fe20003fa6270 */
[----:B------:R-:W1:Y:S01]  /*b3f0*/  MUFU.EX2 R11, R11 ;  /* 0x0000000b000b7308 */ /* 0x000e620000000800 */
[----:B------:R-:W-:Y:S02]  /*b400*/  FSEL R17, R234, -INF , !P4 ;  /* 0xff800000ea117808 */ /* 0x000fe40006000000 */
[----:B------:R-:W-:Y:S02]  /*b410*/  ISETP.LE.U32.AND P4, PT, R3, UR6, PT ;  /* 0x0000000603007c0c */ /* 0x000fe4000bf83070 */
[----:B------:R-:W-:Y:S02]  /*b420*/  LOP3.LUT R3, R21, 0xffff, RZ, 0xc0, !PT ;  /* 0x0000ffff15037812 */ /* 0x000fe400078ec0ff */
[----:B------:R-:W-:Y:S02]  /*b430*/  FSEL R66, R230, -INF , !P3 ;  /* 0xff800000e6427808 */ /* 0x000fe40005800000 */
[----:B------:R-:W-:-:S02]  /*b440*/  ISETP.GE.AND P3, PT, R16, R46, PT ;  /* 0x0000002e1000720c */ /* 0x000fc40003f66270 */
[----:B------:R-:W-:Y:S02]  /*b450*/  FSEL R63, R231, -INF , !P5 ;  /* 0xff800000e73f7808 */ /* 0x000fe40006800000 */
[----:B------:R-:W-:Y:S02]  /*b460*/  ISETP.GE.AND P5, PT, R15, R46, PT ;  /* 0x0000002e0f00720c */ /* 0x000fe40003fa6270 */
[----:B------:R-:W-:Y:S02]  /*b470*/  LOP3.LUT R18, R8, UR25, R5, 0x96, !PT ;  /* 0x0000001908127c12 */ /* 0x000fe4000f8e9605 */
[----:B------:R-:W-:Y:S02]  /*b480*/  SHF.R.U32.HI R3, RZ, 0x8, R3 ;  /* 0x00000008ff037819 */ /* 0x000fe40000011603 */
[----:B------:R-:W-:Y:S02]  /*b490*/  LOP3.LUT R5, R21, 0xff, RZ, 0xc0, !PT ;  /* 0x000000ff15057812 */ /* 0x000fe400078ec0ff */
[----:B------:R-:W-:-:S02]  /*b4a0*/  FSEL R12, R232, -INF , !P3 ;  /* 0xff800000e80c7808 */ /* 0x000fc40005800000 */
[----:B------:R-:W-:Y:S02]  /*b4b0*/  ISETP.GE.AND P3, PT, R15, R47, PT ;  /* 0x0000002f0f00720c */ /* 0x000fe40003f66270 */
[----:B------:R-:W-:Y:S02]  /*b4c0*/  FSEL R4, R233, -INF , !P5 ;  /* 0xff800000e9047808 */ /* 0x000fe40006800000 */
[----:B------:R-:W-:Y:S02]  /*b4d0*/  LOP3.LUT R3, R3, 0xffff, RZ, 0xc0, !PT ;  /* 0x0000ffff03037812 */ /* 0x000fe400078ec0ff */
[----:B------:R-:W-:Y:S02]  /*b4e0*/  ISETP.LE.U32.AND P5, PT, R5, UR6, PT ;  /* 0x0000000605007c0c */ /* 0x000fe4000bfa3070 */
[----:B------:R-:W-:Y:S02]  /*b4f0*/  FSEL R16, R235, -INF , !P3 ;  /* 0xff800000eb107808 */ /* 0x000fe40005800000 */
[----:B------:R-:W-:-:S02]  /*b500*/  ISETP.LE.U32.AND P3, PT, R3, UR6, PT ;  /* 0x0000000603007c0c */ /* 0x000fc4000bf63070 */
[----:B-1----:R-:W-:-:S04]  /*b510*/  F2FP.BF16.F32.PACK_AB R3, R11, R9 ;  /* 0x000000090b03723e */ /* 0x002fc800000010ff */
[C---:B------:R-:W-:Y:S02]  /*b520*/  PRMT R190, R3.reuse, 0x7610, R190 ;  /* 0x0000761003be7816 */ /* 0x040fe400000000be */
[----:B------:R-:W-:Y:S02]  /*b530*/  PRMT R189, R3, 0x7632, R189 ;  /* 0x0000763203bd7816 */ /* 0x000fe400000000bd */
[----:B------:R-:W-:Y:S01]  /*b540*/  PRMT R3, R21, 0x7632, R3 ;  /* 0x0000763215037816 */ /* 0x000fe20000000003 */
[----:B------:R-:W-:Y:S01]  /*b550*/  @!P5 HFMA2.BF16_V2 R30, -RZ.H0_H0, RZ.H0_H0, -R190.H0_H0 ;  /* 0x200000ffff1ed231 */ /* 0x000fe200003409be */
[----:B------:R-:W-:Y:S02]  /*b560*/  PRMT R211, R190, 0x5410, R189 ;  /* 0x00005410bed37816 */ /* 0x000fe400000000bd */
[----:B------:R-:W-:Y:S02]  /*b570*/  LOP3.LUT R3, R3, 0xff, RZ, 0xc0, !PT ;  /* 0x000000ff03037812 */ /* 0x000fe400078ec0ff */
[----:B------:R-:W-:-:S02]  /*b580*/  @!P5 PRMT R190, R30, 0x5410, RZ ;  /* 0x000054101ebed816 */ /* 0x000fc400000000ff */
[----:B------:R-:W-:Y:S02]  /*b590*/  ISETP.LE.U32.AND P5, PT, R3, UR6, PT ;  /* 0x0000000603007c0c */ /* 0x000fe4000bfa3070 */
[----:B------:R-:W-:-:S04]  /*b5a0*/  FMNMX3.FTZ R3, R101, R34, R31, !PT ;  /* 0x0000002265037276 */ /* 0x000fc8000781001f */
[----:B------:R-:W-:Y:S01]  /*b5b0*/  FMNMX3.FTZ R3, R3, R40, R35, !PT ;  /* 0x0000002803037276 */ /* 0x000fe20007810023 */
[----:B------:R-:W-:-:S03]  /*b5c0*/  IMAD.WIDE.U32 R18, R18, -0x2daee0ad, RZ ;  /* 0xd2511f5312127825 */ /* 0x000fc600078e00ff */
[----:B------:R-:W-:Y:S02]  /*b5d0*/  FMNMX3.FTZ R3, R3, R33, R32, !PT ;  /* 0x0000002103037276 */ /* 0x000fe40007810020 */
[----:B------:R-:W-:Y:S02]  /*b5e0*/  LOP3.LUT R30, R192, UR13, R19, 0x96, !PT ;  /* 0x0000000dc01e7c12 */ /* 0x000fe4000f8e9613 */
[----:B------:R-:W-:-:S04]  /*b5f0*/  FMNMX3.FTZ R3, R3, R29, R28, !PT ;  /* 0x0000001d03037276 */ /* 0x000fc8000781001c */
[----:B------:R-:W-:Y:S02]  /*b600*/  FMNMX3.FTZ R5, R3, R27, R26, !PT ;  /* 0x0000001b03057276 */ /* 0x000fe4000781001a */
[----:B------:R-:W-:Y:S01]  /*b610*/  LOP3.LUT R3, R30, 0xffff, RZ, 0xc0, !PT ;  /* 0x0000ffff1e037812 */ /* 0x000fe200078ec0ff */
[----:B------:R-:W-:Y:S01]  /*b620*/  @!P3 HFMA2.BF16_V2 R191, -RZ.H0_H0, RZ.H0_H0, -R189.H0_H0 ;  /* 0x200000ffffbfb231 */ /* 0x000fe200003409bd */
[----:B------:R-:W-:Y:S02]  /*b630*/  FMNMX3.FTZ R5, R5, R25, R24, !PT ;  /* 0x0000001905057276 */ /* 0x000fe40007810018 */
[----:B------:R-:W-:Y:S02]  /*b640*/  SHF.R.U32.HI R3, RZ, 0x8, R3 ;  /* 0x00000008ff037819 */ /* 0x000fe40000011603 */
[----:B------:R-:W-:Y:S02]  /*b650*/  FMNMX3.FTZ R5, R5, R22, R13, !PT ;  /* 0x0000001605057276 */ /* 0x000fe4000781000d */
[----:B------:R-:W-:-:S02]  /*b660*/  LOP3.LUT R3, R3, 0xffff, RZ, 0xc0, !PT ;  /* 0x0000ffff03037812 */ /* 0x000fc400078ec0ff */
[----:B------:R-:W-:Y:S02]  /*b670*/  @!P3 PRMT R189, R191, 0x5410, RZ ;  /* 0x00005410bfbdb816 */ /* 0x000fe400000000ff */
[----:B------:R-:W-:Y:S02]  /*b680*/  ISETP.LE.U32.AND P3, PT, R3, UR6, PT ;  /* 0x0000000603007c0c */ /* 0x000fe4000bf63070 */
[----:B------:R-:W-:-:S05]  /*b690*/  FMNMX3.FTZ R3, R5, R12, R4, !PT ;  /* 0x0000000c05037276 */ /* 0x000fca0007810004 */
[----:B------:R-:W1:Y:S04]  /*b6a0*/  SHFL.BFLY PT, R8, R3, 0x2, 0x1f ;  /* 0x0c401f0003087f89 */ /* 0x000e6800000e0000 */
[----:B------:R-:W-:Y:S01]  /*b6b0*/  STL [R1+0x190], R44 ;  /* 0x0001902c01007387 */ /* 0x000fe20000100800 */
[----:B-1----:R-:W-:-:S05]  /*b6c0*/  FMNMX.FTZ R3, R3, R8, !PT ;  /* 0x0000000803037209 */ /* 0x002fca0007810000 */
[----:B------:R-:W1:Y:S04]  /*b6d0*/  SHFL.BFLY PT, R8, R3, 0x1, 0x1f ;  /* 0x0c201f0003087f89 */ /* 0x000e6800000e0000 */
[----:B------:R-:W-:Y:S04]  /*b6e0*/  STL [R1+0x194], R45 ;  /* 0x0001942d01007387 */ /* 0x000fe80000100800 */
[----:B------:R-:W-:Y:S04]  /*b6f0*/  STL [R1+0x4], R36 ;  /* 0x0000042401007387 */ /* 0x000fe80000100800 */
[----:B------:R-:W-:Y:S04]  /*b700*/  STL [R1+0x1d8], R224 ;  /* 0x0001d8e001007387 */ /* 0x000fe80000100800 */
[----:B------:R-:W2:Y:S01]  /*b710*/  LDL.LU R250, [R1+0x140] ;  /* 0x0001400001fa7983 */ /* 0x000ea20000300800 */
[--C-:B------:R-:W-:Y:S01]  /*b720*/  FFMA.FTZ R192, R57, UR33, -R2.reuse ;  /* 0x0000002139c07c23 */ /* 0x100fe20008010802 */
[----:B------:R-:W-:Y:S01]  /*b730*/  FFMA.FTZ R193, R56, UR33, -R2 ;  /* 0x0000002138c17c23 */ /* 0x000fe20008010802 */
[--C-:B------:R-:W-:Y:S01]  /*b740*/  FFMA.FTZ R173, R173, UR33, -R0.reuse ;  /* 0x00000021adad7c23 */ /* 0x100fe20008010800 */
[----:B------:R3:W-:Y:S01]  /*b750*/  STL [R1+0x198], R46 ;  /* 0x0001982e01007387 */ /* 0x0007e20000100800 */
[----:B------:R-:W-:-:S03]  /*b760*/  FFMA.FTZ R172, R172, UR33, -R0 ;  /* 0x00000021acac7c23 */ /* 0x000fc60008010800 */
[----:B------:R-:W-:Y:S01]  /*b770*/  STL [R1+0x19c], R47 ;  /* 0x00019c2f01007387 */ /* 0x000fe20000100800 */
[----:B-1----:R-:W-:-:S03]  /*b780*/  FMNMX.FTZ R37, R3, R8, !PT ;  /* 0x0000000803257209 */ /* 0x002fc60007810000 */
[----:B------:R-:W-:Y:S04]  /*b790*/  STL [R1+0x1d4], R190 ;  /* 0x0001d4be01007387 */ /* 0x000fe80000100800 */
[----:B------:R-:W-:Y:S04]  /*b7a0*/  STL [R1+0x1dc], R189 ;  /* 0x0001dcbd01007387 */ /* 0x000fe80000100800 */
[----:B------:R1:W-:Y:S04]  /*b7b0*/  STL.64 [R1+0x1e8], R192 ;  /* 0x0001e8c001007387 */ /* 0x0003e80000100a00 */
[----:B------:R4:W-:Y:S04]  /*b7c0*/  STL.64 [R1+0x1f0], R172 ;  /* 0x0001f0ac01007387 */ /* 0x0009e80000100a00 */
[----:B------:R-:W-:Y:S04]  /*b7d0*/  STL [R1+0x8], R37 ;  /* 0x0000082501007387 */ /* 0x000fe80000100800 */
[----:B------:R-:W2:Y:S01]  /*b7e0*/  LDL.LU R38, [R1+0x144] ;  /* 0x0001440001267983 */ /* 0x000ea20000300800 */
[--C-:B------:R-:W-:Y:S01]  /*b7f0*/  FFMA.FTZ R10, R41, UR33, -R0.reuse ;  /* 0x00000021290a7c23 */ /* 0x100fe20008010800 */
[----:B------:R-:W-:Y:S01]  /*b800*/  FFMA.FTZ R14, R48, UR33, -R0 ;  /* 0x00000021300e7c23 */ /* 0x000fe20008010800 */
[----:B------:R-:W-:-:S04]  /*b810*/  FMNMX3.FTZ R5, R100, R67, R107, !PT ;  /* 0x0000004364057276 */ /* 0x000fc8000781006b */
[----:B------:R-:W-:Y:S01]  /*b820*/  MUFU.EX2 R10, R10 ;  /* 0x0000000a000a7308 */ /* 0x000fe20000000800 */
[----:B------:R-:W-:-:S07]  /*b830*/  FMNMX3.FTZ R5, R5, R184, R183, !PT ;  /* 0x000000b805057276 */ /* 0x000fce00078100b7 */
[----:B------:R-:W1:Y:S01]  /*b840*/  MUFU.EX2 R14, R14 ;  /* 0x0000000e000e7308 */ /* 0x000e620000000800 */
[----:B------:R-:W-:Y:S01]  /*b850*/  FMNMX3.FTZ R5, R5, R182, R188, !PT ;  /* 0x000000b605057276 */ /* 0x000fe200078100bc */
[--C-:B------:R-:W-:Y:S01]  /*b860*/  FFMA.FTZ R15, R51, UR33, -R2.reuse ;  /* 0x00000021330f7c23 */ /* 0x100fe20008010802 */
        /* <DEDUP_REMOVED lines=10> */
[----:B---3--:R-:W-:Y:S01]  /*b910*/  FFMA.FTZ R46, R42, UR33, -R2 ;  /* 0x000000212a2e7c23 */ /* 0x008fe20008010802 */
[----:B------:R-:W-:-:S02]  /*b920*/  FMNMX3.FTZ R2, R5, R187, R181, !PT ;  /* 0x000000bb05027276 */ /* 0x000fc400078100b5 */
[----:B-1----:R-:W-:Y:S02]  /*b930*/  F2FP.BF16.F32.PACK_AB R5, R14, R10 ;  /* 0x0000000a0e05723e */ /* 0x002fe400000010ff */
[----:B------:R-:W-:Y:S02]  /*b940*/  FMNMX3.FTZ R2, R2, R178, R176, !PT ;  /* 0x000000b202027276 */ /* 0x000fe400078100b0 */
[C---:B------:R-:W-:Y:S02]  /*b950*/  PRMT R60, R5.reuse, 0x7610, R60 ;  /* 0x00007610053c7816 */ /* 0x040fe4000000003c */
[----:B------:R-:W-:Y:S02]  /*b960*/  FMNMX3.FTZ R2, R2, R174, R105, !PT ;  /* 0x000000ae02027276 */ /* 0x000fe40007810069 */
[----:B------:R-:W-:Y:S02]  /*b970*/  PRMT R55, R5, 0x7632, R55 ;  /* 0x0000763205377816 */ /* 0x000fe40000000037 */
[----:B------:R-:W-:Y:S01]  /*b980*/  FMNMX3.FTZ R2, R2, R66, R63, !PT ;  /* 0x0000004202027276 */ /* 0x000fe2000781003f */
[----:B------:R-:W-:Y:S01]  /*b990*/  @!P5 HFMA2.BF16_V2 R195, -RZ.H0_H0, RZ.H0_H0, -R60.H0_H0 ;  /* 0x200000ffffc3d231 */ /* 0x000fe2000034093c */
[----:B------:R-:W-:-:S02]  /*b9a0*/  SHF.R.U32.HI R5, RZ, 0x18, R21 ;  /* 0x00000018ff057819 */ /* 0x000fc40000011615 */
[----:B------:R-:W-:Y:S02]  /*b9b0*/  FMNMX3.FTZ R2, R2, R17, R16, !PT ;  /* 0x0000001102027276 */ /* 0x000fe40007810010 */
[----:B------:R-:W-:Y:S02]  /*b9c0*/  PRMT R192, R60, 0x5410, R55 ;  /* 0x000054103cc07816 */ /* 0x000fe40000000037 */
[----:B------:R-:W-:Y:S02]  /*b9d0*/  @!P5 PRMT R60, R195, 0x5410, RZ ;  /* 0x00005410c33cd816 */ /* 0x000fe400000000ff */
[----:B------:R-:W-:Y:S02]  /*b9e0*/  ISETP.LE.U32.AND P5, PT, R5, UR6, PT ;  /* 0x0000000605007c0c */ /* 0x000fe4000bfa3070 */
[----:B------:R-:W1:Y:S01]  /*b9f0*/  SHFL.BFLY PT, R5, R2, 0x2, 0x1f ;  /* 0x0c401f0002057f89 */ /* 0x000e6200000e0000 */
[----:B------:R-:W-:Y:S08]  /*ba00*/  MUFU.EX2 R15, R15 ;  /* 0x0000000f000f7308 */ /* 0x000ff00000000800 */
[----:B------:R-:W3:Y:S01]  /*ba10*/  MUFU.EX2 R54, R50 ;  /* 0x0000003200367308 */ /* 0x000ee20000000800 */
        /* <DEDUP_REMOVED lines=11> */
[----:B----4-:R-:W-:Y:S01]  /*bad0*/  FFMA.FTZ R172, R61, UR33, -R0 ;  /* 0x000000213dac7c23 */ /* 0x010fe20008010800 */
[----:B-1----:R-:W-:-:S02]  /*bae0*/  FMNMX.FTZ R2, R2, R5, !PT ;  /* 0x0000000502027209 */ /* 0x002fc40007810000 */
[----:B---3--:R-:W-:-:S03]  /*baf0*/  F2FP.BF16.F32.PACK_AB R0, R54, R15 ;  /* 0x0000000f3600723e */ /* 0x008fc600000010ff */
[----:B------:R-:W1:Y:S01]  /*bb00*/  SHFL.BFLY PT, R19, R2, 0x1, 0x1f ;  /* 0x0c201f0002137f89 */ /* 0x000e6200000e0000 */
[C---:B------:R-:W-:Y:S02]  /*bb10*/  PRMT R48, R0.reuse, 0x7610, R48 ;  /* 0x0000761000307816 */ /* 0x040fe40000000030 */
[----:B------:R-:W-:-:S03]  /*bb20*/  PRMT R43, R0, 0x7632, R43 ;  /* 0x00007632002b7816 */ /* 0x000fc6000000002b */
[----:B------:R-:W-:Y:S01]  /*bb30*/  @!P4 HFMA2.BF16_V2 R196, -RZ.H0_H0, RZ.H0_H0, -R48.H0_H0 ;  /* 0x200000ffffc4c231 */ /* 0x000fe20000340930 */
[----:B------:R-:W-:Y:S01]  /*bb40*/  PRMT R3, R202, 0x7771, RZ ;  /* 0x00007771ca037816 */ /* 0x000fe200000000ff */
[----:B------:R-:W-:Y:S01]  /*bb50*/  @!P5 HFMA2.BF16_V2 R197, -RZ.H0_H0, RZ.H0_H0, -R55.H0_H0 ;  /* 0x200000ffffc5d231 */ /* 0x000fe20000340937 */
[----:B------:R-:W-:Y:S02]  /*bb60*/  PRMT R210, R48, 0x5410, R43 ;  /* 0x0000541030d27816 */ /* 0x000fe4000000002b */
[----:B------:R-:W-:Y:S02]  /*bb70*/  @!P4 PRMT R48, R196, 0x5410, RZ ;  /* 0x00005410c430c816 */ /* 0x000fe400000000ff */
[----:B------:R-:W-:Y:S01]  /*bb80*/  ISETP.GT.U32.AND P4, PT, R3, UR6, PT ;  /* 0x0000000603007c0c */ /* 0x000fe2000bf84070 */
[----:B------:R-:W-:Y:S01]  /*bb90*/  FMUL.FTZ R0, R37, UR33 ;  /* 0x0000002125007c20 */ /* 0x000fe20008410000 */
[----:B------:R-:W-:Y:S02]  /*bba0*/  @!P5 PRMT R55, R197, 0x5410, RZ ;  /* 0x00005410c537d816 */ /* 0x000fe400000000ff */
[----:B------:R-:W-:-:S04]  /*bbb0*/  FSETP.NEU.FTZ.AND P5, PT, R37, -INF , PT ;  /* 0xff8000002500780b */ /* 0x000fc80003fbd000 */
[----:B------:R-:W-:Y:S01]  /*bbc0*/  FSEL R0, R0, RZ, P5 ;  /* 0x000000ff00007208 */ /* 0x000fe20002800000 */
[----:B------:R-:W-:Y:S01]  /*bbd0*/  MUFU.EX2 R8, R20 ;  /* 0x0000001400087308 */ /* 0x000fe20000000800 */
[----:B-1----:R-:W-:-:S03]  /*bbe0*/  FMNMX.FTZ R208, R2, R19, !PT ;  /* 0x0000001302d07209 */ /* 0x002fc60007810000 */
[----:B------:R-:W-:Y:S01]  /*bbf0*/  FFMA.FTZ R246, R12, UR33, -R0 ;  /* 0x000000210cf67c23 */ /* 0x000fe20008010800 */
[----:B------:R-:W-:-:S03]  /*bc00*/  @P4 HFMA2.BF16_V2 R198, -RZ.H0_H0, RZ.H0_H0, -R43.H0_H0 ;  /* 0x200000ffffc64231 */ /* 0x000fc6000034092b */
[----:B------:R-:W1:Y:S01]  /*bc10*/  MUFU.EX2 R12, R41 ;  /* 0x00000029000c7308 */ /* 0x000e620000000800 */
[----:B------:R-:W-:Y:S02]  /*bc20*/  IMAD.MOV.U32 R251, RZ, RZ, R244 ;  /* 0x000000fffffb7224 */ /* 0x000fe400078e00f4 */
[----:B------:R-:W-:Y:S01]  /*bc30*/  FADD.FTZ R3, R103, -R194 ;  /* 0x800000c267037221 */ /* 0x000fe20000010000 */
        /* <DEDUP_REMOVED lines=14> */
[----:B------:R-:W-:Y:S01]  /*bd20*/  FFMA.FTZ R247, R4, UR33, -R0 ;  /* 0x0000002104f77c23 */ /* 0x000fe20008010800 */
[----:B------:R-:W-:Y:S01]  /*bd30*/  @P4 PRMT R43, R198, 0x5410, RZ ;  /* 0x00005410c62b4816 */ /* 0x000fe200000000ff */
[C---:B------:R-:W-:Y:S01]  /*bd40*/  FMUL.FTZ R0, R208.reuse, UR33 ;  /* 0x00000021d0007c20 */ /* 0x040fe20008410000 */
[----:B------:R-:W-:-:S02]  /*bd50*/  FSETP.NEU.FTZ.AND P4, PT, R208, -INF , PT ;  /* 0xff800000d000780b */ /* 0x000fc40003f9d000 */
[----:B------:R-:W-:Y:S02]  /*bd60*/  PRMT R2, R202, 0x7772, RZ ;  /* 0x00007772ca027816 */ /* 0x000fe400000000ff */
[----:B------:R-:W-:Y:S02]  /*bd70*/  FSEL R0, R0, RZ, P4 ;  /* 0x000000ff00007208 */ /* 0x000fe40002000000 */
[----:B------:R-:W-:Y:S02]  /*bd80*/  FSEL R24, R208, RZ, P4 ;  /* 0x000000ffd0187208 */ /* 0x000fe40002000000 */
[----:B------:R-:W-:Y:S02]  /*bd90*/  ISETP.GT.U32.AND P4, PT, R2, UR6, PT ;  /* 0x0000000602007c0c */ /* 0x000fe4000bf84070 */
[----:B------:R-:W-:Y:S02]  /*bda0*/  PRMT R2, R202, 0x7773, RZ ;  /* 0x00007773ca027816 */ /* 0x000fe400000000ff */
[----:B------:R-:W-:-:S02]  /*bdb0*/  FSEL R23, R37, RZ, P5 ;  /* 0x000000ff25177208 */ /* 0x000fc40002800000 */
[----:B------:R-:W-:Y:S02]  /*bdc0*/  ISETP.GT.U32.AND P5, PT, R2, UR6, PT ;  /* 0x0000000602007c0c */ /* 0x000fe4000bfa4070 */
[----:B-1----:R-:W-:Y:S01]  /*bdd0*/  F2FP.BF16.F32.PACK_AB R2, R12, R8 ;  /* 0x000000080c02723e */ /* 0x002fe200000010ff */
[----:B------:R-:W-:-:S03]  /*bde0*/  FMUL.FTZ R3, R3, UR33 ;  /* 0x0000002103037c20 */ /* 0x000fc60008410000 */
[C---:B------:R-:W-:Y:S01]  /*bdf0*/  PRMT R41, R2.reuse, 0x7610, R41 ;  /* 0x0000761002297816 */ /* 0x040fe20000000029 */
[----:B------:R1:W-:Y:S01]  /*be00*/  MUFU.EX2 R5, R3 ;  /* 0x0000000300057308 */ /* 0x0003e20000000800 */
[----:B------:R-:W-:Y:S02]  /*be10*/  PRMT R240, R2, 0x7632, R240 ;  /* 0x0000763202f07816 */ /* 0x000fe400000000f0 */
[----:B------:R-:W-:Y:S01]  /*be20*/  PRMT R2, R30, 0x7632, R2 ;  /* 0x000076321e027816 */ /* 0x000fe20000000002 */
[----:B------:R-:W-:-:S04]  /*be30*/  @P4 HFMA2.BF16_V2 R199, -RZ.H0_H0, RZ.H0_H0, -R41.H0_H0 ;  /* 0x200000ffffc74231 */ /* 0x000fc80000340929 */
[----:B------:R3:W-:Y:S01]  /*be40*/  MUFU.EX2 R35, R191 ;  /* 0x000000bf00237308 */ /* 0x0007e20000000800 */
[----:B------:R-:W-:Y:S01]  /*be50*/  LOP3.LUT R2, R2, 0xff, RZ, 0xc0, !PT ;  /* 0x000000ff02027812 */ /* 0x000fe200078ec0ff */
[----:B------:R-:W4:Y:S06]  /*be60*/  S2R R190, SR_TID.X ;  /* 0x0000000000be7919 */ /* 0x000f2c0000002100 */
[----:B------:R-:W4:Y:S01]  /*be70*/  MUFU.EX2 R40, R51 ;  /* 0x0000003300287308 */ /* 0x000f220000000800 */
[----:B-1----:R-:W-:Y:S01]  /*be80*/  FADD.FTZ R3, R102, -R218 ;  /* 0x800000da66037221 */ /* 0x002fe20000010000 */
[----:B------:R-:W-:Y:S01]  /*be90*/  @P5 HFMA2.BF16_V2 R102, -RZ.H0_H0, RZ.H0_H0, -R240.H0_H0 ;  /* 0x200000ffff665231 */ /* 0x000fe200003409f0 */
[----:B---3--:R-:W-:-:S02]  /*bea0*/  PRMT R191, R41, 0x5410, R240 ;  /* 0x0000541029bf7816 */ /* 0x008fc400000000f0 */
[----:B------:R-:W-:Y:S02]  /*beb0*/  @P4 PRMT R41, R199, 0x5410, RZ ;  /* 0x00005410c7294816 */ /* 0x000fe400000000ff */
[----:B------:R-:W-:Y:S02]  /*bec0*/  ISETP.LE.U32.AND P4, PT, R2, UR6, PT ;  /* 0x0000000602007c0c */ /* 0x000fe4000bf83070 */
[----:B------:R-:W-:Y:S01]  /*bed0*/  LOP3.LUT R2, R30, 0xff, RZ, 0xc0, !PT ;  /* 0x000000ff1e027812 */ /* 0x000fe200078ec0ff */
[----:B------:R-:W-:Y:S01]  /*bee0*/  FMUL.FTZ R3, R3, UR33 ;  /* 0x0000002103037c20 */ /* 0x000fe20008410000 */
[----:B------:R-:W-:Y:S02]  /*bef0*/  @P5 PRMT R240, R102, 0x5410, RZ ;  /* 0x0000541066f05816 */ /* 0x000fe400000000ff */
[----:B------:R-:W-:Y:S01]  /*bf00*/  ISETP.LE.U32.AND P5, PT, R2, UR6, PT ;  /* 0x0000000602007c0c */ /* 0x000fe2000bfa3070 */
[----:B------:R-:W1:Y:S01]  /*bf10*/  MUFU.EX2 R4, R3 ;  /* 0x0000000300047308 */ /* 0x000e620000000800 */
[----:B------:R-:W-:Y:S01]  /*bf20*/  IMAD.MOV.U32 R39, RZ, RZ, R251 ;  /* 0x000000ffff277224 */ /* 0x000fe200078e00fb */
[----:B----4-:R-:W-:-:S04]  /*bf30*/  F2FP.BF16.F32.PACK_AB R2, R40, R35 ;  /* 0x000000232802723e */ /* 0x010fc800000010ff */
[C---:B------:R-:W-:Y:S02]  /*bf40*/  PRMT R239, R2.reuse, 0x7610, R239 ;  /* 0x0000761002ef7816 */ /* 0x040fe400000000ef */
[----:B------:R-:W-:-:S04]  /*bf50*/  PRMT R238, R2, 0x7632, R238 ;  /* 0x0000763202ee7816 */ /* 0x000fc800000000ee */
[----:B------:R-:W-:Y:S01]  /*bf60*/  @!P5 HFMA2.BF16_V2 R200, -RZ.H0_H0, RZ.H0_H0, -R239.H0_H0 ;  /* 0x200000ffffc8d231 */ /* 0x000fe200003409ef */
[----:B------:R-:W-:Y:S01]  /*bf70*/  PRMT R189, R239, 0x5410, R238 ;  /* 0x00005410efbd7816 */ /* 0x000fe200000000ee */
[----:B------:R-:W-:-:S03]  /*bf80*/  IMAD.MOV.U32 R47, RZ, RZ, R39 ;  /* 0x000000ffff2f7224 */ /* 0x000fc600078e0027 */
[----:B------:R-:W-:Y:S02]  /*bf90*/  @!P5 PRMT R239, R200, 0x5410, RZ ;  /* 0x00005410c8efd816 */ /* 0x000fe400000000ff */
[----:B------:R-:W-:Y:S01]  /*bfa0*/  SHF.R.U32.HI R57, RZ, 0x5, R190 ;  /* 0x00000005ff397819 */ /* 0x000fe200000116be */
[----:B--2---:R-:W-:Y:S02]  /*bfb0*/  FFMA.FTZ R9, R250, R5, R9 ;  /* 0x00000005fa097223 */ /* 0x004fe40000010009 */
[----:B------:R-:W2:Y:S04]  /*bfc0*/  LDL.64 R250, [R1+0x58] ;  /* 0x0000580001fa7983 */ /* 0x000ea80000100a00 */
[----:B------:R3:W-:Y:S04]  /*bfd0*/  STL [R1+0x1a0], R37 ;  /* 0x0001a02501007387 */ /* 0x0007e80000100800 */
[----:B------:R-:W-:Y:S04]  /*bfe0*/  STL [R1], R208 ;  /* 0x000000d001007387 */ /* 0x000fe80000100800 */
[----:B------:R-:W-:Y:S04]  /*bff0*/  STL [R1+0x1a4], R208 ;  /* 0x0001a4d001007387 */ /* 0x000fe80000100800 */
[----:B------:R-:W-:Y:S04]  /*c000*/  STL [R1+0x1a8], R240 ;  /* 0x0001a8f001007387 */ /* 0x000fe80000100800 */
[----:B------:R-:W4:Y:S01]  /*c010*/  LDL.LU R193, [R1+0x14c] ;  /* 0x00014c0001c17983 */ /* 0x000f220000300800 */
[----:B-1----:R-:W-:-:S03]  /*c020*/  FFMA.FTZ R19, R38, R4, R10 ;  /* 0x0000000426137223 */ /* 0x002fc6000001000a */
[----:B------:R-:W3:Y:S04]  /*c030*/  LDL.64 R38, [R1+0x138] ;  /* 0x0001380001267983 */ /* 0x000ee80000100a00 */
[----:B------:R-:W-:Y:S04]  /*c040*/  STL [R1+0x1ac], R239 ;  /* 0x0001acef01007387 */ /* 0x000fe80000100800 */
[----:B------:R-:W3:Y:S01]  /*c050*/  LDL.LU R190, [R1+0x148] ;  /* 0x0001480001be7983 */ /* 0x000ee20000300800 */
[----:B------:R-:W1:Y:S01]  /*c060*/  S2R R52, SR_CTAID.X ;  /* 0x0000000000347919 */ /* 0x000e620000002500 */
[----:B------:R-:W-:Y:S01]  /*c070*/  FADD.FTZ R3, R101, -R23 ;  /* 0x8000001765037221 */ /* 0x000fe20000010000 */
[----:B------:R-:W-:-:S03]  /*c080*/  IMAD.MOV.U32 R2, RZ, RZ, R18 ;  /* 0x000000ffff027224 */ /* 0x000fc600078e0012 */
[----:B------:R-:W-:Y:S01]  /*c090*/  FMUL.FTZ R3, R3, UR33 ;  /* 0x0000002103037c20 */ /* 0x000fe20008410000 */
[----:B------:R-:W-:Y:S01]  /*c0a0*/  FADD.FTZ R22, R11, R9 ;  /* 0x000000090b167221 */ /* 0x000fe20000010000 */
[----:B------:R-:W-:Y:S01]  /*c0b0*/  LOP3.LUT R2, R2, 0xff, RZ, 0xc0, !PT ;  /* 0x000000ff02027812 */ /* 0x000fe200078ec0ff */
[----:B------:R-:W-:Y:S03]  /*c0c0*/  MUFU.EX2 R11, R42 ;  /* 0x0000002a000b7308 */ /* 0x000fe60000000800 */
[----:B------:R-:W-:Y:S01]  /*c0d0*/  ISETP.LE.U32.AND P5, PT, R2, UR6, PT ;  /* 0x0000000602007c0c */ /* 0x000fe2000bfa3070 */
[----:B------:R-:W-:-:S04]  /*c0e0*/  FADD.FTZ R2, R100, -R24 ;  /* 0x8000001864027221 */ /* 0x000fc80000010000 */
[----:B------:R-:W-:Y:S01]  /*c0f0*/  MUFU.EX2 R3, R3 ;  /* 0x0000000300037308 */ /* 0x000fe20000000800 */
[----:B------:R-:W-:Y:S01]  /*c100*/  FFMA.FTZ R13, R67, UR33, -R0 ;  /* 0x00000021430d7c23 */ /* 0x000fe20008010800 */
[----:B------:R-:W-:-:S06]  /*c110*/  FMUL.FTZ R2, R2, UR33 ;  /* 0x0000002102027c20 */ /* 0x000fcc0008410000 */
[----:B------:R1:W1:Y:S02]  /*c120*/  MUFU.EX2 R10, R34 ;  /* 0x00000022000a7308 */ /* 0x0002640000000800 */
[----:B-1----:R-:W-:-:S04]  /*c130*/  IMAD R52, R52, 0x8, R57 ;  /* 0x0000000834347824 */ /* 0x002fc800078e0239 */
[----:B------:R-:W-:-:S04]  /*c140*/  VIADD R52, R52, 0x4 ;  /* 0x0000000434347836 */ /* 0x000fc80000000000 */
[----:B------:R-:W-:-:S04]  /*c150*/  IMAD.WIDE.U32 R52, R52, -0x326172a9, RZ ;  /* 0xcd9e8d5734347825 */ /* 0x000fc800078e00ff */
[--C-:B------:R-:W-:Y:S01]  /*c160*/  FFMA.FTZ R9, R107, UR33, -R0.reuse ;  /* 0x000000216b097c23 */ /* 0x100fe20008010800 */
[----:B------:R-:W-:Y:S01]  /*c170*/  MUFU.EX2 R13, R13 ;  /* 0x0000000d000d7308 */ /* 0x000fe20000000800 */
[----:B------:R-:W-:Y:S01]  /*c180*/  LOP3.LUT R20, R52, UR11, R7, 0x96, !PT ;  /* 0x0000000b34147c12 */ /* 0x000fe2000f8e9607 */
[--C-:B------:R-:W-:Y:S01]  /*c190*/  FFMA.FTZ R23, R183, UR33, -R0.reuse ;  /* 0x00000021b7177c23 */ /* 0x100fe20008010800 */
[--C-:B------:R-:W-:Y:S01]  /*c1a0*/  FFMA.FTZ R24, R182, UR33, -R0.reuse ;  /* 0x00000021b6187c23 */ /* 0x100fe20008010800 */
[----:B------:R-:W-:-:S04]  /*c1b0*/  FFMA.FTZ R25, R188, UR33, -R0 ;  /* 0x00000021bc197c23 */ /* 0x000fc80008010800 */
[----:B------:R-:W1:Y:S01]  /*c1c0*/  MUFU.EX2 R2, R2 ;  /* 0x0000000200027308 */ /* 0x000e620000000800 */
        /* <DEDUP_REMOVED lines=10> */
[----:B------:R-:W1:Y:S01]  /*c270*/  MUFU.EX2 R9, R9 ;  /* 0x0000000900097308 */ /* 0x000e620000000800 */
[----:B------:R-:W-:-:S07]  /*c280*/  F2FP.BF16.F32.PACK_AB R27, R10, R11 ;  /* 0x0000000b0a1b723e */ /* 0x000fce00000010ff */
[----:B------:R1:W-:Y:S08]  /*c290*/  MUFU.EX2 R56, R58 ;  /* 0x0000003a00387308 */ /* 0x0003f00000000800 */
[----:B------:R-:W-:Y:S01]  /*c2a0*/  MUFU.EX2 R31, R180 ;  /* 0x000000b4001f7308 */ /* 0x000fe20000000800 */
[----:B-1----:R-:W-:-:S07]  /*c2b0*/  FADD.FTZ R58, R15, R22 ;  /* 0x000000160f3a7221 */ /* 0x002fce0000010000 */
[----:B------:R-:W-:Y:S01]  /*c2c0*/  MUFU.EX2 R15, R179 ;  /* 0x000000b3000f7308 */ /* 0x000fe20000000800 */
[----:B------:R-:W-:-:S05]  /*c2d0*/  @!P3 HFMA2.BF16_V2 R100, -RZ.H0_H0, RZ.H0_H0, -R238.H0_H0 ;  /* 0x200000ffff64b231 */ /* 0x000fca00003409ee */
[----:B------:R-:W-:Y:S02]  /*c2e0*/  @!P3 PRMT R238, R100, 0x5410, RZ ;  /* 0x0000541064eeb816 */ /* 0x000fe400000000ff */
[----:B------:R-:W-:Y:S08]  /*c2f0*/  MUFU.EX2 R51, R59 ;  /* 0x0000003b00337308 */ /* 0x000ff00000000800 */
[----:B------:R-:W-:Y:S08]  /*c300*/  MUFU.EX2 R32, R177 ;  /* 0x000000b100207308 */ /* 0x000ff00000000800 */
[----:B------:R-:W-:Y:S01]  /*c310*/  MUFU.EX2 R33, R175 ;  /* 0x000000af00217308 */ /* 0x000fe20000000800 */
[----:B------:R-:W-:-:S02]  /*c320*/  PRMT R26, R27, 0x7632, R26 ;  /* 0x000076321b1a7816 */ /* 0x000fc4000000001a */
[----:B--2---:R-:W-:Y:S01]  /*c330*/  LOP3.LUT R7, R6, UR31, R251, 0x96, !PT ;  /* 0x0000001f06077c12 */ /* 0x004fe2000f8e96fb */
[----:B------:R-:W-:Y:S01]  /*c340*/  FADD.FTZ R6, R14, R19 ;  /* 0x000000130e067221 */ /* 0x000fe20000010000 */
[----:B------:R-:W-:-:S03]  /*c350*/  FFMA.FTZ R19, R184, UR33, -R0 ;  /* 0x00000021b8137c23 */ /* 0x000fc60008010800 */
[----:B------:R-:W-:Y:S02]  /*c360*/  FADD.FTZ R6, R8, R6 ;  /* 0x0000000608067221 */ /* 0x000fe40000010000 */
[----:B------:R1:W2:Y:S01]  /*c370*/  MUFU.EX2 R8, R49 ;  /* 0x0000003100087308 */ /* 0x0002a20000000800 */
[----:B----4-:R-:W-:-:S04]  /*c380*/  FFMA.FTZ R0, R193, R3, R11 ;  /* 0x00000003c1007223 */ /* 0x010fc8000001000b */
[----:B------:R-:W-:Y:S01]  /*c390*/  FADD.FTZ R14, R10, R0 ;  /* 0x000000000a0e7221 */ /* 0x000fe20000010000 */
[----:B------:R-:W-:-:S04]  /*c3a0*/  IMAD.WIDE.U32 R10, R20, -0x2daee0ad, RZ ;  /* 0xd2511f53140a7825 */ /* 0x000fc800078e00ff */
[----:B-1----:R-:W-:Y:S01]  /*c3b0*/  FADD.FTZ R49, R12, R6 ;  /* 0x000000060c317221 */ /* 0x002fe20000010000 */
[----:B------:R-:W1:Y:S01]  /*c3c0*/  MUFU.EX2 R0, R50 ;  /* 0x0000003200007308 */ /* 0x000e620000000800 */
[----:B------:R-:W-:Y:S01]  /*c3d0*/  IMAD.WIDE.U32 R6, R7, -0x2daee0ad, RZ ;  /* 0xd2511f5307067825 */ /* 0x000fe200078e00ff */
[----:B---3--:R-:W-:-:S04]  /*c3e0*/  LOP3.LUT R11, R38, UR30, R11, 0x96, !PT ;  /* 0x0000001e260b7c12 */ /* 0x008fc8000f8e960b */
[----:B------:R-:W-:Y:S01]  /*c3f0*/  LOP3.LUT R10, R10, UR29, R7, 0x96, !PT ;  /* 0x0000001d0a0a7c12 */ /* 0x000fe2000f8e9607 */
[----:B------:R-:W-:-:S04]  /*c400*/  IMAD.WIDE.U32 R28, R11, -0x326172a9, RZ ;  /* 0xcd9e8d570b1c7825 */ /* 0x000fc800078e00ff */
[----:B------:R-:W-:Y:S01]  /*c410*/  FFMA.FTZ R12, R190, R2, R13 ;  /* 0x00000002be0c7223 */ /* 0x000fe2000001000d */
[----:B------:R-:W-:Y:S01]  /*c420*/  IMAD.WIDE.U32 R10, R10, -0x326172a9, RZ ;  /* 0xcd9e8d570a0a7825 */ /* 0x000fe200078e00ff */
[----:B------:R-:W-:-:S03]  /*c430*/  F2FP.BF16.F32.PACK_AB R13, R9, R13 ;  /* 0x0000000d090d723e */ /* 0x000fc600000010ff */
[----:B------:R-:W-:Y:S01]  /*c440*/  FADD.FTZ R16, R9, R12 ;  /* 0x0000000c09107221 */ /* 0x000fe20000010000 */
[----:B--2---:R-:W-:Y:S01]  /*c450*/  FADD.FTZ R12, R8, R14 ;  /* 0x0000000e080c7221 */ /* 0x004fe20000010000 */
[----:B------:R-:W-:Y:S02]  /*c460*/  LOP3.LUT R9, R250, UR10, R29, 0x96, !PT ;  /* 0x0000000afa097c12 */ /* 0x000fe4000f8e961d */
[----:B------:R-:W-:Y:S01]  /*c470*/  LOP3.LUT R7, R28, UR7, R11, 0x96, !PT ;  /* 0x000000071c077c12 */ /* 0x000fe2000f8e960b */
[C---:B-1----:R-:W-:Y:S01]  /*c480*/  FADD.FTZ R17, R0.reuse, R12 ;  /* 0x0000000c00117221 */ /* 0x042fe20000010000 */
[----:B------:R-:W-:Y:S01]  /*c490*/  F2FP.BF16.F32.PACK_AB R14, R0, R8 ;  /* 0x00000008000e723e */ /* 0x000fe200000010ff */
[----:B------:R-:W-:Y:S01]  /*c4a0*/  IMAD.WIDE.U32 R8, R9, -0x2daee0ad, RZ ;  /* 0xd2511f5309087825 */ /* 0x000fe200078e00ff */
[----:B------:R-:W-:-:S03]  /*c4b0*/  SHF.R.U32.HI R0, RZ, 0x18, R30 ;  /* 0x00000018ff007819 */ /* 0x000fc6000001161e */
[----:B------:R-:W-:Y:S01]  /*c4c0*/  IMAD.WIDE.U32 R52, R7, -0x2daee0ad, RZ ;  /* 0xd2511f5307347825 */ /* 0x000fe200078e00ff */
[----:B------:R-:W-:Y:S02]  /*c4d0*/  F2FP.BF16.F32.PACK_AB R7, R15, R31 ;  /* 0x0000001f0f07723e */ /* 0x000fe400000010ff */
[----:B------:R-:W-:Y:S02]  /*c4e0*/  ISETP.LE.U32.AND P3, PT, R0, UR6, PT ;  /* 0x0000000600007c0c */ /* 0x000fe4000bf63070 */
[----:B------:R-:W-:Y:S02]  /*c4f0*/  LOP3.LUT R22, R6, UR28, R9, 0x96, !PT ;  /* 0x0000001c06167c12 */ /* 0x000fe4000f8e9609 */
[----:B------:R-:W1:Y:S01]  /*c500*/  MUFU.EX2 R6, R19 ;  /* 0x0000001300067308 */ /* 0x000e620000000800 */
[----:B------:R-:W-:Y:S02]  /*c510*/  PRMT R237, R7, 0x7610, R237 ;  /* 0x0000761007ed7816 */ /* 0x000fe400000000ed */
[----:B------:R-:W-:-:S02]  /*c520*/  LOP3.LUT R8, R8, UR24, R53, 0x96, !PT ;  /* 0x0000001808087c12 */ /* 0x000fc4000f8e9635 */
[----:B------:R-:W-:Y:S01]  /*c530*/  PRMT R236, R7, 0x7632, R236 ;  /* 0x0000763207ec7816 */ /* 0x000fe200000000ec */
[----:B------:R-:W-:Y:S02]  /*c540*/  @!P4 HFMA2.BF16_V2 R101, -RZ.H0_H0, RZ.H0_H0, -R237.H0_H0 ;  /* 0x200000ffff65c231 */ /* 0x000fe400003409ed */
[----:B------:R-:W2:Y:S01]  /*c550*/  MUFU.EX2 R0, R23 ;  /* 0x0000001700007308 */ /* 0x000ea20000000800 */
[----:B------:R-:W-:Y:S01]  /*c560*/  IMAD.WIDE.U32 R62, R8, -0x326172a9, RZ ;  /* 0xcd9e8d57083e7825 */ /* 0x000fe200078e00ff */
[----:B------:R-:W-:-:S03]  /*c570*/  PRMT R7, R18, 0x7771, RZ ;  /* 0x0000777112077816 */ /* 0x000fc600000000ff */
[----:B------:R-:W-:Y:S01]  /*c580*/  @!P3 HFMA2.BF16_V2 R201, -RZ.H0_H0, RZ.H0_H0, -R236.H0_H0 ;  /* 0x200000ffffc9b231 */ /* 0x000fe200003409ec */
[----:B------:R-:W-:Y:S02]  /*c590*/  PRMT R190, R237, 0x5410, R236 ;  /* 0x00005410edbe7816 */ /* 0x000fe400000000ec */
[----:B------:R-:W-:Y:S02]  /*c5a0*/  @!P4 PRMT R237, R101, 0x5410, RZ ;  /* 0x0000541065edc816 */ /* 0x000fe400000000ff */
[----:B------:R-:W-:Y:S02]  /*c5b0*/  ISETP.GT.U32.AND P4, PT, R7, UR6, PT ;  /* 0x0000000607007c0c */ /* 0x000fe4000bf84070 */
[----:B------:R-:W-:Y:S02]  /*c5c0*/  PRMT R8, R62, 0x7773, RZ ;  /* 0x000077733e087816 */ /* 0x000fe400000000ff */
[----:B------:R-:W-:Y:S02]  /*c5d0*/  @!P3 PRMT R236, R201, 0x5410, RZ ;  /* 0x00005410c9ecb816 */ /* 0x000fe400000000ff */
[----:B------:R-:W-:-:S02]  /*c5e0*/  F2FP.BF16.F32.PACK_AB R7, R56, R51 ;  /* 0x000000333807723e */ /* 0x000fc400000010ff */
[----:B------:R-:W-:Y:S01]  /*c5f0*/  ISETP.GT.U32.AND P3, PT, R8, UR6, PT ;  /* 0x0000000608007c0c */ /* 0x000fe2000bf64070 */
[----:B-1----:R-:W-:Y:S01]  /*c600*/  FADD.FTZ R8, R6, R16 ;  /* 0x0000001006087221 */ /* 0x002fe20000010000 */
[----:B------:R-:W-:Y:S02]  /*c610*/  PRMT R234, R7, 0x7632, R234 ;  /* 0x0000763207ea7816 */ /* 0x000fe400000000ea */
[C---:B--2---:R-:W-:Y:S01]  /*c620*/  F2FP.BF16.F32.PACK_AB R61, R0.reuse, R6 ;  /* 0x00000006003d723e */ /* 0x044fe200000010ff */
[----:B------:R-:W-:Y:S01]  /*c630*/  FADD.FTZ R8, R0, R8 ;  /* 0x0000000800087221 */ /* 0x000fe20000010000 */
[----:B------:R-:W-:Y:S01]  /*c640*/  F2FP.BF16.F32.PACK_AB R0, R33, R32 ;  /* 0x000000202100723e */ /* 0x000fe200000010ff */
[----:B------:R-:W-:Y:S01]  /*c650*/  IMAD.WIDE.U32 R22, R22, -0x326172a9, RZ ;  /* 0xcd9e8d5716167825 */ /* 0x000fe200078e00ff */
[----:B------:R-:W-:-:S03]  /*c660*/  PRMT R235, R7, 0x7610, R235 ;  /* 0x0000761007eb7816 */ /* 0x000fc600000000eb */
[----:B------:R-:W-:Y:S01]  /*c670*/  @P4 HFMA2.BF16_V2 R205, -RZ.H0_H0, RZ.H0_H0, -R234.H0_H0 ;  /* 0x200000ffffcd4231 */ /* 0x000fe200003409ea */
[C---:B------:R-:W-:Y:S02]  /*c680*/  PRMT R232, R0.reuse, 0x7610, R232 ;  /* 0x0000761000e87816 */ /* 0x040fe400000000e8 */
[----:B------:R-:W-:Y:S02]  /*c690*/  PRMT R233, R0, 0x7632, R233 ;  /* 0x0000763200e97816 */ /* 0x000fe400000000e9 */
[----:B------:R-:W-:Y:S02]  /*c6a0*/  PRMT R0, R18, 0x7773, RZ ;  /* 0x0000777312007816 */ /* 0x000fe400000000ff */
[----:B------:R-:W-:Y:S01]  /*c6b0*/  LOP3.LUT R22, R22, UR19, R63, 0x96, !PT ;  /* 0x0000001316167c12 */ /* 0x000fe2000f8e963f */
[----:B------:R-:W-:Y:S01]  /*c6c0*/  @P3 HFMA2.BF16_V2 R206, -RZ.H0_H0, RZ.H0_H0, -R61.H1_H1 ;  /* 0x200000ffffce3231 */ /* 0x000fe2000036093d */
[----:B------:R-:W-:Y:S02]  /*c6d0*/  PRMT R37, R235, 0x5410, R234 ;  /* 0x00005410eb257816 */ /* 0x000fe400000000ea */
[----:B------:R-:W-:-:S02]  /*c6e0*/  @P4 PRMT R234, R205, 0x5410, RZ ;  /* 0x00005410cdea4816 */ /* 0x000fc400000000ff */
[----:B------:R-:W-:Y:S02]  /*c6f0*/  ISETP.GT.U32.AND P4, PT, R0, UR6, PT ;  /* 0x0000000600007c0c */ /* 0x000fe4000bf84070 */
[----:B------:R-:W-:Y:S02]  /*c700*/  LOP3.LUT R0, R22, 0xff, RZ, 0xc0, !PT ;  /* 0x000000ff16007812 */ /* 0x000fe400078ec0ff */
[----:B------:R-:W-:Y:S02]  /*c710*/  PRMT R44, R61, 0x7632, R44 ;  /* 0x000076323d2c7816 */ /* 0x000fe4000000002c */
[----:B------:R-:W-:Y:S02]  /*c720*/  @P3 PRMT R44, R206, 0x5410, RZ ;  /* 0x00005410ce2c3816 */ /* 0x000fe400000000ff */
[----:B------:R-:W-:Y:S01]  /*c730*/  ISETP.LE.U32.AND P3, PT, R0, UR6, PT ;  /* 0x0000000600007c0c */ /* 0x000fe2000bf63070 */
[----:B------:R-:W-:Y:S01]  /*c740*/  @!P5 HFMA2.BF16_V2 R204, -RZ.H0_H0, RZ.H0_H0, -R235.H0_H0 ;  /* 0x200000ffffccd231 */ /* 0x000fe200003409eb */
[----:B------:R-:W-:-:S02]  /*c750*/  PRMT R7, R18, 0x7772, RZ ;  /* 0x0000777212077816 */ /* 0x000fc400000000ff */
[----:B------:R-:W-:Y:S02]  /*c760*/  LOP3.LUT R0, R22, 0xffff, RZ, 0xc0, !PT ;  /* 0x0000ffff16007812 */ /* 0x000fe400078ec0ff */
[----:B------:R-:W-:Y:S02]  /*c770*/  @!P5 PRMT R235, R204, 0x5410, RZ ;  /* 0x00005410ccebd816 */ /* 0x000fe400000000ff */
[----:B------:R-:W-:Y:S02]  /*c780*/  ISETP.GT.U32.AND P5, PT, R7, UR6, PT ;  /* 0x0000000607007c0c */ /* 0x000fe4000bfa4070 */
[----:B------:R-:W-:-:S03]  /*c790*/  SHF.R.U32.HI R0, RZ, 0x8, R0 ;  /* 0x00000008ff007819 */ /* 0x000fc60000011600 */
[----:B------:R-:W-:Y:S01]  /*c7a0*/  @!P3 HFMA2.BF16_V2 R212, -RZ.H0_H0, RZ.H0_H0, -R27.H0_H0 ;  /* 0x200000ffffd4b231 */ /* 0x000fe2000034091b */
[----:B------:R-:W-:Y:S02]  /*c7b0*/  LOP3.LUT R0, R0, 0xffff, RZ, 0xc0, !PT ;  /* 0x0000ffff00007812 */ /* 0x000fe400078ec0ff */
[----:B------:R-:W-:Y:S02]  /*c7c0*/  PRMT R184, R27, 0x5410, R26 ;  /* 0x000054101bb87816 */ /* 0x000fe4000000001a */
[----:B------:R-:W-:Y:S02]  /*c7d0*/  @!P3 PRMT R27, R212, 0x5410, RZ ;  /* 0x00005410d41bb816 */ /* 0x000fe400000000ff */
[----:B------:R-:W-:Y:S02]  /*c7e0*/  ISETP.LE.U32.AND P3, PT, R0, UR6, PT ;  /* 0x0000000600007c0c */ /* 0x000fe4000bf63070 */
[----:B------:R-:W-:Y:S01]  /*c7f0*/  PRMT R0, R22, 0x7632, R0 ;  /* 0x0000763216007816 */ /* 0x000fe20000000000 */
[----:B------:R-:W-:Y:S01]  /*c800*/  @P5 HFMA2.BF16_V2 R207, -RZ.H0_H0, RZ.H0_H0, -R232.H0_H0 ;  /* 0x200000ffffcf5231 */ /* 0x000fe200003409e8 */
[----:B------:R-:W-:-:S02]  /*c810*/  PRMT R188, R232, 0x5410, R233 ;  /* 0x00005410e8bc7816 */ /* 0x000fc400000000e9 */
[----:B------:R-:W-:Y:S02]  /*c820*/  LOP3.LUT R0, R0, 0xff, RZ, 0xc0, !PT ;  /* 0x000000ff00007812 */ /* 0x000fe400078ec0ff */
[----:B------:R-:W-:Y:S02]  /*c830*/  @P5 PRMT R232, R207, 0x5410, RZ ;  /* 0x00005410cfe85816 */ /* 0x000fe400000000ff */
[----:B------:R-:W-:Y:S01]  /*c840*/  ISETP.LE.U32.AND P5, PT, R0, UR6, PT ;  /* 0x0000000600007c0c */ /* 0x000fe2000bfa3070 */
[----:B------:R-:W-:Y:S02]  /*c850*/  IMAD.MOV.U32 R0, RZ, RZ, R62 ;  /* 0x000000ffff007224 */ /* 0x000fe400078e003e */
[----:B------:R-:W-:Y:S01]  /*c860*/  @P4 HFMA2.BF16_V2 R213, -RZ.H0_H0, RZ.H0_H0, -R233.H0_H0 ;  /* 0x200000ffffd54231 */ /* 0x000fe200003409e9 */
[----:B------:R-:W-:Y:S01]  /*c870*/  LOP3.LUT R28, R10, UR25, R23, 0x96, !PT ;  /* 0x000000190a1c7c12 */ /* 0x000fe2000f8e9617 */
[----:B------:R-:W1:Y:S01]  /*c880*/  MUFU.EX2 R6, R24 ;  /* 0x0000001800067308 */ /* 0x000e620000000800 */
[----:B------:R-:W-:-:S02]  /*c890*/  LOP3.LUT R0, R0, 0xff, RZ, 0xc0, !PT ;  /* 0x000000ff00007812 */ /* 0x000fc400078ec0ff */
[----:B------:R-:W-:Y:S01]  /*c8a0*/  @P4 PRMT R233, R213, 0x5410, RZ ;  /* 0x00005410d5e94816 */ /* 0x000fe200000000ff */
[----:B------:R-:W-:Y:S01]  /*c8b0*/  IMAD.WIDE.U32 R28, R28, -0x2daee0ad, RZ ;  /* 0xd2511f531c1c7825 */ /* 0x000fe200078e00ff */
[----:B------:R-:W-:-:S03]  /*c8c0*/  ISETP.LE.U32.AND P4, PT, R0, UR6, PT ;  /* 0x0000000600007c0c */ /* 0x000fc6000bf83070 */
[----:B------:R-:W2:Y:S01]  /*c8d0*/  MUFU.EX2 R0, R25 ;  /* 0x0000001900007308 */ /* 0x000ea20000000800 */
[----:B------:R-:W-:Y:S01]  /*c8e0*/  LOP3.LUT R29, R52, UR13, R29, 0x96, !PT ;  /* 0x0000000d341d7c12 */ /* 0x000fe2000f8e961d */
[----:B------:R-:W-:-:S06]  /*c8f0*/  @!P3 HFMA2.BF16_V2 R214, -RZ.H0_H0, RZ.H0_H0, -R26.H0_H0 ;  /* 0x200000ffffd6b231 */ /* 0x000fcc000034091a */
[----:B------:R-:W-:Y:S01]  /*c900*/  MUFU.EX2 R11, R64 ;  /* 0x00000040000b7308 */ /* 0x000fe20000000800 */
[----:B------:R-:W-:-:S07]  /*c910*/  LOP3.LUT R7, R29, 0xff, RZ, 0xc0, !PT ;  /* 0x000000ff1d077812 */ /* 0x000fce00078ec0ff */
[----:B------:R-:W3:Y:S01]  /*c920*/  MUFU.EX2 R19, R65 ;  /* 0x0000004100137308 */ /* 0x000ee20000000800 */
[----:B------:R-:W-:Y:S02]  /*c930*/  @!P3 PRMT R26, R214, 0x5410, RZ ;  /* 0x00005410d61ab816 */ /* 0x000fe400000000ff */
[----:B------:R-:W-:Y:S01]  /*c940*/  ISETP.LE.U32.AND P3, PT, R7, UR6, PT ;  /* 0x0000000607007c0c */ /* 0x000fe2000bf63070 */
[----:B-1----:R-:W-:Y:S01]  /*c950*/  FADD.FTZ R7, R6, R8 ;  /* 0x0000000806077221 */ /* 0x002fe20000010000 */
[----:B--2---:R-:W-:-:S03]  /*c960*/  F2FP.BF16.F32.PACK_AB R182, R0, R6 ;  /* 0x0000000600b6723e */ /* 0x004fc600000010ff */
[----:B------:R-:W-:Y:S01]  /*c970*/  FADD.FTZ R8, R0, R7 ;  /* 0x0000000700087221 */ /* 0x000fe20000010000 */
[----:B------:R-:W-:Y:S01]  /*c980*/  LOP3.LUT R0, R29, 0xffff, RZ, 0xc0, !PT ;  /* 0x0000ffff1d007812 */ /* 0x000fe200078ec0ff */
[----:B------:R-:W1:Y:S03]  /*c990*/  MUFU.EX2 R6, R187 ;  /* 0x000000bb00067308 */ /* 0x000e660000000800 */
[----:B------:R-:W-:Y:S02]  /*c9a0*/  SHF.R.U32.HI R7, RZ, 0x8, R0 ;  /* 0x00000008ff077819 */ /* 0x000fe40000011600 */
[----:B---3--:R-:W-:-:S03]  /*c9b0*/  F2FP.BF16.F32.PACK_AB R180, R19, R11 ;  /* 0x0000000b13b4723e */ /* 0x008fc600000010ff */
[----:B------:R-:W2:Y:S01]  /*c9c0*/  MUFU.EX2 R0, R181 ;  /* 0x000000b500007308 */ /* 0x000ea20000000800 */
[----:B------:R-:W-:Y:S01]  /*c9d0*/  LOP3.LUT R7, R7, 0xffff, RZ, 0xc0, !PT ;  /* 0x0000ffff07077812 */ /* 0x000fe200078ec0ff */
[----:B------:R-:W-:Y:S01]  /*c9e0*/  @!P3 HFMA2.BF16_V2 R215, -RZ.H0_H0, RZ.H0_H0, -R180.H0_H0 ;  /* 0x200000ffffd7b231 */ /* 0x000fe200003409b4 */
[----:B------:R-:W-:-:S04]  /*c9f0*/  PRMT R52, R180, 0x7610, R52 ;  /* 0x00007610b4347816 */ /* 0x000fc80000000034 */
[----:B------:R-:W-:Y:S02]  /*ca00*/  @!P3 PRMT R52, R215, 0x5410, RZ ;  /* 0x00005410d734b816 */ /* 0x000fe400000000ff */
[----:B------:R-:W-:Y:S01]  /*ca10*/  ISETP.LE.U32.AND P3, PT, R7, UR6, PT ;  /* 0x0000000607007c0c */ /* 0x000fe2000bf63070 */
[----:B-1----:R-:W-:-:S04]  /*ca20*/  FADD.FTZ R7, R6, R8 ;  /* 0x0000000806077221 */ /* 0x002fc80000010000 */
[C---:B--2---:R-:W-:Y:S01]  /*ca30*/  FADD.FTZ R12, R0.reuse, R7 ;  /* 0x00000007000c7221 */ /* 0x044fe20000010000 */
[----:B------:R-:W-:Y:S02]  /*ca40*/  F2FP.BF16.F32.PACK_AB R181, R0, R6 ;  /* 0x0000000600b5723e */ /* 0x000fe400000010ff */
[----:B------:R-:W-:-:S05]  /*ca50*/  PRMT R0, R29, 0x7632, R0 ;  /* 0x000076321d007816 */ /* 0x000fca0000000000 */
[----:B------:R-:W-:Y:S01]  /*ca60*/  @!P3 HFMA2.BF16_V2 R219, -RZ.H0_H0, RZ.H0_H0, -R180.H1_H1 ;  /* 0x200000ffffdbb231 */ /* 0x000fe200003609b4 */
[----:B------:R-:W-:Y:S01]  /*ca70*/  LOP3.LUT R0, R0, 0xff, RZ, 0xc0, !PT ;  /* 0x000000ff00007812 */ /* 0x000fe200078ec0ff */
[----:B------:R-:W1:Y:S01]  /*ca80*/  MUFU.EX2 R8, R178 ;  /* 0x000000b200087308 */ /* 0x000e620000000800 */
[----:B------:R-:W-:Y:S02]  /*ca90*/  PRMT R217, R180, 0x7632, R217 ;  /* 0x00007632b4d97816 */ /* 0x000fe400000000d9 */
[----:B------:R-:W-:Y:S02]  /*caa0*/  @!P3 PRMT R217, R219, 0x5410, RZ ;  /* 0x00005410dbd9b816 */ /* 0x000fe400000000ff */
[----:B------:R-:W-:-:S03]  /*cab0*/  ISETP.LE.U32.AND P3, PT, R0, UR6, PT ;  /* 0x0000000600007c0c */ /* 0x000fc6000bf63070 */
[----:B------:R-:W2:Y:S08]  /*cac0*/  MUFU.EX2 R7, R176 ;  /* 0x000000b000077308 */ /* 0x000eb00000000800 */
[----:B------:R-:W3:Y:S08]  /*cad0*/  MUFU.EX2 R6, R174 ;  /* 0x000000ae00067308 */ /* 0x000ef00000000800 */
[----:B------:R-:W4:Y:S01]  /*cae0*/  MUFU.EX2 R0, R105 ;  /* 0x0000006900007308 */ /* 0x000f220000000800 */
[----:B------:R-:W-:Y:S01]  /*caf0*/  @!P3 HFMA2.BF16_V2 R220, -RZ.H0_H0, RZ.H0_H0, -R182.H0_H0 ;  /* 0x200000ffffdcb231 */ /* 0x000fe200003409b6 */
[----:B------:R-:W-:Y:S01]  /*cb00*/  SHF.R.U32.HI R9, RZ, 0x18, R29 ;  /* 0x00000018ff097819 */ /* 0x000fe2000001161d */
[----:B-1----:R-:W-:Y:S01]  /*cb10*/  FADD.FTZ R12, R8, R12 ;  /* 0x0000000c080c7221 */ /* 0x002fe20000010000 */
[----:B------:R-:W-:-:S02]  /*cb20*/  PRMT R252, R182, 0x7610, R252 ;  /* 0x00007610b6fc7816 */ /* 0x000fc400000000fc */
[----:B------:R-:W-:Y:S02]  /*cb30*/  @!P3 PRMT R252, R220, 0x5410, RZ ;  /* 0x00005410dcfcb816 */ /* 0x000fe400000000ff */
[----:B------:R-:W1:Y:S01]  /*cb40*/  MUFU.EX2 R10, R66 ;  /* 0x00000042000a7308 */ /* 0x000e620000000800 */
[----:B--2---:R-:W-:Y:S01]  /*cb50*/  FADD.FTZ R12, R7, R12 ;  /* 0x0000000c070c7221 */ /* 0x004fe20000010000 */
[----:B------:R-:W-:-:S03]  /*cb60*/  ISETP.LE.U32.AND P3, PT, R9, UR6, PT ;  /* 0x0000000609007c0c */ /* 0x000fc6000bf63070 */
[----:B---3--:R-:W-:-:S03]  /*cb70*/  FADD.FTZ R12, R6, R12 ;  /* 0x0000000c060c7221 */ /* 0x008fc60000010000 */
[----:B------:R-:W2:Y:S01]  /*cb80*/  MUFU.EX2 R9, R34 ;  /* 0x0000002200097308 */ /* 0x000ea20000000800 */
[C---:B----4-:R-:W-:Y:S02]  /*cb90*/  F2FP.BF16.F32.PACK_AB R201, R0.reuse, R6 ;  /* 0x0000000600c9723e */ /* 0x050fe400000010ff */
[----:B------:R-:W-:Y:S01]  /*cba0*/  F2FP.BF16.F32.PACK_AB R200, R7, R8 ;  /* 0x0000000807c8723e */ /* 0x000fe200000010ff */
[----:B------:R-:W-:-:S04]  /*cbb0*/  FADD.FTZ R7, R0, R12 ;  /* 0x0000000c00077221 */ /* 0x000fc80000010000 */
[----:B------:R-:W3:Y:S01]  /*cbc0*/  MUFU.EX2 R6, R42 ;  /* 0x0000002a00067308 */ /* 0x000ee20000000800 */
[----:B------:R-:W-:Y:S02]  /*cbd0*/  IMAD.MOV.U32 R8, RZ, RZ, R28 ;  /* 0x000000ffff087224 */ /* 0x000fe400078e001c */
[----:B------:R-:W-:Y:S02]  /*cbe0*/  @!P3 HFMA2.BF16_V2 R221, -RZ.H0_H0, RZ.H0_H0, -R182.H1_H1 ;  /* 0x200000ffffddb231 */ /* 0x000fe400003609b6 */
[----:B-1----:R-:W-:-:S03]  /*cbf0*/  FADD.FTZ R7, R10, R7 ;  /* 0x000000070a077221 */ /* 0x002fc60000010000 */
[----:B------:R-:W1:Y:S01]  /*cc00*/  MUFU.EX2 R0, R57 ;  /* 0x0000003900007308 */ /* 0x000e620000000800 */
[----:B------:R-:W-:-:S07]  /*cc10*/  LOP3.LUT R8, R8, 0xff, RZ, 0xc0, !PT ;  /* 0x000000ff08087812 */ /* 0x000fce00078ec0ff */
[----:B------:R-:W-:Y:S01]  /*cc20*/  MUFU.EX2 R20, R103 ;  /* 0x0000006700147308 */ /* 0x000fe20000000800 */
[----:B------:R-:W-:-:S07]  /*cc30*/  PRMT R224, R182, 0x7632, R224 ;  /* 0x00007632b6e07816 */ /* 0x000fce00000000e0 */
[----:B------:R-:W4:Y:S01]  /*cc40*/  MUFU.EX2 R25, R104 ;  /* 0x0000006800197308 */ /* 0x000f220000000800 */
[----:B--2---:R-:W-:Y:S01]  /*cc50*/  FADD.FTZ R7, R9, R7 ;  /* 0x0000000709077221 */ /* 0x004fe20000010000 */
[----:B------:R-:W-:Y:S02]  /*cc60*/  @!P3 PRMT R224, R221, 0x5410, RZ ;  /* 0x00005410dde0b816 */ /* 0x000fe400000000ff */
[----:B------:R-:W-:Y:S01]  /*cc70*/  ISETP.LE.U32.AND P3, PT, R8, UR6, PT ;  /* 0x0000000608007c0c */ /* 0x000fe2000bf63070 */
[----:B---3--:R-:W-:Y:S01]  /*cc80*/  FADD.FTZ R7, R6, R7 ;  /* 0x0000000706077221 */ /* 0x008fe20000010000 */
[----:B------:R-:W-:Y:S01]  /*cc90*/  PRMT R24, R13, 0x7610, R24 ;  /* 0x000076100d187816 */ /* 0x000fe20000000018 */
[----:B------:R-:W-:Y:S01]  /*cca0*/  IMAD.MOV.U32 R173, RZ, RZ, R209 ;  /* 0x000000ffffad7224 */ /* 0x000fe200078e00d1 */
[----:B------:R-:W-:Y:S01]  /*ccb0*/  F2FP.BF16.F32.PACK_AB R241, R9, R10 ;  /* 0x0000000a09f1723e */ /* 0x000fe200000010ff */
[C---:B-1----:R-:W-:Y:S01]  /*ccc0*/  FADD.FTZ R7, R0.reuse, R7 ;  /* 0x0000000700077221 */ /* 0x042fe20000010000 */
[----:B------:R-:W-:Y:S01]  /*ccd0*/  FMUL.FTZ R9, R81, R5 ;  /* 0x0000000551097220 */ /* 0x000fe20000410000 */
[----:B------:R-:W-:Y:S01]  /*cce0*/  @!P5 HFMA2.BF16_V2 R222, -RZ.H0_H0, RZ.H0_H0, -R24.H0_H0 ;  /* 0x200000ffffded231 */ /* 0x000fe20000340918 */
[----:B------:R-:W-:Y:S01]  /*ccf0*/  PRMT R23, R13, 0x7632, R23 ;  /* 0x000076320d177816 */ /* 0x000fe20000000017 */
[----:B------:R-:W-:Y:S01]  /*cd00*/  STL [R1+0x1b0], R30 ;  /* 0x0001b01e01007387 */ /* 0x000fe20000100800 */
[----:B------:R-:W-:Y:S01]  /*cd10*/  F2FP.BF16.F32.PACK_AB R242, R0, R6 ;  /* 0x0000000600f2723e */ /* 0x000fe200000010ff */
[----:B------:R-:W-:Y:S01]  /*cd20*/  FMUL.FTZ R106, R150, R2 ;  /* 0x00000002966a7220 */ /* 0x000fe20000410000 */
[----:B----4-:R-:W-:Y:S01]  /*cd30*/  F2FP.BF16.F32.PACK_AB R42, R25, R20 ;  /* 0x00000014192a723e */ /* 0x010fe200000010ff */
[----:B------:R-:W-:Y:S01]  /*cd40*/  STL [R1+0x1b4], R238 ;  /* 0x0001b4ee01007387 */ /* 0x000fe20000100800 */
[----:B------:R-:W-:Y:S01]  /*cd50*/  SHF.R.U32.HI R0, RZ, 0x18, R22 ;  /* 0x00000018ff007819 */ /* 0x000fe20000011616 */
[----:B------:R-:W-:Y:S01]  /*cd60*/  IMAD.MOV.U32 R150, RZ, RZ, R9 ;  /* 0x000000ffff967224 */ /* 0x000fe200078e0009 */
[----:B------:R-:W-:Y:S01]  /*cd70*/  PRMT R183, R24, 0x5410, R23 ;  /* 0x0000541018b77816 */ /* 0x000fe20000000017 */
[----:B------:R1:W-:Y:S01]  /*cd80*/  STL [R1+0x148], R7 ;  /* 0x0001480701007387 */ /* 0x0003e20000100800 */
[----:B------:R-:W-:-:S02]  /*cd90*/  IMAD.MOV.U32 R53, RZ, RZ, R172 ;  /* 0x000000ffff357224 */ /* 0x000fc400078e00ac */
[----:B------:R-:W-:Y:S01]  /*cda0*/  IMAD.MOV.U32 R9, RZ, RZ, R173 ;  /* 0x000000ffff097224 */ /* 0x000fe200078e00ad */
[----:B------:R-:W-:Y:S01]  /*cdb0*/  @!P5 PRMT R24, R222, 0x5410, RZ ;  /* 0x00005410de18d816 */ /* 0x000fe200000000ff */
[----:B------:R-:W2:Y:S01]  /*cdc0*/  LDL.64 R172, [R1+0x120] ;  /* 0x0001200001ac7983 */ /* 0x000ea20000100a00 */
[----:B------:R-:W-:Y:S01]  /*cdd0*/  @!P3 HFMA2.BF16_V2 R223, -RZ.H0_H0, RZ.H0_H0, -R42.H0_H0 ;  /* 0x200000ffffdfb231 */ /* 0x000fe2000034092a */
[----:B------:R-:W-:Y:S02]  /*cde0*/  ISETP.LE.U32.AND P5, PT, R0, UR6, PT ;  /* 0x0000000600007c0c */ /* 0x000fe4000bfa3070 */
[----:B------:R-:W-:Y:S02]  /*cdf0*/  PRMT R0, R28, 0x7771, RZ ;  /* 0x000077711c007816 */ /* 0x000fe400000000ff */
[----:B------:R-:W-:Y:S02]  /*ce00*/  PRMT R45, R42, 0x7610, R45 ;  /* 0x000076102a2d7816 */ /* 0x000fe4000000002d */
[----:B------:R-:W-:Y:S01]  /*ce10*/  @!P3 PRMT R45, R223, 0x5410, RZ ;  /* 0x00005410df2db816 */ /* 0x000fe200000000ff */
[----:B------:R-:W-:Y:S01]  /*ce20*/  IMAD.MOV.U32 R193, RZ, RZ, R211 ;  /* 0x000000ffffc17224 */ /* 0x000fe200078e00d3 */
[----:B------:R-:W-:Y:S01]  /*ce30*/  ISETP.GT.U32.AND P3, PT, R0, UR6, PT ;  /* 0x0000000600007c0c */ /* 0x000fe2000bf64070 */
[-C--:B------:R-:W-:Y:S01]  /*ce40*/  FMUL.FTZ R12, R80, R5.reuse ;  /* 0x00000005500c7220 */ /* 0x080fe20000410000 */
[----:B------:R-:W-:Y:S01]  /*ce50*/  FADD.FTZ R0, R54, R58 ;  /* 0x0000003a36007221 */ /* 0x000fe20000010000 */
[----:B------:R-:W-:Y:S01]  /*ce60*/  FMUL.FTZ R107, R151, R2 ;  /* 0x00000002976b7220 */ /* 0x000fe20000410000 */
[----:B-1----:R-:W-:Y:S01]  /*ce70*/  FMUL.FTZ R7, R68, R5 ;  /* 0x0000000544077220 */ /* 0x002fe20000410000 */
[----:B------:R-:W-:-:S03]  /*ce80*/  FMUL.FTZ R179, R163, R4 ;  /* 0x00000004a3b37220 */ /* 0x000fc60000410000 */
[----:B------:R-:W-:Y:S02]  /*ce90*/  IMAD.MOV.U32 R54, RZ, RZ, R7 ;  /* 0x000000ffff367224 */ /* 0x000fe400078e0007 */
[----:B------:R-:W3:Y:S01]  /*cea0*/  LDL.64 R6, [R1+0xc0] ;  /* 0x0000c00001067983 */ /* 0x000ee20000100a00 */
[----:B------:R-:W-:Y:S02]  /*ceb0*/  IMAD.MOV.U32 R151, RZ, RZ, R12 ;  /* 0x000000ffff977224 */ /* 0x000fe400078e000c */
[----:B------:R-:W-:Y:S02]  /*cec0*/  IMAD.MOV.U32 R12, RZ, RZ, R192 ;  /* 0x000000ffff0c7224 */ /* 0x000fe400078e00c0 */
[----:B------:R-:W-:Y:S02]  /*ced0*/  IMAD.MOV.U32 R163, RZ, RZ, R193 ;  /* 0x000000ffffa37224 */ /* 0x000fe400078e00c1 */
[----:B------:R-:W4:Y:S01]  /*cee0*/  LDL.64 R192, [R1+0x48] ;  /* 0x0000480001c07983 */ /* 0x000f220000100a00 */
[----:B------:R-:W-:Y:S01]  /*cef0*/  IMAD.MOV.U32 R34, RZ, RZ, R47 ;  /* 0x000000ffff227224 */ /* 0x000fe200078e002f */
[C---:B------:R-:W-:Y:S01]  /*cf00*/  PRMT R227, R14.reuse, 0x7610, R227 ;  /* 0x000076100ee37816 */ /* 0x040fe200000000e3 */
[----:B------:R-:W-:Y:S01]  /*cf10*/  IMAD.MOV.U32 R50, RZ, RZ, R46 ;  /* 0x000000ffff327224 */ /* 0x000fe200078e002e */
[----:B------:R-:W-:Y:S01]  /*cf20*/  PRMT R226, R14, 0x7632, R226 ;  /* 0x000076320ee27816 */ /* 0x000fe200000000e2 */
        /* <DEDUP_REMOVED lines=44> */
[----:B------:R-:W-:-:S02]  /*d1f0*/  FMUL.FTZ R8, R99, R4 ;  /* 0x0000000463087220 */ /* 0x000fc40000410000 */
[----:B------:R-:W4:Y:S01]  /*d200*/  LDL.64 R4, [R1+0x130] ;  /* 0x0001300001047983 */ /* 0x000f220000100a00 */
[----:B------:R-:W-:Y:S02]  /*d210*/  @!P4 HFMA2.BF16_V2 R84, -RZ.H0_H0, RZ.H0_H0, -R227.H0_H0 ;  /* 0x200000ffff54c231 */ /* 0x000fe400003409e3 */
[----:B------:R-:W-:Y:S02]  /*d220*/  @P3 HFMA2.BF16_V2 R80, -RZ.H0_H0, RZ.H0_H0, -R42.H1_H1 ;  /* 0x200000ffff503231 */ /* 0x000fe4000036092a */
[----:B------:R-:W-:Y:S01]  /*d230*/  @!P5 HFMA2.BF16_V2 R81, -RZ.H0_H0, RZ.H0_H0, -R23.H0_H0 ;  /* 0x200000ffff51d231 */ /* 0x000fe20000340917 */
[----:B------:R-:W-:Y:S01]  /*d240*/  PRMT R63, R227, 0x5410, R226 ;  /* 0x00005410e33f7816 */ /* 0x000fe200000000e2 */
[-C--:B------:R-:W-:Y:S01]  /*d250*/  FMUL.FTZ R96, R132, R3.reuse ;  /* 0x0000000384607220 */ /* 0x080fe20000410000 */
[----:B------:R-:W-:Y:S01]  /*d260*/  PRMT R216, R42, 0x7632, R216 ;  /* 0x000076322ad87816 */ /* 0x000fe200000000d8 */
[-C--:B------:R-:W-:Y:S01]  /*d270*/  FMUL.FTZ R97, R133, R3.reuse ;  /* 0x0000000385617220 */ /* 0x080fe20000410000 */
[----:B------:R-:W-:Y:S01]  /*d280*/  @!P4 PRMT R227, R84, 0x5410, RZ ;  /* 0x0000541054e3c816 */ /* 0x000fe200000000ff */
[-C--:B------:R-:W-:Y:S01]  /*d290*/  FMUL.FTZ R84, R120, R3.reuse ;  /* 0x0000000378547220 */ /* 0x080fe20000410000 */
[----:B------:R-:W-:Y:S01]  /*d2a0*/  @P3 PRMT R216, R80, 0x5410, RZ ;  /* 0x0000541050d83816 */ /* 0x000fe200000000ff */
[-C--:B------:R-:W-:Y:S01]  /*d2b0*/  FMUL.FTZ R85, R121, R3.reuse ;  /* 0x0000000379557220 */ /* 0x080fe20000410000 */
[----:B------:R-:W-:Y:S01]  /*d2c0*/  @!P5 PRMT R23, R81, 0x5410, RZ ;  /* 0x000054105117d816 */ /* 0x000fe200000000ff */
        /* <DEDUP_REMOVED lines=20> */
[----:B------:R-:W-:Y:S01]  /*d410*/  FADD.FTZ R3, R35, R0 ;  /* 0x0000000023037221 */ /* 0x000fe20000010000 */
[----:B------:R-:W-:Y:S01]  /*d420*/  UIADD3 UR4, UPT, UPT, UR32, -0x1, URZ ;  /* 0xffffffff20047890 */ /* 0x000fe2000fffe0ff */
[----:B------:R-:W-:-:S02]  /*d430*/  IMAD.U32 R0, RZ, RZ, UR23 ;  /* 0x00000017ff007e24 */ /* 0x000fc4000f8e00ff */
[-C--:B------:R-:W-:Y:S01]  /*d440*/  FMUL.FTZ R98, R134, R2.reuse ;  /* 0x0000000286627220 */ /* 0x080fe20000410000 */
[----:B------:R-:W-:Y:S02]  /*d450*/  IMAD.MOV.U32 R58, RZ, RZ, R66 ;  /* 0x000000ffff3a7224 */ /* 0x000fe400078e0042 */
        /* <DEDUP_REMOVED lines=22> */
[----:B------:R-:W-:-:S02]  /*d5c0*/  IMAD.MOV.U32 R49, RZ, RZ, R14 ;  /* 0x000000ffff317224 */ /* 0x000fc400078e000e */
[----:B------:R-:W-:Y:S01]  /*d5d0*/  FADD.FTZ R14, R11, R17 ;  /* 0x000000110b0e7221 */ /* 0x000fe20000010000 */
[----:B------:R-:W-:Y:S02]  /*d5e0*/  IMAD.MOV.U32 R17, RZ, RZ, R10 ;  /* 0x000000ffff117224 */ /* 0x000fe400078e000a */
[----:B------:R-:W-:Y:S01]  /*d5f0*/  FADD.FTZ R10, R40, R3 ;  /* 0x00000003280a7221 */ /* 0x000fe20000010000 */
[----:B------:R-:W-:Y:S02]  /*d600*/  IMAD.MOV.U32 R11, RZ, RZ, R13 ;  /* 0x000000ffff0b7224 */ /* 0x000fe400078e000d */
[----:B------:R-:W-:Y:S02]  /*d610*/  IMAD.MOV.U32 R40, RZ, RZ, R12 ;  /* 0x000000ffff287224 */ /* 0x000fe400078e000c */
[----:B------:R-:W-:Y:S01]  /*d620*/  FADD.FTZ R15, R15, R2 ;  /* 0x000000020f0f7221 */ /* 0x000fe20000010000 */
[----:B------:R-:W-:Y:S02]  /*d630*/  IMAD.MOV.U32 R35, RZ, RZ, R54 ;  /* 0x000000ffff237224 */ /* 0x000fe400078e0036 */
[----:B------:R-:W-:-:S02]  /*d640*/  IMAD.MOV.U32 R31, RZ, RZ, R163 ;  /* 0x000000ffff1f7224 */ /* 0x000fc400078e00a3 */
[----:B------:R-:W-:Y:S02]  /*d650*/  IMAD.MOV.U32 R163, RZ, RZ, R9 ;  /* 0x000000ffffa37224 */ /* 0x000fe400078e0009 */
[----:B------:R-:W-:Y:S01]  /*d660*/  IMAD.MOV.U32 R54, RZ, RZ, R8 ;  /* 0x000000ffff367224 */ /* 0x000fe200078e0008 */
[----:B--2---:R-:W-:Y:S02]  /*d670*/  LOP3.LUT R0, R0, UR4, R173, 0x96, !PT ;  /* 0x0000000400007c12 */ /* 0x004fe4000f8e96ad */
[----:B------:R-:W2:Y:S03]  /*d680*/  LDL.LU.64 R172, [R1+0x1f0] ;  /* 0x0001f00001ac7983 */ /* 0x000ea60000300a00 */
[----:B------:R-:W-:-:S05]  /*d690*/  IMAD.WIDE.U32 R12, R0, -0x326172a9, RZ ;  /* 0xcd9e8d57000c7825 */ /* 0x000fca00078e00ff */
[----:B---3--:R-:W-:-:S05]  /*d6a0*/  LOP3.LUT R2, R6, UR11, R13, 0x96, !PT ;  /* 0x0000000b06027c12 */ /* 0x008fca000f8e960d */
[----:B------:R-:W-:Y:S01]  /*d6b0*/  IMAD.WIDE.U32 R2, R2, -0x2daee0ad, RZ ;  /* 0xd2511f5302027825 */ /* 0x000fe200078e00ff */
[----:B----4-:R-:W-:-:S05]  /*d6c0*/  LOP3.LUT R0, R12, UR31, R193, 0x96, !PT ;  /* 0x0000001f0c007c12 */ /* 0x010fca000f8e96c1 */
[----:B------:R-:W-:-:S05]  /*d6d0*/  IMAD.WIDE.U32 R6, R0, -0x2daee0ad, RZ ;  /* 0xd2511f5300067825 */ /* 0x000fca00078e00ff */
[----:B------:R-:W-:Y:S01]  /*d6e0*/  LOP3.LUT R2, R2, UR29, R7, 0x96, !PT ;  /* 0x0000001d02027c12 */ /* 0x000fe2000f8e9607 */
[----:B------:R-:W-:Y:S01]  /*d6f0*/  IMAD.MOV.U32 R7, RZ, RZ, R16 ;  /* 0x000000ffff077224 */ /* 0x000fe200078e0010 */
[----:B------:R-:W-:-:S03]  /*d700*/  LOP3.LUT R0, R4, UR30, R3, 0x96, !PT ;  /* 0x0000001e04007c12 */ /* 0x000fc6000f8e9603 */
[----:B------:R-:W-:-:S04]  /*d710*/  IMAD.WIDE.U32 R4, R2, -0x326172a9, RZ ;  /* 0xcd9e8d5702047825 */ /* 0x000fc800078e00ff */
[----:B------:R-:W-:-:S05]  /*d720*/  IMAD.WIDE.U32 R8, R0, -0x326172a9, RZ ;  /* 0xcd9e8d5700087825 */ /* 0x000fca00078e00ff */
[----:B------:R-:W-:Y:S02]  /*d730*/  LOP3.LUT R0, R192, UR10, R9, 0x96, !PT ;  /* 0x0000000ac0007c12 */ /* 0x000fe4000f8e9609 */
[----:B------:R-:W-:Y:S01]  /*d740*/  LOP3.LUT R3, R8, UR7, R5, 0x96, !PT ;  /* 0x0000000708037c12 */ /* 0x000fe2000f8e9605 */
[----:B------:R-:W3:Y:S02]  /*d750*/  LDL.LU.64 R192, [R1+0x1e8] ;  /* 0x0001e80001c07983 */ /* 0x000ee40000300a00 */
[----:B------:R-:W-:-:S05]  /*d760*/  IMAD.WIDE.U32 R8, R0, -0x2daee0ad, RZ ;  /* 0xd2511f5300087825 */ /* 0x000fca00078e00ff */
[----:B------:R-:W-:Y:S01]  /*d770*/  LOP3.LUT R2, R6, UR28, R9, 0x96, !PT ;  /* 0x0000001c06027c12 */ /* 0x000fe2000f8e9609 */
[----:B------:R-:W-:Y:S02]  /*d780*/  IMAD.MOV.U32 R6, RZ, RZ, R17 ;  /* 0x000000ffff067224 */ /* 0x000fe400078e0011 */
[----:B------:R-:W-:-:S04]  /*d790*/  IMAD.WIDE.U32 R16, R3, -0x2daee0ad, RZ ;  /* 0xd2511f5303107825 */ /* 0x000fc800078e00ff */
[----:B------:R-:W-:Y:S01]  /*d7a0*/  IMAD.WIDE.U32 R2, R2, -0x326172a9, RZ ;  /* 0xcd9e8d5702027825 */ /* 0x000fe200078e00ff */
[----:B------:R-:W-:-:S03]  /*d7b0*/  LOP3.LUT R0, R8, UR24, R17, 0x96, !PT ;  /* 0x0000001808007c12 */ /* 0x000fc6000f8e9611 */
[----:B------:R-:W-:Y:S01]  /*d7c0*/  IMAD.MOV.U32 R5, RZ, RZ, R162 ;  /* 0x000000ffff057224 */ /* 0x000fe200078e00a2 */
[----:B------:R-:W-:Y:S01]  /*d7d0*/  LOP3.LUT R8, R4, UR25, R3, 0x96, !PT ;  /* 0x0000001904087c12 */ /* 0x000fe2000f8e9603 */
[----:B------:R-:W-:Y:S02]  /*d7e0*/  IMAD.MOV.U32 R4, RZ, RZ, R163 ;  /* 0x000000ffff047224 */ /* 0x000fe400078e00a3 */
[----:B------:R-:W-:Y:S01]  /*d7f0*/  IMAD.WIDE.U32 R162, R0, -0x326172a9, RZ ;  /* 0xcd9e8d5700a27825 */ /* 0x000fe200078e00ff */
[----:B------:R-:W-:-:S04]  /*d800*/  PRMT R0, R28, 0x7772, RZ ;  /* 0x000077721c007816 */ /* 0x000fc800000000ff */
[----:B------:R-:W-:Y:S01]  /*d810*/  ISETP.GT.U32.AND P4, PT, R0, UR6, PT ;  /* 0x0000000600007c0c */ /* 0x000fe2000bf84070 */
[----:B------:R-:W-:Y:S01]  /*d820*/  IMAD.MOV.U32 R0, RZ, RZ, R54 ;  /* 0x000000ffff007224 */ /* 0x000fe200078e0036 */
[----:B------:R-:W-:Y:S01]  /*d830*/  LOP3.LUT R54, R2, UR19, R163, 0x96, !PT ;  /* 0x0000001302367c12 */ /* 0x000fe2000f8e96a3 */
[----:B------:R-:W-:Y:S01]  /*d840*/  IMAD.MOV.U32 R2, RZ, RZ, R211 ;  /* 0x000000ffff027224 */ /* 0x000fe200078e00d3 */
[----:B------:R-:W-:Y:S01]  /*d850*/  PRMT R9, R181, 0x7610, R9 ;  /* 0x00007610b5097816 */ /* 0x000fe20000000009 */
[----:B------:R-:W-:Y:S01]  /*d860*/  IMAD.MOV.U32 R3, RZ, RZ, R0 ;  /* 0x000000ffff037224 */ /* 0x000fe200078e0000 */
[----:B------:R-:W4:Y:S07]  /*d870*/  LDL.LU R211, [R1+0x1e0] ;  /* 0x0001e00001d37983 */ /* 0x000f2e0000300800 */
[----:B------:R-:W-:-:S05]  /*d880*/  @P4 HFMA2.BF16_V2 R68, -RZ.H0_H0, RZ.H0_H0, -R181.H0_H0 ;  /* 0x200000ffff444231 */ /* 0x000fca00003409b5 */
[----:B------:R-:W-:Y:S01]  /*d890*/  @P4 PRMT R9, R68, 0x5410, RZ ;  /* 0x0000541044094816 */ /* 0x000fe200000000ff */
[----:B------:R-:W-:Y:S02]  /*d8a0*/  IMAD.MOV.U32 R68, RZ, RZ, R2 ;  /* 0x000000ffff447224 */ /* 0x000fe400078e0002 */
[----:B------:R-:W-:Y:S01]  /*d8b0*/  FADD.FTZ R2, R19, R14 ;  /* 0x0000000e13027221 */ /* 0x000fe20000010000 */
[----:B------:R-:W-:Y:S02]  /*d8c0*/  IMAD.MOV.U32 R19, RZ, RZ, R3 ;  /* 0x000000ffff137224 */ /* 0x000fe400078e0003 */
[----:B------:R-:W-:Y:S01]  /*d8d0*/  FADD.FTZ R3, R51, R10 ;  /* 0x0000000a33037221 */ /* 0x000fe20000010000 */
[----:B------:R-:W-:Y:S02]  /*d8e0*/  IMAD.MOV.U32 R14, RZ, RZ, R189 ;  /* 0x000000ffff0e7224 */ /* 0x000fe400078e00bd */
[----:B------:R-:W4:Y:S01]  /*d8f0*/  LDL.LU R189, [R1+0x1dc] ;  /* 0x0001dc0001bd7983 */ /* 0x000f220000300800 */
[----:B------:R-:W-:-:S03]  /*d900*/  IMAD.MOV.U32 R51, RZ, RZ, R224 ;  /* 0x000000ffff337224 */ /* 0x000fc600078e00e0 */
[----:B------:R-:W4:Y:S01]  /*d910*/  LDL.LU R224, [R1+0x1d8] ;  /* 0x0001d80001e07983 */ /* 0x000f220000300800 */
[----:B------:R-:W-:-:S04]  /*d920*/  PRMT R0, R62, 0x7771, RZ ;  /* 0x000077713e007816 */ /* 0x000fc800000000ff */
[----:B------:R-:W-:Y:S01]  /*d930*/  ISETP.GT.U32.AND P5, PT, R0, UR6, PT ;  /* 0x0000000600007c0c */ /* 0x000fe2000bfa4070 */
[----:B------:R-:W-:Y:S02]  /*d940*/  IMAD.MOV.U32 R0, RZ, RZ, R6 ;  /* 0x000000ffff007224 */ /* 0x000fe400078e0006 */
[----:B------:R-:W-:-:S10]  /*d950*/  IMAD.MOV.U32 R10, RZ, RZ, R5 ;  /* 0x000000ffff0a7224 */ /* 0x000fd400078e0005 */
[----:B------:R-:W-:-:S05]  /*d960*/  @P5 HFMA2.BF16_V2 R70, -RZ.H0_H0, RZ.H0_H0, -R226.H0_H0 ;  /* 0x200000ffff465231 */ /* 0x000fca00003409e2 */
[----:B------:R-:W-:Y:S01]  /*d970*/  @P5 PRMT R226, R70, 0x5410, RZ ;  /* 0x0000541046e25816 */ /* 0x000fe200000000ff */
[----:B------:R-:W-:Y:S02]  /*d980*/  IMAD.MOV.U32 R70, RZ, RZ, R51 ;  /* 0x000000ffff467224 */ /* 0x000fe400078e0033 */
[----:B------:R-:W-:Y:S01]  /*d990*/  FADD.FTZ R3, R56, R3 ;  /* 0x0000000338037221 */ /* 0x000fe20000010000 */
[----:B------:R-:W-:Y:S01]  /*d9a0*/  FADD.FTZ R2, R20, R2 ;  /* 0x0000000214027221 */ /* 0x000fe20000010000 */
[----:B------:R-:W-:Y:S02]  /*d9b0*/  IMAD.MOV.U32 R20, RZ, RZ, R209 ;  /* 0x000000ffff147224 */ /* 0x000fe400078e00d1 */
[----:B------:R-:W-:Y:S01]  /*d9c0*/  IMAD.MOV.U32 R56, RZ, RZ, R252 ;  /* 0x000000ffff387224 */ /* 0x000fe200078e00fc */
[----:B--2---:R-:W-:Y:S08]  /*d9d0*/  MUFU.EX2 R5, R173 ;  /* 0x000000ad00057308 */ /* 0x004ff00000000800 */
[----:B---3--:R1:W-:Y:S02]  /*d9e0*/  MUFU.EX2 R6, R192 ;  /* 0x000000c000067308 */ /* 0x0083e40000000800 */
[----:B-1----:R-:W-:Y:S01]  /*d9f0*/  IMAD.MOV.U32 R192, RZ, RZ, R0 ;  /* 0x000000ffffc07224 */ /* 0x002fe200078e0000 */
[----:B------:R-:W-:-:S04]  /*da00*/  PRMT R0, R28, 0x7773, RZ ;  /* 0x000077731c007816 */ /* 0x000fc800000000ff */
[----:B------:R-:W-:Y:S01]  /*da10*/  ISETP.GT.U32.AND P3, PT, R0, UR6, PT ;  /* 0x0000000600007c0c */ /* 0x000fe2000bf64070 */
[----:B------:R-:W-:Y:S02]  /*da20*/  IMAD.MOV.U32 R0, RZ, RZ, R11 ;  /* 0x000000ffff007224 */ /* 0x000fe400078e000b */
[----:B------:R1:W2:Y:S02]  /*da30*/  MUFU.EX2 R11, R193 ;  /* 0x000000c1000b7308 */ /* 0x0002a40000000800 */
[----:B-1----:R-:W-:Y:S01]  /*da40*/  IMAD.MOV.U32 R193, RZ, RZ, R0 ;  /* 0x000000ffffc17224 */ /* 0x002fe200078e0000 */
[----:B------:R-:W-:-:S04]  /*da50*/  LOP3.LUT R0, R54, 0xffff, RZ, 0xc0, !PT ;  /* 0x0000ffff36007812 */ /* 0x000fc800078ec0ff */
[----:B------:R-:W-:-:S04]  /*da60*/  SHF.R.U32.HI R0, RZ, 0x8, R0 ;  /* 0x00000008ff007819 */ /* 0x000fc80000011600 */
[----:B------:R-:W-:-:S04]  /*da70*/  LOP3.LUT R0, R0, 0xffff, RZ, 0xc0, !PT ;  /* 0x0000ffff00007812 */ /* 0x000fc800078ec0ff */
[----:B------:R-:W-:Y:S01]  /*da80*/  ISETP.LE.U32.AND P4, PT, R0, UR6, PT ;  /* 0x0000000600007c0c */ /* 0x000fe2000bf83070 */
[----:B------:R-:W-:Y:S01]  /*da90*/  @P3 HFMA2.BF16_V2 R69, -RZ.H0_H0, RZ.H0_H0, -R181.H1_H1 ;  /* 0x200000ffff453231 */ /* 0x000fe200003609b5 */
[----:B--2---:R-:W-:Y:S02]  /*daa0*/  F2FP.BF16.F32.PACK_AB R0, R11, R6 ;  /* 0x000000060b00723e */ /* 0x004fe400000010ff */
[----:B----4-:R-:W-:Y:S02]  /*dab0*/  PRMT R211, R181, 0x7632, R211 ;  /* 0x00007632b5d37816 */ /* 0x010fe400000000d3 */
[C---:B------:R-:W-:Y:S02]  /*dac0*/  PRMT R225, R0.reuse, 0x7632, R225 ;  /* 0x0000763200e17816 */ /* 0x040fe400000000e1 */
[----:B------:R-:W-:Y:S01]  /*dad0*/  @P3 PRMT R211, R69, 0x5410, RZ ;  /* 0x0000541045d33816 */ /* 0x000fe200000000ff */
[----:B------:R-:W-:Y:S02]  /*dae0*/  IMAD.MOV.U32 R69, RZ, RZ, R7 ;  /* 0x000000ffff457224 */ /* 0x000fe400078e0007 */
[----:B------:R-:W1:Y:S01]  /*daf0*/  MUFU.EX2 R7, R172 ;  /* 0x000000ac00077308 */ /* 0x000e620000000800 */
[----:B------:R-:W-:Y:S01]  /*db00*/  PRMT R224, R0, 0x7610, R224 ;  /* 0x0000761000e07816 */ /* 0x000fe200000000e0 */
[----:B------:R-:W-:Y:S01]  /*db10*/  @!P4 HFMA2.BF16_V2 R71, -RZ.H0_H0, RZ.H0_H0, -R225.H0_H0 ;  /* 0x200000ffff47c231 */ /* 0x000fe200003409e1 */
[----:B------:R-:W-:-:S02]  /*db20*/  LOP3.LUT R0, R54, 0xff, RZ, 0xc0, !PT ;  /* 0x000000ff36007812 */ /* 0x000fc400078ec0ff */
[----:B------:R-:W-:Y:S02]  /*db30*/  PRMT R51, R224, 0x5410, R225 ;  /* 0x00005410e0337816 */ /* 0x000fe400000000e1 */
[----:B------:R-:W-:Y:S02]  /*db40*/  @!P4 PRMT R225, R71, 0x5410, RZ ;  /* 0x0000541047e1c816 */ /* 0x000fe400000000ff */
[----:B------:R-:W-:Y:S02]  /*db50*/  ISETP.LE.U32.AND P4, PT, R0, UR6, PT ;  /* 0x0000000600007c0c */ /* 0x000fe4000bf83070 */
[----:B------:R-:W-:-:S04]  /*db60*/  SHF.R.U32.HI R0, RZ, 0x18, R54 ;  /* 0x00000018ff007819 */ /* 0x000fc80000011636 */
[----:B------:R-:W-:Y:S02]  /*db70*/  ISETP.LE.U32.AND P3, PT, R0, UR6, PT ;  /* 0x0000000600007c0c */ /* 0x000fe4000bf63070 */
[----:B-1----:R-:W-:-:S04]  /*db80*/  F2FP.BF16.F32.PACK_AB R0, R7, R5 ;  /* 0x000000050700723e */ /* 0x002fc800000010ff */
[C---:B------:R-:W-:Y:S01]  /*db90*/  PRMT R223, R0.reuse, 0x7632, R223 ;  /* 0x0000763200df7816 */ /* 0x040fe200000000df */
[----:B------:R-:W-:Y:S02]  /*dba0*/  @!P4 HFMA2.BF16_V2 R73, -RZ.H0_H0, RZ.H0_H0, -R224.H0_H0 ;  /* 0x200000ffff49c231 */ /* 0x000fe400003409e0 */
[----:B------:R-:W-:Y:S01]  /*dbb0*/  IMAD.MOV.U32 R71, RZ, RZ, R4 ;  /* 0x000000ffff477224 */ /* 0x000fe200078e0004 */
[----:B------:R-:W-:Y:S01]  /*dbc0*/  PRMT R222, R0, 0x7610, R222 ;  /* 0x0000761000de7816 */ /* 0x000fe200000000de */
[----:B------:R-:W-:Y:S01]  /*dbd0*/  FADD.FTZ R4, R32, R15 ;  /* 0x0000000f20047221 */ /* 0x000fe20000010000 */
[----:B------:R-:W-:Y:S02]  /*dbe0*/  IMAD.MOV.U32 R15, RZ, RZ, R190 ;  /* 0x000000ffff0f7224 */ /* 0x000fe400078e00be */
[----:B------:R-:W-:Y:S01]  /*dbf0*/  @!P3 HFMA2.BF16_V2 R72, -RZ.H0_H0, RZ.H0_H0, -R223.H0_H0 ;  /* 0x200000ffff48b231 */ /* 0x000fe200003409df */
[----:B------:R-:W-:Y:S01]  /*dc00*/  @!P4 PRMT R224, R73, 0x5410, RZ ;  /* 0x0000541049e0c816 */ /* 0x000fe200000000ff */
[----:B------:R-:W-:Y:S01]  /*dc10*/  IMAD.MOV.U32 R32, RZ, RZ, R51 ;  /* 0x000000ffff207224 */ /* 0x000fe200078e0033 */
[----:B------:R-:W-:-:S02]  /*dc20*/  PRMT R73, R222, 0x5410, R223 ;  /* 0x00005410de497816 */ /* 0x000fc400000000df */
[----:B------:R-:W-:Y:S01]  /*dc30*/  PRMT R0, R54, 0x7632, R0 ;  /* 0x0000763236007816 */ /* 0x000fe20000000000 */
[----:B------:R-:W-:Y:S01]  /*dc40*/  FADD.FTZ R4, R33, R4 ;  /* 0x0000000421047221 */ /* 0x000fe20000010000 */
[----:B------:R-:W-:Y:S01]  /*dc50*/  @!P3 PRMT R223, R72, 0x5410, RZ ;  /* 0x0000541048dfb816 */ /* 0x000fe200000000ff */
[----:B------:R-:W-:Y:S02]  /*dc60*/  IMAD.MOV.U32 R72, RZ, RZ, R15 ;  /* 0x000000ffff487224 */ /* 0x000fe400078e000f */
[----:B------:R-:W-:Y:S01]  /*dc70*/  FADD.FTZ R3, R6, R3 ;  /* 0x0000000306037221 */ /* 0x000fe20000010000 */
[----:B------:R-:W-:Y:S01]  /*dc80*/  IMAD.MOV.U32 R51, RZ, RZ, R10 ;  /* 0x000000ffff337224 */ /* 0x000fe200078e000a */
[----:B------:R-:W2:Y:S01]  /*dc90*/  LDL.LU R190, [R1+0x1d4] ;  /* 0x0001d40001be7983 */ /* 0x000ea20000300800 */
[----:B------:R-:W-:Y:S01]  /*dca0*/  IMAD.MOV.U32 R15, RZ, RZ, R14 ;  /* 0x000000ffff0f7224 */ /* 0x000fe200078e000e */
[----:B------:R-:W-:Y:S01]  /*dcb0*/  MUFU.EX2 R10, R203 ;  /* 0x000000cb000a7308 */ /* 0x000fe20000000800 */
[----:B------:R-:W-:Y:S01]  /*dcc0*/  LOP3.LUT R0, R0, 0xff, RZ, 0xc0, !PT ;  /* 0x000000ff00007812 */ /* 0x000fe200078ec0ff */
[----:B------:R-:W-:Y:S01]  /*dcd0*/  FADD.FTZ R3, R11, R3 ;  /* 0x000000030b037221 */ /* 0x000fe20000010000 */
[----:B------:R-:W3:Y:S05]  /*dce0*/  LDL.LU R209, [R1+0x1d0] ;  /* 0x0001d00001d17983 */ /* 0x000eea0000300800 */
[----:B------:R-:W1:Y:S01]  /*dcf0*/  MUFU.EX2 R14, R228 ;  /* 0x000000e4000e7308 */ /* 0x000e620000000800 */
[----:B------:R-:W-:-:S02]  /*dd00*/  ISETP.LE.U32.AND P4, PT, R0, UR6, PT ;  /* 0x0000000600007c0c */ /* 0x000fc4000bf83070 */
[----:B------:R-:W-:-:S04]  /*dd10*/  PRMT R0, R162, 0x7771, RZ ;  /* 0x00007771a2007816 */ /* 0x000fc800000000ff */
[----:B------:R-:W-:Y:S02]  /*dd20*/  ISETP.GT.U32.AND P3, PT, R0, UR6, PT ;  /* 0x0000000600007c0c */ /* 0x000fe4000bf64070 */
[----:B-1----:R-:W-:-:S04]  /*dd30*/  F2FP.BF16.F32.PACK_AB R0, R14, R10 ;  /* 0x0000000a0e00723e */ /* 0x002fc800000010ff */
[C---:B------:R-:W-:Y:S01]  /*dd40*/  PRMT R221, R0.reuse, 0x7632, R221 ;  /* 0x0000763200dd7816 */ /* 0x040fe200000000dd */
[----:B------:R-:W-:Y:S02]  /*dd50*/  IMAD.MOV.U32 R228, RZ, RZ, R210 ;  /* 0x000000ffffe47224 */ /* 0x000fe400078e00d2 */
[----:B------:R-:W-:Y:S01]  /*dd60*/  @!P4 HFMA2.BF16_V2 R75, -RZ.H0_H0, RZ.H0_H0, -R222.H0_H0 ;  /* 0x200000ffff4bc231 */ /* 0x000fe200003409de */
[----:B------:R-:W-:Y:S01]  /*dd70*/  PRMT R220, R0, 0x7610, R220 ;  /* 0x0000761000dc7816 */ /* 0x000fe200000000dc */
[----:B------:R-:W4:Y:S02]  /*dd80*/  LDL.LU R210, [R1+0x1cc] ;  /* 0x0001cc0001d27983 */ /* 0x000f240000300800 */
[----:B------:R-:W-:Y:S02]  /*dd90*/  @P3 HFMA2.BF16_V2 R74, -RZ.H0_H0, RZ.H0_H0, -R221.H0_H0 ;  /* 0x200000ffff4a3231 */ /* 0x000fe400003409dd */
[----:B------:R-:W-:Y:S01]  /*dda0*/  IMAD.MOV.U32 R33, RZ, RZ, R228 ;  /* 0x000000ffff217224 */ /* 0x000fe200078e00e4 */
[----:B------:R-:W-:Y:S01]  /*ddb0*/  PRMT R228, R220, 0x5410, R221 ;  /* 0x00005410dce47816 */ /* 0x000fe200000000dd */
[----:B------:R-:W-:Y:S01]  /*ddc0*/  FADD.FTZ R6, R10, R3 ;  /* 0x000000030a067221 */ /* 0x000fe20000010000 */
[----:B------:R-:W-:Y:S01]  /*ddd0*/  @!P4 PRMT R222, R75, 0x5410, RZ ;  /* 0x000054104bdec816 */ /* 0x000fe200000000ff */
[----:B------:R-:W-:Y:S01]  /*dde0*/  IMAD.MOV.U32 R75, RZ, RZ, R52 ;  /* 0x000000ffff4b7224 */ /* 0x000fe200078e0034 */
[----:B------:R-:W-:Y:S01]  /*ddf0*/  @P3 PRMT R221, R74, 0x5410, RZ ;  /* 0x000054104add3816 */ /* 0x000fe200000000ff */
[----:B------:R-:W-:Y:S01]  /*de00*/  IMAD.MOV.U32 R74, RZ, RZ, R53 ;  /* 0x000000ffff4a7224 */ /* 0x000fe200078e0035 */
[----:B------:R-:W2:Y:S01]  /*de10*/  LDL.LU R252, [R1+0x1c8] ;  /* 0x0001c80001fc7983 */ /* 0x000ea20000300800 */
[----:B------:R-:W-:-:S02]  /*de20*/  IMAD.WIDE.U32 R52, R8, -0x2daee0ad, RZ ;  /* 0xd2511f5308347825 */ /* 0x000fc400078e00ff */
[----:B------:R-:W-:Y:S03]  /*de30*/  MUFU.EX2 R8, R185 ;  /* 0x000000b900087308 */ /* 0x000fe60000000800 */
[----:B------:R-:W-:Y:S01]  /*de40*/  LOP3.LUT R53, R16, UR13, R53, 0x96, !PT ;  /* 0x0000000d10357c12 */ /* 0x000fe2000f8e9635 */
[----:B------:R-:W-:-:S04]  /*de50*/  IMAD.MOV.U32 R16, RZ, RZ, R9 ;  /* 0x000000ffff107224 */ /* 0x000fc800078e0009 */
[----:B------:R1:W1:Y:S01]  /*de60*/  MUFU.EX2 R9, R186 ;  /* 0x000000ba00097308 */ /* 0x0002620000000800 */
[----:B------:R-:W-:Y:S02]  /*de70*/  IMAD.MOV.U32 R10, RZ, RZ, R250 ;  /* 0x000000ffff0a7224 */ /* 0x000fe400078e00fa */
[----:B------:R-:W-:Y:S02]  /*de80*/  IMAD.MOV.U32 R11, RZ, RZ, R251 ;  /* 0x000000ffff0b7224 */ /* 0x000fe400078e00fb */
[----:B------:R-:W3:Y:S01]  /*de90*/  LDL.LU.64 R250, [R1+0x1c0] ;  /* 0x0001c00001fa7983 */ /* 0x000ee20000300a00 */
[----:B-1----:R-:W-:Y:S02]  /*dea0*/  IMAD.MOV.U32 R186, RZ, RZ, R15 ;  /* 0x000000ffffba7224 */ /* 0x002fe400078e000f */
[----:B------:R-:W-:Y:S01]  /*deb0*/  FADD.FTZ R15, R25, R2 ;  /* 0x00000002190f7221 */ /* 0x000fe20000010000 */
[----:B------:R-:W-:-:S04]  /*dec0*/  F2FP.BF16.F32.PACK_AB R2, R9, R8 ;  /* 0x000000080902723e */ /* 0x000fc800000010ff */
[C---:B------:R-:W-:Y:S02]  /*ded0*/  PRMT R215, R2.reuse, 0x7632, R215 ;  /* 0x0000763202d77816 */ /* 0x040fe400000000d7 */
[----:B------:R-:W-:Y:S02]  /*dee0*/  PRMT R213, R2, 0x7610, R213 ;  /* 0x0000761002d57816 */ /* 0x000fe400000000d5 */
[----:B------:R-:W4:Y:S01]  /*def0*/  LDL.64 R2, [R1+0x80] ;  /* 0x0000800001027983 */ /* 0x000f220000100a00 */
[----:B------:R-:W-:Y:S01]  /*df00*/  IMAD.MOV.U32 R0, RZ, RZ, R162 ;  /* 0x000000ffff007224 */ /* 0x000fe200078e00a2 */
[----:B------:R1:W-:Y:S04]  /*df10*/  MUFU.EX2 R17, R231 ;  /* 0x000000e700117308 */ /* 0x0003e80000000800 */
[----:B------:R-:W-:-:S04]  /*df20*/  LOP3.LUT R0, R0, 0xff, RZ, 0xc0, !PT ;  /* 0x000000ff00007812 */ /* 0x000fc800078ec0ff */
[----:B------:R-:W-:Y:S02]  /*df30*/  ISETP.LE.U32.AND P5, PT, R0, UR6, PT ;  /* 0x0000000600007c0c */ /* 0x000fe4000bfa3070 */
[----:B------:R-:W-:Y:S01]  /*df40*/  LOP3.LUT R0, R53, 0xffff, RZ, 0xc0, !PT ;  /* 0x0000ffff35007812 */ /* 0x000fe200078ec0ff */
[----:B-1----:R-:W-:Y:S02]  /*df50*/  IMAD.MOV.U32 R231, RZ, RZ, R186 ;  /* 0x000000ffffe77224 */ /* 0x002fe400078e00ba */
[----:B------:R-:W-:Y:S02]  /*df60*/  IMAD.MOV.U32 R186, RZ, RZ, R16 ;  /* 0x000000ffffba7224 */ /* 0x000fe400078e0010 */
[----:B------:R-:W-:Y:S02]  /*df70*/  IMAD.MOV.U32 R16, RZ, RZ, R74 ;  /* 0x000000ffff107224 */ /* 0x000fe400078e004a */
[----:B------:R-:W-:Y:S02]  /*df80*/  IMAD.MOV.U32 R74, RZ, RZ, R75 ;  /* 0x000000ffff4a7224 */ /* 0x000fe400078e004b */
[----:B------:R-:W-:-:S02]  /*df90*/  IMAD.MOV.U32 R75, RZ, RZ, R72 ;  /* 0x000000ffff4b7224 */ /* 0x000fc400078e0048 */
[----:B------:R-:W-:Y:S02]  /*dfa0*/  IMAD.MOV.U32 R72, RZ, RZ, R20 ;  /* 0x000000ffff487224 */ /* 0x000fe400078e0014 */
[----:B------:R-:W-:Y:S02]  /*dfb0*/  IMAD.MOV.U32 R20, RZ, RZ, R32 ;  /* 0x000000ffff147224 */ /* 0x000fe400078e0020 */
[----:B------:R-:W-:Y:S01]  /*dfc0*/  IMAD.MOV.U32 R32, RZ, RZ, R71 ;  /* 0x000000ffff207224 */ /* 0x000fe200078e0047 */
[----:B------:R-:W-:Y:S01]  /*dfd0*/  SHF.R.U32.HI R0, RZ, 0x8, R0 ;  /* 0x00000008ff007819 */ /* 0x000fe20000011600 */
[----:B------:R-:W-:Y:S02]  /*dfe0*/  IMAD.MOV.U32 R71, RZ, RZ, R70 ;  /* 0x000000ffff477224 */ /* 0x000fe400078e0046 */
[----:B------:R-:W-:Y:S02]  /*dff0*/  IMAD.MOV.U32 R70, RZ, RZ, R69 ;  /* 0x000000ffff467224 */ /* 0x000fe400078e0045 */
[----:B------:R-:W-:-:S02]  /*e000*/  IMAD.MOV.U32 R69, RZ, RZ, R19 ;  /* 0x000000ffff457224 */ /* 0x000fc400078e0013 */
[----:B------:R-:W1:Y:S01]  /*e010*/  MUFU.EX2 R19, R243 ;  /* 0x000000f300137308 */ /* 0x000e620000000800 */
[----:B------:R-:W-:-:S04]  /*e020*/  LOP3.LUT R0, R0, 0xffff, RZ, 0xc0, !PT ;  /* 0x0000ffff00007812 */ /* 0x000fc800078ec0ff */
[----:B------:R-:W-:Y:S02]  /*e030*/  ISETP.LE.U32.AND P3, PT, R0, UR6, PT ;  /* 0x0000000600007c0c */ /* 0x000fe4000bf63070 */
[----:B------:R-:W-:Y:S01]  /*e040*/  PRMT R0, R162, 0x7773, RZ ;  /* 0x00007773a2007816 */ /* 0x000fe200000000ff */
[----:B------:R-:W-:-:S03]  /*e050*/  @!P5 HFMA2.BF16_V2 R76, -RZ.H0_H0, RZ.H0_H0, -R220.H0_H0 ;  /* 0x200000ffff4cd231 */ /* 0x000fc600003409dc */
[----:B------:R-:W-:Y:S02]  /*e060*/  ISETP.GT.U32.AND P4, PT, R0, UR6, PT ;  /* 0x0000000600007c0c */ /* 0x000fe4000bf84070 */
[----:B------:R-:W-:Y:S02]  /*e070*/  PRMT R0, R162, 0x7772, RZ ;  /* 0x00007772a2007816 */ /* 0x000fe400000000ff */
[----:B------:R-:W-:Y:S02]  /*e080*/  @!P5 PRMT R220, R76, 0x5410, RZ ;  /* 0x000054104cdcd816 */ /* 0x000fe400000000ff */
[----:B------:R-:W-:Y:S01]  /*e090*/  ISETP.GT.U32.AND P5, PT, R0, UR6, PT ;  /* 0x0000000600007c0c */ /* 0x000fe2000bfa4070 */
[----:B------:R-:W-:Y:S01]  /*e0a0*/  IMAD.MOV.U32 R76, RZ, RZ, R186 ;  /* 0x000000ffff4c7224 */ /* 0x000fe200078e00ba */
[----:B-1----:R-:W-:Y:S01]  /*e0b0*/  F2FP.BF16.F32.PACK_AB R0, R19, R17 ;  /* 0x000000111300723e */ /* 0x002fe200000010ff */
[----:B------:R-:W-:Y:S01]  /*e0c0*/  FADD.FTZ R4, R5, R4 ;  /* 0x0000000405047221 */ /* 0x000fe20000010000 */
[----:B------:R-:W-:-:S02]  /*e0d0*/  IMAD.MOV.U32 R186, RZ, RZ, R16 ;  /* 0x000000ffffba7224 */ /* 0x000fc400078e0010 */
[C---:B------:R-:W-:Y:S01]  /*e0e0*/  PRMT R219, R0.reuse, 0x7632, R219 ;  /* 0x0000763200db7816 */ /* 0x040fe200000000db */
[----:B------:R1:W-:Y:S01]  /*e0f0*/  MUFU.EX2 R16, R229 ;  /* 0x000000e500107308 */ /* 0x0003e20000000800 */
[----:B------:R-:W-:Y:S01]  /*e100*/  FADD.FTZ R5, R7, R4 ;  /* 0x0000000407057221 */ /* 0x000fe20000010000 */
[----:B------:R-:W-:Y:S02]  /*e110*/  PRMT R218, R0, 0x7610, R218 ;  /* 0x0000761000da7816 */ /* 0x000fe400000000da */
[----:B------:R-:W-:-:S04]  /*e120*/  @!P3 HFMA2.BF16_V2 R78, -RZ.H0_H0, RZ.H0_H0, -R219.H0_H0 ;  /* 0x200000ffff4eb231 */ /* 0x000fc800003409db */
[----:B------:R-:W-:Y:S01]  /*e130*/  MUFU.EX2 R4, R194 ;  /* 0x000000c200047308 */ /* 0x000fe20000000800 */
[----:B------:R-:W-:Y:S02]  /*e140*/  @P5 HFMA2.BF16_V2 R79, -RZ.H0_H0, RZ.H0_H0, -R213.H0_H0 ;  /* 0x200000ffff4f5231 */ /* 0x000fe400003409d5 */
[----:B-1----:R-:W-:Y:S02]  /*e150*/  IMAD.MOV.U32 R229, RZ, RZ, R186 ;  /* 0x000000ffffe57224 */ /* 0x002fe400078e00ba */
[----:B------:R-:W-:Y:S02]  /*e160*/  IMAD.MOV.U32 R186, RZ, RZ, R74 ;  /* 0x000000ffffba7224 */ /* 0x000fe400078e004a */
[----:B------:R-:W-:Y:S02]  /*e170*/  IMAD.MOV.U32 R74, RZ, RZ, R75 ;  /* 0x000000ffff4a7224 */ /* 0x000fe400078e004b */
[----:B------:R-:W-:Y:S02]  /*e180*/  IMAD.MOV.U32 R75, RZ, RZ, R72 ;  /* 0x000000ffff4b7224 */ /* 0x000fe400078e0048 */
[----:B------:R-:W-:-:S02]  /*e190*/  IMAD.MOV.U32 R72, RZ, RZ, R73 ;  /* 0x000000ffff487224 */ /* 0x000fc400078e0049 */
[----:B------:R-:W-:Y:S02]  /*e1a0*/  IMAD.MOV.U32 R73, RZ, RZ, R20 ;  /* 0x000000ffff497224 */ /* 0x000fe400078e0014 */
[----:B------:R1:W1:Y:S01]  /*e1b0*/  MUFU.EX2 R20, R230 ;  /* 0x000000e600147308 */ /* 0x0002620000000800 */
[----:B------:R-:W-:Y:S02]  /*e1c0*/  PRMT R163, R213, 0x5410, R215 ;  /* 0x00005410d5a37816 */ /* 0x000fe400000000d7 */
[----:B------:R-:W-:Y:S01]  /*e1d0*/  @P5 PRMT R213, R79, 0x5410, RZ ;  /* 0x000054104fd55816 */ /* 0x000fe200000000ff */
[----:B------:R-:W-:Y:S01]  /*e1e0*/  @P4 HFMA2.BF16_V2 R77, -RZ.H0_H0, RZ.H0_H0, -R215.H0_H0 ;  /* 0x200000ffff4d4231 */ /* 0x000fe200003409d7 */
[----:B-1----:R-:W-:Y:S02]  /*e1f0*/  PRMT R230, R218, 0x5410, R219 ;  /* 0x00005410dae67816 */ /* 0x002fe400000000db */
[----:B------:R-:W-:Y:S02]  /*e200*/  @!P3 PRMT R219, R78, 0x5410, RZ ;  /* 0x000054104edbb816 */ /* 0x000fe400000000ff */
[----:B------:R-:W1:Y:S01]  /*e210*/  S2R R78, SR_TID.X ;  /* 0x00000000004e7919 */ /* 0x000e620000002100 */
[----:B------:R-:W-:-:S02]  /*e220*/  LOP3.LUT R0, R53, 0xff, RZ, 0xc0, !PT ;  /* 0x000000ff35007812 */ /* 0x000fc400078ec0ff */
[----:B------:R-:W-:Y:S02]  /*e230*/  @P4 PRMT R215, R77, 0x5410, RZ ;  /* 0x000054104dd74816 */ /* 0x000fe400000000ff */
[----:B------:R-:W-:Y:S02]  /*e240*/  ISETP.LE.U32.AND P4, PT, R0, UR6, PT ;  /* 0x0000000600007c0c */ /* 0x000fe4000bf83070 */
[----:B------:R-:W-:-:S04]  /*e250*/  SHF.R.U32.HI R0, RZ, 0x18, R53 ;  /* 0x00000018ff007819 */ /* 0x000fc80000011635 */
[----:B------:R-:W-:Y:S02]  /*e260*/  ISETP.LE.U32.AND P3, PT, R0, UR6, PT ;  /* 0x0000000600007c0c */ /* 0x000fe4000bf63070 */
[----:B------:R-:W-:-:S04]  /*e270*/  F2FP.BF16.F32.PACK_AB R0, R20, R16 ;  /* 0x000000101400723e */ /* 0x000fc800000010ff */
[C---:B------:R-:W-:Y:S02]  /*e280*/  PRMT R214, R0.reuse, 0x7632, R214 ;  /* 0x0000763200d67816 */ /* 0x040fe400000000d6 */
[----:B------:R-:W-:Y:S02]  /*e290*/  PRMT R212, R0, 0x7610, R212 ;  /* 0x0000761000d47816 */ /* 0x000fe400000000d4 */
[----:B------:R-:W-:Y:S01]  /*e2a0*/  PRMT R0, R53, 0x7632, R0 ;  /* 0x0000763235007816 */ /* 0x000fe20000000000 */
[----:B------:R-:W-:-:S03]  /*e2b0*/  @!P4 HFMA2.BF16_V2 R93, -RZ.H0_H0, RZ.H0_H0, -R218.H0_H0 ;  /* 0x200000ffff5dc231 */ /* 0x000fc600003409da */
[----:B------:R-:W-:Y:S02]  /*e2c0*/  LOP3.LUT R0, R0, 0xff, RZ, 0xc0, !PT ;  /* 0x000000ff00007812 */ /* 0x000fe400078ec0ff */
[----:B------:R-:W-:Y:S02]  /*e2d0*/  @!P4 PRMT R218, R93, 0x5410, RZ ;  /* 0x000054105ddac816 */ /* 0x000fe400000000ff */
[----:B-1----:R-:W-:Y:S02]  /*e2e0*/  SHF.R.U32.HI R7, RZ, 0x5, R78 ;  /* 0x00000005ff077819 */ /* 0x002fe4000001164e */
[----:B------:R-:W-:Y:S02]  /*e2f0*/  ISETP.LE.U32.AND P4, PT, R0, UR6, PT ;  /* 0x0000000600007c0c */ /* 0x000fe4000bf83070 */
[----:B------:R-:W1:Y:S01]  /*e300*/  MUFU.EX2 R0, R195 ;  /* 0x000000c300007308 */ /* 0x000e620000000800 */
[----:B------:R-:W-:-:S04]  /*e310*/  FADD.FTZ R5, R8, R5 ;  /* 0x0000000508057221 */ /* 0x000fc80000010000 */
[----:B------:R-:W-:Y:S01]  /*e320*/  FADD.FTZ R9, R9, R5 ;  /* 0x0000000509097221 */ /* 0x000fe20000010000 */
[----:B-1----:R-:W-:Y:S01]  /*e330*/  F2FP.BF16.F32.PACK_AB R124, R0, R4 ;  /* 0x00000004007c723e */ /* 0x002fe200000010ff */
[----:B------:R-:W-:-:S04]  /*e340*/  IMAD.MOV.U32 R77, RZ, RZ, R229 ;  /* 0x000000ffff4d7224 */ /* 0x000fc800078e00e5 */
[----:B------:R-:W-:Y:S02]  /*e350*/  IMAD.MOV.U32 R78, RZ, RZ, R77 ;  /* 0x000000ffff4e7224 */ /* 0x000fe400078e004d */
[----:B------:R-:W-:Y:S02]  /*e360*/  IMAD.MOV.U32 R77, RZ, RZ, R35 ;  /* 0x000000ffff4d7224 */ /* 0x000fe400078e0023 */
[----:B------:R-:W-:Y:S02]  /*e370*/  @!P3 HFMA2.BF16_V2 R92, -RZ.H0_H0, RZ.H0_H0, -R214.H0_H0 ;  /* 0x200000ffff5cb231 */ /* 0x000fe400003409d6 */
[----:B------:R-:W-:Y:S02]  /*e380*/  IMAD.MOV.U32 R229, RZ, RZ, R76 ;  /* 0x000000ffffe57224 */ /* 0x000fe400078e004c */
[----:B----4-:R-:W-:Y:S02]  /*e390*/  IMAD.MOV.U32 R194, RZ, RZ, R2 ;  /* 0x000000ffffc27224 */ /* 0x010fe400078e0002 */
[----:B------:R-:W-:-:S05]  /*e3a0*/  IMAD.MOV.U32 R2, RZ, RZ, R52 ;  /* 0x000000ffff027224 */ /* 0x000fca00078e0034 */
[----:B------:R-:W-:-:S04]  /*e3b0*/  LOP3.LUT R2, R2, 0xff, RZ, 0xc0, !PT ;  /* 0x000000ff02027812 */ /* 0x000fc800078ec0ff */
[----:B------:R-:W-:Y:S02]  /*e3c0*/  ISETP.LE.U32.AND P5, PT, R2, UR6, PT ;  /* 0x0000000602007c0c */ /* 0x000fe4000bfa3070 */
[----:B------:R-:W1:Y:S01]  /*e3d0*/  S2R R2, SR_CTAID.X ;  /* 0x0000000000027919 */ /* 0x000e620000002500 */
[----:B------:R-:W-:Y:S02]  /*e3e0*/  IMAD.MOV.U32 R195, RZ, RZ, R3 ;  /* 0x000000ffffc37224 */ /* 0x000fe400078e0003 */
[----:B-1----:R-:W-:-:S04]  /*e3f0*/  IMAD R2, R2, 0x8, R7 ;  /* 0x0000000802027824 */ /* 0x002fc800078e0207 */
[----:B------:R-:W-:-:S04]  /*e400*/  VIADD R2, R2, 0x4 ;  /* 0x0000000402027836 */ /* 0x000fc80000000000 */
[----:B------:R-:W-:-:S04]  /*e410*/  IMAD.WIDE.U32 R2, R2, -0x326172a9, RZ ;  /* 0xcd9e8d5702027825 */ /* 0x000fc800078e00ff */
[----:B------:R-:W-:Y:S01]  /*e420*/  FADD.FTZ R3, R4, R15 ;  /* 0x0000000f04037221 */ /* 0x000fe20000010000 */
[----:B------:R-:W-:Y:S02]  /*e430*/  LOP3.LUT R7, R12, UR31, R11, 0x96, !PT ;  /* 0x0000001f0c077c12 */ /* 0x000fe4000f8e960b */
[----:B------:R-:W-:Y:S01]  /*e440*/  LOP3.LUT R2, R2, UR11, R13, 0x96, !PT ;  /* 0x0000000b02027c12 */ /* 0x000fe2000f8e960d */
[----:B------:R-:W-:Y:S02]  /*e450*/  IMAD.MOV.U32 R12, RZ, RZ, R10 ;  /* 0x000000ffff0c7224 */ /* 0x000fe400078e000a */
[----:B------:R-:W-:Y:S02]  /*e460*/  FADD.FTZ R10, R0, R3 ;  /* 0x00000003000a7221 */ /* 0x000fe40000010000 */
[----:B------:R-:W-:-:S05]  /*e470*/  IMAD.WIDE.U32 R2, R2, -0x2daee0ad, RZ ;  /* 0xd2511f5302027825 */ /* 0x000fca00078e00ff */
[----:B------:R-:W-:Y:S01]  /*e480*/  LOP3.LUT R0, R38, UR30, R3, 0x96, !PT ;  /* 0x0000001e26007c12 */ /* 0x000fe2000f8e9603 */
[----:B------:R-:W-:Y:S02]  /*e490*/  IMAD.MOV.U32 R13, RZ, RZ, R11 ;  /* 0x000000ffff0d7224 */ /* 0x000fe400078e000b */
[----:B------:R-:W-:Y:S01]  /*e4a0*/  FADD.FTZ R11, R14, R6 ;  /* 0x000000060e0b7221 */ /* 0x000fe20000010000 */
[----:B------:R-:W4:Y:S01]  /*e4b0*/  LDL.LU.64 R38, [R1+0x1b8] ;  /* 0x0001b80001267983 */ /* 0x000f220000300a00 */
[----:B------:R-:W-:-:S04]  /*e4c0*/  IMAD.WIDE.U32 R4, R0, -0x326172a9, RZ ;  /* 0xcd9e8d5700047825 */ /* 0x000fc800078e00ff */
[----:B------:R-:W-:Y:S01]  /*e4d0*/  IMAD.WIDE.U32 R6, R7, -0x2daee0ad, RZ ;  /* 0xd2511f5307067825 */ /* 0x000fe200078e00ff */
[----:B------:R-:W-:-:S04]  /*e4e0*/  LOP3.LUT R3, R12, UR10, R5, 0x96, !PT ;  /* 0x0000000a0c037c12 */ /* 0x000fc8000f8e9605 */
[----:B------:R-:W-:Y:S01]  /*e4f0*/  LOP3.LUT R0, R2, UR29, R7, 0x96, !PT ;  /* 0x0000001d02007c12 */ /* 0x000fe2000f8e9607 */
[----:B------:R-:W-:-:S05]  /*e500*/  IMAD.WIDE.U32 R2, R3, -0x2daee0ad, RZ ;  /* 0xd2511f5303027825 */ /* 0x000fca00078e00ff */
[----:B------:R-:W-:Y:S01]  /*e510*/  LOP3.LUT R3, R6, UR28, R3, 0x96, !PT ;  /* 0x0000001c06037c12 */ /* 0x000fe2000f8e9603 */
[----:B------:R-:W-:-:S05]  /*e520*/  IMAD.WIDE.U32 R6, R0, -0x326172a9, RZ ;  /* 0xcd9e8d5700067825 */ /* 0x000fca00078e00ff */
[----:B------:R-:W-:-:S05]  /*e530*/  LOP3.LUT R0, R4, UR7, R7, 0x96, !PT ;  /* 0x0000000704007c12 */ /* 0x000fca000f8e9607 */
[----:B------:R-:W-:-:S05]  /*e540*/  IMAD.WIDE.U32 R4, R0, -0x2daee0ad, RZ ;  /* 0xd2511f5300047825 */ /* 0x000fca00078e00ff */
[----:B------:R-:W-:Y:S01]  /*e550*/  LOP3.LUT R0, R2, UR24, R5, 0x96, !PT ;  /* 0x0000001802007c12 */ /* 0x000fe2000f8e9605 */
[----:B------:R-:W-:-:S04]  /*e560*/  IMAD.WIDE.U32 R2, R3, -0x326172a9, RZ ;  /* 0xcd9e8d5703027825 */ /* 0x000fc800078e00ff */
[----:B------:R-:W-:Y:S01]  /*e570*/  IMAD.MOV.U32 R12, RZ, RZ, R194 ;  /* 0x000000ffff0c7224 */ /* 0x000fe200078e00c2 */
[----:B------:R-:W-:Y:S01]  /*e580*/  LOP3.LUT R8, R6, UR25, R3, 0x96, !PT ;  /* 0x0000001906087c12 */ /* 0x000fe2000f8e9603 */
[----:B------:R-:W-:Y:S01]  /*e590*/  IMAD.MOV.U32 R194, RZ, RZ, R34 ;  /* 0x000000ffffc27224 */ /* 0x000fe200078e0022 */
[----:B------:R-:W1:Y:S01]  /*e5a0*/  MUFU.EX2 R3, R196 ;  /* 0x000000c400037308 */ /* 0x000e620000000800 */
[----:B------:R-:W-:-:S07]  /*e5b0*/  IMAD.WIDE.U32 R34, R0, -0x326172a9, RZ ;  /* 0xcd9e8d5700227825 */ /* 0x000fce00078e00ff */
[----:B------:R-:W2:Y:S01]  /*e5c0*/  MUFU.EX2 R0, R197 ;  /* 0x000000c500007308 */ /* 0x000ea20000000800 */
[----:B------:R-:W-:Y:S01]  /*e5d0*/  LOP3.LUT R35, R2, UR19, R35, 0x96, !PT ;  /* 0x0000001302237c12 */ /* 0x000fe2000f8e9623 */
[----:B------:R-:W-:Y:S01]  /*e5e0*/  IMAD.MOV.U32 R76, RZ, RZ, R231 ;  /* 0x000000ffff4c7224 */ /* 0x000fe200078e00e7 */
[----:B------:R-:W-:Y:S02]  /*e5f0*/  PRMT R231, R212, 0x5410, R214 ;  /* 0x00005410d4e77816 */ /* 0x000fe400000000d6 */
[----:B------:R-:W-:Y:S02]  /*e600*/  LOP3.LUT R2, R35, 0xff, RZ, 0xc0, !PT ;  /* 0x000000ff23027812 */ /* 0x000fe400078ec0ff */
[----:B------:R-:W-:Y:S02]  /*e610*/  @!P3 PRMT R214, R92, 0x5410, RZ ;  /* 0x000054105cd6b816 */ /* 0x000fe400000000ff */
[----:B------:R-:W-:Y:S01]  /*e620*/  ISETP.LE.U32.AND P3, PT, R2, UR6, PT ;  /* 0x0000000602007c0c */ /* 0x000fe2000bf63070 */
[----:B-1----:R-:W-:Y:S01]  /*e630*/  FADD.FTZ R2, R3, R10 ;  /* 0x0000000a03027221 */ /* 0x002fe20000010000 */
[----:B--2---:R-:W-:-:S03]  /*e640*/  F2FP.BF16.F32.PACK_AB R125, R0, R3 ;  /* 0x00000003007d723e */ /* 0x004fc600000010ff */
[----:B------:R-:W-:Y:S01]  /*e650*/  FADD.FTZ R5, R0, R2 ;  /* 0x0000000200057221 */ /* 0x000fe20000010000 */
[----:B------:R-:W-:-:S04]  /*e660*/  LOP3.LUT R0, R35, 0xffff, RZ, 0xc0, !PT ;  /* 0x0000ffff23007812 */ /* 0x000fc800078ec0ff */
[----:B------:R-:W-:-:S03]  /*e670*/  SHF.R.U32.HI R0, RZ, 0x8, R0 ;  /* 0x00000008ff007819 */ /* 0x000fc60000011600 */
[----:B------:R-:W-:Y:S01]  /*e680*/  @!P3 HFMA2.BF16_V2 R94, -RZ.H0_H0, RZ.H0_H0, -R124.H0_H0 ;  /* 0x200000ffff5eb231 */ /* 0x000fe2000034097c */
[----:B------:R-:W-:Y:S02]  /*e690*/  PRMT R185, R124, 0x7610, R185 ;  /* 0x000076107cb97816 */ /* 0x000fe400000000b9 */
[----:B------:R-:W-:Y:S02]  /*e6a0*/  LOP3.LUT R0, R0, 0xffff, RZ, 0xc0, !PT ;  /* 0x0000ffff00007812 */ /* 0x000fe400078ec0ff */
[----:B------:R-:W-:Y:S02]  /*e6b0*/  @!P3 PRMT R185, R94, 0x5410, RZ ;  /* 0x000054105eb9b816 */ /* 0x000fe400000000ff */
[----:B------:R-:W-:Y:S02]  /*e6c0*/  ISETP.LE.U32.AND P3, PT, R0, UR6, PT ;  /* 0x0000000600007c0c */ /* 0x000fe4000bf63070 */
[----:B------:R-:W-:Y:S02]  /*e6d0*/  PRMT R0, R35, 0x7632, R0 ;  /* 0x0000763223007816 */ /* 0x000fe40000000000 */
[----:B------:R-:W-:-:S02]  /*e6e0*/  PRMT R210, R124, 0x7632, R210 ;  /* 0x000076327cd27816 */ /* 0x000fc400000000d2 */
[----:B------:R-:W-:-:S07]  /*e6f0*/  LOP3.LUT R0, R0, 0xff, RZ, 0xc0, !PT ;  /* 0x000000ff00007812 */ /* 0x000fce00078ec0ff */
[----:B------:R-:W-:-:S05]  /*e700*/  @!P3 HFMA2.BF16_V2 R95, -RZ.H0_H0, RZ.H0_H0, -R124.H1_H1 ;  /* 0x200000ffff5fb231 */ /* 0x000fca000036097c */
[----:B------:R-:W-:Y:S02]  /*e710*/  @!P3 PRMT R210, R95, 0x5410, RZ ;  /* 0x000054105fd2b816 */ /* 0x000fe400000000ff */
[----:B------:R-:W-:Y:S02]  /*e720*/  ISETP.LE.U32.AND P3, PT, R0, UR6, PT ;  /* 0x0000000600007c0c */ /* 0x000fe4000bf63070 */
[----:B------:R-:W-:Y:S02]  /*e730*/  SHF.R.U32.HI R0, RZ, 0x18, R35 ;  /* 0x00000018ff007819 */ /* 0x000fe40000011623 */
[----:B------:R-:W-:-:S09]  /*e740*/  PRMT R92, R200, 0x7610, R92 ;  /* 0x00007610c85c7816 */ /* 0x000fd2000000005c */
[----:B------:R-:W-:-:S05]  /*e750*/  @!P3 HFMA2.BF16_V2 R108, -RZ.H0_H0, RZ.H0_H0, -R200.H0_H0 ;  /* 0x200000ffff6cb231 */ /* 0x000fca00003409c8 */
[----:B------:R-:W-:Y:S02]  /*e760*/  @!P3 PRMT R92, R108, 0x5410, RZ ;  /* 0x000054106c5cb816 */ /* 0x000fe400000000ff */
[----:B------:R-:W-:Y:S01]  /*e770*/  ISETP.LE.U32.AND P3, PT, R0, UR6, PT ;  /* 0x0000000600007c0c */ /* 0x000fe2000bf63070 */
[----:B------:R-:W-:Y:S01]  /*e780*/  IMAD.MOV.U32 R0, RZ, RZ, R34 ;  /* 0x000000ffff007224 */ /* 0x000fe200078e0022 */
[----:B------:R-:W-:-:S04]  /*e790*/  PRMT R252, R200, 0x7632, R252 ;  /* 0x00007632c8fc7816 */ /* 0x000fc800000000fc */
[----:B------:R-:W-:-:S07]  /*e7a0*/  LOP3.LUT R0, R0, 0xff, RZ, 0xc0, !PT ;  /* 0x000000ff00007812 */ /* 0x000fce00078ec0ff */
[----:B------:R-:W-:-:S05]  /*e7b0*/  @!P3 HFMA2.BF16_V2 R109, -RZ.H0_H0, RZ.H0_H0, -R200.H1_H1 ;  /* 0x200000ffff6db231 */ /* 0x000fca00003609c8 */
[----:B------:R-:W-:Y:S02]  /*e7c0*/  @!P3 PRMT R252, R109, 0x5410, RZ ;  /* 0x000054106dfcb816 */ /* 0x000fe400000000ff */
[----:B------:R-:W-:Y:S02]  /*e7d0*/  ISETP.LE.U32.AND P3, PT, R0, UR6, PT ;  /* 0x0000000600007c0c */ /* 0x000fe4000bf63070 */
[----:B------:R-:W-:Y:S02]  /*e7e0*/  PRMT R0, R34, 0x7771, RZ ;  /* 0x0000777122007816 */ /* 0x000fe400000000ff */
[----:B------:R-:W-:-:S09]  /*e7f0*/  PRMT R25, R125, 0x7610, R25 ;  /* 0x000076107d197816 */ /* 0x000fd20000000019 */
[----:B------:R-:W-:-:S05]  /*e800*/  @!P3 HFMA2.BF16_V2 R110, -RZ.H0_H0, RZ.H0_H0, -R125.H0_H0 ;  /* 0x200000ffff6eb231 */ /* 0x000fca000034097d */
[----:B------:R-:W-:Y:S02]  /*e810*/  @!P3 PRMT R25, R110, 0x5410, RZ ;  /* 0x000054106e19b816 */ /* 0x000fe400000000ff */
[----:B------:R-:W-:Y:S02]  /*e820*/  ISETP.GT.U32.AND P3, PT, R0, UR6, PT ;  /* 0x0000000600007c0c */ /* 0x000fe4000bf64070 */
[----:B------:R-:W-:Y:S02]  /*e830*/  PRMT R0, R34, 0x7772, RZ ;  /* 0x0000777222007816 */ /* 0x000fe400000000ff */
[----:B---3--:R-:W-:-:S09]  /*e840*/  PRMT R209, R125, 0x7632, R209 ;  /* 0x000076327dd17816 */ /* 0x008fd200000000d1 */
[----:B------:R-:W-:-:S05]  /*e850*/  @P3 HFMA2.BF16_V2 R111, -RZ.H0_H0, RZ.H0_H0, -R125.H1_H1 ;  /* 0x200000ffff6f3231 */ /* 0x000fca000036097d */
[----:B------:R-:W-:Y:S02]  /*e860*/  @P3 PRMT R209, R111, 0x5410, RZ ;  /* 0x000054106fd13816 */ /* 0x000fe400000000ff */
[----:B------:R-:W-:Y:S02]  /*e870*/  ISETP.GT.U32.AND P3, PT, R0, UR6, PT ;  /* 0x0000000600007c0c */ /* 0x000fe4000bf64070 */
[----:B------:R-:W-:Y:S02]  /*e880*/  PRMT R0, R34, 0x7773, RZ ;  /* 0x0000777322007816 */ /* 0x000fe400000000ff */
[----:B------:R-:W-:Y:S01]  /*e890*/  PRMT R79, R201, 0x7610, R79 ;  /* 0x00007610c94f7816 */ /* 0x000fe2000000004f */
[----:B------:R-:W-:-:S08]  /*e8a0*/  IMAD.MOV.U32 R93, RZ, RZ, R229 ;  /* 0x000000ffff5d7224 */ /* 0x000fd000078e00e5 */
[----:B------:R-:W-:Y:S02]  /*e8b0*/  @P3 HFMA2.BF16_V2 R116, -RZ.H0_H0, RZ.H0_H0, -R201.H0_H0 ;  /* 0x200000ffff743231 */ /* 0x000fe400003409c9 */
[----:B------:R-:W-:-:S03]  /*e8c0*/  IMAD.MOV.U32 R229, RZ, RZ, R186 ;  /* 0x000000ffffe57224 */ /* 0x000fc600078e00ba */
[----:B------:R-:W-:Y:S02]  /*e8d0*/  @P3 PRMT R79, R116, 0x5410, RZ ;  /* 0x00005410744f3816 */ /* 0x000fe400000000ff */
[----:B------:R-:W-:Y:S01]  /*e8e0*/  ISETP.GT.U32.AND P3, PT, R0, UR6, PT ;  /* 0x0000000600007c0c */ /* 0x000fe2000bf64070 */
[----:B------:R-:W-:Y:S02]  /*e8f0*/  IMAD.MOV.U32 R186, RZ, RZ, R74 ;  /* 0x000000ffffba7224 */ /* 0x000fe400078e004a */
[----:B------:R-:W-:Y:S01]  /*e900*/  FADD.FTZ R2, R17, R11 ;  /* 0x0000000b11027221 */ /* 0x000fe20000010000 */
[----:B------:R-:W-:Y:S02]  /*e910*/  IMAD.MOV.U32 R74, RZ, RZ, R51 ;  /* 0x000000ffff4a7224 */ /* 0x000fe400078e0033 */
[----:B------:R-:W-:Y:S02]  /*e920*/  IMAD.MOV.U32 R15, RZ, RZ, R50 ;  /* 0x000000ffff0f7224 */ /* 0x000fe400078e0032 */
[----:B------:R-:W-:-:S04]  /*e930*/  IMAD.WIDE.U32 R50, R8, -0x2daee0ad, RZ ;  /* 0xd2511f5308327825 */ /* 0x000fc800078e00ff */
[----:B------:R-:W-:Y:S01]  /*e940*/  @!P4 HFMA2.BF16_V2 R117, -RZ.H0_H0, RZ.H0_H0, -R212.H0_H0 ;  /* 0x200000ffff75c231 */ /* 0x000fe200003409d4 */
[----:B------:R-:W1:Y:S01]  /*e950*/  MUFU.EX2 R0, R244 ;  /* 0x000000f400007308 */ /* 0x000e620000000800 */
[----:B------:R-:W-:Y:S02]  /*e960*/  IMAD.MOV.U32 R13, RZ, RZ, R195 ;  /* 0x000000ffff0d7224 */ /* 0x000fe400078e00c3 */
[----:B------:R-:W-:Y:S01]  /*e970*/  FADD.FTZ R6, R19, R2 ;  /* 0x0000000213067221 */ /* 0x000fe20000010000 */
[----:B------:R-:W-:Y:S01]  /*e980*/  IMAD.MOV.U32 R195, RZ, RZ, R76 ;  /* 0x000000ffffc37224 */ /* 0x000fe200078e004c */
[----:B------:R-:W-:Y:S01]  /*e990*/  PRMT R2, R52, 0x7771, RZ ;  /* 0x0000777134027816 */ /* 0x000fe200000000ff */
[----:B------:R-:W-:Y:S02]  /*e9a0*/  IMAD.MOV.U32 R76, RZ, RZ, R75 ;  /* 0x000000ffff4c7224 */ /* 0x000fe400078e004b */
[----:B------:R-:W2:Y:S01]  /*e9b0*/  MUFU.EX2 R3, R245 ;  /* 0x000000f500037308 */ /* 0x000ea20000000800 */
[----:B------:R-:W-:Y:S01]  /*e9c0*/  IMAD.MOV.U32 R75, RZ, RZ, R49 ;  /* 0x000000ffff4b7224 */ /* 0x000fe200078e0031 */
[----:B------:R-:W-:Y:S01]  /*e9d0*/  LOP3.LUT R49, R4, UR13, R51, 0x96, !PT ;  /* 0x0000000d04317c12 */ /* 0x000fe2000f8e9633 */
[----:B------:R-:W-:Y:S01]  /*e9e0*/  @P3 HFMA2.BF16_V2 R118, -RZ.H0_H0, RZ.H0_H0, -R201.H1_H1 ;  /* 0x200000ffff763231 */ /* 0x000fe200003609c9 */
[----:B------:R-:W-:-:S02]  /*e9f0*/  @!P4 PRMT R212, R117, 0x5410, RZ ;  /* 0x0000541075d4c816 */ /* 0x000fc400000000ff */
[----:B------:R-:W-:Y:S02]  /*ea00*/  ISETP.GT.U32.AND P4, PT, R2, UR6, PT ;  /* 0x0000000602007c0c */ /* 0x000fe4000bf84070 */
[----:B------:R-:W-:Y:S02]  /*ea10*/  LOP3.LUT R2, R49, 0xff, RZ, 0xc0, !PT ;  /* 0x000000ff31027812 */ /* 0x000fe400078ec0ff */
[----:B------:R-:W-:Y:S02]  /*ea20*/  PRMT R250, R201, 0x7632, R250 ;  /* 0x00007632c9fa7816 */ /* 0x000fe400000000fa */
[----:B------:R-:W-:Y:S02]  /*ea30*/  @P3 PRMT R250, R118, 0x5410, RZ ;  /* 0x0000541076fa3816 */ /* 0x000fe400000000ff */
[----:B------:R-:W-:Y:S01]  /*ea40*/  ISETP.LE.U32.AND P3, PT, R2, UR6, PT ;  /* 0x0000000602007c0c */ /* 0x000fe2000bf63070 */
[----:B-1----:R-:W-:Y:S01]  /*ea50*/  FADD.FTZ R4, R0, R5 ;  /* 0x0000000500047221 */ /* 0x002fe20000010000 */
[----:B--2---:R-:W-:Y:S01]  /*ea60*/  F2FP.BF16.F32.PACK_AB R161, R3, R0 ;  /* 0x0000000003a1723e */ /* 0x004fe200000010ff */
[----:B------:R-:W-:Y:S01]  /*ea70*/  MUFU.EX2 R2, R248 ;  /* 0x000000f800027308 */ /* 0x000fe20000000800 */
[----:B------:R-:W-:-:S04]  /*ea80*/  LOP3.LUT R0, R49, 0xffff, RZ, 0xc0, !PT ;  /* 0x0000ffff31007812 */ /* 0x000fc800078ec0ff */
[----:B------:R-:W-:-:S03]  /*ea90*/  SHF.R.U32.HI R0, RZ, 0x8, R0 ;  /* 0x00000008ff007819 */ /* 0x000fc60000011600 */
[----:B------:R-:W1:Y:S02]  /*eaa0*/  MUFU.EX2 R5, R15 ;  /* 0x0000000f00057308 */ /* 0x000e640000000800 */
[----:B------:R-:W-:Y:S01]  /*eab0*/  @!P3 HFMA2.BF16_V2 R119, -RZ.H0_H0, RZ.H0_H0, -R161.H0_H0 ;  /* 0x200000ffff77b231 */ /* 0x000fe200003409a1 */
[----:B------:R-:W-:Y:S02]  /*eac0*/  LOP3.LUT R0, R0, 0xffff, RZ, 0xc0, !PT ;  /* 0x0000ffff00007812 */ /* 0x000fe400078ec0ff */
[----:B------:R-:W-:Y:S02]  /*ead0*/  PRMT R251, R161, 0x7610, R251 ;  /* 0x00007610a1fb7816 */ /* 0x000fe400000000fb */
[----:B------:R-:W-:Y:S02]  /*eae0*/  @!P3 PRMT R251, R119, 0x5410, RZ ;  /* 0x0000541077fbb816 */ /* 0x000fe400000000ff */
[----:B------:R-:W-:Y:S02]  /*eaf0*/  ISETP.LE.U32.AND P3, PT, R0, UR6, PT ;  /* 0x0000000600007c0c */ /* 0x000fe4000bf63070 */
[----:B-1----:R-:W-:-:S04]  /*eb00*/  F2FP.BF16.F32.PACK_AB R0, R5, R2 ;  /* 0x000000020500723e */ /* 0x002fc800000010ff */
[C---:B------:R-:W-:Y:S02]  /*eb10*/  PRMT R175, R0.reuse, 0x7632, R175 ;  /* 0x0000763200af7816 */ /* 0x040fe400000000af */
[----:B------:R-:W-:Y:S02]  /*eb20*/  PRMT R174, R0, 0x7610, R174 ;  /* 0x0000761000ae7816 */ /* 0x000fe400000000ae */
[----:B------:R-:W-:-:S03]  /*eb30*/  PRMT R0, R49, 0x7632, R0 ;  /* 0x0000763231007816 */ /* 0x000fc60000000000 */
[----:B------:R-:W-:Y:S01]  /*eb40*/  @!P3 HFMA2.BF16_V2 R126, -RZ.H0_H0, RZ.H0_H0, -R161.H1_H1 ;  /* 0x200000ffff7eb231 */ /* 0x000fe200003609a1 */
[----:B------:R-:W-:Y:S02]  /*eb50*/  PRMT R248, R161, 0x7632, R248 ;  /* 0x00007632a1f87816 */ /* 0x000fe400000000f8 */
[----:B------:R-:W-:Y:S02]  /*eb60*/  LOP3.LUT R0, R0, 0xff, RZ, 0xc0, !PT ;  /* 0x000000ff00007812 */ /* 0x000fe400078ec0ff */
[----:B------:R-:W-:Y:S02]  /*eb70*/  @!P3 PRMT R248, R126, 0x5410, RZ ;  /* 0x000054107ef8b816 */ /* 0x000fe400000000ff */
[----:B------:R-:W-:Y:S01]  /*eb80*/  ISETP.LE.U32.AND P3, PT, R0, UR6, PT ;  /* 0x0000000600007c0c */ /* 0x000fe2000bf63070 */
[----:B------:R-:W-:-:S04]  /*eb90*/  FADD.FTZ R7, R16, R9 ;  /* 0x0000000910077221 */ /* 0x000fc80000010000 */
[----:B------:R-:W-:Y:S01]  /*eba0*/  FADD.FTZ R8, R20, R7 ;  /* 0x0000000714087221 */ /* 0x000fe20000010000 */
[----:B------:R-:W-:Y:S01]  /*ebb0*/  FADD.FTZ R7, R3, R4 ;  /* 0x0000000403077221 */ /* 0x000fe20000010000 */
[----:B------:R-:W-:Y:S01]  /*ebc0*/  IMAD.MOV.U32 R3, RZ, RZ, R50 ;  /* 0x000000ffff037224 */ /* 0x000fe200078e0032 */
[----:B------:R-:W-:Y:S01]  /*ebd0*/  SHF.R.U32.HI R0, RZ, 0x18, R49 ;  /* 0x00000018ff007819 */ /* 0x000fe20000011631 */
[----:B------:R1:W2:Y:S04]  /*ebe0*/  MUFU.EX2 R4, R249 ;  /* 0x000000f900047308 */ /* 0x0002a80000000800 */
[----:B------:R-:W-:Y:S01]  /*ebf0*/  @!P3 HFMA2.BF16_V2 R140, -RZ.H0_H0, RZ.H0_H0, -R241.H0_H0 ;  /* 0x200000ffff8cb231 */ /* 0x000fe200003409f1 */
[----:B------:R-:W-:Y:S01]  /*ec00*/  LOP3.LUT R3, R3, 0xff, RZ, 0xc0, !PT ;  /* 0x000000ff03037812 */ /* 0x000fe200078ec0ff */
[----:B------:R-:W-:-:S02]  /*ec10*/  @P4 HFMA2.BF16_V2 R127, -RZ.H0_H0, RZ.H0_H0, -R175.H0_H0 ;  /* 0x200000ffff7f4231 */ /* 0x000fc400003409af */
[----:B------:R-:W-:Y:S01]  /*ec20*/  FADD.FTZ R6, R2, R6 ;  /* 0x0000000602067221 */ /* 0x000fe20000010000 */
[----:B------:R-:W-:Y:S01]  /*ec30*/  IMAD.MOV.U32 R15, RZ, RZ, R78 ;  /* 0x000000ffff0f7224 */ /* 0x000fe200078e004e */
[----:B------:R-:W-:Y:S01]  /*ec40*/  PRMT R78, R174, 0x5410, R175 ;  /* 0x00005410ae4e7816 */ /* 0x000fe200000000af */
[----:B------:R-:W-:Y:S01]  /*ec50*/  MUFU.EX2 R2, R246 ;  /* 0x000000f600027308 */ /* 0x000fe20000000800 */
[----:B------:R-:W-:Y:S02]  /*ec60*/  @P4 PRMT R175, R127, 0x5410, RZ ;  /* 0x000054107faf4816 */ /* 0x000fe400000000ff */
[----:B-1----:R-:W-:Y:S02]  /*ec70*/  PRMT R249, R241, 0x7610, R249 ;  /* 0x00007610f1f97816 */ /* 0x002fe400000000f9 */
[----:B------:R-:W-:Y:S02]  /*ec80*/  @!P3 PRMT R249, R140, 0x5410, RZ ;  /* 0x000054108cf9b816 */ /* 0x000fe400000000ff */
[----:B------:R-:W-:Y:S01]  /*ec90*/  ISETP.LE.U32.AND P3, PT, R0, UR6, PT ;  /* 0x0000000600007c0c */ /* 0x000fe2000bf63070 */
[----:B------:R-:W-:Y:S01]  /*eca0*/  FADD.FTZ R5, R5, R6 ;  /* 0x0000000605057221 */ /* 0x000fe20000010000 */
[----:B------:R1:W3:Y:S01]  /*ecb0*/  MUFU.EX2 R0, R247 ;  /* 0x000000f700007308 */ /* 0x0002e20000000800 */
[----:B------:R-:W-:Y:S01]  /*ecc0*/  ISETP.LE.U32.AND P4, PT, R3, UR6, PT ;  /* 0x0000000603007c0c */ /* 0x000fe2000bf83070 */
[----:B------:R-:W-:-:S02]  /*ecd0*/  @!P5 HFMA2.BF16_V2 R141, -RZ.H0_H0, RZ.H0_H0, -R174.H0_H0 ;  /* 0x200000ffff8dd231 */ /* 0x000fc400003409ae */
[----:B------:R4:W-:Y:S04]  /*ece0*/  STL [R1+0x140], R5 ;  /* 0x0001400501007387 */ /* 0x0009e80000100800 */
[----:B------:R-:W3:Y:S01]  /*ecf0*/  MUFU.EX2 R3, R15 ;  /* 0x0000000f00037308 */ /* 0x000ee20000000800 */
[----:B------:R-:W-:Y:S02]  /*ed00*/  @!P5 PRMT R174, R141, 0x5410, RZ ;  /* 0x000054108daed816 */ /* 0x000fe400000000ff */
[----:B------:R-:W-:Y:S02]  /*ed10*/  @!P3 HFMA2.BF16_V2 R142, -RZ.H0_H0, RZ.H0_H0, -R241.H1_H1 ;  /* 0x200000ffff8eb231 */ /* 0x000fe400003609f1 */
[----:B--2---:R-:W-:Y:S01]  /*ed20*/  FADD.FTZ R6, R4, R8 ;  /* 0x0000000804067221 */ /* 0x004fe20000010000 */
[----:B-1----:R-:W-:-:S02]  /*ed30*/  PRMT R247, R241, 0x7632, R247 ;  /* 0x00007632f1f77816 */ /* 0x002fc400000000f7 */
[----:B------:R-:W-:Y:S02]  /*ed40*/  @!P3 PRMT R247, R142, 0x5410, RZ ;  /* 0x000054108ef7b816 */ /* 0x000fe400000000ff */
[----:B----4-:R-:W-:-:S04]  /*ed50*/  PRMT R5, R52, 0x7773, RZ ;  /* 0x0000777334057816 */ /* 0x010fc800000000ff */
[----:B------:R-:W-:Y:S02]  /*ed60*/  ISETP.GT.U32.AND P5, PT, R5, UR6, PT ;  /* 0x0000000605007c0c */ /* 0x000fe4000bfa4070 */
[----:B------:R-:W-:Y:S02]  /*ed70*/  PRMT R5, R50, 0x7771, RZ ;  /* 0x0000777132057816 */ /* 0x000fe400000000ff */
[----:B---3--:R-:W-:Y:S02]  /*ed80*/  F2FP.BF16.F32.PACK_AB R160, R0, R2 ;  /* 0x0000000200a0723e */ /* 0x008fe400000010ff */
[----:B------:R-:W-:Y:S01]  /*ed90*/  ISETP.GT.U32.AND P3, PT, R5, UR6, PT ;  /* 0x0000000605007c0c */ /* 0x000fe2000bf64070 */
[----:B------:R-:W-:Y:S01]  /*eda0*/  FADD.FTZ R5, R2, R7 ;  /* 0x0000000702057221 */ /* 0x000fe20000010000 */
[C---:B------:R-:W-:Y:S01]  /*edb0*/  F2FP.BF16.F32.PACK_AB R2, R3.reuse, R4 ;  /* 0x000000040302723e */ /* 0x040fe200000010ff */
[----:B------:R-:W-:Y:S01]  /*edc0*/  FADD.FTZ R3, R3, R6 ;  /* 0x0000000603037221 */ /* 0x000fe20000010000 */
[----:B------:R-:W-:-:S02]  /*edd0*/  @!P4 HFMA2.BF16_V2 R143, -RZ.H0_H0, RZ.H0_H0, -R160.H0_H0 ;  /* 0x200000ffff8fc231 */ /* 0x000fc400003409a0 */
[----:B------:R-:W-:Y:S01]  /*ede0*/  FADD.FTZ R0, R0, R5 ;  /* 0x0000000500007221 */ /* 0x000fe20000010000 */
[C---:B------:R-:W-:Y:S01]  /*edf0*/  PRMT R246, R160.reuse, 0x7610, R246 ;  /* 0x00007610a0f67816 */ /* 0x040fe200000000f6 */
[----:B------:R-:W1:Y:S01]  /*ee00*/  LDC R4, c[0x0][0x448] ;  /* 0x00011200ff047b82 */ /* 0x000e620000000800 */
[----:B------:R-:W-:Y:S04]  /*ee10*/  STL [R1+0x144], R3 ;  /* 0x0001440301007387 */ /* 0x000fe80000100800 */
[----:B------:R2:W-:Y:S01]  /*ee20*/  STL [R1+0x14c], R0 ;  /* 0x00014c0001007387 */ /* 0x0005e20000100800 */
[----:B------:R-:W-:Y:S01]  /*ee30*/  @!P4 PRMT R246, R143, 0x5410, RZ ;  /* 0x000054108ff6c816 */ /* 0x000fe200000000ff */
[----:B------:R-:W-:Y:S01]  /*ee40*/  @P3 HFMA2.BF16_V2 R144, -RZ.H0_H0, RZ.H0_H0, -R160.H1_H1 ;  /* 0x200000ffff903231 */ /* 0x000fe200003609a0 */
[----:B------:R-:W-:-:S04]  /*ee50*/  PRMT R245, R160, 0x7632, R245 ;  /* 0x00007632a0f57816 */ /* 0x000fc800000000f5 */
[----:B------:R-:W-:Y:S02]  /*ee60*/  @P3 PRMT R245, R144, 0x5410, RZ ;  /* 0x0000541090f53816 */ /* 0x000fe400000000ff */
[----:B--2---:R-:W-:-:S04]  /*ee70*/  PRMT R0, R52, 0x7772, RZ ;  /* 0x0000777234007816 */ /* 0x004fc800000000ff */
[----:B------:R-:W-:Y:S02]  /*ee80*/  ISETP.GT.U32.AND P4, PT, R0, UR6, PT ;  /* 0x0000000600007c0c */ /* 0x000fe4000bf84070 */
[----:B------:R-:W-:-:S04]  /*ee90*/  PRMT R0, R50, 0x7772, RZ ;  /* 0x0000777232007816 */ /* 0x000fc800000000ff */
[----:B------:R-:W-:Y:S02]  /*eea0*/  ISETP.GT.U32.AND P3, PT, R0, UR6, PT ;  /* 0x0000000600007c0c */ /* 0x000fe4000bf64070 */
[----:B------:R-:W-:Y:S01]  /*eeb0*/  PRMT R0, R50, 0x7773, RZ ;  /* 0x0000777332007816 */ /* 0x000fe200000000ff */
[----:B------:R-:W-:Y:S01]  /*eec0*/  IMAD.MOV.U32 R196, RZ, RZ, R194 ;  /* 0x000000ffffc47224 */ /* 0x000fe200078e00c2 */
[----:B------:R-:W-:Y:S01]  /*eed0*/  PRMT R244, R242, 0x7610, R244 ;  /* 0x00007610f2f47816 */ /* 0x000fe200000000f4 */
[----:B------:R-:W-:Y:S01]  /*eee0*/  IMAD.MOV.U32 R194, RZ, RZ, R229 ;  /* 0x000000ffffc27224 */ /* 0x000fe200078e00e5 */
[C---:B------:R-:W-:Y:S02]  /*eef0*/  PRMT R173, R2.reuse, 0x7632, R173 ;  /* 0x0000763202ad7816 */ /* 0x040fe400000000ad */
[----:B------:R-:W-:-:S05]  /*ef00*/  PRMT R172, R2, 0x7610, R172 ;  /* 0x0000761002ac7816 */ /* 0x000fca00000000ac */
[----:B------:R-:W-:Y:S02]  /*ef10*/  @P3 HFMA2.BF16_V2 R146, -RZ.H0_H0, RZ.H0_H0, -R242.H0_H0 ;  /* 0x200000ffff923231 */ /* 0x000fe400003409f2 */
[----:B-1----:R-:W-:-:S03]  /*ef20*/  IMAD.WIDE R2, R4, -0x70, R12 ;  /* 0xffffff9004027825 */ /* 0x002fc600078e020c */
[----:B------:R-:W-:Y:S01]  /*ef30*/  @P3 PRMT R244, R146, 0x5410, RZ ;  /* 0x0000541092f43816 */ /* 0x000fe200000000ff */
[----:B------:R-:W-:Y:S01]  /*ef40*/  IMAD.MOV.U32 R229, RZ, RZ, R228 ;  /* 0x000000ffffe57224 */ /* 0x000fe200078e00e4 */
[----:B------:R-:W-:Y:S01]  /*ef50*/  ISETP.GT.U32.AND P3, PT, R0, UR6, PT ;  /* 0x0000000600007c0c */ /* 0x000fe2000bf64070 */
[----:B------:R-:W-:Y:S02]  /*ef60*/  IMAD.MOV.U32 R228, RZ, RZ, R73 ;  /* 0x000000ffffe47224 */ /* 0x000fe400078e0049 */
[----:B------:R-:W-:Y:S02]  /*ef70*/  IMAD.MOV.U32 R12, RZ, RZ, R32 ;  /* 0x000000ffff0c7224 */ /* 0x000fe400078e0020 */
[----:B------:R-:W-:Y:S02]  /*ef80*/  IMAD.MOV.U32 R15, RZ, RZ, R71 ;  /* 0x000000ffff0f7224 */ /* 0x000fe400078e0047 */
[----:B------:R-:W-:Y:S02]  /*ef90*/  IMAD.MOV.U32 R71, RZ, RZ, R70 ;  /* 0x000000ffff477224 */ /* 0x000fe400078e0046 */
[----:B------:R-:W-:-:S02]  /*efa0*/  IMAD.MOV.U32 R73, RZ, RZ, R193 ;  /* 0x000000ffff497224 */ /* 0x000fc400078e00c1 */
[C---:B------:R-:W-:Y:S02]  /*efb0*/  IMAD.SHL.U32 R32, R4.reuse, 0x8, RZ ;  /* 0x0000000804207824 */ /* 0x040fe400078e00ff */
[----:B------:R-:W-:Y:S02]  /*efc0*/  IMAD.MOV.U32 R70, RZ, RZ, R69 ;  /* 0x000000ffff467224 */ /* 0x000fe400078e0045 */
[----:B------:R-:W-:Y:S02]  /*efd0*/  IMAD.MOV.U32 R193, RZ, RZ, R192 ;  /* 0x000000ffffc17224 */ /* 0x000fe400078e00c0 */
[----:B------:R-:W-:Y:S02]  /*efe0*/  IMAD.MOV.U32 R192, RZ, RZ, R58 ;  /* 0x000000ffffc07224 */ /* 0x000fe400078e003a */
[----:B------:R-:W-:Y:S02]  /*eff0*/  IMAD.MOV.U32 R69, RZ, RZ, R59 ;  /* 0x000000ffff457224 */ /* 0x000fe400078e003b */
[----:B------:R-:W-:-:S04]  /*f000*/  IMAD.WIDE R58, R4, 0x70, R2 ;  /* 0x00000070043a7825 */ /* 0x000fc800078e0202 */
[----:B------:R-:W-:-:S04]  /*f010*/  IMAD.WIDE R2, R32, 0x2, R38 ;  /* 0x0000000220027825 */ /* 0x000fc800078e0226 */
[----:B------:R-:W-:Y:S01]  /*f020*/  @P3 HFMA2.BF16_V2 R147, -RZ.H0_H0, RZ.H0_H0, -R242.H1_H1 ;  /* 0x200000ffff933231 */ /* 0x000fe200003609f2 */
[----:B------:R-:W-:Y:S01]  /*f030*/  PRMT R0, R62, 0x7772, RZ ;  /* 0x000077723e007816 */ /* 0x000fe200000000ff */
[----:B------:R-:W-:Y:S01]  /*f040*/  IMAD.WIDE R2, R4, 0x70, R2 ;  /* 0x0000007004027825 */ /* 0x000fe200078e0202 */
[----:B------:R-:W-:Y:S02]  /*f050*/  PRMT R243, R242, 0x7632, R243 ;  /* 0x00007632f2f37816 */ /* 0x000fe400000000f3 */
[----:B------:R-:W-:Y:S01]  /*f060*/  @P3 PRMT R243, R147, 0x5410, RZ ;  /* 0x0000541093f33816 */ /* 0x000fe200000000ff */
[----:B------:R-:W-:Y:S01]  /*f070*/  IMAD.MOV.U32 R197, RZ, RZ, R196 ;  /* 0x000000ffffc57224 */ /* 0x000fe200078e00c4 */
[----:B------:R-:W-:Y:S01]  /*f080*/  ISETP.GT.U32.AND P3, PT, R0, UR6, PT ;  /* 0x0000000600007c0c */ /* 0x000fe2000bf64070 */
[----:B------:R-:W-:Y:S01]  /*f090*/  IMAD.MOV.U32 R196, RZ, RZ, R33 ;  /* 0x000000ffffc47224 */ /* 0x000fe200078e0021 */
[----:B------:R-:W-:Y:S01]  /*f0a0*/  PRMT R0, R202, 0x7772, RZ ;  /* 0x00007772ca007816 */ /* 0x000fe200000000ff */
[----:B------:R-:W-:Y:S01]  /*f0b0*/  IMAD.WIDE R32, R32, 0x2, R2 ;  /* 0x0000000220207825 */ /* 0x000fe200078e0202 */
[----:B------:R-:W-:-:S04]  /*f0c0*/  PRMT R2, R202, 0x7773, RZ ;  /* 0x00007773ca027816 */ /* 0x000fc800000000ff */
[----:B------:R-:W-:Y:S01]  /*f0d0*/  PRMT R11, R0, 0x5410, R2 ;  /* 0x00005410000b7816 */ /* 0x000fe20000000002 */
[----:B------:R-:W-:Y:S01]  /*f0e0*/  IMAD.MOV.U32 R14, RZ, RZ, R195 ;  /* 0x000000ffff0e7224 */ /* 0x000fe200078e00c3 */
[C---:B------:R-:W-:Y:S01]  /*f0f0*/  PRMT R2, R18.reuse, 0x7773, RZ ;  /* 0x0000777312027816 */ /* 0x040fe200000000ff */
[----:B------:R-:W-:Y:S01]  /*f100*/  IMAD.MOV.U32 R3, RZ, RZ, R202 ;  /* 0x000000ffff037224 */ /* 0x000fe200078e00ca */
[----:B------:R-:W-:Y:S01]  /*f110*/  PRMT R0, R18, 0x7772, RZ ;  /* 0x0000777212007816 */ /* 0x000fe200000000ff */
[----:B------:R-:W-:Y:S02]  /*f120*/  IMAD.MOV.U32 R195, RZ, RZ, R231 ;  /* 0x000000ffffc37224 */ /* 0x000fe400078e00e7 */
[----:B------:R-:W-:Y:S01]  /*f130*/  IMAD.MOV.U32 R231, RZ, RZ, R72 ;  /* 0x000000ffffe77224 */ /* 0x000fe200078e0048 */
[----:B------:R-:W-:Y:S01]  /*f140*/  PRMT R126, R0, 0x5410, R2 ;  /* 0x00005410007e7816 */ /* 0x000fe20000000002 */
[----:B------:R-:W-:Y:S01]  /*f150*/  IMAD.MOV.U32 R72, RZ, RZ, R68 ;  /* 0x000000ffff487224 */ /* 0x000fe200078e0044 */
[----:B------:R-:W-:Y:S01]  /*f160*/  LOP3.LUT R0, R21, 0xffff, RZ, 0xc0, !PT ;  /* 0x0000ffff15007812 */ /* 0x000fe200078ec0ff */
[----:B------:R-:W-:Y:S01]  /*f170*/  IMAD.MOV.U32 R13, RZ, RZ, R56 ;  /* 0x000000ffff0d7224 */ /* 0x000fe200078e0038 */
[----:B------:R-:W-:Y:S01]  /*f180*/  LOP3.LUT R3, R3, 0xff, RZ, 0xc0, !PT ;  /* 0x000000ff03037812 */ /* 0x000fe200078ec0ff */
[----:B------:R-:W-:-:S02]  /*f190*/  IMAD.MOV.U32 R68, RZ, RZ, R57 ;  /* 0x000000ffff447224 */ /* 0x000fc400078e0039 */
[----:B------:R-:W-:Y:S01]  /*f1a0*/  IMAD.WIDE R56, R4, -0x70, R58 ;  /* 0xffffff9004387825 */ /* 0x000fe200078e023a */
[----:B------:R-:W-:Y:S02]  /*f1b0*/  PRMT R4, R202, 0x7771, RZ ;  /* 0x00007771ca047816 */ /* 0x000fe400000000ff */
[----:B------:R-:W-:Y:S02]  /*f1c0*/  SHF.R.U32.HI R0, RZ, 0x8, R0 ;  /* 0x00000008ff007819 */ /* 0x000fe40000011600 */
[----:B------:R-:W-:Y:S02]  /*f1d0*/  LOP3.LUT R2, R21, 0xff, RZ, 0xc0, !PT ;  /* 0x000000ff15027812 */ /* 0x000fe400078ec0ff */
[----:B------:R-:W-:Y:S02]  /*f1e0*/  PRMT R10, R3, 0x5410, R4 ;  /* 0x00005410030a7816 */ /* 0x000fe40000000004 */
[----:B------:R-:W1:Y:S01]  /*f1f0*/  LDC R3, c[0x0][0x4f8] ;  /* 0x00013e00ff037b82 */ /* 0x000e620000000800 */
[----:B------:R-:W-:-:S02]  /*f200*/  PRMT R6, R2, 0x5410, R0 ;  /* 0x0000541002067816 */ /* 0x000fc40000000000 */
[----:B------:R-:W-:Y:S02]  /*f210*/  PRMT R0, R21, 0x7632, R0 ;  /* 0x0000763215007816 */ /* 0x000fe40000000000 */
[----:B------:R-:W-:Y:S02]  /*f220*/  SHF.R.U32.HI R2, RZ, 0x18, R21 ;  /* 0x00000018ff027819 */ /* 0x000fe40000011615 */
[----:B------:R-:W-:-:S04]  /*f230*/  LOP3.LUT R0, R0, 0xff, RZ, 0xc0, !PT ;  /* 0x000000ff00007812 */ /* 0x000fc800078ec0ff */
[----:B------:R-:W-:Y:S02]  /*f240*/  PRMT R5, R0, 0x5410, R2 ;  /* 0x0000541000057816 */ /* 0x000fe40000000002 */
[C---:B------:R-:W-:Y:S02]  /*f250*/  PRMT R2, R62.reuse, 0x7773, RZ ;  /* 0x000077733e027816 */ /* 0x040fe400000000ff */
[----:B------:R-:W-:-:S04]  /*f260*/  PRMT R0, R62, 0x7772, RZ ;  /* 0x000077723e007816 */ /* 0x000fc800000000ff */
[----:B------:R-:W-:Y:S02]  /*f270*/  PRMT R17, R0, 0x5410, R2 ;  /* 0x0000541000117816 */ /* 0x000fe40000000002 */
[C---:B------:R-:W-:Y:S02]  /*f280*/  LOP3.LUT R0, R22.reuse, 0xffff, RZ, 0xc0, !PT ;  /* 0x0000ffff16007812 */ /* 0x040fe400078ec0ff */
[----:B------:R-:W-:Y:S02]  /*f290*/  LOP3.LUT R2, R22, 0xff, RZ, 0xc0, !PT ;  /* 0x000000ff16027812 */ /* 0x000fe400078ec0ff */
[----:B------:R-:W-:Y:S02]  /*f2a0*/  SHF.R.U32.HI R0, RZ, 0x8, R0 ;  /* 0x00000008ff007819 */ /* 0x000fe40000011600 */
[----:B-1----:R-:W-:Y:S02]  /*f2b0*/  LOP3.LUT R3, R3, 0xff, RZ, 0xc0, !PT ;  /* 0x000000ff03037812 */ /* 0x002fe400078ec0ff */
[----:B------:R-:W-:-:S02]  /*f2c0*/  PRMT R7, R2, 0x5410, R0 ;  /* 0x0000541002077816 */ /* 0x000fc40000000000 */
[----:B------:R-:W-:Y:S01]  /*f2d0*/  PRMT R0, R22, 0x7632, R0 ;  /* 0x0000763216007816 */ /* 0x000fe20000000000 */
[----:B------:R-:W-:Y:S01]  /*f2e0*/  IMAD R3, R3, 0x10000, R3 ;  /* 0x0001000003037824 */ /* 0x000fe200078e0203 */
[----:B------:R-:W-:Y:S02]  /*f2f0*/  SHF.R.U32.HI R2, RZ, 0x18, R22 ;  /* 0x00000018ff027819 */ /* 0x000fe40000011616 */
[----:B------:R-:W-:Y:S01]  /*f300*/  LOP3.LUT R0, R0, 0xff, RZ, 0xc0, !PT ;  /* 0x000000ff00007812 */ /* 0x000fe200078ec0ff */
[----:B------:R-:W-:-:S03]  /*f310*/  IMAD.MOV.U32 R94, RZ, RZ, R40 ;  /* 0x000000ffff5e7224 */ /* 0x000fc600078e0028 */
[----:B------:R-:W-:Y:S02]  /*f320*/  PRMT R16, R0, 0x5410, R2 ;  /* 0x0000541000107816 */ /* 0x000fe40000000002 */
[----:B------:R-:W-:-:S05]  /*f330*/  HSET2.LE.AND R2, R5, R3, PT ;  /* 0x0000000305027233 */ /* 0x000fca0003803000 */
[----:B------:R-:W-:Y:S02]  /*f340*/  LOP3.LUT R9, R94, R2, RZ, 0xc0, !PT ;  /* 0x000000025e097212 */ /* 0x000fe400078ec0ff */
[----:B------:R-:W1:Y:S01]  /*f350*/  S2R R94, SR_TID.X ;  /* 0x00000000005e7919 */ /* 0x000e620000002100 */
[----:B------:R-:W-:Y:S01]  /*f360*/  IMAD.MOV.U32 R4, RZ, RZ, R62 ;  /* 0x000000ffff047224 */ /* 0x000fe200078e003e */
[----:B------:R-:W-:-:S04]  /*f370*/  PRMT R8, R62, 0x7771, RZ ;  /* 0x000077713e087816 */ /* 0x000fc800000000ff */
[----:B------:R-:W-:Y:S01]  /*f380*/  LOP3.LUT R4, R4, 0xff, RZ, 0xc0, !PT ;  /* 0x000000ff04047812 */ /* 0x000fe200078ec0ff */
[----:B------:R2:W-:Y:S01]  /*f390*/  STG.E.U16 desc[UR20][R38.64+-0x80], R190 ;  /* 0xffff80be26007986 */ /* 0x0005e2000c101514 */
[----:B------:R-:W-:Y:S02]  /*f3a0*/  IMAD.MOV.U32 R127, RZ, RZ, 0x20 ;  /* 0x00000020ff7f7424 */ /* 0x000fe400078e00ff */
[----:B------:R-:W-:Y:S01]  /*f3b0*/  PRMT R5, R4, 0x5410, R8 ;  /* 0x0000541004057816 */ /* 0x000fe20000000008 */
[----:B------:R-:W-:Y:S04]  /*f3c0*/  STG.E.U16 desc[UR20][R38.64+-0x7e], R189 ;  /* 0xffff82bd26007986 */ /* 0x000fe8000c101514 */
[----:B------:R-:W-:Y:S04]  /*f3d0*/  STG.E.U16 desc[UR20][R56.64+-0x80], R60 ;  /* 0xffff803c38007986 */ /* 0x000fe8000c101514 */
[----:B------:R-:W-:Y:S01]  /*f3e0*/  STG.E.U16 desc[UR20][R56.64+-0x7e], R55 ;  /* 0xffff823738007986 */ /* 0x000fe2000c101514 */
[----:B------:R-:W-:-:S03]  /*f3f0*/  SEL R127, R127, 0xffffffe0, !P6 ;  /* 0xffffffe07f7f7807 */ /* 0x000fc60007000000 */
[----:B------:R-:W-:Y:S01]  /*f400*/  STG.E.U16 desc[UR20][R58.64+-0x80], R27 ;  /* 0xffff801b3a007986 */ /* 0x000fe2000c101514 */
[----:B-1----:R-:W-:-:S03]  /*f410*/  IMAD.SHL.U32 R94, R94, 0x20, RZ ;  /* 0x000000205e5e7824 */ /* 0x002fc600078e00ff */
[----:B------:R-:W-:Y:S02]  /*f420*/  STG.E.U16 desc[UR20][R58.64+-0x7e], R26 ;  /* 0xffff821a3a007986 */ /* 0x000fe4000c101514 */
[----:B------:R-:W-:Y:S02]  /*f430*/  LOP3.LUT R4, R197, 0x120, R94, 0xf8, !PT ;  /* 0x00000120c5047812 */ /* 0x000fe400078ef85e */
[----:B------:R-:W-:Y:S04]  /*f440*/  STG.E.U16 desc[UR20][R32.64+-0x80], R24 ;  /* 0xffff801820007986 */ /* 0x000fe8000c101514 */
[----:B------:R-:W-:Y:S04]  /*f450*/  STG.E.U16 desc[UR20][R32.64+-0x7e], R23 ;  /* 0xffff821720007986 */ /* 0x000fe8000c101514 */
[----:B------:R1:W-:Y:S01]  /*f460*/  STG.E.U16 desc[UR20][R38.64+-0x70], R48 ;  /* 0xffff903026007986 */ /* 0x0003e2000c101514 */
[----:B--2---:R-:W-:-:S02]  /*f470*/  IMAD.MOV.U32 R190, RZ, RZ, R195 ;  /* 0x000000ffffbe7224 */ /* 0x004fc400078e00c3 */
[----:B------:R-:W-:Y:S01]  /*f480*/  IMAD.MOV.U32 R195, RZ, RZ, R30 ;  /* 0x000000ffffc37224 */ /* 0x000fe200078e001e */
[----:B-1----:R-:W-:-:S05]  /*f490*/  LEA R48, R4, UR9, 0x1 ;  /* 0x0000000904307c11 */ /* 0x002fca000f8e08ff */
[----:B------:R-:W-:Y:S02]  /*f4a0*/  IMAD.IADD R51, R127, 0x1, R48 ;  /* 0x000000017f337824 */ /* 0x000fe400078e0230 */
[----:B------:R-:W-:Y:S02]  /*f4b0*/  IMAD.MOV.U32 R127, RZ, RZ, R194 ;  /* 0x000000ffff7f7224 */ /* 0x000fe400078e00c2 */
[----:B------:R-:W-:Y:S02]  /*f4c0*/  IMAD.MOV.U32 R194, RZ, RZ, R238 ;  /* 0x000000ffffc27224 */ /* 0x000fe400078e00ee */
[----:B------:R-:W2:Y:S04]  /*f4d0*/  LDL.LU R238, [R1+0x1b4] ;  /* 0x0001b40001ee7983 */ /* 0x000ea80000300800 */
[----:B------:R-:W3:Y:S01]  /*f4e0*/  LDL.LU R30, [R1+0x1b0] ;  /* 0x0001b000011e7983 */ /* 0x000ee20000300800 */
[----:B------:R-:W-:Y:S01]  /*f4f0*/  IMAD.MOV.U32 R95, RZ, RZ, R31 ;  /* 0x000000ffff5f7224 */ /* 0x000fe200078e001f */
[----:B------:R-:W-:-:S05]  /*f500*/  HSET2.LE.AND R0, R6, R3, PT ;  /* 0x0000000306007233 */ /* 0x000fca0003803000 */
[----:B------:R-:W-:Y:S02]  /*f510*/  LOP3.LUT R8, R95, R0, RZ, 0xc0, !PT ;  /* 0x000000005f087212 */ /* 0x000fe400078ec0ff */
[----:B------:R-:W-:Y:S01]  /*f520*/  HSET2.LE.AND R0, R10, R3, PT ;  /* 0x000000030a007233 */ /* 0x000fe20003803000 */
[----:B------:R-:W-:Y:S02]  /*f530*/  IMAD.MOV.U32 R95, RZ, RZ, R14 ;  /* 0x000000ffff5f7224 */ /* 0x000fe400078e000e */
[----:B------:R-:W-:Y:S02]  /*f540*/  IMAD.MOV.U32 R94, RZ, RZ, R15 ;  /* 0x000000ffff5e7224 */ /* 0x000fe400078e000f */
[----:B------:R-:W-:Y:S01]  /*f550*/  LOP3.LUT R10, R196, R0, RZ, 0xc0, !PT ;  /* 0x00000000c40a7212 */ /* 0x000fe200078ec0ff */
[----:B------:R-:W-:Y:S02]  /*f560*/  IMAD.MOV.U32 R197, RZ, RZ, R12 ;  /* 0x000000ffffc57224 */ /* 0x000fe400078e000c */
[----:B------:R-:W-:-:S02]  /*f570*/  IMAD.MOV.U32 R196, RZ, RZ, R13 ;  /* 0x000000ffffc47224 */ /* 0x000fc400078e000d */
[----:B------:R-:W1:Y:S01]  /*f580*/  LDSM.16.MT88.4 R12, [R48+0x9000] ;  /* 0x00900000300c783b */ /* 0x000e620000004200 */
[----:B------:R-:W-:Y:S02]  /*f590*/  LOP3.LUT R2, R11, 0xff00ff, RZ, 0xc0, !PT ;  /* 0x00ff00ff0b027812 */ /* 0x000fe400078ec0ff */
[--C-:B------:R-:W-:Y:S02]  /*f5a0*/  HSET2.LE.AND R0, R7, R3.reuse, PT ;  /* 0x0000000307007233 */ /* 0x100fe40003803000 */
[----:B------:R-:W-:Y:S02]  /*f5b0*/  LOP3.LUT R7, R17, 0xff00ff, RZ, 0xc0, !PT ;  /* 0x00ff00ff11077812 */ /* 0x000fe400078ec0ff */
[----:B------:R-:W-:Y:S02]  /*f5c0*/  HSET2.LE.AND R2, R2, R3, PT ;  /* 0x0000000302027233 */ /* 0x000fe40003803000 */
[----:B------:R-:W-:Y:S02]  /*f5d0*/  PRMT R55, R61, 0x7610, R55 ;  /* 0x000076103d377816 */ /* 0x000fe40000000037 */
[----:B------:R-:W-:-:S02]  /*f5e0*/  LOP3.LUT R4, R184, R0, RZ, 0xc0, !PT ;  /* 0x00000000b8047212 */ /* 0x000fc400078ec0ff */
[----:B------:R-:W-:Y:S02]  /*f5f0*/  LOP3.LUT R11, R191, R2, RZ, 0xc0, !PT ;  /* 0x00000002bf0b7212 */ /* 0x000fe400078ec0ff */
[--C-:B------:R-:W-:Y:S02]  /*f600*/  HSET2.LE.AND R0, R16, R3.reuse, PT ;  /* 0x0000000310007233 */ /* 0x100fe40003803000 */
[--C-:B------:R-:W-:Y:S02]  /*f610*/  HSET2.LE.AND R2, R5, R3.reuse, PT ;  /* 0x0000000305027233 */ /* 0x100fe40003803000 */
[----:B------:R-:W-:Y:S02]  /*f620*/  HSET2.LE.AND R7, R7, R3, PT ;  /* 0x0000000307077233 */ /* 0x000fe40003803000 */
[----:B------:R-:W-:Y:S02]  /*f630*/  PRMT R19, R55, 0x7610, R61 ;  /* 0x0000761037137816 */ /* 0x000fe4000000003d */
[----:B------:R-:W-:-:S02]  /*f640*/  LOP3.LUT R5, R183, R0, RZ, 0xc0, !PT ;  /* 0x00000000b7057212 */ /* 0x000fc400078ec0ff */
[----:B------:R-:W-:Y:S02]  /*f650*/  LOP3.LUT R6, R63, R2, RZ, 0xc0, !PT ;  /* 0x000000023f067212 */ /* 0x000fe400078ec0ff */
[----:B------:R-:W-:Y:S01]  /*f660*/  LOP3.LUT R7, R19, R7, RZ, 0xc0, !PT ;  /* 0x0000000713077212 */ /* 0x000fe200078ec0ff */
[-C--:B-1----:R-:W-:Y:S08]  /*f670*/  HMMA.16816.F32.BF16 R116, R8, R12.reuse, R168 ;  /* 0x0000000c0874723c */ /* 0x082ff000000418a8 */
[C---:B------:R-:W-:Y:S08]  /*f680*/  HMMA.16816.F32.BF16 R104, R4.reuse, R12, R104 ;  /* 0x0000000c0468723c */ /* 0x040ff00000041868 */
[-C--:B------:R-:W-:Y:S08]  /*f690*/  HMMA.16816.F32.BF16 R100, R4, R14.reuse, R100 ;  /* 0x0000000e0464723c */ /* 0x080ff00000041864 */
[----:B------:R-:W-:Y:S01]  /*f6a0*/  HMMA.16816.F32.BF16 R108, R8, R14, R164 ;  /* 0x0000000e086c723c */ /* 0x000fe200000418a4 */
[----:B------:R-:W1:Y:S01]  /*f6b0*/  LDSM.16.MT88.4 R12, [R51+0x9000] ;  /* 0x00900000330c783b */ /* 0x000e620000004200 */
[----:B------:R-:W-:-:S02]  /*f6c0*/  @P4 HFMA2.BF16_V2 R148, -RZ.H0_H0, RZ.H0_H0, -R172.H0_H0 ;  /* 0x200000ffff944231 */ /* 0x000fc400003409ac */
[----:B------:R-:W-:Y:S02]  /*f6d0*/  @P3 HFMA2.BF16_V2 R149, -RZ.H0_H0, RZ.H0_H0, -R55.H0_H0 ;  /* 0x200000ffff953231 */ /* 0x000fe40000340937 */
[----:B------:R-:W-:Y:S01]  /*f6e0*/  @P5 HFMA2.BF16_V2 R145, -RZ.H0_H0, RZ.H0_H0, -R173.H0_H0 ;  /* 0x200000ffff915231 */ /* 0x000fe200003409ad */
[----:B------:R-:W-:Y:S01]  /*f6f0*/  PRMT R20, R172, 0x5410, R173 ;  /* 0x00005410ac147816 */ /* 0x000fe200000000ad */
[----:B------:R-:W-:Y:S01]  /*f700*/  STG.E.U16 desc[UR20][R38.64+-0x6e], R43 ;  /* 0xffff922b26007986 */ /* 0x000fe2000c101514 */
[----:B------:R-:W-:Y:S01]  /*f710*/  @P4 PRMT R172, R148, 0x5410, RZ ;  /* 0x0000541094ac4816 */ /* 0x000fe200000000ff */
[----:B------:R-:W-:Y:S01]  /*f720*/  IMAD.MOV.U32 R202, RZ, RZ, R95 ;  /* 0x000000ffffca7224 */ /* 0x000fe200078e005f */
[----:B------:R-:W-:Y:S01]  /*f730*/  @P3 PRMT R55, R149, 0x5410, RZ ;  /* 0x0000541095373816 */ /* 0x000fe200000000ff */
[----:B------:R-:W-:Y:S01]  /*f740*/  IMAD.MOV.U32 R203, RZ, RZ, R94 ;  /* 0x000000ffffcb7224 */ /* 0x000fe200078e005e */
[----:B------:R-:W-:Y:S01]  /*f750*/  @P5 PRMT R173, R145, 0x5410, RZ ;  /* 0x0000541091ad5816 */ /* 0x000fe200000000ff */
[----:B------:R-:W-:Y:S01]  /*f760*/  IMAD.MOV.U32 R149, RZ, RZ, R93 ;  /* 0x000000ffff957224 */ /* 0x000fe200078e005d */
[----:B------:R4:W-:Y:S01]  /*f770*/  STG.E.U16 desc[UR20][R56.64+-0x70], R41 ;  /* 0xffff902938007986 */ /* 0x0009e2000c101514 */
[----:B------:R-:W-:Y:S01]  /*f780*/  IMAD.MOV.U32 R148, RZ, RZ, R92 ;  /* 0x000000ffff947224 */ /* 0x000fe200078e005c */
[----:B------:R-:W-:Y:S01]  /*f790*/  PRMT R40, R18, 0x7771, RZ ;  /* 0x0000777112287816 */ /* 0x000fe200000000ff */
[----:B------:R-:W-:-:S02]  /*f7a0*/  IMAD.MOV.U32 R191, RZ, RZ, R20 ;  /* 0x000000ffffbf7224 */ /* 0x000fc400078e0014 */
[----:B------:R-:W-:Y:S01]  /*f7b0*/  IMAD.MOV.U32 R31, RZ, RZ, R18 ;  /* 0x000000ffff1f7224 */ /* 0x000fe200078e0012 */
[----:B------:R-:W-:Y:S04]  /*f7c0*/  LDSM.16.MT88.4 R20, [R51+0xa000] ;  /* 0x00a000003314783b */ /* 0x000fe80000004200 */
[----:B------:R-:W-:Y:S01]  /*f7d0*/  LDSM.16.MT88.4 R16, [R48+0xb000] ;  /* 0x00b000003010783b */ /* 0x000fe20000004200 */
[----:B------:R-:W-:Y:S01]  /*f7e0*/  IMAD.MOV.U32 R189, RZ, RZ, R196 ;  /* 0x000000ffffbd7224 */ /* 0x000fe200078e00c4 */
[-C--:B-1----:R-:W-:Y:S01]  /*f7f0*/  HMMA.16816.F32.BF16 R144, R8, R12.reuse, R176 ;  /* 0x0000000c0890723c */ /* 0x082fe200000418b0 */
[----:B----4-:R-:W-:Y:S02]  /*f800*/  IMAD.MOV.U32 R41, RZ, RZ, R25 ;  /* 0x000000ffff297224 */ /* 0x010fe400078e0019 */
[----:B------:R-:W-:Y:S05]  /*f810*/  LDSM.16.MT88.4 R24, [R48+0xa000] ;  /* 0x00a000003018783b */ /* 0x000fea0000004200 */
[C---:B------:R-:W-:Y:S08]  /*f820*/  HMMA.16816.F32.BF16 R96, R4.reuse, R12, R96 ;  /* 0x0000000c0460723c */ /* 0x040ff00000041860 */
[-C--:B------:R-:W-:Y:S08]  /*f830*/  HMMA.16816.F32.BF16 R92, R4, R14.reuse, R128 ;  /* 0x0000000e045c723c */ /* 0x080ff00000041880 */
[----:B------:R-:W-:Y:S01]  /*f840*/  HMMA.16816.F32.BF16 R140, R8, R14, R156 ;  /* 0x0000000e088c723c */ /* 0x000fe2000004189c */
[----:B------:R-:W1:Y:S01]  /*f850*/  LDSM.16.MT88.4 R12, [R51+0xb000] ;  /* 0x00b00000330c783b */ /* 0x000e620000004200 */
[----:B------:R-:W-:-:S02]  /*f860*/  IMAD.MOV.U32 R43, RZ, RZ, R197 ;  /* 0x000000ffff2b7224 */ /* 0x000fc400078e00c5 */
[----:B------:R-:W-:Y:S02]  /*f870*/  IMAD.MOV.U32 R196, RZ, RZ, R239 ;  /* 0x000000ffffc47224 */ /* 0x000fe400078e00ef */
[----:B------:R-:W4:Y:S01]  /*f880*/  LDL.LU R239, [R1+0x1ac] ;  /* 0x0001ac0001ef7983 */ /* 0x000f220000300800 */
[----:B------:R-:W-:-:S03]  /*f890*/  IMAD.MOV.U32 R197, RZ, RZ, R240 ;  /* 0x000000ffffc57224 */ /* 0x000fc600078e00f0 */
[----:B------:R-:W2:Y:S01]  /*f8a0*/  LDL.LU R240, [R1+0x1a8] ;  /* 0x0001a80001f07983 */ /* 0x000ea20000300800 */
[----:B------:R-:W-:Y:S02]  /*f8b0*/  IMAD.MOV.U32 R0, RZ, RZ, R79 ;  /* 0x000000ffff007224 */ /* 0x000fe400078e004f */
[----:B------:R-:W-:Y:S02]  /*f8c0*/  IMAD.MOV.U32 R184, RZ, RZ, R78 ;  /* 0x000000ffffb87224 */ /* 0x000fe400078e004e */
[----:B------:R-:W-:Y:S02]  /*f8d0*/  IMAD.MOV.U32 R78, RZ, RZ, R77 ;  /* 0x000000ffff4e7224 */ /* 0x000fe400078e004d */
[----:B------:R-:W-:Y:S02]  /*f8e0*/  IMAD.MOV.U32 R79, RZ, RZ, R76 ;  /* 0x000000ffff4f7224 */ /* 0x000fe400078e004c */
[----:B------:R-:W-:Y:S02]  /*f8f0*/  IMAD.MOV.U32 R77, RZ, RZ, R74 ;  /* 0x000000ffff4d7224 */ /* 0x000fe400078e004a */
[----:B------:R-:W-:-:S02]  /*f900*/  IMAD.MOV.U32 R76, RZ, RZ, R75 ;  /* 0x000000ffff4c7224 */ /* 0x000fc400078e004b */
        /* <DEDUP_REMOVED lines=11> */
[----:B------:R-:W-:Y:S01]  /*f9c0*/  IMAD.MOV.U32 R68, RZ, RZ, R192 ;  /* 0x000000ffff447224 */ /* 0x000fe200078e00c0 */
[----:B-1----:R-:W-:Y:S01]  /*f9d0*/  HMMA.16816.F32.BF16 R60, R4, R14, R136 ;  /* 0x0000000e043c723c */ /* 0x002fe20000041888 */
[----:B------:R-:W-:-:S02]  /*f9e0*/  IMAD.MOV.U32 R192, RZ, RZ, R151 ;  /* 0x000000ffffc07224 */ /* 0x000fc400078e0097 */
[----:B------:R-:W-:Y:S02]  /*f9f0*/  IMAD.MOV.U32 R193, RZ, RZ, R150 ;  /* 0x000000ffffc17224 */ /* 0x000fe400078e0096 */
[----:B------:R-:W-:Y:S02]  /*fa00*/  IMAD.MOV.U32 R164, RZ, RZ, R208 ;  /* 0x000000ffffa47224 */ /* 0x000fe400078e00d0 */
[----:B------:R-:W-:Y:S01]  /*fa10*/  IMAD.MOV.U32 R165, RZ, RZ, R37 ;  /* 0x000000ffffa57224 */ /* 0x000fe200078e0025 */
[----:B------:R-:W-:Y:S01]  /*fa20*/  HMMA.16816.F32.BF16 R136, R8, R26, R204 ;  /* 0x0000001a0888723c */ /* 0x000fe200000418cc */
[----:B------:R-:W-:Y:S01]  /*fa30*/  IMAD.MOV.U32 R166, RZ, RZ, R47 ;  /* 0x000000ffffa67224 */ /* 0x000fe200078e002f */
[----:B------:R-:W-:Y:S01]  /*fa40*/  PRMT R2, R28, 0x7772, RZ ;  /* 0x000077721c027816 */ /* 0x000fe200000000ff */
[----:B------:R-:W-:Y:S01]  /*fa50*/  IMAD.MOV.U32 R167, RZ, RZ, R46 ;  /* 0x000000ffffa77224 */ /* 0x000fe200078e002e */
[----:B------:R-:W4:Y:S01]  /*fa60*/  LDL.LU R208, [R1+0x1a4] ;  /* 0x0001a40001d07983 */ /* 0x000f220000300800 */
[----:B------:R-:W-:-:S02]  /*fa70*/  IMAD.MOV.U32 R176, RZ, RZ, R78 ;  /* 0x000000ffffb07224 */ /* 0x000fc400078e004e */
[----:B------:R-:W-:Y:S02]  /*fa80*/  IMAD.MOV.U32 R177, RZ, RZ, R79 ;  /* 0x000000ffffb17224 */ /* 0x000fe400078e004f */
[----:B------:R-:W-:Y:S02]  /*fa90*/  IMAD.MOV.U32 R178, RZ, RZ, R77 ;  /* 0x000000ffffb27224 */ /* 0x000fe400078e004d */
[----:B------:R-:W-:Y:S02]  /*faa0*/  IMAD.MOV.U32 R179, RZ, RZ, R76 ;  /* 0x000000ffffb37224 */ /* 0x000fe400078e004c */
[----:B------:R-:W-:Y:S02]  /*fab0*/  IMAD.MOV.U32 R156, RZ, RZ, R71 ;  /* 0x000000ffff9c7224 */ /* 0x000fe400078e0047 */
[----:B------:R-:W-:Y:S02]  /*fac0*/  IMAD.MOV.U32 R157, RZ, RZ, R70 ;  /* 0x000000ffff9d7224 */ /* 0x000fe400078e0046 */
[----:B------:R-:W-:-:S02]  /*fad0*/  IMAD.MOV.U32 R158, RZ, RZ, R69 ;  /* 0x000000ffff9e7224 */ /* 0x000fc400078e0045 */
[----:B------:R-:W-:Y:S01]  /*fae0*/  IMAD.MOV.U32 R159, RZ, RZ, R68 ;  /* 0x000000ffff9f7224 */ /* 0x000fe200078e0044 */
[C---:B------:R-:W-:Y:S01]  /*faf0*/  HMMA.16816.F32.BF16 R204, R8.reuse, R14, R128 ;  /* 0x0000000e08cc723c */ /* 0x040fe20000041880 */
[----:B------:R-:W-:Y:S01]  /*fb00*/  IMAD.MOV.U32 R131, RZ, RZ, R0 ;  /* 0x000000ffff837224 */ /* 0x000fe200078e0000 */
[----:B------:R-:W-:Y:S01]  /*fb10*/  LOP3.LUT R0, R31, 0xff, RZ, 0xc0, !PT ;  /* 0x000000ff1f007812 */ /* 0x000fe200078ec0ff */
[----:B------:R-:W4:Y:S05]  /*fb20*/  LDL.LU R37, [R1+0x1a0] ;  /* 0x0001a00001257983 */ /* 0x000f2a0000300800 */
[----:B------:R-:W-:Y:S08]  /*fb30*/  HMMA.16816.F32.BF16 R168, R8, R24, R152 ;  /* 0x0000001808a8723c */ /* 0x000ff00000041898 */
        /* <DEDUP_REMOVED lines=9> */
[----:B------:R-:W-:Y:S01]  /*fbd0*/  HMMA.16816.F32.BF16 R196, R8, R12, R196 ;  /* 0x0000000c08c4723c */ /* 0x000fe200000418c4 */
[----:B------:R-:W-:Y:S01]  /*fbe0*/  IMAD.MOV.U32 R128, RZ, RZ, R41 ;  /* 0x000000ffff807224 */ /* 0x000fe200078e0029 */
[----:B------:R-:W-:Y:S01]  /*fbf0*/  LDSM.16.MT88.4 R24, [R48+0x9400] ;  /* 0x009400003018783b */ /* 0x000fe20000004200 */
[----:B------:R-:W-:-:S02]  /*fc00*/  IMAD.MOV.U32 R150, RZ, RZ, R45 ;  /* 0x000000ffff967224 */ /* 0x000fc400078e002d */
[----:B------:R-:W-:Y:S01]  /*fc10*/  IMAD.MOV.U32 R151, RZ, RZ, R44 ;  /* 0x000000ffff977224 */ /* 0x000fe200078e002c */
[----:B------:R-:W-:Y:S02]  /*fc20*/  LDSM.16.MT88.4 R12, [R51+0xa400] ;  /* 0x00a40000330c783b */ /* 0x000fe40000004200 */
[----:B------:R-:W-:Y:S01]  /*fc30*/  HMMA.16816.F32.BF16 R64, R4, R18, R132 ;  /* 0x000000120440723c */ /* 0x000fe20000041884 */
[----:B------:R-:W-:Y:S01]  /*fc40*/  PRMT R4, R28, 0x7773, RZ ;  /* 0x000077731c047816 */ /* 0x000fe200000000ff */
[----:B------:R-:W-:Y:S01]  /*fc50*/  IMAD.MOV.U32 R6, RZ, RZ, R28 ;  /* 0x000000ffff067224 */ /* 0x000fe200078e001c */
[----:B------:R1:W5:Y:S05]  /*fc60*/  LDL.LU R47, [R1+0x19c] ;  /* 0x00019c00012f7983 */ /* 0x00036a0000300800 */
[----:B------:R-:W-:Y:S01]  /*fc70*/  HMMA.16816.F32.BF16 R152, R8, R20, R156 ;  /* 0x000000140898723c */ /* 0x000fe2000004189c */
[----:B------:R-:W-:Y:S01]  /*fc80*/  PRMT R10, R0, 0x5410, R40 ;  /* 0x00005410000a7816 */ /* 0x000fe20000000028 */
[----:B------:R-:W1:Y:S01]  /*fc90*/  LDSM.16.MT88.4 R16, [R48+0xa400] ;  /* 0x00a400003010783b */ /* 0x000e620000004200 */
[----:B---3--:R-:W-:-:S02]  /*fca0*/  PRMT R0, R30, 0x7632, R0 ;  /* 0x000076321e007816 */ /* 0x008fc40000000000 */
[----:B------:R-:W-:Y:S01]  /*fcb0*/  PRMT R8, R2, 0x5410, R4 ;  /* 0x0000541002087816 */ /* 0x000fe20000000004 */
[----:B------:R-:W-:Y:S01]  /*fcc0*/  IMAD.MOV.U32 R41, RZ, RZ, R203 ;  /* 0x000000ffff297224 */ /* 0x000fe200078e00cb */
[----:B------:R-:W-:Y:S01]  /*fcd0*/  LOP3.LUT R2, R30, 0xffff, RZ, 0xc0, !PT ;  /* 0x0000ffff1e027812 */ /* 0x000fe200078ec0ff */
[----:B------:R-:W3:Y:S01]  /*fce0*/  LDSM.16.MT88.4 R20, [R51+0x9400] ;  /* 0x009400003314783b */ /* 0x000ee20000004200 */
[----:B------:R-:W-:Y:S02]  /*fcf0*/  SHF.R.U32.HI R4, RZ, 0x18, R30 ;  /* 0x00000018ff047819 */ /* 0x000fe4000001161e */
[----:B------:R-:W-:Y:S01]  /*fd00*/  LOP3.LUT R0, R0, 0xff, RZ, 0xc0, !PT ;  /* 0x000000ff00007812 */ /* 0x000fe200078ec0ff */
[----:B------:R-:W-:Y:S01]  /*fd10*/  IMAD.MOV.U32 R130, RZ, RZ, R184 ;  /* 0x000000ffff827224 */ /* 0x000fe200078e00b8 */
[----:B------:R-:W-:Y:S01]  /*fd20*/  PRMT R7, R28, 0x7771, RZ ;  /* 0x000077711c077816 */ /* 0x000fe200000000ff */
[----:B------:R-:W-:Y:S01]  /*fd30*/  IMAD.MOV.U32 R129, RZ, RZ, R191 ;  /* 0x000000ffff817224 */ /* 0x000fe200078e00bf */
[----:B------:R-:W-:Y:S01]  /*fd40*/  LOP3.LUT R6, R6, 0xff, RZ, 0xc0, !PT ;  /* 0x000000ff06067812 */ /* 0x000fe200078ec0ff */
[----:B------:R1:W5:Y:S01]  /*fd50*/  LDL.LU R46, [R1+0x198] ;  /* 0x00019800012e7983 */ /* 0x0003620000300800 */
[----:B------:R-:W-:-:S02]  /*fd60*/  LOP3.LUT R5, R30, 0xff, RZ, 0xc0, !PT ;  /* 0x000000ff1e057812 */ /* 0x000fc400078ec0ff */
[----:B------:R-:W-:Y:S01]  /*fd70*/  SHF.R.U32.HI R2, RZ, 0x8, R2 ;  /* 0x00000008ff027819 */ /* 0x000fe20000011602 */
[----:B------:R-:W-:Y:S01]  /*fd80*/  IMAD.MOV.U32 R203, RZ, RZ, R189 ;  /* 0x000000ffffcb7224 */ /* 0x000fe200078e00bd */
[----:B------:R-:W-:Y:S01]  /*fd90*/  PRMT R9, R0, 0x5410, R4 ;  /* 0x0000541000097816 */ /* 0x000fe20000000004 */
[----:B------:R-:W-:Y:S01]  /*fda0*/  IMAD.MOV.U32 R11, RZ, RZ, R188 ;  /* 0x000000ffff0b7224 */ /* 0x000fe200078e00bc */
[----:B------:R-:W-:Y:S01]  /*fdb0*/  LOP3.LUT R0, R29, 0xffff, RZ, 0xc0, !PT ;  /* 0x0000ffff1d007812 */ /* 0x000fe200078ec0ff */
[----:B------:R1:W5:Y:S01]  /*fdc0*/  LDL.LU R45, [R1+0x194] ;  /* 0x00019400012d7983 */ /* 0x0003620000300800 */
[----:B------:R-:W-:Y:S02]  /*fdd0*/  PRMT R6, R6, 0x5410, R7 ;  /* 0x0000541006067816 */ /* 0x000fe40000000007 */
[----:B------:R-:W-:Y:S01]  /*fde0*/  PRMT R7, R5, 0x5410, R2 ;  /* 0x0000541005077816 */ /* 0x000fe20000000002 */
[----:B------:R1:W5:Y:S01]  /*fdf0*/  LDL.LU R44, [R1+0x190] ;  /* 0x00019000012c7983 */ /* 0x0003620000300800 */
[----:B------:R-:W-:-:S02]  /*fe00*/  SHF.R.U32.HI R0, RZ, 0x8, R0 ;  /* 0x00000008ff007819 */ /* 0x000fc40000011600 */
[----:B------:R-:W-:-:S04]  /*fe10*/  LOP3.LUT R2, R29, 0xff, RZ, 0xc0, !PT ;  /* 0x000000ff1d027812 */ /* 0x000fc800078ec0ff */
[--C-:B------:R-:W-:Y:S02]  /*fe20*/  PRMT R4, R2, 0x5410, R0.reuse ;  /* 0x0000541002047816 */ /* 0x100fe40000000000 */
[----:B------:R-:W-:Y:S02]  /*fe30*/  PRMT R0, R29, 0x7632, R0 ;  /* 0x000076321d007816 */ /* 0x000fe40000000000 */
[----:B------:R-:W-:Y:S02]  /*fe40*/  SHF.R.U32.HI R5, RZ, 0x18, R29 ;  /* 0x00000018ff057819 */ /* 0x000fe4000001161d */
[----:B------:R-:W-:Y:S01]  /*fe50*/  LOP3.LUT R2, R0, 0xff, RZ, 0xc0, !PT ;  /* 0x000000ff00027812 */ /* 0x000fe200078ec0ff */
[----:B------:R-:W3:Y:S01]  /*fe60*/  LDSM.16.MT88.4 R28, [R48+0xb400] ;  /* 0x00b40000301c783b */ /* 0x000ee20000004200 */
[----:B------:R-:W-:Y:S01]  /*fe70*/  HSET2.LE.AND R0, R4, R3, PT ;  /* 0x0000000304007233 */ /* 0x000fe20003803000 */
[----:B------:R-:W-:Y:S01]  /*fe80*/  IMAD.MOV.U32 R4, RZ, RZ, R180 ;  /* 0x000000ffff047224 */ /* 0x000fe200078e00b4 */
[----:B------:R-:W-:Y:S01]  /*fe90*/  PRMT R2, R2, 0x5410, R5 ;  /* 0x0000541002027816 */ /* 0x000fe20000000005 */
[----:B------:R-:W-:-:S03]  /*fea0*/  IMAD.MOV.U32 R5, RZ, RZ, R182 ;  /* 0x000000ffff057224 */ /* 0x000fc600078e00b6 */
[----:B------:R-:W-:Y:S02]  /*feb0*/  LOP3.LUT R4, R4, R0, RZ, 0xc0, !PT ;  /* 0x0000000004047212 */ /* 0x000fe400078ec0ff */
[--C-:B------:R-:W-:Y:S02]  /*fec0*/  HSET2.LE.AND R0, R2, R3.reuse, PT ;  /* 0x0000000302007233 */ /* 0x100fe40003803000 */
[----:B------:R-:W-:Y:S02]  /*fed0*/  LOP3.LUT R2, R8, 0xff00ff, RZ, 0xc0, !PT ;  /* 0x00ff00ff08027812 */ /* 0x000fe400078ec0ff */
[--C-:B------:R-:W-:Y:S02]  /*fee0*/  HSET2.LE.AND R8, R7, R3.reuse, PT ;  /* 0x0000000307087233 */ /* 0x100fe40003803000 */
[----:B------:R-:W-:Y:S01]  /*fef0*/  LOP3.LUT R5, R5, R0, RZ, 0xc0, !PT ;  /* 0x0000000005057212 */ /* 0x000fe200078ec0ff */
[----:B------:R-:W-:Y:S01]  /*ff00*/  IMAD.MOV.U32 R7, RZ, RZ, R181 ;  /* 0x000000ffff077224 */ /* 0x000fe200078e00b5 */
[--C-:B------:R-:W-:Y:S01]  /*ff10*/  HSET2.LE.AND R0, R6, R3.reuse, PT ;  /* 0x0000000306007233 */ /* 0x100fe20003803000 */
[----:B------:R-:W-:Y:S01]  /*ff20*/  IMAD.MOV.U32 R6, RZ, RZ, R42 ;  /* 0x000000ffff067224 */ /* 0x000fe200078e002a */
[----:B------:R-:W-:-:S04]  /*ff30*/  HSET2.LE.AND R2, R2, R3, PT ;  /* 0x0000000302027233 */ /* 0x000fc80003803000 */
[----:B------:R-:W-:Y:S02]  /*ff40*/  LOP3.LUT R6, R6, R0, RZ, 0xc0, !PT ;  /* 0x0000000006067212 */ /* 0x000fe400078ec0ff */
[----:B------:R-:W-:-:S07]  /*ff50*/  LOP3.LUT R7, R7, R2, RZ, 0xc0, !PT ;  /* 0x0000000207077212 */ /* 0x000fce00078ec0ff */
[C---:B-1----:R-:W-:Y:S01]  /*ff60*/  HMMA.16816.F32.BF16 R132, R4.reuse, R18, R80 ;  /* 0x000000120484723c */ /* 0x042fe20000041850 */
[----:B------:R-:W-:Y:S02]  /*ff70*/  IMAD.MOV.U32 R83, RZ, RZ, R41 ;  /* 0x000000ffff537224 */ /* 0x000fe400078e0029 */
[----:B------:R-:W-:Y:S02]  /*ff80*/  IMAD.MOV.U32 R82, RZ, RZ, R43 ;  /* 0x000000ffff527224 */ /* 0x000fe400078e002b */
[----:B------:R-:W1:Y:S01]  /*ff90*/  LDSM.16.MT88.4 R40, [R51+0xb400] ;  /* 0x00b400003328783b */ /* 0x000e620000004200 */
[----:B------:R-:W-:Y:S01]  /*ffa0*/  LOP3.LUT R8, R202, R8, RZ, 0xc0, !PT ;  /* 0x00000008ca087212 */ /* 0x000fe200078ec0ff */
[----:B------:R-:W-:Y:S01]  /*ffb0*/  IMAD.MOV.U32 R202, RZ, RZ, R190 ;  /* 0x000000ffffca7224 */ /* 0x000fe200078e00be */
[----:B---3--:R-:W-:Y:S01]  /*ffc0*/  HMMA.16816.F32.BF16 R156, R4, R22, R92 ;  /* 0x00000016049c723c */ /* 0x008fe2000004185c */
[----:B------:R-:W-:Y:S02]  /*ffd0*/  IMAD.MOV.U32 R95, RZ, RZ, R149 ;  /* 0x000000ffff5f7224 */ /* 0x000fe400078e0095 */
[----:B------:R-:W-:-:S02]  /*ffe0*/  IMAD.MOV.U32 R92, RZ, RZ, R148 ;  /* 0x000000ffff5c7224 */ /* 0x000fc400078e0094 */
[----:B------:R-:W-:Y:S02]  /*fff0*/  IMAD.MOV.U32 R93, RZ, RZ, R151 ;  /* 0x000000ffff5d7224 */ /* 0x000fe400078e0097 */
[----:B------:R-:W-:Y:S01]  /*10000*/  IMAD.MOV.U32 R94, RZ, RZ, R150 ;  /* 0x000000ffff5e7224 */ /* 0x000fe200078e0096 */
[----:B------:R-:W-:Y:S01]  /*10010*/  HMMA.16816.F32.BF16 R188, R4, R24, R104 ;  /* 0x0000001804bc723c */ /* 0x000fe20000041868 */
[----:B------:R-:W-:Y:S02]  /*10020*/  IMAD.MOV.U32 R105, RZ, RZ, R186 ;  /* 0x000000ffff697224 */ /* 0x000fe400078e00ba */
[----:B------:R-:W-:Y:S02]  /*10030*/  IMAD.MOV.U32 R106, RZ, RZ, R187 ;  /* 0x000000ffff6a7224 */ /* 0x000fe400078e00bb */
[----:B------:R-:W-:-:S03]  /*10040*/  IMAD.MOV.U32 R107, RZ, RZ, R185 ;  /* 0x000000ffff6b7224 */ /* 0x000fc600078e00b9 */
[C---:B------:R-:W-:Y:S01]  /*10050*/  HMMA.16816.F32.BF16 R148, R4.reuse, R16, R84 ;  /* 0x000000100494723c */ /* 0x040fe20000041854 */
[----:B------:R-:W-:Y:S02]  /*10060*/  IMAD.MOV.U32 R87, RZ, RZ, R128 ;  /* 0x000000ffff577224 */ /* 0x000fe400078e0080 */
[----:B------:R-:W-:Y:S02]  /*10070*/  IMAD.MOV.U32 R84, RZ, RZ, R129 ;  /* 0x000000ffff547224 */ /* 0x000fe400078e0081 */
[----:B------:R-:W-:Y:S02]  /*10080*/  IMAD.MOV.U32 R85, RZ, RZ, R130 ;  /* 0x000000ffff557224 */ /* 0x000fe400078e0082 */
[----:B------:R-:W-:Y:S01]  /*10090*/  IMAD.MOV.U32 R86, RZ, RZ, R131 ;  /* 0x000000ffff567224 */ /* 0x000fe200078e0083 */
[----:B------:R-:W-:Y:S01]  /*100a0*/  HMMA.16816.F32.BF16 R184, R4, R26, R100 ;  /* 0x0000001a04b8723c */ /* 0x000fe20000041864 */
[----:B------:R-:W-:-:S07]  /*100b0*/  HSET2.LE.AND R0, R9, R3, PT ;  /* 0x0000000309007233 */ /* 0x000fce0003803000 */
[----:B------:R-:W-:Y:S01]  /*100c0*/  HMMA.16816.F32.BF16 R112, R4, R28, R68 ;  /* 0x0000001c0470723c */ /* 0x000fe20000041844 */
[----:B------:R-:W-:-:S07]  /*100d0*/  HSET2.LE.AND R2, R10, R3, PT ;  /* 0x000000030a027233 */ /* 0x000fce0003803000 */
[C---:B------:R-:W-:Y:S08]  /*100e0*/  HMMA.16816.F32.BF16 R180, R4.reuse, R20, R96 ;  /* 0x0000001404b4723c */ /* 0x040ff00000041860 */
[C---:B------:R-:W-:Y:S08]  /*100f0*/  HMMA.16816.F32.BF16 R128, R4.reuse, R12, R76 ;  /* 0x0000000c0480723c */ /* 0x040ff0000004184c */
[C---:B------:R-:W-:Y:S08]  /*10100*/  HMMA.16816.F32.BF16 R120, R4.reuse, R14, R72 ;  /* 0x0000000e0478723c */ /* 0x040ff00000041848 */
[C---:B------:R-:W-:Y:S08]  /*10110*/  HMMA.16816.F32.BF16 R100, R4.reuse, R30, R64 ;  /* 0x0000001e0464723c */ /* 0x040ff00000041840 */
[C---:B-1----:R-:W-:Y:S08]  /*10120*/  HMMA.16816.F32.BF16 R88, R4.reuse, R40, R88 ;  /* 0x000000280458723c */ /* 0x042ff00000041858 */
[----:B------:R-:W-:Y:S01]  /*10130*/  HMMA.16816.F32.BF16 R68, R4, R42, R60 ;  /* 0x0000002a0444723c */ /* 0x000fe2000004183c */
[----:B------:R-:W-:-:S05]  /*10140*/  LOP3.LUT R4, R126, 0xff00ff, RZ, 0xc0, !PT ;  /* 0x00ff00ff7e047812 */ /* 0x000fca00078ec0ff */
[----:B------:R-:W-:Y:S02]  /*10150*/  HSET2.LE.AND R4, R4, R3, PT ;  /* 0x0000000304047233 */ /* 0x000fe40003803000 */
[----:B------:R-:W-:Y:S02]  /*10160*/  LOP3.LUT R9, R105, R0, RZ, 0xc0, !PT ;  /* 0x0000000069097212 */ /* 0x000fe400078ec0ff */
[----:B------:R-:W-:Y:S02]  /*10170*/  LOP3.LUT R10, R106, R2, RZ, 0xc0, !PT ;  /* 0x000000026a0a7212 */ /* 0x000fe400078ec0ff */
[----:B------:R-:W-:Y:S01]  /*10180*/  LOP3.LUT R11, R11, R4, RZ, 0xc0, !PT ;  /* 0x000000040b0b7212 */ /* 0x000fe200078ec0ff */
[----:B------:R-:W-:Y:S01]  /*10190*/  IMAD.MOV.U32 R4, RZ, RZ, R34 ;  /* 0x000000ffff047224 */ /* 0x000fe200078e0022 */
[----:B------:R-:W-:-:S05]  /*101a0*/  PRMT R2, R34, 0x7773, RZ ;  /* 0x0000777322027816 */ /* 0x000fca00000000ff */
[C---:B------:R-:W-:Y:S01]  /*101b0*/  HMMA.16816.F32.BF16 R96, R8.reuse, R22, R140 ;  /* 0x000000160860723c */ /* 0x040fe2000004188c */
[----:B------:R-:W-:Y:S02]  /*101c0*/  IMAD.MOV.U32 R143, RZ, RZ, R92 ;  /* 0x000000ffff8f7224 */ /* 0x000fe400078e005c */
[----:B------:R-:W-:Y:S02]  /*101d0*/  IMAD.MOV.U32 R142, RZ, RZ, R93 ;  /* 0x000000ffff8e7224 */ /* 0x000fe400078e005d */
[----:B------:R-:W-:Y:S02]  /*101e0*/  IMAD.MOV.U32 R141, RZ, RZ, R94 ;  /* 0x000000ffff8d7224 */ /* 0x000fe400078e005e */
[----:B------:R-:W-:Y:S02]  /*101f0*/  IMAD.MOV.U32 R140, RZ, RZ, R95 ;  /* 0x000000ffff8c7224 */ /* 0x000fe400078e005f */
[----:B------:R-:W-:Y:S01]  /*10200*/  HMMA.16816.F32.BF16 R92, R8, R16, R168 ;  /* 0x00000010085c723c */ /* 0x000fe200000418a8 */
[----:B------:R-:W-:Y:S01]  /*10210*/  IMAD.MOV.U32 R171, RZ, RZ, R84 ;  /* 0x000000ffffab7224 */ /* 0x000fe200078e0054 */
[----:B------:R-:W-:Y:S01]  /*10220*/  PRMT R0, R34, 0x7772, RZ ;  /* 0x0000777222007816 */ /* 0x000fe200000000ff */
[----:B------:R-:W-:-:S02]  /*10230*/  IMAD.MOV.U32 R170, RZ, RZ, R85 ;  /* 0x000000ffffaa7224 */ /* 0x000fc400078e0055 */
[----:B------:R-:W-:Y:S02]  /*10240*/  IMAD.MOV.U32 R169, RZ, RZ, R86 ;  /* 0x000000ffffa97224 */ /* 0x000fe400078e0056 */
[----:B------:R-:W-:Y:S01]  /*10250*/  IMAD.MOV.U32 R168, RZ, RZ, R87 ;  /* 0x000000ffffa87224 */ /* 0x000fe200078e0057 */
[C---:B------:R-:W-:Y:S01]  /*10260*/  LOP3.LUT R5, R35.reuse, 0xffff, RZ, 0xc0, !PT ;  /* 0x0000ffff23057812 */ /* 0x040fe200078ec0ff */
[C---:B------:R-:W-:Y:S01]  /*10270*/  HMMA.16816.F32.BF16 R84, R8.reuse, R18, R136 ;  /* 0x000000120854723c */ /* 0x040fe20000041888 */
[----:B------:R-:W-:Y:S01]  /*10280*/  IMAD.MOV.U32 R139, RZ, RZ, R82 ;  /* 0x000000ffff8b7224 */ /* 0x000fe200078e0052 */
[----:B------:R-:W-:Y:S01]  /*10290*/  PRMT R6, R35, 0x7632, R6 ;  /* 0x0000763223067816 */ /* 0x000fe20000000006 */
[----:B------:R-:W-:Y:S01]  /*102a0*/  IMAD.MOV.U32 R138, RZ, RZ, R83 ;  /* 0x000000ffff8a7224 */ /* 0x000fe200078e0053 */
[----:B------:R-:W-:Y:S01]  /*102b0*/  SHF.R.U32.HI R7, RZ, 0x8, R5 ;  /* 0x00000008ff077819 */ /* 0x000fe20000011605 */
[----:B------:R-:W-:Y:S01]  /*102c0*/  IMAD.MOV.U32 R126, RZ, RZ, R107 ;  /* 0x000000ffff7e7224 */ /* 0x000fe200078e006b */
[----:B------:R-:W-:Y:S02]  /*102d0*/  LDSM.16.MT88.4 R16, [R48+0xa800] ;  /* 0x00a800003010783b */ /* 0x000fe40000004200 */
[----:B------:R-:W-:Y:S01]  /*102e0*/  HMMA.16816.F32.BF16 R80, R8, R12, R152 ;  /* 0x0000000c0850723c */ /* 0x000fe20000041898 */
[----:B------:R-:W-:-:S02]  /*102f0*/  PRMT R13, R34, 0x7771, RZ ;  /* 0x00007771220d7816 */ /* 0x000fc400000000ff */
[----:B------:R-:W-:Y:S02]  /*10300*/  LOP3.LUT R12, R35, 0xff, RZ, 0xc0, !PT ;  /* 0x000000ff230c7812 */ /* 0x000fe400078ec0ff */
[----:B------:R-:W-:Y:S02]  /*10310*/  PRMT R34, R0, 0x5410, R2 ;  /* 0x0000541000227816 */ /* 0x000fe40000000002 */
[----:B------:R-:W-:Y:S01]  /*10320*/  LOP3.LUT R2, R4, 0xff, RZ, 0xc0, !PT ;  /* 0x000000ff04027812 */ /* 0x000fe200078ec0ff */
[----:B------:R-:W-:Y:S01]  /*10330*/  HMMA.16816.F32.BF16 R116, R8, R24, R116 ;  /* 0x000000180874723c */ /* 0x000fe20000041874 */
[----:B------:R-:W-:Y:S02]  /*10340*/  LOP3.LUT R5, R6, 0xff, RZ, 0xc0, !PT ;  /* 0x000000ff06057812 */ /* 0x000fe400078ec0ff */
[----:B------:R-:W-:Y:S02]  /*10350*/  PRMT R0, R12, 0x5410, R7 ;  /* 0x000054100c007816 */ /* 0x000fe40000000007 */
[----:B------:R-:W-:-:S03]  /*10360*/  PRMT R6, R2, 0x5410, R13 ;  /* 0x0000541002067816 */ /* 0x000fc6000000000d */
[----:B------:R-:W-:Y:S01]  /*10370*/  HMMA.16816.F32.BF16 R108, R8, R26, R108 ;  /* 0x0000001a086c723c */ /* 0x000fe2000004186c */
[----:B------:R-:W1:Y:S01]  /*10380*/  LDSM.16.MT88.4 R24, [R48+0x9800] ;  /* 0x009800003018783b */ /* 0x000e620000004200 */
[----:B------:R-:W-:-:S06]  /*10390*/  SHF.R.U32.HI R4, RZ, 0x18, R35 ;  /* 0x00000018ff047819 */ /* 0x000fcc0000011623 */
[C---:B------:R-:W-:Y:S01]  /*103a0*/  HMMA.16816.F32.BF16 R104, R8.reuse, R20, R144 ;  /* 0x000000140868723c */ /* 0x040fe20000041890 */
[----:B------:R-:W3:Y:S07]  /*103b0*/  LDSM.16.MT88.4 R20, [R51+0x9800] ;  /* 0x009800003314783b */ /* 0x000eee0000004200 */
[C---:B------:R-:W-:Y:S01]  /*103c0*/  HMMA.16816.F32.BF16 R76, R8.reuse, R14, R164 ;  /* 0x0000000e084c723c */ /* 0x040fe200000418a4 */
[----:B------:R-:W4:Y:S07]  /*103d0*/  LDSM.16.MT88.4 R12, [R51+0xa800] ;  /* 0x00a80000330c783b */ /* 0x000f2e0000004200 */
[----:B------:R-:W-:Y:S01]  /*103e0*/  HMMA.16816.F32.BF16 R72, R8, R28, R176 ;  /* 0x0000001c0848723c */ /* 0x000fe200000418b0 */
[----:B------:R-:W-:-:S07]  /*103f0*/  PRMT R2, R5, 0x5410, R4 ;  /* 0x0000541005027816 */ /* 0x000fce0000000004 */
[C---:B------:R-:W-:Y:S01]  /*10400*/  HMMA.16816.F32.BF16 R64, R8.reuse, R30, R192 ;  /* 0x0000001e0840723c */ /* 0x040fe200000418c0 */
[----:B------:R-:W-:Y:S07]  /*10410*/  LDSM.16.MT88.4 R28, [R51+0xb800] ;  /* 0x00b80000331c783b */ /* 0x000fee0000004200 */
[C---:B------:R-:W-:Y:S08]  /*10420*/  HMMA.16816.F32.BF16 R60, R8.reuse, R40, R196 ;  /* 0x00000028083c723c */ /* 0x040ff000000418c4 */
[----:B------:R-:W-:Y:S01]  /*10430*/  HMMA.16816.F32.BF16 R204, R8, R42, R204 ;  /* 0x0000002a08cc723c */ /* 0x000fe200000418cc */
[----:B------:R-:W4:Y:S01]  /*10440*/  LDSM.16.MT88.4 R8, [R48+0xb800] ;  /* 0x00b800003008783b */ /* 0x000f220000004200 */
[----:B------:R-:W-:Y:S01]  /*10450*/  HSET2.LE.AND R0, R0, R3, PT ;  /* 0x0000000300007233 */ /* 0x000fe20003803000 */
[----:B------:R-:W-:-:S02]  /*10460*/  IMAD.MOV.U32 R4, RZ, RZ, R124 ;  /* 0x000000ffff047224 */ /* 0x000fc400078e007c */
[----:B------:R-:W-:Y:S01]  /*10470*/  IMAD.MOV.U32 R137, RZ, RZ, R202 ;  /* 0x000000ffff897224 */ /* 0x000fe200078e00ca */
[----:B--2---:R-:W-:Y:S02]  /*10480*/  STG.E.U16 desc[UR20][R56.64+-0x6e], R240 ;  /* 0xffff92f038007986 */ /* 0x004fe4000c101514 */
[----:B------:R-:W-:Y:S02]  /*10490*/  LOP3.LUT R4, R4, R0, RZ, 0xc0, !PT ;  /* 0x0000000004047212 */ /* 0x000fe400078ec0ff */
[----:B------:R-:W-:Y:S01]  /*104a0*/  HSET2.LE.AND R0, R2, R3, PT ;  /* 0x0000000302007233 */ /* 0x000fe20003803000 */
[----:B------:R-:W-:Y:S01]  /*104b0*/  IMAD.MOV.U32 R2, RZ, RZ, R200 ;  /* 0x000000ffff027224 */ /* 0x000fe200078e00c8 */
[----:B------:R-:W-:Y:S04]  /*104c0*/  LDSM.16.MT88.4 R164, [R48+0x9c00] ;  /* 0x009c000030a4783b */ /* 0x000fe80000004200 */
[----:B------:R-:W-:-:S02]  /*104d0*/  LOP3.LUT R5, R2, R0, RZ, 0xc0, !PT ;  /* 0x0000000002057212 */ /* 0x000fc400078ec0ff */
[----:B------:R-:W-:Y:S01]  /*104e0*/  HSET2.LE.AND R0, R6, R3, PT ;  /* 0x0000000306007233 */ /* 0x000fe20003803000 */
[----:B------:R-:W-:Y:S01]  /*104f0*/  IMAD.MOV.U32 R6, RZ, RZ, R125 ;  /* 0x000000ffff067224 */ /* 0x000fe200078e007d */
[----:B------:R-:W-:-:S04]  /*10500*/  LOP3.LUT R2, R34, 0xff00ff, RZ, 0xc0, !PT ;  /* 0x00ff00ff22027812 */ /* 0x000fc800078ec0ff */
[----:B------:R-:W-:Y:S01]  /*10510*/  LOP3.LUT R6, R6, R0, RZ, 0xc0, !PT ;  /* 0x0000000006067212 */ /* 0x000fe200078ec0ff */
[----:B------:R-:W-:Y:S01]  /*10520*/  IMAD.MOV.U32 R0, RZ, RZ, R201 ;  /* 0x000000ffff007224 */ /* 0x000fe200078e00c9 */
[----:B------:R-:W-:-:S05]  /*10530*/  HSET2.LE.AND R2, R2, R3, PT ;  /* 0x0000000302027233 */ /* 0x000fca0003803000 */
[----:B------:R-:W-:Y:S02]  /*10540*/  LOP3.LUT R7, R0, R2, RZ, 0xc0, !PT ;  /* 0x0000000200077212 */ /* 0x000fe400078ec0ff */
[C---:B------:R-:W-:Y:S02]  /*10550*/  PRMT R2, R162.reuse, 0x7773, RZ ;  /* 0x00007773a2027816 */ /* 0x040fe400000000ff */
[----:B------:R-:W-:Y:S01]  /*10560*/  PRMT R0, R162, 0x7772, RZ ;  /* 0x00007772a2007816 */ /* 0x000fe200000000ff */
[----:B------:R-:W-:Y:S02]  /*10570*/  IMAD.MOV.U32 R136, RZ, RZ, R203 ;  /* 0x000000ffff887224 */ /* 0x000fe400078e00cb */
[----:B------:R-:W-:Y:S01]  /*10580*/  IMAD.MOV.U32 R155, RZ, RZ, R230 ;  /* 0x000000ffff9b7224 */ /* 0x000fe200078e00e6 */
[----:B-1----:R-:W-:Y:S01]  /*10590*/  HMMA.16816.F32.BF16 R196, R4, R24, R188 ;  /* 0x0000001804c4723c */ /* 0x002fe200000418bc */
[----:B------:R-:W-:Y:S02]  /*105a0*/  IMAD.MOV.U32 R154, RZ, RZ, R229 ;  /* 0x000000ffff9a7224 */ /* 0x000fe400078e00e5 */
[----:B------:R-:W-:-:S02]  /*105b0*/  IMAD.MOV.U32 R153, RZ, RZ, R231 ;  /* 0x000000ffff997224 */ /* 0x000fc400078e00e7 */
[----:B------:R-:W-:-:S03]  /*105c0*/  IMAD.MOV.U32 R152, RZ, RZ, R228 ;  /* 0x000000ffff987224 */ /* 0x000fc600078e00e4 */
[C---:B------:R-:W-:Y:S08]  /*105d0*/  HMMA.16816.F32.BF16 R144, R4.reuse, R26, R184 ;  /* 0x0000001a0490723c */ /* 0x040ff000000418b8 */
[C---:B---3--:R-:W-:Y:S08]  /*105e0*/  HMMA.16816.F32.BF16 R192, R4.reuse, R20, R180 ;  /* 0x0000001404c0723c */ /* 0x048ff000000418b4 */
[C---:B------:R-:W-:Y:S01]  /*105f0*/  HMMA.16816.F32.BF16 R188, R4.reuse, R22, R156 ;  /* 0x0000001604bc723c */ /* 0x040fe2000004189c */
[----:B------:R-:W-:Y:S01]  /*10600*/  PRMT R34, R162, 0x7771, RZ ;  /* 0x00007771a2227816 */ /* 0x000fe200000000ff */
[----:B------:R-:W-:Y:S01]  /*10610*/  IMAD.MOV.U32 R35, RZ, RZ, R141 ;  /* 0x000000ffff237224 */ /* 0x000fe200078e008d */
[----:B------:R-:W-:Y:S05]  /*10620*/  LDSM.16.MT88.4 R156, [R51+0x9c00] ;  /* 0x009c0000339c783b */ /* 0x000fea0000004200 */
[C---:B------:R-:W-:Y:S08]  /*10630*/  HMMA.16816.F32.BF16 R184, R4.reuse, R16, R148 ;  /* 0x0000001004b8723c */ /* 0x040ff00000041894 */
[C---:B------:R-:W-:Y:S08]  /*10640*/  HMMA.16816.F32.BF16 R180, R4.reuse, R18, R132 ;  /* 0x0000001204b4723c */ /* 0x040ff00000041884 */
[C---:B----4-:R-:W-:Y:S08]  /*10650*/  HMMA.16816.F32.BF16 R176, R4.reuse, R12, R128 ;  /* 0x0000000c04b0723c */ /* 0x050ff00000041880 */
[C---:B------:R-:W-:Y:S08]  /*10660*/  HMMA.16816.F32.BF16 R40, R4.reuse, R14, R120 ;  /* 0x0000000e0428723c */ /* 0x040ff00000041878 */
[C---:B------:R-:W-:Y:S08]  /*10670*/  HMMA.16816.F32.BF16 R200, R4.reuse, R8, R112 ;  /* 0x0000000804c8723c */ /* 0x040ff00000041870 */
[C---:B------:R-:W-:Y:S08]  /*10680*/  HMMA.16816.F32.BF16 R100, R4.reuse, R10, R100 ;  /* 0x0000000a0464723c */ /* 0x040ff00000041864 */
[C---:B------:R-:W-:Y:S08]  /*10690*/  HMMA.16816.F32.BF16 R88, R4.reuse, R28, R88 ;  /* 0x0000001c0458723c */ /* 0x040ff00000041858 */
[----:B------:R-:W-:Y:S01]  /*106a0*/  HMMA.16816.F32.BF16 R228, R4, R30, R68 ;  /* 0x0000001e04e4723c */ /* 0x000fe20000041844 */
[----:B------:R-:W-:-:S02]  /*106b0*/  PRMT R7, R0, 0x5410, R2 ;  /* 0x0000541000077816 */ /* 0x000fc40000000002 */
[C---:B------:R-:W-:Y:S02]  /*106c0*/  LOP3.LUT R0, R54.reuse, 0xffff, RZ, 0xc0, !PT ;  /* 0x0000ffff36007812 */ /* 0x040fe400078ec0ff */
[----:B------:R-:W-:Y:S02]  /*106d0*/  LOP3.LUT R2, R54, 0xff, RZ, 0xc0, !PT ;  /* 0x000000ff36027812 */ /* 0x000fe400078ec0ff */
[----:B------:R-:W-:Y:S01]  /*106e0*/  SHF.R.U32.HI R0, RZ, 0x8, R0 ;  /* 0x00000008ff007819 */ /* 0x000fe20000011600 */
[----:B------:R-:W-:-:S03]  /*106f0*/  IMAD.MOV.U32 R6, RZ, RZ, R162 ;  /* 0x000000ffff067224 */ /* 0x000fc600078e00a2 */
[--C-:B------:R-:W-:Y:S02]  /*10700*/  PRMT R4, R2, 0x5410, R0.reuse ;  /* 0x0000541002047816 */ /* 0x100fe40000000000 */
[----:B------:R-:W-:Y:S02]  /*10710*/  PRMT R0, R54, 0x7632, R0 ;  /* 0x0000763236007816 */ /* 0x000fe40000000000 */
[----:B------:R-:W-:Y:S02]  /*10720*/  SHF.R.U32.HI R5, RZ, 0x18, R54 ;  /* 0x00000018ff057819 */ /* 0x000fe40000011636 */
[----:B------:R-:W-:Y:S02]  /*10730*/  LOP3.LUT R2, R0, 0xff, RZ, 0xc0, !PT ;  /* 0x000000ff00027812 */ /* 0x000fe400078ec0ff */
[----:B------:R-:W-:Y:S02]  /*10740*/  LOP3.LUT R6, R6, 0xff, RZ, 0xc0, !PT ;  /* 0x000000ff06067812 */ /* 0x000fe400078ec0ff */
[----:B------:R-:W-:-:S02]  /*10750*/  HSET2.LE.AND R0, R4, R3, PT ;  /* 0x0000000304007233 */ /* 0x000fc40003803000 */
[----:B------:R-:W-:Y:S02]  /*10760*/  PRMT R2, R2, 0x5410, R5 ;  /* 0x0000541002027816 */ /* 0x000fe40000000005 */
[----:B------:R-:W-:Y:S02]  /*10770*/  PRMT R6, R6, 0x5410, R34 ;  /* 0x0000541006067816 */ /* 0x000fe40000000022 */
[----:B------:R-:W-:Y:S02]  /*10780*/  LOP3.LUT R7, R7, 0xff00ff, RZ, 0xc0, !PT ;  /* 0x00ff00ff07077812 */ /* 0x000fe400078ec0ff */
[----:B------:R-:W-:Y:S02]  /*10790*/  LOP3.LUT R4, R152, R0, RZ, 0xc0, !PT ;  /* 0x0000000098047212 */ /* 0x000fe400078ec0ff */
[--C-:B------:R-:W-:Y:S02]  /*107a0*/  HSET2.LE.AND R0, R2, R3.reuse, PT ;  /* 0x0000000302007233 */ /* 0x100fe40003803000 */
[----:B------:R-:W-:-:S02]  /*107b0*/  HSET2.LE.AND R2, R6, R3, PT ;  /* 0x0000000306027233 */ /* 0x000fc40003803000 */
[----:B------:R-:W-:Y:S02]  /*107c0*/  HSET2.LE.AND R7, R7, R3, PT ;  /* 0x0000000307077233 */ /* 0x000fe40003803000 */
[----:B------:R-:W-:Y:S02]  /*107d0*/  LOP3.LUT R5, R153, R0, RZ, 0xc0, !PT ;  /* 0x0000000099057212 */ /* 0x000fe400078ec0ff */
[----:B------:R-:W-:Y:S02]  /*107e0*/  LOP3.LUT R6, R154, R2, RZ, 0xc0, !PT ;  /* 0x000000029a067212 */ /* 0x000fe400078ec0ff */
[----:B------:R-:W-:Y:S02]  /*107f0*/  LOP3.LUT R7, R163, R7, RZ, 0xc0, !PT ;  /* 0x00000007a3077212 */ /* 0x000fe400078ec0ff */
[C---:B------:R-:W-:Y:S02]  /*10800*/  PRMT R2, R50.reuse, 0x7773, RZ ;  /* 0x0000777332027816 */ /* 0x040fe400000000ff */
[----:B------:R-:W-:Y:S01]  /*10810*/  PRMT R0, R50, 0x7772, RZ ;  /* 0x0000777232007816 */ /* 0x000fe200000000ff */
[----:B------:R-:W-:-:S02]  /*10820*/  IMAD.MOV.U32 R150, RZ, RZ, R136 ;  /* 0x000000ffff967224 */ /* 0x000fc400078e0088 */
[----:B------:R-:W-:Y:S01]  /*10830*/  IMAD.MOV.U32 R149, RZ, RZ, R137 ;  /* 0x000000ffff957224 */ /* 0x000fe200078e0089 */
[----:B------:R-:W-:Y:S01]  /*10840*/  HMMA.16816.F32.BF16 R68, R4, R8, R72 ;  /* 0x000000080444723c */ /* 0x000fe20000041848 */
[----:B------:R-:W-:Y:S02]  /*10850*/  IMAD.MOV.U32 R148, RZ, RZ, R138 ;  /* 0x000000ffff947224 */ /* 0x000fe400078e008a */
[----:B------:R-:W-:Y:S02]  /*10860*/  IMAD.MOV.U32 R135, RZ, RZ, R139 ;  /* 0x000000ffff877224 */ /* 0x000fe400078e008b */
[----:B------:R-:W-:-:S03]  /*10870*/  IMAD.MOV.U32 R8, RZ, RZ, R50 ;  /* 0x000000ffff087224 */ /* 0x000fc600078e0032 */
[C---:B------:R-:W-:Y:S01]  /*10880*/  HMMA.16816.F32.BF16 R136, R4.reuse, R12, R80 ;  /* 0x0000000c0488723c */ /* 0x040fe20000041850 */
[----:B------:R-:W-:Y:S01]  /*10890*/  PRMT R12, R0, 0x5410, R2 ;  /* 0x00005410000c7816 */ /* 0x000fe20000000002 */
[----:B------:R-:W-:Y:S01]  /*108a0*/  IMAD.MOV.U32 R151, RZ, RZ, R155 ;  /* 0x000000ffff977224 */ /* 0x000fe200078e009b */
[C---:B------:R-:W-:Y:S01]  /*108b0*/  PRMT R0, R49.reuse, 0x7632, R0 ;  /* 0x0000763231007816 */ /* 0x040fe20000000000 */
[----:B------:R-:W-:Y:S01]  /*108c0*/  IMAD.MOV.U32 R134, RZ, RZ, R168 ;  /* 0x000000ffff867224 */ /* 0x000fe200078e00a8 */
[C---:B------:R-:W-:Y:S01]  /*108d0*/  LOP3.LUT R2, R49.reuse, 0xffff, RZ, 0xc0, !PT ;  /* 0x0000ffff31027812 */ /* 0x040fe200078ec0ff */
[----:B------:R-:W-:Y:S01]  /*108e0*/  IMAD.MOV.U32 R133, RZ, RZ, R169 ;  /* 0x000000ffff857224 */ /* 0x000fe200078e00a9 */
[----:B------:R-:W-:Y:S01]  /*108f0*/  LOP3.LUT R9, R8, 0xff, RZ, 0xc0, !PT ;  /* 0x000000ff08097812 */ /* 0x000fe200078ec0ff */
[C---:B------:R-:W-:Y:S01]  /*10900*/  HMMA.16816.F32.BF16 R64, R4.reuse, R10, R64 ;  /* 0x0000000a0440723c */ /* 0x040fe20000041840 */
[----:B------:R-:W-:Y:S01]  /*10910*/  SHF.R.U32.HI R10, RZ, 0x18, R49 ;  /* 0x00000018ff0a7819 */ /* 0x000fe20000011631 */
[----:B------:R-:W-:Y:S01]  /*10920*/  IMAD.MOV.U32 R132, RZ, RZ, R170 ;  /* 0x000000ffff847224 */ /* 0x000fe200078e00aa */
[----:B------:R-:W-:Y:S01]  /*10930*/  LOP3.LUT R0, R0, 0xff, RZ, 0xc0, !PT ;  /* 0x000000ff00007812 */ /* 0x000fe200078ec0ff */
[----:B------:R-:W-:Y:S01]  /*10940*/  IMAD.MOV.U32 R131, RZ, RZ, R171 ;  /* 0x000000ffff837224 */ /* 0x000fe200078e00ab */
[----:B------:R-:W-:Y:S01]  /*10950*/  LOP3.LUT R8, R49, 0xff, RZ, 0xc0, !PT ;  /* 0x000000ff31087812 */ /* 0x000fe200078ec0ff */
[----:B------:R-:W-:Y:S01]  /*10960*/  IMAD.MOV.U32 R123, RZ, RZ, R126 ;  /* 0x000000ffff7b7224 */ /* 0x000fe200078e007e */
[----:B------:R-:W-:Y:S01]  /*10970*/  SHF.R.U32.HI R2, RZ, 0x8, R2 ;  /* 0x00000008ff027819 */ /* 0x000fe20000011602 */
[C---:B------:R-:W-:Y:S01]  /*10980*/  HMMA.16816.F32.BF16 R104, R4.reuse, R20, R104 ;  /* 0x000000140468723c */ /* 0x040fe20000041868 */
[----:B------:R-:W-:Y:S01]  /*10990*/  PRMT R11, R50, 0x7771, RZ ;  /* 0x00007771320b7816 */ /* 0x000fe200000000ff */
[----:B------:R-:W-:Y:S01]  /*109a0*/  IMAD.MOV.U32 R122, RZ, RZ, R127 ;  /* 0x000000ffff7a7224 */ /* 0x000fe200078e007f */
[----:B------:R-:W-:Y:S01]  /*109b0*/  PRMT R0, R0, 0x5410, R10 ;  /* 0x0000541000007816 */ /* 0x000fe2000000000a */
[----:B------:R-:W-:Y:S01]  /*109c0*/  IMAD.MOV.U32 R129, RZ, RZ, R142 ;  /* 0x000000ffff817224 */ /* 0x000fe200078e008e */
[----:B------:R-:W-:Y:S01]  /*109d0*/  PRMT R2, R8, 0x5410, R2 ;  /* 0x0000541008027816 */ /* 0x000fe20000000002 */
[----:B------:R-:W1:Y:S01]  /*109e0*/  LDSM.16.MT88.4 R80, [R48+0xbc00] ;  /* 0x00bc00003050783b */ /* 0x000e620000004200 */
[----:B------:R-:W-:Y:S01]  /*109f0*/  PRMT R9, R9, 0x5410, R11 ;  /* 0x0000541009097816 */ /* 0x000fe2000000000b */
[----:B------:R-:W-:Y:S01]  /*10a00*/  IMAD.MOV.U32 R11, RZ, RZ, R241 ;  /* 0x000000ffff0b7224 */ /* 0x000fe200078e00f1 */
[--C-:B------:R-:W-:Y:S01]  /*10a10*/  HSET2.LE.AND R0, R0, R3.reuse, PT ;  /* 0x0000000300007233 */ /* 0x100fe20003803000 */
[----:B------:R-:W-:Y:S01]  /*10a20*/  IMAD.MOV.U32 R10, RZ, RZ, R161 ;  /* 0x000000ffff0a7224 */ /* 0x000fe200078e00a1 */
[----:B------:R-:W-:Y:S01]  /*10a30*/  HSET2.LE.AND R2, R2, R3, PT ;  /* 0x0000000302027233 */ /* 0x000fe20003803000 */
[----:B------:R-:W-:Y:S01]  /*10a40*/  HMMA.16816.F32.BF16 R152, R4, R16, R92 ;  /* 0x000000100498723c */ /* 0x000fe2000004185c */
[----:B------:R-:W-:-:S07]  /*10a50*/  LOP3.LUT R8, R12, 0xff00ff, RZ, 0xc0, !PT ;  /* 0x00ff00ff0c087812 */ /* 0x000fce00078ec0ff */
[----:B------:R-:W-:Y:S01]  /*10a60*/  HMMA.16816.F32.BF16 R168, R4, R24, R116 ;  /* 0x0000001804a8723c */ /* 0x000fe20000041874 */
[----:B------:R-:W-:-:S07]  /*10a70*/  LOP3.LUT R93, R11, R0, RZ, 0xc0, !PT ;  /* 0x000000000b5d7212 */ /* 0x000fce00078ec0ff */
[----:B------:R-:W-:Y:S01]  /*10a80*/  HMMA.16816.F32.BF16 R84, R4, R18, R84 ;  /* 0x000000120454723c */ /* 0x000fe20000041854 */
[----:B------:R-:W-:-:S07]  /*10a90*/  LOP3.LUT R92, R10, R2, RZ, 0xc0, !PT ;  /* 0x000000020a5c7212 */ /* 0x000fce00078ec0ff */
[----:B------:R-:W-:Y:S01]  /*10aa0*/  HMMA.16816.F32.BF16 R60, R4, R28, R60 ;  /* 0x0000001c043c723c */ /* 0x000fe2000004183c */
[--C-:B------:R-:W-:Y:S01]  /*10ab0*/  HSET2.LE.AND R0, R8, R3.reuse, PT ;  /* 0x0000000308007233 */ /* 0x100fe20003803000 */
[----:B------:R-:W-:Y:S01]  /*10ac0*/  IMAD.MOV.U32 R8, RZ, RZ, R160 ;  /* 0x000000ffff087224 */ /* 0x000fe200078e00a0 */
[----:B------:R-:W-:-:S05]  /*10ad0*/  HSET2.LE.AND R2, R9, R3, PT ;  /* 0x0000000309027233 */ /* 0x000fca0003803000 */
[C---:B------:R-:W-:Y:S01]  /*10ae0*/  HMMA.16816.F32.BF16 R20, R4.reuse, R22, R96 ;  /* 0x000000160414723c */ /* 0x040fe20000041860 */
[----:B------:R-:W-:Y:S01]  /*10af0*/  LOP3.LUT R94, R8, R2, RZ, 0xc0, !PT ;  /* 0x00000002085e7212 */ /* 0x000fe200078ec0ff */
[----:B------:R-:W-:Y:S01]  /*10b00*/  IMAD.MOV.U32 R2, RZ, RZ, R242 ;  /* 0x000000ffff027224 */ /* 0x000fe200078e00f2 */
[----:B------:R-:W-:Y:S01]  /*10b10*/  LDSM.16.MT88.4 R124, [R51+0xac00] ;  /* 0x00ac0000337c783b */ /* 0x000fe20000004200 */
[----:B------:R-:W-:Y:S02]  /*10b20*/  IMAD.MOV.U32 R11, RZ, RZ, R35 ;  /* 0x000000ffff0b7224 */ /* 0x000fe400078e0023 */
[----:B------:R-:W2:Y:S01]  /*10b30*/  LDC R35, c[0x0][0x448] ;  /* 0x00011200ff237b82 */ /* 0x000ea20000000800 */
[----:B------:R-:W-:Y:S01]  /*10b40*/  LOP3.LUT R95, R2, R0, RZ, 0xc0, !PT ;  /* 0x00000000025f7212 */ /* 0x000fe200078ec0ff */
[----:B------:R-:W-:Y:S01]  /*10b50*/  IMAD.MOV.U32 R0, RZ, RZ, R52 ;  /* 0x000000ffff007224 */ /* 0x000fe200078e0034 */
[----:B------:R-:W-:Y:S01]  /*10b60*/  HMMA.16816.F32.BF16 R24, R4, R26, R108 ;  /* 0x0000001a0418723c */ /* 0x000fe2000004186c */
[----:B------:R-:W-:-:S07]  /*10b70*/  LOP3.LUT R2, R53, 0xffff, RZ, 0xc0, !PT ;  /* 0x0000ffff35027812 */ /* 0x000fce00078ec0ff */
[----:B------:R-:W-:Y:S01]  /*10b80*/  HMMA.16816.F32.BF16 R16, R4, R14, R76 ;  /* 0x0000000e0410723c */ /* 0x000fe2000004184c */
[----:B------:R-:W-:-:S07]  /*10b90*/  SHF.R.U32.HI R2, RZ, 0x8, R2 ;  /* 0x00000008ff027819 */ /* 0x000fce0000011602 */
[----:B------:R-:W-:Y:S01]  /*10ba0*/  HMMA.16816.F32.BF16 R28, R4, R30, R204 ;  /* 0x0000001e041c723c */ /* 0x000fe200000418cc */
[----:B------:R-:W-:Y:S02]  /*10bb0*/  LOP3.LUT R6, R0, 0xff, RZ, 0xc0, !PT ;  /* 0x000000ff00067812 */ /* 0x000fe400078ec0ff */
[----:B------:R-:W-:Y:S01]  /*10bc0*/  SHF.R.U32.HI R9, RZ, 0x18, R53 ;  /* 0x00000018ff097819 */ /* 0x000fe20000011635 */
[----:B------:R-:W-:Y:S01]  /*10bd0*/  IMAD.MOV.U32 R50, RZ, RZ, R148 ;  /* 0x000000ffff327224 */ /* 0x000fe200078e0094 */
[C---:B------:R-:W-:Y:S01]  /*10be0*/  PRMT R0, R53.reuse, 0x7632, R0 ;  /* 0x0000763235007816 */ /* 0x040fe20000000000 */
[----:B------:R-:W-:Y:S01]  /*10bf0*/  IMAD.MOV.U32 R99, RZ, RZ, R132 ;  /* 0x000000ffff637224 */ /* 0x000fe200078e0084 */
[C---:B------:R-:W-:Y:S01]  /*10c00*/  PRMT R5, R52.reuse, 0x7773, RZ ;  /* 0x0000777334057816 */ /* 0x040fe200000000ff */
[----:B------:R-:W-:Y:S01]  /*10c10*/  IMAD.MOV.U32 R98, RZ, RZ, R134 ;  /* 0x000000ffff627224 */ /* 0x000fe200078e0086 */
[C---:B------:R-:W-:Y:S01]  /*10c20*/  PRMT R4, R52.reuse, 0x7772, RZ ;  /* 0x0000777234047816 */ /* 0x040fe200000000ff */
[----:B------:R-:W-:Y:S01]  /*10c30*/  IMAD.MOV.U32 R163, RZ, RZ, R131 ;  /* 0x000000ffffa37224 */ /* 0x000fe200078e0083 */
[----:B------:R-:W-:Y:S01]  /*10c40*/  LOP3.LUT R7, R53, 0xff, RZ, 0xc0, !PT ;  /* 0x000000ff35077812 */ /* 0x000fe200078ec0ff */
[----:B------:R-:W-:Y:S01]  /*10c50*/  IMAD.MOV.U32 R97, RZ, RZ, R149 ;  /* 0x000000ffff617224 */ /* 0x000fe200078e0095 */
[----:B------:R-:W-:Y:S01]  /*10c60*/  PRMT R8, R52, 0x7771, RZ ;  /* 0x0000777134087816 */ /* 0x000fe200000000ff */
[----:B------:R3:W-:Y:S01]  /*10c70*/  LDSM.16.MT88.4 R12, [R51+0xbc00] ;  /* 0x00bc0000330c783b */ /* 0x0007e20000004200 */
[----:B------:R-:W-:-:S02]  /*10c80*/  LOP3.LUT R0, R0, 0xff, RZ, 0xc0, !PT ;  /* 0x000000ff00007812 */ /* 0x000fc400078ec0ff */
[----:B------:R-:W-:Y:S02]  /*10c90*/  PRMT R4, R4, 0x5410, R5 ;  /* 0x0000541004047816 */ /* 0x000fe40000000005 */
[----:B------:R-:W-:Y:S02]  /*10ca0*/  PRMT R2, R7, 0x5410, R2 ;  /* 0x0000541007027816 */ /* 0x000fe40000000002 */
[----:B------:R-:W-:Y:S02]  /*10cb0*/  PRMT R8, R6, 0x5410, R8 ;  /* 0x0000541006087816 */ /* 0x000fe40000000008 */
[----:B------:R-:W-:Y:S02]  /*10cc0*/  PRMT R5, R0, 0x5410, R9 ;  /* 0x0000541000057816 */ /* 0x000fe40000000009 */
[----:B------:R-:W-:Y:S02]  /*10cd0*/  LOP3.LUT R6, R4, 0xff00ff, RZ, 0xc0, !PT ;  /* 0x00ff00ff04067812 */ /* 0x000fe400078ec0ff */
[----:B------:R-:W-:-:S02]  /*10ce0*/  HSET2.LE.AND R0, R2, R3, PT ;  /* 0x0000000302007233 */ /* 0x000fc40003803000 */
[--C-:B------:R-:W-:Y:S02]  /*10cf0*/  HSET2.LE.AND R2, R5, R3.reuse, PT ;  /* 0x0000000305027233 */ /* 0x100fe40003803000 */
[--C-:B------:R-:W-:Y:S02]  /*10d00*/  HSET2.LE.AND R4, R8, R3.reuse, PT ;  /* 0x0000000308047233 */ /* 0x100fe40003803000 */
[----:B------:R-:W-:Y:S01]  /*10d10*/  HSET2.LE.AND R3, R6, R3, PT ;  /* 0x0000000306037233 */ /* 0x000fe20003803000 */
[----:B---3--:R-:W-:Y:S02]  /*10d20*/  IMAD.MOV.U32 R51, RZ, RZ, R50 ;  /* 0x000000ffff337224 */ /* 0x008fe400078e0032 */
[----:B------:R-:W-:Y:S01]  /*10d30*/  IMAD.MOV.U32 R50, RZ, RZ, R98 ;  /* 0x000000ffff327224 */ /* 0x000fe200078e0062 */
[----:B------:R-:W-:Y:S02]  /*10d40*/  LOP3.LUT R98, R99, R4, RZ, 0xc0, !PT ;  /* 0x0000000463627212 */ /* 0x000fe400078ec0ff */
[----:B------:R-:W-:-:S02]  /*10d50*/  LOP3.LUT R97, R97, R2, RZ, 0xc0, !PT ;  /* 0x0000000261617212 */ /* 0x000fc400078ec0ff */
[----:B------:R-:W-:Y:S01]  /*10d60*/  LOP3.LUT R99, R163, R3, RZ, 0xc0, !PT ;  /* 0x00000003a3637212 */ /* 0x000fe200078ec0ff */
[----:B--2---:R-:W-:-:S04]  /*10d70*/  IMAD.WIDE R2, R35, 0x70, R56 ;  /* 0x0000007023027825 */ /* 0x004fc800078e0238 */
[----:B------:R-:W-:Y:S01]  /*10d80*/  IMAD.MOV.U32 R205, RZ, RZ, R129 ;  /* 0x000000ffffcd7224 */ /* 0x000fe200078e0081 */
[----:B------:R-:W-:Y:S01]  /*10d90*/  STG.E.U16 desc[UR20][R58.64+-0x70], R227 ;  /* 0xffff90e33a007986 */ /* 0x000fe2000c101514 */
[----:B------:R-:W-:Y:S02]  /*10da0*/  IMAD.MOV.U32 R206, RZ, RZ, R122 ;  /* 0x000000ffffce7224 */ /* 0x000fe400078e007a */
[----:B------:R-:W-:Y:S01]  /*10db0*/  IMAD.WIDE R4, R35, -0x70, R2 ;  /* 0xffffff9023047825 */ /* 0x000fe200078e0202 */
[----:B------:R-:W-:Y:S04]  /*10dc0*/  STG.E.U16 desc[UR20][R58.64+-0x6e], R226 ;  /* 0xffff92e23a007986 */ /* 0x000fe8000c101514 */
[----:B------:R-:W-:Y:S01]  /*10dd0*/  STG.E.U16 desc[UR20][R32.64+-0x6e], R205 ;  /* 0xffff92cd20007986 */ /* 0x000fe2000c101514 */
[----:B------:R-:W-:-:S03]  /*10de0*/  IMAD.MOV.U32 R161, RZ, RZ, R150 ;  /* 0x000000ffffa17224 */ /* 0x000fc600078e0096 */
[----:B------:R-:W-:Y:S04]  /*10df0*/  STG.E.U16 desc[UR20][R32.64+-0x70], R55 ;  /* 0xffff903720007986 */ /* 0x000fe8000c101514 */
[----:B------:R-:W-:Y:S04]  /*10e00*/  STG.E.U16 desc[UR20][R38.64+-0x60], R239 ;  /* 0xffffa0ef26007986 */ /* 0x000fe8000c101514 */
[----:B------:R-:W-:Y:S04]  /*10e10*/  STG.E.U16 desc[UR20][R38.64+-0x5e], R238 ;  /* 0xffffa2ee26007986 */ /* 0x000fe8000c101514 */
[----:B------:R-:W-:Y:S04]  /*10e20*/  STG.E.U16 desc[UR20][R56.64+-0x60], R237 ;  /* 0xffffa0ed38007986 */ /* 0x000fe8000c101514 */
[----:B------:R-:W-:Y:S04]  /*10e30*/  STG.E.U16 desc[UR20][R56.64+-0x5e], R236 ;  /* 0xffffa2ec38007986 */ /* 0x000fe8000c101514 */
[----:B------:R-:W-:Y:S04]  /*10e40*/  STG.E.U16 desc[UR20][R2.64+-0x60], R206 ;  /* 0xffffa0ce02007986 */ /* 0x000fe8000c101514 */
[----:B------:R2:W-:Y:S01]  /*10e50*/  STG.E.U16 desc[UR20][R2.64+-0x5e], R217 ;  /* 0xffffa2d902007986 */ /* 0x0005e2000c101514 */
[----:B------:R-:W-:-:S02]  /*10e60*/  IMAD.MOV.U32 R207, RZ, RZ, R161 ;  /* 0x000000ffffcf7224 */ /* 0x000fc400078e00a1 */
[----:B------:R-:W-:Y:S01]  /*10e70*/  IMAD.MOV.U32 R130, RZ, RZ, R140 ;  /* 0x000000ffff827224 */ /* 0x000fe200078e008c */
[----:B------:R-:W-:Y:S04]  /*10e80*/  STG.E.U16 desc[UR20][R32.64+-0x5e], R51 ;  /* 0xffffa23320007986 */ /* 0x000fe8000c101514 */
[----:B------:R-:W-:Y:S01]  /*10e90*/  STG.E.U16 desc[UR20][R32.64+-0x60], R207 ;  /* 0xffffa0cf20007986 */ /* 0x000fe2000c101514 */
[----:B------:R-:W-:-:S03]  /*10ea0*/  IMAD.MOV.U32 R162, RZ, RZ, R130 ;  /* 0x000000ffffa27224 */ /* 0x000fc600078e0082 */
[----:B------:R-:W-:Y:S04]  /*10eb0*/  STG.E.U16 desc[UR20][R38.64+-0x50], R235 ;  /* 0xffffb0eb26007986 */ /* 0x000fe8000c101514 */
[----:B------:R-:W-:Y:S01]  /*10ec0*/  STG.E.U16 desc[UR20][R38.64+-0x4e], R234 ;  /* 0xffffb2ea26007986 */ /* 0x000fe2000c101514 */
[----:B--2---:R-:W-:-:S03]  /*10ed0*/  IMAD.WIDE R2, R35, 0x70, R4 ;  /* 0x0000007023027825 */ /* 0x004fc600078e0204 */
[----:B------:R-:W-:Y:S01]  /*10ee0*/  STG.E.U16 desc[UR20][R4.64+-0x50], R232 ;  /* 0xffffb0e804007986 */ /* 0x000fe2000c101514 */
[----:B------:R-:W-:-:S03]  /*10ef0*/  IMAD.MOV.U32 R128, RZ, RZ, R143 ;  /* 0x000000ffff807224 */ /* 0x000fc600078e008f */
[----:B------:R2:W5:Y:S01]  /*10f00*/  LDL.LU R217, [R1+0x18c] ;  /* 0x00018c0001d97983 */ /* 0x0005620000300800 */
[----:B------:R-:W-:-:S03]  /*10f10*/  IMAD.WIDE R6, R35, -0x70, R2 ;  /* 0xffffff9023067825 */ /* 0x000fc600078e0202 */
[----:B------:R-:W-:Y:S04]  /*10f20*/  STG.E.U16 desc[UR20][R4.64+-0x4e], R233 ;  /* 0xffffb2e904007986 */ /* 0x000fe8000c101514 */
[----:B------:R-:W-:Y:S04]  /*10f30*/  STG.E.U16 desc[UR20][R2.64+-0x50], R11 ;  /* 0xffffb00b02007986 */ /* 0x000fe8000c101514 */
[----:B------:R3:W-:Y:S01]  /*10f40*/  STG.E.U16 desc[UR20][R2.64+-0x4e], R216 ;  /* 0xffffb2d802007986 */ /* 0x0007e2000c101514 */
[----:B------:R-:W-:Y:S02]  /*10f50*/  IMAD.MOV.U32 R10, RZ, RZ, R162 ;  /* 0x000000ffff0a7224 */ /* 0x000fe400078e00a2 */
[----:B------:R-:W-:Y:S01]  /*10f60*/  IMAD.MOV.U32 R241, RZ, RZ, R123 ;  /* 0x000000fffff17224 */ /* 0x000fe200078e007b */
[----:B------:R4:W-:Y:S01]  /*10f70*/  STG.E.U16 desc[UR20][R32.64+-0x4e], R211 ;  /* 0xffffb2d320007986 */ /* 0x0009e2000c101514 */
[----:B------:R-:W-:-:S03]  /*10f80*/  IMAD.MOV.U32 R49, RZ, RZ, R128 ;  /* 0x000000ffff317224 */ /* 0x000fc600078e0080 */
[----:B------:R-:W-:Y:S04]  /*10f90*/  STG.E.U16 desc[UR20][R32.64+-0x50], R10 ;  /* 0xffffb00a20007986 */ /* 0x000fe8000c101514 */
[----:B------:R-:W-:Y:S04]  /*10fa0*/  STG.E.U16 desc[UR20][R38.64+-0x40], R224 ;  /* 0xffffc0e026007986 */ /* 0x000fe8000c101514 */
[----:B------:R-:W-:Y:S01]  /*10fb0*/  STG.E.U16 desc[UR20][R38.64+-0x3e], R225 ;  /* 0xffffc2e126007986 */ /* 0x000fe2000c101514 */
[----:B-1----:R-:W-:Y:S03]  /*10fc0*/  HMMA.16816.F32.BF16 R76, R92, R82, R100 ;  /* 0x000000525c4c723c */ /* 0x002fe60000041864 */
[----:B------:R-:W1:Y:S01]  /*10fd0*/  LDSM.16.MT88.4 R140, [R48+0xac00] ;  /* 0x00ac0000308c783b */ /* 0x000e620000004200 */
[----:B---3--:R-:W-:-:S03]  /*10fe0*/  IMAD.WIDE R2, R35, 0x70, R6 ;  /* 0x0000007023027825 */ /* 0x008fc600078e0206 */
[----:B------:R-:W-:Y:S04]  /*10ff0*/  STG.E.U16 desc[UR20][R6.64+-0x40], R222 ;  /* 0xffffc0de06007986 */ /* 0x000fe8000c101514 */
[----:B------:R2:W5:Y:S01]  /*11000*/  LDL.LU R216, [R1+0x188] ;  /* 0x0001880001d87983 */ /* 0x0005620000300800 */
[----:B------:R-:W-:-:S03]  /*11010*/  IMAD.WIDE R4, R35, -0x70, R2 ;  /* 0xffffff9023047825 */ /* 0x000fc600078e0202 */
[----:B------:R-:W-:Y:S04]  /*11020*/  STG.E.U16 desc[UR20][R6.64+-0x3e], R223 ;  /* 0xffffc2df06007986 */ /* 0x000fe8000c101514 */
[----:B------:R-:W-:Y:S04]  /*11030*/  STG.E.U16 desc[UR20][R2.64+-0x40], R241 ;  /* 0xffffc0f102007986 */ /* 0x000fe8000c101514 */
[----:B------:R3:W-:Y:S04]  /*11040*/  STG.E.U16 desc[UR20][R2.64+-0x3e], R210 ;  /* 0xffffc2d202007986 */ /* 0x0007e8000c101514 */
[----:B------:R-:W-:Y:S04]  /*11050*/  STG.E.U16 desc[UR20][R32.64+-0x40], R49 ;  /* 0xffffc03120007986 */ /* 0x000fe8000c101514 */
[----:B------:R-:W-:Y:S01]  /*11060*/  STG.E.U16 desc[UR20][R32.64+-0x3e], R252 ;  /* 0xffffc2fc20007986 */ /* 0x000fe2000c101514 */
[----:B------:R-:W-:-:S03]  /*11070*/  IMAD.MOV.U32 R100, RZ, RZ, R208 ;  /* 0x000000ffff647224 */ /* 0x000fc600078e00d0 */
[----:B------:R-:W-:Y:S04]  /*11080*/  STG.E.U16 desc[UR20][R38.64+-0x30], R220 ;  /* 0xffffd0dc26007986 */ /* 0x000fe8000c101514 */
[----:B------:R-:W-:Y:S01]  /*11090*/  STG.E.U16 desc[UR20][R38.64+-0x2e], R221 ;  /* 0xffffd2dd26007986 */ /* 0x000fe2000c101514 */
[----:B------:R-:W-:-:S03]  /*110a0*/  IMAD.MOV.U32 R101, RZ, RZ, R37 ;  /* 0x000000ffff657224 */ /* 0x000fc600078e0025 */
[----:B----4-:R2:W5:Y:S01]  /*110b0*/  LDL.LU R211, [R1+0x184] ;  /* 0x0001840001d37983 */ /* 0x0105620000300800 */
[----:B---3--:R-:W-:-:S03]  /*110c0*/  IMAD.WIDE R2, R35, 0x70, R4 ;  /* 0x0000007023027825 */ /* 0x008fc600078e0204 */
[----:B------:R-:W-:Y:S04]  /*110d0*/  STG.E.U16 desc[UR20][R4.64+-0x30], R213 ;  /* 0xffffd0d504007986 */ /* 0x000fe8000c101514 */
[----:B------:R-:W-:Y:S01]  /*110e0*/  STG.E.U16 desc[UR20][R4.64+-0x2e], R215 ;  /* 0xffffd2d704007986 */ /* 0x000fe2000c101514 */
[----:B------:R-:W-:-:S03]  /*110f0*/  IMAD.MOV.U32 R103, RZ, RZ, R36 ;  /* 0x000000ffff677224 */ /* 0x000fc600078e0024 */
[----:B------:R2:W5:Y:S04]  /*11100*/  LDL.LU R210, [R1+0x180] ;  /* 0x0001800001d27983 */ /* 0x0005680000300800 */
[----:B------:R3:W-:Y:S04]  /*11110*/  STG.E.U16 desc[UR20][R2.64+-0x2e], R209 ;  /* 0xffffd2d102007986 */ /* 0x0007e8000c101514 */
[----:B---3--:R2:W5:Y:S04]  /*11120*/  LDL.LU R209, [R1+0x17c] ;  /* 0x00017c0001d17983 */ /* 0x0085680000300800 */
[----:B------:R2:W5:Y:S04]  /*11130*/  LDL.LU R208, [R1+0x178] ;  /* 0x0001780001d07983 */ /* 0x0005680000300800 */
[----:B------:R2:W5:Y:S04]  /*11140*/  LDL.LU R37, [R1+0x174] ;  /* 0x0001740001257983 */ /* 0x0005680000300800 */
[----:B------:R2:W5:Y:S01]  /*11150*/  LDL.LU R36, [R1+0x170] ;  /* 0x0001700001247983 */ /* 0x0005620000300800 */
[----:B------:R-:W-:-:S03]  /*11160*/  IMAD.WIDE R4, R35, -0x70, R2 ;  /* 0xffffff9023047825 */ /* 0x000fc600078e0202 */
[----:B------:R3:W-:Y:S01]  /*11170*/  STG.E.U16 desc[UR20][R2.64+-0x30], R50 ;  /* 0xffffd03202007986 */ /* 0x0007e2000c101514 */
[----:B------:R-:W-:-:S03]  /*11180*/  IMAD.MOV.U32 R34, RZ, RZ, R133 ;  /* 0x000000ffff227224 */ /* 0x000fc600078e0085 */
[----:B------:R-:W-:Y:S01]  /*11190*/  STG.E.U16 desc[UR20][R32.64+-0x2e], R250 ;  /* 0xffffd2fa20007986 */ /* 0x000fe2000c101514 */
[----:B------:R-:W-:-:S03]  /*111a0*/  IMAD.MOV.U32 R96, RZ, RZ, R151 ;  /* 0x000000ffff607224 */ /* 0x000fc600078e0097 */
[----:B------:R-:W-:Y:S04]  /*111b0*/  STG.E.U16 desc[UR20][R32.64+-0x30], R34 ;  /* 0xffffd02220007986 */ /* 0x000fe8000c101514 */
[----:B------:R-:W-:Y:S04]  /*111c0*/  STG.E.U16 desc[UR20][R38.64+-0x20], R218 ;  /* 0xffffe0da26007986 */ /* 0x000fe8000c101514 */
[----:B------:R-:W-:Y:S04]  /*111d0*/  STG.E.U16 desc[UR20][R38.64+-0x1e], R219 ;  /* 0xffffe2db26007986 */ /* 0x000fe8000c101514 */
[----:B------:R-:W-:Y:S01]  /*111e0*/  STG.E.U16 desc[UR20][R4.64+-0x20], R212 ;  /* 0xffffe0d404007986 */ /* 0x000fe2000c101514 */
[----:B---3--:R-:W-:-:S03]  /*111f0*/  IMAD.WIDE R2, R35, 0x70, R4 ;  /* 0x0000007023027825 */ /* 0x008fc600078e0204 */
[----:B------:R3:W-:Y:S01]  /*11200*/  STG.E.U16 desc[UR20][R4.64+-0x1e], R214 ;  /* 0xffffe2d604007986 */ /* 0x0007e2000c101514 */
[----:B------:R-:W-:-:S03]  /*11210*/  LOP3.LUT R96, R96, R0, RZ, 0xc0, !PT ;  /* 0x0000000060607212 */ /* 0x000fc600078ec0ff */
[----:B------:R-:W-:Y:S04]  /*11220*/  STG.E.U16 desc[UR20][R2.64+-0x20], R251 ;  /* 0xffffe0fb02007986 */ /* 0x000fe8000c101514 */
[----:B------:R4:W-:Y:S01]  /*11230*/  STG.E.U16 desc[UR20][R2.64+-0x1e], R248 ;  /* 0xffffe2f802007986 */ /* 0x0009e2000c101514 */
[----:B------:R-:W-:-:S03]  /*11240*/  IMAD.MOV.U32 R54, RZ, RZ, R135 ;  /* 0x000000ffff367224 */ /* 0x000fc600078e0087 */
[----:B------:R2:W-:Y:S01]  /*11250*/  STG.E.U16 desc[UR20][R32.64+-0x20], R249 ;  /* 0xffffe0f920007986 */ /* 0x0005e2000c101514 */
[----:B-1----:R-:W-:Y:S03]  /*11260*/  HMMA.16816.F32.BF16 R120, R92, R140, R184 ;  /* 0x0000008c5c78723c */ /* 0x002fe600000418b8 */
[----:B------:R2:W-:Y:S01]  /*11270*/  STG.E.U16 desc[UR20][R32.64+-0x1e], R247 ;  /* 0xffffe2f720007986 */ /* 0x0005e2000c101514 */
[----:B---3--:R-:W-:-:S03]  /*11280*/  IMAD.WIDE R4, R35, -0x70, R2 ;  /* 0xffffff9023047825 */ /* 0x008fc600078e0202 */
[----:B------:R2:W-:Y:S01]  /*11290*/  STG.E.U16 desc[UR20][R38.64+-0x10], R174 ;  /* 0xfffff0ae26007986 */ /* 0x0005e2000c101514 */
[----:B------:R-:W-:Y:S03]  /*112a0*/  HMMA.16816.F32.BF16 R116, R92, R142, R180 ;  /* 0x0000008e5c74723c */ /* 0x000fe600000418b4 */
[----:B------:R2:W-:Y:S01]  /*112b0*/  STG.E.U16 desc[UR20][R38.64+-0xe], R175 ;  /* 0xfffff2af26007986 */ /* 0x0005e2000c101514 */
[----:B----4-:R-:W-:-:S03]  /*112c0*/  IMAD.WIDE R2, R35, 0x70, R4 ;  /* 0x0000007023027825 */ /* 0x010fc600078e0204 */
[----:B------:R2:W-:Y:S01]  /*112d0*/  STG.E.U16 desc[UR20][R4.64+-0x10], R172 ;  /* 0xfffff0ac04007986 */ /* 0x0005e2000c101514 */
[----:B------:R-:W-:Y:S03]  /*112e0*/  HMMA.16816.F32.BF16 R152, R96, R140, R152 ;  /* 0x0000008c6098723c */ /* 0x000fe60000041898 */
[----:B------:R2:W-:Y:S04]  /*112f0*/  STG.E.U16 desc[UR20][R4.64+-0xe], R173 ;  /* 0xfffff2ad04007986 */ /* 0x0005e8000c101514 */
[----:B------:R2:W-:Y:S01]  /*11300*/  STG.E.U16 desc[UR20][R2.64+-0x10], R246 ;  /* 0xfffff0f602007986 */ /* 0x0005e2000c101514 */
[C---:B------:R-:W-:Y:S03]  /*11310*/  HMMA.16816.F32.BF16 R148, R92.reuse, R164, R196 ;  /* 0x000000a45c94723c */ /* 0x040fe600000418c4 */
[----:B------:R2:W-:Y:S04]  /*11320*/  STG.E.U16 desc[UR20][R2.64+-0xe], R245 ;  /* 0xfffff2f502007986 */ /* 0x0005e8000c101514 */
[----:B------:R2:W-:Y:S01]  /*11330*/  STG.E.U16 desc[UR20][R32.64+-0x10], R244 ;  /* 0xfffff0f420007986 */ /* 0x0005e2000c101514 */
[C---:B------:R-:W-:Y:S03]  /*11340*/  HMMA.16816.F32.BF16 R144, R92.reuse, R166, R144 ;  /* 0x000000a65c90723c */ /* 0x040fe60000041890 */
[----:B------:R2:W-:Y:S05]  /*11350*/  STG.E.U16 desc[UR20][R32.64+-0xe], R243 ;  /* 0xfffff2f320007986 */ /* 0x0005ea000c101514 */
        /* <DEDUP_REMOVED lines=18> */
[----:B------:R-:W-:Y:S01]  /*11480*/  IMAD.MOV.U32 R218, RZ, RZ, R54 ;  /* 0x000000ffffda7224 */ /* 0x000fe200078e0036 */
[----:B------:R-:W-:-:S03]  /*11490*/  IADD3 R251, P3, PT, R38, -0x100, RZ ;  /* 0xffffff0026fb7810 */ /* 0x000fc60007f7e0ff */
[----:B------:R-:W-:Y:S01]  /*114a0*/  IMAD.MOV.U32 R102, RZ, RZ, R218 ;  /* 0x000000ffff667224 */ /* 0x000fe200078e00da */
[----:B------:R-:W-:Y:S01]  /*114b0*/  IADD3.X R250, PT, PT, R39, -0x1, RZ, P3, !PT ;  /* 0xffffffff27fa7810 */ /* 0x000fe20001ffe4ff */
[----:B--2---:R-:W-:-:S13]  /*114c0*/  BRA.U !UP1, `(.L_x_639) ;  /* 0x0000008109a87547 */ /* 0x004fda000b800000 */
[----:B------:R-:W2:Y:S04]  /*114d0*/  LDL R54, [R1+0x16c] ;  /* 0x00016c0001367983 */ /* 0x000ea80000100800 */
[----:B------:R-:W3:Y:S01]  /*114e0*/  LDL R35, [R1+0x168] ;  /* 0x0001680001237983 */ /* 0x000ee20000100800 */
[----:B------:R-:W-:Y:S01]  /*114f0*/  UIADD3 UR9, UPT, UPT, UR26, -0x3, URZ ;  /* 0xfffffffd1a097890 */ /* 0x000fe2000fffe0ff */
[----:B------:R-:W-:-:S04]  /*11500*/  DEPBAR.LE SB0, 0x0 ;  /* 0x000080000000791a */ /* 0x000fc80000000000 */
[----:B------:R-:W-:Y:S01]  /*11510*/  UIMAD.WIDE.U32 UR34, UR9, UR14, URZ ;  /* 0x0000000e092272a5 */ /* 0x000fe2000f8e00ff */
[----:B------:R-:W1:Y:S03]  /*11520*/  S2R R50, SR_TID.X ;  /* 0x0000000000327919 */ /* 0x000e660000002100 */
[----:B------:R-:W-:Y:S02]  /*11530*/  UIMAD UR9, UR9, UR15, UR35 ;  /* 0x0000000f090972a4 */ /* 0x000fe4000f8e0223 */
[----:B------:R-:W-:Y:S01]  /*11540*/  USHF.L.U32 UR4, UR34, 0x6, URZ ;  /* 0x0000000622047899 */ /* 0x000fe200080006ff */
[----:B------:R-:W-:Y:S01]  /*11550*/  IMAD.U32 R2, RZ, RZ, UR34 ;  /* 0x00000022ff027e24 */ /* 0x000fe2000f8e00ff */
[----:B------:R-:W-:Y:S01]  /*11560*/  USHF.L.U64.HI UR5, UR34, 0x6, UR9 ;  /* 0x0000000622057899 */ /* 0x000fe20008010209 */
[----:B------:R-:W-:Y:S01]  /*11570*/  IMAD.U32 R3, RZ, RZ, UR35 ;  /* 0x00000023ff037e24 */ /* 0x000fe2000f8e00ff */
[----:B------:R-:W-:Y:S01]  /*11580*/  ULEA UR4, UP0, UR14, UR4, 0x5 ;  /* 0x000000040e047291 */ /* 0x000fe2000f8028ff */
[----:B------:R-:W-:-:S03]  /*11590*/  IMAD.U32 R0, RZ, RZ, UR9 ;  /* 0x00000009ff007e24 */ /* 0x000fc6000f8e00ff */
[----:B------:R-:W-:Y:S02]  /*115a0*/  ULEA.HI.X UR5, UR14, UR5, UR15, 0x5, UP0 ;  /* 0x000000050e057291 */ /* 0x000fe400080f2c0f */
[----:B------:R-:W-:Y:S01]  /*115b0*/  IMAD.U32 R3, RZ, RZ, UR4 ;  /* 0x00000004ff037e24 */ /* 0x000fe2000f8e00ff */
[----:B------:R-:W-:Y:S01]  /*115c0*/  UISETP.NE.AND UP0, UPT, UR26, 0x3, UPT ;  /* 0x000000031a00788c */ /* 0x000fe2000bf05270 */
[----:B-1----:R-:W-:Y:S01]  /*115d0*/  IMAD.SHL.U32 R50, R50, 0x2, RZ ;  /* 0x0000000232327824 */ /* 0x002fe200078e00ff */
[----:B------:R-:W-:Y:S01]  /*115e0*/  BAR.SYNC.DEFER_BLOCKING 0x0 ;  /* 0x0000000000007b1d */ /* 0x000fe20000010000 */
[----:B--2---:R-:W-:-:S04]  /*115f0*/  LEA R4, P3, R2, R54, 0x7 ;  /* 0x0000003602047211 */ /* 0x004fc800078638ff */
[----:B---3--:R-:W-:Y:S01]  /*11600*/  LEA.HI.X R5, R2, R35, R0, 0x7, P3 ;  /* 0x0000002302057211 */ /* 0x008fe200018f3c00 */
[----:B------:R-:W-:Y:S01]  /*11610*/  IMAD.U32 R0, RZ, RZ, UR5 ;  /* 0x00000005ff007e24 */ /* 0x000fe2000f8e00ff */
[----:B------:R-:W-:-:S03]  /*11620*/  LEA R2, P3, R3, R54, 0x1 ;  /* 0x0000003603027211 */ /* 0x000fc600078608ff */
[----:B------:R-:W-:Y:S01]  /*11630*/  @!PT LDS RZ, [RZ] ;  /* 0x00000000fffff984 */ /* 0x000fe20000000800 */
[----:B------:R-:W-:Y:S01]  /*11640*/  @!PT LDS RZ, [RZ] ;  /* 0x00000000fffff984 */ /* 0x000fe20000000800 */
[----:B------:R-:W-:Y:S01]  /*11650*/  @!PT LDS RZ, [RZ] ;  /* 0x00000000fffff984 */ /* 0x000fe20000000800 */
[----:B-----5:R-:W-:Y:S01]  /*11660*/  @!P2 LDGSTS.E.BYPASS.LTC128B.128 [R217+0x9000], desc[UR20][R4.64] ;  /* 0x0900000004d9afae */ /* 0x020fe2000b981a14 */
[----:B------:R-:W-:Y:S01]  /*11670*/  LEA.HI.X R3, R3, R35, R0, 0x1, P3 ;  /* 0x0000002303037211 */ /* 0x000fe200018f0c00 */
[----:B------:R-:W-:Y:S02]  /*11680*/  IMAD.U32 R0, RZ, RZ, UR26 ;  /* 0x0000001aff007e24 */ /* 0x000fe4000f8e00ff */
        /* <DEDUP_REMOVED lines=30> */
[----:B------:R-:W4:Y:S01]  /*11870*/  LDSM.16.M88.4 R20, [R36+0x6c00] ;  /* 0x006c00002414783b */ /* 0x000f220000000200 */
[----:B-1----:R-:W-:-:S03]  /*11880*/  LOP3.LUT R2, R50, 0x6, RZ, 0xc0, !PT ;  /* 0x0000000632027812 */ /* 0x002fc600078ec0ff */
[----:B------:R-:W-:Y:S04]  /*11890*/  LDSM.16.M88.4 R60, [R37+0x6000] ;  /* 0x00600000253c783b */ /* 0x000fe80000000200 */
[----:B------:R-:W1:Y:S01]  /*118a0*/  LDSM.16.M88.4 R4, [R216+0x1000] ;  /* 0x00100000d804783b */ /* 0x000e620000000200 */
[----:B------:R-:W-:-:S03]  /*118b0*/  IMAD R0, R0, 0x40, R2 ;  /* 0x0000004000007824 */ /* 0x000fc600078e0202 */
[----:B------:R-:W1:Y:S01]  /*118c0*/  LDSM.16.M88.4 R52, [R37+0x6400] ;  /* 0x006400002534783b */ /* 0x000e620000000200 */
[C---:B------:R-:W-:Y:S02]  /*118d0*/  VIADD R2, R0.reuse, 0xffffff40 ;  /* 0xffffff4000027836 */ /* 0x040fe40000000000 */
[----:B------:R-:W-:Y:S01]  /*118e0*/  VIADD R3, R0, 0xffffff48 ;  /* 0xffffff4800037836 */ /* 0x000fe20000000000 */
[----:B------:R-:W1:Y:S02]  /*118f0*/  LDSM.16.M88.4 R40, [R37+0x6800] ;  /* 0x006800002528783b */ /* 0x000e640000000200 */
[C---:B------:R-:W-:Y:S02]  /*11900*/  ISETP.GE.AND P3, PT, R2.reuse, R44, PT ;  /* 0x0000002c0200720c */ /* 0x040fe40003f66270 */
[----:B------:R-:W1:Y:S01]  /*11910*/  LDSM.16.M88.4 R100, [R37+0x6c00] ;  /* 0x006c00002564783b */ /* 0x000e620000000200 */
[C---:B------:R-:W-:Y:S02]  /*11920*/  ISETP.GE.AND P4, PT, R2.reuse, R45, PT ;  /* 0x0000002d0200720c */ /* 0x040fe40003f86270 */
[----:B------:R-:W-:Y:S01]  /*11930*/  ISETP.GE.AND P5, PT, R2, R46, PT ;  /* 0x0000002e0200720c */ /* 0x000fe20003fa6270 */
[----:B------:R-:W1:Y:S01]  /*11940*/  LDSM.16.M88.4 R12, [R208] ;  /* 0x00000000d00c783b */ /* 0x000e620000000200 */
[C---:B--2---:R-:W-:Y:S03]  /*11950*/  HMMA.16816.F32.BF16 R184, R8.reuse, R32, RZ ;  /* 0x0000002008b8723c */ /* 0x044fe600000418ff */
[----:B------:R-:W2:Y:S04]  /*11960*/  LDSM.16.M88.4 R16, [R216] ;  /* 0x00000000d810783b */ /* 0x000ea80000000200 */
[----:B------:R-:W0:Y:S01]  /*11970*/  LDGDEPBAR ;  /* 0x00000000000079af */ /* 0x000e220000000000 */
[C---:B---3--:R-:W-:Y:S08]  /*11980*/  HMMA.16816.F32.BF16 R176, R8.reuse, R28, RZ ;  /* 0x0000001c08b0723c */ /* 0x048ff000000418ff */
[C---:B----4-:R-:W-:Y:S08]  /*11990*/  HMMA.16816.F32.BF16 R104, R8.reuse, R24, RZ ;  /* 0x000000180868723c */ /* 0x050ff000000418ff */
[C---:B------:R-:W-:Y:S08]  /*119a0*/  HMMA.16816.F32.BF16 R56, R8.reuse, R20, RZ ;  /* 0x000000140838723c */ /* 0x040ff000000418ff */
[C---:B------:R-:W-:Y:S08]  /*119b0*/  HMMA.16816.F32.BF16 R180, R8.reuse, R34, RZ ;  /* 0x0000002208b4723c */ /* 0x040ff000000418ff */
[C---:B------:R-:W-:Y:S08]  /*119c0*/  HMMA.16816.F32.BF16 R172, R8.reuse, R30, RZ ;  /* 0x0000001e08ac723c */ /* 0x040ff000000418ff */
[C---:B------:R-:W-:Y:S08]  /*119d0*/  HMMA.16816.F32.BF16 R64, R8.reuse, R26, RZ ;  /* 0x0000001a0840723c */ /* 0x040ff000000418ff */
[----:B------:R-:W-:Y:S08]  /*119e0*/  HMMA.16816.F32.BF16 R8, R8, R22, RZ ;  /* 0x000000160808723c */ /* 0x000ff000000418ff */
[C---:B-1----:R-:W-:Y:S08]  /*119f0*/  HMMA.16816.F32.BF16 R240, R4.reuse, R60, R184 ;  /* 0x0000003c04f0723c */ /* 0x042ff000000418b8 */
[C---:B------:R-:W-:Y:S08]  /*11a00*/  HMMA.16816.F32.BF16 R236, R4.reuse, R52, R176 ;  /* 0x0000003404ec723c */ /* 0x040ff000000418b0 */
        /* <DEDUP_REMOVED lines=9> */
[----:B------:R-:W1:Y:S03]  /*11aa0*/  LDSM.16.M88.4 R8, [R36+0x7000] ;  /* 0x007000002408783b */ /* 0x000e660000000200 */
[C---:B------:R-:W-:Y:S08]  /*11ab0*/  HMMA.16816.F32.BF16 R192, R12.reuse, R28, RZ ;  /* 0x0000001c0cc0723c */ /* 0x040ff000000418ff */
[C---:B------:R-:W-:Y:S01]  /*11ac0*/  HMMA.16816.F32.BF16 R172, R12.reuse, R30, RZ ;  /* 0x0000001e0cac723c */ /* 0x040fe200000418ff */
[----:B------:R-:W3:Y:S07]  /*11ad0*/  LDSM.16.M88.4 R28, [R36+0x7400] ;  /* 0x00740000241c783b */ /* 0x000eee0000000200 */
[C---:B------:R-:W-:Y:S08]  /*11ae0*/  HMMA.16816.F32.BF16 R196, R12.reuse, R32, RZ ;  /* 0x000000200cc4723c */ /* 0x040ff000000418ff */
[C---:B------:R-:W-:Y:S08]  /*11af0*/  HMMA.16816.F32.BF16 R104, R12.reuse, R34, RZ ;  /* 0x000000220c68723c */ /* 0x040ff000000418ff */
[C---:B------:R-:W-:Y:S08]  /*11b00*/  HMMA.16816.F32.BF16 R188, R12.reuse, R24, RZ ;  /* 0x000000180cbc723c */ /* 0x040ff000000418ff */
[C---:B------:R-:W-:Y:S08]  /*11b10*/  HMMA.16816.F32.BF16 R32, R12.reuse, R26, RZ ;  /* 0x0000001a0c20723c */ /* 0x040ff000000418ff */
[C---:B------:R-:W-:Y:S08]  /*11b20*/  HMMA.16816.F32.BF16 R24, R12.reuse, R20, RZ ;  /* 0x000000140c18723c */ /* 0x040ff000000418ff */
[----:B------:R-:W-:Y:S01]  /*11b30*/  HMMA.16816.F32.BF16 R20, R12, R22, RZ ;  /* 0x000000160c14723c */ /* 0x000fe200000418ff */
[----:B------:R-:W4:Y:S07]  /*11b40*/  LDSM.16.M88.4 R12, [R208+0x2000] ;  /* 0x00200000d00c783b */ /* 0x000f2e0000000200 */
[C---:B--2---:R-:W-:Y:S08]  /*11b50*/  HMMA.16816.F32.BF16 R196, R16.reuse, R60, R196 ;  /* 0x0000003c10c4723c */ /* 0x044ff000000418c4 */
        /* <DEDUP_REMOVED lines=8> */
[----:B------:R-:W-:Y:S01]  /*11be0*/  HMMA.16816.F32.BF16 R180, R16, R102, R20 ;  /* 0x0000006610b4723c */ /* 0x000fe20000041814 */
[----:B------:R-:W-:Y:S04]  /*11bf0*/  LDSM.16.M88.4 R16, [R37+0x7000] ;  /* 0x007000002510783b */ /* 0x000fe80000000200 */
[----:B------:R-:W-:Y:S03]  /*11c00*/  LDSM.16.M88.4 R20, [R37+0x7c00] ;  /* 0x007c00002514783b */ /* 0x000fe60000000200 */
[C---:B-1----:R-:W-:Y:S08]  /*11c10*/  HMMA.16816.F32.BF16 R176, R4.reuse, R8, R240 ;  /* 0x0000000804b0723c */ /* 0x042ff000000418f0 */
[C---:B---3--:R-:W-:Y:S08]  /*11c20*/  HMMA.16816.F32.BF16 R104, R4.reuse, R28, R236 ;  /* 0x0000001c0468723c */ /* 0x048ff000000418ec */
        /* <DEDUP_REMOVED lines=18> */
[C---:B-1----:R-:W-:Y:S08]  /*11d50*/  HMMA.16816.F32.BF16 R220, R4.reuse, R32, R104 ;  /* 0x0000002004dc723c */ /* 0x042ff00000041868 */
[C---:B------:R-:W-:Y:S08]  /*11d60*/  HMMA.16816.F32.BF16 R212, R4.reuse, R34, R100 ;  /* 0x0000002204d4723c */ /* 0x040ff00000041864 */
[C---:B------:R-:W-:Y:S08]  /*11d70*/  HMMA.16816.F32.BF16 R224, R4.reuse, R16, R176 ;  /* 0x0000001004e0723c */ /* 0x040ff000000418b0 */
[C---:B------:R-:W-:Y:S08]  /*11d80*/  HMMA.16816.F32.BF16 R196, R4.reuse, R18, R172 ;  /* 0x0000001204c4723c */ /* 0x040ff000000418ac */
[C---:B------:R-:W-:Y:S01]  /*11d90*/  HMMA.16816.F32.BF16 R200, R4.reuse, R24, R52 ;  /* 0x0000001804c8723c */ /* 0x040fe20000041834 */
[----:B------:R-:W-:Y:S07]  /*11da0*/  LDSM.16.M88.4 R52, [R36+0x8c00] ;  /* 0x008c00002434783b */ /* 0x000fee0000000200 */
[C---:B------:R-:W-:Y:S01]  /*11db0*/  HMMA.16816.F32.BF16 R104, R4.reuse, R26, R40 ;  /* 0x0000001a0468723c */ /* 0x040fe20000041828 */
[----:B------:R-:W-:Y:S07]  /*11dc0*/  LDSM.16.M88.4 R40, [R36+0x8000] ;  /* 0x008000002428783b */ /* 0x000fee0000000200 */
[C---:B------:R-:W-:Y:S08]  /*11dd0*/  HMMA.16816.F32.BF16 R100, R4.reuse, R20, R240 ;  /* 0x000000140464723c */ /* 0x040ff000000418f0 */
[----:B------:R-:W-:Y:S01]  /*11de0*/  HMMA.16816.F32.BF16 R64, R4, R22, R184 ;  /* 0x000000160440723c */ /* 0x000fe200000418b8 */
[----:B------:R-:W1:Y:S07]  /*11df0*/  LDSM.16.M88.4 R4, [R208+0x5000] ;  /* 0x00500000d004783b */ /* 0x000e6e0000000200 */
[C---:B--2---:R-:W-:Y:S08]  /*11e00*/  HMMA.16816.F32.BF16 R176, R8.reuse, R18, R60 ;  /* 0x0000001208b0723c */ /* 0x044ff0000004183c */
[C---:B------:R-:W-:Y:S01]  /*11e10*/  HMMA.16816.F32.BF16 R60, R8.reuse, R22, R12 ;  /* 0x00000016083c723c */ /* 0x040fe2000004180c */
[----:B------:R-:W2:Y:S07]  /*11e20*/  LDSM.16.M88.4 R12, [R208+0x4000] ;  /* 0x00400000d00c783b */ /* 0x000eae0000000200 */
[C---:B------:R-:W-:Y:S01]  /*11e30*/  HMMA.16816.F32.BF16 R172, R8.reuse, R16, R188 ;  /* 0x0000001008ac723c */ /* 0x040fe200000418bc */
[----:B------:R-:W-:Y:S07]  /*11e40*/  LDSM.16.M88.4 R16, [R37+0x8000] ;  /* 0x008000002510783b */ /* 0x000fee0000000200 */
[C---:B------:R-:W-:Y:S08]  /*11e50*/  HMMA.16816.F32.BF16 R184, R8.reuse, R34, R204 ;  /* 0x0000002208b8723c */ /* 0x040ff000000418cc */
[C---:B------:R-:W-:Y:S08]  /*11e60*/  HMMA.16816.F32.BF16 R180, R8.reuse, R32, R236 ;  /* 0x0000002008b4723c */ /* 0x040ff000000418ec */
[C---:B------:R-:W-:Y:S08]  /*11e70*/  HMMA.16816.F32.BF16 R204, R8.reuse, R24, R232 ;  /* 0x0000001808cc723c */ /* 0x040ff000000418e8 */
[C---:B------:R-:W-:Y:S08]  /*11e80*/  HMMA.16816.F32.BF16 R192, R8.reuse, R26, R192 ;  /* 0x0000001a08c0723c */ /* 0x040ff000000418c0 */
[----:B------:R-:W-:Y:S01]  /*11e90*/  HMMA.16816.F32.BF16 R188, R8, R20, R228 ;  /* 0x0000001408bc723c */ /* 0x000fe200000418e4 */
[----:B------:R-:W3:Y:S04]  /*11ea0*/  LDSM.16.M88.4 R8, [R216+0x4000] ;  /* 0x00400000d808783b */ /* 0x000ee80000000200 */
[----:B------:R-:W-:Y:S03]  /*11eb0*/  LDSM.16.M88.4 R20, [R37+0x8400] ;  /* 0x008400002514783b */ /* 0x000fe60000000200 */
        /* <DEDUP_REMOVED lines=9> */
[C---:B--2---:R-:W-:Y:S08]  /*11f50*/  HMMA.16816.F32.BF16 R24, R12.reuse, R40, R172 ;  /* 0x000000280c18723c */ /* 0x044ff000000418ac */
[C---:B------:R-:W-:Y:S08]  /*11f60*/  HMMA.16816.F32.BF16 R40, R12.reuse, R42, R176 ;  /* 0x0000002a0c28723c */ /* 0x040ff000000418b0 */
[C---:B------:R-:W-:Y:S08]  /*11f70*/  HMMA.16816.F32.BF16 R64, R12.reuse, R28, R180 ;  /* 0x0000001c0c40723c */ /* 0x040ff000000418b4 */
[C---:B------:R-:W-:Y:S08]  /*11f80*/  HMMA.16816.F32.BF16 R100, R12.reuse, R30, R184 ;  /* 0x0000001e0c64723c */ /* 0x040ff000000418b8 */
[C---:B------:R-:W-:Y:S08]  /*11f90*/  HMMA.16816.F32.BF16 R204, R12.reuse, R56, R204 ;  /* 0x000000380ccc723c */ /* 0x040ff000000418cc */
[C---:B------:R-:W-:Y:S08]  /*11fa0*/  HMMA.16816.F32.BF16 R200, R12.reuse, R58, R192 ;  /* 0x0000003a0cc8723c */ /* 0x040ff000000418c0 */
[C---:B------:R-:W-:Y:S08]  /*11fb0*/  HMMA.16816.F32.BF16 R228, R12.reuse, R52, R188 ;  /* 0x000000340ce4723c */ /* 0x040ff000000418bc */
[----:B------:R-:W-:Y:S08]  /*11fc0*/  HMMA.16816.F32.BF16 R224, R12, R54, R60 ;  /* 0x000000360ce0723c */ /* 0x000ff0000004183c */
[-C--:B---3--:R-:W-:Y:S08]  /*11fd0*/  HMMA.16816.F32.BF16 R12, R8, R16.reuse, R24 ;  /* 0x00000010080c723c */ /* 0x088ff00000041818 */
[C---:B-1----:R-:W-:Y:S08]  /*11fe0*/  HMMA.16816.F32.BF16 R32, R4.reuse, R16, R32 ;  /* 0x000000100420723c */ /* 0x042ff00000041820 */
[----:B------:R-:W-:Y:S03]  /*11ff0*/  HMMA.16816.F32.BF16 R28, R4, R18, R196 ;  /* 0x00000012041c723c */ /* 0x000fe600000418c4 */
[----:B------:R-:W-:-:S02]  /*12000*/  FSEL R197, R12, -INF , !P3 ;  /* 0xff8000000cc57808 */ /* 0x000fc40005800000 */
[-C--:B------:R-:W-:Y:S01]  /*12010*/  ISETP.GE.AND P3, PT, R2, R47.reuse, PT ;  /* 0x0000002f0200720c */ /* 0x080fe20003f66270 */
[----:B------:R-:W-:Y:S01]  /*12020*/  VIADD R2, R0, 0xffffff41 ;  /* 0xffffff4100027836 */ /* 0x000fe20000000000 */
[----:B------:R-:W-:Y:S01]  /*12030*/  FSEL R186, R14, -INF , !P4 ;  /* 0xff8000000eba7808 */ /* 0x000fe20006000000 */
[C---:B------:R-:W-:Y:S01]  /*12040*/  HMMA.16816.F32.BF16 R24, R8.reuse, R18, R40 ;  /* 0x000000120818723c */ /* 0x040fe20000041828 */
[----:B------:R-:W1:Y:S02]  /*12050*/  LDSM.16.M88.4 R16, [R37+0x8800] ;  /* 0x008800002510783b */ /* 0x000e640000000200 */
        /* <DEDUP_REMOVED lines=8> */
[----:B------:R-:W-:Y:S01]  /*120e0*/  VIADD R2, R0, 0xffffff49 ;  /* 0xffffff4900027836 */ /* 0x000fe20000000000 */
[----:B------:R-:W-:Y:S01]  /*120f0*/  FSEL R189, R35, -INF , !P3 ;  /* 0xff80000023bd7808 */ /* 0x000fe20005800000 */
[----:B------:R-:W-:Y:S01]  /*12100*/  HMMA.16816.F32.BF16 R40, R4, R20, R220 ;  /* 0x000000140428723c */ /* 0x000fe200000418dc */
[----:B------:R-:W-:Y:S02]  /*12110*/  FSEL R181, R15, -INF , !P4 ;  /* 0xff8000000fb57808 */ /* 0x000fe40006000000 */
[----:B------:R-:W-:-:S02]  /*12120*/  ISETP.GE.AND P4, PT, R3, R44, PT ;  /* 0x0000002c0300720c */ /* 0x000fc40003f86270 */
[----:B------:R-:W-:Y:S02]  /*12130*/  ISETP.GE.AND P3, PT, R3, R45, PT ;  /* 0x0000002d0300720c */ /* 0x000fe40003f66270 */
[----:B------:R-:W-:Y:S01]  /*12140*/  FSEL R193, R13, -INF , !P5 ;  /* 0xff8000000dc17808 */ /* 0x000fe20006800000 */
[----:B------:R-:W-:Y:S01]  /*12150*/  HMMA.16816.F32.BF16 R32, R8, R22, R100 ;  /* 0x000000160820723c */ /* 0x000fe20000041864 */
[----:B------:R-:W-:Y:S01]  /*12160*/  FSEL R196, R24, -INF , !P4 ;  /* 0xff80000018c47808 */ /* 0x000fe20006000000 */
[----:B------:R-:W2:Y:S01]  /*12170*/  LDSM.16.M88.4 R12, [R37+0x8c00] ;  /* 0x008c0000250c783b */ /* 0x000ea20000000200 */
[----:B------:R-:W-:Y:S01]  /*12180*/  FSEL R184, R26, -INF , !P3 ;  /* 0xff8000001ab87808 */ /* 0x000fe20005800000 */
[----:B------:R-:W-:-:S04]  /*12190*/  DEPBAR.LE SB0, 0x0 ;  /* 0x000080000000791a */ /* 0x000fc80000000000 */
[----:B------:R-:W-:Y:S01]  /*121a0*/  BAR.SYNC.DEFER_BLOCKING 0x0 ;  /* 0x0000000000007b1d */ /* 0x000fe20000010000 */
[CC--:B------:R-:W-:Y:S01]  /*121b0*/  ISETP.GE.AND P5, PT, R3.reuse, R46.reuse, PT ;  /* 0x0000002e0300720c */ /* 0x0c0fe20003fa6270 */
[C---:B------:R-:W-:Y:S01]  /*121c0*/  HMMA.16816.F32.BF16 R52, R4.reuse, R22, R212 ;  /* 0x000000160434723c */ /* 0x040fe200000418d4 */
[----:B------:R-:W-:Y:S01]  /*121d0*/  ISETP.GE.AND P4, PT, R3, R47, PT ;  /* 0x0000002f0300720c */ /* 0x000fe20003f86270 */
[----:B------:R-:W-:Y:S01]  /*121e0*/  VIADD R3, R0, 0xffffff58 ;  /* 0xffffff5800037836 */ /* 0x000fe20000000000 */
[----:B------:R-:W-:Y:S02]  /*121f0*/  ISETP.GE.AND P3, PT, R2, R46, PT ;  /* 0x0000002e0200720c */ /* 0x000fe40003f66270 */
[----:B------:R-:W-:Y:S02]  /*12200*/  FSEL R191, R28, -INF , !P5 ;  /* 0xff8000001cbf7808 */ /* 0x000fe40006800000 */
[----:B------:R-:W-:Y:S01]  /*12210*/  FSEL R190, R30, -INF , !P4 ;  /* 0xff8000001ebe7808 */ /* 0x000fe20006000000 */
[----:B-1----:R-:W-:Y:S01]  /*12220*/  HMMA.16816.F32.BF16 R20, R4, R16, R232 ;  /* 0x000000100414723c */ /* 0x002fe200000418e8 */
[----:B------:R-:W-:-:S02]  /*12230*/  FSEL R188, R29, -INF , !P3 ;  /* 0xff8000001dbc7808 */ /* 0x000fc40005800000 */
[CC--:B------:R-:W-:Y:S02]  /*12240*/  ISETP.GE.AND P5, PT, R2.reuse, R44.reuse, PT ;  /* 0x0000002c0200720c */ /* 0x0c0fe40003fa6270 */
[C---:B------:R-:W-:Y:S02]  /*12250*/  ISETP.GE.AND P4, PT, R2.reuse, R47, PT ;  /* 0x0000002f0200720c */ /* 0x040fe40003f86270 */
[----:B------:R-:W-:Y:S01]  /*12260*/  ISETP.GE.AND P3, PT, R2, R45, PT ;  /* 0x0000002d0200720c */ /* 0x000fe20003f66270 */
[----:B------:R-:W-:Y:S01]  /*12270*/  VIADD R2, R0, 0xffffff50 ;  /* 0xffffff5000027836 */ /* 0x000fe20000000000 */
[----:B------:R-:W-:Y:S02]  /*12280*/  FSEL R182, R31, -INF , !P4 ;  /* 0xff8000001fb67808 */ /* 0x000fe40006000000 */
[----:B------:R-:W-:Y:S01]  /*12290*/  FSEL R187, R25, -INF , !P5 ;  /* 0xff80000019bb7808 */ /* 0x000fe20006800000 */
[----:B------:R-:W-:Y:S01]  /*122a0*/  HMMA.16816.F32.BF16 R28, R8, R16, R204 ;  /* 0x00000010081c723c */ /* 0x000fe200000418cc */
[----:B------:R-:W-:-:S02]  /*122b0*/  ISETP.GE.AND P4, PT, R2, R44, PT ;  /* 0x0000002c0200720c */ /* 0x000fc40003f86270 */
        /* <DEDUP_REMOVED lines=9> */
[----:B--2---:R-:W-:Y:S01]  /*12350*/  HMMA.16816.F32.BF16 R64, R4, R12, R244 ;  /* 0x0000000c0440723c */ /* 0x004fe200000418f4 */
[C---:B------:R-:W-:Y:S02]  /*12360*/  ISETP.GE.AND P3, PT, R2.reuse, R44, PT ;  /* 0x0000002c0200720c */ /* 0x040fe40003f66270 */
[C---:B------:R-:W-:Y:S02]  /*12370*/  ISETP.GE.AND P4, PT, R2.reuse, R46, PT ;  /* 0x0000002e0200720c */ /* 0x040fe40003f86270 */
[----:B------:R-:W-:Y:S02]  /*12380*/  FSEL R183, R57, -INF , !P3 ;  /* 0xff80000039b77808 */ /* 0x000fe40005800000 */
[----:B------:R-:W-:Y:S02]  /*12390*/  ISETP.GE.AND P3, PT, R2, R47, PT ;  /* 0x0000002f0200720c */ /* 0x000fe40003f66270 */
[----:B------:R-:W-:-:S02]  /*123a0*/  FSEL R179, R40, -INF , !P5 ;  /* 0xff80000028b37808 */ /* 0x000fc40006800000 */
[----:B------:R-:W-:Y:S02]  /*123b0*/  FSEL R173, R43, -INF , !P3 ;  /* 0xff8000002bad7808 */ /* 0x000fe40005800000 */
[----:B------:R-:W-:Y:S02]  /*123c0*/  ISETP.GE.AND P3, PT, R3, R44, PT ;  /* 0x0000002c0300720c */ /* 0x000fe40003f66270 */
[-C--:B------:R-:W-:Y:S01]  /*123d0*/  ISETP.GE.AND P5, PT, R2, R45.reuse, PT ;  /* 0x0000002d0200720c */ /* 0x080fe20003fa6270 */
[----:B------:R-:W-:Y:S01]  /*123e0*/  VIADD R2, R0, 0xffffff59 ;  /* 0xffffff5900027836 */ /* 0x000fe20000000000 */
[----:B------:R-:W-:Y:S02]  /*123f0*/  FSEL R174, R41, -INF , !P4 ;  /* 0xff80000029ae7808 */ /* 0x000fe40006000000 */
[----:B------:R-:W-:Y:S01]  /*12400*/  ISETP.GE.AND P4, PT, R3, R45, PT ;  /* 0x0000002d0300720c */ /* 0x000fe20003f86270 */
[----:B------:R-:W-:Y:S01]  /*12410*/  HMMA.16816.F32.BF16 R40, R4, R18, R236 ;  /* 0x000000120428723c */ /* 0x000fe200000418ec */
[----:B------:R-:W-:-:S02]  /*12420*/  FSEL R180, R32, -INF , !P3 ;  /* 0xff80000020b47808 */ /* 0x000fc40005800000 */
[----:B------:R-:W-:Y:S02]  /*12430*/  ISETP.GE.AND P3, PT, R3, R47, PT ;  /* 0x0000002f0300720c */ /* 0x000fe40003f66270 */
[----:B------:R-:W-:Y:S02]  /*12440*/  FSEL R104, R59, -INF , !P5 ;  /* 0xff8000003b687808 */ /* 0x000fe40006800000 */
[----:B------:R-:W-:Y:S01]  /*12450*/  FSEL R61, R34, -INF , !P4 ;  /* 0xff800000223d7808 */ /* 0x000fe20006000000 */
[----:B------:R-:W-:Y:S01]  /*12460*/  HMMA.16816.F32.BF16 R16, R8, R12, R228 ;  /* 0x0000000c0810723c */ /* 0x000fe200000418e4 */
[-C--:B------:R-:W-:Y:S01]  /*12470*/  ISETP.GE.AND P5, PT, R3, R46.reuse, PT ;  /* 0x0000002e0300720c */ /* 0x080fe20003fa6270 */
[----:B------:R-:W-:Y:S01]  /*12480*/  VIADD R3, R0, 0xffffff60 ;  /* 0xffffff6000037836 */ /* 0x000fe20000000000 */
[----:B------:R-:W-:Y:S02]  /*12490*/  ISETP.GE.AND P4, PT, R2, R46, PT ;  /* 0x0000002e0200720c */ /* 0x000fe40003f86270 */
[----:B------:R-:W-:-:S02]  /*124a0*/  FSEL R106, R54, -INF , !P3 ;  /* 0xff800000366a7808 */ /* 0x000fc40005800000 */
[----:B------:R-:W-:Y:S02]  /*124b0*/  ISETP.GE.AND P3, PT, R2, R47, PT ;  /* 0x0000002f0200720c */ /* 0x000fe40003f66270 */
[----:B------:R-:W-:Y:S02]  /*124c0*/  FSEL R107, R52, -INF , !P5 ;  /* 0xff800000346b7808 */ /* 0x000fe40006800000 */
[----:B------:R-:W-:Y:S02]  /*124d0*/  FSEL R63, R53, -INF , !P4 ;  /* 0xff800000353f7808 */ /* 0x000fe40006000000 */
[C---:B------:R-:W-:Y:S02]  /*124e0*/  ISETP.GE.AND P5, PT, R2.reuse, R44, PT ;  /* 0x0000002c0200720c */ /* 0x040fe40003fa6270 */
[----:B------:R-:W-:Y:S01]  /*124f0*/  ISETP.GE.AND P4, PT, R2, R45, PT ;  /* 0x0000002d0200720c */ /* 0x000fe20003f86270 */
[----:B------:R-:W-:Y:S01]  /*12500*/  VIADD R2, R0, 0xffffff61 ;  /* 0xffffff6100027836 */ /* 0x000fe20000000000 */
[----:B------:R-:W-:-:S02]  /*12510*/  FSEL R62, R55, -INF , !P3 ;  /* 0xff800000373e7808 */ /* 0x000fc40005800000 */
[----:B------:R-:W-:Y:S01]  /*12520*/  ISETP.GE.AND P3, PT, R3, R45, PT ;  /* 0x0000002d0300720c */ /* 0x000fe20003f66270 */
[-C--:B------:R-:W-:Y:S01]  /*12530*/  HMMA.16816.F32.BF16 R52, R4, R14.reuse, R240 ;  /* 0x0000000e0434723c */ /* 0x080fe200000418f0 */
[----:B------:R-:W-:Y:S01]  /*12540*/  FSEL R57, R35, -INF , !P4 ;  /* 0xff80000023397808 */ /* 0x000fe20006000000 */
[----:B------:R-:W-:Y:S01]  /*12550*/  VIADD R4, R0, 0xffffff70 ;  /* 0xffffff7000047836 */ /* 0x000fe20000000000 */
[-C--:B------:R-:W-:Y:S02]  /*12560*/  ISETP.GE.AND P4, PT, R3, R44.reuse, PT ;  /* 0x0000002c0300720c */ /* 0x080fe40003f86270 */
[----:B------:R-:W-:Y:S02]  /*12570*/  FSEL R56, R30, -INF , !P3 ;  /* 0xff8000001e387808 */ /* 0x000fe40005800000 */
[----:B------:R-:W-:Y:S01]  /*12580*/  ISETP.GE.AND P3, PT, R2, R44, PT ;  /* 0x0000002c0200720c */ /* 0x000fe20003f66270 */
[----:B------:R-:W-:Y:S01]  /*12590*/  HMMA.16816.F32.BF16 R12, R8, R14, R224 ;  /* 0x0000000e080c723c */ /* 0x000fe200000418e0 */
[----:B------:R-:W-:-:S02]  /*125a0*/  FSEL R175, R33, -INF , !P5 ;  /* 0xff80000021af7808 */ /* 0x000fc40006800000 */
[----:B------:R-:W-:Y:S02]  /*125b0*/  FSEL R172, R28, -INF , !P4 ;  /* 0xff8000001cac7808 */ /* 0x000fe40006000000 */
[C---:B------:R-:W-:Y:S02]  /*125c0*/  ISETP.GE.AND P5, PT, R3.reuse, R46, PT ;  /* 0x0000002e0300720c */ /* 0x040fe40003fa6270 */
[-C--:B------:R-:W-:Y:S01]  /*125d0*/  ISETP.GE.AND P4, PT, R3, R47.reuse, PT ;  /* 0x0000002f0300720c */ /* 0x080fe20003f86270 */
[----:B------:R-:W-:Y:S01]  /*125e0*/  VIADD R3, R0, 0xffffff68 ;  /* 0xffffff6800037836 */ /* 0x000fe20000000000 */
[----:B------:R-:W-:Y:S02]  /*125f0*/  FSEL R105, R29, -INF , !P3 ;  /* 0xff8000001d697808 */ /* 0x000fe40005800000 */
[----:B------:R-:W-:Y:S02]  /*12600*/  ISETP.GE.AND P3, PT, R2, R47, PT ;  /* 0x0000002f0200720c */ /* 0x000fe40003f66270 */
[----:B------:R-:W-:-:S02]  /*12610*/  FSEL R58, R22, -INF , !P4 ;  /* 0xff800000163a7808 */ /* 0x000fc40006000000 */
[----:B------:R-:W-:Y:S02]  /*12620*/  FSEL R50, R23, -INF , !P3 ;  /* 0xff80000017327808 */ /* 0x000fe40005800000 */
[----:B------:R-:W-:Y:S02]  /*12630*/  ISETP.GE.AND P4, PT, R2, R46, PT ;  /* 0x0000002e0200720c */ /* 0x000fe40003f86270 */
[----:B------:R-:W-:Y:S02]  /*12640*/  ISETP.GE.AND P3, PT, R3, R44, PT ;  /* 0x0000002c0300720c */ /* 0x000fe40003f66270 */
[----:B------:R-:W-:Y:S02]  /*12650*/  FSEL R59, R20, -INF , !P5 ;  /* 0xff800000143b7808 */ /* 0x000fe40006800000 */
        /* <DEDUP_REMOVED lines=9> */
[-C--:B------:R-:W-:Y:S01]  /*126f0*/  ISETP.GE.AND P5, PT, R3, R46.reuse, PT ;  /* 0x0000002e0300720c */ /* 0x080fe20003fa6270 */
[----:B------:R-:W-:Y:S01]  /*12700*/  VIADD R3, R0, 0xffffff71 ;  /* 0xffffff7100037836 */ /* 0x000fe20000000000 */
[C---:B------:R-:W-:Y:S02]  /*12710*/  ISETP.GE.AND P4, PT, R2.reuse, R46, PT ;  /* 0x0000002e0200720c */ /* 0x040fe40003f86270 */
[----:B------:R-:W-:Y:S02]  /*12720*/  ISETP.GE.AND P3, PT, R2, R47, PT ;  /* 0x0000002f0200720c */ /* 0x000fe40003f66270 */
[----:B------:R-:W-:Y:S02]  /*12730*/  FSEL R36, R40, -INF , !P5 ;  /* 0xff80000028247808 */ /* 0x000fe40006800000 */
[----:B------:R-:W-:Y:S02]  /*12740*/  FSEL R34, R41, -INF , !P4 ;  /* 0xff80000029227808 */ /* 0x000fe40006000000 */
[----:B------:R-:W-:-:S02]  /*12750*/  FSEL R30, R43, -INF , !P3 ;  /* 0xff8000002b1e7808 */ /* 0x000fc40005800000 */
[CC--:B------:R-:W-:Y:S02]  /*12760*/  ISETP.GE.AND P5, PT, R2.reuse, R44.reuse, PT ;  /* 0x0000002c0200720c */ /* 0x0c0fe40003fa6270 */
[----:B------:R-:W-:Y:S01]  /*12770*/  ISETP.GE.AND P4, PT, R2, R45, PT ;  /* 0x0000002d0200720c */ /* 0x000fe20003f86270 */
[----:B------:R-:W-:Y:S01]  /*12780*/  VIADD R2, R0, 0xffffff78 ;  /* 0xffffff7800027836 */ /* 0x000fe20000000000 */
[----:B------:R-:W-:Y:S01]  /*12790*/  ISETP.GE.AND P3, PT, R4, R44, PT ;  /* 0x0000002c0400720c */ /* 0x000fe20003f66270 */
[----:B------:R-:W-:Y:S01]  /*127a0*/  VIADD R0, R0, 0xffffff79 ;  /* 0xffffff7900007836 */ /* 0x000fe20000000000 */
[----:B------:R-:W-:Y:S02]  /*127b0*/  FSEL R37, R25, -INF , !P5 ;  /* 0xff80000019257808 */ /* 0x000fe40006800000 */
[----:B------:R-:W-:Y:S02]  /*127c0*/  FSEL R27, R27, -INF , !P4 ;  /* 0xff8000001b1b7808 */ /* 0x000fe40006000000 */
[----:B------:R-:W-:-:S02]  /*127d0*/  FSEL R33, R16, -INF , !P3 ;  /* 0xff80000010217808 */ /* 0x000fc40005800000 */
[C---:B------:R-:W-:Y:S02]  /*127e0*/  ISETP.GE.AND P5, PT, R3.reuse, R44, PT ;  /* 0x0000002c0300720c */ /* 0x040fe40003fa6270 */
[-C--:B------:R-:W-:Y:S02]  /*127f0*/  ISETP.GE.AND P4, PT, R4, R45.reuse, PT ;  /* 0x0000002d0400720c */ /* 0x080fe40003f86270 */
[----:B------:R-:W-:Y:S02]  /*12800*/  ISETP.GE.AND P3, PT, R3, R45, PT ;  /* 0x0000002d0300720c */ /* 0x000fe40003f66270 */
[----:B------:R-:W-:Y:S02]  /*12810*/  FSEL R32, R17, -INF , !P5 ;  /* 0xff80000011207808 */ /* 0x000fe40006800000 */
[----:B------:R-:W-:Y:S02]  /*12820*/  FSEL R22, R18, -INF , !P4 ;  /* 0xff80000012167808 */ /* 0x000fe40006000000 */
[----:B------:R-:W-:-:S02]  /*12830*/  FSEL R16, R19, -INF , !P3 ;  /* 0xff80000013107808 */ /* 0x000fc40005800000 */
[-C--:B------:R-:W-:Y:S02]  /*12840*/  ISETP.GE.AND P5, PT, R2, R44.reuse, PT ;  /* 0x0000002c0200720c */ /* 0x080fe40003fa6270 */
[----:B------:R-:W-:Y:S02]  /*12850*/  ISETP.GE.AND P4, PT, R0, R44, PT ;  /* 0x0000002c0000720c */ /* 0x000fe40003f86270 */
[----:B------:R-:W-:Y:S02]  /*12860*/  ISETP.GE.AND P3, PT, R4, R46, PT ;  /* 0x0000002e0400720c */ /* 0x000fe40003f66270 */
[----:B------:R-:W-:Y:S02]  /*12870*/  FSEL R31, R12, -INF , !P5 ;  /* 0xff8000000c1f7808 */ /* 0x000fe40006800000 */
[----:B------:R-:W-:Y:S02]  /*12880*/  FSEL R29, R13, -INF , !P4 ;  /* 0xff8000000d1d7808 */ /* 0x000fe40006000000 */
[----:B------:R-:W-:-:S02]  /*12890*/  FSEL R26, R64, -INF , !P3 ;  /* 0xff800000401a7808 */ /* 0x000fc40005800000 */
[-C--:B------:R-:W-:Y:S02]  /*128a0*/  ISETP.GE.AND P5, PT, R3, R46.reuse, PT ;  /* 0x0000002e0300720c */ /* 0x080fe40003fa6270 */
[-C--:B------:R-:W-:Y:S02]  /*128b0*/  ISETP.GE.AND P4, PT, R2, R46.reuse, PT ;  /* 0x0000002e0200720c */ /* 0x080fe40003f86270 */
        /* <DEDUP_REMOVED lines=11> */
[C---:B------:R-:W-:Y:S02]  /*12970*/  ISETP.GE.AND P4, PT, R0.reuse, R45, PT ;  /* 0x0000002d0000720c */ /* 0x040fe40003f86270 */
[----:B------:R-:W-:Y:S02]  /*12980*/  ISETP.GE.AND P3, PT, R0, R47, PT ;  /* 0x0000002f0000720c */ /* 0x000fe40003f66270 */
[----:B------:R-:W-:Y:S02]  /*12990*/  FSEL R11, R14, -INF , !P5 ;  /* 0xff8000000e0b7808 */ /* 0x000fe40006800000 */
[----:B------:R-:W-:Y:S02]  /*129a0*/  FSEL R13, R55, -INF , !P3 ;  /* 0xff800000370d7808 */ /* 0x000fe40005800000 */
[----:B------:R-:W-:Y:S01]  /*129b0*/  FSEL R10, R15, -INF , !P4 ;  /* 0xff8000000f0a7808 */ /* 0x000fe20006000000 */
[----:B------:R-:W-:Y:S06]  /*129c0*/  BRA.U !UP0, `(.L_x_644) ;  /* 0x0000000108d87547 */ /* 0x000fec000b800000 */
        /* <DEDUP_REMOVED lines=10> */
[----:B------:R-:W-:Y:S02]  /*12a70*/  USHF.L.U64.HI UR4, UR14, 0x6, UR5 ;  /* 0x000000060e047899 */ /* 0x000fe40008010205 */
[----:B------:R-:W-:Y:S02]  /*12a80*/  MOV R0, UR5 ;  /* 0x0000000500007c02 */ /* 0x000fe40008000f00 */
[----:B------:R-:W-:Y:S01]  /*12a90*/  ULEA.HI.X UR4, UR16, UR4, UR17, 0x5, UP0 ;  /* 0x0000000410047291 */ /* 0x000fe200080f2c11 */
[----:B------:R-:W-:-:S02]  /*12aa0*/  IMAD.U32 R2, RZ, RZ, UR9 ;  /* 0x00000009ff027e24 */ /* 0x000fc4000f8e00ff */
[----:B------:R-:W-:-:S03]  /*12ab0*/  IMAD.U32 R7, RZ, RZ, UR9 ;  /* 0x00000009ff077e24 */ /* 0x000fc6000f8e00ff */
[----:B------:R-:W-:Y:S02]  /*12ac0*/  MOV R6, UR4 ;  /* 0x0000000400067c02 */ /* 0x000fe40008000f00 */
[-C--:B--2---:R-:W-:Y:S02]  /*12ad0*/  LEA R4, P4, R4, R219.reuse, 0x7 ;  /* 0x000000db04047211 */ /* 0x084fe400078838ff */
        /* <DEDUP_REMOVED lines=34> */
.L_x_646:
[----:B------:R3:W-:Y:S02]  /*12d00*/  STS.128 [R217+0x8800], RZ ;  /* 0x008800ffd9007388 */ /* 0x0007e40000000c00 */
.L_x_647:
[----:B------:R-:W-:Y:S05]  /*12d10*/  BSYNC.RECONVERGENT B0 ;  /* 0x0000000000007941 */ /* 0x000fea0003800200 */
.L_x_645:
[----:B------:R-:W0:Y:S02]  /*12d20*/  LDGDEPBAR ;  /* 0x00000000000079af */ /* 0x000e240000000000 */
.L_x_644:
[----:B-1----:R-:W4:Y:S04]  /*12d30*/  LDL.64 R4, [R1+0x130] ;  /* 0x0001300001047983 */ /* 0x002f280000100a00 */
[----:B------:R-:W3:Y:S04]  /*12d40*/  LDL.64 R6, [R1+0x120] ;  /* 0x0001200001067983 */ /* 0x000ee80000100a00 */
[----:B--2---:R-:W2:Y:S04]  /*12d50*/  LDL.LU.64 R2, [R1+0x80] ;  /* 0x0000800001027983 */ /* 0x004ea80000300a00 */
[----:B------:R1:W-:Y:S04]  /*12d60*/  STL [R1+0x1d8], R93 ;  /* 0x0001d85d01007387 */ /* 0x0003e80000100800 */
[----:B------:R-:W3:Y:S04]  /*12d70*/  LDL.LU.64 R230, [R1+0x48] ;  /* 0x0000480001e67983 */ /* 0x000ee80000300a00 */
[----:B------:R-:W3:Y:S04]  /*12d80*/  LDL.LU R221, [R1+0x8] ;  /* 0x0000080001dd7983 */ /* 0x000ee80000300800 */
[----:B------:R-:W3:Y:S04]  /*12d90*/  LDL.LU R229, [R1] ;  /* 0x0000000001e57983 */ /* 0x000ee80000300800 */
[----:B------:R-:W-:Y:S04]  /*12da0*/  STL [R1+0x1b4], R52 ;  /* 0x0001b43401007387 */ /* 0x000fe80000100800 */
[----:B------:R3:W-:Y:S04]  /*12db0*/  STL [R1+0x1b0], R53 ;  /* 0x0001b03501007387 */ /* 0x0007e80000100800 */
[----:B-1----:R-:W3:Y:S01]  /*12dc0*/  LDL.LU R93, [R1+0x4] ;  /* 0x00000400015d7983 */ /* 0x002ee20000300800 */
[----:B------:R-:W-:-:S04]  /*12dd0*/  FMNMX3.FTZ R0, R218, R186, R181, !PT ;  /* 0x000000bada007276 */ /* 0x000fc800078100b5 */
[----:B------:R-:W-:-:S04]  /*12de0*/  FMNMX3.FTZ R0, R0, R184, R177, !PT ;  /* 0x000000b800007276 */ /* 0x000fc800078100b1 */
[----:B------:R-:W-:-:S04]  /*12df0*/  FMNMX3.FTZ R0, R0, R176, R104, !PT ;  /* 0x000000b000007276 */ /* 0x000fc80007810068 */
[----:B------:R-:W-:Y:S01]  /*12e00*/  FMNMX3.FTZ R0, R0, R61, R57, !PT ;  /* 0x0000003d00007276 */ /* 0x000fe20007810039 */
[----:B------:R-:W1:Y:S03]  /*12e10*/  S2R R46, SR_CTAID.X ;  /* 0x00000000002e7919 */ /* 0x000e660000002500 */
[----:B------:R-:W-:-:S04]  /*12e20*/  FMNMX3.FTZ R0, R0, R56, R49, !PT ;  /* 0x0000003800007276 */ /* 0x000fc80007810031 */
[----:B------:R-:W-:-:S04]  /*12e30*/  FMNMX3.FTZ R0, R0, R28, R27, !PT ;  /* 0x0000001c00007276 */ /* 0x000fc8000781001b */
[----:B------:R-:W-:-:S04]  /*12e40*/  FMNMX3.FTZ R0, R0, R22, R16, !PT ;  /* 0x0000001600007276 */ /* 0x000fc80007810010 */
[----:B------:R-:W-:Y:S01]  /*12e50*/  FMNMX3.FTZ R0, R0, R11, R10, !PT ;  /* 0x0000000b00007276 */ /* 0x000fe2000781000a */
[----:B------:R-:W-:Y:S01]  /*12e60*/  UIADD3 UR4, UPT, UPT, UR32, -0x4, URZ ;  /* 0xfffffffc20047890 */ /* 0x000fe2000fffe0ff */
        /* <DEDUP_REMOVED lines=9> */
[----:B------:R-:W-:Y:S01]  /*12f00*/  STL [R1+0x1bc], R209 ;  /* 0x0001bcd101007387 */ /* 0x000fe20000100800 */
[----:B----4-:R-:W-:-:S02]  /*12f10*/  IMAD.MOV.U32 R225, RZ, RZ, R5 ;  /* 0x000000ffffe17224 */ /* 0x010fc400078e0005 */
[----:B------:R-:W4:Y:S01]  /*12f20*/  S2R R5, SR_TID.X ;  /* 0x0000000000057919 */ /* 0x000f220000002100 */
[----:B------:R-:W-:Y:S02]  /*12f30*/  IMAD.MOV.U32 R224, RZ, RZ, R4 ;  /* 0x000000ffffe07224 */ /* 0x000fe400078e0004 */
[----:B------:R-:W1:Y:S01]  /*12f40*/  SHFL.BFLY PT, R4, R0, 0x2, 0x1f ;  /* 0x0c401f0000047f89 */ /* 0x000e6200000e0000 */
[----:B--2---:R-:W-:Y:S02]  /*12f50*/  IMAD.MOV.U32 R18, RZ, RZ, R2 ;  /* 0x000000ffff127224 */ /* 0x004fe400078e0002 */
[----:B---3--:R-:W-:Y:S01]  /*12f60*/  IMAD.MOV.U32 R53, RZ, RZ, R7 ;  /* 0x000000ffff357224 */ /* 0x008fe200078e0007 */
[----:B------:R-:W-:-:S04]  /*12f70*/  FMNMX3.FTZ R2, R221, R195, R192, !PT ;  /* 0x000000c3dd027276 */ /* 0x000fc800078100c0 */
[----:B------:R-:W-:Y:S02]  /*12f80*/  FMNMX3.FTZ R9, R2, R191, R188, !PT ;  /* 0x000000bf02097276 */ /* 0x000fe400078100bc */
[----:B------:R-:W-:Y:S01]  /*12f90*/  FMNMX3.FTZ R2, R229, R194, R189, !PT ;  /* 0x000000c2e5027276 */ /* 0x000fe200078100bd */
[----:B------:R-:W-:Y:S01]  /*12fa0*/  IMAD.MOV.U32 R19, RZ, RZ, R3 ;  /* 0x000000ffff137224 */ /* 0x000fe200078e0003 */
[----:B------:R-:W-:Y:S02]  /*12fb0*/  MOV R3, UR23 ;  /* 0x0000001700037c02 */ /* 0x000fe40008000f00 */
[----:B------:R-:W-:Y:S02]  /*12fc0*/  FMNMX3.FTZ R2, R2, R190, R182, !PT ;  /* 0x000000be02027276 */ /* 0x000fe400078100b6 */
[----:B----4-:R-:W-:Y:S02]  /*12fd0*/  SHF.R.U32.HI R5, RZ, 0x5, R5 ;  /* 0x00000005ff057819 */ /* 0x010fe40000011605 */
[----:B------:R-:W-:-:S02]  /*12fe0*/  FMNMX3.FTZ R2, R2, R178, R173, !PT ;  /* 0x000000b202027276 */ /* 0x000fc400078100ad */
[----:B------:R-:W-:Y:S01]  /*12ff0*/  LOP3.LUT R3, R3, UR4, R53, 0x96, !PT ;  /* 0x0000000403037c12 */ /* 0x000fe2000f8e9635 */
[----:B-1----:R-:W-:Y:S01]  /*13000*/  IMAD R46, R46, 0x8, R5 ;  /* 0x000000082e2e7824 */ /* 0x002fe200078e0205 */
[----:B------:R-:W-:Y:S01]  /*13010*/  FMNMX3.FTZ R2, R2, R106, R62, !PT ;  /* 0x0000006a02027276 */ /* 0x000fe2000781003e */
[----:B------:R-:W-:Y:S01]  /*13020*/  IMAD.MOV.U32 R52, RZ, RZ, R6 ;  /* 0x000000ffff347224 */ /* 0x000fe200078e0006 */
[----:B------:R-:W-:Y:S01]  /*13030*/  FMNMX3.FTZ R9, R9, R179, R174, !PT ;  /* 0x000000b309097276 */ /* 0x000fe200078100ae */
[----:B------:R-:W-:Y:S01]  /*13040*/  IMAD.WIDE.U32 R6, R3, -0x326172a9, RZ ;  /* 0xcd9e8d5703067825 */ /* 0x000fe200078e00ff */
[----:B------:R-:W-:-:S03]  /*13050*/  FMNMX3.FTZ R2, R2, R58, R50, !PT ;  /* 0x0000003a02027276 */ /* 0x000fc60007810032 */
[----:B------:R-:W-:Y:S01]  /*13060*/  IMAD.WIDE.U32 R46, R46, -0x326172a9, RZ ;  /* 0xcd9e8d572e2e7825 */ /* 0x000fe200078e00ff */
[----:B------:R-:W-:Y:S02]  /*13070*/  FMNMX3.FTZ R9, R9, R107, R63, !PT ;  /* 0x0000006b09097276 */ /* 0x000fe4000781003f */
[----:B------:R-:W-:Y:S02]  /*13080*/  FMNMX.FTZ R0, R0, R4, !PT ;  /* 0x0000000400007209 */ /* 0x000fe40007810000 */
[----:B------:R-:W-:Y:S02]  /*13090*/  FMNMX3.FTZ R2, R2, R35, R30, !PT ;  /* 0x0000002302027276 */ /* 0x000fe4000781001e */
[----:B------:R-:W-:Y:S02]  /*130a0*/  LOP3.LUT R4, R46, UR11, R7, 0x96, !PT ;  /* 0x0000000b2e047c12 */ /* 0x000fe4000f8e9607 */
[----:B------:R-:W-:Y:S02]  /*130b0*/  FMNMX3.FTZ R9, R9, R59, R51, !PT ;  /* 0x0000003b09097276 */ /* 0x000fe40007810033 */
[----:B------:R-:W-:Y:S01]  /*130c0*/  FMNMX3.FTZ R2, R2, R23, R20, !PT ;  /* 0x0000001702027276 */ /* 0x000fe20007810014 */
[----:B------:R-:W-:Y:S01]  /*130d0*/  IMAD.WIDE.U32 R4, R4, -0x2daee0ad, RZ ;  /* 0xd2511f5304047825 */ /* 0x000fe200078e00ff */
[----:B------:R-:W-:-:S02]  /*130e0*/  FMNMX3.FTZ R9, R9, R36, R34, !PT ;  /* 0x0000002409097276 */ /* 0x000fc40007810022 */
[----:B------:R-:W-:Y:S02]  /*130f0*/  FMNMX3.FTZ R8, R2, R17, R13, !PT ;  /* 0x0000001102087276 */ /* 0x000fe4000781000d */
[----:B------:R-:W-:Y:S02]  /*13100*/  LOP3.LUT R2, R6, UR31, R231, 0x96, !PT ;  /* 0x0000001f06027c12 */ /* 0x000fe4000f8e96e7 */
[----:B------:R-:W-:Y:S02]  /*13110*/  FMNMX3.FTZ R9, R9, R26, R25, !PT ;  /* 0x0000001a09097276 */ /* 0x000fe40007810019 */
[----:B------:R-:W-:Y:S01]  /*13120*/  LOP3.LUT R5, R224, UR30, R5, 0x96, !PT ;  /* 0x0000001ee0057c12 */ /* 0x000fe2000f8e9605 */
[----:B------:R-:W-:Y:S01]  /*13130*/  IMAD.MOV.U32 R54, RZ, RZ, R18 ;  /* 0x000000ffff367224 */ /* 0x000fe200078e0012 */
[----:B------:R-:W-:Y:S01]  /*13140*/  FMNMX3.FTZ R9, R9, R24, R21, !PT ;  /* 0x0000001809097276 */ /* 0x000fe20007810015 */
[----:B------:R-:W-:Y:S02]  /*13150*/  IMAD.MOV.U32 R55, RZ, RZ, R19 ;  /* 0x000000ffff377224 */ /* 0x000fe400078e0013 */
[----:B------:R-:W-:-:S04]  /*13160*/  IMAD.WIDE.U32 R2, R2, -0x2daee0ad, RZ ;  /* 0xd2511f5302027825 */ /* 0x000fc800078e00ff */
[----:B------:R-:W-:Y:S01]  /*13170*/  IMAD.WIDE.U32 R18, R5, -0x326172a9, RZ ;  /* 0xcd9e8d5705127825 */ /* 0x000fe200078e00ff */
[----:B------:R-:W1:Y:S01]  /*13180*/  SHFL.BFLY PT, R14, R9, 0x2, 0x1f ;  /* 0x0c401f00090e7f89 */ /* 0x000e6200000e0000 */
[----:B------:R-:W-:-:S03]  /*13190*/  LOP3.LUT R4, R4, UR29, R3, 0x96, !PT ;  /* 0x0000001d04047c12 */ /* 0x000fc6000f8e9603 */
[----:B------:R-:W-:Y:S01]  /*131a0*/  LOP3.LUT R12, R230, UR10, R19, 0x96, !PT ;  /* 0x0000000ae60c7c12 */ /* 0x000fe2000f8e9613 */
[----:B------:R-:W2:Y:S01]  /*131b0*/  SHFL.BFLY PT, R15, R8, 0x2, 0x1f ;  /* 0x0c401f00080f7f89 */ /* 0x000ea200000e0000 */
[----:B------:R-:W-:Y:S01]  /*131c0*/  FMNMX3.FTZ R3, R93, R197, R193, !PT ;  /* 0x000000c55d037276 */ /* 0x000fe200078100c1 */
[----:B------:R-:W-:-:S04]  /*131d0*/  IMAD.WIDE.U32 R4, R4, -0x326172a9, RZ ;  /* 0xcd9e8d5704047825 */ /* 0x000fc800078e00ff */
[----:B------:R-:W-:Y:S01]  /*131e0*/  IMAD.WIDE.U32 R46, R12, -0x2daee0ad, RZ ;  /* 0xd2511f530c2e7825 */ /* 0x000fe200078e00ff */
[----:B------:R-:W-:Y:S02]  /*131f0*/  FMNMX3.FTZ R3, R3, R196, R187, !PT ;  /* 0x000000c403037276 */ /* 0x000fe400078100bb */
[----:B------:R-:W-:Y:S02]  /*13200*/  LOP3.LUT R5, R18, UR7, R5, 0x96, !PT ;  /* 0x0000000712057c12 */ /* 0x000fe4000f8e9605 */
[----:B------:R-:W-:Y:S02]  /*13210*/  LOP3.LUT R18, R2, UR28, R47, 0x96, !PT ;  /* 0x0000001c02127c12 */ /* 0x000fe4000f8e962f */
[----:B------:R-:W-:Y:S01]  /*13220*/  FMNMX3.FTZ R2, R3, R185, R183, !PT ;  /* 0x000000b903027276 */ /* 0x000fe200078100b7 */
[----:B------:R-:W3:Y:S03]  /*13230*/  SHFL.BFLY PT, R102, R0, 0x1, 0x1f ;  /* 0x0c201f0000667f89 */ /* 0x000ee600000e0000 */
[----:B------:R-:W-:-:S04]  /*13240*/  FMNMX3.FTZ R2, R2, R180, R175, !PT ;  /* 0x000000b402027276 */ /* 0x000fc800078100af */
[----:B------:R-:W-:Y:S02]  /*13250*/  FMNMX3.FTZ R2, R2, R172, R105, !PT ;  /* 0x000000ac02027276 */ /* 0x000fe40007810069 */
[----:B-1----:R-:W-:Y:S02]  /*13260*/  FMNMX.FTZ R9, R9, R14, !PT ;  /* 0x0000000e09097209 */ /* 0x002fe40007810000 */
[----:B------:R-:W-:Y:S01]  /*13270*/  FMNMX3.FTZ R2, R2, R60, R37, !PT ;  /* 0x0000003c02027276 */ /* 0x000fe20007810025 */
[----:B------:R-:W-:Y:S01]  /*13280*/  IMAD.WIDE.U32 R64, R5, -0x2daee0ad, RZ ;  /* 0xd2511f5305407825 */ /* 0x000fe200078e00ff */
[----:B--2---:R-:W-:Y:S01]  /*13290*/  FMNMX.FTZ R8, R8, R15, !PT ;  /* 0x0000000f08087209 */ /* 0x004fe20007810000 */
[----:B------:R-:W1:Y:S01]  /*132a0*/  SHFL.BFLY PT, R101, R9, 0x1, 0x1f ;  /* 0x0c201f0009657f89 */ /* 0x000e6200000e0000 */
[----:B------:R-:W-:Y:S02]  /*132b0*/  FMNMX3.FTZ R2, R2, R33, R32, !PT ;  /* 0x0000002102027276 */ /* 0x000fe40007810020 */
[----:B------:R-:W-:Y:S01]  /*132c0*/  LOP3.LUT R3, R46, UR24, R65, 0x96, !PT ;  /* 0x000000182e037c12 */ /* 0x000fe2000f8e9641 */
[----:B------:R-:W2:Y:S01]  /*132d0*/  SHFL.BFLY PT, R100, R8, 0x1, 0x1f ;  /* 0x0c201f0008647f89 */ /* 0x000ea200000e0000 */
[----:B------:R-:W-:-:S03]  /*132e0*/  FMNMX3.FTZ R2, R2, R31, R29, !PT ;  /* 0x0000001f02027276 */ /* 0x000fc6000781001d */
[----:B------:R-:W-:Y:S02]  /*132f0*/  IMAD.WIDE.U32 R198, R3, -0x326172a9, RZ ;  /* 0xcd9e8d5703c67825 */ /* 0x000fe400078e00ff */
[----:B------:R-:W4:Y:S01]  /*13300*/  SHFL.BFLY PT, R103, R2, 0x2, 0x1f ;  /* 0x0c401f0002677f89 */ /* 0x000f2200000e0000 */
[----:B---3--:R-:W-:Y:S01]  /*13310*/  FMNMX.FTZ R102, R0, R102, !PT ;  /* 0x0000006600667209 */ /* 0x008fe20007810000 */
[----:B------:R-:W-:-:S03]  /*13320*/  IMAD.MOV.U32 R0, RZ, RZ, R198 ;  /* 0x000000ffff007224 */ /* 0x000fc600078e00c6 */
[----:B------:R-:W-:Y:S02]  /*13330*/  FSETP.NEU.FTZ.AND P4, PT, R102, -INF , PT ;  /* 0xff8000006600780b */ /* 0x000fe40003f9d000 */
[----:B------:R-:W-:Y:S01]  /*13340*/  LOP3.LUT R3, R0, 0xff, RZ, 0xc0, !PT ;  /* 0x000000ff00037812 */ /* 0x000fe200078ec0ff */
[----:B------:R-:W-:-:S05]  /*13350*/  FMUL.FTZ R0, R102, UR33 ;  /* 0x0000002166007c20 */ /* 0x000fca0008410000 */
[----:B------:R-:W-:Y:S02]  /*13360*/  FSEL R0, R0, RZ, P4 ;  /* 0x000000ff00007208 */ /* 0x000fe40002000000 */
[----:B-1----:R-:W-:-:S03]  /*13370*/  FMNMX.FTZ R101, R9, R101, !PT ;  /* 0x0000006509657209 */ /* 0x002fc60007810000 */
        /* <DEDUP_REMOVED lines=16> */
[----:B--2---:R-:W-:Y:S01]  /*13480*/  FMNMX.FTZ R100, R8, R100, !PT ;  /* 0x0000006408647209 */ /* 0x004fe20007810000 */
[C---:B------:R-:W-:Y:S01]  /*13490*/  FMUL.FTZ R0, R101.reuse, UR33 ;  /* 0x0000002165007c20 */ /* 0x040fe20008410000 */
[----:B------:R-:W-:-:S02]  /*134a0*/  FSETP.NEU.FTZ.AND P2, PT, R101, -INF , PT ;  /* 0xff8000006500780b */ /* 0x000fc40003f5d000 */
[----:B----4-:R-:W-:Y:S01]  /*134b0*/  FMNMX.FTZ R103, R2, R103, !PT ;  /* 0x0000006702677209 */ /* 0x010fe20007810000 */
[C---:B------:R-:W-:Y:S01]  /*134c0*/  FMUL.FTZ R2, R100.reuse, UR33 ;  /* 0x0000002164027c20 */ /* 0x040fe20008410000 */
[----:B------:R-:W-:Y:S02]  /*134d0*/  FSETP.NEU.FTZ.AND P5, PT, R100, -INF , PT ;  /* 0xff8000006400780b */ /* 0x000fe40003fbd000 */
[----:B------:R-:W-:Y:S02]  /*134e0*/  FSEL R0, R0, RZ, P2 ;  /* 0x000000ff00007208 */ /* 0x000fe40001000000 */
[----:B------:R-:W-:-:S03]  /*134f0*/  FSEL R2, R2, RZ, P5 ;  /* 0x000000ff02027208 */ /* 0x000fc60002800000 */
[--C-:B------:R-:W-:Y:S01]  /*13500*/  FFMA.FTZ R213, R51, UR33, -R0.reuse ;  /* 0x0000002133d57c23 */ /* 0x100fe20008010800 */
[--C-:B------:R-:W-:Y:S01]  /*13510*/  FFMA.FTZ R211, R26, UR33, -R0.reuse ;  /* 0x000000211ad37c23 */ /* 0x100fe20008010800 */
[--C-:B------:R-:W-:Y:S01]  /*13520*/  FFMA.FTZ R38, R25, UR33, -R0.reuse ;  /* 0x0000002119267c23 */ /* 0x100fe20008010800 */
[----:B------:R-:W-:Y:S01]  /*13530*/  FFMA.FTZ R214, R59, UR33, -R0 ;  /* 0x000000213bd67c23 */ /* 0x000fe20008010800 */
[----:B------:R-:W-:Y:S01]  /*13540*/  FFMA.FTZ R215, R58, UR33, -R2 ;  /* 0x000000213ad77c23 */ /* 0x000fe20008010802 */
[----:B------:R-:W-:Y:S04]  /*13550*/  STL [R1+0x1d0], R213 ;  /* 0x0001d0d501007387 */ /* 0x000fe80000100800 */
[----:B------:R-:W-:Y:S04]  /*13560*/  STL [R1+0x1d4], R36 ;  /* 0x0001d42401007387 */ /* 0x000fe80000100800 */
[----:B------:R-:W-:Y:S04]  /*13570*/  STL [R1+0x194], R211 ;  /* 0x000194d301007387 */ /* 0x000fe80000100800 */
[----:B------:R-:W-:Y:S04]  /*13580*/  STL [R1+0x198], R38 ;  /* 0x0001982601007387 */ /* 0x000fe80000100800 */
[----:B------:R-:W-:Y:S04]  /*13590*/  STL.64 [R1+0x1c0], R214 ;  /* 0x0001c0d601007387 */ /* 0x000fe80000100a00 */
[----:B------:R-:W2:Y:S04]  /*135a0*/  LDL.LU R217, [R1+0x144] ;  /* 0x0001440001d97983 */ /* 0x000ea80000300800 */
[----:B------:R-:W3:Y:S01]  /*135b0*/  LDL.LU R228, [R1+0x140] ;  /* 0x0001400001e47983 */ /* 0x000ee20000300800 */
[----:B------:R-:W-:-:S03]  /*135c0*/  ISETP.LE.U32.AND P3, PT, R3, UR6, PT ;  /* 0x0000000603007c0c */ /* 0x000fc6000bf63070 */
[----:B------:R-:W1:Y:S01]  /*135d0*/  SHFL.BFLY PT, R3, R103, 0x1, 0x1f ;  /* 0x0c201f0067037f89 */ /* 0x000e6200000e0000 */
[----:B------:R-:W-:-:S04]  /*135e0*/  IMAD.WIDE.U32 R18, R18, -0x326172a9, RZ ;  /* 0xcd9e8d5712127825 */ /* 0x000fc800078e00ff */
        /* <DEDUP_REMOVED lines=12> */
[----:B------:R-:W-:-:S02]  /*136b0*/  LOP3.LUT R18, R18, UR19, R199, 0x96, !PT ;  /* 0x0000001312127c12 */ /* 0x000fc4000f8e96c7 */
[----:B-1----:R-:W-:-:S04]  /*136c0*/  FMNMX.FTZ R103, R103, R3, !PT ;  /* 0x0000000367677209 */ /* 0x002fc80007810000 */
[C---:B------:R-:W-:Y:S01]  /*136d0*/  FSETP.NEU.FTZ.AND P0, PT, R103.reuse, -INF , PT ;  /* 0xff8000006700780b */ /* 0x040fe20003f1d000 */
[----:B------:R-:W-:Y:S01]  /*136e0*/  FMUL.FTZ R0, R103, UR33 ;  /* 0x0000002167007c20 */ /* 0x000fe20008410000 */
[----:B------:R-:W-:Y:S02]  /*136f0*/  IMAD.MOV.U32 R49, RZ, RZ, R218 ;  /* 0x000000ffff317224 */ /* 0x000fe400078e00da */
[--C-:B------:R-:W-:Y:S01]  /*13700*/  FFMA.FTZ R194, R194, UR33, -R2.reuse ;  /* 0x00000021c2c27c23 */ /* 0x100fe20008010802 */
[--C-:B------:R-:W-:Y:S01]  /*13710*/  FFMA.FTZ R189, R189, UR33, -R2.reuse ;  /* 0x00000021bdbd7c23 */ /* 0x100fe20008010802 */
[--C-:B------:R-:W-:Y:S01]  /*13720*/  FFMA.FTZ R190, R190, UR33, -R2.reuse ;  /* 0x00000021bebe7c23 */ /* 0x100fe20008010802 */
[----:B------:R-:W-:Y:S01]  /*13730*/  FSEL R0, R0, RZ, P0 ;  /* 0x000000ff00007208 */ /* 0x000fe20000000000 */
        /* <DEDUP_REMOVED lines=12> */
[----:B------:R-:W-:Y:S01]  /*13800*/  LOP3.LUT R2, R18, 0xffff, RZ, 0xc0, !PT ;  /* 0x0000ffff12027812 */ /* 0x000fe200078ec0ff */
[--C-:B------:R-:W-:Y:S01]  /*13810*/  FFMA.FTZ R3, R197, UR33, -R0.reuse ;  /* 0x00000021c5037c23 */ /* 0x100fe20008010800 */
[----:B------:R-:W-:Y:S01]  /*13820*/  LOP3.LUT R15, R4, UR25, R19, 0x96, !PT ;  /* 0x00000019040f7c12 */ /* 0x000fe2000f8e9613 */
[----:B------:R-:W-:Y:S01]  /*13830*/  FFMA.FTZ R4, R193, UR33, -R0 ;  /* 0x00000021c1047c23 */ /* 0x000fe20008010800 */
[----:B------:R-:W-:Y:S01]  /*13840*/  SHF.R.U32.HI R2, RZ, 0x8, R2 ;  /* 0x00000008ff027819 */ /* 0x000fe20000011602 */
[----:B------:R-:W-:Y:S01]  /*13850*/  IMAD.MOV.U32 R214, RZ, RZ, R224 ;  /* 0x000000ffffd67224 */ /* 0x000fe200078e00e0 */
[----:B------:R-:W-:Y:S01]  /*13860*/  MOV R215, R225 ;  /* 0x000000e100d77202 */ /* 0x000fe20000000f00 */
[----:B------:R-:W-:Y:S01]  /*13870*/  MUFU.EX2 R19, R3 ;  /* 0x0000000300137308 */ /* 0x000fe20000000800 */
[----:B------:R-:W-:Y:S01]  /*13880*/  IMAD.MOV.U32 R224, RZ, RZ, R54 ;  /* 0x000000ffffe07224 */ /* 0x000fe200078e0036 */
[----:B------:R-:W-:Y:S01]  /*13890*/  LOP3.LUT R2, R2, 0xffff, RZ, 0xc0, !PT ;  /* 0x0000ffff02027812 */ /* 0x000fe200078ec0ff */
[----:B------:R-:W-:-:S02]  /*138a0*/  IMAD.MOV.U32 R225, RZ, RZ, R55 ;  /* 0x000000ffffe17224 */ /* 0x000fc400078e0037 */
[--C-:B------:R-:W-:Y:S01]  /*138b0*/  FFMA.FTZ R5, R196, UR33, -R0.reuse ;  /* 0x00000021c4057c23 */ /* 0x100fe20008010800 */
[--C-:B------:R-:W-:Y:S01]  /*138c0*/  FFMA.FTZ R8, R187, UR33, -R0.reuse ;  /* 0x00000021bb087c23 */ /* 0x100fe20008010800 */
[--C-:B------:R-:W-:Y:S01]  /*138d0*/  FFMA.FTZ R9, R185, UR33, -R0.reuse ;  /* 0x00000021b9097c23 */ /* 0x100fe20008010800 */
[----:B------:R1:W4:Y:S01]  /*138e0*/  MUFU.EX2 R46, R4 ;  /* 0x00000004002e7308 */ /* 0x0003220000000800 */
        /* <DEDUP_REMOVED lines=11> */
[----:B------:R-:W-:-:S02]  /*139a0*/  LOP3.LUT R0, R18, 0xff, RZ, 0xc0, !PT ;  /* 0x000000ff12007812 */ /* 0x000fc400078ec0ff */
[----:B------:R-:W-:Y:S02]  /*139b0*/  ISETP.LE.U32.AND P1, PT, R2, UR6, PT ;  /* 0x0000000602007c0c */ /* 0x000fe4000bf23070 */
[----:B------:R-:W-:Y:S02]  /*139c0*/  FSEL R2, R102, RZ, P4 ;  /* 0x000000ff66027208 */ /* 0x000fe40002000000 */
[----:B------:R-:W-:Y:S02]  /*139d0*/  ISETP.LE.U32.AND P4, PT, R0, UR6, PT ;  /* 0x0000000600007c0c */ /* 0x000fe4000bf83070 */
[----:B------:R-:W-:-:S04]  /*139e0*/  PRMT R0, R18, 0x7632, R0 ;  /* 0x0000763212007816 */ /* 0x000fc80000000000 */
[----:B------:R-:W-:Y:S02]  /*139f0*/  LOP3.LUT R0, R0, 0xff, RZ, 0xc0, !PT ;  /* 0x000000ff00007812 */ /* 0x000fe400078ec0ff */
[----:B-1----:R-:W-:Y:S02]  /*13a00*/  FSEL R4, R103, RZ, P0 ;  /* 0x000000ff67047208 */ /* 0x002fe40000000000 */
[----:B------:R-:W-:Y:S02]  /*13a10*/  ISETP.LE.U32.AND P0, PT, R0, UR6, PT ;  /* 0x0000000600007c0c */ /* 0x000fe4000bf03070 */
[----:B----4-:R-:W-:Y:S01]  /*13a20*/  F2FP.BF16.F32.PACK_AB R0, R46, R19 ;  /* 0x000000132e00723e */ /* 0x010fe200000010ff */
[----:B------:R-:W-:-:S03]  /*13a30*/  IMAD.WIDE.U32 R16, R15, -0x2daee0ad, RZ ;  /* 0xd2511f530f107825 */ /* 0x000fc600078e00ff */
[C---:B------:R-:W-:Y:S02]  /*13a40*/  PRMT R32, R0.reuse, 0x7610, R32 ;  /* 0x0000761000207816 */ /* 0x040fe40000000020 */
[----:B------:R-:W-:Y:S01]  /*13a50*/  PRMT R27, R0, 0x7632, R27 ;  /* 0x00007632001b7816 */ /* 0x000fe2000000001b */
[----:B------:R-:W-:Y:S01]  /*13a60*/  IMAD.MOV.U32 R0, RZ, RZ, R16 ;  /* 0x000000ffff007224 */ /* 0x000fe200078e0010 */
[----:B------:R-:W-:Y:S01]  /*13a70*/  MUFU.EX2 R12, R12 ;  /* 0x0000000c000c7308 */ /* 0x000fe20000000800 */
[----:B------:R-:W-:Y:S01]  /*13a80*/  @!P4 HFMA2.BF16_V2 R21, -RZ.H0_H0, RZ.H0_H0, -R32.H0_H0 ;  /* 0x200000ffff15c231 */ /* 0x000fe20000340920 */
[----:B------:R-:W-:Y:S02]  /*13a90*/  PRMT R226, R32, 0x5410, R27 ;  /* 0x0000541020e27816 */ /* 0x000fe4000000001b */
[----:B------:R-:W-:-:S04]  /*13aa0*/  LOP3.LUT R0, R0, 0xff, RZ, 0xc0, !PT ;  /* 0x000000ff00007812 */ /* 0x000fc800078ec0ff */
[----:B------:R-:W1:Y:S01]  /*13ab0*/  MUFU.EX2 R14, R14 ;  /* 0x0000000e000e7308 */ /* 0x000e620000000800 */
[----:B------:R-:W-:Y:S01]  /*13ac0*/  @!P1 HFMA2.BF16_V2 R20, -RZ.H0_H0, RZ.H0_H0, -R27.H0_H0 ;  /* 0x200000ffff149231 */ /* 0x000fe2000034091b */
[----:B------:R-:W-:Y:S02]  /*13ad0*/  @!P4 PRMT R32, R21, 0x5410, RZ ;  /* 0x000054101520c816 */ /* 0x000fe400000000ff */
[----:B------:R-:W-:Y:S02]  /*13ae0*/  ISETP.LE.U32.AND P4, PT, R0, UR6, PT ;  /* 0x0000000600007c0c */ /* 0x000fe4000bf83070 */
[----:B------:R-:W-:Y:S02]  /*13af0*/  SHF.R.U32.HI R0, RZ, 0x18, R18 ;  /* 0x00000018ff007819 */ /* 0x000fe40000011612 */
[----:B------:R-:W-:Y:S02]  /*13b00*/  @!P1 PRMT R27, R20, 0x5410, RZ ;  /* 0x00005410141b9816 */ /* 0x000fe400000000ff */
[----:B------:R-:W-:Y:S01]  /*13b10*/  ISETP.LE.U32.AND P1, PT, R0, UR6, PT ;  /* 0x0000000600007c0c */ /* 0x000fe2000bf23070 */
[----:B------:R-:W-:Y:S01]  /*13b20*/  MUFU.EX2 R15, R5 ;  /* 0x00000005000f7308 */ /* 0x000fe20000000800 */
[----:B------:R-:W-:Y:S01]  /*13b30*/  LOP3.LUT R30, R64, UR13, R17, 0x96, !PT ;  /* 0x0000000d401e7c12 */ /* 0x000fe2000f8e9611 */
[----:B------:R-:W-:Y:S01]  /*13b40*/  FADD.FTZ R2, R49, -R2 ;  /* 0x8000000231027221 */ /* 0x000fe20000010000 */
[----:B-1----:R-:W-:-:S05]  /*13b50*/  F2FP.BF16.F32.PACK_AB R0, R14, R12 ;  /* 0x0000000c0e00723e */ /* 0x002fca00000010ff */
[----:B------:R-:W1:Y:S01]  /*13b60*/  MUFU.EX2 R20, R8 ;  /* 0x0000000800147308 */ /* 0x000e620000000800 */
[C---:B------:R-:W-:Y:S02]  /*13b70*/  PRMT R23, R0.reuse, 0x7632, R23 ;  /* 0x0000763200177816 */ /* 0x040fe40000000017 */
[----:B------:R-:W-:Y:S01]  /*13b80*/  PRMT R25, R0, 0x7610, R25 ;  /* 0x0000761000197816 */ /* 0x000fe20000000019 */
[----:B------:R-:W-:Y:S01]  /*13b90*/  FMUL.FTZ R2, R2, UR33 ;  /* 0x0000002102027c20 */ /* 0x000fe20008410000 */
[----:B------:R-:W-:Y:S01]  /*13ba0*/  PRMT R0, R30, 0x7632, R0 ;  /* 0x000076321e007816 */ /* 0x000fe20000000000 */
[----:B------:R-:W-:Y:S01]  /*13bb0*/  @!P1 HFMA2.BF16_V2 R22, -RZ.H0_H0, RZ.H0_H0, -R23.H0_H0 ;  /* 0x200000ffff169231 */ /* 0x000fe20000340917 */
[----:B------:R4:W-:Y:S01]  /*13bc0*/  STL.64 [R1+0x1c8], R50 ;  /* 0x0001c83201007387 */ /* 0x0009e20000100a00 */
[----:B------:R-:W-:Y:S01]  /*13bd0*/  @!P0 HFMA2.BF16_V2 R24, -RZ.H0_H0, RZ.H0_H0, -R25.H0_H0 ;  /* 0x200000ffff188231 */ /* 0x000fe20000340919 */
[----:B------:R-:W-:Y:S01]  /*13be0*/  LOP3.LUT R0, R0, 0xff, RZ, 0xc0, !PT ;  /* 0x000000ff00007812 */ /* 0x000fe200078ec0ff */
[----:B------:R1:W-:Y:S08]  /*13bf0*/  MUFU.EX2 R3, R2 ;  /* 0x0000000200037308 */ /* 0x0003f00000000800 */
[----:B------:R-:W-:Y:S01]  /*13c00*/  MUFU.EX2 R184, R184 ;  /* 0x000000b800b87308 */ /* 0x000fe20000000800 */
[----:B-1----:R-:W-:-:S07]  /*13c10*/  PRMT R2, R198, 0x7771, RZ ;  /* 0x00007771c6027816 */ /* 0x002fce00000000ff */
[----:B------:R-:W1:Y:S01]  /*13c20*/  MUFU.EX2 R177, R177 ;  /* 0x000000b100b17308 */ /* 0x000e620000000800 */
[----:B----4-:R-:W-:Y:S02]  /*13c30*/  PRMT R51, R25, 0x5410, R23 ;  /* 0x0000541019337816 */ /* 0x010fe40000000017 */
[----:B------:R-:W-:Y:S02]  /*13c40*/  @!P1 PRMT R23, R22, 0x5410, RZ ;  /* 0x0000541016179816 */ /* 0x000fe400000000ff */
[----:B------:R-:W-:Y:S02]  /*13c50*/  ISETP.LE.U32.AND P1, PT, R0, UR6, PT ;  /* 0x0000000600007c0c */ /* 0x000fe4000bf23070 */
[----:B------:R-:W-:Y:S02]  /*13c60*/  @!P0 PRMT R25, R24, 0x5410, RZ ;  /* 0x0000541018198816 */ /* 0x000fe400000000ff */
[----:B------:R-:W-:Y:S02]  /*13c70*/  F2FP.BF16.F32.PACK_AB R0, R20, R15 ;  /* 0x0000000f1400723e */ /* 0x000fe400000010ff */
[----:B------:R-:W-:-:S02]  /*13c80*/  ISETP.GT.U32.AND P0, PT, R2, UR6, PT ;  /* 0x0000000602007c0c */ /* 0x000fc4000bf04070 */
[C---:B------:R-:W-:Y:S02]  /*13c90*/  PRMT R24, R0.reuse, 0x7610, R24 ;  /* 0x0000761000187816 */ /* 0x040fe40000000018 */
[----:B------:R-:W-:-:S03]  /*13ca0*/  PRMT R22, R0, 0x7632, R22 ;  /* 0x0000763200167816 */ /* 0x000fc60000000016 */
[----:B------:R-:W-:Y:S01]  /*13cb0*/  @!P3 HFMA2.BF16_V2 R28, -RZ.H0_H0, RZ.H0_H0, -R24.H0_H0 ;  /* 0x200000ffff1cb231 */ /* 0x000fe20000340918 */
[----:B------:R-:W-:Y:S01]  /*13cc0*/  PRMT R0, R198, 0x7772, RZ ;  /* 0x00007772c6007816 */ /* 0x000fe200000000ff */
[----:B------:R-:W-:Y:S01]  /*13cd0*/  FADD.FTZ R4, R93, -R4 ;  /* 0x800000045d047221 */ /* 0x000fe20000010000 */
[----:B------:R-:W-:Y:S02]  /*13ce0*/  PRMT R197, R24, 0x5410, R22 ;  /* 0x0000541018c57816 */ /* 0x000fe40000000016 */
[----:B------:R-:W-:Y:S01]  /*13cf0*/  @!P3 PRMT R24, R28, 0x5410, RZ ;  /* 0x000054101c18b816 */ /* 0x000fe200000000ff */
[----:B------:R-:W-:Y:S01]  /*13d00*/  @P0 HFMA2.BF16_V2 R26, -RZ.H0_H0, RZ.H0_H0, -R22.H0_H0 ;  /* 0x200000ffff1a0231 */ /* 0x000fe20000340916 */
[----:B------:R-:W-:Y:S02]  /*13d10*/  ISETP.GT.U32.AND P3, PT, R0, UR6, PT ;  /* 0x0000000600007c0c */ /* 0x000fe4000bf64070 */
[----:B------:R-:W-:Y:S01]  /*13d20*/  PRMT R0, R198, 0x7773, RZ ;  /* 0x00007773c6007816 */ /* 0x000fe200000000ff */
[----:B------:R-:W-:Y:S01]  /*13d30*/  FMUL.FTZ R4, R4, UR33 ;  /* 0x0000002104047c20 */ /* 0x000fe20008410000 */
[----:B------:R-:W-:-:S02]  /*13d40*/  @P0 PRMT R22, R26, 0x5410, RZ ;  /* 0x000054101a160816 */ /* 0x000fc400000000ff */
[----:B-1----:R-:W-:Y:S02]  /*13d50*/  F2FP.BF16.F32.PACK_AB R2, R177, R184 ;  /* 0x000000b8b102723e */ /* 0x002fe400000010ff */
[----:B------:R-:W-:Y:S02]  /*13d60*/  ISETP.GT.U32.AND P0, PT, R0, UR6, PT ;  /* 0x0000000600007c0c */ /* 0x000fe4000bf04070 */
[----:B------:R-:W-:Y:S01]  /*13d70*/  LOP3.LUT R0, R30, 0xffff, RZ, 0xc0, !PT ;  /* 0x0000ffff1e007812 */ /* 0x000fe200078ec0ff */
[----:B------:R-:W3:Y:S01]  /*13d80*/  MUFU.EX2 R4, R4 ;  /* 0x0000000400047308 */ /* 0x000ee20000000800 */
[C---:B------:R-:W-:Y:S02]  /*13d90*/  PRMT R26, R2.reuse, 0x7610, R26 ;  /* 0x00007610021a7816 */ /* 0x040fe4000000001a */
[----:B------:R-:W-:Y:S02]  /*13da0*/  SHF.R.U32.HI R0, RZ, 0x8, R0 ;  /* 0x00000008ff007819 */ /* 0x000fe40000011600 */
[----:B------:R-:W-:Y:S01]  /*13db0*/  PRMT R209, R2, 0x7632, R209 ;  /* 0x0000763202d17816 */ /* 0x000fe200000000d1 */
[----:B------:R-:W-:-:S02]  /*13dc0*/  @P3 HFMA2.BF16_V2 R31, -RZ.H0_H0, RZ.H0_H0, -R26.H0_H0 ;  /* 0x200000ffff1f3231 */ /* 0x000fc4000034091a */
[----:B------:R-:W-:Y:S01]  /*13dd0*/  MUFU.EX2 R10, R10 ;  /* 0x0000000a000a7308 */ /* 0x000fe20000000800 */
[----:B------:R-:W-:Y:S01]  /*13de0*/  LOP3.LUT R0, R0, 0xffff, RZ, 0xc0, !PT ;  /* 0x0000ffff00007812 */ /* 0x000fe200078ec0ff */
[----:B------:R-:W-:Y:S01]  /*13df0*/  @P0 HFMA2.BF16_V2 R29, -RZ.H0_H0, RZ.H0_H0, -R209.H0_H0 ;  /* 0x200000ffff1d0231 */ /* 0x000fe200003409d1 */
[----:B------:R-:W-:Y:S02]  /*13e00*/  PRMT R196, R26, 0x5410, R209 ;  /* 0x000054101ac47816 */ /* 0x000fe400000000d1 */
[----:B------:R-:W-:Y:S02]  /*13e10*/  @P3 PRMT R26, R31, 0x5410, RZ ;  /* 0x000054101f1a3816 */ /* 0x000fe400000000ff */
[----:B------:R-:W-:Y:S02]  /*13e20*/  ISETP.LE.U32.AND P3, PT, R0, UR6, PT ;  /* 0x0000000600007c0c */ /* 0x000fe4000bf63070 */
[----:B------:R-:W-:Y:S02]  /*13e30*/  LOP3.LUT R0, R30, 0xff, RZ, 0xc0, !PT ;  /* 0x000000ff1e007812 */ /* 0x000fe400078ec0ff */
[----:B------:R-:W-:-:S02]  /*13e40*/  @P0 PRMT R209, R29, 0x5410, RZ ;  /* 0x000054101dd10816 */ /* 0x000fc400000000ff */
[----:B------:R-:W-:Y:S01]  /*13e50*/  ISETP.LE.U32.AND P0, PT, R0, UR6, PT ;  /* 0x0000000600007c0c */ /* 0x000fe2000bf03070 */
[----:B------:R1:W-:Y:S01]  /*13e60*/  STL.64 [R1+0x1a0], R218 ;  /* 0x0001a0da01007387 */ /* 0x0003e20000100a00 */
[----:B------:R-:W-:Y:S08]  /*13e70*/  MUFU.EX2 R13, R13 ;  /* 0x0000000d000d7308 */ /* 0x000ff00000000800 */
[----:B------:R-:W-:Y:S01]  /*13e80*/  MUFU.EX2 R17, R11 ;  /* 0x0000000b00117308 */ /* 0x000fe20000000800 */
[----:B-1----:R-:W-:-:S06]  /*13e90*/  IMAD.MOV.U32 R218, RZ, RZ, R52 ;  /* 0x000000ffffda7224 */ /* 0x002fcc00078e0034 */
[----:B------:R-:W1:Y:S01]  /*13ea0*/  S2R R218, SR_CTAID.X ;  /* 0x0000000000da7919 */ /* 0x000e620000002500 */
[----:B--2---:R-:W-:Y:S02]  /*13eb0*/  FFMA.FTZ R5, R217, R3, R12 ;  /* 0x00000003d9057223 */ /* 0x004fe4000001000c */
[----:B------:R-:W2:Y:S01]  /*13ec0*/  MUFU.EX2 R12, R9 ;  /* 0x00000009000c7308 */ /* 0x000ea20000000800 */
[----:B---3--:R-:W-:-:S07]  /*13ed0*/  FFMA.FTZ R8, R228, R4, R19 ;  /* 0x00000004e4087223 */ /* 0x008fce0000010013 */
[----:B------:R-:W-:Y:S08]  /*13ee0*/  MUFU.EX2 R9, R176 ;  /* 0x000000b000097308 */ /* 0x000ff00000000800 */
[----:B------:R-:W3:Y:S01]  /*13ef0*/  MUFU.EX2 R19, R104 ;  /* 0x0000006800137308 */ /* 0x000ee20000000800 */
[----:B--2---:R-:W-:-:S04]  /*13f00*/  F2FP.BF16.F32.PACK_AB R0, R10, R12 ;  /* 0x0000000c0a00723e */ /* 0x004fc800000010ff */
[C---:B------:R-:W-:Y:S02]  /*13f10*/  PRMT R252, R0.reuse, 0x7610, R252 ;  /* 0x0000761000fc7816 */ /* 0x040fe400000000fc */
[----:B------:R-:W-:Y:S01]  /*13f20*/  PRMT R251, R0, 0x7632, R251 ;  /* 0x0000763200fb7816 */ /* 0x000fe200000000fb */
[----:B------:R-:W2:Y:S02]  /*13f30*/  S2R R228, SR_TID.X ;  /* 0x0000000000e47919 */ /* 0x000ea40000002100 */
[----:B------:R-:W-:Y:S01]  /*13f40*/  @!P0 HFMA2.BF16_V2 R33, -RZ.H0_H0, RZ.H0_H0, -R252.H0_H0 ;  /* 0x200000ffff218231 */ /* 0x000fe200003409fc */
[----:B------:R-:W-:Y:S01]  /*13f50*/  SHF.R.U32.HI R0, RZ, 0x18, R30 ;  /* 0x00000018ff007819 */ /* 0x000fe2000001161e */
[----:B------:R-:W-:Y:S01]  /*13f60*/  @!P3 HFMA2.BF16_V2 R41, -RZ.H0_H0, RZ.H0_H0, -R251.H0_H0 ;  /* 0x200000ffff29b231 */ /* 0x000fe200003409fb */
[----:B------:R-:W-:Y:S02]  /*13f70*/  PRMT R64, R252, 0x5410, R251 ;  /* 0x00005410fc407816 */ /* 0x000fe400000000fb */
[----:B------:R-:W-:-:S02]  /*13f80*/  @!P0 PRMT R252, R33, 0x5410, RZ ;  /* 0x0000541021fc8816 */ /* 0x000fc400000000ff */
[----:B------:R-:W-:Y:S02]  /*13f90*/  ISETP.LE.U32.AND P0, PT, R0, UR6, PT ;  /* 0x0000000600007c0c */ /* 0x000fe4000bf03070 */
[----:B---3--:R-:W-:Y:S01]  /*13fa0*/  F2FP.BF16.F32.PACK_AB R0, R19, R9 ;  /* 0x000000091300723e */ /* 0x008fe200000010ff */
[----:B------:R-:W-:Y:S01]  /*13fb0*/  MUFU.EX2 R33, R61 ;  /* 0x0000003d00217308 */ /* 0x000fe20000000800 */
[----:B------:R-:W-:Y:S02]  /*13fc0*/  @!P3 PRMT R251, R41, 0x5410, RZ ;  /* 0x0000541029fbb816 */ /* 0x000fe400000000ff */
[C---:B------:R-:W-:Y:S02]  /*13fd0*/  PRMT R250, R0.reuse, 0x7610, R250 ;  /* 0x0000761000fa7816 */ /* 0x040fe400000000fa */
[----:B------:R-:W-:-:S03]  /*13fe0*/  PRMT R249, R0, 0x7632, R249 ;  /* 0x0000763200f97816 */ /* 0x000fc600000000f9 */
[----:B------:R-:W3:Y:S01]  /*13ff0*/  MUFU.EX2 R41, R57 ;  /* 0x0000003900297308 */ /* 0x000ee20000000800 */
[----:B------:R-:W-:Y:S01]  /*14000*/  PRMT R0, R16, 0x7771, RZ ;  /* 0x0000777110007816 */ /* 0x000fe200000000ff */
[----:B------:R-:W-:-:S03]  /*14010*/  @!P1 HFMA2.BF16_V2 R40, -RZ.H0_H0, RZ.H0_H0, -R250.H0_H0 ;  /* 0x200000ffff289231 */ /* 0x000fc600003409fa */
[----:B------:R-:W-:Y:S02]  /*14020*/  ISETP.GT.U32.AND P3, PT, R0, UR6, PT ;  /* 0x0000000600007c0c */ /* 0x000fe4000bf64070 */
[----:B------:R-:W-:Y:S01]  /*14030*/  PRMT R0, R16, 0x7772, RZ ;  /* 0x0000777210007816 */ /* 0x000fe200000000ff */
[----:B------:R-:W-:Y:S01]  /*14040*/  @!P0 HFMA2.BF16_V2 R34, -RZ.H0_H0, RZ.H0_H0, -R249.H0_H0 ;  /* 0x200000ffff228231 */ /* 0x000fe200003409f9 */
[----:B------:R-:W-:Y:S02]  /*14050*/  PRMT R52, R250, 0x5410, R249 ;  /* 0x00005410fa347816 */ /* 0x000fe400000000f9 */
[----:B------:R-:W-:Y:S02]  /*14060*/  @!P1 PRMT R250, R40, 0x5410, RZ ;  /* 0x0000541028fa9816 */ /* 0x000fe400000000ff */
[----:B------:R-:W-:Y:S02]  /*14070*/  ISETP.GT.U32.AND P1, PT, R0, UR6, PT ;  /* 0x0000000600007c0c */ /* 0x000fe4000bf24070 */
[----:B------:R-:W-:-:S02]  /*14080*/  PRMT R0, R16, 0x7773, RZ ;  /* 0x0000777310007816 */ /* 0x000fc400000000ff */
[----:B------:R-:W-:Y:S01]  /*14090*/  @!P0 PRMT R249, R34, 0x5410, RZ ;  /* 0x0000541022f98816 */ /* 0x000fe200000000ff */
[----:B------:R-:W-:Y:S01]  /*140a0*/  FADD.FTZ R5, R14, R5 ;  /* 0x000000050e057221 */ /* 0x000fe20000010000 */
[----:B------:R-:W-:Y:S01]  /*140b0*/  ISETP.GT.U32.AND P0, PT, R0, UR6, PT ;  /* 0x0000000600007c0c */ /* 0x000fe2000bf04070 */
[----:B------:R-:W-:Y:S01]  /*140c0*/  FADD.FTZ R2, R46, R8 ;  /* 0x000000082e027221 */ /* 0x000fe20000010000 */
[----:B---3--:R-:W-:Y:S01]  /*140d0*/  F2FP.BF16.F32.PACK_AB R0, R41, R33 ;  /* 0x000000212900723e */ /* 0x008fe200000010ff */
[----:B------:R-:W-:Y:S01]  /*140e0*/  FADD.FTZ R8, R184, R5 ;  /* 0x00000005b8087221 */ /* 0x000fe20000010000 */
[----:B------:R-:W-:Y:S01]  /*140f0*/  UIADD3 UR32, UPT, UPT, UR32, -0x3, URZ ;  /* 0xfffffffd20207890 */ /* 0x000fe2000fffe0ff */
[----:B------:R-:W-:Y:S01]  /*14100*/  FADD.FTZ R5, R15, R2 ;  /* 0x000000020f057221 */ /* 0x000fe20000010000 */
[C---:B------:R-:W-:Y:S02]  /*14110*/  PRMT R245, R0.reuse, 0x7610, R245 ;  /* 0x0000761000f57816 */ /* 0x040fe400000000f5 */
[----:B------:R-:W-:Y:S01]  /*14120*/  PRMT R246, R0, 0x7632, R246 ;  /* 0x0000763200f67816 */ /* 0x000fe200000000f6 */
[----:B------:R-:W-:Y:S01]  /*14130*/  IMAD.U32 R0, RZ, RZ, UR23 ;  /* 0x00000017ff007e24 */ /* 0x000fe2000f8e00ff */
[----:B------:R-:W-:-:S02]  /*14140*/  MOV R219, R53 ;  /* 0x0000003500db7202 */ /* 0x000fc40000000f00 */
[----:B------:R-:W-:Y:S02]  /*14150*/  F2FP.BF16.F32.PACK_AB R2, R17, R13 ;  /* 0x0000000d1102723e */ /* 0x000fe400000010ff */
[----:B--2---:R-:W-:Y:S02]  /*14160*/  SHF.R.U32.HI R36, RZ, 0x5, R228 ;  /* 0x00000005ff247819 */ /* 0x004fe400000116e4 */
[C---:B------:R-:W-:Y:S02]  /*14170*/  PRMT R248, R2.reuse, 0x7610, R248 ;  /* 0x0000761002f87816 */ /* 0x040fe400000000f8 */
[----:B------:R-:W-:Y:S01]  /*14180*/  PRMT R247, R2, 0x7632, R247 ;  /* 0x0000763202f77816 */ /* 0x000fe200000000f7 */
[----:B------:R-:W-:Y:S01]  /*14190*/  FADD.FTZ R2, R20, R5 ;  /* 0x0000000514027221 */ /* 0x000fe20000010000 */
[----:B------:R-:W-:Y:S01]  /*141a0*/  LOP3.LUT R0, R0, UR32, R219, 0x96, !PT ;  /* 0x0000002000007c12 */ /* 0x000fe2000f8e96db */
[----:B-1----:R-:W-:Y:S02]  /*141b0*/  IMAD R218, R218, 0x8, R36 ;  /* 0x00000008dada7824 */ /* 0x002fe400078e0224 */
[----:B------:R-:W-:-:S02]  /*141c0*/  FADD.FTZ R2, R12, R2 ;  /* 0x000000020c027221 */ /* 0x000fc40000010000 */
[----:B------:R-:W-:-:S04]  /*141d0*/  IMAD.WIDE.U32 R218, R218, -0x326172a9, RZ ;  /* 0xcd9e8d57dada7825 */ /* 0x000fc800078e00ff */
[----:B------:R-:W-:-:S04]  /*141e0*/  IMAD.WIDE.U32 R20, R0, -0x326172a9, RZ ;  /* 0xcd9e8d5700147825 */ /* 0x000fc800078e00ff */
[----:B------:R-:W-:Y:S01]  /*141f0*/  FADD.FTZ R5, R177, R8 ;  /* 0x00000008b1057221 */ /* 0x000fe20000010000 */
[----:B------:R-:W-:Y:S01]  /*14200*/  FADD.FTZ R2, R10, R2 ;  /* 0x000000020a027221 */ /* 0x000fe20000010000 */
[----:B------:R-:W-:Y:S02]  /*14210*/  LOP3.LUT R10, R218, UR11, R21, 0x96, !PT ;  /* 0x0000000bda0a7c12 */ /* 0x000fe4000f8e9615 */
[----:B------:R-:W-:Y:S01]  /*14220*/  LOP3.LUT R8, R20, UR31, R231, 0x96, !PT ;  /* 0x0000001f14087c12 */ /* 0x000fe2000f8e96e7 */
[----:B------:R-:W-:Y:S02]  /*14230*/  FADD.FTZ R5, R9, R5 ;  /* 0x0000000509057221 */ /* 0x000fe40000010000 */
[----:B------:R-:W-:-:S04]  /*14240*/  IMAD.WIDE.U32 R10, R10, -0x2daee0ad, RZ ;  /* 0xd2511f530a0a7825 */ /* 0x000fc800078e00ff */
[----:B------:R-:W-:Y:S01]  /*14250*/  IMAD.WIDE.U32 R8, R8, -0x2daee0ad, RZ ;  /* 0xd2511f5308087825 */ /* 0x000fe200078e00ff */
[----:B------:R-:W-:-:S04]  /*14260*/  LOP3.LUT R14, R214, UR30, R11, 0x96, !PT ;  /* 0x0000001ed60e7c12 */ /* 0x000fc8000f8e960b */
[----:B------:R-:W-:Y:S01]  /*14270*/  LOP3.LUT R12, R10, UR29, R9, 0x96, !PT ;  /* 0x0000001d0a0c7c12 */ /* 0x000fe2000f8e9609 */
[----:B------:R-:W-:Y:S01]  /*14280*/  FADD.FTZ R2, R13, R2 ;  /* 0x000000020d027221 */ /* 0x000fe20000010000 */
        /* <DEDUP_REMOVED lines=9> */
[----:B------:R-:W-:-:S05]  /*14320*/  IMAD.WIDE.U32 R214, R0, -0x326172a9, RZ ;  /* 0xcd9e8d5700d67825 */ /* 0x000fca00078e00ff */
[----:B------:R-:W-:-:S04]  /*14330*/  LOP3.LUT R49, R8, UR19, R215, 0x96, !PT ;  /* 0x0000001308317c12 */ /* 0x000fc8000f8e96d7 */
[----:B------:R-:W-:Y:S01]  /*14340*/  LOP3.LUT R0, R49, 0xffff, RZ, 0xc0, !PT ;  /* 0x0000ffff31007812 */ /* 0x000fe200078ec0ff */
[----:B------:R-:W-:-:S03]  /*14350*/  @P3 HFMA2.BF16_V2 R42, -RZ.H0_H0, RZ.H0_H0, -R247.H0_H0 ;  /* 0x200000ffff2a3231 */ /* 0x000fc600003409f7 */
[----:B------:R-:W-:Y:S01]  /*14360*/  SHF.R.U32.HI R0, RZ, 0x8, R0 ;  /* 0x00000008ff007819 */ /* 0x000fe20000011600 */
[----:B------:R-:W-:Y:S03]  /*14370*/  STL.64 [R1+0x1a8], R38 ;  /* 0x0001a82601007387 */ /* 0x000fe60000100a00 */
[----:B------:R-:W-:Y:S01]  /*14380*/  LOP3.LUT R0, R0, 0xffff, RZ, 0xc0, !PT ;  /* 0x0000ffff00007812 */ /* 0x000fe200078ec0ff */
[----:B------:R1:W-:Y:S01]  /*14390*/  STL [R1+0x180], R102 ;  /* 0x0001806601007387 */ /* 0x0003e20000100800 */
[----:B------:R-:W-:Y:S02]  /*143a0*/  @!P4 HFMA2.BF16_V2 R45, -RZ.H0_H0, RZ.H0_H0, -R248.H0_H0 ;  /* 0x200000ffff2dc231 */ /* 0x000fe400003409f8 */
[----:B------:R-:W-:Y:S01]  /*143b0*/  IMAD.MOV.U32 R8, RZ, RZ, R214 ;  /* 0x000000ffff087224 */ /* 0x000fe200078e00d6 */
[----:B------:R-:W-:Y:S01]  /*143c0*/  LOP3.LUT R46, R12, UR25, R9, 0x96, !PT ;  /* 0x000000190c2e7c12 */ /* 0x000fe2000f8e9609 */
[----:B------:R-:W-:Y:S01]  /*143d0*/  @P0 HFMA2.BF16_V2 R43, -RZ.H0_H0, RZ.H0_H0, -R246.H0_H0 ;  /* 0x200000ffff2b0231 */ /* 0x000fe200003409f6 */
[----:B------:R-:W-:Y:S01]  /*143e0*/  PRMT R217, R245, 0x5410, R246 ;  /* 0x00005410f5d97816 */ /* 0x000fe200000000f6 */
[----:B------:R-:W-:Y:S01]  /*143f0*/  @P1 HFMA2.BF16_V2 R44, -RZ.H0_H0, RZ.H0_H0, -R245.H0_H0 ;  /* 0x200000ffff2c1231 */ /* 0x000fe200003409f5 */
[----:B------:R-:W-:Y:S01]  /*14400*/  LOP3.LUT R8, R8, 0xff, RZ, 0xc0, !PT ;  /* 0x000000ff08087812 */ /* 0x000fe200078ec0ff */
[----:B------:R-:W2:Y:S01]  /*14410*/  MUFU.EX2 R9, R172 ;  /* 0x000000ac00097308 */ /* 0x000ea20000000800 */
[----:B------:R-:W-:Y:S01]  /*14420*/  @P0 PRMT R246, R43, 0x5410, RZ ;  /* 0x000054102bf60816 */ /* 0x000fe200000000ff */
[----:B------:R-:W-:Y:S01]  /*14430*/  FADD.FTZ R2, R17, R2 ;  /* 0x0000000211027221 */ /* 0x000fe20000010000 */
[----:B-1----:R-:W-:Y:S01]  /*14440*/  PRMT R102, R248, 0x5410, R247 ;  /* 0x00005410f8667816 */ /* 0x002fe200000000f7 */
[----:B------:R-:W3:Y:S01]  /*14450*/  LDL.LU R93, [R1+0x1d8] ;  /* 0x0001d800015d7983 */ /* 0x000ee20000300800 */
[----:B------:R-:W-:-:S02]  /*14460*/  @P3 PRMT R247, R42, 0x5410, RZ ;  /* 0x000054102af73816 */ /* 0x000fc400000000ff */
[----:B------:R-:W-:Y:S02]  /*14470*/  ISETP.LE.U32.AND P3, PT, R0, UR6, PT ;  /* 0x0000000600007c0c */ /* 0x000fe4000bf63070 */
[----:B------:R-:W-:Y:S01]  /*14480*/  @P1 PRMT R245, R44, 0x5410, RZ ;  /* 0x000054102cf51816 */ /* 0x000fe200000000ff */
[----:B--2---:R-:W-:Y:S01]  /*14490*/  FADD.FTZ R2, R9, R2 ;  /* 0x0000000209027221 */ /* 0x004fe20000010000 */
[----:B------:R-:W-:Y:S01]  /*144a0*/  PRMT R0, R49, 0x7632, R0 ;  /* 0x0000763231007816 */ /* 0x000fe20000000000 */
[----:B------:R-:W2:Y:S01]  /*144b0*/  LDL.LU R228, [R1+0x14c] ;  /* 0x00014c0001e47983 */ /* 0x000ea20000300800 */
[----:B------:R-:W-:Y:S02]  /*144c0*/  @!P4 PRMT R248, R45, 0x5410, RZ ;  /* 0x000054102df8c816 */ /* 0x000fe400000000ff */
[----:B------:R-:W-:Y:S01]  /*144d0*/  LOP3.LUT R0, R0, 0xff, RZ, 0xc0, !PT ;  /* 0x000000ff00007812 */ /* 0x000fe200078ec0ff */
[----:B------:R1:W-:Y:S01]  /*144e0*/  MUFU.EX2 R45, R47 ;  /* 0x0000002f002d7308 */ /* 0x0003e20000000800 */
[----:B------:R-:W-:-:S02]  /*144f0*/  ISETP.LE.U32.AND P4, PT, R8, UR6, PT ;  /* 0x0000000608007c0c */ /* 0x000fc4000bf83070 */
[----:B------:R-:W-:Y:S02]  /*14500*/  ISETP.LE.U32.AND P0, PT, R0, UR6, PT ;  /* 0x0000000600007c0c */ /* 0x000fe4000bf03070 */
[----:B------:R-:W-:-:S03]  /*14510*/  LOP3.LUT R0, R49, 0xff, RZ, 0xc0, !PT ;  /* 0x000000ff31007812 */ /* 0x000fc600078ec0ff */
[----:B------:R-:W4:Y:S01]  /*14520*/  MUFU.EX2 R8, R105 ;  /* 0x0000006900087308 */ /* 0x000f220000000800 */
[----:B------:R-:W-:Y:S01]  /*14530*/  ISETP.LE.U32.AND P1, PT, R0, UR6, PT ;  /* 0x0000000600007c0c */ /* 0x000fe2000bf23070 */
[----:B-1----:R-:W-:-:S05]  /*14540*/  IMAD.WIDE.U32 R46, R46, -0x2daee0ad, RZ ;  /* 0xd2511f532e2e7825 */ /* 0x002fca00078e00ff */
[----:B------:R-:W-:-:S04]  /*14550*/  LOP3.LUT R104, R10, UR13, R47, 0x96, !PT ;  /* 0x0000000d0a687c12 */ /* 0x000fc8000f8e962f */
[----:B------:R-:W-:-:S04]  /*14560*/  LOP3.LUT R0, R104, 0xffff, RZ, 0xc0, !PT ;  /* 0x0000ffff68007812 */ /* 0x000fc800078ec0ff */
[----:B------:R-:W-:Y:S01]  /*14570*/  SHF.R.U32.HI R0, RZ, 0x8, R0 ;  /* 0x00000008ff007819 */ /* 0x000fe20000011600 */
[----:B------:R-:W-:-:S03]  /*14580*/  FADD.FTZ R10, R19, R5 ;  /* 0x00000005130a7221 */ /* 0x000fc60000010000 */
[----:B------:R-:W-:Y:S01]  /*14590*/  LOP3.LUT R0, R0, 0xffff, RZ, 0xc0, !PT ;  /* 0x0000ffff00007812 */ /* 0x000fe200078ec0ff */
[----:B------:R-:W1:Y:S01]  /*145a0*/  MUFU.EX2 R5, R60 ;  /* 0x0000003c00057308 */ /* 0x000e620000000800 */
[----:B------:R-:W-:Y:S02]  /*145b0*/  FSEL R11, R101, RZ, P2 ;  /* 0x000000ff650b7208 */ /* 0x000fe40001000000 */
[----:B------:R-:W-:Y:S02]  /*145c0*/  ISETP.LE.U32.AND P2, PT, R0, UR6, PT ;  /* 0x0000000600007c0c */ /* 0x000fe4000bf43070 */
[C---:B----4-:R-:W-:Y:S01]  /*145d0*/  F2FP.BF16.F32.PACK_AB R0, R8.reuse, R9 ;  /* 0x000000090800723e */ /* 0x050fe200000010ff */
[----:B------:R-:W-:Y:S02]  /*145e0*/  FADD.FTZ R2, R8, R2 ;  /* 0x0000000208027221 */ /* 0x000fe40000010000 */
[----:B------:R-:W4:Y:S01]  /*145f0*/  MUFU.EX2 R8, R37 ;  /* 0x0000002500087308 */ /* 0x000f220000000800 */
[----:B------:R-:W-:-:S02]  /*14600*/  PRMT R244, R0, 0x7610, R244 ;  /* 0x0000761000f47816 */ /* 0x000fc400000000f4 */
[----:B------:R-:W-:Y:S02]  /*14610*/  PRMT R243, R0, 0x7632, R243 ;  /* 0x0000763200f37816 */ /* 0x000fe400000000f3 */
[----:B------:R-:W-:Y:S01]  /*14620*/  PRMT R0, R104, 0x7632, R0 ;  /* 0x0000763268007816 */ /* 0x000fe20000000000 */
[----:B------:R-:W-:Y:S01]  /*14630*/  @!P1 HFMA2.BF16_V2 R58, -RZ.H0_H0, RZ.H0_H0, -R244.H0_H0 ;  /* 0x200000ffff3a9231 */ /* 0x000fe200003409f4 */
[----:B------:R-:W-:Y:S02]  /*14640*/  PRMT R213, R244, 0x5410, R243 ;  /* 0x00005410f4d57816 */ /* 0x000fe400000000f3 */
[----:B------:R-:W-:Y:S02]  /*14650*/  LOP3.LUT R0, R0, 0xff, RZ, 0xc0, !PT ;  /* 0x000000ff00007812 */ /* 0x000fe400078ec0ff */
[----:B------:R-:W-:Y:S02]  /*14660*/  @!P1 PRMT R244, R58, 0x5410, RZ ;  /* 0x000054103af49816 */ /* 0x000fe400000000ff */
[----:B------:R-:W-:Y:S01]  /*14670*/  ISETP.LE.U32.AND P1, PT, R0, UR6, PT ;  /* 0x0000000600007c0c */ /* 0x000fe2000bf23070 */
[----:B-1----:R-:W-:-:S04]  /*14680*/  FADD.FTZ R0, R5, R2 ;  /* 0x0000000205007221 */ /* 0x002fc80000010000 */
[C---:B----4-:R-:W-:Y:S01]  /*14690*/  FADD.FTZ R9, R8.reuse, R0 ;  /* 0x0000000008097221 */ /* 0x050fe20000010000 */
[----:B------:R-:W-:Y:S02]  /*146a0*/  SHF.R.U32.HI R0, RZ, 0x18, R49 ;  /* 0x00000018ff007819 */ /* 0x000fe40000011631 */
[----:B------:R-:W-:Y:S02]  /*146b0*/  F2FP.BF16.F32.PACK_AB R8, R8, R5 ;  /* 0x000000050808723e */ /* 0x000fe400000010ff */
[----:B------:R-:W-:Y:S02]  /*146c0*/  FSEL R5, R100, RZ, P5 ;  /* 0x000000ff64057208 */ /* 0x000fe40002800000 */
[----:B------:R-:W-:Y:S01]  /*146d0*/  ISETP.LE.U32.AND P5, PT, R0, UR6, PT ;  /* 0x0000000600007c0c */ /* 0x000fe2000bfa3070 */
[----:B------:R-:W-:Y:S02]  /*146e0*/  FADD.FTZ R0, R221, -R11 ;  /* 0x8000000bdd007221 */ /* 0x000fe40000010000 */
[----:B------:R-:W4:Y:S01]  /*146f0*/  LDL.LU R221, [R1+0x148] ;  /* 0x0001480001dd7983 */ /* 0x000f220000300800 */
[----:B------:R-:W1:Y:S01]  /*14700*/  MUFU.EX2 R40, R56 ;  /* 0x0000003800287308 */ /* 0x000e620000000800 */
[----:B------:R-:W-:Y:S01]  /*14710*/  @!P3 HFMA2.BF16_V2 R59, -RZ.H0_H0, RZ.H0_H0, -R243.H0_H0 ;  /* 0x200000ffff3bb231 */ /* 0x000fe200003409f3 */
[----:B------:R-:W-:Y:S01]  /*14720*/  PRMT R2, R214, 0x7771, RZ ;  /* 0x00007771d6027816 */ /* 0x000fe200000000ff */
[----:B------:R-:W3:Y:S03]  /*14730*/  LDL.64 R38, [R1+0xb8] ;  /* 0x0000b80001267983 */ /* 0x000ee60000100a00 */
[----:B------:R-:W-:-:S02]  /*14740*/  @!P3 PRMT R243, R59, 0x5410, RZ ;  /* 0x000054103bf3b816 */ /* 0x000fc400000000ff */
[----:B------:R-:W-:Y:S01]  /*14750*/  MUFU.EX2 R65, R65 ;  /* 0x0000004100417308 */ /* 0x000fe20000000800 */
[----:B------:R-:W-:Y:S01]  /*14760*/  ISETP.GT.U32.AND P3, PT, R2, UR6, PT ;  /* 0x0000000602007c0c */ /* 0x000fe2000bf64070 */
[----:B------:R-:W-:-:S06]  /*14770*/  FMUL.FTZ R2, R0, UR33 ;  /* 0x0000002100027c20 */ /* 0x000fcc0008410000 */
[----:B------:R-:W-:Y:S01]  /*14780*/  MUFU.EX2 R15, R195 ;  /* 0x000000c3000f7308 */ /* 0x000fe20000000800 */
[----:B-1----:R-:W-:-:S07]  /*14790*/  F2FP.BF16.F32.PACK_AB R0, R45, R40 ;  /* 0x000000282d00723e */ /* 0x002fce00000010ff */
[----:B------:R-:W-:Y:S01]  /*147a0*/  MUFU.EX2 R31, R191 ;  /* 0x000000bf001f7308 */ /* 0x000fe20000000800 */
[----:B------:R-:W-:Y:S01]  /*147b0*/  PRMT R242, R0, 0x7610, R242 ;  /* 0x0000761000f27816 */ /* 0x000fe200000000f2 */
[----:B------:R-:W-:Y:S01]  /*147c0*/  FMUL.FTZ R184, R140, R4 ;  /* 0x000000048cb87220 */ /* 0x000fe20000410000 */
[----:B------:R-:W-:Y:S01]  /*147d0*/  PRMT R241, R0, 0x7632, R241 ;  /* 0x0000763200f17816 */ /* 0x000fe200000000f1 */
[----:B------:R-:W-:-:S04]  /*147e0*/  FADD.FTZ R0, R229, -R5 ;  /* 0x80000005e5007221 */ /* 0x000fc80000010000 */
[----:B------:R-:W-:Y:S01]  /*147f0*/  MUFU.EX2 R14, R192 ;  /* 0x000000c0000e7308 */ /* 0x000fe20000000800 */
[----:B------:R-:W-:Y:S01]  /*14800*/  FMUL.FTZ R12, R0, UR33 ;  /* 0x00000021000c7c20 */ /* 0x000fe20008410000 */
[----:B------:R-:W-:-:S06]  /*14810*/  IMAD.MOV.U32 R0, RZ, RZ, R46 ;  /* 0x000000ffff007224 */ /* 0x000fcc00078e002e */
[----:B------:R-:W-:Y:S01]  /*14820*/  MUFU.EX2 R13, R194 ;  /* 0x000000c2000d7308 */ /* 0x000fe20000000800 */
[----:B------:R-:W-:Y:S01]  /*14830*/  LOP3.LUT R5, R0, 0xff, RZ, 0xc0, !PT ;  /* 0x000000ff00057812 */ /* 0x000fe200078ec0ff */
[----:B------:R-:W3:Y:S06]  /*14840*/  LDL.LU.64 R218, [R1+0x58] ;  /* 0x0000580001da7983 */ /* 0x000eec0000300a00 */
[----:B------:R-:W-:Y:S01]  /*14850*/  MUFU.EX2 R2, R2 ;  /* 0x0000000200027308 */ /* 0x000fe20000000800 */
[----:B------:R-:W-:-:S07]  /*14860*/  @!P0 HFMA2.BF16_V2 R67, -RZ.H0_H0, RZ.H0_H0, -R242.H0_H0 ;  /* 0x200000ffff438231 */ /* 0x000fce00003409f2 */
[----:B------:R-:W-:Y:S01]  /*14870*/  MUFU.EX2 R0, R12 ;  /* 0x0000000c00007308 */ /* 0x000fe20000000800 */
[----:B------:R-:W-:-:S07]  /*14880*/  PRMT R56, R242, 0x5410, R241 ;  /* 0x00005410f2387816 */ /* 0x000fce00000000f1 */
[----:B------:R-:W1:Y:S01]  /*14890*/  MUFU.EX2 R11, R189 ;  /* 0x000000bd000b7308 */ /* 0x000e620000000800 */
[----:B------:R-:W-:Y:S02]  /*148a0*/  @!P0 PRMT R242, R67, 0x5410, RZ ;  /* 0x0000541043f28816 */ /* 0x000fe400000000ff */
[----:B------:R-:W-:Y:S01]  /*148b0*/  ISETP.LE.U32.AND P0, PT, R5, UR6, PT ;  /* 0x0000000605007c0c */ /* 0x000fe2000bf03070 */
[----:B------:R-:W-:Y:S01]  /*148c0*/  @!P5 HFMA2.BF16_V2 R66, -RZ.H0_H0, RZ.H0_H0, -R241.H0_H0 ;  /* 0x200000ffff42d231 */ /* 0x000fe200003409f1 */
[----:B------:R-:W-:-:S03]  /*148d0*/  PRMT R240, R8, 0x7610, R240 ;  /* 0x0000761008f07816 */ /* 0x000fc600000000f0 */
[----:B------:R-:W4:Y:S01]  /*148e0*/  MUFU.EX2 R105, R181 ;  /* 0x000000b500697308 */ /* 0x000f220000000800 */
[----:B------:R-:W-:Y:S01]  /*148f0*/  @!P5 PRMT R241, R66, 0x5410, RZ ;  /* 0x0000541042f1d816 */ /* 0x000fe200000000ff */
[----:B------:R-:W-:Y:S01]  /*14900*/  @!P4 HFMA2.BF16_V2 R107, -RZ.H0_H0, RZ.H0_H0, -R240.H0_H0 ;  /* 0x200000ffff6bc231 */ /* 0x000fe200003409f0 */
[----:B------:R-:W-:-:S05]  /*14910*/  PRMT R239, R8, 0x7632, R239 ;  /* 0x0000763208ef7816 */ /* 0x000fca00000000ef */
[----:B------:R-:W4:Y:S01]  /*14920*/  MUFU.EX2 R12, R55 ;  /* 0x00000037000c7308 */ /* 0x000f220000000800 */
[----:B-1----:R-:W-:Y:S01]  /*14930*/  F2FP.BF16.F32.PACK_AB R37, R11, R13 ;  /* 0x0000000d0b25723e */ /* 0x002fe200000010ff */
[----:B------:R-:W-:Y:S01]  /*14940*/  @P3 HFMA2.BF16_V2 R106, -RZ.H0_H0, RZ.H0_H0, -R239.H0_H0 ;  /* 0x200000ffff6a3231 */ /* 0x000fe200003409ef */
[----:B------:R-:W-:Y:S02]  /*14950*/  PRMT R57, R240, 0x5410, R239 ;  /* 0x00005410f0397816 */ /* 0x000fe400000000ef */
[----:B------:R-:W-:Y:S02]  /*14960*/  @!P4 PRMT R240, R107, 0x5410, RZ ;  /* 0x000054106bf0c816 */ /* 0x000fe400000000ff */
[----:B------:R-:W-:Y:S01]  /*14970*/  @P3 PRMT R239, R106, 0x5410, RZ ;  /* 0x000054106aef3816 */ /* 0x000fe200000000ff */
[----:B------:R-:W-:Y:S08]  /*14980*/  MUFU.EX2 R28, R188 ;  /* 0x000000bc001c7308 */ /* 0x000ff00000000800 */
[----:B------:R-:W-:Y:S08]  /*14990*/  MUFU.EX2 R29, R179 ;  /* 0x000000b3001d7308 */ /* 0x000ff00000000800 */
[----:B------:R-:W-:Y:S08]  /*149a0*/  MUFU.EX2 R17, R186 ;  /* 0x000000ba00117308 */ /* 0x000ff00000000800 */
[----:B------:R-:W-:Y:S08]  /*149b0*/  MUFU.EX2 R44, R201 ;  /* 0x000000c9002c7308 */ /* 0x000ff00000000800 */
[----:B------:R-:W-:Y:S08]  /*149c0*/  MUFU.EX2 R172, R202 ;  /* 0x000000ca00ac7308 */ /* 0x000ff00000000800 */
[----:B------:R-:W-:Y:S01]  /*149d0*/  MUFU.EX2 R58, R62 ;  /* 0x0000003e003a7308 */ /* 0x000fe20000000800 */
[----:B--2---:R-:W-:-:S04]  /*149e0*/  FFMA.FTZ R5, R228, R2, R15 ;  /* 0x00000002e4057223 */ /* 0x004fc8000001000f */
[C---:B------:R-:W-:Y:S01]  /*149f0*/  FADD.FTZ R19, R14.reuse, R5 ;  /* 0x000000050e137221 */ /* 0x040fe20000010000 */
[----:B------:R-:W-:Y:S01]  /*14a00*/  F2FP.BF16.F32.PACK_AB R14, R14, R15 ;  /* 0x0000000f0e0e723e */ /* 0x000fe200000010ff */
[----:B----4-:R-:W-:-:S04]  /*14a10*/  FFMA.FTZ R5, R221, R0, R13 ;  /* 0x00000000dd057223 */ /* 0x010fc8000001000d */
[----:B------:R-:W-:Y:S01]  /*14a20*/  FADD.FTZ R15, R11, R5 ;  /* 0x000000050b0f7221 */ /* 0x000fe20000010000 */
[C---:B------:R-:W-:Y:S01]  /*14a30*/  PRMT R5, R214.reuse, 0x7772, RZ ;  /* 0x00007772d6057816 */ /* 0x040fe200000000ff */
[----:B------:R-:W1:Y:S03]  /*14a40*/  MUFU.EX2 R11, R54 ;  /* 0x00000036000b7308 */ /* 0x000e660000000800 */
[----:B------:R-:W-:Y:S02]  /*14a50*/  ISETP.GT.U32.AND P5, PT, R5, UR6, PT ;  /* 0x0000000605007c0c */ /* 0x000fe4000bfa4070 */
[----:B------:R-:W-:-:S04]  /*14a60*/  PRMT R5, R214, 0x7773, RZ ;  /* 0x00007773d6057816 */ /* 0x000fc800000000ff */
[----:B------:R-:W-:Y:S02]  /*14a70*/  ISETP.GT.U32.AND P4, PT, R5, UR6, PT ;  /* 0x0000000605007c0c */ /* 0x000fe4000bf84070 */
[----:B------:R-:W-:-:S04]  /*14a80*/  LOP3.LUT R5, R104, 0xff, RZ, 0xc0, !PT ;  /* 0x000000ff68057812 */ /* 0x000fc800078ec0ff */
[----:B------:R-:W-:Y:S02]  /*14a90*/  ISETP.LE.U32.AND P3, PT, R5, UR6, PT ;  /* 0x0000000605007c0c */ /* 0x000fe4000bf63070 */
[----:B------:R-:W-:Y:S01]  /*14aa0*/  F2FP.BF16.F32.PACK_AB R5, R105, R65 ;  /* 0x000000416905723e */ /* 0x000fe200000010ff */
[----:B------:R-:W2:Y:S03]  /*14ab0*/  MUFU.EX2 R13, R190 ;  /* 0x000000be000d7308 */ /* 0x000ea60000000800 */
[C---:B------:R-:W-:Y:S02]  /*14ac0*/  PRMT R238, R5.reuse, 0x7610, R238 ;  /* 0x0000761005ee7816 */ /* 0x040fe400000000ee */
[----:B------:R-:W-:Y:S01]  /*14ad0*/  PRMT R237, R5, 0x7632, R237 ;  /* 0x0000763205ed7816 */ /* 0x000fe200000000ed */
[----:B------:R-:W-:-:S04]  /*14ae0*/  FADD.FTZ R5, R12, R9 ;  /* 0x000000090c057221 */ /* 0x000fc80000010000 */
[C---:B-1----:R-:W-:Y:S01]  /*14af0*/  FADD.FTZ R8, R11.reuse, R5 ;  /* 0x000000050b087221 */ /* 0x042fe20000010000 */
[----:B------:R-:W-:Y:S02]  /*14b00*/  F2FP.BF16.F32.PACK_AB R5, R11, R12 ;  /* 0x0000000c0b05723e */ /* 0x000fe400000010ff */
[----:B------:R-:W1:Y:S02]  /*14b10*/  MUFU.EX2 R11, R182 ;  /* 0x000000b6000b7308 */ /* 0x000e640000000800 */
[C---:B------:R-:W-:Y:S02]  /*14b20*/  PRMT R236, R5.reuse, 0x7610, R236 ;  /* 0x0000761005ec7816 */ /* 0x040fe400000000ec */
[----:B------:R-:W-:Y:S01]  /*14b30*/  PRMT R235, R5, 0x7632, R235 ;  /* 0x0000763205eb7816 */ /* 0x000fe200000000eb */
[----:B------:R-:W-:Y:S01]  /*14b40*/  FADD.FTZ R5, R31, R19 ;  /* 0x000000131f057221 */ /* 0x000fe20000010000 */
[----:B--2---:R-:W-:-:S03]  /*14b50*/  FADD.FTZ R9, R13, R15 ;  /* 0x0000000f0d097221 */ /* 0x004fc60000010000 */
[----:B------:R-:W-:Y:S01]  /*14b60*/  FADD.FTZ R5, R28, R5 ;  /* 0x000000051c057221 */ /* 0x000fe20000010000 */
[----:B------:R-:W-:-:S03]  /*14b70*/  @!P3 HFMA2.BF16_V2 R178, -RZ.H0_H0, RZ.H0_H0, -R236.H0_H0 ;  /* 0x200000ffffb2b231 */ /* 0x000fc600003409ec */
[----:B------:R-:W-:Y:S01]  /*14b80*/  FADD.FTZ R5, R29, R5 ;  /* 0x000000051d057221 */ /* 0x000fe20000010000 */
[----:B------:R-:W2:Y:S01]  /*14b90*/  MUFU.EX2 R12, R63 ;  /* 0x0000003f000c7308 */ /* 0x000ea20000000800 */
[C---:B-1----:R-:W-:Y:S01]  /*14ba0*/  FADD.FTZ R9, R11.reuse, R9 ;  /* 0x000000090b097221 */ /* 0x042fe20000010000 */
[----:B------:R-:W-:Y:S01]  /*14bb0*/  F2FP.BF16.F32.PACK_AB R42, R11, R13 ;  /* 0x0000000d0b2a723e */ /* 0x000fe200000010ff */
[----:B------:R-:W-:Y:S01]  /*14bc0*/  FADD.FTZ R11, R17, R5 ;  /* 0x00000005110b7221 */ /* 0x000fe20000010000 */
[----:B------:R-:W-:Y:S02]  /*14bd0*/  SHF.R.U32.HI R5, RZ, 0x18, R104 ;  /* 0x00000018ff057819 */ /* 0x000fe40000011668 */
[----:B------:R-:W-:Y:S02]  /*14be0*/  PRMT R36, R236, 0x5410, R235 ;  /* 0x00005410ec247816 */ /* 0x000fe400000000eb */
[----:B------:R-:W-:Y:S02]  /*14bf0*/  @!P3 PRMT R236, R178, 0x5410, RZ ;  /* 0x00005410b2ecb816 */ /* 0x000fe400000000ff */
[----:B------:R-:W-:-:S02]  /*14c00*/  ISETP.LE.U32.AND P3, PT, R5, UR6, PT ;  /* 0x0000000605007c0c */ /* 0x000fc4000bf63070 */
[----:B------:R-:W-:Y:S01]  /*14c10*/  F2FP.BF16.F32.PACK_AB R5, R172, R44 ;  /* 0x0000002cac05723e */ /* 0x000fe200000010ff */
[----:B------:R-:W-:-:S03]  /*14c20*/  @!P2 HFMA2.BF16_V2 R175, -RZ.H0_H0, RZ.H0_H0, -R235.H0_H0 ;  /* 0x200000ffffafa231 */ /* 0x000fc600003409eb */
[C---:B------:R-:W-:Y:S02]  /*14c30*/  PRMT R234, R5.reuse, 0x7610, R234 ;  /* 0x0000761005ea7816 */ /* 0x040fe400000000ea */
[----:B------:R-:W-:Y:S02]  /*14c40*/  PRMT R233, R5, 0x7632, R233 ;  /* 0x0000763205e97816 */ /* 0x000fe400000000e9 */
[----:B------:R-:W-:Y:S02]  /*14c50*/  PRMT R5, R46, 0x7771, RZ ;  /* 0x000077712e057816 */ /* 0x000fe400000000ff */
[----:B------:R-:W-:Y:S02]  /*14c60*/  @!P2 PRMT R235, R175, 0x5410, RZ ;  /* 0x00005410afeba816 */ /* 0x000fe400000000ff */
[----:B------:R-:W-:Y:S02]  /*14c70*/  ISETP.GT.U32.AND P2, PT, R5, UR6, PT ;  /* 0x0000000605007c0c */ /* 0x000fe4000bf44070 */
[----:B--2---:R-:W-:-:S04]  /*14c80*/  F2FP.BF16.F32.PACK_AB R5, R58, R12 ;  /* 0x0000000c3a05723e */ /* 0x004fc800000010ff */
[C---:B------:R-:W-:Y:S02]  /*14c90*/  PRMT R216, R5.reuse, 0x7610, R216 ;  /* 0x0000761005d87816 */ /* 0x040fe400000000d8 */
[----:B------:R-:W-:-:S04]  /*14ca0*/  PRMT R232, R5, 0x7632, R232 ;  /* 0x0000763205e87816 */ /* 0x000fc800000000e8 */
[----:B------:R-:W-:Y:S02]  /*14cb0*/  PRMT R50, R216, 0x5410, R232 ;  /* 0x00005410d8327816 */ /* 0x000fe400000000e8 */
[----:B------:R-:W-:Y:S01]  /*14cc0*/  F2FP.BF16.F32.PACK_AB R19, R28, R31 ;  /* 0x0000001f1c13723e */ /* 0x000fe200000010ff */
[----:B------:R-:W-:Y:S02]  /*14cd0*/  IMAD.MOV.U32 R28, RZ, RZ, R51 ;  /* 0x000000ffff1c7224 */ /* 0x000fe400078e0033 */
[----:B------:R-:W-:Y:S02]  /*14ce0*/  IMAD.MOV.U32 R140, RZ, RZ, R50 ;  /* 0x000000ffff8c7224 */ /* 0x000fe400078e0032 */
[----:B------:R-:W2:Y:S01]  /*14cf0*/  LDL.64 R50, [R1+0x138] ;  /* 0x0001380001327983 */ /* 0x000ea20000100a00 */
[----:B------:R-:W1:Y:S08]  /*14d00*/  MUFU.EX2 R13, R199 ;  /* 0x000000c7000d7308 */ /* 0x000e700000000800 */
[----:B------:R-:W4:Y:S01]  /*14d10*/  MUFU.EX2 R34, R200 ;  /* 0x000000c800227308 */ /* 0x000f220000000800 */
[----:B------:R-:W-:Y:S01]  /*14d20*/  @!P1 HFMA2.BF16_V2 R183, -RZ.H0_H0, RZ.H0_H0, -R234.H0_H0 ;  /* 0x200000ffffb79231 */ /* 0x000fe200003409ea */
[----:B------:R-:W-:-:S06]  /*14d30*/  PRMT R53, R234, 0x5410, R233 ;  /* 0x00005410ea357816 */ /* 0x000fcc00000000e9 */
[----:B------:R-:W-:Y:S01]  /*14d40*/  MUFU.EX2 R204, R204 ;  /* 0x000000cc00cc7308 */ /* 0x000fe20000000800 */
[----:B-1----:R-:W-:-:S07]  /*14d50*/  FADD.FTZ R5, R13, R9 ;  /* 0x000000090d057221 */ /* 0x002fce0000010000 */
[----:B------:R-:W1:Y:S01]  /*14d60*/  MUFU.EX2 R55, R203 ;  /* 0x000000cb00377308 */ /* 0x000e620000000800 */
[----:B----4-:R-:W-:Y:S01]  /*14d70*/  FADD.FTZ R15, R34, R5 ;  /* 0x00000005220f7221 */ /* 0x010fe20000010000 */
[C---:B------:R-:W-:Y:S01]  /*14d80*/  PRMT R5, R46.reuse, 0x7772, RZ ;  /* 0x000077722e057816 */ /* 0x040fe200000000ff */
[----:B------:R-:W-:Y:S01]  /*14d90*/  @!P0 HFMA2.BF16_V2 R187, -RZ.H0_H0, RZ.H0_H0, -R216.H0_H0 ;  /* 0x200000ffffbb8231 */ /* 0x000fe200003409d8 */
[----:B------:R-:W-:Y:S02]  /*14da0*/  @!P1 PRMT R234, R183, 0x5410, RZ ;  /* 0x00005410b7ea9816 */ /* 0x000fe400000000ff */
[----:B------:R-:W-:Y:S01]  /*14db0*/  ISETP.GT.U32.AND P1, PT, R5, UR6, PT ;  /* 0x0000000605007c0c */ /* 0x000fe2000bf24070 */
[----:B------:R-:W-:Y:S01]  /*14dc0*/  @!P3 HFMA2.BF16_V2 R180, -RZ.H0_H0, RZ.H0_H0, -R233.H0_H0 ;  /* 0x200000ffffb4b231 */ /* 0x000fe200003409e9 */
[----:B------:R-:W-:Y:S01]  /*14dd0*/  PRMT R5, R46, 0x7773, RZ ;  /* 0x000077732e057816 */ /* 0x000fe200000000ff */
[----:B------:R-:W-:Y:S01]  /*14de0*/  @P2 HFMA2.BF16_V2 R185, -RZ.H0_H0, RZ.H0_H0, -R232.H0_H0 ;  /* 0x200000ffffb92231 */ /* 0x000fe200003409e8 */
[----:B------:R-:W-:-:S02]  /*14df0*/  @!P0 PRMT R216, R187, 0x5410, RZ ;  /* 0x00005410bbd88816 */ /* 0x000fc400000000ff */
[----:B------:R-:W-:Y:S01]  /*14e00*/  ISETP.GT.U32.AND P0, PT, R5, UR6, PT ;  /* 0x0000000605007c0c */ /* 0x000fe2000bf04070 */
[----:B------:R-:W-:Y:S01]  /*14e10*/  IMAD.MOV.U32 R230, RZ, RZ, R224 ;  /* 0x000000ffffe67224 */ /* 0x000fe200078e00e0 */
[----:B------:R-:W-:Y:S01]  /*14e20*/  MOV R231, R225 ;  /* 0x000000e100e77202 */ /* 0x000fe20000000f00 */
[----:B------:R-:W-:Y:S01]  /*14e30*/  IMAD.MOV.U32 R61, RZ, RZ, R220 ;  /* 0x000000ffff3d7224 */ /* 0x000fe200078e00dc */
[----:B------:R-:W-:Y:S01]  /*14e40*/  @!P3 PRMT R233, R180, 0x5410, RZ ;  /* 0x00005410b4e9b816 */ /* 0x000fe200000000ff */
[-C--:B------:R-:W-:Y:S01]  /*14e50*/  FMUL.FTZ R168, R168, R4.reuse ;  /* 0x00000004a8a87220 */ /* 0x080fe20000410000 */
[----:B------:R-:W-:Y:S01]  /*14e60*/  @P2 PRMT R232, R185, 0x5410, RZ ;  /* 0x00005410b9e82816 */ /* 0x000fe200000000ff */
        /* <DEDUP_REMOVED lines=22> */
[----:B-1----:R-:W-:-:S04]  /*14fd0*/  F2FP.BF16.F32.PACK_AB R4, R55, R204 ;  /* 0x000000cc3704723e */ /* 0x002fc800000010ff */
[C---:B------:R-:W-:Y:S02]  /*14fe0*/  PRMT R208, R4.reuse, 0x7610, R208 ;  /* 0x0000761004d07816 */ /* 0x040fe400000000d0 */
[----:B------:R-:W-:-:S03]  /*14ff0*/  PRMT R175, R4, 0x7632, R175 ;  /* 0x0000763204af7816 */ /* 0x000fc600000000af */
[----:B------:R-:W-:Y:S02]  /*15000*/  @P1 HFMA2.BF16_V2 R69, -RZ.H0_H0, RZ.H0_H0, -R208.H0_H0 ;  /* 0x200000ffff451231 */ /* 0x000fe400003409d0 */
[----:B------:R-:W-:Y:S01]  /*15010*/  @P0 HFMA2.BF16_V2 R68, -RZ.H0_H0, RZ.H0_H0, -R175.H0_H0 ;  /* 0x200000ffff440231 */ /* 0x000fe200003409af */
[----:B---3--:R-:W-:Y:S01]  /*15020*/  LOP3.LUT R4, R38, UR11, R7, 0x96, !PT ;  /* 0x0000000b26047c12 */ /* 0x008fe2000f8e9607 */
[----:B------:R-:W-:Y:S02]  /*15030*/  IMAD.MOV.U32 R156, RZ, RZ, R209 ;  /* 0x000000ffff9c7224 */ /* 0x000fe400078e00d1 */
[-C--:B------:R-:W-:Y:S01]  /*15040*/  FMUL.FTZ R178, R158, R3.reuse ;  /* 0x000000039eb27220 */ /* 0x080fe20000410000 */
[----:B------:R-:W-:Y:S01]  /*15050*/  FMUL.FTZ R194, R126, R3 ;  /* 0x000000037ec27220 */ /* 0x000fe20000410000 */
[----:B------:R-:W-:Y:S01]  /*15060*/  PRMT R209, R208, 0x5410, R175 ;  /* 0x00005410d0d17816 */ /* 0x000fe200000000af */
[----:B------:R-:W-:Y:S01]  /*15070*/  FADD.FTZ R54, R12, R8 ;  /* 0x000000080c367221 */ /* 0x000fe20000010000 */
[----:B------:R-:W-:Y:S01]  /*15080*/  F2FP.BF16.F32.PACK_AB R43, R17, R29 ;  /* 0x0000001d112b723e */ /* 0x000fe200000010ff */
[----:B------:R-:W-:-:S02]  /*15090*/  IMAD.MOV.U32 R126, RZ, RZ, R65 ;  /* 0x000000ffff7e7224 */ /* 0x000fc400078e0041 */
[----:B------:R-:W-:Y:S01]  /*150a0*/  FMUL.FTZ R195, R127, R3 ;  /* 0x000000037fc37220 */ /* 0x000fe20000410000 */
[----:B------:R-:W-:Y:S01]  /*150b0*/  MOV R158, R64 ;  /* 0x00000040009e7202 */ /* 0x000fe20000000f00 */
[----:B------:R-:W-:Y:S01]  /*150c0*/  FMUL.FTZ R81, R109, R2 ;  /* 0x000000026d517220 */ /* 0x000fe20000410000 */
[----:B------:R-:W-:Y:S01]  /*150d0*/  @P1 PRMT R208, R69, 0x5410, RZ ;  /* 0x0000541045d01816 */ /* 0x000fe200000000ff */
[----:B------:R-:W-:Y:S01]  /*150e0*/  IMAD.MOV.U32 R127, RZ, RZ, R61 ;  /* 0x000000ffff7f7224 */ /* 0x000fe200078e003d */
[----:B------:R-:W-:Y:S01]  /*150f0*/  @P0 PRMT R175, R68, 0x5410, RZ ;  /* 0x0000541044af0816 */ /* 0x000fe200000000ff */
[----:B------:R-:W-:Y:S01]  /*15100*/  IMAD.MOV.U32 R17, RZ, RZ, R227 ;  /* 0x000000ffff117224 */ /* 0x000fe200078e00e3 */
[----:B------:R-:W-:Y:S01]  /*15110*/  PRMT R59, R238, 0x5410, R237 ;  /* 0x00005410ee3b7816 */ /* 0x000fe200000000ed */
[----:B------:R-:W-:Y:S01]  /*15120*/  IMAD.MOV.U32 R9, RZ, RZ, R231 ;  /* 0x000000ffff097224 */ /* 0x000fe200078e00e7 */
[----:B------:R-:W-:Y:S01]  /*15130*/  MOV R8, R230 ;  /* 0x000000e600087202 */ /* 0x000fe20000000f00 */
[----:B------:R-:W-:-:S02]  /*15140*/  IMAD.MOV.U32 R152, RZ, RZ, R57 ;  /* 0x000000ffff987224 */ /* 0x000fc400078e0039 */
[-C--:B------:R-:W-:Y:S01]  /*15150*/  FMUL.FTZ R68, R120, R2.reuse ;  /* 0x0000000278447220 */ /* 0x080fe20000410000 */
[----:B------:R-:W-:Y:S02]  /*15160*/  IMAD.MOV.U32 R153, RZ, RZ, R56 ;  /* 0x000000ffff997224 */ /* 0x000fe400078e0038 */
[-C--:B------:R-:W-:Y:S01]  /*15170*/  FMUL.FTZ R69, R121, R2.reuse ;  /* 0x0000000279457220 */ /* 0x080fe20000410000 */
[----:B------:R-:W-:Y:S02]  /*15180*/  IMAD.MOV.U32 R125, RZ, RZ, R226 ;  /* 0x000000ffff7d7224 */ /* 0x000fe400078e00e2 */
[-C--:B------:R-:W-:Y:S01]  /*15190*/  FMUL.FTZ R64, R116, R2.reuse ;  /* 0x0000000274407220 */ /* 0x080fe20000410000 */
[----:B------:R-:W-:Y:S02]  /*151a0*/  IMAD.MOV.U32 R29, RZ, RZ, R223 ;  /* 0x000000ffff1d7224 */ /* 0x000fe400078e00df */
[----:B------:R-:W-:Y:S01]  /*151b0*/  FMUL.FTZ R65, R117, R2 ;  /* 0x0000000275417220 */ /* 0x000fe20000410000 */
[----:B------:R-:W-:Y:S01]  /*151c0*/  IMAD.MOV.U32 R5, RZ, RZ, R222 ;  /* 0x000000ffff057224 */ /* 0x000fe200078e00de */
[----:B------:R-:W-:Y:S01]  /*151d0*/  MOV R109, R140 ;  /* 0x0000008c006d7202 */ /* 0x000fe20000000f00 */
        /* <DEDUP_REMOVED lines=40> */
[----:B------:R-:W-:-:S04]  /*15460*/  IMAD.WIDE.U32 R2, R4, -0x2daee0ad, RZ ;  /* 0xd2511f5304027825 */ /* 0x000fc800078e00ff */
[-C--:B------:R-:W-:Y:S01]  /*15470*/  FMUL.FTZ R70, R122, R0.reuse ;  /* 0x000000007a467220 */ /* 0x080fe20000410000 */
[-C--:B------:R-:W-:Y:S01]  /*15480*/  FMUL.FTZ R71, R123, R0.reuse ;  /* 0x000000007b477220 */ /* 0x080fe20000410000 */
[-C--:B------:R-:W-:Y:S01]  /*15490*/  FMUL.FTZ R66, R118, R0.reuse ;  /* 0x0000000076427220 */ /* 0x080fe20000410000 */
[----:B------:R-:W-:Y:S02]  /*154a0*/  IMAD.MOV.U32 R12, RZ, RZ, R59 ;  /* 0x000000ffff0c7224 */ /* 0x000fe400078e003b */
        /* <DEDUP_REMOVED lines=23> */
[----:B------:R-:W-:Y:S01]  /*15620*/  LOP3.LUT R6, R6, UR31, R219, 0x96, !PT ;  /* 0x0000001f06067c12 */ /* 0x000fe2000f8e96db */
[----:B------:R-:W-:-:S04]  /*15630*/  IMAD.MOV.U32 R33, RZ, RZ, R5 ;  /* 0x000000ffff217224 */ /* 0x000fc800078e0005 */
[----:B------:R-:W-:-:S04]  /*15640*/  IMAD.WIDE.U32 R6, R6, -0x2daee0ad, RZ ;  /* 0xd2511f5306067825 */ /* 0x000fc800078e00ff */
[----:B------:R-:W-:-:S05]  /*15650*/  @P5 HFMA2.BF16_V2 R174, -RZ.H0_H0, RZ.H0_H0, -R238.H0_H0 ;  /* 0x200000ffffae5231 */ /* 0x000fca00003409ee */
[----:B------:R-:W-:Y:S01]  /*15660*/  @P5 PRMT R238, R174, 0x5410, RZ ;  /* 0x00005410aeee5816 */ /* 0x000fe200000000ff */
[----:B------:R-:W-:Y:S01]  /*15670*/  @P4 HFMA2.BF16_V2 R173, -RZ.H0_H0, RZ.H0_H0, -R237.H0_H0 ;  /* 0x200000ffffad4231 */ /* 0x000fe200003409ed */
[----:B--2---:R-:W-:-:S05]  /*15680*/  LOP3.LUT R0, R50, UR30, R3, 0x96, !PT ;  /* 0x0000001e32007c12 */ /* 0x004fca000f8e9603 */
[----:B------:R-:W-:Y:S01]  /*15690*/  IMAD.WIDE.U32 R4, R0, -0x326172a9, RZ ;  /* 0xcd9e8d5700047825 */ /* 0x000fe200078e00ff */
[----:B------:R-:W-:-:S04]  /*156a0*/  LOP3.LUT R0, R2, UR29, R7, 0x96, !PT ;  /* 0x0000001d02007c12 */ /* 0x000fc8000f8e9607 */
[----:B------:R-:W-:-:S05]  /*156b0*/  LOP3.LUT R3, R218, UR10, R5, 0x96, !PT ;  /* 0x0000000ada037c12 */ /* 0x000fca000f8e9605 */
[----:B------:R-:W-:-:S05]  /*156c0*/  IMAD.WIDE.U32 R2, R3, -0x2daee0ad, RZ ;  /* 0xd2511f5303027825 */ /* 0x000fca00078e00ff */
[----:B------:R-:W-:Y:S01]  /*156d0*/  LOP3.LUT R3, R6, UR28, R3, 0x96, !PT ;  /* 0x0000001c06037c12 */ /* 0x000fe2000f8e9603 */
[----:B------:R-:W-:-:S05]  /*156e0*/  IMAD.WIDE.U32 R6, R0, -0x326172a9, RZ ;  /* 0xcd9e8d5700067825 */ /* 0x000fca00078e00ff */
[----:B------:R-:W-:-:S05]  /*156f0*/  LOP3.LUT R0, R4, UR7, R7, 0x96, !PT ;  /* 0x0000000704007c12 */ /* 0x000fca000f8e9607 */
[----:B------:R-:W-:-:S05]  /*15700*/  IMAD.WIDE.U32 R4, R0, -0x2daee0ad, RZ ;  /* 0xd2511f5300047825 */ /* 0x000fca00078e00ff */
[----:B------:R-:W-:Y:S01]  /*15710*/  LOP3.LUT R0, R2, UR24, R5, 0x96, !PT ;  /* 0x0000001802007c12 */ /* 0x000fe2000f8e9605 */
[----:B------:R-:W-:-:S05]  /*15720*/  IMAD.WIDE.U32 R2, R3, -0x326172a9, RZ ;  /* 0xcd9e8d5703027825 */ /* 0x000fca00078e00ff */
[----:B------:R-:W-:Y:S01]  /*15730*/  LOP3.LUT R3, R6, UR25, R3, 0x96, !PT ;  /* 0x0000001906037c12 */ /* 0x000fe2000f8e9603 */
[----:B------:R-:W-:Y:S02]  /*15740*/  IMAD.MOV.U32 R6, RZ, RZ, R109 ;  /* 0x000000ffff067224 */ /* 0x000fe400078e006d */
[----:B------:R-:W-:Y:S01]  /*15750*/  IMAD.MOV.U32 R109, RZ, RZ, R157 ;  /* 0x000000ffff6d7224 */ /* 0x000fe200078e009d */
[----:B------:R-:W-:Y:S01]  /*15760*/  MOV R157, R9 ;  /* 0x00000009009d7202 */ /* 0x000fe20000000f00 */
[----:B------:R-:W-:Y:S02]  /*15770*/  IMAD.MOV.U32 R7, RZ, RZ, R156 ;  /* 0x000000ffff077224 */ /* 0x000fe400078e009c */
[----:B------:R-:W-:Y:S02]  /*15780*/  IMAD.MOV.U32 R156, RZ, RZ, R8 ;  /* 0x000000ffff9c7224 */ /* 0x000fe400078e0008 */
[----:B------:R-:W-:-:S04]  /*15790*/  IMAD.WIDE.U32 R8, R0, -0x326172a9, RZ ;  /* 0xcd9e8d5700087825 */ /* 0x000fc800078e00ff */
[----:B------:R-:W-:Y:S01]  /*157a0*/  IMAD.MOV.U32 R0, RZ, RZ, R12 ;  /* 0x000000ffff007224 */ /* 0x000fe200078e000c */
[----:B------:R-:W-:-:S03]  /*157b0*/  LOP3.LUT R12, R2, UR19, R9, 0x96, !PT ;  /* 0x00000013020c7c12 */ /* 0x000fc6000f8e9609 */
[----:B------:R-:W-:Y:S01]  /*157c0*/  IMAD.MOV.U32 R2, RZ, RZ, R0 ;  /* 0x000000ffff027224 */ /* 0x000fe200078e0000 */
[----:B------:R-:W-:-:S04]  /*157d0*/  LOP3.LUT R0, R12, 0xff, RZ, 0xc0, !PT ;  /* 0x000000ff0c007812 */ /* 0x000fc800078ec0ff */
[----:B------:R-:W-:Y:S02]  /*157e0*/  ISETP.LE.U32.AND P0, PT, R0, UR6, PT ;  /* 0x0000000600007c0c */ /* 0x000fe4000bf03070 */
[----:B------:R-:W-:-:S04]  /*157f0*/  LOP3.LUT R0, R12, 0xffff, RZ, 0xc0, !PT ;  /* 0x0000ffff0c007812 */ /* 0x000fc800078ec0ff */
[----:B------:R-:W-:-:S04]  /*15800*/  SHF.R.U32.HI R0, RZ, 0x8, R0 ;  /* 0x00000008ff007819 */ /* 0x000fc80000011600 */
[----:B------:R-:W-:-:S04]  /*15810*/  LOP3.LUT R0, R0, 0xffff, RZ, 0xc0, !PT ;  /* 0x0000ffff00007812 */ /* 0x000fc800078ec0ff */
[----:B------:R-:W-:Y:S02]  /*15820*/  ISETP.LE.U32.AND P5, PT, R0, UR6, PT ;  /* 0x0000000600007c0c */ /* 0x000fe4000bfa3070 */
[----:B------:R-:W-:-:S04]  /*15830*/  PRMT R0, R12, 0x7632, R0 ;  /* 0x000076320c007816 */ /* 0x000fc80000000000 */
[----:B------:R-:W-:-:S04]  /*15840*/  LOP3.LUT R0, R0, 0xff, RZ, 0xc0, !PT ;  /* 0x000000ff00007812 */ /* 0x000fc800078ec0ff */
[----:B------:R-:W-:Y:S01]  /*15850*/  ISETP.LE.U32.AND P2, PT, R0, UR6, PT ;  /* 0x0000000600007c0c */ /* 0x000fe2000bf43070 */
[----:B------:R-:W-:-:S05]  /*15860*/  IMAD.MOV.U32 R0, RZ, RZ, R8 ;  /* 0x000000ffff007224 */ /* 0x000fca00078e0008 */
[----:B------:R-:W-:Y:S01]  /*15870*/  LOP3.LUT R0, R0, 0xff, RZ, 0xc0, !PT ;  /* 0x000000ff00007812 */ /* 0x000fe200078ec0ff */
[----:B------:R-:W-:-:S03]  /*15880*/  IMAD.MOV.U32 R9, RZ, RZ, R29 ;  /* 0x000000ffff097224 */ /* 0x000fc600078e001d */
[----:B------:R-:W-:Y:S01]  /*15890*/  ISETP.LE.U32.AND P1, PT, R0, UR6, PT ;  /* 0x0000000600007c0c */ /* 0x000fe2000bf23070 */
[----:B------:R-:W-:Y:S02]  /*158a0*/  IMAD.MOV.U32 R0, RZ, RZ, R28 ;  /* 0x000000ffff007224 */ /* 0x000fe400078e001c */
[----:B------:R-:W-:Y:S01]  /*158b0*/  IMAD.WIDE.U32 R28, R3, -0x2daee0ad, RZ ;  /* 0xd2511f53031c7825 */ /* 0x000fe200078e00ff */
[----:B------:R-:W-:Y:S02]  /*158c0*/  MOV R3, R36 ;  /* 0x0000002400037202 */ /* 0x000fe40000000f00 */
[----:B------:R1:W2:Y:S02]  /*158d0*/  LDL.LU R36, [R1+0x1d4] ;  /* 0x0001d40001247983 */ /* 0x0002a40000300800 */
[----:B------:R-:W-:Y:S01]  /*158e0*/  LOP3.LUT R29, R4, UR13, R29, 0x96, !PT ;  /* 0x0000000d041d7c12 */ /* 0x000fe2000f8e961d */
[----:B------:R-:W-:-:S03]  /*158f0*/  IMAD.MOV.U32 R5, RZ, RZ, R0 ;  /* 0x000000ffff057224 */ /* 0x000fc600078e0000 */
[----:B------:R-:W-:-:S04]  /*15900*/  LOP3.LUT R0, R29, 0xffff, RZ, 0xc0, !PT ;  /* 0x0000ffff1d007812 */ /* 0x000fc800078ec0ff */
[----:B------:R-:W-:Y:S01]  /*15910*/  SHF.R.U32.HI R0, RZ, 0x8, R0 ;  /* 0x00000008ff007819 */ /* 0x000fe20000011600 */
[----:B------:R3:W4:Y:S03]  /*15920*/  MUFU.EX2 R4, R207 ;  /* 0x000000cf00047308 */ /* 0x0007260000000800 */
[----:B------:R-:W-:Y:S02]  /*15930*/  LOP3.LUT R0, R0, 0xffff, RZ, 0xc0, !PT ;  /* 0x0000ffff00007812 */ /* 0x000fe400078ec0ff */
[----:B------:R-:W-:Y:S02]  /*15940*/  @P4 PRMT R237, R173, 0x5410, RZ ;  /* 0x00005410aded4816 */ /* 0x000fe400000000ff */
[----:B------:R-:W-:Y:S02]  /*15950*/  ISETP.LE.U32.AND P4, PT, R0, UR6, PT ;  /* 0x0000000600007c0c */ /* 0x000fe4000bf83070 */
[----:B------:R-:W-:-:S04]  /*15960*/  PRMT R0, R29, 0x7632, R0 ;  /* 0x000076321d007816 */ /* 0x000fc80000000000 */
[----:B------:R-:W-:-:S04]  /*15970*/  LOP3.LUT R0, R0, 0xff, RZ, 0xc0, !PT ;  /* 0x000000ff00007812 */ /* 0x000fc800078ec0ff */
[----:B------:R-:W-:Y:S01]  /*15980*/  ISETP.LE.U32.AND P3, PT, R0, UR6, PT ;  /* 0x0000000600007c0c */ /* 0x000fe2000bf63070 */
[----:B------:R-:W-:Y:S02]  /*15990*/  IMAD.MOV.U32 R0, RZ, RZ, R2 ;  /* 0x000000ffff007224 */ /* 0x000fe400078e0002 */
[----:B------:R-:W-:Y:S01]  /*159a0*/  FADD.FTZ R2, R41, R10 ;  /* 0x0000000a29027221 */ /* 0x000fe20000010000 */
[----:B---3--:R-:W-:Y:S02]  /*159b0*/  IMAD.MOV.U32 R207, RZ, RZ, R3 ;  /* 0x000000ffffcf7224 */ /* 0x008fe400078e0003 */
[----:B------:R3:W1:Y:S01]  /*159c0*/  MUFU.EX2 R3, R212 ;  /* 0x000000d400037308 */ /* 0x0006620000000800 */
[----:B------:R-:W-:Y:S02]  /*159d0*/  IMAD.MOV.U32 R41, RZ, RZ, R0 ;  /* 0x000000ffff297224 */ /* 0x000fe400078e0000 */
[----:B----4-:R-:W-:Y:S01]  /*159e0*/  FADD.FTZ R0, R4, R11 ;  /* 0x0000000b04007221 */ /* 0x010fe20000010000 */
[----:B------:R-:W-:Y:S01]  /*159f0*/  MOV R10, R50 ;  /* 0x00000032000a7202 */ /* 0x000fe20000000f00 */
[----:B------:R-:W-:-:S02]  /*15a00*/  IMAD.MOV.U32 R11, RZ, RZ, R51 ;  /* 0x000000ffff0b7224 */ /* 0x000fc400078e0033 */
[----:B---3--:R-:W-:Y:S02]  /*15a10*/  IMAD.MOV.U32 R212, RZ, RZ, R213 ;  /* 0x000000ffffd47224 */ /* 0x008fe400078e00d5 */
[----:B------:R-:W3:Y:S04]  /*15a20*/  LDL.LU R213, [R1+0x1d0] ;  /* 0x0001d00001d57983 */ /* 0x000ee80000300800 */
[----:B------:R4:W4:Y:S01]  /*15a30*/  LDL.LU.64 R50, [R1+0x1c8] ;  /* 0x0001c80001327983 */ /* 0x0009220000300a00 */
[----:B------:R-:W-:Y:S01]  /*15a40*/  F2FP.BF16.F32.PACK_AB R34, R34, R13 ;  /* 0x0000000d2222723e */ /* 0x000fe200000010ff */
[----:B------:R-:W-:Y:S01]  /*15a50*/  @!P0 HFMA2.BF16_V2 R35, -RZ.H0_H0, RZ.H0_H0, -R14.H0_H0 ;  /* 0x200000ffff238231 */ /* 0x000fe2000034090e */
[C---:B-1----:R-:W-:Y:S01]  /*15a60*/  F2FP.BF16.F32.PACK_AB R47, R3.reuse, R4 ;  /* 0x00000004032f723e */ /* 0x042fe200000010ff */
[----:B------:R-:W-:Y:S01]  /*15a70*/  FADD.FTZ R4, R3, R0 ;  /* 0x0000000003047221 */ /* 0x000fe20000010000 */
[----:B------:R-:W-:Y:S01]  /*15a80*/  PRMT R13, R14, 0x7632, R13 ;  /* 0x000076320e0d7816 */ /* 0x000fe2000000000d */
[----:B------:R-:W-:Y:S01]  /*15a90*/  IMAD.MOV.U32 R3, RZ, RZ, R41 ;  /* 0x000000ffff037224 */ /* 0x000fe200078e0029 */
[----:B------:R-:W-:-:S02]  /*15aa0*/  SHF.R.U32.HI R0, RZ, 0x18, R29 ;  /* 0x00000018ff007819 */ /* 0x000fc4000001161d */
[----:B------:R-:W-:Y:S02]  /*15ab0*/  PRMT R41, R14, 0x5410, R13 ;  /* 0x000054100e297816 */ /* 0x000fe4000000000d */
[----:B------:R-:W-:Y:S02]  /*15ac0*/  @!P0 PRMT R14, R35, 0x5410, RZ ;  /* 0x00005410230e8816 */ /* 0x000fe400000000ff */
[----:B------:R-:W-:Y:S01]  /*15ad0*/  ISETP.LE.U32.AND P0, PT, R0, UR6, PT ;  /* 0x0000000600007c0c */ /* 0x000fe2000bf03070 */
[----:B------:R-:W-:Y:S01]  /*15ae0*/  IMAD.MOV.U32 R35, RZ, RZ, R5 ;  /* 0x000000ffff237224 */ /* 0x000fe200078e0005 */
[----:B------:R-:W-:Y:S01]  /*15af0*/  PRMT R159, R34, 0x7632, R159 ;  /* 0x00007632229f7816 */ /* 0x000fe2000000009f */
[----:B------:R1:W2:Y:S01]  /*15b00*/  MUFU.EX2 R5, R205 ;  /* 0x000000cd00057308 */ /* 0x0002a20000000800 */
[----:B------:R-:W-:-:S04]  /*15b10*/  MOV R0, R28 ;  /* 0x0000001c00007202 */ /* 0x000fc80000000f00 */
[----:B------:R-:W-:Y:S01]  /*15b20*/  LOP3.LUT R0, R0, 0xff, RZ, 0xc0, !PT ;  /* 0x000000ff00007812 */ /* 0x000fe200078ec0ff */
[----:B-1----:R-:W-:Y:S02]  /*15b30*/  IMAD.MOV.U32 R205, RZ, RZ, R207 ;  /* 0x000000ffffcd7224 */ /* 0x002fe400078e00cf */
[----:B------:R-:W-:Y:S01]  /*15b40*/  IMAD.MOV.U32 R207, RZ, RZ, R215 ;  /* 0x000000ffffcf7224 */ /* 0x000fe200078e00d7 */
[----:B------:R-:W-:Y:S01]  /*15b50*/  PRMT R155, R47, 0x7610, R155 ;  /* 0x000076102f9b7816 */ /* 0x000fe2000000009b */
[----:B--2---:R-:W-:-:S05]  /*15b60*/  @!P0 HFMA2.BF16_V2 R36, -RZ.H0_H0, RZ.H0_H0, -R34.H1_H1 ;  /* 0x200000ffff248231 */ /* 0x004fca0000360922 */
[----:B------:R-:W-:Y:S01]  /*15b70*/  @!P0 PRMT R159, R36, 0x5410, RZ ;  /* 0x00005410249f8816 */ /* 0x000fe200000000ff */
[----:B------:R-:W-:Y:S02]  /*15b80*/  IMAD.MOV.U32 R36, RZ, RZ, R3 ;  /* 0x000000ffff247224 */ /* 0x000fe400078e0003 */
[----:B------:R-:W1:Y:S01]  /*15b90*/  MUFU.EX2 R3, R206 ;  /* 0x000000ce00037308 */ /* 0x000e620000000800 */
[----:B------:R-:W-:Y:S01]  /*15ba0*/  ISETP.LE.U32.AND P0, PT, R0, UR6, PT ;  /* 0x0000000600007c0c */ /* 0x000fe2000bf03070 */
[----:B------:R-:W-:Y:S01]  /*15bb0*/  FADD.FTZ R0, R5, R15 ;  /* 0x0000000f05007221 */ /* 0x000fe20000010000 */
[----:B------:R-:W-:Y:S01]  /*15bc0*/  IMAD.MOV.U32 R15, RZ, RZ, R209 ;  /* 0x000000ffff0f7224 */ /* 0x000fe200078e00d1 */
[C---:B-1----:R-:W-:Y:S01]  /*15bd0*/  F2FP.BF16.F32.PACK_AB R31, R3.reuse, R5 ;  /* 0x00000005031f723e */ /* 0x042fe200000010ff */
[----:B------:R-:W-:Y:S02]  /*15be0*/  IMAD.MOV.U32 R206, RZ, RZ, R214 ;  /* 0x000000ffffce7224 */ /* 0x000fe400078e00d6 */
[----:B------:R-:W-:Y:S01]  /*15bf0*/  IMAD.MOV.U32 R5, RZ, RZ, R9 ;  /* 0x000000ffff057224 */ /* 0x000fe200078e0009 */
[----:B------:R-:W2:Y:S01]  /*15c00*/  LDL.LU.64 R214, [R1+0x1c0] ;  /* 0x0001c00001d67983 */ /* 0x000ea20000300a00 */
[----:B------:R-:W-:Y:S01]  /*15c10*/  FADD.FTZ R9, R3, R0 ;  /* 0x0000000003097221 */ /* 0x000fe20000010000 */
[----:B------:R-:W-:-:S02]  /*15c20*/  IMAD.MOV.U32 R3, RZ, RZ, R210 ;  /* 0x000000ffff037224 */ /* 0x000fc400078e00d2 */
[----:B------:R-:W3:Y:S04]  /*15c30*/  LDL.LU R209, [R1+0x1bc] ;  /* 0x0001bc0001d17983 */ /* 0x000ee80000300800 */
[----:B------:R-:W2:Y:S01]  /*15c40*/  LDL.LU R210, [R1+0x1b8] ;  /* 0x0001b80001d27983 */ /* 0x000ea20000300800 */
[----:B----4-:R-:W-:-:S05]  /*15c50*/  @!P0 HFMA2.BF16_V2 R51, -RZ.H0_H0, RZ.H0_H0, -R47.H0_H0 ;  /* 0x200000ffff338231 */ /* 0x010fca000034092f */
[----:B------:R-:W-:Y:S02]  /*15c60*/  @!P0 PRMT R155, R51, 0x5410, RZ ;  /* 0x00005410339b8816 */ /* 0x000fe400000000ff */
[----:B------:R-:W-:Y:S02]  /*15c70*/  MOV R51, R52 ;  /* 0x0000003400337202 */ /* 0x000fe40000000f00 */
[----:B------:R1:W4:Y:S01]  /*15c80*/  LDL.LU R52, [R1+0x1b4] ;  /* 0x0001b40001347983 */ /* 0x0003220000300800 */
[----:B------:R-:W-:-:S04]  /*15c90*/  PRMT R0, R28, 0x7771, RZ ;  /* 0x000077711c007816 */ /* 0x000fc800000000ff */
[----:B------:R-:W-:Y:S01]  /*15ca0*/  ISETP.GT.U32.AND P0, PT, R0, UR6, PT ;  /* 0x0000000600007c0c */ /* 0x000fe2000bf04070 */
[----:B------:R-:W-:Y:S02]  /*15cb0*/  IMAD.MOV.U32 R0, RZ, RZ, R53 ;  /* 0x000000ffff007224 */ /* 0x000fe400078e0035 */
[----:B------:R1:W3:Y:S10]  /*15cc0*/  LDL.LU R53, [R1+0x1b0] ;  /* 0x0001b00001357983 */ /* 0x0002f40000300800 */
[----:B------:R-:W-:Y:S01]  /*15cd0*/  @P0 HFMA2.BF16_V2 R50, -RZ.H0_H0, RZ.H0_H0, -R47.H1_H1 ;  /* 0x200000ffff320231 */ /* 0x000fe2000036092f */
[----:B------:R-:W-:Y:S01]  /*15ce0*/  PRMT R154, R31, 0x7610, R154 ;  /* 0x000076101f9a7816 */ /* 0x000fe2000000009a */
[----:B------:R-:W-:Y:S01]  /*15cf0*/  FADD.FTZ R2, R40, R2 ;  /* 0x0000000228027221 */ /* 0x000fe20000010000 */
[----:B------:R-:W-:Y:S01]  /*15d00*/  IMAD.MOV.U32 R40, RZ, RZ, R6 ;  /* 0x000000ffff287224 */ /* 0x000fe200078e0006 */
[----:B--2---:R-:W-:-:S02]  /*15d10*/  PRMT R210, R47, 0x7632, R210 ;  /* 0x000076322fd27816 */ /* 0x004fc400000000d2 */
[----:B------:R-:W-:Y:S01]  /*15d20*/  @P0 PRMT R210, R50, 0x5410, RZ ;  /* 0x0000541032d20816 */ /* 0x000fe200000000ff */
[----:B------:R-:W-:Y:S01]  /*15d30*/  IMAD.MOV.U32 R50, RZ, RZ, R0 ;  /* 0x000000ffff327224 */ /* 0x000fe200078e0000 */
[----:B------:R-:W-:-:S04]  /*15d40*/  PRMT R0, R28, 0x7772, RZ ;  /* 0x000077721c007816 */ /* 0x000fc800000000ff */
[----:B------:R-:W-:Y:S02]  /*15d50*/  ISETP.GT.U32.AND P0, PT, R0, UR6, PT ;  /* 0x0000000600007c0c */ /* 0x000fe4000bf04070 */
[----:B------:R-:W-:Y:S01]  /*15d60*/  PRMT R0, R28, 0x7773, RZ ;  /* 0x000077731c007816 */ /* 0x000fe200000000ff */
[----:B------:R2:W1:Y:S10]  /*15d70*/  MUFU.EX2 R6, R214 ;  /* 0x000000d600067308 */ /* 0x0004740000000800 */
[----:B----4-:R-:W-:-:S05]  /*15d80*/  @P0 HFMA2.BF16_V2 R52, -RZ.H0_H0, RZ.H0_H0, -R31.H0_H0 ;  /* 0x200000ffff340231 */ /* 0x010fca000034091f */
[----:B------:R-:W-:Y:S02]  /*15d90*/  @P0 PRMT R154, R52, 0x5410, RZ ;  /* 0x00005410349a0816 */ /* 0x000fe400000000ff */
[----:B------:R-:W-:Y:S01]  /*15da0*/  ISETP.GT.U32.AND P0, PT, R0, UR6, PT ;  /* 0x0000000600007c0c */ /* 0x000fe2000bf04070 */
[----:B--2---:R-:W-:Y:S02]  /*15db0*/  IMAD.MOV.U32 R214, RZ, RZ, R5 ;  /* 0x000000ffffd67224 */ /* 0x004fe400078e0005 */
[----:B---3--:R2:W3:Y:S01]  /*15dc0*/  MUFU.EX2 R5, R213 ;  /* 0x000000d500057308 */ /* 0x0084e20000000800 */
[----:B------:R-:W-:Y:S02]  /*15dd0*/  LOP3.LUT R0, R38, UR11, R21, 0x96, !PT ;  /* 0x0000000b26007c12 */ /* 0x000fe4000f8e9615 */
[----:B------:R-:W-:Y:S01]  /*15de0*/  PRMT R52, R31, 0x7632, R52 ;  /* 0x000076321f347816 */ /* 0x000fe20000000034 */
[----:B------:R-:W4:Y:S06]  /*15df0*/  LDL.LU.64 R38, [R1+0x1a8] ;  /* 0x0001a80001267983 */ /* 0x000f2c0000300a00 */
[----:B------:R-:W-:-:S02]  /*15e00*/  @P0 HFMA2.BF16_V2 R53, -RZ.H0_H0, RZ.H0_H0, -R31.H1_H1 ;  /* 0x200000ffff350231 */ /* 0x000fc4000036091f */
[----:B--2---:R-:W-:-:S03]  /*15e10*/  IMAD.MOV.U32 R213, RZ, RZ, R3 ;  /* 0x000000ffffd57224 */ /* 0x004fc600078e0003 */
[----:B------:R-:W-:Y:S01]  /*15e20*/  @P0 PRMT R52, R53, 0x5410, RZ ;  /* 0x0000541035340816 */ /* 0x000fe200000000ff */
[----:B------:R-:W-:Y:S01]  /*15e30*/  IMAD.MOV.U32 R53, RZ, RZ, R214 ;  /* 0x000000ffff357224 */ /* 0x000fe200078e00d6 */
[----:B------:R-:W-:Y:S01]  /*15e40*/  MOV R21, R213 ;  /* 0x000000d500157202 */ /* 0x000fe20000000f00 */
[----:B------:R-:W-:Y:S02]  /*15e50*/  IMAD.MOV.U32 R213, RZ, RZ, R50 ;  /* 0x000000ffffd57224 */ /* 0x000fe400078e0032 */
[----:B------:R-:W-:Y:S02]  /*15e60*/  IMAD.MOV.U32 R50, RZ, RZ, R15 ;  /* 0x000000ffff327224 */ /* 0x000fe400078e000f */
[----:B------:R-:W-:Y:S01]  /*15e70*/  FADD.FTZ R15, R45, R2 ;  /* 0x000000022d0f7221 */ /* 0x000fe20000010000 */
[----:B------:R-:W-:Y:S02]  /*15e80*/  IMAD.MOV.U32 R214, RZ, RZ, R40 ;  /* 0x000000ffffd67224 */ /* 0x000fe400078e0028 */
[----:B-1----:R-:W-:Y:S01]  /*15e90*/  FADD.FTZ R2, R6, R4 ;  /* 0x0000000406027221 */ /* 0x002fe20000010000 */
[----:B------:R-:W-:Y:S01]  /*15ea0*/  IMAD.MOV.U32 R40, RZ, RZ, R51 ;  /* 0x000000ffff287224 */ /* 0x000fe200078e0033 */
[----:B------:R-:W-:Y:S01]  /*15eb0*/  MOV R51, R36 ;  /* 0x0000002400337202 */ /* 0x000fe20000000f00 */
[----:B------:R-:W-:Y:S01]  /*15ec0*/  IMAD.MOV.U32 R36, RZ, RZ, R7 ;  /* 0x000000ffff247224 */ /* 0x000fe200078e0007 */
[----:B---3--:R-:W-:Y:S01]  /*15ed0*/  F2FP.BF16.F32.PACK_AB R107, R5, R6 ;  /* 0x00000006056b723e */ /* 0x008fe200000010ff */
[----:B------:R-:W-:-:S02]  /*15ee0*/  IMAD.MOV.U32 R7, RZ, RZ, R17 ;  /* 0x000000ffff077224 */ /* 0x000fc400078e0011 */
[----:B------:R-:W-:Y:S01]  /*15ef0*/  FADD.FTZ R17, R5, R2 ;  /* 0x0000000205117221 */ /* 0x000fe20000010000 */
[----:B------:R-:W-:Y:S01]  /*15f00*/  IMAD.WIDE.U32 R4, R0, -0x2daee0ad, RZ ;  /* 0xd2511f5300047825 */ /* 0x000fe200078e00ff */
[----:B------:R-:W-:-:S04]  /*15f10*/  LOP3.LUT R3, R20, UR31, R219, 0x96, !PT ;  /* 0x0000001f14037c12 */ /* 0x000fc8000f8e96db */
[----:B------:R-:W-:Y:S01]  /*15f20*/  LOP3.LUT R5, R10, UR30, R5, 0x96, !PT ;  /* 0x0000001e0a057c12 */ /* 0x000fe2000f8e9605 */
[----:B------:R-:W-:-:S04]  /*15f30*/  IMAD.WIDE.U32 R2, R3, -0x2daee0ad, RZ ;  /* 0xd2511f5303027825 */ /* 0x000fc800078e00ff */
[----:B------:R-:W-:Y:S01]  /*15f40*/  IMAD.WIDE.U32 R10, R5, -0x326172a9, RZ ;  /* 0xcd9e8d57050a7825 */ /* 0x000fe200078e00ff */
[----:B------:R-:W-:-:S04]  /*15f50*/  LOP3.LUT R0, R4, UR29, R3, 0x96, !PT ;  /* 0x0000001d04007c12 */ /* 0x000fc8000f8e9603 */
[----:B------:R-:W-:Y:S02]  /*15f60*/  LOP3.LUT R3, R218, UR10, R11, 0x96, !PT ;  /* 0x0000000ada037c12 */ /* 0x000fe4000f8e960b */
[----:B------:R-:W2:Y:S01]  /*15f70*/  LDL.LU.64 R218, [R1+0x1a0] ;  /* 0x0001a00001da7983 */ /* 0x000ea20000300a00 */
[----:B------:R-:W-:Y:S02]  /*15f80*/  IMAD.MOV.U32 R45, RZ, RZ, R53 ;  /* 0x000000ffff2d7224 */ /* 0x000fe400078e0035 */
[----:B------:R-:W-:-:S04]  /*15f90*/  IMAD.WIDE.U32 R4, R0, -0x326172a9, RZ ;  /* 0xcd9e8d5700047825 */ /* 0x000fc800078e00ff */
[----:B------:R-:W-:Y:S02]  /*15fa0*/  IMAD.MOV.U32 R53, RZ, RZ, R40 ;  /* 0x000000ffff357224 */ /* 0x000fe400078e0028 */
[----:B------:R-:W-:Y:S02]  /*15fb0*/  IMAD.MOV.U32 R40, RZ, RZ, R7 ;  /* 0x000000ffff287224 */ /* 0x000fe400078e0007 */
[----:B------:R-:W-:Y:S01]  /*15fc0*/  IMAD.WIDE.U32 R6, R3, -0x2daee0ad, RZ ;  /* 0xd2511f5303067825 */ /* 0x000fe200078e00ff */
[----:B------:R-:W-:Y:S02]  /*15fd0*/  LOP3.LUT R0, R10, UR7, R5, 0x96, !PT ;  /* 0x000000070a007c12 */ /* 0x000fe4000f8e9605 */
[----:B------:R-:W-:Y:S02]  /*15fe0*/  MOV R11, R21 ;  /* 0x00000015000b7202 */ /* 0x000fe40000000f00 */
[----:B------:R-:W-:Y:S01]  /*15ff0*/  LOP3.LUT R2, R2, UR28, R7, 0x96, !PT ;  /* 0x0000001c02027c12 */ /* 0x000fe2000f8e9607 */
[----:B------:R-:W-:-:S04]  /*16000*/  IMAD.WIDE.U32 R20, R0, -0x2daee0ad, RZ ;  /* 0xd2511f5300147825 */ /* 0x000fc800078e00ff */
[----:B------:R-:W-:Y:S01]  /*16010*/  IMAD.WIDE.U32 R2, R2, -0x326172a9, RZ ;  /* 0xcd9e8d5702027825 */ /* 0x000fe200078e00ff */
[----:B------:R-:W-:-:S03]  /*16020*/  LOP3.LUT R0, R6, UR24, R21, 0x96, !PT ;  /* 0x0000001806007c12 */ /* 0x000fc6000f8e9615 */
[----:B------:R-:W-:Y:S01]  /*16030*/  IMAD.MOV.U32 R7, RZ, RZ, R127 ;  /* 0x000000ffff077224 */ /* 0x000fe200078e007f */
[----:B------:R-:W-:Y:S01]  /*16040*/  LOP3.LUT R10, R4, UR25, R3, 0x96, !PT ;  /* 0x00000019040a7c12 */ /* 0x000fe2000f8e9603 */
[----:B------:R-:W-:Y:S02]  /*16050*/  IMAD.MOV.U32 R4, RZ, RZ, R126 ;  /* 0x000000ffff047224 */ /* 0x000fe400078e007e */
[----:B------:R-:W-:Y:S01]  /*16060*/  IMAD.WIDE.U32 R126, R0, -0x326172a9, RZ ;  /* 0xcd9e8d57007e7825 */ /* 0x000fe200078e00ff */
[----:B------:R-:W1:Y:S03]  /*16070*/  MUFU.EX2 R3, R215 ;  /* 0x000000d700037308 */ /* 0x000e660000000800 */
[----:B------:R-:W-:Y:S01]  /*16080*/  IMAD.MOV.U32 R21, RZ, RZ, R33 ;  /* 0x000000ffff157224 */ /* 0x000fe200078e0021 */
[----:B------:R-:W-:-:S04]  /*16090*/  LOP3.LUT R33, R2, UR19, R127, 0x96, !PT ;  /* 0x0000001302217c12 */ /* 0x000fc8000f8e967f */
[----:B------:R-:W-:-:S04]  /*160a0*/  LOP3.LUT R0, R33, 0xff, RZ, 0xc0, !PT ;  /* 0x000000ff21007812 */ /* 0x000fc800078ec0ff */
[----:B------:R-:W-:Y:S01]  /*160b0*/  ISETP.LE.U32.AND P0, PT, R0, UR6, PT ;  /* 0x0000000600007c0c */ /* 0x000fe2000bf03070 */
[----:B-1----:R-:W-:Y:S01]  /*160c0*/  FADD.FTZ R0, R3, R9 ;  /* 0x0000000903007221 */ /* 0x002fe20000010000 */
[----:B------:R-:W-:-:S11]  /*160d0*/  PRMT R215, R107, 0x7610, R215 ;  /* 0x000076106bd77816 */ /* 0x000fd600000000d7 */
[----:B------:R-:W-:-:S05]  /*160e0*/  @!P0 HFMA2.BF16_V2 R73, -RZ.H0_H0, RZ.H0_H0, -R107.H0_H0 ;  /* 0x200000ffff498231 */ /* 0x000fca000034096b */
[----:B------:R-:W-:Y:S02]  /*160f0*/  @!P0 PRMT R215, R73, 0x5410, RZ ;  /* 0x0000541049d78816 */ /* 0x000fe400000000ff */
[----:B------:R-:W-:Y:S02]  /*16100*/  PRMT R209, R107, 0x7632, R209 ;  /* 0x000076326bd17816 */ /* 0x000fe400000000d1 */
[C---:B------:R-:W-:Y:S02]  /*16110*/  PRMT R6, R37.reuse, 0x7610, R6 ;  /* 0x0000761025067816 */ /* 0x040fe40000000006 */
[----:B------:R-:W-:-:S03]  /*16120*/  PRMT R5, R37, 0x7632, R5 ;  /* 0x0000763225057816 */ /* 0x000fc60000000005 */
[----:B------:R-:W-:Y:S01]  /*16130*/  @!P2 HFMA2.BF16_V2 R77, -RZ.H0_H0, RZ.H0_H0, -R6.H0_H0 ;  /* 0x200000ffff4da231 */ /* 0x000fe20000340906 */
[----:B--2---:R-:W1:Y:S02]  /*16140*/  MUFU.EX2 R2, R218 ;  /* 0x000000da00027308 */ /* 0x004e640000000800 */
[----:B-1----:R-:W-:Y:S01]  /*16150*/  FADD.FTZ R9, R2, R0 ;  /* 0x0000000002097221 */ /* 0x002fe20000010000 */
[----:B------:R-:W-:-:S04]  /*16160*/  LOP3.LUT R0, R33, 0xffff, RZ, 0xc0, !PT ;  /* 0x0000ffff21007812 */ /* 0x000fc800078ec0ff */
[----:B------:R-:W-:-:S04]  /*16170*/  SHF.R.U32.HI R0, RZ, 0x8, R0 ;  /* 0x00000008ff007819 */ /* 0x000fc80000011600 */
[----:B------:R-:W-:-:S04]  /*16180*/  LOP3.LUT R0, R0, 0xffff, RZ, 0xc0, !PT ;  /* 0x0000ffff00007812 */ /* 0x000fc800078ec0ff */
[----:B------:R-:W-:Y:S02]  /*16190*/  ISETP.LE.U32.AND P0, PT, R0, UR6, PT ;  /* 0x0000000600007c0c */ /* 0x000fe4000bf03070 */
[----:B------:R-:W-:-:S04]  /*161a0*/  PRMT R0, R33, 0x7632, R0 ;  /* 0x0000763221007816 */ /* 0x000fc80000000000 */
[----:B------:R-:W-:-:S07]  /*161b0*/  LOP3.LUT R0, R0, 0xff, RZ, 0xc0, !PT ;  /* 0x000000ff00007812 */ /* 0x000fce00078ec0ff */
[----:B------:R-:W-:-:S05]  /*161c0*/  @!P0 HFMA2.BF16_V2 R72, -RZ.H0_H0, RZ.H0_H0, -R107.H1_H1 ;  /* 0x200000ffff488231 */ /* 0x000fca000036096b */
[----:B------:R-:W-:Y:S02]  /*161d0*/  @!P0 PRMT R209, R72, 0x5410, RZ ;  /* 0x0000541048d18816 */ /* 0x000fe400000000ff */
[----:B------:R-:W-:Y:S02]  /*161e0*/  ISETP.LE.U32.AND P0, PT, R0, UR6, PT ;  /* 0x0000000600007c0c */ /* 0x000fe4000bf03070 */
[----:B------:R-:W-:Y:S01]  /*161f0*/  F2FP.BF16.F32.PACK_AB R124, R2, R3 ;  /* 0x00000003027c723e */ /* 0x000fe200000010ff */
[----:B------:R-:W-:Y:S01]  /*16200*/  FADD.FTZ R2, R4, R15 ;  /* 0x0000000f04027221 */ /* 0x000fe20000010000 */
[----:B------:R-:W-:Y:S01]  /*16210*/  MUFU.EX2 R3, R7 ;  /* 0x0000000700037308 */ /* 0x000fe20000000800 */
[----:B------:R-:W-:Y:S02]  /*16220*/  SHF.R.U32.HI R0, RZ, 0x18, R33 ;  /* 0x00000018ff007819 */ /* 0x000fe40000011621 */
[----:B------:R-:W-:-:S05]  /*16230*/  PRMT R72, R124, 0x7610, R72 ;  /* 0x000076107c487816 */ /* 0x000fca0000000048 */
[----:B------:R-:W1:Y:S01]  /*16240*/  MUFU.EX2 R4, R219 ;  /* 0x000000db00047308 */ /* 0x000e620000000800 */
[----:B------:R-:W-:-:S05]  /*16250*/  @!P0 HFMA2.BF16_V2 R74, -RZ.H0_H0, RZ.H0_H0, -R124.H0_H0 ;  /* 0x200000ffff4a8231 */ /* 0x000fca000034097c */
[----:B------:R-:W-:Y:S02]  /*16260*/  @!P0 PRMT R72, R74, 0x5410, RZ ;  /* 0x000054104a488816 */ /* 0x000fe400000000ff */
[----:B------:R-:W-:Y:S01]  /*16270*/  ISETP.LE.U32.AND P0, PT, R0, UR6, PT ;  /* 0x0000000600007c0c */ /* 0x000fe2000bf03070 */
[----:B------:R-:W-:Y:S02]  /*16280*/  IMAD.MOV.U32 R0, RZ, RZ, R126 ;  /* 0x000000ffff007224 */ /* 0x000fe400078e007e */
[----:B------:R-:W-:Y:S01]  /*16290*/  IMAD.MOV.U32 R15, RZ, RZ, R21 ;  /* 0x000000ffff0f7224 */ /* 0x000fe200078e0015 */
[----:B------:R-:W-:Y:S02]  /*162a0*/  MOV R21, R40 ;  /* 0x0000002800157202 */ /* 0x000fe40000000f00 */
[----:B------:R-:W-:Y:S02]  /*162b0*/  LOP3.LUT R0, R0, 0xff, RZ, 0xc0, !PT ;  /* 0x000000ff00007812 */ /* 0x000fe400078ec0ff */
[----:B------:R-:W-:-:S02]  /*162c0*/  PRMT R40, R6, 0x5410, R5 ;  /* 0x0000541006287816 */ /* 0x000fc40000000005 */
[----:B------:R-:W-:Y:S02]  /*162d0*/  @!P2 PRMT R6, R77, 0x5410, RZ ;  /* 0x000054104d06a816 */ /* 0x000fe400000000ff */
[----:B------:R-:W-:Y:S01]  /*162e0*/  ISETP.LE.U32.AND P2, PT, R0, UR6, PT ;  /* 0x0000000600007c0c */ /* 0x000fe2000bf43070 */
[----:B-1----:R-:W-:Y:S01]  /*162f0*/  FADD.FTZ R0, R4, R17 ;  /* 0x0000001104007221 */ /* 0x002fe20000010000 */
[----:B------:R-:W-:Y:S01]  /*16300*/  F2FP.BF16.F32.PACK_AB R106, R3, R4 ;  /* 0x00000004036a723e */ /* 0x000fe200000010ff */
[----:B------:R-:W-:Y:S01]  /*16310*/  IMAD.MOV.U32 R218, RZ, RZ, R11 ;  /* 0x000000ffffda7224 */ /* 0x000fe200078e000b */
[----:B----4-:R1:W-:Y:S08]  /*16320*/  MUFU.EX2 R4, R38 ;  /* 0x0000002600047308 */ /* 0x0103f00000000800 */
[----:B------:R2:W3:Y:S01]  /*16330*/  MUFU.EX2 R11, R211 ;  /* 0x000000d3000b7308 */ /* 0x0004e20000000800 */
[----:B-1----:R-:W4:Y:S04]  /*16340*/  LDL.LU R38, [R1+0x198] ;  /* 0x0001980001267983 */ /* 0x002f280000300800 */
[----:B--2---:R-:W2:Y:S01]  /*16350*/  LDL.LU R211, [R1+0x194] ;  /* 0x0001940001d37983 */ /* 0x004ea20000300800 */
[----:B------:R-:W-:-:S02]  /*16360*/  @!P0 HFMA2.BF16_V2 R75, -RZ.H0_H0, RZ.H0_H0, -R124.H1_H1 ;  /* 0x200000ffff4b8231 */ /* 0x000fc4000036097c */
[----:B------:R-:W-:Y:S01]  /*16370*/  FADD.FTZ R7, R3, R0 ;  /* 0x0000000003077221 */ /* 0x000fe20000010000 */
[----:B------:R-:W-:Y:S01]  /*16380*/  PRMT R0, R126, 0x7771, RZ ;  /* 0x000077717e007816 */ /* 0x000fe200000000ff */
[----:B------:R-:W-:Y:S01]  /*16390*/  @!P5 HFMA2.BF16_V2 R76, -RZ.H0_H0, RZ.H0_H0, -R13.H0_H0 ;  /* 0x200000ffff4cd231 */ /* 0x000fe2000034090d */
[----:B------:R-:W-:Y:S02]  /*163a0*/  PRMT R73, R124, 0x7632, R73 ;  /* 0x000076327c497816 */ /* 0x000fe40000000049 */
[----:B------:R-:W-:Y:S02]  /*163b0*/  @!P0 PRMT R73, R75, 0x5410, RZ ;  /* 0x000054104b498816 */ /* 0x000fe400000000ff */
[----:B------:R-:W-:Y:S02]  /*163c0*/  ISETP.GT.U32.AND P0, PT, R0, UR6, PT ;  /* 0x0000000600007c0c */ /* 0x000fe4000bf04070 */
[----:B------:R-:W-:Y:S02]  /*163d0*/  SHF.R.U32.HI R0, RZ, 0x18, R12 ;  /* 0x00000018ff007819 */ /* 0x000fe4000001160c */
[----:B------:R-:W-:-:S02]  /*163e0*/  @!P5 PRMT R13, R76, 0x5410, RZ ;  /* 0x000054104c0dd816 */ /* 0x000fc400000000ff */
[----:B------:R-:W-:Y:S01]  /*163f0*/  ISETP.LE.U32.AND P5, PT, R0, UR6, PT ;  /* 0x0000000600007c0c */ /* 0x000fe2000bfa3070 */
[----:B------:R-:W-:Y:S01]  /*16400*/  FADD.FTZ R2, R105, R2 ;  /* 0x0000000269027221 */ /* 0x000fe20000010000 */
[----:B------:R-:W-:Y:S01]  /*16410*/  IMAD.MOV.U32 R37, RZ, RZ, R218 ;  /* 0x000000ffff257224 */ /* 0x000fe200078e00da */
[----:B---3--:R-:W-:Y:S02]  /*16420*/  F2FP.BF16.F32.PACK_AB R105, R11, R4 ;  /* 0x000000040b69723e */ /* 0x008fe400000010ff */
[----:B------:R-:W-:Y:S01]  /*16430*/  FADD.FTZ R3, R44, R2 ;  /* 0x000000022c037221 */ /* 0x000fe20000010000 */
[----:B------:R-:W-:-:S07]  /*16440*/  FADD.FTZ R2, R4, R9 ;  /* 0x0000000904027221 */ /* 0x000fce0000010000 */
[----:B------:R-:W-:Y:S01]  /*16450*/  @!P5 HFMA2.BF16_V2 R88, -RZ.H0_H0, RZ.H0_H0, -R5.H0_H0 ;  /* 0x200000ffff58d231 */ /* 0x000fe20000340905 */
[----:B------:R-:W-:Y:S04]  /*16460*/  MUFU.EX2 R9, R39 ;  /* 0x0000002700097308 */ /* 0x000fe80000000800 */
[----:B------:R-:W-:Y:S01]  /*16470*/  @!P5 PRMT R5, R88, 0x5410, RZ ;  /* 0x000054105805d816 */ /* 0x000fe200000000ff */
[----:B------:R-:W-:Y:S02]  /*16480*/  IMAD.MOV.U32 R88, RZ, RZ, R37 ;  /* 0x000000ffff587224 */ /* 0x000fe400078e0025 */
[----:B------:R-:W-:Y:S01]  /*16490*/  IMAD.MOV.U32 R37, RZ, RZ, R15 ;  /* 0x000000ffff257224 */ /* 0x000fe200078e000f */
[C---:B------:R-:W-:Y:S02]  /*164a0*/  PRMT R174, R19.reuse, 0x7610, R174 ;  /* 0x0000761013ae7816 */ /* 0x040fe400000000ae */
[----:B------:R-:W-:Y:S01]  /*164b0*/  PRMT R173, R19, 0x7632, R173 ;  /* 0x0000763213ad7816 */ /* 0x000fe200000000ad */
[----:B------:R-:W-:-:S02]  /*164c0*/  IMAD.MOV.U32 R19, RZ, RZ, R45 ;  /* 0x000000ffff137224 */ /* 0x000fc400078e002d */
[----:B------:R-:W-:Y:S02]  /*164d0*/  IMAD.WIDE.U32 R44, R10, -0x2daee0ad, RZ ;  /* 0xd2511f530a2c7825 */ /* 0x000fe400078e00ff */
[----:B------:R-:W-:Y:S02]  /*164e0*/  MUFU.EX2 R10, R48 ;  /* 0x00000030000a7308 */ /* 0x000fe40000000800 */
[--C-:B------:R-:W-:Y:S01]  /*164f0*/  @!P2 HFMA2.BF16_V2 R78, -RZ.H0_H0, RZ.H0_H0, -R106.reuse.H0_H0 ;  /* 0x200000ffff4ea231 */ /* 0x100fe2000034096a */
[----:B------:R-:W-:Y:S01]  /*16500*/  PRMT R0, R8, 0x7771, RZ ;  /* 0x0000777108007816 */ /* 0x000fe200000000ff */
[----:B------:R-:W-:Y:S01]  /*16510*/  @P0 HFMA2.BF16_V2 R79, -RZ.H0_H0, RZ.H0_H0, -R106.H1_H1 ;  /* 0x200000ffff4f0231 */ /* 0x000fe2000036096a */
[----:B------:R-:W-:Y:S02]  /*16520*/  PRMT R115, R106, 0x7610, R115 ;  /* 0x000076106a737816 */ /* 0x000fe40000000073 */
[----:B------:R-:W-:Y:S02]  /*16530*/  @!P2 PRMT R115, R78, 0x5410, RZ ;  /* 0x000054104e73a816 */ /* 0x000fe400000000ff */
[----:B------:R-:W-:Y:S01]  /*16540*/  ISETP.GT.U32.AND P2, PT, R0, UR6, PT ;  /* 0x0000000600007c0c */ /* 0x000fe2000bf44070 */
[----:B------:R-:W-:Y:S01]  /*16550*/  IMAD.MOV.U32 R218, RZ, RZ, R53 ;  /* 0x000000ffffda7224 */ /* 0x000fe200078e0035 */
[----:B------:R-:W-:-:S02]  /*16560*/  PRMT R0, R126, 0x7772, RZ ;  /* 0x000077727e007816 */ /* 0x000fc400000000ff */
[----:B------:R-:W-:Y:S02]  /*16570*/  PRMT R77, R106, 0x7632, R77 ;  /* 0x000076326a4d7816 */ /* 0x000fe4000000004d */
[----:B------:R-:W-:Y:S01]  /*16580*/  MOV R53, R52 ;  /* 0x0000003400357202 */ /* 0x000fe20000000f00 */
[----:B------:R-:W-:Y:S01]  /*16590*/  IMAD.MOV.U32 R52, RZ, RZ, R50 ;  /* 0x000000ffff347224 */ /* 0x000fe200078e0032 */
[----:B------:R-:W-:Y:S01]  /*165a0*/  @P0 PRMT R77, R79, 0x5410, RZ ;  /* 0x000054104f4d0816 */ /* 0x000fe200000000ff */
[----:B------:R-:W-:Y:S01]  /*165b0*/  IMAD.MOV.U32 R50, RZ, RZ, R51 ;  /* 0x000000ffff327224 */ /* 0x000fe200078e0033 */
[----:B------:R-:W-:Y:S01]  /*165c0*/  ISETP.GT.U32.AND P0, PT, R0, UR6, PT ;  /* 0x0000000600007c0c */ /* 0x000fe2000bf04070 */
[----:B------:R-:W-:Y:S01]  /*165d0*/  IMAD.MOV.U32 R51, RZ, RZ, R36 ;  /* 0x000000ffff337224 */ /* 0x000fe200078e0024 */
[----:B------:R-:W-:Y:S02]  /*165e0*/  PRMT R0, R126, 0x7773, RZ ;  /* 0x000077737e007816 */ /* 0x000fe400000000ff */
[----:B------:R-:W-:-:S02]  /*165f0*/  LOP3.LUT R36, R20, UR13, R45, 0x96, !PT ;  /* 0x0000000d14247c12 */ /* 0x000fc4000f8e962d */
[----:B------:R-:W-:Y:S02]  /*16600*/  ISETP.GT.U32.AND P5, PT, R0, UR6, PT ;  /* 0x0000000600007c0c */ /* 0x000fe4000bfa4070 */
[----:B------:R-:W-:Y:S01]  /*16610*/  LOP3.LUT R0, R36, 0xffff, RZ, 0xc0, !PT ;  /* 0x0000ffff24007812 */ /* 0x000fe200078ec0ff */
[----:B------:R-:W-:-:S03]  /*16620*/  @P2 HFMA2.BF16_V2 R91, -RZ.H0_H0, RZ.H0_H0, -R173.H0_H0 ;  /* 0x200000ffff5b2231 */ /* 0x000fc600003409ad */
[----:B------:R-:W-:Y:S01]  /*16630*/  SHF.R.U32.HI R0, RZ, 0x8, R0 ;  /* 0x00000008ff007819 */ /* 0x000fe20000011600 */
[----:B------:R-:W-:Y:S01]  /*16640*/  IMAD.MOV.U32 R219, RZ, RZ, R21 ;  /* 0x000000ffffdb7224 */ /* 0x000fe200078e0015 */
[----:B------:R-:W-:Y:S02]  /*16650*/  PRMT R21, R174, 0x5410, R173 ;  /* 0x00005410ae157816 */ /* 0x000fe400000000ad */
[----:B------:R-:W-:Y:S02]  /*16660*/  LOP3.LUT R0, R0, 0xffff, RZ, 0xc0, !PT ;  /* 0x0000ffff00007812 */ /* 0x000fe400078ec0ff */
[----:B------:R-:W-:Y:S02]  /*16670*/  @P2 PRMT R173, R91, 0x5410, RZ ;  /* 0x000054105bad2816 */ /* 0x000fe400000000ff */
[----:B------:R-:W-:Y:S02]  /*16680*/  ISETP.LE.U32.AND P2, PT, R0, UR6, PT ;  /* 0x0000000600007c0c */ /* 0x000fe4000bf43070 */
[----:B------:R-:W-:Y:S01]  /*16690*/  PRMT R0, R36, 0x7632, R0 ;  /* 0x0000763224007816 */ /* 0x000fe20000000000 */
[----:B------:R-:W-:Y:S01]  /*166a0*/  @P0 HFMA2.BF16_V2 R90, -RZ.H0_H0, RZ.H0_H0, -R105.H0_H0 ;  /* 0x200000ffff5a0231 */ /* 0x000fe20000340969 */
[----:B------:R-:W-:-:S02]  /*166b0*/  PRMT R76, R105, 0x7610, R76 ;  /* 0x00007610694c7816 */ /* 0x000fc4000000004c */
[----:B------:R-:W-:Y:S01]  /*166c0*/  LOP3.LUT R0, R0, 0xff, RZ, 0xc0, !PT ;  /* 0x000000ff00007812 */ /* 0x000fe200078ec0ff */
[----:B------:R-:W-:Y:S01]  /*166d0*/  @!P1 HFMA2.BF16_V2 R89, -RZ.H0_H0, RZ.H0_H0, -R174.H0_H0 ;  /* 0x200000ffff599231 */ /* 0x000fe200003409ae */
[----:B------:R-:W-:Y:S01]  /*166e0*/  @P0 PRMT R76, R90, 0x5410, RZ ;  /* 0x000054105a4c0816 */ /* 0x000fe200000000ff */
[----:B----4-:R-:W-:Y:S08]  /*166f0*/  MUFU.EX2 R15, R38 ;  /* 0x00000026000f7308 */ /* 0x010ff00000000800 */
[----:B--2---:R1:W2:Y:S02]  /*16700*/  MUFU.EX2 R4, R211 ;  /* 0x000000d300047308 */ /* 0x0042a40000000800 */
[----:B-1----:R-:W3:Y:S04]  /*16710*/  LDL.LU R211, [R1+0x190] ;  /* 0x0001900001d37983 */ /* 0x002ee80000300800 */
[----:B------:R-:W4:Y:S04]  /*16720*/  LDL.LU R38, [R1+0x18c] ;  /* 0x00018c0001267983 */ /* 0x000f280000300800 */
[----:B------:R-:W4:Y:S04]  /*16730*/  LDL.LU R39, [R1+0x188] ;  /* 0x0001880001277983 */ /* 0x000f280000300800 */
[----:B------:R-:W3:Y:S01]  /*16740*/  LDL.LU R48, [R1+0x184] ;  /* 0x0001840001307983 */ /* 0x000ee20000300800 */
[----:B------:R-:W-:-:S02]  /*16750*/  ISETP.LE.U32.AND P0, PT, R0, UR6, PT ;  /* 0x0000000600007c0c */ /* 0x000fc4000bf03070 */
[----:B------:R-:W-:Y:S02]  /*16760*/  LOP3.LUT R0, R36, 0xff, RZ, 0xc0, !PT ;  /* 0x000000ff24007812 */ /* 0x000fe400078ec0ff */
[----:B------:R-:W-:Y:S02]  /*16770*/  @!P1 PRMT R174, R89, 0x5410, RZ ;  /* 0x0000541059ae9816 */ /* 0x000fe400000000ff */
[----:B------:R-:W-:Y:S01]  /*16780*/  ISETP.LE.U32.AND P1, PT, R0, UR6, PT ;  /* 0x0000000600007c0c */ /* 0x000fe2000bf23070 */
[----:B------:R-:W-:Y:S01]  /*16790*/  @P5 HFMA2.BF16_V2 R92, -RZ.H0_H0, RZ.H0_H0, -R105.H1_H1 ;  /* 0x200000ffff5c5231 */ /* 0x000fe20000360969 */
[----:B--2---:R-:W-:Y:S02]  /*167a0*/  F2FP.BF16.F32.PACK_AB R147, R15, R4 ;  /* 0x000000040f93723e */ /* 0x004fe400000010ff */
[----:B------:R-:W-:Y:S02]  /*167b0*/  PRMT R0, R8, 0x7772, RZ ;  /* 0x0000777208007816 */ /* 0x000fe400000000ff */
[----:B------:R-:W-:-:S02]  /*167c0*/  PRMT R74, R105, 0x7632, R74 ;  /* 0x00007632694a7816 */ /* 0x000fc4000000004a */
[----:B------:R-:W-:Y:S02]  /*167d0*/  @P5 PRMT R74, R92, 0x5410, RZ ;  /* 0x000054105c4a5816 */ /* 0x000fe400000000ff */
[----:B------:R-:W-:Y:S02]  /*167e0*/  F2FP.BF16.F32.PACK_AB R145, R10, R9 ;  /* 0x000000090a91723e */ /* 0x000fe400000010ff */
[----:B------:R-:W-:Y:S01]  /*167f0*/  ISETP.GT.U32.AND P5, PT, R0, UR6, PT ;  /* 0x0000000600007c0c */ /* 0x000fe2000bfa4070 */
[----:B------:R-:W-:Y:S01]  /*16800*/  @!P1 HFMA2.BF16_V2 R93, -RZ.H0_H0, RZ.H0_H0, -R147.H0_H0 ;  /* 0x200000ffff5d9231 */ /* 0x000fe20000340993 */
[----:B------:R-:W-:Y:S01]  /*16810*/  PRMT R0, R8, 0x7773, RZ ;  /* 0x0000777308007816 */ /* 0x000fe200000000ff */
[----:B------:R-:W-:Y:S01]  /*16820*/  @!P0 HFMA2.BF16_V2 R94, -RZ.H0_H0, RZ.H0_H0, -R145.H0_H0 ;  /* 0x200000ffff5e8231 */ /* 0x000fe20000340991 */
[----:B------:R-:W-:Y:S02]  /*16830*/  PRMT R78, R147, 0x7610, R78 ;  /* 0x00007610934e7816 */ /* 0x000fe4000000004e */
[----:B------:R-:W-:-:S02]  /*16840*/  @!P1 PRMT R78, R93, 0x5410, RZ ;  /* 0x000054105d4e9816 */ /* 0x000fc400000000ff */
[----:B------:R-:W-:Y:S02]  /*16850*/  ISETP.GT.U32.AND P1, PT, R0, UR6, PT ;  /* 0x0000000600007c0c */ /* 0x000fe4000bf24070 */
[----:B------:R-:W-:Y:S02]  /*16860*/  SHF.R.U32.HI R0, RZ, 0x18, R36 ;  /* 0x00000018ff007819 */ /* 0x000fe40000011624 */
[----:B------:R-:W-:Y:S02]  /*16870*/  PRMT R20, R145, 0x7610, R20 ;  /* 0x0000761091147816 */ /* 0x000fe40000000014 */
[----:B------:R-:W-:Y:S02]  /*16880*/  @!P0 PRMT R20, R94, 0x5410, RZ ;  /* 0x000054105e148816 */ /* 0x000fe400000000ff */
[----:B------:R-:W-:Y:S01]  /*16890*/  ISETP.LE.U32.AND P0, PT, R0, UR6, PT ;  /* 0x0000000600007c0c */ /* 0x000fe2000bf03070 */
[----:B------:R-:W-:Y:S01]  /*168a0*/  FADD.FTZ R2, R11, R2 ;  /* 0x000000020b027221 */ /* 0x000fe20000010000 */
[----:B------:R-:W-:Y:S01]  /*168b0*/  MOV R89, R88 ;  /* 0x0000005800597202 */ /* 0x000fe20000000f00 */
[----:B------:R-:W-:-:S02]  /*168c0*/  IMAD.MOV.U32 R88, RZ, RZ, R19 ;  /* 0x000000ffff587224 */ /* 0x000fc400078e0013 */
[----:B------:R-:W-:Y:S01]  /*168d0*/  FADD.FTZ R2, R9, R2 ;  /* 0x0000000209027221 */ /* 0x000fe20000010000 */
[----:B------:R-:W-:Y:S01]  /*168e0*/  IMAD.MOV.U32 R0, RZ, RZ, R44 ;  /* 0x000000ffff007224 */ /* 0x000fe200078e002c */
[----:B------:R-:W-:Y:S01]  /*168f0*/  MUFU.EX2 R9, R89 ;  /* 0x0000005900097308 */ /* 0x000fe20000000800 */
[----:B------:R-:W-:Y:S01]  /*16900*/  FADD.FTZ R3, R172, R3 ;  /* 0x00000003ac037221 */ /* 0x000fe20000010000 */
[----:B------:R-:W-:-:S06]  /*16910*/  PRMT R172, R42, 0x7610, R172 ;  /* 0x000076102aac7816 */ /* 0x000fcc00000000ac */
[----:B------:R-:W1:Y:S01]  /*16920*/  MUFU.EX2 R11, R88 ;  /* 0x00000058000b7308 */ /* 0x000e620000000800 */
[----:B------:R-:W-:Y:S01]  /*16930*/  @!P0 HFMA2.BF16_V2 R96, -RZ.H0_H0, RZ.H0_H0, -R145.H1_H1 ;  /* 0x200000ffff608231 */ /* 0x000fe20000360991 */
[----:B------:R-:W-:Y:S01]  /*16940*/  LOP3.LUT R0, R0, 0xff, RZ, 0xc0, !PT ;  /* 0x000000ff00007812 */ /* 0x000fe200078ec0ff */
[----:B------:R-:W-:Y:S01]  /*16950*/  FADD.FTZ R4, R4, R7 ;  /* 0x0000000704047221 */ /* 0x000fe20000010000 */
[----:B------:R-:W-:Y:S01]  /*16960*/  PRMT R139, R42, 0x7632, R139 ;  /* 0x000076322a8b7816 */ /* 0x000fe2000000008b */
[----:B------:R-:W-:Y:S01]  /*16970*/  FADD.FTZ R7, R204, R3 ;  /* 0x00000003cc077221 */ /* 0x000fe20000010000 */
[----:B------:R-:W-:Y:S02]  /*16980*/  PRMT R42, R145, 0x7632, R42 ;  /* 0x00007632912a7816 */ /* 0x000fe4000000002a */
[----:B------:R-:W-:Y:S02]  /*16990*/  @!P0 PRMT R42, R96, 0x5410, RZ ;  /* 0x00005410602a8816 */ /* 0x000fe400000000ff */
[----:B------:R-:W-:Y:S01]  /*169a0*/  ISETP.LE.U32.AND P0, PT, R0, UR6, PT ;  /* 0x0000000600007c0c */ /* 0x000fe2000bf03070 */
[----:B------:R-:W-:Y:S01]  /*169b0*/  FADD.FTZ R0, R15, R4 ;  /* 0x000000040f007221 */ /* 0x000fe20000010000 */
[----:B------:R-:W-:-:S02]  /*169c0*/  @P1 HFMA2.BF16_V2 R97, -RZ.H0_H0, RZ.H0_H0, -R139.H0_H0 ;  /* 0x200000ffff611231 */ /* 0x000fc4000034098b */
[----:B------:R-:W-:Y:S01]  /*169d0*/  FADD.FTZ R3, R10, R2 ;  /* 0x000000020a037221 */ /* 0x000fe20000010000 */
[----:B------:R-:W-:Y:S01]  /*169e0*/  FADD.FTZ R4, R55, R7 ;  /* 0x0000000737047221 */ /* 0x000fe20000010000 */
[----:B------:R-:W-:Y:S01]  /*169f0*/  PRMT R2, R44, 0x7771, RZ ;  /* 0x000077712c027816 */ /* 0x000fe200000000ff */
[----:B------:R-:W-:Y:S01]  /*16a00*/  @P5 HFMA2.BF16_V2 R95, -RZ.H0_H0, RZ.H0_H0, -R172.H0_H0 ;  /* 0x200000ffff5f5231 */ /* 0x000fe200003409ac */
[----:B------:R-:W-:Y:S02]  /*16a10*/  PRMT R19, R172, 0x5410, R139 ;  /* 0x00005410ac137816 */ /* 0x000fe4000000008b */
[----:B------:R-:W-:Y:S01]  /*16a20*/  @P1 PRMT R139, R97, 0x5410, RZ ;  /* 0x00005410618b1816 */ /* 0x000fe200000000ff */
[----:B------:R2:W-:Y:S01]  /*16a30*/  STL [R1+0x144], R4 ;  /* 0x0001440401007387 */ /* 0x0005e20000100800 */
[----:B-1----:R-:W-:Y:S01]  /*16a40*/  F2FP.BF16.F32.PACK_AB R144, R11, R9 ;  /* 0x000000090b90723e */ /* 0x002fe200000010ff */
[----:B------:R-:W-:Y:S01]  /*16a50*/  MUFU.EX2 R7, R219 ;  /* 0x000000db00077308 */ /* 0x000fe20000000800 */
[----:B------:R-:W-:-:S02]  /*16a60*/  ISETP.GT.U32.AND P1, PT, R2, UR6, PT ;  /* 0x0000000602007c0c */ /* 0x000fc4000bf24070 */
[----:B------:R-:W-:Y:S01]  /*16a70*/  @P5 PRMT R172, R95, 0x5410, RZ ;  /* 0x000054105fac5816 */ /* 0x000fe200000000ff */
[----:B------:R-:W-:-:S04]  /*16a80*/  @!P0 HFMA2.BF16_V2 R98, -RZ.H0_H0, RZ.H0_H0, -R144.H0_H0 ;  /* 0x200000ffff628231 */ /* 0x000fc80000340990 */
[----:B------:R-:W1:Y:S01]  /*16a90*/  MUFU.EX2 R2, R37 ;  /* 0x0000002500027308 */ /* 0x000e620000000800 */
[----:B------:R-:W-:Y:S02]  /*16aa0*/  PRMT R79, R144, 0x7610, R79 ;  /* 0x00007610904f7816 */ /* 0x000fe4000000004f */
[----:B------:R-:W-:Y:S01]  /*16ab0*/  @!P0 PRMT R79, R98, 0x5410, RZ ;  /* 0x00005410624f8816 */ /* 0x000fe200000000ff */
[----:B--2---:R-:W-:Y:S01]  /*16ac0*/  FADD.FTZ R4, R9, R0 ;  /* 0x0000000009047221 */ /* 0x004fe20000010000 */
[----:B------:R-:W-:Y:S01]  /*16ad0*/  LOP3.LUT R0, R29, 0xff, RZ, 0xc0, !PT ;  /* 0x000000ff1d007812 */ /* 0x000fe200078ec0ff */
[----:B------:R-:W2:Y:S03]  /*16ae0*/  LDC R9, c[0x0][0x448] ;  /* 0x00011200ff097b82 */ /* 0x000ea60000000800 */
[----:B------:R-:W-:Y:S02]  /*16af0*/  ISETP.LE.U32.AND P5, PT, R0, UR6, PT ;  /* 0x0000000600007c0c */ /* 0x000fe4000bfa3070 */
[----:B------:R-:W-:-:S04]  /*16b00*/  PRMT R0, R44, 0x7772, RZ ;  /* 0x000077722c007816 */ /* 0x000fc800000000ff */
[----:B------:R-:W-:Y:S02]  /*16b10*/  ISETP.GT.U32.AND P0, PT, R0, UR6, PT ;  /* 0x0000000600007c0c */ /* 0x000fe4000bf04070 */
[----:B-1----:R-:W-:Y:S01]  /*16b20*/  F2FP.BF16.F32.PACK_AB R146, R7, R2 ;  /* 0x000000020792723e */ /* 0x002fe200000010ff */
[----:B------:R-:W-:Y:S01]  /*16b30*/  FADD.FTZ R0, R2, R3 ;  /* 0x0000000302007221 */ /* 0x000fe20000010000 */
[----:B------:R-:W-:Y:S02]  /*16b40*/  PRMT R2, R44, 0x7773, RZ ;  /* 0x000077732c027816 */ /* 0x000fe400000000ff */
[----:B------:R-:W-:Y:S02]  /*16b50*/  PRMT R138, R43, 0x7610, R138 ;  /* 0x000076102b8a7816 */ /* 0x000fe4000000008a */
[----:B------:R-:W-:-:S05]  /*16b60*/  PRMT R55, R146, 0x7610, R55 ;  /* 0x0000761092377816 */ /* 0x000fca0000000037 */
[----:B------:R-:W-:Y:S01]  /*16b70*/  @P0 HFMA2.BF16_V2 R110, -RZ.H0_H0, RZ.H0_H0, -R146.H0_H0 ;  /* 0x200000ffff6e0231 */ /* 0x000fe20000340992 */
[----:B------:R-:W-:Y:S01]  /*16b80*/  PRMT R137, R43, 0x7632, R137 ;  /* 0x000076322b897816 */ /* 0x000fe20000000089 */
[----:B------:R-:W-:-:S03]  /*16b90*/  @!P5 HFMA2.BF16_V2 R108, -RZ.H0_H0, RZ.H0_H0, -R138.H0_H0 ;  /* 0x200000ffff6cd231 */ /* 0x000fc6000034098a */
[----:B------:R-:W-:Y:S02]  /*16ba0*/  @P0 PRMT R55, R110, 0x5410, RZ ;  /* 0x000054106e370816 */ /* 0x000fe400000000ff */
[----:B------:R-:W-:Y:S01]  /*16bb0*/  ISETP.GT.U32.AND P0, PT, R2, UR6, PT ;  /* 0x0000000602007c0c */ /* 0x000fe2000bf04070 */
[----:B------:R-:W-:Y:S01]  /*16bc0*/  FADD.FTZ R2, R11, R4 ;  /* 0x000000040b027221 */ /* 0x000fe20000010000 */
[----:B------:R-:W-:Y:S01]  /*16bd0*/  PRMT R136, R34, 0x7610, R136 ;  /* 0x0000761022887816 */ /* 0x000fe20000000088 */
[----:B------:R-:W-:Y:S01]  /*16be0*/  IMAD.MOV.U32 R219, RZ, RZ, R109 ;  /* 0x000000ffffdb7224 */ /* 0x000fe200078e006d */
[----:B------:R-:W-:Y:S02]  /*16bf0*/  PRMT R109, R138, 0x5410, R137 ;  /* 0x000054108a6d7816 */ /* 0x000fe40000000089 */
[----:B------:R1:W-:Y:S01]  /*16c00*/  STL [R1+0x14c], R2 ;  /* 0x00014c0201007387 */ /* 0x0003e20000100800 */
[----:B------:R-:W-:Y:S02]  /*16c10*/  @!P5 PRMT R138, R108, 0x5410, RZ ;  /* 0x000054106c8ad816 */ /* 0x000fe400000000ff */
[----:B------:R-:W-:Y:S01]  /*16c20*/  PRMT R108, R136, 0x7610, R34 ;  /* 0x00007610886c7816 */ /* 0x000fe20000000022 */
[----:B--2---:R-:W-:-:S02]  /*16c30*/  IMAD.SHL.U32 R34, R9, 0x8, RZ ;  /* 0x0000000809227824 */ /* 0x004fc400078e00ff */
[----:B------:R-:W-:Y:S02]  /*16c40*/  IMAD.MOV.U32 R204, RZ, RZ, R35 ;  /* 0x000000ffffcc7224 */ /* 0x000fe400078e0023 */
[----:B-1----:R-:W-:Y:S01]  /*16c50*/  FADD.FTZ R2, R7, R0 ;  /* 0x0000000007027221 */ /* 0x002fe20000010000 */
[----:B------:R-:W-:-:S04]  /*16c60*/  FADD.FTZ R0, R219, R54 ;  /* 0x00000036db007221 */ /* 0x000fc80000010000 */
[----:B------:R4:W-:Y:S04]  /*16c70*/  STL [R1+0x148], R2 ;  /* 0x0001480201007387 */ /* 0x0009e80000100800 */
[----:B------:R3:W-:Y:S01]  /*16c80*/  STL [R1+0x140], R0 ;  /* 0x0001400001007387 */ /* 0x0007e20000100800 */
[----:B------:R-:W-:Y:S02]  /*16c90*/  IMAD.MOV.U32 R88, RZ, RZ, R73 ;  /* 0x000000ffff587224 */ /* 0x000fe400078e0049 */
[----:B------:R-:W-:Y:S02]  /*16ca0*/  IMAD.MOV.U32 R89, RZ, RZ, R72 ;  /* 0x000000ffff597224 */ /* 0x000fe400078e0048 */
[----:B------:R-:W-:Y:S01]  /*16cb0*/  IMAD.WIDE R72, R9, -0x70, R156 ;  /* 0xffffff9009487825 */ /* 0x000fe200078e029c */
[----:B------:R-:W-:-:S02]  /*16cc0*/  MOV R90, R218 ;  /* 0x000000da005a7202 */ /* 0x000fc40000000f00 */
[----:B------:R-:W-:Y:S01]  /*16cd0*/  MOV R93, R125 ;  /* 0x0000007d005d7202 */ /* 0x000fe20000000f00 */
[----:B------:R-:W-:Y:S02]  /*16ce0*/  IMAD.MOV.U32 R91, RZ, RZ, R215 ;  /* 0x000000ffff5b7224 */ /* 0x000fe400078e00d7 */
[----:B------:R-:W-:-:S04]  /*16cf0*/  IMAD.WIDE R218, R9, 0x70, R72 ;  /* 0x0000007009da7825 */ /* 0x000fc800078e0248 */
[----:B------:R-:W-:Y:S02]  /*16d00*/  IMAD.MOV.U32 R215, RZ, RZ, R53 ;  /* 0x000000ffffd77224 */ /* 0x000fe400078e0035 */
[----:B------:R-:W-:Y:S02]  /*16d10*/  IMAD.MOV.U32 R53, RZ, RZ, R52 ;  /* 0x000000ffff357224 */ /* 0x000fe400078e0034 */
[----:B------:R-:W-:Y:S02]  /*16d20*/  IMAD.MOV.U32 R52, RZ, RZ, R50 ;  /* 0x000000ffff347224 */ /* 0x000fe400078e0032 */
[----:B------:R-:W-:Y:S02]  /*16d30*/  IMAD.MOV.U32 R37, RZ, RZ, R51 ;  /* 0x000000ffff257224 */ /* 0x000fe400078e0033 */
[----:B------:R-:W-:Y:S01]  /*16d40*/  IMAD.WIDE R50, R9, -0x70, R218 ;  /* 0xffffff9009327825 */ /* 0x000fe200078e02da */
[----:B------:R-:W-:Y:S02]  /*16d50*/  PRMT R4, R198, 0x7771, RZ ;  /* 0x00007771c6047816 */ /* 0x000fe400000000ff */
[----:B------:R-:W-:Y:S01]  /*16d60*/  PRMT R45, R16, 0x7771, RZ ;  /* 0x00007771102d7816 */ /* 0x000fe200000000ff */
[----:B------:R-:W-:-:S02]  /*16d70*/  IMAD.MOV.U32 R92, RZ, RZ, R37 ;  /* 0x000000ffff5c7224 */ /* 0x000fc400078e0025 */
[----:B------:R-:W-:Y:S02]  /*16d80*/  IMAD.MOV.U32 R37, RZ, RZ, R16 ;  /* 0x000000ffff257224 */ /* 0x000fe400078e0010 */
[----:B------:R-:W-:Y:S02]  /*16d90*/  @!P4 HFMA2.BF16_V2 R111, -RZ.H0_H0, RZ.H0_H0, -R137.H0_H0 ;  /* 0x200000ffff6fc231 */ /* 0x000fe40000340989 */
[----:B------:R-:W-:Y:S02]  /*16da0*/  @P1 HFMA2.BF16_V2 R99, -RZ.H0_H0, RZ.H0_H0, -R144.H1_H1 ;  /* 0x200000ffff631231 */ /* 0x000fe40000360990 */
[----:B------:R-:W-:Y:S02]  /*16db0*/  @!P3 HFMA2.BF16_V2 R112, -RZ.H0_H0, RZ.H0_H0, -R136.H0_H0 ;  /* 0x200000ffff70b231 */ /* 0x000fe40000340988 */
[----:B----4-:R-:W-:Y:S01]  /*16dc0*/  IMAD.WIDE R2, R34, 0x2, R38 ;  /* 0x0000000222027825 */ /* 0x010fe200078e0226 */
[----:B------:R1:W-:Y:S01]  /*16dd0*/  STG.E.U16 desc[UR20][R38.64+-0x100], R32 ;  /* 0xffff002026007986 */ /* 0x0003e2000c101514 */
[----:B---3--:R-:W-:-:S02]  /*16de0*/  IADD3 R0, PT, PT, R48, 0x9000, RZ ;  /* 0x0000900030007810 */ /* 0x008fc40007ffe0ff */
[----:B------:R-:W-:-:S04]  /*16df0*/  IMAD.WIDE R2, R9, 0x70, R2 ;  /* 0x0000007009027825 */ /* 0x000fc800078e0202 */
[----:B------:R-:W-:Y:S01]  /*16e00*/  IMAD.WIDE R34, R34, 0x2, R2 ;  /* 0x0000000222227825 */ /* 0x000fe200078e0202 */
[----:B------:R-:W-:-:S03]  /*16e10*/  PRMT R2, R198, 0x7773, RZ ;  /* 0x00007773c6027816 */ /* 0x000fc600000000ff */
[----:B-1----:R-:W-:Y:S02]  /*16e20*/  VIADD R32, R48, 0x9020 ;  /* 0x0000902030207836 */ /* 0x002fe40000000000 */
[----:B------:R-:W-:Y:S01]  /*16e30*/  @P6 VIADD R32, R0, 0xffffffe0 ;  /* 0xffffffe000206836 */ /* 0x000fe20000000000 */
[----:B------:R-:W-:-:S04]  /*16e40*/  PRMT R0, R198, 0x7772, RZ ;  /* 0x00007772c6007816 */ /* 0x000fc800000000ff */
[----:B------:R-:W-:Y:S02]  /*16e50*/  PRMT R11, R0, 0x5410, R2 ;  /* 0x00005410000b7816 */ /* 0x000fe40000000002 */
[C---:B------:R-:W-:Y:S02]  /*16e60*/  PRMT R2, R16.reuse, 0x7773, RZ ;  /* 0x0000777310027816 */ /* 0x040fe400000000ff */
[----:B------:R-:W-:-:S04]  /*16e70*/  PRMT R0, R16, 0x7772, RZ ;  /* 0x0000777210007816 */ /* 0x000fc800000000ff */
[----:B------:R-:W-:Y:S02]  /*16e80*/  PRMT R125, R0, 0x5410, R2 ;  /* 0x00005410007d7816 */ /* 0x000fe40000000002 */
[C---:B------:R-:W-:Y:S02]  /*16e90*/  LOP3.LUT R0, R18.reuse, 0xffff, RZ, 0xc0, !PT ;  /* 0x0000ffff12007812 */ /* 0x040fe400078ec0ff */
[----:B------:R-:W-:Y:S02]  /*16ea0*/  LOP3.LUT R2, R18, 0xff, RZ, 0xc0, !PT ;  /* 0x000000ff12027812 */ /* 0x000fe400078ec0ff */
[----:B------:R-:W-:Y:S01]  /*16eb0*/  SHF.R.U32.HI R0, RZ, 0x8, R0 ;  /* 0x00000008ff007819 */ /* 0x000fe20000011600 */
[----:B------:R-:W-:Y:S03]  /*16ec0*/  STG.E.U16 desc[UR20][R38.64+-0xfe], R27 ;  /* 0xffff021b26007986 */ /* 0x000fe6000c101514 */
[--C-:B------:R-:W-:Y:S01]  /*16ed0*/  PRMT R7, R2, 0x5410, R0.reuse ;  /* 0x0000541002077816 */ /* 0x100fe20000000000 */
[----:B------:R-:W-:Y:S01]  /*16ee0*/  STG.E.U16 desc[UR20][R50.64+-0x100], R25 ;  /* 0xffff001932007986 */ /* 0x000fe2000c101514 */
[----:B------:R-:W-:-:S03]  /*16ef0*/  PRMT R0, R18, 0x7632, R0 ;  /* 0x0000763212007816 */ /* 0x000fc60000000000 */
[----:B------:R-:W-:Y:S04]  /*16f00*/  STG.E.U16 desc[UR20][R50.64+-0xfe], R23 ;  /* 0xffff021732007986 */ /* 0x000fe8000c101514 */
[----:B------:R-:W-:Y:S01]  /*16f10*/  STG.E.U16 desc[UR20][R218.64+-0x100], R14 ;  /* 0xffff000eda007986 */ /* 0x000fe2000c101514 */
[----:B------:R-:W-:-:S03]  /*16f20*/  IMAD.MOV.U32 R3, RZ, RZ, R198 ;  /* 0x000000ffff037224 */ /* 0x000fc600078e00c6 */
[----:B------:R-:W-:Y:S01]  /*16f30*/  STG.E.U16 desc[UR20][R156.64+-0xfe], R13 ;  /* 0xffff020d9c007986 */ /* 0x000fe2000c101514 */
[----:B------:R-:W-:-:S03]  /*16f40*/  SHF.R.U32.HI R2, RZ, 0x18, R18 ;  /* 0x00000018ff027819 */ /* 0x000fc60000011612 */
[----:B------:R1:W-:Y:S01]  /*16f50*/  STG.E.U16 desc[UR20][R34.64+-0xfe], R5 ;  /* 0xffff020522007986 */ /* 0x0003e2000c101514 */
[----:B------:R-:W-:-:S04]  /*16f60*/  LOP3.LUT R0, R0, 0xff, RZ, 0xc0, !PT ;  /* 0x000000ff00007812 */ /* 0x000fc800078ec0ff */
[----:B------:R-:W-:Y:S02]  /*16f70*/  PRMT R9, R0, 0x5410, R2 ;  /* 0x0000541000097816 */ /* 0x000fe40000000002 */
[----:B------:R-:W-:Y:S02]  /*16f80*/  LOP3.LUT R0, R3, 0xff, RZ, 0xc0, !PT ;  /* 0x000000ff03007812 */ /* 0x000fe400078ec0ff */
[----:B------:R-:W-:Y:S02]  /*16f90*/  PRMT R2, R8, 0x7773, RZ ;  /* 0x0000777308027816 */ /* 0x000fe400000000ff */
[----:B------:R-:W-:Y:S02]  /*16fa0*/  PRMT R10, R0, 0x5410, R4 ;  /* 0x00005410000a7816 */ /* 0x000fe40000000004 */
[----:B------:R-:W-:Y:S01]  /*16fb0*/  PRMT R0, R8, 0x7772, RZ ;  /* 0x0000777208007816 */ /* 0x000fe200000000ff */
[----:B-1----:R-:W1:Y:S03]  /*16fc0*/  LDC R5, c[0x0][0x4f8] ;  /* 0x00013e00ff057b82 */ /* 0x002e660000000800 */
[----:B------:R-:W-:-:S02]  /*16fd0*/  PRMT R17, R0, 0x5410, R2 ;  /* 0x0000541000117816 */ /* 0x000fc40000000002 */
[C---:B------:R-:W-:Y:S02]  /*16fe0*/  LOP3.LUT R0, R12.reuse, 0xffff, RZ, 0xc0, !PT ;  /* 0x0000ffff0c007812 */ /* 0x040fe400078ec0ff */
[----:B------:R-:W-:Y:S02]  /*16ff0*/  LOP3.LUT R2, R12, 0xff, RZ, 0xc0, !PT ;  /* 0x000000ff0c027812 */ /* 0x000fe400078ec0ff */
[----:B------:R-:W-:-:S04]  /*17000*/  SHF.R.U32.HI R0, RZ, 0x8, R0 ;  /* 0x00000008ff007819 */ /* 0x000fc80000011600 */
[----:B------:R-:W-:Y:S02]  /*17010*/  PRMT R16, R2, 0x5410, R0 ;  /* 0x0000541002107816 */ /* 0x000fe40000000000 */
[----:B------:R-:W-:Y:S02]  /*17020*/  PRMT R2, R12, 0x7632, R2 ;  /* 0x000076320c027816 */ /* 0x000fe40000000002 */
[----:B-1----:R-:W-:Y:S02]  /*17030*/  LOP3.LUT R4, R5, 0xff, RZ, 0xc0, !PT ;  /* 0x000000ff05047812 */ /* 0x002fe400078ec0ff */
[----:B------:R-:W-:Y:S02]  /*17040*/  SHF.R.U32.HI R5, RZ, 0x18, R12 ;  /* 0x00000018ff057819 */ /* 0x000fe4000001160c */
[----:B------:R-:W1:Y:S01]  /*17050*/  LDSM.16.MT88.4 R12, [R48+0x9000] ;  /* 0x00900000300c783b */ /* 0x000e620000004200 */
[----:B------:R-:W-:Y:S01]  /*17060*/  IMAD R0, R4, 0x10000, R4 ;  /* 0x0001000004007824 */ /* 0x000fe200078e0204 */
[----:B------:R-:W-:Y:S01]  /*17070*/  LOP3.LUT R4, R2, 0xff, RZ, 0xc0, !PT ;  /* 0x000000ff02047812 */ /* 0x000fe200078ec0ff */
[----:B------:R-:W-:-:S03]  /*17080*/  IMAD.MOV.U32 R3, RZ, RZ, R8 ;  /* 0x000000ffff037224 */ /* 0x000fc600078e0008 */
[----:B------:R-:W-:Y:S01]  /*17090*/  HSET2.LE.AND R2, R7, R0, PT ;  /* 0x0000000007027233 */ /* 0x000fe20003803000 */
[----:B------:R2:W-:Y:S01]  /*170a0*/  STG.E.U16 desc[UR20][R34.64+-0x100], R6 ;  /* 0xffff000622007986 */ /* 0x0005e2000c101514 */
[----:B------:R-:W-:Y:S02]  /*170b0*/  PRMT R5, R4, 0x5410, R5 ;  /* 0x0000541004057816 */ /* 0x000fe40000000005 */
[----:B------:R-:W-:Y:S02]  /*170c0*/  LOP3.LUT R4, R11, 0xff00ff, RZ, 0xc0, !PT ;  /* 0x00ff00ff0b047812 */ /* 0x000fe400078ec0ff */
[----:B------:R-:W-:-:S03]  /*170d0*/  LOP3.LUT R3, R3, 0xff, RZ, 0xc0, !PT ;  /* 0x000000ff03037812 */ /* 0x000fc600078ec0ff */
[----:B------:R-:W-:Y:S02]  /*170e0*/  HSET2.LE.AND R4, R4, R0, PT ;  /* 0x0000000004047233 */ /* 0x000fe40003803000 */
[----:B------:R-:W-:-:S03]  /*170f0*/  LOP3.LUT R7, R17, 0xff00ff, RZ, 0xc0, !PT ;  /* 0x00ff00ff11077812 */ /* 0x000fc600078ec0ff */
[----:B------:R-:W-:Y:S02]  /*17100*/  LOP3.LUT R11, R196, R4, RZ, 0xc0, !PT ;  /* 0x00000004c40b7212 */ /* 0x000fe400078ec0ff */
[----:B--2---:R-:W-:Y:S02]  /*17110*/  PRMT R6, R8, 0x7771, RZ ;  /* 0x0000777108067816 */ /* 0x004fe400000000ff */
[----:B------:R-:W-:Y:S02]  /*17120*/  LOP3.LUT R8, R93, R2, RZ, 0xc0, !PT ;  /* 0x000000025d087212 */ /* 0x000fe400078ec0ff */
[--C-:B------:R-:W-:Y:S02]  /*17130*/  HSET2.LE.AND R2, R9, R0.reuse, PT ;  /* 0x0000000009027233 */ /* 0x100fe40003803000 */
[----:B------:R-:W-:Y:S02]  /*17140*/  PRMT R6, R3, 0x5410, R6 ;  /* 0x0000541003067816 */ /* 0x000fe40000000006 */
[----:B------:R-:W-:-:S02]  /*17150*/  HSET2.LE.AND R3, R10, R0, PT ;  /* 0x000000000a037233 */ /* 0x000fc40003803000 */
[----:B------:R-:W-:Y:S02]  /*17160*/  LOP3.LUT R9, R204, R2, RZ, 0xc0, !PT ;  /* 0x00000002cc097212 */ /* 0x000fe400078ec0ff */
[--C-:B------:R-:W-:Y:S02]  /*17170*/  HSET2.LE.AND R2, R16, R0.reuse, PT ;  /* 0x0000000010027233 */ /* 0x100fe40003803000 */
[----:B------:R-:W-:Y:S02]  /*17180*/  LOP3.LUT R10, R197, R3, RZ, 0xc0, !PT ;  /* 0x00000003c50a7212 */ /* 0x000fe400078ec0ff */
[--C-:B------:R-:W-:Y:S02]  /*17190*/  HSET2.LE.AND R3, R6, R0.reuse, PT ;  /* 0x0000000006037233 */ /* 0x100fe40003803000 */
[----:B------:R-:W-:Y:S02]  /*171a0*/  LOP3.LUT R4, R41, R2, RZ, 0xc0, !PT ;  /* 0x0000000229047212 */ /* 0x000fe400078ec0ff */
[----:B------:R-:W-:-:S02]  /*171b0*/  HSET2.LE.AND R2, R5, R0, PT ;  /* 0x0000000005027233 */ /* 0x000fc40003803000 */
[----:B------:R-:W-:Y:S01]  /*171c0*/  HSET2.LE.AND R7, R7, R0, PT ;  /* 0x0000000007077233 */ /* 0x000fe20003803000 */
[----:B------:R-:W-:Y:S01]  /*171d0*/  @P0 HFMA2.BF16_V2 R113, -RZ.H0_H0, RZ.H0_H0, -R146.H1_H1 ;  /* 0x200000ffff710231 */ /* 0x000fe20000360992 */
[----:B------:R-:W-:Y:S01]  /*171e0*/  LOP3.LUT R6, R21, R3, RZ, 0xc0, !PT ;  /* 0x0000000315067212 */ /* 0x000fe200078ec0ff */
[----:B------:R-:W-:Y:S01]  /*171f0*/  @!P2 HFMA2.BF16_V2 R114, -RZ.H0_H0, RZ.H0_H0, -R147.H1_H1 ;  /* 0x200000ffff72a231 */ /* 0x000fe20000360993 */
[----:B------:R-:W-:Y:S02]  /*17200*/  LOP3.LUT R5, R40, R2, RZ, 0xc0, !PT ;  /* 0x0000000228057212 */ /* 0x000fe400078ec0ff */
[----:B------:R-:W-:Y:S01]  /*17210*/  LOP3.LUT R7, R19, R7, RZ, 0xc0, !PT ;  /* 0x0000000713077212 */ /* 0x000fe200078ec0ff */
[----:B------:R-:W-:Y:S01]  /*17220*/  IMAD.MOV.U32 R198, RZ, RZ, R42 ;  /* 0x000000ffffc67224 */ /* 0x000fe200078e002a */
[----:B------:R-:W-:Y:S01]  /*17230*/  PRMT R75, R144, 0x7632, R75 ;  /* 0x00007632904b7816 */ /* 0x000fe2000000004b */
[----:B------:R-:W-:Y:S01]  /*17240*/  IMAD.MOV.U32 R204, RZ, RZ, R91 ;  /* 0x000000ffffcc7224 */ /* 0x000fe200078e005b */
[----:B------:R-:W-:Y:S01]  /*17250*/  @!P4 PRMT R137, R111, 0x5410, RZ ;  /* 0x000054106f89c816 */ /* 0x000fe200000000ff */
[----:B------:R-:W-:Y:S01]  /*17260*/  IMAD.MOV.U32 R42, RZ, RZ, R90 ;  /* 0x000000ffff2a7224 */ /* 0x000fe200078e005a */
[----:B------:R-:W-:Y:S01]  /*17270*/  PRMT R211, R146, 0x7632, R211 ;  /* 0x0000763292d37816 */ /* 0x000fe200000000d3 */
[----:B------:R-:W-:Y:S01]  /*17280*/  IMAD.MOV.U32 R43, RZ, RZ, R89 ;  /* 0x000000ffff2b7224 */ /* 0x000fe200078e0059 */
[----:B------:R-:W-:Y:S01]  /*17290*/  PRMT R110, R147, 0x7632, R110 ;  /* 0x00007632936e7816 */ /* 0x000fe2000000006e */
[----:B------:R-:W-:Y:S01]  /*172a0*/  IMAD.MOV.U32 R54, RZ, RZ, R88 ;  /* 0x000000ffff367224 */ /* 0x000fe200078e0058 */
[----:B------:R-:W-:Y:S01]  /*172b0*/  @P1 PRMT R75, R99, 0x5410, RZ ;  /* 0x00005410634b1816 */ /* 0x000fe200000000ff */
[----:B------:R-:W-:Y:S01]  /*172c0*/  IMAD.MOV.U32 R111, RZ, RZ, R115 ;  /* 0x000000ffff6f7224 */ /* 0x000fe200078e0073 */
[----:B------:R-:W-:Y:S01]  /*172d0*/  @!P3 PRMT R136, R112, 0x5410, RZ ;  /* 0x000054107088b816 */ /* 0x000fe200000000ff */
[----:B-1----:R-:W-:Y:S01]  /*172e0*/  HMMA.16816.F32.BF16 R88, R4, R14, R56 ;  /* 0x0000000e0458723c */ /* 0x002fe20000041838 */
[----:B------:R-:W-:-:S02]  /*172f0*/  @P0 PRMT R211, R113, 0x5410, RZ ;  /* 0x0000541071d30816 */ /* 0x000fc400000000ff */
[----:B------:R-:W-:Y:S02]  /*17300*/  @!P2 PRMT R110, R114, 0x5410, RZ ;  /* 0x00005410726ea816 */ /* 0x000fe400000000ff */
[----:B------:R-:W-:-:S03]  /*17310*/  MOV R197, R92 ;  /* 0x0000005c00c57202 */ /* 0x000fc60000000f00 */
[-C--:B------:R-:W-:Y:S08]  /*17320*/  HMMA.16816.F32.BF16 R112, R8, R12.reuse, R168 ;  /* 0x0000000c0870723c */ /* 0x080ff000000418a8 */
[----:B------:R-:W-:Y:S08]  /*17330*/  HMMA.16816.F32.BF16 R92, R4, R12, R148 ;  /* 0x0000000c045c723c */ /* 0x000ff00000041894 */
[----:B------:R-:W-:Y:S01]  /*17340*/  HMMA.16816.F32.BF16 R96, R8, R14, R164 ;  /* 0x0000000e0860723c */ /* 0x000fe200000418a4 */
[----:B------:R-:W1:Y:S01]  /*17350*/  LDSM.16.MT88.4 R12, [R32] ;  /* 0x00000000200c783b */ /* 0x000e620000004200 */
[----:B------:R-:W-:Y:S01]  /*17360*/  MOV R2, R76 ;  /* 0x0000004c00027202 */ /* 0x000fe20000000f00 */
[----:B------:R-:W-:-:S02]  /*17370*/  IMAD.MOV.U32 R23, RZ, RZ, R213 ;  /* 0x000000ffff177224 */ /* 0x000fc400078e00d5 */
[----:B------:R2:W-:Y:S01]  /*17380*/  STG.E.U16 desc[UR20][R38.64+-0xee], R22 ;  /* 0xffff121626007986 */ /* 0x0005e2000c101514 */
[----:B------:R-:W-:Y:S02]  /*17390*/  IMAD.MOV.U32 R18, RZ, RZ, R155 ;  /* 0x000000ffff127224 */ /* 0x000fe400078e009b */
[----:B------:R-:W-:Y:S01]  /*173a0*/  IMAD.MOV.U32 R16, RZ, RZ, R79 ;  /* 0x000000ffff107224 */ /* 0x000fe200078e004f */
[----:B------:R-:W-:Y:S01]  /*173b0*/  STG.E.U16 desc[UR20][R38.64+-0xf0], R24 ;  /* 0xffff101826007986 */ /* 0x000fe2000c101514 */
[----:B------:R-:W-:Y:S02]  /*173c0*/  IMAD.MOV.U32 R17, RZ, RZ, R78 ;  /* 0x000000ffff117224 */ /* 0x000fe400078e004e */
[----:B------:R-:W-:Y:S01]  /*173d0*/  IMAD.MOV.U32 R21, RZ, RZ, R75 ;  /* 0x000000ffff157224 */ /* 0x000fe200078e004b */
[----:B------:R-:W-:Y:S01]  /*173e0*/  STG.E.U16 desc[UR20][R50.64+-0xf0], R26 ;  /* 0xffff101a32007986 */ /* 0x000fe2000c101514 */
[----:B------:R-:W-:-:S03]  /*173f0*/  IMAD.MOV.U32 R40, RZ, RZ, R77 ;  /* 0x000000ffff287224 */ /* 0x000fc600078e004d */
[----:B------:R-:W3:Y:S01]  /*17400*/  LDSM.16.MT88.4 R24, [R48+0xa000] ;  /* 0x00a000003018783b */ /* 0x000ee20000004200 */
[----:B------:R-:W-:Y:S01]  /*17410*/  IMAD.MOV.U32 R199, RZ, RZ, R212 ;  /* 0x000000ffffc77224 */ /* 0x000fe200078e00d4 */
[----:B------:R-:W-:Y:S01]  /*17420*/  MOV R212, R158 ;  /* 0x0000009e00d47202 */ /* 0x000fe20000000f00 */
[----:B------:R-:W-:Y:S01]  /*17430*/  IMAD.MOV.U32 R164, RZ, RZ, R2 ;  /* 0x000000ffffa47224 */ /* 0x000fe200078e0002 */
[----:B------:R-:W-:Y:S01]  /*17440*/  MOV R171, R73 ;  /* 0x0000004900ab7202 */ /* 0x000fe20000000f00 */
[----:B------:R-:W-:Y:S01]  /*17450*/  IMAD.MOV.U32 R41, RZ, RZ, R154 ;  /* 0x000000ffff297224 */ /* 0x000fe200078e009a */
[----:B------:R-:W-:Y:S01]  /*17460*/  MOV R148, R18 ;  /* 0x0000001200947202 */ /* 0x000fe20000000f00 */
[----:B------:R-:W-:Y:S02]  /*17470*/  IMAD.MOV.U32 R196, RZ, RZ, R159 ;  /* 0x000000ffffc47224 */ /* 0x000fe400078e009f */
[----:B------:R-:W-:Y:S01]  /*17480*/  IMAD.MOV.U32 R213, RZ, RZ, R152 ;  /* 0x000000ffffd57224 */ /* 0x000fe200078e0098 */
[----:B--2---:R-:W-:Y:S01]  /*17490*/  MOV R22, R214 ;  /* 0x000000d600167202 */ /* 0x004fe20000000f00 */
[----:B------:R-:W-:-:S02]  /*174a0*/  IMAD.MOV.U32 R214, RZ, RZ, R153 ;  /* 0x000000ffffd67224 */ /* 0x000fc400078e0099 */
[----:B------:R-:W-:Y:S02]  /*174b0*/  IMAD.MOV.U32 R3, RZ, RZ, R74 ;  /* 0x000000ffff037224 */ /* 0x000fe400078e004a */
[----:B------:R-:W-:Y:S02]  /*174c0*/  IMAD.MOV.U32 R168, RZ, RZ, R156 ;  /* 0x000000ffffa87224 */ /* 0x000fe400078e009c */
[----:B------:R-:W-:Y:S01]  /*174d0*/  IMAD.MOV.U32 R169, RZ, RZ, R157 ;  /* 0x000000ffffa97224 */ /* 0x000fe200078e009d */
[----:B-1----:R-:W-:Y:S01]  /*174e0*/  HMMA.16816.F32.BF16 R76, R4, R12, R132 ;  /* 0x0000000c044c723c */ /* 0x002fe20000041884 */
[----:B------:R-:W-:Y:S02]  /*174f0*/  IMAD.MOV.U32 R170, RZ, RZ, R72 ;  /* 0x000000ffffaa7224 */ /* 0x000fe400078e0048 */
[----:B------:R-:W-:Y:S02]  /*17500*/  IMAD.MOV.U32 R135, RZ, RZ, R21 ;  /* 0x000000ffff877224 */ /* 0x000fe400078e0015 */
[----:B------:R-:W-:-:S02]  /*17510*/  IMAD.MOV.U32 R165, RZ, RZ, R17 ;  /* 0x000000ffffa57224 */ /* 0x000fc400078e0011 */
[----:B------:R-:W-:Y:S01]  /*17520*/  IMAD.MOV.U32 R167, RZ, RZ, R16 ;  /* 0x000000ffffa77224 */ /* 0x000fe200078e0010 */
[----:B------:R-:W-:Y:S01]  /*17530*/  HMMA.16816.F32.BF16 R156, R8, R12, R160 ;  /* 0x0000000c089c723c */ /* 0x000fe200000418a0 */
[----:B------:R-:W-:Y:S01]  /*17540*/  IMAD.MOV.U32 R150, RZ, RZ, R22 ;  /* 0x000000ffff967224 */ /* 0x000fe200078e0016 */
[----:B------:R-:W-:Y:S01]  /*17550*/  LDSM.16.MT88.4 R16, [R48+0xb000] ;  /* 0x00b000003010783b */ /* 0x000fe20000004200 */
[----:B------:R-:W-:Y:S02]  /*17560*/  IMAD.MOV.U32 R151, RZ, RZ, R23 ;  /* 0x000000ffff977224 */ /* 0x000fe400078e0017 */
[----:B------:R-:W-:Y:S02]  /*17570*/  IMAD.MOV.U32 R2, RZ, RZ, R20 ;  /* 0x000000ffff027224 */ /* 0x000fe400078e0014 */
[----:B------:R-:W1:Y:S01]  /*17580*/  LDSM.16.MT88.4 R20, [R32+0x1000] ;  /* 0x001000002014783b */ /* 0x000e620000004200 */
[-C--:B------:R-:W-:Y:S08]  /*17590*/  HMMA.16816.F32.BF16 R72, R4, R14.reuse, R128 ;  /* 0x0000000e0448723c */ /* 0x080ff00000041880 */
[----:B------:R-:W-:Y:S01]  /*175a0*/  HMMA.16816.F32.BF16 R152, R8, R14, R176 ;  /* 0x0000000e0898723c */ /* 0x000fe200000418b0 */
[----:B------:R-:W2:Y:S01]  /*175b0*/  LDSM.16.MT88.4 R12, [R32+0x2000] ;  /* 0x00200000200c783b */ /* 0x000ea20000004200 */
[----:B------:R-:W-:Y:S01]  /*175c0*/  IMAD.MOV.U32 R160, RZ, RZ, R170 ;  /* 0x000000ffffa07224 */ /* 0x000fe200078e00aa */
[----:B------:R-:W-:Y:S01]  /*175d0*/  MOV R162, R3 ;  /* 0x0000000300a27202 */ /* 0x000fe20000000f00 */
[----:B------:R-:W-:Y:S01]  /*175e0*/  IMAD.MOV.U32 R161, RZ, RZ, R171 ;  /* 0x000000ffffa17224 */ /* 0x000fe200078e00ab */
[----:B------:R-:W-:Y:S01]  /*175f0*/  MOV R170, R55 ;  /* 0x0000003700aa7202 */ /* 0x000fe20000000f00 */
[----:B------:R-:W-:-:S02]  /*17600*/  IMAD.MOV.U32 R149, RZ, RZ, R199 ;  /* 0x000000ffff957224 */ /* 0x000fc400078e00c7 */
[-C--:B---3--:R-:W-:Y:S01]  /*17610*/  HMMA.16816.F32.BF16 R176, R8, R24.reuse, R180 ;  /* 0x0000001808b0723c */ /* 0x088fe200000418b4 */
[----:B------:R-:W-:Y:S01]  /*17620*/  MOV R180, R2 ;  /* 0x0000000200b47202 */ /* 0x000fe20000000f00 */
[----:B------:R-:W-:Y:S01]  /*17630*/  IMAD.MOV.U32 R171, RZ, RZ, R42 ;  /* 0x000000ffffab7224 */ /* 0x000fe200078e002a */
[----:B------:R-:W-:Y:S01]  /*17640*/  MOV R2, R28 ;  /* 0x0000001c00027202 */ /* 0x000fe20000000f00 */
[----:B------:R-:W-:Y:S02]  /*17650*/  IMAD.MOV.U32 R3, RZ, RZ, R204 ;  /* 0x000000ffff037224 */ /* 0x000fe400078e00cc */
[----:B------:R-:W-:Y:S02]  /*17660*/  IMAD.MOV.U32 R199, RZ, RZ, R215 ;  /* 0x000000ffffc77224 */ /* 0x000fe400078e00d7 */
[----:B------:R-:W-:Y:S01]  /*17670*/  HMMA.16816.F32.BF16 R68, R4, R24, R68 ;  /* 0x000000180444723c */ /* 0x000fe20000041844 */
[----:B------:R-:W-:Y:S02]  /*17680*/  IMAD.MOV.U32 R24, RZ, RZ, R168 ;  /* 0x000000ffff187224 */ /* 0x000fe400078e00a8 */
[----:B------:R-:W-:Y:S01]  /*17690*/  IMAD.MOV.U32 R25, RZ, RZ, R169 ;  /* 0x000000ffff197224 */ /* 0x000fe200078e00a9 */
[----:B------:R-:W-:Y:S01]  /*176a0*/  MOV R215, R52 ;  /* 0x0000003400d77202 */ /* 0x000fe20000000f00 */
[----:B------:R-:W-:-:S02]  /*176b0*/  IMAD.MOV.U32 R168, RZ, RZ, R54 ;  /* 0x000000ffffa87224 */ /* 0x000fc400078e0036 */
[----:B------:R-:W-:Y:S02]  /*176c0*/  IMAD.MOV.U32 R169, RZ, RZ, R43 ;  /* 0x000000ffffa97224 */ /* 0x000fe400078e002b */
[----:B------:R-:W-:Y:S01]  /*176d0*/  IMAD.MOV.U32 R204, RZ, RZ, R53 ;  /* 0x000000ffffcc7224 */ /* 0x000fe200078e0035 */
[----:B------:R-:W-:Y:S01]  /*176e0*/  HMMA.16816.F32.BF16 R64, R4, R26, R64 ;  /* 0x0000001a0440723c */ /* 0x000fe20000041840 */
[----:B------:R-:W-:Y:S02]  /*176f0*/  IMAD.MOV.U32 R163, RZ, RZ, R40 ;  /* 0x000000ffffa37224 */ /* 0x000fe400078e0028 */
[----:B------:R-:W-:Y:S01]  /*17700*/  IMAD.MOV.U32 R166, RZ, RZ, R41 ;  /* 0x000000ffffa67224 */ /* 0x000fe200078e0029 */
[----:B------:R-:W-:Y:S01]  /*17710*/  LOP3.LUT R2, R2, 0xff, RZ, 0xc0, !PT ;  /* 0x000000ff02027812 */ /* 0x000fe200078ec0ff */
[----:B------:R-:W-:-:S03]  /*17720*/  IMAD.MOV.U32 R129, RZ, RZ, R168 ;  /* 0x000000ffff817224 */ /* 0x000fc600078e00a8 */
[----:B-1----:R-:W-:Y:S01]  /*17730*/  HMMA.16816.F32.BF16 R56, R4, R22, R80 ;  /* 0x000000160438723c */ /* 0x002fe20000041850 */
[----:B------:R-:W-:Y:S01]  /*17740*/  IMAD.MOV.U32 R128, RZ, RZ, R169 ;  /* 0x000000ffff807224 */ /* 0x000fe200078e00a9 */
[----:B------:R-:W-:Y:S01]  /*17750*/  MOV R130, R151 ;  /* 0x0000009700827202 */ /* 0x000fe20000000f00 */
[----:B------:R-:W-:Y:S02]  /*17760*/  IMAD.MOV.U32 R183, RZ, RZ, R170 ;  /* 0x000000ffffb77224 */ /* 0x000fe400078e00aa */
[----:B------:R-:W-:-:S03]  /*17770*/  IMAD.MOV.U32 R182, RZ, RZ, R171 ;  /* 0x000000ffffb67224 */ /* 0x000fc600078e00ab */
[----:B------:R-:W-:Y:S01]  /*17780*/  HMMA.16816.F32.BF16 R52, R4, R16, R84 ;  /* 0x000000100434723c */ /* 0x000fe20000041854 */
[----:B------:R-:W-:Y:S02]  /*17790*/  IMAD.MOV.U32 R134, RZ, RZ, R160 ;  /* 0x000000ffff867224 */ /* 0x000fe400078e00a0 */
[----:B------:R-:W-:Y:S02]  /*177a0*/  IMAD.MOV.U32 R133, RZ, RZ, R148 ;  /* 0x000000ffff857224 */ /* 0x000fe400078e0094 */
[----:B------:R-:W-:-:S03]  /*177b0*/  IMAD.MOV.U32 R132, RZ, RZ, R149 ;  /* 0x000000ffff847224 */ /* 0x000fc600078e0095 */
[----:B------:R-:W-:Y:S01]  /*177c0*/  HMMA.16816.F32.BF16 R60, R4, R20, R60 ;  /* 0x00000014043c723c */ /* 0x000fe2000004183c */
[----:B------:R-:W-:Y:S02]  /*177d0*/  IMAD.MOV.U32 R131, RZ, RZ, R150 ;  /* 0x000000ffff837224 */ /* 0x000fe400078e0096 */
[----:B------:R-:W-:-:S05]  /*177e0*/  IMAD.MOV.U32 R160, RZ, RZ, R167 ;  /* 0x000000ffffa07224 */ /* 0x000fca00078e00a7 */
[----:B------:R-:W-:Y:S01]  /*177f0*/  HMMA.16816.F32.BF16 R40, R4, R18, R116 ;  /* 0x000000120428723c */ /* 0x000fe20000041874 */
[----:B------:R-:W-:Y:S02]  /*17800*/  IMAD.MOV.U32 R119, RZ, RZ, R135 ;  /* 0x000000ffff777224 */ /* 0x000fe400078e0087 */
[----:B------:R-:W-:Y:S01]  /*17810*/  IMAD.MOV.U32 R135, RZ, RZ, R161 ;  /* 0x000000ffff877224 */ /* 0x000fe200078e00a1 */
[----:B------:R-:W-:Y:S01]  /*17820*/  MOV R161, R165 ;  /* 0x000000a500a17202 */ /* 0x000fe20000000f00 */
[----:B------:R-:W-:-:S03]  /*17830*/  IMAD.MOV.U32 R118, RZ, RZ, R162 ;  /* 0x000000ffff767224 */ /* 0x000fc600078e00a2 */
[----:B--2---:R-:W-:Y:S01]  /*17840*/  HMMA.16816.F32.BF16 R84, R4, R12, R120 ;  /* 0x0000000c0454723c */ /* 0x004fe20000041878 */
[----:B------:R-:W-:Y:S02]  /*17850*/  IMAD.MOV.U32 R116, RZ, RZ, R204 ;  /* 0x000000ffff747224 */ /* 0x000fe400078e00cc */
[----:B------:R-:W-:Y:S02]  /*17860*/  IMAD.MOV.U32 R162, RZ, RZ, R164 ;  /* 0x000000ffffa27224 */ /* 0x000fe400078e00a4 */
[----:B------:R-:W-:-:S03]  /*17870*/  IMAD.MOV.U32 R117, RZ, RZ, R166 ;  /* 0x000000ffff757224 */ /* 0x000fc600078e00a6 */
[----:B------:R-:W-:Y:S01]  /*17880*/  HMMA.16816.F32.BF16 R80, R4, R14, R140 ;  /* 0x0000000e0450723c */ /* 0x000fe2000004188c */
[----:B------:R-:W-:Y:S01]  /*17890*/  PRMT R6, R28, 0x7771, RZ ;  /* 0x000077711c067816 */ /* 0x000fe200000000ff */
[----:B------:R-:W-:Y:S02]  /*178a0*/  IMAD.MOV.U32 R204, RZ, RZ, R215 ;  /* 0x000000ffffcc7224 */ /* 0x000fe400078e00d7 */
[----:B------:R-:W-:Y:S02]  /*178b0*/  IMAD.MOV.U32 R123, RZ, RZ, R213 ;  /* 0x000000ffff7b7224 */ /* 0x000fe400078e00d5 */
[----:B------:R-:W-:Y:S02]  /*178c0*/  IMAD.MOV.U32 R122, RZ, RZ, R214 ;  /* 0x000000ffff7a7224 */ /* 0x000fe400078e00d6 */
[----:B------:R-:W-:Y:S01]  /*178d0*/  HMMA.16816.F32.BF16 R168, R8, R22, R192 ;  /* 0x0000001608a8723c */ /* 0x000fe200000418c0 */
[----:B------:R-:W-:Y:S02]  /*178e0*/  IMAD.MOV.U32 R121, RZ, RZ, R212 ;  /* 0x000000ffff797224 */ /* 0x000fe400078e00d4 */
[----:B------:R-:W-:Y:S01]  /*178f0*/  IMAD.MOV.U32 R181, RZ, RZ, R3 ;  /* 0x000000ffffb57224 */ /* 0x000fe200078e0003 */
[----:B------:R-:W-:-:S04]  /*17900*/  LOP3.LUT R3, R37, 0xff, RZ, 0xc0, !PT ;  /* 0x000000ff25037812 */ /* 0x000fc800078ec0ff */
[----:B------:R-:W-:Y:S01]  /*17910*/  HMMA.16816.F32.BF16 R148, R8, R26, R184 ;  /* 0x0000001a0894723c */ /* 0x000fe200000418b8 */
[----:B------:R-:W-:-:S07]  /*17920*/  PRMT R45, R3, 0x5410, R45 ;  /* 0x00005410032d7816 */ /* 0x000fce000000002d */
[----:B------:R-:W-:Y:S01]  /*17930*/  HMMA.16816.F32.BF16 R192, R8, R18, R220 ;  /* 0x0000001208c0723c */ /* 0x000fe200000418dc */
[----:B------:R-:W-:-:S07]  /*17940*/  LOP3.LUT R3, R30, 0xff, RZ, 0xc0, !PT ;  /* 0x000000ff1e037812 */ /* 0x000fce00078ec0ff */
[C---:B------:R-:W-:Y:S01]  /*17950*/  HMMA.16816.F32.BF16 R164, R8.reuse, R20, R188 ;  /* 0x0000001408a4723c */ /* 0x040fe200000418bc */
[----:B------:R-:W-:Y:S01]  /*17960*/  PRMT R5, R28, 0x7773, RZ ;  /* 0x000077731c057816 */ /* 0x000fe200000000ff */
[----:B------:R-:W-:Y:S06]  /*17970*/  LDSM.16.MT88.4 R20, [R32+0x400] ;  /* 0x000400002014783b */ /* 0x000fec0000004200 */
[C---:B------:R-:W-:Y:S08]  /*17980*/  HMMA.16816.F32.BF16 R184, R8.reuse, R16, R200 ;  /* 0x0000001008b8723c */ /* 0x040ff000000418c8 */
[C---:B------:R-:W-:Y:S08]  /*17990*/  HMMA.16816.F32.BF16 R212, R8.reuse, R12, R224 ;  /* 0x0000000c08d4723c */ /* 0x040ff000000418e0 */
[----:B------:R-:W-:Y:S01]  /*179a0*/  HMMA.16816.F32.BF16 R220, R8, R14, R228 ;  /* 0x0000000e08dc723c */ /* 0x000fe200000418e4 */
[----:B------:R-:W-:-:S02]  /*179b0*/  PRMT R9, R2, 0x5410, R6 ;  /* 0x0000541002097816 */ /* 0x000fc40000000006 */
[----:B------:R-:W-:Y:S02]  /*179c0*/  PRMT R4, R28, 0x7772, RZ ;  /* 0x000077721c047816 */ /* 0x000fe400000000ff */
[----:B------:R-:W-:Y:S01]  /*179d0*/  SHF.R.U32.HI R7, RZ, 0x18, R30 ;  /* 0x00000018ff077819 */ /* 0x000fe2000001161e */
[----:B------:R-:W-:Y:S01]  /*179e0*/  IMAD.MOV.U32 R202, RZ, RZ, R24 ;  /* 0x000000ffffca7224 */ /* 0x000fe200078e0018 */
[----:B------:R-:W-:Y:S01]  /*179f0*/  LOP3.LUT R2, R30, 0xffff, RZ, 0xc0, !PT ;  /* 0x0000ffff1e027812 */ /* 0x000fe200078ec0ff */
[----:B------:R-:W-:Y:S01]  /*17a00*/  IMAD.MOV.U32 R203, RZ, RZ, R25 ;  /* 0x000000ffffcb7224 */ /* 0x000fe200078e0019 */
[----:B------:R-:W-:Y:S01]  /*17a10*/  PRMT R11, R4, 0x5410, R5 ;  /* 0x00005410040b7816 */ /* 0x000fe20000000005 */
[----:B------:R-:W1:Y:S01]  /*17a20*/  LDSM.16.MT88.4 R24, [R48+0x9400] ;  /* 0x009400003018783b */ /* 0x000e620000004200 */
[----:B------:R-:W-:Y:S02]  /*17a30*/  SHF.R.U32.HI R2, RZ, 0x8, R2 ;  /* 0x00000008ff027819 */ /* 0x000fe40000011602 */
[----:B------:R-:W-:Y:S01]  /*17a40*/  SHF.R.U32.HI R8, RZ, 0x18, R29 ;  /* 0x00000018ff087819 */ /* 0x000fe2000001161d */
[----:B------:R-:W2:Y:S01]  /*17a50*/  LDSM.16.MT88.4 R16, [R48+0xa400] ;  /* 0x00a400003010783b */ /* 0x000ea20000004200 */
[----:B------:R-:W-:-:S02]  /*17a60*/  PRMT R10, R3, 0x5410, R2 ;  /* 0x00005410030a7816 */ /* 0x000fc40000000002 */
[----:B------:R-:W-:Y:S01]  /*17a70*/  PRMT R3, R30, 0x7632, R3 ;  /* 0x000076321e037816 */ /* 0x000fe20000000003 */
[----:B------:R-:W-:Y:S03]  /*17a80*/  LDSM.16.MT88.4 R12, [R32+0x1400] ;  /* 0x00140000200c783b */ /* 0x000fe60000004200 */
[----:B------:R-:W-:Y:S02]  /*17a90*/  LOP3.LUT R5, R3, 0xff, RZ, 0xc0, !PT ;  /* 0x000000ff03057812 */ /* 0x000fe400078ec0ff */
[----:B------:R-:W-:Y:S02]  /*17aa0*/  LOP3.LUT R2, R29, 0xffff, RZ, 0xc0, !PT ;  /* 0x0000ffff1d027812 */ /* 0x000fe400078ec0ff */
[----:B------:R-:W-:Y:S01]  /*17ab0*/  PRMT R37, R5, 0x5410, R7 ;  /* 0x0000541005257816 */ /* 0x000fe20000000007 */
[----:B------:R-:W-:Y:S01]  /*17ac0*/  IMAD.MOV.U32 R7, RZ, RZ, R31 ;  /* 0x000000ffff077224 */ /* 0x000fe200078e001f */
[----:B------:R-:W-:-:S02]  /*17ad0*/  LOP3.LUT R6, R29, 0xff, RZ, 0xc0, !PT ;  /* 0x000000ff1d067812 */ /* 0x000fc400078ec0ff */
[----:B------:R-:W-:Y:S02]  /*17ae0*/  PRMT R4, R29, 0x7632, R4 ;  /* 0x000076321d047816 */ /* 0x000fe40000000004 */
[----:B------:R-:W3:Y:S01]  /*17af0*/  LDSM.16.MT88.4 R28, [R48+0xb400] ;  /* 0x00b40000301c783b */ /* 0x000ee20000004200 */
[----:B------:R-:W-:Y:S02]  /*17b00*/  SHF.R.U32.HI R3, RZ, 0x8, R2 ;  /* 0x00000008ff037819 */ /* 0x000fe40000011602 */
[----:B------:R-:W-:Y:S02]  /*17b10*/  LOP3.LUT R2, R4, 0xff, RZ, 0xc0, !PT ;  /* 0x000000ff04027812 */ /* 0x000fe400078ec0ff */
[----:B------:R-:W-:Y:S01]  /*17b20*/  PRMT R4, R6, 0x5410, R3 ;  /* 0x0000541006047816 */ /* 0x000fe20000000003 */
[----:B------:R-:W-:Y:S01]  /*17b30*/  IMAD.MOV.U32 R6, RZ, RZ, R47 ;  /* 0x000000ffff067224 */ /* 0x000fe200078e002f */
[----:B------:R-:W-:Y:S02]  /*17b40*/  PRMT R5, R2, 0x5410, R8 ;  /* 0x0000541002057816 */ /* 0x000fe40000000008 */
[----:B------:R-:W-:-:S02]  /*17b50*/  HSET2.LE.AND R2, R9, R0, PT ;  /* 0x0000000009027233 */ /* 0x000fc40003803000 */
[----:B------:R-:W-:Y:S02]  /*17b60*/  LOP3.LUT R3, R11, 0xff00ff, RZ, 0xc0, !PT ;  /* 0x00ff00ff0b037812 */ /* 0x000fe400078ec0ff */
[--C-:B------:R-:W-:Y:S02]  /*17b70*/  HSET2.LE.AND R4, R4, R0.reuse, PT ;  /* 0x0000000004047233 */ /* 0x100fe40003803000 */
[----:B------:R-:W-:Y:S02]  /*17b80*/  LOP3.LUT R6, R6, R2, RZ, 0xc0, !PT ;  /* 0x0000000206067212 */ /* 0x000fe400078ec0ff */
[--C-:B------:R-:W-:Y:S02]  /*17b90*/  HSET2.LE.AND R2, R3, R0.reuse, PT ;  /* 0x0000000003027233 */ /* 0x100fe40003803000 */
[----:B------:R-:W-:Y:S02]  /*17ba0*/  HSET2.LE.AND R5, R5, R0, PT ;  /* 0x0000000005057233 */ /* 0x000fe40003803000 */
[----:B------:R-:W-:-:S02]  /*17bb0*/  LOP3.LUT R4, R109, R4, RZ, 0xc0, !PT ;  /* 0x000000046d047212 */ /* 0x000fc400078ec0ff */
[----:B------:R-:W-:Y:S02]  /*17bc0*/  LOP3.LUT R7, R7, R2, RZ, 0xc0, !PT ;  /* 0x0000000207077212 */ /* 0x000fe400078ec0ff */
[----:B------:R-:W-:Y:S01]  /*17bd0*/  LOP3.LUT R5, R108, R5, RZ, 0xc0, !PT ;  /* 0x000000056c057212 */ /* 0x000fe200078ec0ff */
[----:B------:R-:W-:-:S06]  /*17be0*/  IMAD.MOV.U32 R228, RZ, RZ, R128 ;  /* 0x000000ffffe47224 */ /* 0x000fcc00078e0080 */
[----:B-1----:R-:W-:Y:S01]  /*17bf0*/  HMMA.16816.F32.BF16 R188, R4, R24, R92 ;  /* 0x0000001804bc723c */ /* 0x002fe2000004185c */
[----:B------:R-:W-:Y:S01]  /*17c00*/  IMAD.MOV.U32 R95, RZ, RZ, R129 ;  /* 0x000000ffff5f7224 */ /* 0x000fe200078e0081 */
[----:B------:R-:W-:Y:S01]  /*17c10*/  MOV R93, R131 ;  /* 0x00000083005d7202 */ /* 0x000fe20000000f00 */
[----:B------:R-:W-:-:S05]  /*17c20*/  IMAD.MOV.U32 R94, RZ, RZ, R130 ;  /* 0x000000ffff5e7224 */ /* 0x000fca00078e0082 */
[C---:B--2---:R-:W-:Y:S08]  /*17c30*/  HMMA.16816.F32.BF16 R128, R4.reuse, R18, R64 ;  /* 0x000000120480723c */ /* 0x044ff00000041840 */
[----:B---3--:R-:W-:Y:S01]  /*17c40*/  HMMA.16816.F32.BF16 R64, R4, R30, R40 ;  /* 0x0000001e0440723c */ /* 0x008fe20000041828 */
[----:B------:R-:W1:Y:S01]  /*17c50*/  LDSM.16.MT88.4 R40, [R32+0x2400] ;  /* 0x002400002028783b */ /* 0x000e620000004200 */
[----:B------:R-:W-:Y:S01]  /*17c60*/  IMAD.MOV.U32 R92, RZ, RZ, R180 ;  /* 0x000000ffff5c7224 */ /* 0x000fe200078e00b4 */
[----:B------:R-:W-:Y:S01]  /*17c70*/  MOV R230, R181 ;  /* 0x000000b500e67202 */ /* 0x000fe20000000f00 */
[----:B------:R-:W-:-:S02]  /*17c80*/  IMAD.MOV.U32 R9, RZ, RZ, R182 ;  /* 0x000000ffff097224 */ /* 0x000fc400078e00b6 */
[----:B------:R-:W-:Y:S02]  /*17c90*/  IMAD.MOV.U32 R229, RZ, RZ, R183 ;  /* 0x000000ffffe57224 */ /* 0x000fe400078e00b7 */
[----:B------:R-:W-:Y:S01]  /*17ca0*/  HMMA.16816.F32.BF16 R180, R4, R26, R88 ;  /* 0x0000001a04b4723c */ /* 0x000fe20000041858 */
[----:B------:R-:W-:Y:S01]  /*17cb0*/  IMAD.MOV.U32 R200, RZ, RZ, R160 ;  /* 0x000000ffffc87224 */ /* 0x000fe200078e00a0 */
[----:B------:R-:W-:Y:S01]  /*17cc0*/  MOV R90, R163 ;  /* 0x000000a3005a7202 */ /* 0x000fe20000000f00 */
[----:B------:R-:W-:Y:S01]  /*17cd0*/  IMAD.MOV.U32 R88, RZ, RZ, R161 ;  /* 0x000000ffff587224 */ /* 0x000fe200078e00a1 */
[----:B------:R-:W-:Y:S01]  /*17ce0*/  HSET2.LE.AND R3, R10, R0, PT ;  /* 0x000000000a037233 */ /* 0x000fe20003803000 */
[----:B------:R-:W-:-:S03]  /*17cf0*/  IMAD.MOV.U32 R89, RZ, RZ, R162 ;  /* 0x000000ffff597224 */ /* 0x000fc600078e00a2 */
[C---:B------:R-:W-:Y:S01]  /*17d00*/  HMMA.16816.F32.BF16 R160, R4.reuse, R20, R76 ;  /* 0x0000001404a0723c */ /* 0x040fe2000004184c */
[----:B------:R-:W-:Y:S01]  /*17d10*/  IMAD.MOV.U32 R79, RZ, RZ, R110 ;  /* 0x000000ffff4f7224 */ /* 0x000fe200078e006e */
[----:B------:R-:W-:Y:S01]  /*17d20*/  LOP3.LUT R8, R121, R3, RZ, 0xc0, !PT ;  /* 0x0000000379087212 */ /* 0x000fe200078ec0ff */
[----:B------:R-:W-:Y:S01]  /*17d30*/  IMAD.MOV.U32 R226, RZ, RZ, R122 ;  /* 0x000000ffffe27224 */ /* 0x000fe200078e007a */
[----:B------:R-:W-:Y:S01]  /*17d40*/  MOV R11, R117 ;  /* 0x00000075000b7202 */ /* 0x000fe20000000f00 */
[----:B------:R-:W-:Y:S02]  /*17d50*/  IMAD.MOV.U32 R227, RZ, RZ, R123 ;  /* 0x000000ffffe37224 */ /* 0x000fe400078e007b */
[----:B------:R-:W-:Y:S01]  /*17d60*/  IMAD.MOV.U32 R91, RZ, RZ, R111 ;  /* 0x000000ffff5b7224 */ /* 0x000fe200078e006f */
[----:B------:R-:W-:Y:S01]  /*17d70*/  HMMA.16816.F32.BF16 R120, R4, R12, R60 ;  /* 0x0000000c0478723c */ /* 0x000fe2000004183c */
[----:B------:R-:W-:Y:S02]  /*17d80*/  IMAD.MOV.U32 R77, RZ, RZ, R135 ;  /* 0x000000ffff4d7224 */ /* 0x000fe400078e0087 */
[----:B------:R-:W-:Y:S01]  /*17d90*/  IMAD.MOV.U32 R78, RZ, RZ, R79 ;  /* 0x000000ffff4e7224 */ /* 0x000fe200078e004f */
[----:B------:R-:W-:Y:S01]  /*17da0*/  MOV R79, R88 ;  /* 0x00000058004f7202 */ /* 0x000fe20000000f00 */
[----:B------:R-:W-:-:S02]  /*17db0*/  IMAD.MOV.U32 R225, RZ, RZ, R116 ;  /* 0x000000ffffe17224 */ /* 0x000fc400078e0074 */
        /* <DEDUP_REMOVED lines=9> */
[----:B------:R-:W-:-:S03]  /*17e50*/  IMAD.MOV.U32 R90, RZ, RZ, R91 ;  /* 0x000000ffff5a7224 */ /* 0x000fc600078e005b */
[----:B------:R-:W-:Y:S01]  /*17e60*/  HMMA.16816.F32.BF16 R132, R4, R16, R68 ;  /* 0x000000100484723c */ /* 0x000fe20000041844 */
[----:B------:R-:W-:Y:S02]  /*17e70*/  IMAD.MOV.U32 R75, RZ, RZ, R77 ;  /* 0x000000ffff4b7224 */ /* 0x000fe400078e004d */
[----:B------:R-:W-:-:S05]  /*17e80*/  IMAD.MOV.U32 R77, RZ, RZ, R78 ;  /* 0x000000ffff4d7224 */ /* 0x000fca00078e004e */
[----:B------:R-:W-:Y:S01]  /*17e90*/  HMMA.16816.F32.BF16 R116, R4, R14, R56 ;  /* 0x0000000e0474723c */ /* 0x000fe20000041838 */
[----:B------:R-:W-:Y:S02]  /*17ea0*/  IMAD.MOV.U32 R91, RZ, RZ, R92 ;  /* 0x000000ffff5b7224 */ /* 0x000fe400078e005c */
[----:B------:R-:W-:-:S05]  /*17eb0*/  IMAD.MOV.U32 R78, RZ, RZ, R79 ;  /* 0x000000ffff4e7224 */ /* 0x000fca00078e004f */
[----:B-1----:R-:W-:Y:S01]  /*17ec0*/  HMMA.16816.F32.BF16 R60, R4, R40, R84 ;  /* 0x00000028043c723c */ /* 0x002fe20000041854 */
[----:B------:R-:W-:Y:S01]  /*17ed0*/  IMAD.MOV.U32 R92, RZ, RZ, R10 ;  /* 0x000000ffff5c7224 */ /* 0x000fe200078e000a */
[----:B------:R-:W-:Y:S01]  /*17ee0*/  HSET2.LE.AND R2, R37, R0, PT ;  /* 0x0000000025027233 */ /* 0x000fe20003803000 */
[----:B------:R-:W-:-:S05]  /*17ef0*/  IMAD.MOV.U32 R79, RZ, RZ, R88 ;  /* 0x000000ffff4f7224 */ /* 0x000fca00078e0058 */
[----:B------:R-:W-:Y:S01]  /*17f00*/  HMMA.16816.F32.BF16 R52, R4, R42, R80 ;  /* 0x0000002a0434723c */ /* 0x000fe20000041850 */
[----:B------:R-:W-:Y:S01]  /*17f10*/  LOP3.LUT R4, R125, 0xff00ff, RZ, 0xc0, !PT ;  /* 0x00ff00ff7d047812 */ /* 0x000fe200078ec0ff */
[----:B------:R-:W-:Y:S01]  /*17f20*/  IMAD.MOV.U32 R88, RZ, RZ, R89 ;  /* 0x000000ffff587224 */ /* 0x000fe200078e0059 */
[--C-:B------:R-:W-:Y:S02]  /*17f30*/  HSET2.LE.AND R3, R45, R0.reuse, PT ;  /* 0x000000002d037233 */ /* 0x100fe40003803000 */
[----:B------:R-:W-:Y:S02]  /*17f40*/  MOV R89, R90 ;  /* 0x0000005a00597202 */ /* 0x000fe40000000f00 */
[----:B------:R-:W-:Y:S01]  /*17f50*/  HSET2.LE.AND R4, R4, R0, PT ;  /* 0x0000000004047233 */ /* 0x000fe20003803000 */
[----:B------:R-:W-:Y:S02]  /*17f60*/  IMAD.MOV.U32 R90, RZ, RZ, R91 ;  /* 0x000000ffff5a7224 */ /* 0x000fe400078e005b */
[----:B------:R-:W-:Y:S01]  /*17f70*/  IMAD.MOV.U32 R91, RZ, RZ, R92 ;  /* 0x000000ffff5b7224 */ /* 0x000fe200078e005c */
[----:B------:R-:W-:Y:S01]  /*17f80*/  LOP3.LUT R9, R9, R2, RZ, 0xc0, !PT ;  /* 0x0000000209097212 */ /* 0x000fe200078ec0ff */
[----:B------:R-:W-:Y:S01]  /*17f90*/  IMAD.MOV.U32 R92, RZ, RZ, R11 ;  /* 0x000000ffff5c7224 */ /* 0x000fe200078e000b */
[----:B------:R-:W-:-:S02]  /*17fa0*/  LOP3.LUT R10, R102, R3, RZ, 0xc0, !PT ;  /* 0x00000003660a7212 */ /* 0x000fc400078ec0ff */
[----:B------:R-:W-:Y:S01]  /*17fb0*/  LOP3.LUT R11, R217, R4, RZ, 0xc0, !PT ;  /* 0x00000004d90b7212 */ /* 0x000fe200078ec0ff */
[----:B------:R-:W-:Y:S01]  /*17fc0*/  IMAD.MOV.U32 R5, RZ, RZ, R88 ;  /* 0x000000ffff057224 */ /* 0x000fe200078e0058 */
[----:B------:R-:W-:Y:S01]  /*17fd0*/  MOV R2, R77 ;  /* 0x0000004d00027202 */ /* 0x000fe20000000f00 */
[----:B------:R-:W-:Y:S01]  /*17fe0*/  IMAD.MOV.U32 R7, RZ, RZ, R90 ;  /* 0x000000ffff077224 */ /* 0x000fe200078e005a */
[----:B------:R-:W-:Y:S01]  /*17ff0*/  MOV R74, R76 ;  /* 0x0000004c004a7202 */ /* 0x000fe20000000f00 */
[----:B------:R-:W-:Y:S01]  /*18000*/  IMAD.MOV.U32 R6, RZ, RZ, R89 ;  /* 0x000000ffff067224 */ /* 0x000fe200078e0059 */
[----:B------:R-:W-:Y:S01]  /*18010*/  MOV R68, R91 ;  /* 0x0000005b00447202 */ /* 0x000fe20000000f00 */
[----:B------:R-:W-:Y:S01]  /*18020*/  HMMA.16816.F32.BF16 R112, R8, R24, R112 ;  /* 0x000000180870723c */ /* 0x000fe20000041870 */
[----:B------:R-:W-:Y:S01]  /*18030*/  IMAD.MOV.U32 R25, RZ, RZ, R5 ;  /* 0x000000ffff197224 */ /* 0x000fe200078e0005 */
[----:B------:R1:W5:Y:S01]  /*18040*/  LDL.LU R102, [R1+0x180] ;  /* 0x0001800001667983 */ /* 0x0003620000300800 */
[----:B------:R-:W-:-:S02]  /*18050*/  IMAD.MOV.U32 R37, RZ, RZ, R78 ;  /* 0x000000ffff257224 */ /* 0x000fc400078e004e */
[----:B------:R-:W-:-:S03]  /*18060*/  IMAD.MOV.U32 R125, RZ, RZ, R79 ;  /* 0x000000ffff7d7224 */ /* 0x000fc600078e004f */
[----:B------:R-:W-:Y:S01]  /*18070*/  HMMA.16816.F32.BF16 R56, R8, R14, R168 ;  /* 0x0000000e0838723c */ /* 0x000fe200000418a8 */
[----:B------:R-:W-:Y:S02]  /*18080*/  IMAD.MOV.U32 R170, RZ, RZ, R2 ;  /* 0x000000ffffaa7224 */ /* 0x000fe400078e0002 */
[----:B------:R-:W-:Y:S02]  /*18090*/  IMAD.MOV.U32 R69, RZ, RZ, R92 ;  /* 0x000000ffff457224 */ /* 0x000fe400078e005c */
[----:B------:R-:W-:Y:S02]  /*180a0*/  IMAD.MOV.U32 R4, RZ, RZ, R6 ;  /* 0x000000ffff047224 */ /* 0x000fe400078e0006 */
[----:B------:R-:W-:Y:S02]  /*180b0*/  IMAD.MOV.U32 R70, RZ, RZ, R74 ;  /* 0x000000ffff467224 */ /* 0x000fe400078e004a */
[----:B------:R-:W-:Y:S01]  /*180c0*/  IMAD.MOV.U32 R71, RZ, RZ, R75 ;  /* 0x000000ffff477224 */ /* 0x000fe200078e004b */
[----:B------:R-:W-:Y:S01]  /*180d0*/  PRMT R5, R126, 0x7772, RZ ;  /* 0x000077727e057816 */ /* 0x000fe200000000ff */
[----:B------:R-:W-:-:S02]  /*180e0*/  IMAD.MOV.U32 R2, RZ, RZ, R7 ;  /* 0x000000ffff027224 */ /* 0x000fc400078e0007 */
[----:B------:R-:W-:Y:S01]  /*180f0*/  IMAD.MOV.U32 R127, RZ, RZ, R25 ;  /* 0x000000ffff7f7224 */ /* 0x000fe200078e0019 */
[C---:B------:R-:W-:Y:S01]  /*18100*/  HMMA.16816.F32.BF16 R88, R8.reuse, R20, R156 ;  /* 0x000000140858723c */ /* 0x040fe2000004189c */
[----:B------:R-:W-:Y:S01]  /*18110*/  IMAD.MOV.U32 R25, RZ, RZ, R2 ;  /* 0x000000ffff197224 */ /* 0x000fe200078e0002 */
[C---:B------:R-:W-:Y:S01]  /*18120*/  LOP3.LUT R2, R33.reuse, 0xffff, RZ, 0xc0, !PT ;  /* 0x0000ffff21027812 */ /* 0x040fe200078ec0ff */
[----:B------:R-:W-:Y:S01]  /*18130*/  IMAD.MOV.U32 R169, RZ, RZ, R37 ;  /* 0x000000ffffa97224 */ /* 0x000fe200078e0025 */
[----:B------:R-:W-:Y:S01]  /*18140*/  MOV R168, R125 ;  /* 0x0000007d00a87202 */ /* 0x000fe20000000f00 */
[----:B------:R-:W-:Y:S01]  /*18150*/  IMAD.MOV.U32 R37, RZ, RZ, R68 ;  /* 0x000000ffff257224 */ /* 0x000fe200078e0044 */
[C---:B------:R-:W-:Y:S01]  /*18160*/  PRMT R6, R126.reuse, 0x7773, RZ ;  /* 0x000077737e067816 */ /* 0x040fe200000000ff */
[----:B------:R-:W-:Y:S01]  /*18170*/  IMAD.MOV.U32 R125, RZ, RZ, R69 ;  /* 0x000000ffff7d7224 */ /* 0x000fe200078e0045 */
[----:B------:R-:W-:Y:S01]  /*18180*/  HMMA.16816.F32.BF16 R72, R8, R12, R164 ;  /* 0x0000000c0848723c */ /* 0x000fe200000418a4 */
[----:B------:R-:W-:Y:S01]  /*18190*/  IMAD.MOV.U32 R7, RZ, RZ, R126 ;  /* 0x000000ffff077224 */ /* 0x000fe200078e007e */
[----:B------:R-:W-:Y:S01]  /*181a0*/  PRMT R12, R126, 0x7771, RZ ;  /* 0x000077717e0c7816 */ /* 0x000fe200000000ff */
[----:B------:R-:W-:Y:S01]  /*181b0*/  IMAD.MOV.U32 R92, RZ, RZ, R225 ;  /* 0x000000ffff5c7224 */ /* 0x000fe200078e00e1 */
[----:B------:R-:W-:Y:S01]  /*181c0*/  SHF.R.U32.HI R2, RZ, 0x8, R2 ;  /* 0x00000008ff027819 */ /* 0x000fe20000011602 */
[----:B------:R-:W-:Y:S01]  /*181d0*/  IMAD.MOV.U32 R126, RZ, RZ, R4 ;  /* 0x000000ffff7e7224 */ /* 0x000fe200078e0004 */
[----:B------:R-:W-:-:S02]  /*181e0*/  LOP3.LUT R4, R33, 0xff, RZ, 0xc0, !PT ;  /* 0x000000ff21047812 */ /* 0x000fc400078ec0ff */
[C---:B------:R-:W-:Y:S01]  /*181f0*/  HMMA.16816.F32.BF16 R84, R8.reuse, R22, R152 ;  /* 0x000000160854723c */ /* 0x040fe20000041898 */
[----:B------:R-:W2:Y:S01]  /*18200*/  LDSM.16.MT88.4 R20, [R32+0x800] ;  /* 0x000800002014783b */ /* 0x000ea20000004200 */
[----:B------:R-:W-:Y:S01]  /*18210*/  MOV R158, R70 ;  /* 0x00000046009e7202 */ /* 0x000fe20000000f00 */
[----:B------:R-:W-:Y:S01]  /*18220*/  IMAD.MOV.U32 R157, RZ, RZ, R125 ;  /* 0x000000ffff9d7224 */ /* 0x000fe200078e007d */
[----:B------:R-:W-:Y:S01]  /*18230*/  MOV R156, R37 ;  /* 0x00000025009c7202 */ /* 0x000fe20000000f00 */
[----:B------:R-:W-:Y:S01]  /*18240*/  IMAD.MOV.U32 R159, RZ, RZ, R71 ;  /* 0x000000ffff9f7224 */ /* 0x000fe200078e0047 */
[----:B------:R-:W-:Y:S01]  /*18250*/  PRMT R3, R33, 0x7632, R3 ;  /* 0x0000763221037816 */ /* 0x000fe20000000003 */
[----:B------:R-:W-:Y:S01]  /*18260*/  IMAD.MOV.U32 R24, RZ, RZ, R94 ;  /* 0x000000ffff187224 */ /* 0x000fe200078e005e */
[----:B------:R-:W-:Y:S01]  /*18270*/  HMMA.16816.F32.BF16 R96, R8, R26, R96 ;  /* 0x0000001a0860723c */ /* 0x000fe20000041860 */
[----:B------:R-:W-:Y:S01]  /*18280*/  IMAD.MOV.U32 R26, RZ, RZ, R92 ;  /* 0x000000ffff1a7224 */ /* 0x000fe200078e005c */
[----:B------:R-:W-:Y:S01]  /*18290*/  PRMT R37, R5, 0x5410, R6 ;  /* 0x0000541005257816 */ /* 0x000fe20000000006 */
[----:B------:R-:W-:Y:S01]  /*182a0*/  IMAD.MOV.U32 R27, RZ, RZ, R93 ;  /* 0x000000ffff1b7224 */ /* 0x000fe200078e005d */
[----:B------:R-:W-:Y:S01]  /*182b0*/  PRMT R2, R4, 0x5410, R2 ;  /* 0x0000541004027816 */ /* 0x000fe20000000002 */
[----:B------:R1:W5:Y:S01]  /*182c0*/  LDL.LU R217, [R1+0x17c] ;  /* 0x00017c0001d97983 */ /* 0x0003620000300800 */
[----:B------:R-:W-:-:S02]  /*182d0*/  LOP3.LUT R6, R7, 0xff, RZ, 0xc0, !PT ;  /* 0x000000ff07067812 */ /* 0x000fc400078ec0ff */
[C---:B------:R-:W-:Y:S01]  /*182e0*/  HMMA.16816.F32.BF16 R212, R8.reuse, R40, R212 ;  /* 0x0000002808d4723c */ /* 0x040fe200000418d4 */
[----:B------:R-:W-:Y:S01]  /*182f0*/  SHF.R.U32.HI R5, RZ, 0x18, R33 ;  /* 0x00000018ff057819 */ /* 0x000fe20000011621 */
[----:B------:R-:W-:Y:S01]  /*18300*/  IMAD.MOV.U32 R40, RZ, RZ, R157 ;  /* 0x000000ffff287224 */ /* 0x000fe200078e009d */
[----:B------:R-:W-:Y:S01]  /*18310*/  LOP3.LUT R3, R3, 0xff, RZ, 0xc0, !PT ;  /* 0x000000ff03037812 */ /* 0x000fe200078ec0ff */
[----:B------:R-:W-:Y:S01]  /*18320*/  IMAD.MOV.U32 R157, RZ, RZ, R159 ;  /* 0x000000ffff9d7224 */ /* 0x000fe200078e009f */
[----:B------:R-:W-:Y:S01]  /*18330*/  MOV R41, R156 ;  /* 0x0000009c00297202 */ /* 0x000fe20000000f00 */
[----:B------:R-:W-:Y:S01]  /*18340*/  IMAD.MOV.U32 R156, RZ, RZ, R158 ;  /* 0x000000ffff9c7224 */ /* 0x000fe200078e009e */
[----:B------:R-:W-:Y:S01]  /*18350*/  MOV R159, R24 ;  /* 0x00000018009f7202 */ /* 0x000fe20000000f00 */
[----:B------:R-:W-:Y:S01]  /*18360*/  IMAD.MOV.U32 R4, RZ, RZ, R107 ;  /* 0x000000ffff047224 */ /* 0x000fe200078e006b */
[C---:B------:R-:W-:Y:S01]  /*18370*/  HMMA.16816.F32.BF16 R80, R8.reuse, R16, R176 ;  /* 0x000000100850723c */ /* 0x040fe200000418b0 */
[----:B------:R-:W-:Y:S01]  /*18380*/  IMAD.MOV.U32 R125, RZ, RZ, R95 ;  /* 0x000000ffff7d7224 */ /* 0x000fe200078e005f */
[----:B------:R-:W-:Y:S01]  /*18390*/  HSET2.LE.AND R2, R2, R0, PT ;  /* 0x0000000002027233 */ /* 0x000fe20003803000 */
[----:B------:R-:W-:Y:S01]  /*183a0*/  IMAD.MOV.U32 R155, RZ, RZ, R26 ;  /* 0x000000ffff9b7224 */ /* 0x000fe200078e001a */
[----:B------:R-:W-:Y:S01]  /*183b0*/  PRMT R6, R6, 0x5410, R12 ;  /* 0x0000541006067816 */ /* 0x000fe2000000000c */
[----:B------:R-:W-:Y:S01]  /*183c0*/  IMAD.MOV.U32 R158, RZ, RZ, R27 ;  /* 0x000000ffff9e7224 */ /* 0x000fe200078e001b */
[----:B------:R-:W-:Y:S01]  /*183d0*/  PRMT R3, R3, 0x5410, R5 ;  /* 0x0000541003037816 */ /* 0x000fe20000000005 */
[----:B------:R-:W-:Y:S01]  /*183e0*/  IMAD.MOV.U32 R107, RZ, RZ, R25 ;  /* 0x000000ffff6b7224 */ /* 0x000fe200078e0019 */
[C---:B------:R-:W-:Y:S01]  /*183f0*/  HMMA.16816.F32.BF16 R76, R8.reuse, R18, R148 ;  /* 0x00000012084c723c */ /* 0x040fe20000041894 */
[----:B------:R-:W3:Y:S04]  /*18400*/  LDSM.16.MT88.4 R24, [R48+0x9800] ;  /* 0x009800003018783b */ /* 0x000ee80000004200 */
[----:B------:R-:W4:Y:S03]  /*18410*/  LDSM.16.MT88.4 R12, [R48+0xa800] ;  /* 0x00a80000300c783b */ /* 0x000f260000004200 */
[----:B------:R-:W-:Y:S01]  /*18420*/  HMMA.16816.F32.BF16 R68, R8, R28, R184 ;  /* 0x0000001c0844723c */ /* 0x000fe200000418b8 */
[----:B------:R-:W1:Y:S01]  /*18430*/  LDSM.16.MT88.4 R16, [R48+0xb800] ;  /* 0x00b800003010783b */ /* 0x000e620000004200 */
[----:B------:R-:W-:-:S06]  /*18440*/  LOP3.LUT R4, R4, R2, RZ, 0xc0, !PT ;  /* 0x0000000204047212 */ /* 0x000fcc00078ec0ff */
[----:B------:R-:W-:Y:S01]  /*18450*/  HMMA.16816.F32.BF16 R92, R8, R30, R192 ;  /* 0x0000001e085c723c */ /* 0x000fe200000418c0 */
[----:B------:R-:W-:Y:S01]  /*18460*/  LDSM.16.MT88.4 R28, [R32+0x2800] ;  /* 0x00280000201c783b */ /* 0x000fe20000004200 */
[----:B------:R-:W-:-:S06]  /*18470*/  HSET2.LE.AND R2, R3, R0, PT ;  /* 0x0000000003027233 */ /* 0x000fcc0003803000 */
[----:B------:R-:W-:Y:S01]  /*18480*/  HMMA.16816.F32.BF16 R220, R8, R42, R220 ;  /* 0x0000002a08dc723c */ /* 0x000fe200000418dc */
[----:B------:R-:W1:Y:S01]  /*18490*/  LDSM.16.MT88.4 R8, [R32+0x1800] ;  /* 0x001800002008783b */ /* 0x000e620000004200 */
[----:B------:R-:W-:-:S05]  /*184a0*/  IMAD.MOV.U32 R3, RZ, RZ, R124 ;  /* 0x000000ffff037224 */ /* 0x000fca00078e007c */
[----:B------:R-:W-:Y:S02]  /*184b0*/  LOP3.LUT R5, R3, R2, RZ, 0xc0, !PT ;  /* 0x0000000203057212 */ /* 0x000fe400078ec0ff */
[----:B------:R-:W-:Y:S01]  /*184c0*/  HSET2.LE.AND R2, R6, R0, PT ;  /* 0x0000000006027233 */ /* 0x000fe20003803000 */
[----:B------:R-:W-:Y:S01]  /*184d0*/  IMAD.MOV.U32 R6, RZ, RZ, R106 ;  /* 0x000000ffff067224 */ /* 0x000fe200078e006a */
[----:B------:R-:W-:-:S04]  /*184e0*/  LOP3.LUT R3, R37, 0xff00ff, RZ, 0xc0, !PT ;  /* 0x00ff00ff25037812 */ /* 0x000fc800078ec0ff */
[----:B------:R-:W-:Y:S01]  /*184f0*/  LOP3.LUT R6, R6, R2, RZ, 0xc0, !PT ;  /* 0x0000000206067212 */ /* 0x000fe200078ec0ff */
[----:B------:R-:W-:Y:S01]  /*18500*/  IMAD.MOV.U32 R2, RZ, RZ, R105 ;  /* 0x000000ffff027224 */ /* 0x000fe200078e0069 */
[----:B------:R-:W-:-:S05]  /*18510*/  HSET2.LE.AND R3, R3, R0, PT ;  /* 0x0000000003037233 */ /* 0x000fca0003803000 */
[----:B------:R-:W-:Y:S01]  /*18520*/  LOP3.LUT R7, R2, R3, RZ, 0xc0, !PT ;  /* 0x0000000302077212 */ /* 0x000fe200078ec0ff */
[----:B------:R-:W-:Y:S01]  /*18530*/  IMAD.MOV.U32 R176, RZ, RZ, R156 ;  /* 0x000000ffffb07224 */ /* 0x000fe200078e009c */
[----:B------:R-:W-:Y:S01]  /*18540*/  MOV R152, R158 ;  /* 0x0000009e00987202 */ /* 0x000fe20000000f00 */
[----:B------:R-:W-:Y:S02]  /*18550*/  IMAD.MOV.U32 R43, RZ, RZ, R155 ;  /* 0x000000ffff2b7224 */ /* 0x000fe400078e009b */
[----:B------:R-:W-:Y:S02]  /*18560*/  IMAD.MOV.U32 R177, RZ, RZ, R157 ;  /* 0x000000ffffb17224 */ /* 0x000fe400078e009d */
[----:B--2---:R-:W-:Y:S01]  /*18570*/  HMMA.16816.F32.BF16 R192, R4, R22, R140 ;  /* 0x0000001604c0723c */ /* 0x004fe2000004188c */
[----:B------:R-:W-:Y:S02]  /*18580*/  IMAD.MOV.U32 R142, RZ, RZ, R206 ;  /* 0x000000ffff8e7224 */ /* 0x000fe400078e00ce */
[----:B------:R-:W-:-:S02]  /*18590*/  IMAD.MOV.U32 R153, RZ, RZ, R159 ;  /* 0x000000ffff997224 */ /* 0x000fc400078e009f */
[----:B------:R-:W-:Y:S02]  /*185a0*/  IMAD.MOV.U32 R158, RZ, RZ, R125 ;  /* 0x000000ffff9e7224 */ /* 0x000fe400078e007d */
[----:B------:R-:W-:Y:S01]  /*185b0*/  IMAD.MOV.U32 R156, RZ, RZ, R229 ;  /* 0x000000ffff9c7224 */ /* 0x000fe200078e00e5 */
[----:B------:R-:W-:Y:S01]  /*185c0*/  MOV R229, R198 ;  /* 0x000000c600e57202 */ /* 0x000fe20000000f00 */
[----:B------:R-:W-:Y:S02]  /*185d0*/  IMAD.MOV.U32 R225, RZ, RZ, R211 ;  /* 0x000000ffffe17224 */ /* 0x000fe400078e00d3 */
[----:B------:R-:W-:Y:S02]  /*185e0*/  IMAD.MOV.U32 R157, RZ, RZ, R228 ;  /* 0x000000ffff9d7224 */ /* 0x000fe400078e00e4 */
[----:B------:R-:W-:Y:S02]  /*185f0*/  IMAD.MOV.U32 R155, RZ, RZ, R230 ;  /* 0x000000ffff9b7224 */ /* 0x000fe400078e00e6 */
[----:B------:R-:W-:-:S02]  /*18600*/  IMAD.MOV.U32 R179, RZ, RZ, R203 ;  /* 0x000000ffffb37224 */ /* 0x000fc400078e00cb */
[----:B------:R-:W-:Y:S01]  /*18610*/  IMAD.MOV.U32 R178, RZ, RZ, R202 ;  /* 0x000000ffffb27224 */ /* 0x000fe200078e00ca */
[C---:B------:R-:W-:Y:S01]  /*18620*/  PRMT R3, R142.reuse, 0x7773, RZ ;  /* 0x000077738e037816 */ /* 0x040fe200000000ff */
[----:B------:R-:W-:Y:S01]  /*18630*/  IMAD.MOV.U32 R159, RZ, RZ, R201 ;  /* 0x000000ffff9f7224 */ /* 0x000fe200078e00c9 */
[----:B------:R-:W-:Y:S01]  /*18640*/  PRMT R2, R142, 0x7772, RZ ;  /* 0x000077728e027816 */ /* 0x000fe200000000ff */
[----:B------:R-:W-:Y:S01]  /*18650*/  IMAD.MOV.U32 R125, RZ, RZ, R196 ;  /* 0x000000ffff7d7224 */ /* 0x000fe200078e00c4 */
[----:B------:R-:W-:Y:S01]  /*18660*/  MOV R154, R200 ;  /* 0x000000c8009a7202 */ /* 0x000fe20000000f00 */
[----:B------:R-:W-:Y:S02]  /*18670*/  IMAD.MOV.U32 R228, RZ, RZ, R197 ;  /* 0x000000ffffe47224 */ /* 0x000fe400078e00c5 */
[----:B------:R-:W-:Y:S01]  /*18680*/  IMAD.MOV.U32 R42, RZ, RZ, R152 ;  /* 0x000000ffff2a7224 */ /* 0x000fe200078e0098 */
[----:B---3--:R-:W-:Y:S01]  /*18690*/  HMMA.16816.F32.BF16 R148, R4, R24, R188 ;  /* 0x000000180494723c */ /* 0x008fe200000418bc */
[----:B------:R-:W-:-:S02]  /*186a0*/  IMAD.MOV.U32 R230, RZ, RZ, R199 ;  /* 0x000000ffffe67224 */ /* 0x000fc400078e00c7 */
[----:B------:R-:W-:Y:S01]  /*186b0*/  IMAD.MOV.U32 R124, RZ, RZ, R153 ;  /* 0x000000ffff7c7224 */ /* 0x000fe200078e0099 */
[----:B------:R-:W-:Y:S01]  /*186c0*/  MOV R167, R179 ;  /* 0x000000b300a77202 */ /* 0x000fe20000000f00 */
[----:B------:R-:W-:Y:S01]  /*186d0*/  IMAD.MOV.U32 R153, RZ, RZ, R159 ;  /* 0x000000ffff997224 */ /* 0x000fe200078e009f */
[----:B------:R-:W-:Y:S01]  /*186e0*/  MOV R159, R225 ;  /* 0x000000e1009f7202 */ /* 0x000fe20000000f00 */
[----:B------:R-:W-:Y:S01]  /*186f0*/  IMAD.MOV.U32 R152, RZ, RZ, R125 ;  /* 0x000000ffff987224 */ /* 0x000fe200078e007d */
[----:B------:R-:W-:Y:S01]  /*18700*/  HMMA.16816.F32.BF16 R196, R4, R20, R160 ;  /* 0x0000001404c4723c */ /* 0x000fe200000418a0 */
[----:B------:R-:W-:Y:S01]  /*18710*/  IMAD.MOV.U32 R162, RZ, RZ, R176 ;  /* 0x000000ffffa27224 */ /* 0x000fe200078e00b0 */
[----:B------:R-:W-:Y:S01]  /*18720*/  MOV R163, R177 ;  /* 0x000000b100a37202 */ /* 0x000fe20000000f00 */
[----:B------:R-:W-:Y:S01]  /*18730*/  IMAD.MOV.U32 R166, RZ, RZ, R178 ;  /* 0x000000ffffa67224 */ /* 0x000fe200078e00b2 */
[----:B------:R-:W-:Y:S01]  /*18740*/  MOV R143, R207 ;  /* 0x000000cf008f7202 */ /* 0x000fe20000000f00 */
[----:B------:R-:W-:-:S02]  /*18750*/  IMAD.MOV.U32 R165, RZ, RZ, R228 ;  /* 0x000000ffffa57224 */ /* 0x000fc400078e00e4 */
[----:B------:R-:W-:Y:S01]  /*18760*/  IMAD.MOV.U32 R105, RZ, RZ, R227 ;  /* 0x000000ffff697224 */ /* 0x000fe200078e00e3 */
[----:B------:R-:W-:Y:S01]  /*18770*/  HMMA.16816.F32.BF16 R200, R4, R26, R180 ;  /* 0x0000001a04c8723c */ /* 0x000fe200000418b4 */
[----:B------:R-:W-:Y:S02]  /*18780*/  IMAD.MOV.U32 R164, RZ, RZ, R229 ;  /* 0x000000ffffa47224 */ /* 0x000fe400078e00e5 */
[----:B------:R-:W-:Y:S02]  /*18790*/  IMAD.MOV.U32 R106, RZ, RZ, R204 ;  /* 0x000000ffff6a7224 */ /* 0x000fe400078e00cc */
[----:B------:R-:W-:-:S03]  /*187a0*/  IMAD.MOV.U32 R37, RZ, RZ, R205 ;  /* 0x000000ffff257224 */ /* 0x000fc600078e00cd */
[----:B----4-:R-:W-:Y:S01]  /*187b0*/  HMMA.16816.F32.BF16 R184, R4, R14, R128 ;  /* 0x0000000e04b8723c */ /* 0x010fe20000041880 */
[----:B------:R-:W-:-:S07]  /*187c0*/  IMAD.MOV.U32 R171, RZ, RZ, R230 ;  /* 0x000000ffffab7224 */ /* 0x000fce00078e00e6 */
[----:B-1----:R-:W-:Y:S01]  /*187d0*/  HMMA.16816.F32.BF16 R64, R4, R18, R64 ;  /* 0x000000120440723c */ /* 0x002fe20000041840 */
[----:B------:R-:W-:Y:S01]  /*187e0*/  IMAD.MOV.U32 R160, RZ, RZ, R231 ;  /* 0x000000ffffa07224 */ /* 0x000fe200078e00e7 */
[----:B------:R-:W-:Y:S01]  /*187f0*/  PRMT R33, R142, 0x7771, RZ ;  /* 0x000077718e217816 */ /* 0x000fe200000000ff */
[----:B------:R-:W-:Y:S01]  /*18800*/  IMAD.MOV.U32 R125, RZ, RZ, R224 ;  /* 0x000000ffff7d7224 */ /* 0x000fe200078e00e0 */
[----:B------:R1:W5:Y:S01]  /*18810*/  LDL.LU R211, [R1+0x178] ;  /* 0x0001780001d37983 */ /* 0x0003620000300800 */
[----:B------:R-:W-:-:S03]  /*18820*/  IMAD.MOV.U32 R161, RZ, RZ, R226 ;  /* 0x000000ffffa17224 */ /* 0x000fc600078e00e2 */
[C---:B------:R-:W-:Y:S08]  /*18830*/  HMMA.16816.F32.BF16 R188, R4.reuse, R12, R132 ;  /* 0x0000000c04bc723c */ /* 0x040ff00000041884 */
        /* <DEDUP_REMOVED lines=9> */
[----:B------:R-:W-:Y:S01]  /*188d0*/  IMAD.MOV.U32 R6, RZ, RZ, R142 ;  /* 0x000000ffff067224 */ /* 0x000fe200078e008e */
[----:B------:R-:W-:Y:S01]  /*188e0*/  SHF.R.U32.HI R5, RZ, 0x18, R49 ;  /* 0x00000018ff057819 */ /* 0x000fe20000011631 */
[----:B------:R-:W-:Y:S01]  /*188f0*/  IMAD.MOV.U32 R133, RZ, RZ, R42 ;  /* 0x000000ffff857224 */ /* 0x000fe200078e002a */
[--C-:B------:R-:W-:Y:S01]  /*18900*/  PRMT R4, R3, 0x5410, R2.reuse ;  /* 0x0000541003047816 */ /* 0x100fe20000000002 */
[----:B------:R-:W-:Y:S01]  /*18910*/  IMAD.MOV.U32 R132, RZ, RZ, R43 ;  /* 0x000000ffff847224 */ /* 0x000fe200078e002b */
[----:B------:R-:W-:Y:S01]  /*18920*/  PRMT R2, R49, 0x7632, R2 ;  /* 0x0000763231027816 */ /* 0x000fe20000000002 */
[----:B------:R-:W-:Y:S01]  /*18930*/  IMAD.MOV.U32 R128, RZ, RZ, R40 ;  /* 0x000000ffff807224 */ /* 0x000fe200078e0028 */
[----:B------:R-:W-:Y:S01]  /*18940*/  LOP3.LUT R6, R6, 0xff, RZ, 0xc0, !PT ;  /* 0x000000ff06067812 */ /* 0x000fe200078ec0ff */
[----:B------:R-:W-:Y:S01]  /*18950*/  IMAD.MOV.U32 R123, RZ, RZ, R41 ;  /* 0x000000ffff7b7224 */ /* 0x000fe200078e0029 */
[----:B------:R-:W-:Y:S01]  /*18960*/  LOP3.LUT R3, R2, 0xff, RZ, 0xc0, !PT ;  /* 0x000000ff02037812 */ /* 0x000fe200078ec0ff */
[----:B------:R-:W-:Y:S01]  /*18970*/  IMAD.MOV.U32 R120, RZ, RZ, R168 ;  /* 0x000000ffff787224 */ /* 0x000fe200078e00a8 */
[--C-:B------:R-:W-:Y:S01]  /*18980*/  HSET2.LE.AND R2, R4, R0.reuse, PT ;  /* 0x0000000004027233 */ /* 0x100fe20003803000 */
[----:B------:R-:W-:Y:S01]  /*18990*/  IMAD.MOV.U32 R119, RZ, RZ, R169 ;  /* 0x000000ffff777224 */ /* 0x000fe200078e00a9 */
[----:B------:R-:W-:Y:S01]  /*189a0*/  PRMT R3, R3, 0x5410, R5 ;  /* 0x0000541003037816 */ /* 0x000fe20000000005 */
[----:B------:R-:W-:Y:S01]  /*189b0*/  IMAD.MOV.U32 R118, RZ, RZ, R170 ;  /* 0x000000ffff767224 */ /* 0x000fe200078e00aa */
[----:B------:R-:W-:Y:S01]  /*189c0*/  PRMT R6, R6, 0x5410, R33 ;  /* 0x0000541006067816 */ /* 0x000fe20000000021 */
[----:B------:R-:W-:Y:S01]  /*189d0*/  IMAD.MOV.U32 R117, RZ, RZ, R171 ;  /* 0x000000ffff757224 */ /* 0x000fe200078e00ab */
[----:B------:R-:W-:Y:S01]  /*189e0*/  LOP3.LUT R7, R7, 0xff00ff, RZ, 0xc0, !PT ;  /* 0x00ff00ff07077812 */ /* 0x000fe200078ec0ff */
[----:B------:R-:W-:Y:S01]  /*189f0*/  IMAD.MOV.U32 R108, RZ, RZ, R166 ;  /* 0x000000ffff6c7224 */ /* 0x000fe200078e00a6 */
[----:B------:R-:W-:Y:S01]  /*18a00*/  LOP3.LUT R4, R160, R2, RZ, 0xc0, !PT ;  /* 0x00000002a0047212 */ /* 0x000fe200078ec0ff */
[----:B------:R-:W-:Y:S01]  /*18a10*/  IMAD.MOV.U32 R109, RZ, RZ, R167 ;  /* 0x000000ffff6d7224 */ /* 0x000fe200078e00a7 */
[--C-:B------:R-:W-:Y:S01]  /*18a20*/  HSET2.LE.AND R2, R3, R0.reuse, PT ;  /* 0x0000000003027233 */ /* 0x100fe20003803000 */
[----:B------:R-:W-:Y:S01]  /*18a30*/  IMAD.MOV.U32 R110, RZ, RZ, R152 ;  /* 0x000000ffff6e7224 */ /* 0x000fe200078e0098 */
[--C-:B------:R-:W-:Y:S01]  /*18a40*/  HSET2.LE.AND R3, R6, R0.reuse, PT ;  /* 0x0000000006037233 */ /* 0x100fe20003803000 */
[----:B------:R-:W-:Y:S01]  /*18a50*/  IMAD.MOV.U32 R130, RZ, RZ, R162 ;  /* 0x000000ffff827224 */ /* 0x000fe200078e00a2 */
[----:B------:R-:W-:-:S02]  /*18a60*/  HSET2.LE.AND R7, R7, R0, PT ;  /* 0x0000000007077233 */ /* 0x000fc40003803000 */
        /* <DEDUP_REMOVED lines=8> */
[----:B------:R-:W-:Y:S02]  /*18af0*/  MOV R2, R44 ;  /* 0x0000002c00027202 */ /* 0x000fe40000000f00 */
[----:B------:R-:W-:Y:S01]  /*18b00*/  MOV R121, R127 ;  /* 0x0000007f00797202 */ /* 0x000fe20000000f00 */
[----:B------:R-:W-:Y:S01]  /*18b10*/  IMAD.MOV.U32 R116, RZ, RZ, R164 ;  /* 0x000000ffff747224 */ /* 0x000fe200078e00a4 */
[C---:B------:R-:W-:Y:S01]  /*18b20*/  PRMT R3, R44.reuse, 0x7772, RZ ;  /* 0x000077722c037816 */ /* 0x040fe200000000ff */
[----:B------:R-:W-:Y:S01]  /*18b30*/  HMMA.16816.F32.BF16 R40, R4, R8, R72 ;  /* 0x000000080428723c */ /* 0x000fe20000041848 */
[C---:B------:R-:W-:Y:S01]  /*18b40*/  PRMT R8, R44.reuse, 0x7773, RZ ;  /* 0x000077732c087816 */ /* 0x040fe200000000ff */
[----:B------:R-:W-:Y:S01]  /*18b50*/  LDSM.16.MT88.4 R140, [R48+0xac00] ;  /* 0x00ac0000308c783b */ /* 0x000fe20000004200 */
[----:B------:R-:W-:-:S02]  /*18b60*/  PRMT R9, R44, 0x7771, RZ ;  /* 0x000077712c097816 */ /* 0x000fc400000000ff */
[----:B------:R-:W-:-:S03]  /*18b70*/  LOP3.LUT R2, R2, 0xff, RZ, 0xc0, !PT ;  /* 0x000000ff02027812 */ /* 0x000fc600078ec0ff */
[----:B------:R-:W-:Y:S01]  /*18b80*/  HMMA.16816.F32.BF16 R56, R4, R10, R56 ;  /* 0x0000000a0438723c */ /* 0x000fe20000041838 */
[----:B------:R-:W-:Y:S02]  /*18b90*/  PRMT R11, R3, 0x5410, R8 ;  /* 0x00005410030b7816 */ /* 0x000fe40000000008 */
[----:B------:R-:W-:Y:S02]  /*18ba0*/  LOP3.LUT R3, R36, 0xffff, RZ, 0xc0, !PT ;  /* 0x0000ffff24037812 */ /* 0x000fe400078ec0ff */
[----:B------:R-:W-:Y:S02]  /*18bb0*/  PRMT R10, R2, 0x5410, R9 ;  /* 0x00005410020a7816 */ /* 0x000fe40000000009 */
[C---:B------:R-:W-:Y:S02]  /*18bc0*/  PRMT R2, R36.reuse, 0x7632, R2 ;  /* 0x0000763224027816 */ /* 0x040fe40000000002 */
[----:B------:R-:W-:Y:S02]  /*18bd0*/  LOP3.LUT R8, R36, 0xff, RZ, 0xc0, !PT ;  /* 0x000000ff24087812 */ /* 0x000fe400078ec0ff */
[----:B------:R-:W-:-:S02]  /*18be0*/  SHF.R.U32.HI R3, RZ, 0x8, R3 ;  /* 0x00000008ff037819 */ /* 0x000fc40000011603 */
[----:B------:R-:W-:Y:S02]  /*18bf0*/  SHF.R.U32.HI R9, RZ, 0x18, R36 ;  /* 0x00000018ff097819 */ /* 0x000fe40000011624 */
[----:B------:R-:W-:Y:S02]  /*18c00*/  LOP3.LUT R2, R2, 0xff, RZ, 0xc0, !PT ;  /* 0x000000ff02027812 */ /* 0x000fe400078ec0ff */
[----:B------:R-:W-:Y:S01]  /*18c10*/  PRMT R8, R8, 0x5410, R3 ;  /* 0x0000541008087816 */ /* 0x000fe20000000003 */
[----:B------:R-:W-:Y:S01]  /*18c20*/  HMMA.16816.F32.BF16 R168, R4, R24, R112 ;  /* 0x0000001804a8723c */ /* 0x000fe20000041870 */
[----:B------:R-:W-:Y:S01]  /*18c30*/  MOV R111, R165 ;  /* 0x000000a5006f7202 */ /* 0x000fe20000000f00 */
[----:B------:R-:W-:Y:S01]  /*18c40*/  IMAD.MOV.U32 R106, RZ, RZ, R153 ;  /* 0x000000ffff6a7224 */ /* 0x000fe200078e0099 */
[----:B------:R-:W-:Y:S01]  /*18c50*/  MOV R49, R155 ;  /* 0x0000009b00317202 */ /* 0x000fe20000000f00 */
[----:B------:R-:W-:Y:S01]  /*18c60*/  IMAD.MOV.U32 R105, RZ, RZ, R154 ;  /* 0x000000ffff697224 */ /* 0x000fe200078e009a */
[----:B------:R-:W-:-:S03]  /*18c70*/  PRMT R3, R2, 0x5410, R9 ;  /* 0x0000541002037816 */ /* 0x000fc60000000009 */
[----:B------:R-:W-:Y:S01]  /*18c80*/  HMMA.16816.F32.BF16 R60, R4, R26, R96 ;  /* 0x0000001a043c723c */ /* 0x000fe20000041860 */
[----:B------:R-:W-:-:S07]  /*18c90*/  HSET2.LE.AND R2, R8, R0, PT ;  /* 0x0000000008027233 */ /* 0x000fce0003803000 */
[----:B------:R-:W-:Y:S01]  /*18ca0*/  HMMA.16816.F32.BF16 R160, R4, R20, R88 ;  /* 0x0000001404a0723c */ /* 0x000fe20000041858 */
[----:B------:R-:W-:-:S07]  /*18cb0*/  HSET2.LE.AND R8, R10, R0, PT ;  /* 0x000000000a087233 */ /* 0x000fce0003803000 */
[----:B------:R-:W-:Y:S01]  /*18cc0*/  HMMA.16816.F32.BF16 R52, R4, R18, R92 ;  /* 0x000000120434723c */ /* 0x000fe2000004185c */
[----:B------:R-:W-:-:S07]  /*18cd0*/  HSET2.LE.AND R3, R3, R0, PT ;  /* 0x0000000003037233 */ /* 0x000fce0003803000 */
[C---:B------:R-:W-:Y:S01]  /*18ce0*/  HMMA.16816.F32.BF16 R68, R4.reuse, R16, R68 ;  /* 0x000000100444723c */ /* 0x040fe20000041844 */
[----:B------:R-:W-:Y:S01]  /*18cf0*/  LOP3.LUT R9, R11, 0xff00ff, RZ, 0xc0, !PT ;  /* 0x00ff00ff0b097812 */ /* 0x000fe200078ec0ff */
[----:B------:R-:W-:Y:S01]  /*18d00*/  IMAD.MOV.U32 R114, RZ, RZ, R125 ;  /* 0x000000ffff727224 */ /* 0x000fe200078e007d */
[----:B------:R-:W-:Y:S01]  /*18d10*/  LDSM.16.MT88.4 R16, [R32+0x2c00] ;  /* 0x002c00002010783b */ /* 0x000fe20000004200 */
[----:B------:R-:W-:Y:S02]  /*18d20*/  IMAD.MOV.U32 R37, RZ, RZ, R156 ;  /* 0x000000ffff257224 */ /* 0x000fe400078e009c */
[----:B------:R-:W-:Y:S01]  /*18d30*/  IMAD.MOV.U32 R33, RZ, RZ, R157 ;  /* 0x000000ffff217224 */ /* 0x000fe200078e009d */
[----:B------:R-:W-:Y:S01]  /*18d40*/  LDSM.16.MT88.4 R124, [R32+0x1c00] ;  /* 0x001c0000207c783b */ /* 0x000fe20000004200 */
[C---:B------:R-:W-:Y:S01]  /*18d50*/  HMMA.16816.F32.BF16 R24, R4.reuse, R22, R84 ;  /* 0x000000160418723c */ /* 0x040fe20000041854 */
[----:B------:R-:W-:Y:S02]  /*18d60*/  IMAD.MOV.U32 R115, RZ, RZ, R158 ;  /* 0x000000ffff737224 */ /* 0x000fe400078e009e */
[----:B------:R-:W-:Y:S01]  /*18d70*/  IMAD.MOV.U32 R107, RZ, RZ, R159 ;  /* 0x000000ffff6b7224 */ /* 0x000fe200078e009f */
[----:B------:R-:W2:Y:S04]  /*18d80*/  LDSM.16.MT88.4 R164, [R48+0x9c00] ;  /* 0x009c000030a4783b */ /* 0x000ea80000004200 */
[----:B------:R-:W-:Y:S01]  /*18d90*/  HMMA.16816.F32.BF16 R152, R4, R12, R80 ;  /* 0x0000000c0498723c */ /* 0x000fe20000041850 */
[----:B------:R-:W-:Y:S01]  /*18da0*/  IMAD.MOV.U32 R12, RZ, RZ, R147 ;  /* 0x000000ffff0c7224 */ /* 0x000fe200078e0093 */
[----:B------:R-:W3:Y:S01]  /*18db0*/  LDSM.16.MT88.4 R156, [R32+0xc00] ;  /* 0x000c0000209c783b */ /* 0x000ee20000004200 */
[----:B------:R-:W-:-:S05]  /*18dc0*/  IMAD.MOV.U32 R13, RZ, RZ, R144 ;  /* 0x000000ffff0d7224 */ /* 0x000fca00078e0090 */
[C---:B------:R-:W-:Y:S01]  /*18dd0*/  HMMA.16816.F32.BF16 R84, R4.reuse, R28, R212 ;  /* 0x0000001c0454723c */ /* 0x040fe200000418d4 */
[----:B------:R-:W-:Y:S01]  /*18de0*/  LOP3.LUT R92, R12, R2, RZ, 0xc0, !PT ;  /* 0x000000020c5c7212 */ /* 0x000fe200078ec0ff */
[----:B------:R-:W-:Y:S01]  /*18df0*/  IMAD.MOV.U32 R12, RZ, RZ, R130 ;  /* 0x000000ffff0c7224 */ /* 0x000fe200078e0082 */
[----:B------:R-:W-:Y:S01]  /*18e00*/  LOP3.LUT R94, R13, R8, RZ, 0xc0, !PT ;  /* 0x000000080d5e7212 */ /* 0x000fe200078ec0ff */
[----:B------:R-:W-:Y:S01]  /*18e10*/  IMAD.MOV.U32 R11, RZ, RZ, R49 ;  /* 0x000000ffff0b7224 */ /* 0x000fe200078e0031 */
[----:B------:R-:W4:Y:S03]  /*18e20*/  LDSM.16.MT88.4 R80, [R48+0xbc00] ;  /* 0x00bc00003050783b */ /* 0x000f260000004200 */
[----:B------:R-:W-:Y:S01]  /*18e30*/  HMMA.16816.F32.BF16 R28, R4, R30, R220 ;  /* 0x0000001e041c723c */ /* 0x000fe200000418dc */
[----:B------:R-:W-:Y:S02]  /*18e40*/  IMAD.MOV.U32 R221, RZ, RZ, R111 ;  /* 0x000000ffffdd7224 */ /* 0x000fe400078e006f */
[----:B------:R-:W-:-:S02]  /*18e50*/  IMAD.MOV.U32 R222, RZ, RZ, R108 ;  /* 0x000000ffffde7224 */ /* 0x000fc400078e006c */
[----:B------:R-:W-:-:S03]  /*18e60*/  IMAD.MOV.U32 R223, RZ, RZ, R109 ;  /* 0x000000ffffdf7224 */ /* 0x000fc600078e006d */
[----:B------:R-:W-:Y:S01]  /*18e70*/  HMMA.16816.F32.BF16 R20, R4, R14, R76 ;  /* 0x0000000e0414723c */ /* 0x000fe2000004184c */
[----:B------:R-:W-:Y:S01]  /*18e80*/  IMAD.MOV.U32 R14, RZ, RZ, R145 ;  /* 0x000000ffff0e7224 */ /* 0x000fe200078e0091 */
[----:B------:R-:W-:Y:S01]  /*18e90*/  MOV R13, R131 ;  /* 0x00000083000d7202 */ /* 0x000fe20000000f00 */
[----:B------:R-:W-:Y:S01]  /*18ea0*/  STG.E.U16 desc[UR20][R50.64+-0xee], R221 ;  /* 0xffff12dd32007986 */ /* 0x000fe2000c101514 */
[----:B------:R-:W-:-:S03]  /*18eb0*/  IMAD.MOV.U32 R10, RZ, RZ, R128 ;  /* 0x000000ffff0a7224 */ /* 0x000fc600078e0080 */
[----:B------:R-:W-:Y:S01]  /*18ec0*/  STG.E.U16 desc[UR20][R222.64+-0xf0], R174 ;  /* 0xffff10aede007986 */ /* 0x000fe2000c101514 */
[----:B------:R-:W-:Y:S01]  /*18ed0*/  LOP3.LUT R93, R14, R3, RZ, 0xc0, !PT ;  /* 0x000000030e5d7212 */ /* 0x000fe200078ec0ff */
[----:B------:R-:W-:Y:S02]  /*18ee0*/  IMAD.MOV.U32 R15, RZ, RZ, R117 ;  /* 0x000000ffff0f7224 */ /* 0x000fe400078e0075 */
[----:B------:R-:W-:Y:S01]  /*18ef0*/  STG.E.U16 desc[UR20][R222.64+-0xee], R173 ;  /* 0xffff12adde007986 */ /* 0x000fe2000c101514 */
[----:B------:R-:W-:Y:S01]  /*18f00*/  HSET2.LE.AND R2, R9, R0, PT ;  /* 0x0000000009027233 */ /* 0x000fe20003803000 */
[----:B------:R-:W-:Y:S02]  /*18f10*/  IMAD.MOV.U32 R49, RZ, RZ, R129 ;  /* 0x000000ffff317224 */ /* 0x000fe400078e0081 */
[----:B------:R-:W-:Y:S01]  /*18f20*/  STG.E.U16 desc[UR20][R34.64+-0xf0], R172 ;  /* 0xffff10ac22007986 */ /* 0x000fe2000c101514 */
[----:B------:R-:W-:-:S03]  /*18f30*/  IMAD.MOV.U32 R3, RZ, RZ, R146 ;  /* 0x000000ffff037224 */ /* 0x000fc600078e0092 */
[----:B------:R-:W-:Y:S04]  /*18f40*/  STG.E.U16 desc[UR20][R34.64+-0xee], R139 ;  /* 0xffff128b22007986 */ /* 0x000fe8000c101514 */
[----:B------:R-:W-:Y:S04]  /*18f50*/  STG.E.U16 desc[UR20][R38.64+-0xe0], R252 ;  /* 0xffff20fc26007986 */ /* 0x000fe8000c101514 */
[----:B------:R-:W-:Y:S04]  /*18f60*/  STG.E.U16 desc[UR20][R38.64+-0xde], R251 ;  /* 0xffff22fb26007986 */ /* 0x000fe8000c101514 */
[----:B------:R-:W-:Y:S01]  /*18f70*/  STG.E.U16 desc[UR20][R12.64+-0xe0], R250 ;  /* 0xffff20fa0c007986 */ /* 0x000fe2000c101514 */
[----:B------:R-:W-:-:S03]  /*18f80*/  LOP3.LUT R95, R3, R2, RZ, 0xc0, !PT ;  /* 0x00000002035f7212 */ /* 0x000fc600078ec0ff */
[----:B------:R1:W-:Y:S01]  /*18f90*/  STG.E.U16 desc[UR20][R12.64+-0xde], R249 ;  /* 0xffff22f90c007986 */ /* 0x0003e2000c101514 */
[----:B------:R-:W-:Y:S02]  /*18fa0*/  MOV R2, R46 ;  /* 0x0000002e00027202 */ /* 0x000fe40000000f00 */
[----:B------:R-:W-:Y:S02]  /*18fb0*/  LOP3.LUT R3, R104, 0xffff, RZ, 0xc0, !PT ;  /* 0x0000ffff68037812 */ /* 0x000fe400078ec0ff */
[----:B------:R-:W-:Y:S02]  /*18fc0*/  LOP3.LUT R6, R2, 0xff, RZ, 0xc0, !PT ;  /* 0x000000ff02067812 */ /* 0x000fe400078ec0ff */
[----:B------:R-:W-:Y:S02]  /*18fd0*/  PRMT R2, R104, 0x7632, R2 ;  /* 0x0000763268027816 */ /* 0x000fe40000000002 */
[C---:B------:R-:W-:Y:S02]  /*18fe0*/  PRMT R5, R46.reuse, 0x7773, RZ ;  /* 0x000077732e057816 */ /* 0x040fe400000000ff */
[----:B------:R-:W-:-:S02]  /*18ff0*/  PRMT R4, R46, 0x7772, RZ ;  /* 0x000077722e047816 */ /* 0x000fc400000000ff */
[----:B------:R-:W-:Y:S02]  /*19000*/  LOP3.LUT R7, R104, 0xff, RZ, 0xc0, !PT ;  /* 0x000000ff68077812 */ /* 0x000fe400078ec0ff */
[----:B------:R-:W-:Y:S01]  /*19010*/  SHF.R.U32.HI R3, RZ, 0x8, R3 ;  /* 0x00000008ff037819 */ /* 0x000fe20000011603 */
[----:B-1----:R-:W-:Y:S02]  /*19020*/  IMAD.MOV.U32 R12, RZ, RZ, R10 ;  /* 0x000000ffff0c7224 */ /* 0x002fe400078e000a */
[----:B------:R-:W-:Y:S02]  /*19030*/  IMAD.MOV.U32 R10, RZ, RZ, R15 ;  /* 0x000000ffff0a7224 */ /* 0x000fe400078e000f */
[----:B------:R-:W-:Y:S02]  /*19040*/  IMAD.MOV.U32 R15, RZ, RZ, R49 ;  /* 0x000000ffff0f7224 */ /* 0x000fe400078e0031 */
[----:B------:R-:W1:Y:S01]  /*19050*/  LDC R49, c[0x0][0x448] ;  /* 0x00011200ff317b82 */ /* 0x000e620000000800 */
[----:B------:R-:W-:-:S02]  /*19060*/  SHF.R.U32.HI R9, RZ, 0x18, R104 ;  /* 0x00000018ff097819 */ /* 0x000fc40000011668 */
[----:B------:R-:W-:Y:S02]  /*19070*/  LOP3.LUT R2, R2, 0xff, RZ, 0xc0, !PT ;  /* 0x000000ff02027812 */ /* 0x000fe400078ec0ff */
[----:B------:R-:W-:Y:S02]  /*19080*/  PRMT R4, R4, 0x5410, R5 ;  /* 0x0000541004047816 */ /* 0x000fe40000000005 */
[----:B------:R-:W-:Y:S02]  /*19090*/  PRMT R3, R7, 0x5410, R3 ;  /* 0x0000541007037816 */ /* 0x000fe40000000003 */
[----:B------:R-:W-:Y:S02]  /*190a0*/  PRMT R5, R2, 0x5410, R9 ;  /* 0x0000541002057816 */ /* 0x000fe40000000009 */
[----:B------:R-:W-:Y:S01]  /*190b0*/  PRMT R8, R46, 0x7771, RZ ;  /* 0x000077712e087816 */ /* 0x000fe200000000ff */
[----:B------:R-:W-:Y:S01]  /*190c0*/  IMAD.MOV.U32 R97, RZ, RZ, R134 ;  /* 0x000000ffff617224 */ /* 0x000fe200078e0086 */
[--C-:B------:R-:W-:Y:S01]  /*190d0*/  HSET2.LE.AND R2, R3, R0.reuse, PT ;  /* 0x0000000003027233 */ /* 0x100fe20003803000 */
[----:B------:R-:W-:Y:S01]  /*190e0*/  IMAD.MOV.U32 R96, RZ, RZ, R135 ;  /* 0x000000ffff607224 */ /* 0x000fe200078e0087 */
[----:B------:R-:W-:-:S02]  /*190f0*/  HSET2.LE.AND R3, R5, R0, PT ;  /* 0x0000000005037233 */ /* 0x000fc40003803000 */
[----:B------:R-:W-:Y:S01]  /*19100*/  PRMT R8, R6, 0x5410, R8 ;  /* 0x0000541006087816 */ /* 0x000fe20000000008 */
[----:B------:R-:W-:Y:S01]  /*19110*/  IMAD.MOV.U32 R98, RZ, RZ, R133 ;  /* 0x000000ffff627224 */ /* 0x000fe200078e0085 */
[----:B------:R-:W-:Y:S02]  /*19120*/  LOP3.LUT R6, R4, 0xff00ff, RZ, 0xc0, !PT ;  /* 0x00ff00ff04067812 */ /* 0x000fe400078ec0ff */
[----:B------:R-:W-:Y:S02]  /*19130*/  LOP3.LUT R96, R96, R2, RZ, 0xc0, !PT ;  /* 0x0000000260607212 */ /* 0x000fe400078ec0ff */
[----:B------:R-:W-:Y:S01]  /*19140*/  LOP3.LUT R97, R97, R3, RZ, 0xc0, !PT ;  /* 0x0000000361617212 */ /* 0x000fe200078ec0ff */
[----:B-1----:R-:W-:Y:S01]  /*19150*/  IMAD.WIDE R2, R49, 0x70, R50 ;  /* 0x0000007031027825 */ /* 0x002fe200078e0232 */
[----:B------:R-:W-:-:S03]  /*19160*/  HSET2.LE.AND R4, R8, R0, PT ;  /* 0x0000000008047233 */ /* 0x000fc60003803000 */
[----:B------:R-:W-:Y:S02]  /*19170*/  IMAD.MOV.U32 R14, RZ, RZ, R110 ;  /* 0x000000ffff0e7224 */ /* 0x000fe400078e006e */
[----:B------:R-:W-:Y:S01]  /*19180*/  LOP3.LUT R98, R98, R4, RZ, 0xc0, !PT ;  /* 0x0000000462627212 */ /* 0x000fe200078ec0ff */
[----:B------:R-:W-:Y:S01]  /*19190*/  IMAD.MOV.U32 R32, RZ, RZ, R114 ;  /* 0x000000ffff207224 */ /* 0x000fe200078e0072 */
[----:B------:R-:W-:Y:S01]  /*191a0*/  STG.E.U16 desc[UR20][R218.64+-0xe0], R138 ;  /* 0xffff208ada007986 */ /* 0x000fe2000c101514 */
[----:B------:R-:W-:-:S03]  /*191b0*/  IMAD.WIDE R4, R49, -0x70, R2 ;  /* 0xffffff9031047825 */ /* 0x000fc600078e0202 */
[----:B------:R-:W-:Y:S04]  /*191c0*/  STG.E.U16 desc[UR20][R218.64+-0xde], R137 ;  /* 0xffff2289da007986 */ /* 0x000fe8000c101514 */
[----:B------:R-:W-:Y:S04]  /*191d0*/  STG.E.U16 desc[UR20][R34.64+-0xe0], R136 ;  /* 0xffff208822007986 */ /* 0x000fe8000c101514 */
[----:B------:R-:W-:Y:S04]  /*191e0*/  STG.E.U16 desc[UR20][R34.64+-0xde], R14 ;  /* 0xffff220e22007986 */ /* 0x000fe8000c101514 */
[----:B------:R-:W-:Y:S04]  /*191f0*/  STG.E.U16 desc[UR20][R38.64+-0xd0], R248 ;  /* 0xffff30f826007986 */ /* 0x000fe8000c101514 */
[----:B------:R-:W-:Y:S04]  /*19200*/  STG.E.U16 desc[UR20][R38.64+-0xce], R247 ;  /* 0xffff32f726007986 */ /* 0x000fe8000c101514 */
[----:B------:R-:W-:Y:S04]  /*19210*/  STG.E.U16 desc[UR20][R50.64+-0xd0], R245 ;  /* 0xffff30f532007986 */ /* 0x000fe8000c101514 */
[----:B------:R-:W-:Y:S04]  /*19220*/  STG.E.U16 desc[UR20][R50.64+-0xce], R246 ;  /* 0xffff32f632007986 */ /* 0x000fe8000c101514 */
[----:B------:R-:W-:Y:S04]  /*19230*/  STG.E.U16 desc[UR20][R2.64+-0xd0], R32 ;  /* 0xffff302002007986 */ /* 0x000fe8000c101514 */
[----:B------:R1:W-:Y:S04]  /*19240*/  STG.E.U16 desc[UR20][R2.64+-0xce], R210 ;  /* 0xffff32d202007986 */ /* 0x0003e8000c101514 */
[----:B------:R-:W-:Y:S04]  /*19250*/  STG.E.U16 desc[UR20][R34.64+-0xd0], R12 ;  /* 0xffff300c22007986 */ /* 0x000fe8000c101514 */
[----:B------:R-:W-:Y:S04]  /*19260*/  STG.E.U16 desc[UR20][R34.64+-0xce], R10 ;  /* 0xffff320a22007986 */ /* 0x000fe8000c101514 */
[----:B------:R-:W-:Y:S04]  /*19270*/  STG.E.U16 desc[UR20][R38.64+-0xc0], R244 ;  /* 0xffff40f426007986 */ /* 0x000fe8000c101514 */
[----:B------:R-:W-:Y:S04]  /*19280*/  STG.E.U16 desc[UR20][R38.64+-0xbe], R243 ;  /* 0xffff42f326007986 */ /* 0x000fe8000c101514 */
[----:B------:R-:W-:Y:S01]  /*19290*/  STG.E.U16 desc[UR20][R4.64+-0xc0], R242 ;  /* 0xffff40f204007986 */ /* 0x000fe2000c101514 */
[----:B-1----:R-:W-:-:S03]  /*192a0*/  IMAD.WIDE R2, R49, 0x70, R4 ;  /* 0x0000007031027825 */ /* 0x002fc600078e0204 */
[----:B------:R-:W-:Y:S04]  /*192b0*/  STG.E.U16 desc[UR20][R4.64+-0xbe], R241 ;  /* 0xffff42f104007986 */ /* 0x000fe8000c101514 */
[----:B------:R1:W5:Y:S04]  /*192c0*/  LDL.LU R210, [R1+0x174] ;  /* 0x0001740001d27983 */ /* 0x0003680000300800 */
[----:B------:R2:W-:Y:S04]  /*192d0*/  STG.E.U16 desc[UR20][R2.64+-0xbe], R209 ;  /* 0xffff42d102007986 */ /* 0x0005e8000c101514 */
[----:B--2---:R1:W5:Y:S01]  /*192e0*/  LDL.LU R209, [R1+0x170] ;  /* 0x0001700001d17983 */ /* 0x0043620000300800 */
[----:B------:R-:W-:Y:S01]  /*192f0*/  IMAD.WIDE R4, R49, -0x70, R2 ;  /* 0xffffff9031047825 */ /* 0x000fe200078e0202 */
[----:B------:R-:W-:-:S02]  /*19300*/  MOV R212, R33 ;  /* 0x0000002100d47202 */ /* 0x000fc40000000f00 */
[----:B------:R2:W-:Y:S01]  /*19310*/  STG.E.U16 desc[UR20][R2.64+-0xc0], R11 ;  /* 0xffff400b02007986 */ /* 0x0005e2000c101514 */
[----:B------:R-:W-:-:S03]  /*19320*/  IMAD.MOV.U32 R213, RZ, RZ, R115 ;  /* 0x000000ffffd57224 */ /* 0x000fc600078e0073 */
[----:B------:R-:W-:Y:S01]  /*19330*/  STG.E.U16 desc[UR20][R34.64+-0xc0], R212 ;  /* 0xffff40d422007986 */ /* 0x000fe2000c101514 */
[----:B------:R-:W-:-:S03]  /*19340*/  IMAD.MOV.U32 R215, RZ, RZ, R121 ;  /* 0x000000ffffd77224 */ /* 0x000fc600078e0079 */
[----:B------:R-:W-:Y:S01]  /*19350*/  STG.E.U16 desc[UR20][R34.64+-0xbe], R213 ;  /* 0xffff42d522007986 */ /* 0x000fe2000c101514 */
[----:B------:R-:W-:-:S03]  /*19360*/  MOV R214, R122 ;  /* 0x0000007a00d67202 */ /* 0x000fc60000000f00 */
[----:B------:R-:W-:Y:S04]  /*19370*/  STG.E.U16 desc[UR20][R38.64+-0xb0], R240 ;  /* 0xffff50f026007986 */ /* 0x000fe8000c101514 */
[----:B------:R-:W-:Y:S04]  /*19380*/  STG.E.U16 desc[UR20][R38.64+-0xae], R239 ;  /* 0xffff52ef26007986 */ /* 0x000fe8000c101514 */
[----:B------:R-:W-:Y:S01]  /*19390*/  STG.E.U16 desc[UR20][R4.64+-0xb0], R238 ;  /* 0xffff50ee04007986 */ /* 0x000fe2000c101514 */
[----:B--2---:R-:W-:-:S03]  /*193a0*/  IMAD.WIDE R2, R49, 0x70, R4 ;  /* 0x0000007031027825 */ /* 0x004fc600078e0204 */
[----:B------:R2:W-:Y:S01]  /*193b0*/  STG.E.U16 desc[UR20][R4.64+-0xae], R237 ;  /* 0xffff52ed04007986 */ /* 0x0005e2000c101514 */
[----:B------:R-:W-:-:S03]  /*193c0*/  IMAD.MOV.U32 R48, RZ, RZ, R120 ;  /* 0x000000ffff307224 */ /* 0x000fc600078e0078 */
[----:B------:R-:W-:Y:S01]  /*193d0*/  STG.E.U16 desc[UR20][R2.64+-0xb0], R214 ;  /* 0xffff50d602007986 */ /* 0x000fe2000c101514 */
[----:B------:R-:W-:-:S03]  /*193e0*/  IMAD.MOV.U32 R36, RZ, RZ, R123 ;  /* 0x000000ffff247224 */ /* 0x000fc600078e007b */
[----:B------:R3:W-:Y:S01]  /*193f0*/  STG.E.U16 desc[UR20][R2.64+-0xae], R215 ;  /* 0xffff52d702007986 */ /* 0x0007e2000c101514 */
[----:B------:R-:W-:-:S03]  /*19400*/  IMAD.MOV.U32 R45, RZ, RZ, R118 ;  /* 0x000000ffff2d7224 */ /* 0x000fc600078e0076 */
[----:B------:R-:W-:Y:S01]  /*19410*/  STG.E.U16 desc[UR20][R34.64+-0xb0], R48 ;  /* 0xffff503022007986 */ /* 0x000fe2000c101514 */
[----:B------:R-:W-:-:S03]  /*19420*/  IMAD.MOV.U32 R44, RZ, RZ, R119 ;  /* 0x000000ffff2c7224 */ /* 0x000fc600078e0077 */
[----:B------:R-:W-:Y:S01]  /*19430*/  STG.E.U16 desc[UR20][R34.64+-0xae], R36 ;  /* 0xffff522422007986 */ /* 0x000fe2000c101514 */
[----:B--2---:R-:W-:-:S03]  /*19440*/  IMAD.WIDE R4, R49, -0x70, R2 ;  /* 0xffffff9031047825 */ /* 0x004fc600078e0202 */
[----:B------:R-:W-:Y:S01]  /*19450*/  STG.E.U16 desc[UR20][R38.64+-0xa0], R236 ;  /* 0xffff60ec26007986 */ /* 0x000fe2000c101514 */
[----:B------:R-:W-:Y:S01]  /*19460*/  HSET2.LE.AND R0, R6, R0, PT ;  /* 0x0000000006007233 */ /* 0x000fe20003803000 */
[----:B---3--:R-:W-:Y:S02]  /*19470*/  IMAD.WIDE R2, R49, 0x70, R4 ;  /* 0x0000007031027825 */ /* 0x008fe400078e0204 */
[----:B------:R-:W-:Y:S02]  /*19480*/  STG.E.U16 desc[UR20][R38.64+-0x9e], R235 ;  /* 0xffff62eb26007986 */ /* 0x000fe4000c101514 */
[----:B------:R-:W-:Y:S02]  /*19490*/  IMAD.MOV.U32 R99, RZ, RZ, R132 ;  /* 0x000000ffff637224 */ /* 0x000fe400078e0084 */
[----:B------:R-:W-:Y:S04]  /*194a0*/  STG.E.U16 desc[UR20][R4.64+-0xa0], R234 ;  /* 0xffff60ea04007986 */ /* 0x000fe8000c101514 */
[----:B------:R2:W-:Y:S01]  /*194b0*/  STG.E.U16 desc[UR20][R4.64+-0x9e], R233 ;  /* 0xffff62e904007986 */ /* 0x0005e2000c101514 */
[----:B------:R-:W-:-:S02]  /*194c0*/  MOV R33, R116 ;  /* 0x0000007400217202 */ /* 0x000fc40000000f00 */
[----:B------:R-:W-:Y:S01]  /*194d0*/  LOP3.LUT R99, R99, R0, RZ, 0xc0, !PT ;  /* 0x0000000063637212 */ /* 0x000fe200078ec0ff */
[----:B------:R-:W-:Y:S04]  /*194e0*/  STG.E.U16 desc[UR20][R2.64+-0xa0], R44 ;  /* 0xffff602c02007986 */ /* 0x000fe8000c101514 */
[----:B------:R3:W-:Y:S04]  /*194f0*/  STG.E.U16 desc[UR20][R2.64+-0x9e], R45 ;  /* 0xffff622d02007986 */ /* 0x0007e8000c101514 */
[----:B------:R1:W-:Y:S04]  /*19500*/  STG.E.U16 desc[UR20][R34.64+-0xa0], R15 ;  /* 0xffff600f22007986 */ /* 0x0003e8000c101514 */
[----:B------:R1:W-:Y:S01]  /*19510*/  STG.E.U16 desc[UR20][R34.64+-0x9e], R33 ;  /* 0xffff622122007986 */ /* 0x0003e2000c101514 */
[----:B--2---:R-:W-:-:S03]  /*19520*/  IMAD.WIDE R4, R49, -0x70, R2 ;  /* 0xffffff9031047825 */ /* 0x004fc600078e0202 */
[----:B------:R1:W-:Y:S01]  /*19530*/  STG.E.U16 desc[UR20][R38.64+-0x90], R216 ;  /* 0xffff70d826007986 */ /* 0x0003e2000c101514 */
[----:B------:R-:W-:Y:S03]  /*19540*/  HMMA.16816.F32.BF16 R148, R92, R164, R148 ;  /* 0x000000a45c94723c */ /* 0x000fe60000041894 */
[----:B------:R1:W-:Y:S01]  /*19550*/  STG.E.U16 desc[UR20][R38.64+-0x8e], R232 ;  /* 0xffff72e826007986 */ /* 0x0003e2000c101514 */
[----:B---3--:R-:W-:-:S03]  /*19560*/  IMAD.WIDE R2, R49, 0x70, R4 ;  /* 0x0000007031027825 */ /* 0x008fc600078e0204 */
[----:B------:R1:W-:Y:S01]  /*19570*/  STG.E.U16 desc[UR20][R4.64+-0x90], R208 ;  /* 0xffff70d004007986 */ /* 0x0003e2000c101514 */
[C---:B------:R-:W-:Y:S03]  /*19580*/  HMMA.16816.F32.BF16 R144, R92.reuse, R166, R200 ;  /* 0x000000a65c90723c */ /* 0x040fe600000418c8 */
        /* <DEDUP_REMOVED lines=27> */
[----:B------:R-:W-:Y:S01]  /*19740*/  IADD3 R251, P0, PT, R38, -0x180, RZ ;  /* 0xfffffe8026fb7810 */ /* 0x000fe20007f1e0ff */
[----:B------:R-:W-:-:S03]  /*19750*/  UIADD3 UR12, UPT, UPT, UR26, -0x4, URZ ;  /* 0xfffffffc1a0c7890 */ /* 0x000fc6000fffe0ff */
[----:B-1----:R-:W-:-:S15]  /*19760*/  IADD3.X R250, PT, PT, R39, -0x1, RZ, P0, !PT ;  /* 0xffffffff27fa7810 */ /* 0x002fde00007fe4ff */
.L_x_639:
[----:B------:R-:W-:-:S09]  /*19770*/  UISETP.GE.AND UP0, UPT, UR12, URZ, UPT ;  /* 0x000000ff0c00728c */ /* 0x000fd2000bf06270 */
[----:B------:R-:W-:Y:S05]  /*19780*/  BRA.U !UP0, `(.L_x_648) ;  /* 0x0000007108ac7547 */ /* 0x000fea000b800000 */
[----:B---3--:R-:W1:Y:S01]  /*19790*/  S2R R0, SR_TID.X ;  /* 0x0000000000007919 */ /* 0x008e620000002100 */
[----:B------:R-:W2:Y:S01]  /*197a0*/  S2UR UR5, SR_CgaCtaId ;  /* 0x00000000000579c3 */ /* 0x000ea20000008800 */
[----:B------:R-:W-:Y:S01]  /*197b0*/  UMOV UR6, 0x400 ;  /* 0x0000040000067882 */ /* 0x000fe20000000000 */
[----:B------:R-:W3:Y:S01]  /*197c0*/  LDCU UR13, c[0x0][0x440] ;  /* 0x00008800ff0d77ac */ /* 0x000ee20008000800 */
[----:B------:R-:W4:Y:S01]  /*197d0*/  S2R R6, SR_CTAID.X ;  /* 0x0000000000067919 */ /* 0x000f220000002500 */
[----:B------:R-:W-:Y:S02]  /*197e0*/  IMAD.MOV.U32 R213, RZ, RZ, 0x20 ;  /* 0x00000020ffd57424 */ /* 0x000fe400078e00ff */
[----:B------:R-:W-:Y:S01]  /*197f0*/  IMAD.MOV.U32 R104, RZ, RZ, R101 ;  /* 0x000000ffff687224 */ /* 0x000fe200078e0065 */
[----:B------:R-:W3:Y:S01]  /*19800*/  S2R R2, SR_CTAID.X ;  /* 0x0000000000027919 */ /* 0x000ee20000002500 */
[----:B-----5:R-:W4:Y:S01]  /*19810*/  LDC R216, c[0x0][0x4f8] ;  /* 0x00013e00ffd87b82 */ /* 0x020f220000000800 */
[----:B------:R-:W-:Y:S01]  /*19820*/  IMAD.MOV.U32 R105, RZ, RZ, R102 ;  /* 0x000000ffff697224 */ /* 0x000fe200078e0066 */
[----:B------:R-:W1:Y:S01]  /*19830*/  LDCU UR9, c[0x0][0x440] ;  /* 0x00008800ff0977ac */ /* 0x000e620008000800 */
[----:B------:R-:W3:Y:S01]  /*19840*/  S2R R215, SR_TID.X ;  /* 0x0000000000d77919 */ /* 0x000ee20000002100 */
[----:B------:R-:W1:Y:S01]  /*19850*/  LDCU UR4, c[0x0][0x45c] ;  /* 0x00008b80ff0477ac */ /* 0x000e620008000800 */
[----:B--2---:R-:W-:Y:S01]  /*19860*/  ULEA UR5, UR5, UR6, 0x18 ;  /* 0x0000000605057291 */ /* 0x004fe2000f8ec0ff */
[----:B-1----:R-:W-:Y:S01]  /*19870*/  IMAD.SHL.U32 R0, R0, 0x20, RZ ;  /* 0x0000002000007824 */ /* 0x002fe200078e00ff */
[----:B----4-:R-:W-:-:S04]  /*19880*/  LOP3.LUT R216, R216, 0xff, RZ, 0xc0, !PT ;  /* 0x000000ffd8d87812 */ /* 0x010fc800078ec0ff */
[----:B------:R-:W-:Y:S02]  /*19890*/  LOP3.LUT R0, R0, 0xc0, RZ, 0xc0, !PT ;  /* 0x000000c000007812 */ /* 0x000fe400078ec0ff */
[----:B------:R-:W-:Y:S02]  /*198a0*/  LEA R216, R216, R216, 0x10 ;  /* 0x000000d8d8d87211 */ /* 0x000fe400078e80ff */
[----:B------:R-:W-:Y:S02]  /*198b0*/  LOP3.LUT R210, R0, 0x18, R210, 0xf8, !PT ;  /* 0x0000001800d27812 */ /* 0x000fe400078ef8d2 */
[----:B------:R-:W1:Y:S01]  /*198c0*/  S2R R0, SR_TID.X ;  /* 0x0000000000007919 */ /* 0x000e620000002100 */
[----:B---3--:R-:W-:Y:S01]  /*198d0*/  SHF.R.U32.HI R208, RZ, 0x1, R215 ;  /* 0x00000001ffd07819 */ /* 0x008fe200000116d7 */
[C---:B------:R-:W-:Y:S01]  /*198e0*/  IMAD.SHL.U32 R214, R215.reuse, 0x20, RZ ;  /* 0x00000020d7d67824 */ /* 0x040fe200078e00ff */
[----:B------:R-:W-:Y:S02]  /*198f0*/  LOP3.LUT P0, RZ, R215, 0x4, RZ, 0xc0, !PT ;  /* 0x00000004d7ff7812 */ /* 0x000fe4000780c0ff */
[----:B------:R-:W-:-:S02]  /*19900*/  LOP3.LUT R208, R210, 0x8, R208, 0x78, !PT ;  /* 0x00000008d2d07812 */ /* 0x000fc400078e78d0 */
[----:B------:R-:W-:Y:S02]  /*19910*/  SEL R213, R213, 0xffffffe0, !P0 ;  /* 0xffffffe0d5d57807 */ /* 0x000fe40004000000 */
[--C-:B-1----:R-:W-:Y:S02]  /*19920*/  SHF.R.U32.HI R8, RZ, 0x5, R0.reuse ;  /* 0x00000005ff087819 */ /* 0x102fe40000011600 */
[----:B------:R-:W-:Y:S01]  /*19930*/  SHF.R.U32.HI R5, RZ, 0x5, R0 ;  /* 0x00000005ff057819 */ /* 0x000fe20000011600 */
[----:B------:R-:W-:Y:S02]  /*19940*/  IMAD.SHL.U32 R0, R0, 0x20, RZ ;  /* 0x0000002000007824 */ /* 0x000fe400078e00ff */
[----:B------:R-:W-:Y:S02]  /*19950*/  IMAD R6, R6, 0x8, R8 ;  /* 0x0000000806067824 */ /* 0x000fe400078e0208 */
[----:B------:R-:W-:Y:S01]  /*19960*/  IMAD R2, R2, 0x8, R5 ;  /* 0x0000000802027824 */ /* 0x000fe200078e0205 */
[----:B------:R-:W-:Y:S01]  /*19970*/  LOP3.LUT R208, R208, 0x120, R0, 0xf8, !PT ;  /* 0x00000120d0d07812 */ /* 0x000fe200078ef800 */
[----:B------:R-:W-:-:S03]  /*19980*/  IMAD.WIDE.U32 R6, R6, -0x326172a9, RZ ;  /* 0xcd9e8d5706067825 */ /* 0x000fc600078e00ff */
[----:B------:R-:W-:Y:S01]  /*19990*/  LEA R208, R208, UR5, 0x1 ;  /* 0x00000005d0d07c11 */ /* 0x000fe2000f8e08ff */
[----:B------:R-:W-:Y:S01]  /*199a0*/  VIADD R2, R2, 0x4 ;  /* 0x0000000402027836 */ /* 0x000fe20000000000 */
[----:B------:R-:W-:Y:S01]  /*199b0*/  LOP3.LUT R4, R6, UR11, RZ, 0x3c, !PT ;  /* 0x0000000b06047c12 */ /* 0x000fe2000f8e3cff */
[C---:B------:R-:W-:Y:S02]  /*199c0*/  IMAD.SHL.U32 R6, R215.reuse, 0x10, RZ ;  /* 0x00000010d7067824 */ /* 0x040fe400078e00ff */
[----:B------:R-:W-:Y:S02]  /*199d0*/  IMAD.WIDE.U32 R2, R2, -0x326172a9, RZ ;  /* 0xcd9e8d5702027825 */ /* 0x000fe400078e00ff */
[----:B------:R1:W-:Y:S01]  /*199e0*/  STL [R1+0x128], R4 ;  /* 0x0001280401007387 */ /* 0x0003e20000100800 */
[----:B------:R-:W-:Y:S01]  /*199f0*/  LOP3.LUT R212, R6, 0x100, RZ, 0xc0, !PT ;  /* 0x0000010006d47812 */ /* 0x000fe200078ec0ff */
[----:B------:R-:W-:Y:S01]  /*19a00*/  IMAD.SHL.U32 R3, R215, 0x8, RZ ;  /* 0x00000008d7037824 */ /* 0x000fe200078e00ff */
[----:B------:R-:W-:Y:S01]  /*19a10*/  LOP3.LUT R2, R2, UR11, RZ, 0x3c, !PT ;  /* 0x0000000b02027c12 */ /* 0x000fe2000f8e3cff */
[----:B------:R-:W-:Y:S01]  /*19a20*/  IMAD.MOV.U32 R0, RZ, RZ, R100 ;  /* 0x000000ffff007224 */ /* 0x000fe200078e0064 */
[----:B------:R-:W-:Y:S01]  /*19a30*/  LOP3.LUT R212, R212, 0x20, R214, 0xf8, !PT ;  /* 0x00000020d4d47812 */ /* 0x000fe200078ef8d6 */
[----:B------:R-:W2:Y:S02]  /*19a40*/  LDCU.U8 UR11, c[0x0][0x4f8] ;  /* 0x00009f00ff0b77ac */ /* 0x000ea40008000000 */
[----:B------:R3:W-:Y:S01]  /*19a50*/  STL [R1+0x12c], R2 ;  /* 0x00012c0201007387 */ /* 0x0007e20000100800 */
[----:B-1----:R-:W1:Y:S01]  /*19a60*/  LDC.64 R4, c[0x0][0x3c0] ;  /* 0x0000f000ff047b82 */ /* 0x002e620000000a00 */
[----:B---3--:R-:W-:-:S02]  /*19a70*/  MOV R2, R103 ;  /* 0x0000006700027202 */ /* 0x008fc40000000f00 */
[----:B-1----:R1:W-:Y:S02]  /*19a80*/  STL.64 [R1+0x88], R4 ;  /* 0x0000880401007387 */ /* 0x0023e40000100a00 */
[----:B-1----:R-:W-:Y:S01]  /*19a90*/  LOP3.LUT R5, R3, 0x18, RZ, 0xc0, !PT ;  /* 0x0000001803057812 */ /* 0x002fe200078ec0ff */
[C---:B------:R-:W-:Y:S02]  /*19aa0*/  VIADD R3, R208.reuse, 0x9020 ;  /* 0x00009020d0037836 */ /* 0x040fe40000000000 */
[----:B------:R-:W-:Y:S01]  /*19ab0*/  VIADD R4, R208, 0x9000 ;  /* 0x00009000d0047836 */ /* 0x000fe20000000000 */
[----:B------:R-:W-:Y:S02]  /*19ac0*/  ISETP.GE.AND P2, PT, R5, UR13, PT ;  /* 0x0000000d05007c0c */ /* 0x000fe4000bf46270 */
[----:B------:R1:W-:Y:S04]  /*19ad0*/  STL [R1+0x150], R3 ;  /* 0x0001500301007387 */ /* 0x0003e80000100800 */
[----:B------:R1:W-:Y:S01]  /*19ae0*/  STL [R1+0x154], R4 ;  /* 0x0001540401007387 */ /* 0x0003e20000100800 */
[----:B--2---:R-:W-:Y:S06]  /*19af0*/  BRA `(.L_x_649) ;  /* 0x0000000000b87947 */ /* 0x004fec0003800000 */
.L_x_651:
[----:B------:R-:W2:Y:S01]  /*19b00*/  LDL R227, [R1+0x164] ;  /* 0x0001640001e37983 */ /* 0x000ea20000100800 */
[----:B------:R-:W1:Y:S01]  /*19b10*/  LDC.64 R102, c[0x0][0x3b8] ;  /* 0x0000ee00ff667b82 */ /* 0x000e620000000a00 */
[----:B------:R-:W-:Y:S02]  /*19b20*/  UIADD3 UR6, UPT, UPT, UR12, -0x1, URZ ;  /* 0xffffffff0c067890 */ /* 0x000fe4000fffe0ff */
[----:B------:R-:W3:Y:S04]  /*19b30*/  LDL R226, [R1+0x160] ;  /* 0x0001600001e27983 */ /* 0x000ee80000100800 */
[----:B-1----:R-:W-:Y:S04]  /*19b40*/  IMAD.WIDE.U32 R100, R102, UR6, RZ ;  /* 0x0000000666647c25 */ /* 0x002fe8000f8e00ff */
[----:B------:R-:W-:Y:S02]  /*19b50*/  IMAD.SHL.U32 R3, R100, 0x40, RZ ;  /* 0x0000004064037824 */ /* 0x000fe400078e00ff */
[----:B------:R-:W-:Y:S03]  /*19b60*/  IMAD R101, R103, UR6, R101 ;  /* 0x0000000667657c24 */ /* 0x000fe6000f8e0265 */
[----:B------:R-:W-:Y:S02]  /*19b70*/  LEA R3, P4, R102, R3, 0x5 ;  /* 0x0000000366037211 */ /* 0x000fe400078828ff */
[----:B------:R-:W-:Y:S04]  /*19b80*/  SHF.L.U64.HI R106, R100, 0x6, R101 ;  /* 0x00000006646a7819 */ /* 0x000fe80000010265 */
[----:B------:R-:W-:Y:S02]  /*19b90*/  LEA.HI.X R106, R102, R106, R103, 0x5, P4 ;  /* 0x0000006a666a7211 */ /* 0x000fe400020f2c67 */
[CC--:B--2---:R-:W-:Y:S04]  /*19ba0*/  LEA R102, P4, R100.reuse, R227.reuse, 0x7 ;  /* 0x000000e364667211 */ /* 0x0c4fe800078838ff */
[-C--:B---3--:R-:W-:Y:S02]  /*19bb0*/  LEA.HI.X R103, R100, R226.reuse, R101, 0x7, P4 ;  /* 0x000000e264677211 */ /* 0x088fe400020f3c65 */
        /* <DEDUP_REMOVED lines=34> */
.L_x_649:
[----:B------:R-:W1:Y:S01]  /*19de0*/  LDL R10, [R1+0x88] ;  /* 0x00008800010a7983 */ /* 0x000e620000100800 */
[----:B------:R-:W-:Y:S05]  /*19df0*/  DEPBAR.LE SB0, 0x0 ;  /* 0x000080000000791a */ /* 0x000fea0000000000 */
[----:B------:R-:W2:Y:S01]  /*19e00*/  LDL R13, [R1+0x8c] ;  /* 0x00008c00010d7983 */ /* 0x000ea20000100800 */
[C---:B------:R-:W-:Y:S01]  /*19e10*/  IMAD.SHL.U32 R12, R215.reuse, 0x8, RZ ;  /* 0x00000008d70c7824 */ /* 0x040fe200078e00ff */
[----:B------:R-:W-:Y:S01]  /*19e20*/  SHF.R.U32.HI R209, RZ, 0x1, R215 ;  /* 0x00000001ffd17819 */ /* 0x000fe200000116d7 */
[C---:B-----5:R-:W-:Y:S03]  /*19e30*/  IMAD.SHL.U32 R210, R215.reuse, 0x4, RZ ;  /* 0x00000004d7d27824 */ /* 0x060fe600078e00ff */
[----:B------:R-:W3:Y:S01]  /*19e40*/  LDL R8, [R1+0x16c] ;  /* 0x00016c0001087983 */ /* 0x000ee20000100800 */
[----:B------:R-:W-:Y:S01]  /*19e50*/  IMAD.SHL.U32 R16, R215, 0x10, RZ ;  /* 0x00000010d7107824 */ /* 0x000fe200078e00ff */
[----:B------:R-:W-:Y:S01]  /*19e60*/  LOP3.LUT R12, R12, 0x18, RZ, 0xc0, !PT ;  /* 0x000000180c0c7812 */ /* 0x000fe200078ec0ff */
[----:B------:R-:W-:Y:S03]  /*19e70*/  UIADD3 UR6, UPT, UPT, UR23, -0x4498517b, URZ ;  /* 0xbb67ae8517067890 */ /* 0x000fe6000fffe0ff */
[----:B----4-:R-:W4:Y:S01]  /*19e80*/  LDL R11, [R1+0x168] ;  /* 0x00016800010b7983 */ /* 0x010f220000100800 */
[----:B------:R-:W-:Y:S01]  /*19e90*/  LOP3.LUT R107, R209, 0x8, RZ, 0xc0, !PT ;  /* 0x00000008d16b7812 */ /* 0x000fe200078ec0ff */
[----:B------:R-:W-:Y:S01]  /*19ea0*/  USHF.L.U32 UR24, UR12, 0x1, URZ ;  /* 0x000000010c187899 */ /* 0x000fe200080006ff */
[C---:B------:R-:W-:Y:S01]  /*19eb0*/  LOP3.LUT R15, R12.reuse, 0x20, RZ, 0xfc, !PT ;  /* 0x000000200c0f7812 */ /* 0x040fe200078efcff */
[----:B------:R-:W-:Y:S01]  /*19ec0*/  BAR.SYNC.DEFER_BLOCKING 0x0 ;  /* 0x0000000000007b1d */ /* 0x000fe20000010000 */
[----:B------:R-:W-:Y:S01]  /*19ed0*/  LOP3.LUT R14, R12, 0x40, RZ, 0xfc, !PT ;  /* 0x000000400c0e7812 */ /* 0x000fe200078efcff */
[----:B------:R-:W-:Y:S01]  /*19ee0*/  UIADD3 UR19, UPT, UPT, UR23, 0x76cf5d0a, URZ ;  /* 0x76cf5d0a17137890 */ /* 0x000fe2000fffe0ff */
[----:B------:R-:W-:Y:S01]  /*19ef0*/  ISETP.GE.AND P3, PT, R15, UR9, PT ;  /* 0x000000090f007c0c */ /* 0x000fe2000bf66270 */
[----:B------:R-:W-:Y:S01]  /*19f00*/  UIADD3 UR17, UPT, UPT, UR23, 0x32370b8f, URZ ;  /* 0x32370b8f17117890 */ /* 0x000fe2000fffe0ff */
[----:B------:R-:W-:Y:S01]  /*19f10*/  LOP3.LUT R211, R16, 0x3e00, RZ, 0xc0, !PT ;  /* 0x00003e0010d37812 */ /* 0x000fe200078ec0ff */
[----:B------:R-:W-:Y:S01]  /*19f20*/  UIADD3 UR15, UPT, UPT, UR23, -0x56f99767, URZ ;  /* 0xa9066899170f7890 */ /* 0x000fe2000fffe0ff */
[----:B------:R-:W-:Y:S01]  /*19f30*/  STL [R1+0x158], R15 ;  /* 0x0001580f01007387 */ /* 0x000fe20000100800 */
[----:B------:R-:W-:Y:S02]  /*19f40*/  UIADD3 UR16, UPT, UPT, UR23, -0x126145ec, URZ ;  /* 0xed9eba1417107890 */ /* 0x000fe4000fffe0ff */
[----:B------:R-:W-:Y:S03]  /*19f50*/  UISETP.NE.AND UP0, UPT, UR12, URZ, UPT ;  /* 0x000000ff0c00728c */ /* 0x000fe6000bf05270 */
[----:B------:R-:W-:Y:S06]  /*19f60*/  STL [R1+0x15c], R14 ;  /* 0x00015c0e01007387 */ /* 0x000fec0000100800 */
[----:B------:R-:W5:Y:S06]  /*19f70*/  LDL.64 R220, [R1+0x120] ;  /* 0x0001200001dc7983 */ /* 0x000f6c0000100a00 */
[----:B------:R-:W5:Y:S06]  /*19f80*/  LDL.64 R218, [R1+0x130] ;  /* 0x0001300001da7983 */ /* 0x000f6c0000100a00 */
[----:B------:R-:W5:Y:S06]  /*19f90*/  LDL.64 R224, [R1+0x138] ;  /* 0x0001380001e07983 */ /* 0x000f6c0000100a00 */
[----:B------:R-:W5:Y:S06]  /*19fa0*/  LDL R223, [R1+0x12c] ;  /* 0x00012c0001df7983 */ /* 0x000f6c0000100800 */
[----:B------:R-:W5:Y:S01]  /*19fb0*/  LDL R222, [R1+0x128] ;  /* 0x0001280001de7983 */ /* 0x000f620000100800 */
[----:B-1----:R-:W-:Y:S04]  /*19fc0*/  IMAD.WIDE.U32 R4, R10, UR12, RZ ;  /* 0x0000000c0a047c25 */ /* 0x002fe8000f8e00ff */
[C---:B------:R-:W-:Y:S02]  /*19fd0*/  IMAD.SHL.U32 R9, R4.reuse, 0x40, RZ ;  /* 0x0000004004097824 */ /* 0x040fe400078e00ff */
[----:B--2---:R-:W-:Y:S01]  /*19fe0*/  IMAD R3, R13, UR12, R5 ;  /* 0x0000000c0d037c24 */ /* 0x004fe2000f8e0205 */
[-C--:B---3--:R-:W-:Y:S02]  /*19ff0*/  LEA R6, P1, R4, R8.reuse, 0x7 ;  /* 0x0000000804067211 */ /* 0x088fe400078238ff */
[----:B------:R-:W-:Y:S02]  /*1a000*/  LEA R9, P4, R10, R9, 0x5 ;  /* 0x000000090a097211 */ /* 0x000fe400078828ff */
[--C-:B----4-:R-:W-:Y:S02]  /*1a010*/  LEA.HI.X R7, R4, R11, R3.reuse, 0x7, P1 ;  /* 0x0000000b04077211 */ /* 0x110fe400008f3c03 */
[----:B------:R-:W-:Y:S02]  /*1a020*/  ISETP.GE.AND P1, PT, R14, UR9, PT ;  /* 0x000000090e007c0c */ /* 0x000fe4000bf26270 */
[----:B------:R-:W-:Y:S01]  /*1a030*/  SHF.L.U64.HI R5, R4, 0x6, R3 ;  /* 0x0000000604057819 */ /* 0x000fe20000010203 */
[----:B------:R-:W-:Y:S01]  /*1a040*/  @!PT LDS RZ, [RZ] ;  /* 0x00000000fffff984 */ /* 0x000fe20000000800 */
[----:B------:R-:W-:Y:S01]  /*1a050*/  @!PT LDS RZ, [RZ] ;  /* 0x00000000fffff984 */ /* 0x000fe20000000800 */
[----:B------:R-:W-:Y:S01]  /*1a060*/  @!PT LDS RZ, [RZ] ;  /* 0x00000000fffff984 */ /* 0x000fe20000000800 */
[----:B------:R-:W-:Y:S01]  /*1a070*/  @!P2 LDGSTS.E.BYPASS.LTC128B.128 [R217+0x9000], desc[UR20][R6.64] ;  /* 0x0900000006d9afae */ /* 0x000fe2000b981a14 */
[----:B------:R-:W-:Y:S02]  /*1a080*/  LOP3.LUT R3, R210, 0x18, RZ, 0xc0, !PT ;  /* 0x00000018d2037812 */ /* 0x000fe400078ec0ff */
[----:B------:R-:W-:Y:S03]  /*1a090*/  LEA.HI.X R10, R10, R5, R13, 0x5, P4 ;  /* 0x000000050a0a7211 */ /* 0x000fe600020f2c0d */
[----:B------:R-:W-:Y:S01]  /*1a0a0*/  @P2 STS.128 [R217+0x9000], RZ ;  /* 0x009000ffd9002388 */ /* 0x000fe20000000c00 */
[----:B------:R-:W-:Y:S02]  /*1a0b0*/  ISETP.GE.AND P2, PT, R12, UR9, PT ;  /* 0x000000090c007c0c */ /* 0x000fe4000bf46270 */
[----:B------:R-:W-:Y:S03]  /*1a0c0*/  LEA R8, P4, R9, R8, 0x1 ;  /* 0x0000000809087211 */ /* 0x000fe600078808ff */
[----:B------:R-:W-:Y:S01]  /*1a0d0*/  @!PT LDS RZ, [RZ] ;  /* 0x00000000fffff984 */ /* 0x000fe20000000800 */
[----:B------:R-:W-:Y:S01]  /*1a0e0*/  @!PT LDS RZ, [RZ] ;  /* 0x00000000fffff984 */ /* 0x000fe20000000800 */
[----:B------:R-:W-:Y:S01]  /*1a0f0*/  @!PT LDS RZ, [RZ] ;  /* 0x00000000fffff984 */ /* 0x000fe20000000800 */
[----:B------:R-:W-:Y:S01]  /*1a100*/  @!P3 LDGSTS.E.BYPASS.LTC128B.128 [R217+0xa000], desc[UR20][R6.64+0x40] ;  /* 0x0a00004006d9bfae */ /* 0x000fe2000b981a14 */
[----:B------:R-:W-:Y:S02]  /*1a110*/  LOP3.LUT R3, R3, 0xc0, R214, 0xf8, !PT ;  /* 0x000000c003037812 */ /* 0x000fe400078ef8d6 */
[----:B------:R-:W-:Y:S03]  /*1a120*/  LEA.HI.X R9, R9, R11, R10, 0x1, P4 ;  /* 0x0000000b09097211 */ /* 0x000fe600020f0c0a */
[----:B------:R-:W-:Y:S01]  /*1a130*/  @P3 STS.128 [R217+0xa000], RZ ;  /* 0x00a000ffd9003388 */ /* 0x000fe20000000c00 */
[----:B------:R-:W-:Y:S02]  /*1a140*/  LOP3.LUT R4, R211, 0x120, R214, 0xf8, !PT ;  /* 0x00000120d3047812 */ /* 0x000fe400078ef8d6 */
[----:B------:R-:W-:Y:S03]  /*1a150*/  LOP3.LUT R5, R3, 0x8, R215, 0x78, !PT ;  /* 0x0000000803057812 */ /* 0x000fe600078e78d7 */
[----:B------:R-:W-:Y:S01]  /*1a160*/  @!PT LDS RZ, [RZ] ;  /* 0x00000000fffff984 */ /* 0x000fe20000000800 */
[----:B------:R-:W-:Y:S01]  /*1a170*/  @!PT LDS RZ, [RZ] ;  /* 0x00000000fffff984 */ /* 0x000fe20000000800 */
[----:B------:R-:W-:Y:S01]  /*1a180*/  @!PT LDS RZ, [RZ] ;  /* 0x00000000fffff984 */ /* 0x000fe20000000800 */
[----:B------:R1:W-:Y:S01]  /*1a190*/  @!P1 LDGSTS.E.BYPASS.LTC128B.128 [R217+0xb000], desc[UR20][R6.64+0x80] ;  /* 0x0b00008006d99fae */ /* 0x0003e2000b981a14 */
[----:B------:R-:W-:Y:S02]  /*1a1a0*/  LOP3.LUT R107, R4, R3, R107, 0xf6, !PT ;  /* 0x00000003046b7212 */ /* 0x000fe400078ef66b */
[----:B------:R-:W-:Y:S03]  /*1a1b0*/  LOP3.LUT R3, R212, R5, RZ, 0xfc, !PT ;  /* 0x00000005d4037212 */ /* 0x000fe600078efcff */
[----:B------:R-:W-:Y:S01]  /*1a1c0*/  @P1 STS.128 [R217+0xb000], RZ ;  /* 0x00b000ffd9001388 */ /* 0x000fe20000000c00 */
[----:B------:R-:W-:Y:S02]  /*1a1d0*/  LEA R107, R107, UR5, 0x1 ;  /* 0x000000056b6b7c11 */ /* 0x000fe4000f8e08ff */
[----:B------:R-:W-:Y:S03]  /*1a1e0*/  LEA R3, R3, UR5, 0x1 ;  /* 0x0000000503037c11 */ /* 0x000fe6000f8e08ff */
[----:B------:R-:W-:Y:S01]  /*1a1f0*/  @!PT LDS RZ, [RZ] ;  /* 0x00000000fffff984 */ /* 0x000fe20000000800 */
[----:B------:R-:W-:Y:S01]  /*1a200*/  @!PT LDS RZ, [RZ] ;  /* 0x00000000fffff984 */ /* 0x000fe20000000800 */
[----:B------:R-:W-:Y:S01]  /*1a210*/  @!PT LDS RZ, [RZ] ;  /* 0x00000000fffff984 */ /* 0x000fe20000000800 */
[----:B------:R-:W-:Y:S01]  /*1a220*/  @!P2 LDGSTS.E.BYPASS.LTC128B.128 [R217+0x9800], desc[UR20][R8.64] ;  /* 0x0980000008d9afae */ /* 0x000fe2000b981a14 */
[C---:B------:R-:W-:Y:S05]  /*1a230*/  IMAD.IADD R204, R213.reuse, 0x1, R107 ;  /* 0x00000001d5cc7824 */ /* 0x040fea00078e026b */
[----:B------:R-:W-:Y:S01]  /*1a240*/  @P2 STS.128 [R217+0x9800], RZ ;  /* 0x009800ffd9002388 */ /* 0x000fe20000000c00 */
[----:B------:R-:W-:Y:S05]  /*1a250*/  IMAD.IADD R106, R213, 0x1, R3 ;  /* 0x00000001d56a7824 */ /* 0x000fea00078e0203 */
        /* <DEDUP_REMOVED lines=11> */
[----:B------:R-:W1:Y:S06]  /*1a310*/  LDSM.16.M88.4 R16, [R3+0x6000] ;  /* 0x006000000310783b */ /* 0x000e6c0000000200 */
[----:B------:R-:W2:Y:S06]  /*1a320*/  LDSM.16.M88.4 R60, [R107+0x1000] ;  /* 0x001000006b3c783b */ /* 0x000eac0000000200 */
[----:B------:R-:W3:Y:S06]  /*1a330*/  LDSM.16.M88.4 R32, [R3+0x6400] ;  /* 0x006400000320783b */ /* 0x000eec0000000200 */
[----:B------:R-:W0:Y:S06]  /*1a340*/  LDGDEPBAR ;  /* 0x00000000000079af */ /* 0x000e2c0000000000 */
[----:B------:R-:W4:Y:S06]  /*1a350*/  LDSM.16.M88.4 R48, [R3+0x6800] ;  /* 0x006800000330783b */ /* 0x000f2c0000000200 */
[----:B------:R-:W5:Y:S06]  /*1a360*/  LDSM.16.M88.4 R100, [R3+0x6c00] ;  /* 0x006c00000364783b */ /* 0x000f6c0000000200 */
[----:B------:R-:W-:Y:S01]  /*1a370*/  LDSM.16.M88.4 R172, [R204] ;  /* 0x00000000ccac783b */ /* 0x000fe20000000200 */
[-C--:B-1----:R-:W-:Y:S05]  /*1a380*/  HMMA.16816.F32.BF16 R4, R64, R16.reuse, RZ ;  /* 0x000000104004723c */ /* 0x082fea00000418ff */
[----:B------:R-:W1:Y:S06]  /*1a390*/  LDSM.16.M88.4 R176, [R106+0x6000] ;  /* 0x006000006ab0783b */ /* 0x000e6c0000000200 */
[----:B------:R-:W1:Y:S01]  /*1a3a0*/  LDSM.16.M88.4 R180, [R204+0x1000] ;  /* 0x00100000ccb4783b */ /* 0x000e620000000200 */
[C---:B--2---:R-:W-:Y:S05]  /*1a3b0*/  HMMA.16816.F32.BF16 R8, R60.reuse, R16, RZ ;  /* 0x000000103c08723c */ /* 0x044fea00000418ff */
[----:B------:R-:W2:Y:S03]  /*1a3c0*/  LDSM.16.M88.4 R184, [R106+0x6400] ;  /* 0x006400006ab8783b */ /* 0x000ea60000000200 */
[-C--:B------:R-:W-:Y:S03]  /*1a3d0*/  HMMA.16816.F32.BF16 R12, R60, R18.reuse, RZ ;  /* 0x000000123c0c723c */ /* 0x080fe600000418ff */
[----:B------:R-:W2:Y:S05]  /*1a3e0*/  LDSM.16.M88.4 R188, [R106+0x6800] ;  /* 0x006800006abc783b */ /* 0x000eaa0000000200 */
[C---:B------:R-:W-:Y:S01]  /*1a3f0*/  HMMA.16816.F32.BF16 R16, R64.reuse, R18, RZ ;  /* 0x000000124010723c */ /* 0x040fe200000418ff */
[----:B------:R-:W-:Y:S06]  /*1a400*/  LDSM.16.M88.4 R192, [R3+0x7000] ;  /* 0x0070000003c0783b */ /* 0x000fec0000000200 */
[----:B------:R-:W-:Y:S01]  /*1a410*/  LDSM.16.M88.4 R196, [R107+0x3000] ;  /* 0x003000006bc4783b */ /* 0x000fe20000000200 */
[-C--:B---3--:R-:W-:Y:S05]  /*1a420*/  HMMA.16816.F32.BF16 R20, R64, R32.reuse, RZ ;  /* 0x000000204014723c */ /* 0x088fea00000418ff */
[----:B------:R-:W-:Y:S03]  /*1a430*/  LDSM.16.M88.4 R200, [R3+0x7400] ;  /* 0x0074000003c8783b */ /* 0x000fe60000000200 */
[C---:B------:R-:W-:Y:S08]  /*1a440*/  HMMA.16816.F32.BF16 R24, R60.reuse, R32, RZ ;  /* 0x000000203c18723c */ /* 0x040ff000000418ff */
[-C--:B------:R-:W-:Y:S08]  /*1a450*/  HMMA.16816.F32.BF16 R28, R60, R34.reuse, RZ ;  /* 0x000000223c1c723c */ /* 0x080ff000000418ff */
[C---:B------:R-:W-:Y:S08]  /*1a460*/  HMMA.16816.F32.BF16 R32, R64.reuse, R34, RZ ;  /* 0x000000224020723c */ /* 0x040ff000000418ff */
[-C--:B----4-:R-:W-:Y:S08]  /*1a470*/  HMMA.16816.F32.BF16 R36, R64, R48.reuse, RZ ;  /* 0x000000304024723c */ /* 0x090ff000000418ff */
[C---:B------:R-:W-:Y:S08]  /*1a480*/  HMMA.16816.F32.BF16 R40, R60.reuse, R48, RZ ;  /* 0x000000303c28723c */ /* 0x040ff000000418ff */
[-C--:B------:R-:W-:Y:S08]  /*1a490*/  HMMA.16816.F32.BF16 R44, R60, R50.reuse, RZ ;  /* 0x000000323c2c723c */ /* 0x080ff000000418ff */
[C---:B------:R-:W-:Y:S08]  /*1a4a0*/  HMMA.16816.F32.BF16 R48, R64.reuse, R50, RZ ;  /* 0x000000324030723c */ /* 0x040ff000000418ff */
[-C--:B-----5:R-:W-:Y:S08]  /*1a4b0*/  HMMA.16816.F32.BF16 R52, R64, R100.reuse, RZ ;  /* 0x000000644034723c */ /* 0x0a0ff000000418ff */
[C---:B------:R-:W-:Y:S08]  /*1a4c0*/  HMMA.16816.F32.BF16 R56, R60.reuse, R100, RZ ;  /* 0x000000643c38723c */ /* 0x040ff000000418ff */
[-C--:B------:R-:W-:Y:S08]  /*1a4d0*/  HMMA.16816.F32.BF16 R60, R60, R102.reuse, RZ ;  /* 0x000000663c3c723c */ /* 0x080ff000000418ff */
[----:B------:R-:W-:Y:S01]  /*1a4e0*/  HMMA.16816.F32.BF16 R64, R64, R102, RZ ;  /* 0x000000664040723c */ /* 0x000fe200000418ff */
        /* <DEDUP_REMOVED lines=15> */
[----:B------:R-:W4:Y:S07]  /*1a5e0*/  LDSM.16.M88.4 R188, [R3+0x7c00] ;  /* 0x007c000003bc783b */ /* 0x000f2e0000000200 */
[-C--:B---3--:R-:W-:Y:S08]  /*1a5f0*/  HMMA.16816.F32.BF16 R52, R172, R100.reuse, R52 ;  /* 0x00000064ac34723c */ /* 0x088ff00000041834 */
[C---:B------:R-:W-:Y:S08]  /*1a600*/  HMMA.16816.F32.BF16 R56, R180.reuse, R100, R56 ;  /* 0x00000064b438723c */ /* 0x040ff00000041838 */
[-C--:B------:R-:W-:Y:S01]  /*1a610*/  HMMA.16816.F32.BF16 R60, R180, R102.reuse, R60 ;  /* 0x00000066b43c723c */ /* 0x080fe2000004183c */
[----:B------:R-:W-:Y:S07]  /*1a620*/  LDSM.16.M88.4 R180, [R204+0x3000] ;  /* 0x00300000ccb4783b */ /* 0x000fee0000000200 */
[----:B------:R-:W-:Y:S01]  /*1a630*/  HMMA.16816.F32.BF16 R64, R172, R102, R64 ;  /* 0x00000066ac40723c */ /* 0x000fe20000041840 */
[----:B------:R-:W-:Y:S06]  /*1a640*/  LDSM.16.M88.4 R100, [R204+0x2000] ;  /* 0x00200000cc64783b */ /* 0x000fec0000000200 */
[----:B------:R-:W3:Y:S01]  /*1a650*/  LDSM.16.M88.4 R172, [R106+0x7000] ;  /* 0x007000006aac783b */ /* 0x000ee20000000200 */
[-C--:B-1----:R-:W-:Y:S08]  /*1a660*/  HMMA.16816.F32.BF16 R4, R176, R192.reuse, R4 ;  /* 0x000000c0b004723c */ /* 0x082ff00000041804 */
        /* <DEDUP_REMOVED lines=13> */
[----:B------:R-:W1:Y:S07]  /*1a740*/  LDSM.16.M88.4 R184, [R106+0x7400] ;  /* 0x007400006ab8783b */ /* 0x000e6e0000000200 */
[-C--:B----4-:R-:W-:Y:S08]  /*1a750*/  HMMA.16816.F32.BF16 R52, R176, R188.reuse, R52 ;  /* 0x000000bcb034723c */ /* 0x090ff00000041834 */
[C---:B------:R-:W-:Y:S08]  /*1a760*/  HMMA.16816.F32.BF16 R56, R196.reuse, R188, R56 ;  /* 0x000000bcc438723c */ /* 0x040ff00000041838 */
[-C--:B------:R-:W-:Y:S01]  /*1a770*/  HMMA.16816.F32.BF16 R60, R196, R190.reuse, R60 ;  /* 0x000000bec43c723c */ /* 0x080fe2000004183c */
[----:B------:R-:W2:Y:S07]  /*1a780*/  LDSM.16.M88.4 R196, [R106+0x7c00] ;  /* 0x007c00006ac4783b */ /* 0x000eae0000000200 */
[----:B------:R-:W-:Y:S01]  /*1a790*/  HMMA.16816.F32.BF16 R64, R176, R190, R64 ;  /* 0x000000beb040723c */ /* 0x000fe20000041840 */
[----:B------:R-:W-:Y:S06]  /*1a7a0*/  LDSM.16.M88.4 R176, [R107+0x4000] ;  /* 0x004000006bb0783b */ /* 0x000fec0000000200 */
[----:B------:R-:W4:Y:S01]  /*1a7b0*/  LDSM.16.M88.4 R188, [R3+0x8000] ;  /* 0x0080000003bc783b */ /* 0x000f220000000200 */
        /* <DEDUP_REMOVED lines=20> */
[----:B------:R1:W2:Y:S06]  /*1a900*/  LDSM.16.M88.4 R100, [R3+0x8800] ;  /* 0x008800000364783b */ /* 0x0002ac0000000200 */
[----:B------:R-:W5:Y:S01]  /*1a910*/  LDSM.16.M88.4 R196, [R204+0x5000] ;  /* 0x00500000ccc4783b */ /* 0x000f620000000200 */
[-C--:B----4-:R-:W-:Y:S05]  /*1a920*/  HMMA.16816.F32.BF16 R4, R176, R188.reuse, R4 ;  /* 0x000000bcb004723c */ /* 0x090fea0000041804 */
[----:B------:R-:W-:Y:S03]  /*1a930*/  LDSM.16.M88.4 R204, [R106+0x8800] ;  /* 0x008800006acc783b */ /* 0x000fe60000000200 */
[C---:B------:R-:W-:Y:S08]  /*1a940*/  HMMA.16816.F32.BF16 R8, R200.reuse, R188, R8 ;  /* 0x000000bcc808723c */ /* 0x040ff00000041808 */
[-C--:B------:R-:W-:Y:S03]  /*1a950*/  HMMA.16816.F32.BF16 R12, R200, R190.reuse, R12 ;  /* 0x000000bec80c723c */ /* 0x080fe6000004180c */
[----:B-1----:R-:W-:Y:S05]  /*1a960*/  LOP3.LUT R3, R220, UR6, R225, 0x96, !PT ;  /* 0x00000006dc037c12 */ /* 0x002fea000f8e96e1 */
[C---:B------:R-:W-:Y:S01]  /*1a970*/  HMMA.16816.F32.BF16 R16, R176.reuse, R190, R16 ;  /* 0x000000beb010723c */ /* 0x040fe20000041810 */
[----:B------:R-:W1:Y:S07]  /*1a980*/  LDSM.16.M88.4 R188, [R106+0x8400] ;  /* 0x008400006abc783b */ /* 0x000e6e0000000200 */
[-C--:B---3--:R-:W-:Y:S08]  /*1a990*/  HMMA.16816.F32.BF16 R20, R176, R172.reuse, R20 ;  /* 0x000000acb014723c */ /* 0x088ff00000041814 */
[C---:B------:R-:W-:Y:S08]  /*1a9a0*/  HMMA.16816.F32.BF16 R24, R200.reuse, R172, R24 ;  /* 0x000000acc818723c */ /* 0x040ff00000041818 */
[-C--:B------:R-:W-:Y:S08]  /*1a9b0*/  HMMA.16816.F32.BF16 R28, R200, R174.reuse, R28 ;  /* 0x000000aec81c723c */ /* 0x080ff0000004181c */
[C---:B------:R-:W-:Y:S08]  /*1a9c0*/  HMMA.16816.F32.BF16 R32, R176.reuse, R174, R32 ;  /* 0x000000aeb020723c */ /* 0x040ff00000041820 */
[-C--:B--2---:R-:W-:Y:S08]  /*1a9d0*/  HMMA.16816.F32.BF16 R36, R176, R100.reuse, R36 ;  /* 0x00000064b024723c */ /* 0x084ff00000041824 */
[C---:B------:R-:W-:Y:S08]  /*1a9e0*/  HMMA.16816.F32.BF16 R40, R200.reuse, R100, R40 ;  /* 0x00000064c828723c */ /* 0x040ff00000041828 */
[-C--:B------:R-:W-:Y:S08]  /*1a9f0*/  HMMA.16816.F32.BF16 R44, R200, R102.reuse, R44 ;  /* 0x00000066c82c723c */ /* 0x080ff0000004182c */
[C---:B------:R-:W-:Y:S01]  /*1aa00*/  HMMA.16816.F32.BF16 R48, R176.reuse, R102, R48 ;  /* 0x00000066b030723c */ /* 0x040fe20000041830 */
[----:B------:R2:W3:Y:S01]  /*1aa10*/  LDSM.16.M88.4 R100, [R106+0x8c00] ;  /* 0x008c00006a64783b */ /* 0x0004e20000000200 */
[----:B------:R-:W-:Y:S04]  /*1aa20*/  DEPBAR.LE SB0, 0x0 ;  /* 0x000080000000791a */ /* 0x000fe80000000000 */
[----:B------:R-:W-:Y:S02]  /*1aa30*/  BAR.SYNC.DEFER_BLOCKING 0x0 ;  /* 0x0000000000007b1d */ /* 0x000fe40000010000 */
[-C--:B------:R-:W-:Y:S08]  /*1aa40*/  HMMA.16816.F32.BF16 R52, R176, R180.reuse, R52 ;  /* 0x000000b4b034723c */ /* 0x080ff00000041834 */
[C---:B------:R-:W-:Y:S08]  /*1aa50*/  HMMA.16816.F32.BF16 R56, R200.reuse, R180, R56 ;  /* 0x000000b4c838723c */ /* 0x040ff00000041838 */
[-C--:B------:R-:W-:Y:S01]  /*1aa60*/  HMMA.16816.F32.BF16 R60, R200, R182.reuse, R60 ;  /* 0x000000b6c83c723c */ /* 0x080fe2000004183c */
[----:B--2---:R-:W-:Y:S02]  /*1aa70*/  IMAD.U32 R106, RZ, RZ, UR23 ;  /* 0x00000017ff6a7e24 */ /* 0x004fe4000f8e00ff */
[----:B------:R-:W-:Y:S03]  /*1aa80*/  IMAD.WIDE.U32 R200, R3, -0x326172a9, RZ ;  /* 0xcd9e8d5703c87825 */ /* 0x000fe600078e00ff */
[----:B------:R-:W-:Y:S02]  /*1aa90*/  LOP3.LUT R106, R221, UR24, R106, 0x96, !PT ;  /* 0x00000018dd6a7c12 */ /* 0x000fe4000f8e966a */
[----:B------:R-:W-:Y:S04]  /*1aaa0*/  HMMA.16816.F32.BF16 R64, R176, R182, R64 ;  /* 0x000000b6b040723c */ /* 0x000fe80000041840 */
[----:B------:R-:W-:Y:S04]  /*1aab0*/  IMAD.WIDE.U32 R174, R106, -0x326172a9, RZ ;  /* 0xcd9e8d576aae7825 */ /* 0x000fe800078e00ff */
[-C--:B------:R-:W-:Y:S05]  /*1aac0*/  HMMA.16816.F32.BF16 R4, R184, R192.reuse, R4 ;  /* 0x000000c0b804723c */ /* 0x080fea0000041804 */
[C---:B------:R-:W-:Y:S02]  /*1aad0*/  LOP3.LUT R172, R175.reuse, R223, RZ, 0x3c, !PT ;  /* 0x000000dfafac7212 */ /* 0x040fe400078e3cff */
[----:B------:R-:W-:Y:S01]  /*1aae0*/  LOP3.LUT R106, R175, R222, RZ, 0x3c, !PT ;  /* 0x000000deaf6a7212 */ /* 0x000fe200078e3cff */
[C---:B-----5:R-:W-:Y:S04]  /*1aaf0*/  HMMA.16816.F32.BF16 R8, R196.reuse, R192, R8 ;  /* 0x000000c0c408723c */ /* 0x060fe80000041808 */
[----:B------:R-:W-:Y:S04]  /*1ab00*/  IMAD.WIDE.U32 R172, R172, -0x2daee0ad, RZ ;  /* 0xd2511f53acac7825 */ /* 0x000fe800078e00ff */
[-C--:B------:R-:W-:Y:S08]  /*1ab10*/  HMMA.16816.F32.BF16 R12, R196, R194.reuse, R12 ;  /* 0x000000c2c40c723c */ /* 0x080ff0000004180c */
[C---:B------:R-:W-:Y:S08]  /*1ab20*/  HMMA.16816.F32.BF16 R16, R184.reuse, R194, R16 ;  /* 0x000000c2b810723c */ /* 0x040ff00000041810 */
[-C--:B-1----:R-:W-:Y:S08]  /*1ab30*/  HMMA.16816.F32.BF16 R20, R184, R188.reuse, R20 ;  /* 0x000000bcb814723c */ /* 0x082ff00000041814 */
[C---:B------:R-:W-:Y:S04]  /*1ab40*/  HMMA.16816.F32.BF16 R24, R196.reuse, R188, R24 ;  /* 0x000000bcc418723c */ /* 0x040fe80000041818 */
[----:B------:R-:W-:Y:S01]  /*1ab50*/  LOP3.LUT R188, R220, UR6, R219, 0x96, !PT ;  /* 0x00000006dcbc7c12 */ /* 0x000fe2000f8e96db */
[----:B------:R-:W-:Y:S03]  /*1ab60*/  UIADD3 UR6, UPT, UPT, UR22, 0x3c6ef372, URZ ;  /* 0x3c6ef37216067890 */ /* 0x000fe6000fffe0ff */
[-C--:B------:R-:W-:Y:S03]  /*1ab70*/  HMMA.16816.F32.BF16 R28, R196, R190.reuse, R28 ;  /* 0x000000bec41c723c */ /* 0x080fe6000004181c */
[----:B------:R-:W-:Y:S05]  /*1ab80*/  IMAD.WIDE.U32 R188, R188, -0x326172a9, RZ ;  /* 0xcd9e8d57bcbc7825 */ /* 0x000fea00078e00ff */
[----:B------:R-:W-:Y:S01]  /*1ab90*/  LOP3.LUT R192, R189, UR6, RZ, 0x3c, !PT ;  /* 0x00000006bdc07c12 */ /* 0x000fe2000f8e3cff */
[C---:B------:R-:W-:Y:S04]  /*1aba0*/  HMMA.16816.F32.BF16 R32, R184.reuse, R190, R32 ;  /* 0x000000beb820723c */ /* 0x040fe80000041820 */
[----:B------:R-:W-:Y:S01]  /*1abb0*/  LOP3.LUT R3, R174, R192, RZ, 0x3c, !PT ;  /* 0x000000c0ae037212 */ /* 0x000fe200078e3cff */
[----:B------:R-:W-:Y:S01]  /*1abc0*/  IMAD.WIDE.U32 R190, R106, -0x2daee0ad, RZ ;  /* 0xd2511f536abe7825 */ /* 0x000fe200078e00ff */
[----:B------:R-:W-:Y:S02]  /*1abd0*/  LOP3.LUT R106, R224, UR19, R173, 0x96, !PT ;  /* 0x00000013e06a7c12 */ /* 0x000fe4000f8e96ad */
[-C--:B------:R-:W-:Y:S08]  /*1abe0*/  HMMA.16816.F32.BF16 R36, R184, R204.reuse, R36 ;  /* 0x000000ccb824723c */ /* 0x080ff00000041824 */
[C---:B------:R-:W-:Y:S04]  /*1abf0*/  HMMA.16816.F32.BF16 R40, R196.reuse, R204, R40 ;  /* 0x000000ccc428723c */ /* 0x040fe80000041828 */
[----:B------:R-:W-:Y:S04]  /*1ac00*/  LOP3.LUT R204, R201, UR6, RZ, 0x3c, !PT ;  /* 0x00000006c9cc7c12 */ /* 0x000fe8000f8e3cff */
[----:B------:R-:W-:Y:S01]  /*1ac10*/  LOP3.LUT R107, R174, R204, RZ, 0x3c, !PT ;  /* 0x000000ccae6b7212 */ /* 0x000fe200078e3cff */
[-C--:B------:R-:W-:Y:S03]  /*1ac20*/  HMMA.16816.F32.BF16 R44, R196, R206.reuse, R44 ;  /* 0x000000cec42c723c */ /* 0x080fe6000004182c */
[----:B------:R-:W-:Y:S01]  /*1ac30*/  IMAD.WIDE.U32 R174, R3, -0x2daee0ad, RZ ;  /* 0xd2511f5303ae7825 */ /* 0x000fe200078e00ff */
[----:B------:R-:W-:Y:S03]  /*1ac40*/  LOP3.LUT R3, R218, UR19, R191, 0x96, !PT ;  /* 0x00000013da037c12 */ /* 0x000fe6000f8e96bf */
[----:B------:R-:W-:Y:S01]  /*1ac50*/  IMAD.WIDE.U32 R176, R107, -0x2daee0ad, RZ ;  /* 0xd2511f536bb07825 */ /* 0x000fe200078e00ff */
[----:B------:R-:W-:Y:S01]  /*1ac60*/  LOP3.LUT R190, R190, UR17, R175, 0x96, !PT ;  /* 0x00000011bebe7c12 */ /* 0x000fe2000f8e96af */
[C---:B------:R-:W-:Y:S04]  /*1ac70*/  HMMA.16816.F32.BF16 R48, R184.reuse, R206, R48 ;  /* 0x000000ceb830723c */ /* 0x040fe80000041830 */
[----:B------:R-:W-:Y:S01]  /*1ac80*/  LOP3.LUT R182, R172, UR17, R177, 0x96, !PT ;  /* 0x00000011acb67c12 */ /* 0x000fe2000f8e96b1 */
[----:B------:R-:W-:Y:S03]  /*1ac90*/  IMAD.WIDE.U32 R106, R106, -0x326172a9, RZ ;  /* 0xcd9e8d576a6a7825 */ /* 0x000fe600078e00ff */
[-C--:B---3--:R-:W-:Y:S03]  /*1aca0*/  HMMA.16816.F32.BF16 R52, R184, R100.reuse, R52 ;  /* 0x00000064b834723c */ /* 0x088fe60000041834 */
[----:B------:R-:W-:Y:S01]  /*1acb0*/  IMAD.WIDE.U32 R178, R3, -0x326172a9, RZ ;  /* 0xcd9e8d5703b27825 */ /* 0x000fe200078e00ff */
[----:B------:R-:W-:Y:S03]  /*1acc0*/  LOP3.LUT R3, R200, UR10, R107, 0x96, !PT ;  /* 0x0000000ac8037c12 */ /* 0x000fe6000f8e966b */
[----:B------:R-:W-:Y:S01]  /*1acd0*/  IMAD.WIDE.U32 R190, R190, -0x326172a9, RZ ;  /* 0xcd9e8d57bebe7825 */ /* 0x000fe200078e00ff */
[C---:B------:R-:W-:Y:S04]  /*1ace0*/  HMMA.16816.F32.BF16 R56, R196.reuse, R100, R56 ;  /* 0x00000064c438723c */ /* 0x040fe80000041838 */
[----:B------:R-:W-:Y:S01]  /*1acf0*/  LOP3.LUT R100, R188, UR10, R179, 0x96, !PT ;  /* 0x0000000abc647c12 */ /* 0x000fe2000f8e96b3 */
[----:B------:R-:W-:Y:S01]  /*1ad00*/  IMAD.WIDE.U32 R194, R3, -0x2daee0ad, RZ ;  /* 0xd2511f5303c27825 */ /* 0x000fe200078e00ff */
[----:B------:R-:W-:Y:S02]  /*1ad10*/  LOP3.LUT R178, R178, UR7, R191, 0x96, !PT ;  /* 0x00000007b2b27c12 */ /* 0x000fe4000f8e96bf */
[----:B------:R-:W-:Y:S01]  /*1ad20*/  FMNMX3.FTZ R3, R2, R4, R5, !PT ;  /* 0x0000000402037276 */ /* 0x000fe20007810005 */
[-C--:B------:R-:W-:Y:S03]  /*1ad30*/  HMMA.16816.F32.BF16 R60, R196, R102.reuse, R60 ;  /* 0x00000066c43c723c */ /* 0x080fe6000004183c */
[----:B------:R-:W-:Y:S01]  /*1ad40*/  FMNMX3.FTZ R3, R3, R16, R17, !PT ;  /* 0x0000001003037276 */ /* 0x000fe20007810011 */
[----:B------:R-:W-:Y:S01]  /*1ad50*/  IMAD.WIDE.U32 R100, R100, -0x2daee0ad, RZ ;  /* 0xd2511f5364647825 */ /* 0x000fe200078e00ff */
[----:B------:R-:W-:Y:S03]  /*1ad60*/  LOP3.LUT R177, R176, UR16, R195, 0x96, !PT ;  /* 0x00000010b0b17c12 */ /* 0x000fe6000f8e96c3 */
[----:B------:R-:W-:Y:S01]  /*1ad70*/  IMAD.WIDE.U32 R178, R178, -0x2daee0ad, RZ ;  /* 0xd2511f53b2b27825 */ /* 0x000fe200078e00ff */
[----:B------:R-:W-:Y:S01]  /*1ad80*/  LOP3.LUT R174, R174, UR16, R101, 0x96, !PT ;  /* 0x00000010aeae7c12 */ /* 0x000fe2000f8e9665 */
[----:B------:R-:W-:Y:S04]  /*1ad90*/  HMMA.16816.F32.BF16 R64, R184, R102, R64 ;  /* 0x00000066b840723c */ /* 0x000fe80000041840 */
[----:B------:R-:W-:Y:S01]  /*1ada0*/  LOP3.LUT R193, R100, UR15, R179, 0x96, !PT ;  /* 0x0000000f64c17c12 */ /* 0x000fe2000f8e96b3 */
[----:B------:R-:W-:Y:S01]  /*1adb0*/  IMAD.WIDE.U32 R182, R182, -0x326172a9, RZ ;  /* 0xcd9e8d57b6b67825 */ /* 0x000fe200078e00ff */
        /* <DEDUP_REMOVED lines=8> */
[----:B------:R-:W-:Y:S02]  /*1ae40*/  LOP3.LUT R180, R106, UR7, R183, 0x96, !PT ;  /* 0x000000076ab47c12 */ /* 0x000fe4000f8e96b7 */
[----:B------:R-:W-:Y:S02]  /*1ae50*/  FMNMX3.FTZ R100, R100, R12, R13, !PT ;  /* 0x0000000c64647276 */ /* 0x000fe4000781000d */
[----:B------:R-:W-:Y:S01]  /*1ae60*/  FMNMX3.FTZ R101, R101, R22, R23, !PT ;  /* 0x0000001665657276 */ /* 0x000fe20007810017 */
[----:B------:R-:W-:Y:S01]  /*1ae70*/  IMAD.WIDE.U32 R180, R180, -0x2daee0ad, RZ ;  /* 0xd2511f53b4b47825 */ /* 0x000fe200078e00ff */
        /* <DEDUP_REMOVED lines=8> */
[----:B------:R-:W-:Y:S02]  /*1af00*/  FMNMX3.FTZ R173, R100, R38, R39, !PT ;  /* 0x0000002664ad7276 */ /* 0x000fe40007810027 */
[----:B------:R-:W-:Y:S02]  /*1af10*/  FMNMX3.FTZ R107, R3, R42, R43, !PT ;  /* 0x0000002a036b7276 */ /* 0x000fe4000781002b */
[----:B------:R-:W-:Y:S01]  /*1af20*/  FMNMX3.FTZ R176, R176, R64, R65, !PT ;  /* 0x00000040b0b07276 */ /* 0x000fe20007810041 */
[----:B------:R-:W-:Y:S06]  /*1af30*/  BRA.U.ANY UP0, `(.L_x_651) ;  /* 0xffffffe900f07547 */ /* 0x000fec000b93ffff */
.L_x_650:
[----:B------:R-:W-:Y:S01]  /*1af40*/  FMNMX3.FTZ R3, R172, R40, R41, !PT ;  /* 0x00000028ac037276 */ /* 0x000fe20007810029 */
[----:B------:R2:W-:Y:S01]  /*1af50*/  STL.64 [R1+0x170], R210 ;  /* 0x000170d201007387 */ /* 0x0005e20000100a00 */
[----:B-1----:R-:W-:Y:S01]  /*1af60*/  FMNMX3.FTZ R100, R173, R50, R51, !PT ;  /* 0x00000032ad647276 */ /* 0x002fe20007810033 */
[----:B------:R-:W-:Y:S01]  /*1af70*/  UIADD3 UR6, UPT, UPT, UR22, -0x4ab325aa, URZ ;  /* 0xb54cda5616067890 */ /* 0x000fe2000fffe0ff */
[----:B------:R-:W-:Y:S01]  /*1af80*/  FMNMX3.FTZ R3, R3, R44, R45, !PT ;  /* 0x0000002c03037276 */ /* 0x000fe2000781002d */
[----:B------:R-:W-:Y:S01]  /*1af90*/  UIADD3 UR13, UPT, UPT, UR22, 0x1715609d, URZ ;  /* 0x1715609d160d7890 */ /* 0x000fe2000fffe0ff */
[----:B------:R-:W-:Y:S01]  /*1afa0*/  FMNMX3.FTZ R100, R100, R54, R55, !PT ;  /* 0x0000003664647276 */ /* 0x000fe20007810037 */
[----:B------:R-:W-:Y:S01]  /*1afb0*/  UIADD3 UR14, UPT, UPT, UR23, 0x646e171e, URZ ;  /* 0x646e171e170e7890 */ /* 0x000fe2000fffe0ff */
[----:B------:R-:W-:Y:S01]  /*1afc0*/  FMNMX3.FTZ R101, R107, R46, R47, !PT ;  /* 0x0000002e6b657276 */ /* 0x000fe2000781002f */
[----:B------:R-:W-:Y:S01]  /*1afd0*/  IMAD.WIDE.U32 R106, R177, -0x326172a9, RZ ;  /* 0xcd9e8d57b16a7825 */ /* 0x000fe200078e00ff */
[----:B------:R-:W-:Y:S01]  /*1afe0*/  FMNMX3.FTZ R175, R3, R56, R57, !PT ;  /* 0x0000003803af7276 */ /* 0x000fe20007810039 */
[----:B------:R-:W1:Y:S01]  /*1aff0*/  SHFL.BFLY PT, R183, R176, 0x2, 0x1f ;  /* 0x0c401f00b0b77f89 */ /* 0x000e6200000e0000 */
[----:B------:R-:W-:Y:S01]  /*1b000*/  FMNMX3.FTZ R3, R100, R66, R67, !PT ;  /* 0x0000004264037276 */ /* 0x000fe20007810043 */
[----:B------:R-:W-:Y:S01]  /*1b010*/  IMAD.WIDE.U32 R172, R174, -0x326172a9, RZ ;  /* 0xcd9e8d57aeac7825 */ /* 0x000fe200078e00ff */
[----:B------:R-:W-:Y:S01]  /*1b020*/  FMNMX3.FTZ R101, R101, R58, R59, !PT ;  /* 0x0000003a65657276 */ /* 0x000fe2000781003b */
[----:B------:R-:W-:Y:S01]  /*1b030*/  UIADD3 UR24, UPT, UPT, UR24, 0x1, URZ ;  /* 0x0000000118187890 */ /* 0x000fe2000fffe0ff */
[----:B------:R-:W-:Y:S03]  /*1b040*/  FMNMX3.FTZ R175, R175, R60, R61, !PT ;  /* 0x0000003cafaf7276 */ /* 0x000fe6000781003d */
[----:B------:R-:W3:Y:S01]  /*1b050*/  SHFL.BFLY PT, R177, R3, 0x2, 0x1f ;  /* 0x0c401f0003b17f89 */ /* 0x000ee200000e0000 */
[----:B------:R-:W-:Y:S01]  /*1b060*/  FMNMX3.FTZ R174, R101, R62, R63, !PT ;  /* 0x0000003e65ae7276 */ /* 0x000fe2000781003f */
[----:B------:R-:W-:Y:S01]  /*1b070*/  IMAD.WIDE.U32 R102, R193, -0x326172a9, RZ ;  /* 0xcd9e8d57c1667825 */ /* 0x000fe200078e00ff */
[----:B------:R-:W-:Y:S05]  /*1b080*/  LOP3.LUT R182, R182, UR13, R107, 0x96, !PT ;  /* 0x0000000db6b67c12 */ /* 0x000fea000f8e966b */
[----:B------:R-:W-:Y:S01]  /*1b090*/  SHFL.BFLY PT, R181, R175, 0x2, 0x1f ;  /* 0x0c401f00afb57f89 */ /* 0x000fe200000e0000 */
[----:B------:R-:W-:Y:S01]  /*1b0a0*/  LOP3.LUT R190, R190, UR13, R173, 0x96, !PT ;  /* 0x0000000dbebe7c12 */ /* 0x000fe2000f8e96ad */
[----:B------:R-:W-:Y:S01]  /*1b0b0*/  IMAD.WIDE.U32 R100, R194, -0x326172a9, RZ ;  /* 0xcd9e8d57c2647825 */ /* 0x000fe200078e00ff */
[----:B------:R-:W-:Y:S05]  /*1b0c0*/  LOP3.LUT R194, R172, UR6, R103, 0x96, !PT ;  /* 0x00000006acc27c12 */ /* 0x000fea000f8e9667 */
[----:B------:R-:W4:Y:S01]  /*1b0d0*/  SHFL.BFLY PT, R179, R174, 0x2, 0x1f ;  /* 0x0c401f00aeb37f89 */ /* 0x000f2200000e0000 */
[C---:B------:R-:W-:Y:S01]  /*1b0e0*/  PRMT R202, R102.reuse, 0x7771, RZ ;  /* 0x0000777166ca7816 */ /* 0x040fe200000000ff */
[----:B------:R-:W-:Y:S01]  /*1b0f0*/  IMAD.MOV.U32 R201, RZ, RZ, R102 ;  /* 0x000000ffffc97224 */ /* 0x000fe200078e0066 */
[C---:B------:R-:W-:Y:S01]  /*1b100*/  PRMT R246, R102.reuse, 0x7773, RZ ;  /* 0x0000777366f67816 */ /* 0x040fe200000000ff */
[----:B------:R-:W-:Y:S01]  /*1b110*/  IMAD.MOV.U32 R234, RZ, RZ, R100 ;  /* 0x000000ffffea7224 */ /* 0x000fe200078e0064 */
[----:B--2---:R-:W-:Y:S01]  /*1b120*/  PRMT R210, R102, 0x7772, RZ ;  /* 0x0000777266d27816 */ /* 0x004fe200000000ff */
[----:B------:R-:W-:Y:S01]  /*1b130*/  IMAD.WIDE.U32 R190, R190, -0x2daee0ad, RZ ;  /* 0xd2511f53bebe7825 */ /* 0x000fe200078e00ff */
[----:B------:R-:W-:Y:S01]  /*1b140*/  LOP3.LUT R197, R106, UR6, R101, 0x96, !PT ;  /* 0x000000066ac57c12 */ /* 0x000fe2000f8e9665 */
[----:B------:R-:W-:Y:S01]  /*1b150*/  UISETP.NE.AND UP0, UPT, UR12, URZ, UPT ;  /* 0x000000ff0c00728c */ /* 0x000fe2000bf05270 */
[----:B------:R-:W-:Y:S01]  /*1b160*/  PRMT R193, R100, 0x7771, RZ ;  /* 0x0000777164c17816 */ /* 0x000fe200000000ff */
[----:B------:R-:W-:Y:S01]  /*1b170*/  IMAD.MOV.U32 R239, RZ, RZ, R190 ;  /* 0x000000ffffef7224 */ /* 0x000fe200078e00be */
[----:B-1----:R-:W-:Y:S01]  /*1b180*/  FMNMX.FTZ R103, R176, R183, !PT ;  /* 0x000000b7b0677209 */ /* 0x002fe20007810000 */
[----:B------:R-:W-:Y:S01]  /*1b190*/  IMAD.WIDE.U32 R182, R182, -0x2daee0ad, RZ ;  /* 0xd2511f53b6b67825 */ /* 0x000fe200078e00ff */
[C---:B------:R-:W-:Y:S01]  /*1b1a0*/  PRMT R186, R100.reuse, 0x7772, RZ ;  /* 0x0000777264ba7816 */ /* 0x040fe200000000ff */
[----:B------:R-:W-:Y:S01]  /*1b1b0*/  UIADD3 UR12, UPT, UPT, UR12, -0x1, URZ ;  /* 0xffffffff0c0c7890 */ /* 0x000fe2000fffe0ff */
[----:B------:R-:W-:Y:S01]  /*1b1c0*/  PRMT R231, R100, 0x7773, RZ ;  /* 0x0000777364e77816 */ /* 0x000fe200000000ff */
[----:B------:R-:W-:Y:S01]  /*1b1d0*/  IMAD.MOV.U32 R195, RZ, RZ, R182 ;  /* 0x000000ffffc37224 */ /* 0x000fe200078e00b6 */
[----:B---3--:R-:W-:Y:S01]  /*1b1e0*/  FMNMX.FTZ R102, R3, R177, !PT ;  /* 0x000000b103667209 */ /* 0x008fe20007810000 */
[----:B------:R-:W1:Y:S01]  /*1b1f0*/  SHFL.BFLY PT, R106, R103, 0x1, 0x1f ;  /* 0x0c201f00676a7f89 */ /* 0x000e6200000e0000 */
[----:B------:R-:W-:Y:S01]  /*1b200*/  LOP3.LUT R101, R194, 0xffff, RZ, 0xc0, !PT ;  /* 0x0000ffffc2657812 */ /* 0x000fe200078ec0ff */
[----:B------:R-:W-:Y:S01]  /*1b210*/  IMAD.MOV.U32 R177, RZ, RZ, R221 ;  /* 0x000000ffffb17224 */ /* 0x000fe200078e00dd */
[----:B------:R-:W-:Y:S05]  /*1b220*/  LOP3.LUT R196, R178, UR14, R191, 0x96, !PT ;  /* 0x0000000eb2c47c12 */ /* 0x000fea000f8e96bf */
[----:B------:R-:W2:Y:S01]  /*1b230*/  SHFL.BFLY PT, R107, R102, 0x1, 0x1f ;  /* 0x0c201f00666b7f89 */ /* 0x000ea200000e0000 */
[----:B------:R-:W-:Y:S01]  /*1b240*/  SHF.R.U32.HI R221, RZ, 0x8, R101 ;  /* 0x00000008ffdd7819 */ /* 0x000fe20000011665 */
[----:B------:R-:W-:Y:S01]  /*1b250*/  IMAD.MOV.U32 R176, RZ, RZ, R220 ;  /* 0x000000ffffb07224 */ /* 0x000fe200078e00dc */
[----:B----4-:R-:W-:Y:S02]  /*1b260*/  FMNMX.FTZ R100, R174, R179, !PT ;  /* 0x000000b3ae647209 */ /* 0x010fe40007810000 */
[----:B------:R-:W-:Y:S02]  /*1b270*/  LOP3.LUT R3, R221, 0xffff, RZ, 0xc0, !PT ;  /* 0x0000ffffdd037812 */ /* 0x000fe400078ec0ff */
[----:B------:R-:W-:Y:S01]  /*1b280*/  FMNMX.FTZ R101, R175, R181, !PT ;  /* 0x000000b5af657209 */ /* 0x000fe20007810000 */
[----:B------:R-:W3:Y:S01]  /*1b290*/  SHFL.BFLY PT, R172, R100, 0x1, 0x1f ;  /* 0x0c201f0064ac7f89 */ /* 0x000ee200000e0000 */
[----:B------:R-:W-:Y:S01]  /*1b2a0*/  ISETP.LE.U32.AND P6, PT, R3, UR11, PT ;  /* 0x0000000b03007c0c */ /* 0x000fe2000bfc3070 */
[----:B------:R-:W-:Y:S01]  /*1b2b0*/  IMAD.MOV.U32 R181, RZ, RZ, R202 ;  /* 0x000000ffffb57224 */ /* 0x000fe200078e00ca */
[----:B------:R-:W-:Y:S05]  /*1b2c0*/  LOP3.LUT R3, R196, 0xffff, RZ, 0xc0, !PT ;  /* 0x0000ffffc4037812 */ /* 0x000fea00078ec0ff */
[----:B------:R-:W4:Y:S01]  /*1b2d0*/  SHFL.BFLY PT, R173, R101, 0x1, 0x1f ;  /* 0x0c201f0065ad7f89 */ /* 0x000f2200000e0000 */
[----:B------:R-:W-:Y:S02]  /*1b2e0*/  LOP3.LUT R198, R180, UR14, R183, 0x96, !PT ;  /* 0x0000000eb4c67c12 */ /* 0x000fe4000f8e96b7 */
[----:B------:R-:W-:Y:S02]  /*1b2f0*/  SHF.R.U32.HI R230, RZ, 0x8, R3 ;  /* 0x00000008ffe67819 */ /* 0x000fe40000011603 */
[----:B------:R-:W-:Y:S02]  /*1b300*/  LOP3.LUT R3, R198, 0xffff, RZ, 0xc0, !PT ;  /* 0x0000ffffc6037812 */ /* 0x000fe400078ec0ff */
[----:B------:R-:W-:Y:S02]  /*1b310*/  LOP3.LUT R174, R197, 0xffff, RZ, 0xc0, !PT ;  /* 0x0000ffffc5ae7812 */ /* 0x000fe400078ec0ff */
[----:B-1----:R-:W-:Y:S02]  /*1b320*/  FMNMX.FTZ R103, R103, R106, !PT ;  /* 0x0000006a67677209 */ /* 0x002fe40007810000 */
[----:B------:R-:W-:Y:S02]  /*1b330*/  LOP3.LUT R106, R230, 0xffff, RZ, 0xc0, !PT ;  /* 0x0000ffffe66a7812 */ /* 0x000fe400078ec0ff */
[----:B--2---:R-:W-:Y:S01]  /*1b340*/  FMNMX.FTZ R102, R102, R107, !PT ;  /* 0x0000006b66667209 */ /* 0x004fe20007810000 */
[C---:B------:R-:W-:Y:S01]  /*1b350*/  FADD.FTZ R2, -R103.reuse, R2 ;  /* 0x0000000267027221 */ /* 0x040fe20000010100 */
[----:B------:R-:W-:Y:S02]  /*1b360*/  SHF.R.U32.HI R243, RZ, 0x8, R3 ;  /* 0x00000008fff37819 */ /* 0x000fe40000011603 */
[----:B------:R-:W-:Y:S01]  /*1b370*/  ISETP.LE.U32.AND P5, PT, R106, UR11, PT ;  /* 0x0000000b6a007c0c */ /* 0x000fe2000bfa3070 */
[C---:B------:R-:W-:Y:S01]  /*1b380*/  FMUL.FTZ R106, R103.reuse, UR4 ;  /* 0x00000004676a7c20 */ /* 0x040fe20008410000 */
[----:B------:R-:W-:Y:S01]  /*1b390*/  FSETP.NEU.FTZ.AND P3, PT, R103, -INF , PT ;  /* 0xff8000006700780b */ /* 0x000fe20003f7d000 */
[----:B------:R-:W-:Y:S01]  /*1b3a0*/  FMUL.FTZ R107, R102, UR4 ;  /* 0x00000004666b7c20 */ /* 0x000fe20008410000 */
[----:B------:R-:W-:Y:S01]  /*1b3b0*/  LOP3.LUT R3, R243, 0xffff, RZ, 0xc0, !PT ;  /* 0x0000fffff3037812 */ /* 0x000fe200078ec0ff */
[----:B------:R-:W-:Y:S01]  /*1b3c0*/  FMUL.FTZ R2, R2, UR4 ;  /* 0x0000000402027c20 */ /* 0x000fe20008410000 */
[----:B------:R-:W-:Y:S02]  /*1b3d0*/  FSETP.NEU.FTZ.AND P1, PT, R102, -INF , PT ;  /* 0xff8000006600780b */ /* 0x000fe40003f3d000 */
[----:B---3--:R-:W-:Y:S02]  /*1b3e0*/  FMNMX.FTZ R100, R100, R172, !PT ;  /* 0x000000ac64647209 */ /* 0x008fe40007810000 */
[----:B------:R-:W-:Y:S02]  /*1b3f0*/  FSEL R106, R106, RZ, P3 ;  /* 0x000000ff6a6a7208 */ /* 0x000fe40001800000 */
[----:B------:R-:W-:Y:S01]  /*1b400*/  ISETP.LE.U32.AND P3, PT, R3, UR11, PT ;  /* 0x0000000b03007c0c */ /* 0x000fe2000bf63070 */
[----:B------:R-:W-:Y:S01]  /*1b410*/  FADD.FTZ R0, -R100, R0 ;  /* 0x0000000064007221 */ /* 0x000fe20000010100 */
[----:B------:R-:W-:Y:S01]  /*1b420*/  FSEL R3, R107, RZ, P1 ;  /* 0x000000ff6b037208 */ /* 0x000fe20000800000 */
[--C-:B------:R-:W-:Y:S01]  /*1b430*/  FFMA.FTZ R226, R20, UR4, -R106.reuse ;  /* 0x0000000414e27c23 */ /* 0x100fe2000801086a */
[----:B----4-:R-:W-:Y:S01]  /*1b440*/  FMNMX.FTZ R101, R101, R173, !PT ;  /* 0x000000ad65657209 */ /* 0x010fe20007810000 */
[----:B------:R-:W-:Y:S01]  /*1b450*/  FMUL.FTZ R0, R0, UR4 ;  /* 0x0000000400007c20 */ /* 0x000fe20008410000 */
[--C-:B------:R-:W-:Y:S01]  /*1b460*/  FFMA.FTZ R227, R21, UR4, -R106.reuse ;  /* 0x0000000415e37c23 */ /* 0x100fe2000801086a */
[--C-:B------:R-:W-:Y:S01]  /*1b470*/  FFMA.FTZ R20, R7, UR4, -R3.reuse ;  /* 0x0000000407147c23 */ /* 0x100fe20008010803 */
[----:B------:R-:W-:Y:S02]  /*1b480*/  IMAD.U32 R7, RZ, RZ, UR24 ;  /* 0x00000018ff077e24 */ /* 0x000fe4000f8e00ff */
        /* <DEDUP_REMOVED lines=15> */
[--C-:B------:R-:W-:Y:S01]  /*1b580*/  FFMA.FTZ R187, R4, UR4, -R106.reuse ;  /* 0x0000000404bb7c23 */ /* 0x100fe2000801086a */
[----:B------:R-:W-:Y:S01]  /*1b590*/  FMUL.FTZ R4, R101, UR4 ;  /* 0x0000000465047c20 */ /* 0x000fe20008410000 */
[----:B------:R1:W-:Y:S01]  /*1b5a0*/  MUFU.EX2 R3, R0 ;  /* 0x0000000000037308 */ /* 0x0003e20000000800 */
[----:B------:R-:W-:Y:S01]  /*1b5b0*/  LOP3.LUT R7, R177, UR23, R7, 0x96, !PT ;  /* 0x00000017b1077c12 */ /* 0x000fe2000f8e9607 */
[--C-:B------:R-:W-:Y:S01]  /*1b5c0*/  FFMA.FTZ R240, R36, UR4, -R106.reuse ;  /* 0x0000000424f07c23 */ /* 0x100fe2000801086a */
[----:B------:R-:W-:Y:S01]  /*1b5d0*/  FSETP.NEU.FTZ.AND P1, PT, R101, -INF , PT ;  /* 0xff8000006500780b */ /* 0x000fe20003f3d000 */
[--C-:B------:R-:W-:Y:S01]  /*1b5e0*/  FFMA.FTZ R252, R52, UR4, -R106.reuse ;  /* 0x0000000434fc7c23 */ /* 0x100fe2000801086a */
[----:B------:R-:W-:Y:S01]  /*1b5f0*/  FFMA.FTZ R180, R53, UR4, -R106 ;  /* 0x0000000435b47c23 */ /* 0x000fe2000801086a */
[----:B------:R-:W-:Y:S01]  /*1b600*/  IMAD.MOV.U32 R52, RZ, RZ, R224 ;  /* 0x000000ffff347224 */ /* 0x000fe200078e00e0 */
[----:B------:R-:W-:Y:S03]  /*1b610*/  FSEL R4, R4, RZ, P1 ;  /* 0x000000ff04047208 */ /* 0x000fe60000800000 */
[----:B------:R2:W3:Y:S01]  /*1b620*/  MUFU.EX2 R6, R2 ;  /* 0x0000000200067308 */ /* 0x0004e20000000800 */
[----:B------:R-:W-:Y:S02]  /*1b630*/  IMAD.MOV.U32 R53, RZ, RZ, R225 ;  /* 0x000000ffff357224 */ /* 0x000fe400078e00e1 */
[----:B------:R-:W-:Y:S01]  /*1b640*/  FFMA.FTZ R203, R16, UR4, -R106 ;  /* 0x0000000410cb7c23 */ /* 0x000fe2000801086a */
[----:B------:R-:W-:Y:S02]  /*1b650*/  IMAD.MOV.U32 R36, RZ, RZ, R195 ;  /* 0x000000ffff247224 */ /* 0x000fe400078e00c3 */
[----:B------:R-:W-:Y:S01]  /*1b660*/  FFMA.FTZ R16, R8, UR4, -R4 ;  /* 0x0000000408107c23 */ /* 0x000fe20008010804 */
[----:B------:R-:W-:Y:S01]  /*1b670*/  IMAD.WIDE.U32 R224, R7, -0x326172a9, RZ ;  /* 0xcd9e8d5707e07825 */ /* 0x000fe200078e00ff */
[----:B------:R-:W-:Y:S02]  /*1b680*/  SHF.R.U32.HI R220, RZ, 0x8, R174 ;  /* 0x00000008ffdc7819 */ /* 0x000fe400000116ae */
[C---:B------:R-:W-:Y:S01]  /*1b690*/  PRMT R185, R190.reuse, 0x7773, RZ ;  /* 0x00007773beb97816 */ /* 0x040fe200000000ff */
[----:B------:R-:W-:Y:S01]  /*1b6a0*/  IMAD.MOV.U32 R195, RZ, RZ, R222 ;  /* 0x000000ffffc37224 */ /* 0x000fe200078e00de */
[C---:B------:R-:W-:Y:S01]  /*1b6b0*/  PRMT R184, R190.reuse, 0x7771, RZ ;  /* 0x00007771beb87816 */ /* 0x040fe200000000ff */
[--C-:B------:R-:W-:Y:S01]  /*1b6c0*/  FFMA.FTZ R205, R17, UR4, -R106.reuse ;  /* 0x0000000411cd7c23 */ /* 0x100fe2000801086a */
[----:B------:R-:W-:Y:S01]  /*1b6d0*/  PRMT R189, R190, 0x7772, RZ ;  /* 0x00007772bebd7816 */ /* 0x000fe200000000ff */
[----:B------:R-:W-:Y:S01]  /*1b6e0*/  FFMA.FTZ R190, R5, UR4, -R106 ;  /* 0x0000000405be7c23 */ /* 0x000fe2000801086a */
[----:B------:R-:W-:Y:S01]  /*1b6f0*/  LOP3.LUT R8, R225, R195, RZ, 0x3c, !PT ;  /* 0x000000c3e1087212 */ /* 0x000fe200078e3cff */
[----:B------:R-:W-:Y:S01]  /*1b700*/  FFMA.FTZ R17, R9, UR4, -R4 ;  /* 0x0000000409117c23 */ /* 0x000fe20008010804 */
[----:B------:R-:W-:Y:S01]  /*1b710*/  LOP3.LUT R174, R220, 0xffff, RZ, 0xc0, !PT ;  /* 0x0000ffffdcae7812 */ /* 0x000fe200078ec0ff */
[----:B------:R-:W-:Y:S01]  /*1b720*/  FFMA.FTZ R238, R64, UR4, -R106 ;  /* 0x0000000440ee7c23 */ /* 0x000fe2000801086a */
[C---:B------:R-:W-:Y:S01]  /*1b730*/  FMUL.FTZ R5, R100.reuse, UR4 ;  /* 0x0000000464057c20 */ /* 0x040fe20008410000 */
[----:B------:R-:W-:Y:S01]  /*1b740*/  FSETP.NEU.FTZ.AND P1, PT, R100, -INF , PT ;  /* 0xff8000006400780b */ /* 0x000fe20003f3d000 */
[----:B------:R-:W-:Y:S02]  /*1b750*/  IMAD.MOV.U32 R64, RZ, RZ, R218 ;  /* 0x000000ffff407224 */ /* 0x000fe400078e00da */
[----:B-1----:R-:W-:Y:S01]  /*1b760*/  FADD.FTZ R0, -R101, R104 ;  /* 0x0000006865007221 */ /* 0x002fe20000010100 */
[----:B------:R-:W-:Y:S04]  /*1b770*/  IMAD.WIDE.U32 R8, R8, -0x2daee0ad, RZ ;  /* 0xd2511f5308087825 */ /* 0x000fe800078e00ff */
[--C-:B------:R-:W-:Y:S01]  /*1b780*/  FFMA.FTZ R211, R65, UR4, -R106.reuse ;  /* 0x0000000441d37c23 */ /* 0x100fe2000801086a */
[----:B------:R-:W-:Y:S01]  /*1b790*/  ISETP.LE.U32.AND P4, PT, R174, UR11, PT ;  /* 0x0000000bae007c0c */ /* 0x000fe2000bf83070 */
[--C-:B------:R-:W-:Y:S01]  /*1b7a0*/  FFMA.FTZ R236, R32, UR4, -R106.reuse ;  /* 0x0000000420ec7c23 */ /* 0x100fe2000801086a */
[--C-:B------:R-:W-:Y:S01]  /*1b7b0*/  FFMA.FTZ R235, R33, UR4, -R106.reuse ;  /* 0x0000000421eb7c23 */ /* 0x100fe2000801086a */
[--C-:B------:R-:W-:Y:S01]  /*1b7c0*/  FFMA.FTZ R245, R48, UR4, -R106.reuse ;  /* 0x0000000430f57c23 */ /* 0x100fe2000801086a */
[----:B------:R-:W-:Y:S01]  /*1b7d0*/  FFMA.FTZ R248, R49, UR4, -R106 ;  /* 0x0000000431f87c23 */ /* 0x000fe2000801086a */
[C---:B------:R-:W-:Y:S01]  /*1b7e0*/  PRMT R191, R182.reuse, 0x7773, RZ ;  /* 0x00007773b6bf7816 */ /* 0x040fe200000000ff */
[----:B------:R-:W-:Y:S01]  /*1b7f0*/  IMAD.MOV.U32 R49, RZ, RZ, R223 ;  /* 0x000000ffff317224 */ /* 0x000fe200078e00df */
[C---:B------:R-:W-:Y:S01]  /*1b800*/  PRMT R199, R182.reuse, 0x7772, RZ ;  /* 0x00007772b6c77816 */ /* 0x040fe200000000ff */
[----:B------:R-:W-:Y:S01]  /*1b810*/  IMAD.MOV.U32 R48, RZ, RZ, R201 ;  /* 0x000000ffff307224 */ /* 0x000fe200078e00c9 */
[----:B------:R-:W-:Y:S01]  /*1b820*/  PRMT R214, R182, 0x7771, RZ ;  /* 0x00007771b6d67816 */ /* 0x000fe200000000ff */
[----:B------:R-:W-:Y:S02]  /*1b830*/  IMAD.MOV.U32 R33, RZ, RZ, R185 ;  /* 0x000000ffff217224 */ /* 0x000fe400078e00b9 */
[----:B------:R-:W-:Y:S01]  /*1b840*/  FFMA.FTZ R202, R13, UR4, -R4 ;  /* 0x000000040dca7c23 */ /* 0x000fe20008010804 */
[----:B------:R-:W-:Y:S02]  /*1b850*/  IMAD.MOV.U32 R32, RZ, RZ, R184 ;  /* 0x000000ffff207224 */ /* 0x000fe400078e00b8 */
[--C-:B------:R-:W-:Y:S01]  /*1b860*/  FFMA.FTZ R218, R24, UR4, -R4.reuse ;  /* 0x0000000418da7c23 */ /* 0x100fe20008010804 */
[----:B------:R-:W-:Y:S01]  /*1b870*/  IMAD.MOV.U32 R65, RZ, RZ, R219 ;  /* 0x000000ffff417224 */ /* 0x000fe200078e00db */
[----:B------:R-:W4:Y:S01]  /*1b880*/  LDL.LU R24, [R1+0x148] ;  /* 0x0001480001187983 */ /* 0x000f220000300800 */
[--C-:B------:R-:W-:Y:S01]  /*1b890*/  FFMA.FTZ R176, R44, UR4, -R4.reuse ;  /* 0x000000042cb07c23 */ /* 0x100fe20008010804 */
[--C-:B------:R-:W-:Y:S01]  /*1b8a0*/  FFMA.FTZ R177, R45, UR4, -R4.reuse ;  /* 0x000000042db17c23 */ /* 0x100fe20008010804 */
[--C-:B------:R-:W-:Y:S01]  /*1b8b0*/  FFMA.FTZ R182, R56, UR4, -R4.reuse ;  /* 0x0000000438b67c23 */ /* 0x100fe20008010804 */
        /* <DEDUP_REMOVED lines=9> */
[----:B------:R-:W-:Y:S01]  /*1b950*/  FFMA.FTZ R219, R25, UR4, -R4 ;  /* 0x0000000419db7c23 */ /* 0x000fe20008010804 */
[----:B--2---:R-:W-:Y:S01]  /*1b960*/  FMUL.FTZ R2, R0, UR4 ;  /* 0x0000000400027c20 */ /* 0x004fe20008410000 */
[----:B------:R-:W-:Y:S01]  /*1b970*/  LOP3.LUT R4, R64, UR19, R9, 0x96, !PT ;  /* 0x0000001340047c12 */ /* 0x000fe2000f8e9609 */
[----:B------:R-:W-:Y:S01]  /*1b980*/  FFMA.FTZ R241, R37, UR4, -R106 ;  /* 0x0000000425f17c23 */ /* 0x000fe2000801086a */
[----:B------:R-:W-:Y:S02]  /*1b990*/  IMAD.MOV.U32 R37, RZ, RZ, R199 ;  /* 0x000000ffff257224 */ /* 0x000fe400078e00c7 */
[----:B------:R-:W-:Y:S01]  /*1b9a0*/  FADD.FTZ R0, -R102, R105 ;  /* 0x0000006966007221 */ /* 0x000fe20000010100 */
[----:B------:R-:W-:Y:S02]  /*1b9b0*/  IMAD.MOV.U32 R106, RZ, RZ, R181 ;  /* 0x000000ffff6a7224 */ /* 0x000fe400078e00b5 */
[--C-:B------:R-:W-:Y:S01]  /*1b9c0*/  FFMA.FTZ R179, R47, UR4, -R5.reuse ;  /* 0x000000042fb37c23 */ /* 0x100fe20008010805 */
[----:B------:R-:W-:Y:S02]  /*1b9d0*/  IMAD.MOV.U32 R65, RZ, RZ, R180 ;  /* 0x000000ffff417224 */ /* 0x000fe400078e00b4 */
[--C-:B------:R-:W-:Y:S01]  /*1b9e0*/  FFMA.FTZ R181, R59, UR4, -R5.reuse ;  /* 0x000000043bb57c23 */ /* 0x100fe20008010805 */
[----:B------:R-:W-:Y:S02]  /*1b9f0*/  IMAD.MOV.U32 R54, RZ, RZ, R186 ;  /* 0x000000ffff367224 */ /* 0x000fe400078e00ba */
[----:B------:R-:W-:Y:S01]  /*1ba00*/  FFMA.FTZ R186, R63, UR4, -R5 ;  /* 0x000000043fba7c23 */ /* 0x000fe20008010805 */
[----:B------:R-:W-:Y:S02]  /*1ba10*/  IMAD.MOV.U32 R51, RZ, RZ, R189 ;  /* 0x000000ffff337224 */ /* 0x000fe400078e00bd */
        /* <DEDUP_REMOVED lines=13> */
[----:B------:R-:W-:Y:S01]  /*1baf0*/  IMAD.WIDE.U32 R4, R4, -0x326172a9, RZ ;  /* 0xcd9e8d5704047825 */ /* 0x000fe200078e00ff */
[----:B------:R-:W1:Y:S02]  /*1bb00*/  MUFU.EX2 R2, R2 ;  /* 0x0000000200027308 */ /* 0x000e640000000800 */
[----:B------:R-:W-:Y:S01]  /*1bb10*/  LOP3.LUT R7, R224, R192, RZ, 0x3c, !PT ;  /* 0x000000c0e0077212 */ /* 0x000fe200078e3cff */
[----:B------:R-:W-:Y:S01]  /*1bb20*/  IMAD.MOV.U32 R23, RZ, RZ, R211 ;  /* 0x000000ffff177224 */ /* 0x000fe200078e00d3 */
[----:B------:R-:W-:Y:S01]  /*1bb30*/  LOP3.LUT R188, R188, UR10, R5, 0x96, !PT ;  /* 0x0000000abcbc7c12 */ /* 0x000fe2000f8e9605 */
[----:B------:R-:W-:Y:S02]  /*1bb40*/  IMAD.MOV.U32 R60, RZ, RZ, R65 ;  /* 0x000000ffff3c7224 */ /* 0x000fe400078e0041 */
[C---:B---3--:R-:W-:Y:S01]  /*1bb50*/  FMUL.FTZ R65, R6.reuse, R125 ;  /* 0x0000007d06417220 */ /* 0x048fe20000410000 */
[----:B------:R-:W-:Y:S04]  /*1bb60*/  IMAD.WIDE.U32 R12, R7, -0x2daee0ad, RZ ;  /* 0xd2511f53070c7825 */ /* 0x000fe800078e00ff */
[C---:B------:R-:W-:Y:S01]  /*1bb70*/  FMUL.FTZ R5, R6.reuse, R169 ;  /* 0x000000a906057220 */ /* 0x040fe20000410000 */
[----:B------:R-:W2:Y:S01]  /*1bb80*/  LDL.LU R7, [R1+0x140] ;  /* 0x0001400001077983 */ /* 0x000ea20000300800 */
[----:B------:R-:W-:Y:S01]  /*1bb90*/  FMUL.FTZ R68, R6, R68 ;  /* 0x0000004406447220 */ /* 0x000fe20000410000 */
[----:B------:R-:W-:Y:S04]  /*1bba0*/  IMAD.WIDE.U32 R14, R188, -0x2daee0ad, RZ ;  /* 0xd2511f53bc0e7825 */ /* 0x000fe800078e00ff */
[----:B------:R-:W-:Y:S01]  /*1bbb0*/  FMUL.FTZ R69, R6, R69 ;  /* 0x0000004506457220 */ /* 0x000fe20000410000 */
[----:B------:R-:W3:Y:S01]  /*1bbc0*/  LDL.LU R125, [R1+0x14c] ;  /* 0x00014c00017d7983 */ /* 0x000ee20000300800 */
[----:B------:R-:W-:Y:S01]  /*1bbd0*/  LOP3.LUT R8, R8, UR17, R13, 0x96, !PT ;  /* 0x0000001108087c12 */ /* 0x000fe2000f8e960d */
[----:B------:R-:W-:Y:S01]  /*1bbe0*/  IMAD.MOV.U32 R56, RZ, RZ, R23 ;  /* 0x000000ffff387224 */ /* 0x000fe200078e0017 */
[----:B------:R-:W-:Y:S01]  /*1bbf0*/  LOP3.LUT R188, R12, UR16, R15, 0x96, !PT ;  /* 0x000000100cbc7c12 */ /* 0x000fe2000f8e960f */
[C---:B------:R-:W-:Y:S01]  /*1bc00*/  FMUL.FTZ R15, R3.reuse, R147 ;  /* 0x00000093030f7220 */ /* 0x040fe20000410000 */
[----:B------:R-:W-:Y:S02]  /*1bc10*/  IMAD.MOV.U32 R50, RZ, RZ, R231 ;  /* 0x000000ffff327224 */ /* 0x000fe400078e00e7 */
[----:B------:R-:W-:Y:S01]  /*1bc20*/  FMUL.FTZ R0, R0, UR4 ;  /* 0x0000000400007c20 */ /* 0x000fe20008410000 */
[----:B------:R-:W-:Y:S02]  /*1bc30*/  IMAD.MOV.U32 R147, RZ, RZ, R56 ;  /* 0x000000ffff937224 */ /* 0x000fe400078e0038 */
[----:B-1----:R-:W-:Y:S01]  /*1bc40*/  FMUL.FTZ R56, R2, R112 ;  /* 0x0000007002387220 */ /* 0x002fe20000410000 */
[----:B------:R-:W-:Y:S01]  /*1bc50*/  FMUL.FTZ R80, R6, R80 ;  /* 0x0000005006507220 */ /* 0x000fe20000410000 */
[----:B------:R-:W3:Y:S01]  /*1bc60*/  LDL.LU R112, [R1+0x144] ;  /* 0x0001440001707983 */ /* 0x000ee20000300800 */
[----:B------:R1:W-:Y:S01]  /*1bc70*/  MUFU.EX2 R231, R190 ;  /* 0x000000be00e77308 */ /* 0x0003e20000000800 */
[----:B------:R-:W-:Y:S02]  /*1bc80*/  IMAD.MOV.U32 R64, RZ, RZ, R191 ;  /* 0x000000ffff407224 */ /* 0x000fe400078e00bf */
[C---:B------:R-:W-:Y:S01]  /*1bc90*/  FMUL.FTZ R58, R3.reuse, R114 ;  /* 0x00000072033a7220 */ /* 0x040fe20000410000 */
[----:B------:R-:W-:Y:S02]  /*1bca0*/  IMAD.MOV.U32 R39, RZ, RZ, R234 ;  /* 0x000000ffff277224 */ /* 0x000fe400078e00ea */
[C---:B------:R-:W-:Y:S01]  /*1bcb0*/  FMUL.FTZ R26, R3.reuse, R134 ;  /* 0x00000086031a7220 */ /* 0x040fe20000410000 */
[----:B------:R-:W-:Y:S02]  /*1bcc0*/  IMAD.MOV.U32 R22, RZ, RZ, R210 ;  /* 0x000000ffff167224 */ /* 0x000fe400078e00d2 */
[C---:B------:R-:W-:Y:S01]  /*1bcd0*/  FMUL.FTZ R27, R3.reuse, R135 ;  /* 0x00000087031b7220 */ /* 0x040fe20000410000 */
[----:B------:R-:W-:Y:S01]  /*1bce0*/  IMAD.MOV.U32 R44, RZ, RZ, R66 ;  /* 0x000000ffff2c7224 */ /* 0x000fe200078e0042 */
[----:B------:R1:W-:Y:S01]  /*1bcf0*/  MUFU.EX2 R104, R187 ;  /* 0x000000bb00687308 */ /* 0x0003e20000000800 */
[----:B------:R-:W-:Y:S02]  /*1bd00*/  IMAD.MOV.U32 R38, RZ, RZ, R238 ;  /* 0x000000ffff267224 */ /* 0x000fe400078e00ee */
[C---:B------:R-:W-:Y:S01]  /*1bd10*/  FMUL.FTZ R30, R3.reuse, R130 ;  /* 0x00000082031e7220 */ /* 0x040fe20000410000 */
[----:B------:R-:W-:Y:S02]  /*1bd20*/  IMAD.MOV.U32 R34, RZ, RZ, R246 ;  /* 0x000000ffff227224 */ /* 0x000fe400078e00f6 */
[C---:B------:R-:W-:Y:S01]  /*1bd30*/  FMUL.FTZ R31, R3.reuse, R131 ;  /* 0x00000083031f7220 */ /* 0x040fe20000410000 */
[----:B------:R-:W-:Y:S02]  /*1bd40*/  IMAD.MOV.U32 R35, RZ, RZ, R239 ;  /* 0x000000ffff237224 */ /* 0x000fe400078e00ef */
[C---:B------:R-:W-:Y:S01]  /*1bd50*/  FMUL.FTZ R42, R3.reuse, R122 ;  /* 0x0000007a032a7220 */ /* 0x040fe20000410000 */
[C---:B------:R-:W-:Y:S01]  /*1bd60*/  FMUL.FTZ R43, R3.reuse, R123 ;  /* 0x0000007b032b7220 */ /* 0x040fe20000410000 */
[----:B------:R-:W1:Y:S02]  /*1bd70*/  MUFU.EX2 R0, R0 ;  /* 0x0000000000007308 */ /* 0x000e640000000800 */
[----:B-1----:R-:W-:Y:S04]  /*1bd80*/  IMAD.WIDE.U32 R190, R8, -0x326172a9, RZ ;  /* 0xcd9e8d5708be7825 */ /* 0x002fe800078e00ff */
[C---:B------:R-:W-:Y:S01]  /*1bd90*/  FMUL.FTZ R46, R3.reuse, R118 ;  /* 0x00000076032e7220 */ /* 0x040fe20000410000 */
[C---:B------:R-:W-:Y:S01]  /*1bda0*/  FMUL.FTZ R47, R3.reuse, R119 ;  /* 0x00000077032f7220 */ /* 0x040fe20000410000 */
[C---:B------:R-:W-:Y:S01]  /*1bdb0*/  FMUL.FTZ R59, R3.reuse, R115 ;  /* 0x00000073033b7220 */ /* 0x040fe20000410000 */
[----:B------:R-:W-:Y:S01]  /*1bdc0*/  LOP3.LUT R4, R4, UR7, R191, 0x96, !PT ;  /* 0x0000000704047c12 */ /* 0x000fe2000f8e96bf */
[C---:B------:R-:W-:Y:S01]  /*1bdd0*/  FMUL.FTZ R62, R3.reuse, R110 ;  /* 0x0000006e033e7220 */ /* 0x040fe20000410000 */
[----:B------:R1:W-:Y:S01]  /*1bde0*/  MUFU.EX2 R234, R21 ;  /* 0x0000001500ea7308 */ /* 0x0003e20000000800 */
[C---:B------:R-:W-:Y:S01]  /*1bdf0*/  FMUL.FTZ R63, R3.reuse, R111 ;  /* 0x0000006f033f7220 */ /* 0x040fe20000410000 */
[C---:B------:R-:W-:Y:S01]  /*1be00*/  FMUL.FTZ R74, R3.reuse, R74 ;  /* 0x0000004a034a7220 */ /* 0x040fe20000410000 */
[----:B------:R-:W-:Y:S04]  /*1be10*/  IMAD.WIDE.U32 R210, R4, -0x2daee0ad, RZ ;  /* 0xd2511f5304d27825 */ /* 0x000fe800078e00ff */
[C---:B------:R-:W-:Y:S01]  /*1be20*/  FMUL.FTZ R75, R3.reuse, R75 ;  /* 0x0000004b034b7220 */ /* 0x040fe20000410000 */
[C---:B------:R-:W-:Y:S01]  /*1be30*/  FMUL.FTZ R78, R3.reuse, R78 ;  /* 0x0000004e034e7220 */ /* 0x040fe20000410000 */
[C---:B------:R-:W-:Y:S01]  /*1be40*/  FMUL.FTZ R79, R3.reuse, R79 ;  /* 0x0000004f034f7220 */ /* 0x040fe20000410000 */
[----:B------:R-:W-:Y:S01]  /*1be50*/  LOP3.LUT R187, R14, UR15, R211, 0x96, !PT ;  /* 0x0000000f0ebb7c12 */ /* 0x000fe2000f8e96d3 */
[C---:B------:R-:W-:Y:S01]  /*1be60*/  FMUL.FTZ R14, R3.reuse, R146 ;  /* 0x00000092030e7220 */ /* 0x040fe20000410000 */
[----:B------:R-:W-:Y:S02]  /*1be70*/  IMAD.MOV.U32 R146, RZ, RZ, R44 ;  /* 0x000000ffff927224 */ /* 0x000fe400078e002c */
[----:B------:R-:W-:Y:S01]  /*1be80*/  FMUL.FTZ R44, R2, R116 ;  /* 0x00000074022c7220 */ /* 0x000fe20000410000 */
[----:B------:R1:W-:Y:S01]  /*1be90*/  MUFU.EX2 R191, R11 ;  /* 0x0000000b00bf7308 */ /* 0x0003e20000000800 */
[C---:B------:R-:W-:Y:S01]  /*1bea0*/  FMUL.FTZ R90, R3.reuse, R90 ;  /* 0x0000005a035a7220 */ /* 0x040fe20000410000 */
[C---:B------:R-:W-:Y:S01]  /*1beb0*/  FMUL.FTZ R91, R3.reuse, R91 ;  /* 0x0000005b035b7220 */ /* 0x040fe20000410000 */
[C---:B------:R-:W-:Y:S01]  /*1bec0*/  FMUL.FTZ R94, R3.reuse, R94 ;  /* 0x0000005e035e7220 */ /* 0x040fe20000410000 */
[C---:B------:R-:W-:Y:S01]  /*1bed0*/  FMUL.FTZ R95, R3.reuse, R95 ;  /* 0x0000005f035f7220 */ /* 0x040fe20000410000 */
[----:B------:R-:W-:Y:S02]  /*1bee0*/  IMAD.MOV.U32 R40, RZ, RZ, R54 ;  /* 0x000000ffff287224 */ /* 0x000fe400078e0036 */
[C---:B------:R-:W-:Y:S01]  /*1bef0*/  FMUL.FTZ R4, R6.reuse, R168 ;  /* 0x000000a806047220 */ /* 0x040fe20000410000 */
[----:B------:R-:W-:Y:S02]  /*1bf00*/  IMAD.MOV.U32 R41, RZ, RZ, R51 ;  /* 0x000000ffff297224 */ /* 0x000fe400078e0033 */
[----:B------:R1:W-:Y:S01]  /*1bf10*/  MUFU.EX2 R238, R10 ;  /* 0x0000000a00ee7308 */ /* 0x0003e20000000800 */
[----:B------:R-:W-:Y:S02]  /*1bf20*/  IMAD.MOV.U32 R25, RZ, RZ, R39 ;  /* 0x000000ffff197224 */ /* 0x000fe400078e0027 */
[C---:B-1----:R-:W-:Y:S01]  /*1bf30*/  FMUL.FTZ R21, R6.reuse, R161 ;  /* 0x000000a106157220 */ /* 0x042fe20000410000 */
[----:B------:R-:W-:Y:S02]  /*1bf40*/  IMAD.MOV.U32 R28, RZ, RZ, R38 ;  /* 0x000000ffff1c7224 */ /* 0x000fe400078e0026 */
[C---:B------:R-:W-:Y:S01]  /*1bf50*/  FMUL.FTZ R81, R6.reuse, R81 ;  /* 0x0000005106517220 */ /* 0x040fe20000410000 */
[----:B------:R-:W-:Y:S02]  /*1bf60*/  IMAD.MOV.U32 R29, RZ, RZ, R35 ;  /* 0x000000ffff1d7224 */ /* 0x000fe400078e0023 */
[C---:B------:R-:W-:Y:S01]  /*1bf70*/  FMUL.FTZ R84, R6.reuse, R84 ;  /* 0x0000005406547220 */ /* 0x040fe20000410000 */
[----:B------:R-:W-:Y:S01]  /*1bf80*/  IMAD.MOV.U32 R45, RZ, RZ, R34 ;  /* 0x000000ffff2d7224 */ /* 0x000fe200078e0022 */
[----:B------:R1:W-:Y:S01]  /*1bf90*/  MUFU.EX2 R239, R16 ;  /* 0x0000001000ef7308 */ /* 0x0003e20000000800 */
[C---:B------:R-:W-:Y:S01]  /*1bfa0*/  FMUL.FTZ R11, R3.reuse, R151 ;  /* 0x00000097030b7220 */ /* 0x040fe20000410000 */
[----:B------:R-:W-:Y:S02]  /*1bfb0*/  IMAD.MOV.U32 R57, RZ, RZ, R22 ;  /* 0x000000ffff397224 */ /* 0x000fe400078e0016 */
[C---:B------:R-:W-:Y:S01]  /*1bfc0*/  FMUL.FTZ R85, R6.reuse, R85 ;  /* 0x0000005506557220 */ /* 0x040fe20000410000 */
[----:B------:R-:W-:Y:S02]  /*1bfd0*/  IMAD.MOV.U32 R66, RZ, RZ, R106 ;  /* 0x000000ffff427224 */ /* 0x000fe400078e006a */
[C---:B------:R-:W-:Y:S01]  /*1bfe0*/  FMUL.FTZ R96, R6.reuse, R96 ;  /* 0x0000006006607220 */ /* 0x040fe20000410000 */
[----:B------:R-:W-:Y:S02]  /*1bff0*/  IMAD.MOV.U32 R54, RZ, RZ, R64 ;  /* 0x000000ffff367224 */ /* 0x000fe400078e0040 */
[C---:B------:R-:W-:Y:S01]  /*1c000*/  FMUL.FTZ R64, R6.reuse, R124 ;  /* 0x0000007c06407220 */ /* 0x040fe20000410000 */
[----:B------:R1:W-:Y:S01]  /*1c010*/  MUFU.EX2 R246, R20 ;  /* 0x0000001400f67308 */ /* 0x0003e20000000800 */
[----:B------:R-:W-:Y:S01]  /*1c020*/  FMUL.FTZ R10, R3, R150 ;  /* 0x00000096030a7220 */ /* 0x000fe20000410000 */
[----:B------:R-:W-:Y:S02]  /*1c030*/  IMAD.MOV.U32 R51, RZ, RZ, R53 ;  /* 0x000000ffff337224 */ /* 0x000fe400078e0035 */
[C---:B------:R-:W-:Y:S01]  /*1c040*/  FMUL.FTZ R53, R6.reuse, R137 ;  /* 0x0000008906357220 */ /* 0x040fe20000410000 */
[----:B------:R-:W-:Y:S02]  /*1c050*/  IMAD.MOV.U32 R39, RZ, RZ, R49 ;  /* 0x000000ffff277224 */ /* 0x000fe400078e0031 */
[C---:B------:R-:W-:Y:S01]  /*1c060*/  FMUL.FTZ R49, R6.reuse, R141 ;  /* 0x0000008d06317220 */ /* 0x040fe20000410000 */
[----:B------:R-:W-:Y:S02]  /*1c070*/  IMAD.MOV.U32 R22, RZ, RZ, R48 ;  /* 0x000000ffff167224 */ /* 0x000fe400078e0030 */
[C---:B------:R-:W-:Y:S01]  /*1c080*/  FMUL.FTZ R48, R6.reuse, R140 ;  /* 0x0000008c06307220 */ /* 0x040fe20000410000 */
[----:B------:R1:W1:Y:S01]  /*1c090*/  MUFU.EX2 R114, R17 ;  /* 0x0000001100727308 */ /* 0x0002620000000800 */
[----:B------:R-:W-:Y:S02]  /*1c0a0*/  IMAD.MOV.U32 R23, RZ, RZ, R37 ;  /* 0x000000ffff177224 */ /* 0x000fe400078e0025 */
[C---:B-1----:R-:W-:Y:S01]  /*1c0b0*/  FMUL.FTZ R16, R6.reuse, R164 ;  /* 0x000000a406107220 */ /* 0x042fe20000410000 */
[----:B------:R-:W-:Y:S02]  /*1c0c0*/  IMAD.MOV.U32 R34, RZ, RZ, R36 ;  /* 0x000000ffff227224 */ /* 0x000fe400078e0024 */
[C---:B------:R-:W-:Y:S01]  /*1c0d0*/  FMUL.FTZ R36, R6.reuse, R152 ;  /* 0x0000009806247220 */ /* 0x040fe20000410000 */
[----:B------:R-:W-:Y:S02]  /*1c0e0*/  IMAD.MOV.U32 R35, RZ, RZ, R33 ;  /* 0x000000ffff237224 */ /* 0x000fe400078e0021 */
[C---:B------:R-:W-:Y:S01]  /*1c0f0*/  FMUL.FTZ R33, R6.reuse, R157 ;  /* 0x0000009d06217220 */ /* 0x040fe20000410000 */
[----:B------:R-:W-:Y:S02]  /*1c100*/  IMAD.MOV.U32 R38, RZ, RZ, R32 ;  /* 0x000000ffff267224 */ /* 0x000fe400078e0020 */
[C---:B------:R-:W-:Y:S01]  /*1c110*/  FMUL.FTZ R32, R6.reuse, R156 ;  /* 0x0000009c06207220 */ /* 0x040fe20000410000 */
[C---:B------:R-:W-:Y:S01]  /*1c120*/  FMUL.FTZ R20, R6.reuse, R160 ;  /* 0x000000a006147220 */ /* 0x040fe20000410000 */
[C---:B------:R-:W-:Y:S01]  /*1c130*/  FMUL.FTZ R37, R6.reuse, R153 ;  /* 0x0000009906257220 */ /* 0x040fe20000410000 */
[----:B------:R-:W-:Y:S01]  /*1c140*/  FMUL.FTZ R97, R6, R97 ;  /* 0x0000006106617220 */ /* 0x000fe20000410000 */
[----:B------:R-:W-:Y:S01]  /*1c150*/  IMAD.MOV.U32 R192, RZ, RZ, R251 ;  /* 0x000000ffffc07224 */ /* 0x000fe200078e00fb */
[----:B------:R-:W-:Y:S01]  /*1c160*/  LOP3.LUT R122, R194, 0xff, RZ, 0xc0, !PT ;  /* 0x000000ffc27a7812 */ /* 0x000fe200078ec0ff */
[----:B------:R-:W-:Y:S02]  /*1c170*/  IMAD.MOV.U32 R130, RZ, RZ, R193 ;  /* 0x000000ffff827224 */ /* 0x000fe400078e00c1 */
[----:B------:R-:W-:Y:S01]  /*1c180*/  FMUL.FTZ R61, R2, R109 ;  /* 0x0000006d023d7220 */ /* 0x000fe20000410000 */
[----:B------:R-:W-:Y:S02]  /*1c190*/  IMAD.MOV.U32 R193, RZ, RZ, R250 ;  /* 0x000000ffffc17224 */ /* 0x000fe400078e00fa */
[----:B------:R-:W-:Y:S01]  /*1c1a0*/  FMUL.FTZ R17, R6, R165 ;  /* 0x000000a506117220 */ /* 0x000fe20000410000 */
[----:B------:R-:W-:Y:S02]  /*1c1b0*/  IMAD.MOV.U32 R152, RZ, RZ, R67 ;  /* 0x000000ffff987224 */ /* 0x000fe400078e0043 */
[----:B------:R-:W-:Y:S01]  /*1c1c0*/  FMUL.FTZ R67, R0, R127 ;  /* 0x0000007f00437220 */ /* 0x000fe20000410000 */
[----:B------:R-:W-:Y:S01]  /*1c1d0*/  IMAD.MOV.U32 R119, RZ, RZ, R28 ;  /* 0x000000ffff777224 */ /* 0x000fe200078e001c */
[----:B------:R-:W-:Y:S01]  /*1c1e0*/  PRMT R109, R194, 0x7632, R109 ;  /* 0x00007632c26d7816 */ /* 0x000fe2000000006d */
[----:B------:R-:W-:Y:S02]  /*1c1f0*/  IMAD.MOV.U32 R131, RZ, RZ, R40 ;  /* 0x000000ffff837224 */ /* 0x000fe400078e0028 */
[----:B------:R-:W-:Y:S01]  /*1c200*/  FMUL.FTZ R40, R2, R120 ;  /* 0x0000007802287220 */ /* 0x000fe20000410000 */
[----:B------:R-:W-:Y:S01]  /*1c210*/  IMAD.MOV.U32 R168, RZ, RZ, R119 ;  /* 0x000000ffffa87224 */ /* 0x000fe200078e0077 */
[----:B------:R-:W-:Y:S01]  /*1c220*/  LOP3.LUT R109, R109, 0xff, RZ, 0xc0, !PT ;  /* 0x000000ff6d6d7812 */ /* 0x000fe200078ec0ff */
[----:B------:R-:W-:Y:S02]  /*1c230*/  IMAD.MOV.U32 R119, RZ, RZ, R66 ;  /* 0x000000ffff777224 */ /* 0x000fe400078e0042 */
[----:B------:R-:W-:Y:S01]  /*1c240*/  FMUL.FTZ R66, R0, R126 ;  /* 0x0000007e00427220 */ /* 0x000fe20000410000 */
[----:B------:R-:W-:Y:S02]  /*1c250*/  IMAD.MOV.U32 R150, RZ, RZ, R41 ;  /* 0x000000ffff967224 */ /* 0x000fe400078e0029 */
[C---:B------:R-:W-:Y:S01]  /*1c260*/  FMUL.FTZ R41, R2.reuse, R121 ;  /* 0x0000007902297220 */ /* 0x040fe20000410000 */
[----:B------:R-:W-:Y:S02]  /*1c270*/  IMAD.MOV.U32 R118, RZ, RZ, R45 ;  /* 0x000000ffff767224 */ /* 0x000fe400078e002d */
[----:B------:R-:W-:Y:S01]  /*1c280*/  FMUL.FTZ R45, R2, R117 ;  /* 0x00000075022d7220 */ /* 0x000fe20000410000 */
[----:B------:R-:W-:Y:S01]  /*1c290*/  F2FP.BF16.F32.PACK_AB R117, R114, R239 ;  /* 0x000000ef7275723e */ /* 0x000fe200000010ff */
        /* <DEDUP_REMOVED lines=9> */
[----:B------:R-:W-:Y:S01]  /*1c330*/  MUFU.EX2 R131, R203 ;  /* 0x000000cb00837308 */ /* 0x000fe20000000800 */
[----:B------:R-:W-:Y:S02]  /*1c340*/  IMAD.MOV.U32 R115, RZ, RZ, R25 ;  /* 0x000000ffff737224 */ /* 0x000fe400078e0019 */
        /* <DEDUP_REMOVED lines=42> */
[----:B------:R-:W-:Y:S01]  /*1c5f0*/  IMAD.MOV.U32 R250, RZ, RZ, R141 ;  /* 0x000000fffffa7224 */ /* 0x000fe200078e008d */
[----:B------:R-:W1:Y:S01]  /*1c600*/  LDC R159, c[0x0][0x448] ;  /* 0x00011200ff9f7b82 */ /* 0x000e620000000800 */
[----:B------:R-:W-:Y:S01]  /*1c610*/  IMAD.MOV.U32 R144, RZ, RZ, R251 ;  /* 0x000000ffff907224 */ /* 0x000fe200078e00fb */
[----:B------:R-:W-:Y:S01]  /*1c620*/  MUFU.EX2 R107, R107 ;  /* 0x0000006b006b7308 */ /* 0x000fe20000000800 */
[----:B------:R-:W-:Y:S01]  /*1c630*/  IMAD.MOV.U32 R129, RZ, RZ, R149 ;  /* 0x000000ffff817224 */ /* 0x000fe200078e0095 */
[----:B------:R-:W-:Y:S01]  /*1c640*/  F2FP.BF16.F32.PACK_AB R124, R191, R238 ;  /* 0x000000eebf7c723e */ /* 0x000fe200000010ff */
[----:B------:R-:W-:Y:S02]  /*1c650*/  IMAD.MOV.U32 R141, RZ, RZ, R130 ;  /* 0x000000ffff8d7224 */ /* 0x000fe400078e0082 */
[----:B------:R-:W-:Y:S02]  /*1c660*/  IMAD.MOV.U32 R139, RZ, RZ, R152 ;  /* 0x000000ffff8b7224 */ /* 0x000fe400078e0098 */
[----:B------:R-:W-:Y:S03]  /*1c670*/  IMAD.MOV.U32 R152, RZ, RZ, R147 ;  /* 0x000000ffff987224 */ /* 0x000fe600078e0093 */
[----:B------:R-:W4:Y:S10]  /*1c680*/  MUFU.EX2 R105, R105 ;  /* 0x0000006900697308 */ /* 0x000f340000000800 */
[----:B------:R-:W-:Y:S01]  /*1c690*/  MUFU.EX2 R130, R205 ;  /* 0x000000cd00827308 */ /* 0x000fe20000000800 */
[----:B-1----:R-:W-:Y:S09]  /*1c6a0*/  IMAD.SHL.U32 R159, R159, 0x8, RZ ;  /* 0x000000089f9f7824 */ /* 0x002ff200078e00ff */
[----:B------:R-:W-:Y:S01]  /*1c6b0*/  MUFU.EX2 R138, R218 ;  /* 0x000000da008a7308 */ /* 0x000fe20000000800 */
[----:B----4-:R-:W-:Y:S09]  /*1c6c0*/  F2FP.BF16.F32.PACK_AB R154, R107, R105 ;  /* 0x000000696b9a723e */ /* 0x010ff200000010ff */
[----:B------:R-:W-:Y:S10]  /*1c6d0*/  MUFU.EX2 R147, R236 ;  /* 0x000000ec00937308 */ /* 0x000ff40000000800 */
[----:B------:R-:W-:Y:S10]  /*1c6e0*/  MUFU.EX2 R152, R152 ;  /* 0x0000009800987308 */ /* 0x000ff40000000800 */
[----:B------:R-:W-:Y:S10]  /*1c6f0*/  MUFU.EX2 R168, R168 ;  /* 0x000000a800a87308 */ /* 0x000ff40000000800 */
[----:B------:R-:W-:Y:S01]  /*1c700*/  MUFU.EX2 R189, R189 ;  /* 0x000000bd00bd7308 */ /* 0x000fe20000000800 */
[----:B------:R-:W-:Y:S01]  /*1c710*/  FFMA.FTZ R3, R3, R24, R238 ;  /* 0x0000001803037223 */ /* 0x000fe200000100ee */
[----:B------:R-:W-:Y:S02]  /*1c720*/  IMAD.MOV.U32 R24, RZ, RZ, R50 ;  /* 0x000000ffff187224 */ /* 0x000fe400078e0032 */
[----:B------:R-:W-:Y:S02]  /*1c730*/  IMAD.MOV.U32 R50, RZ, RZ, R52 ;  /* 0x000000ffff327224 */ /* 0x000fe400078e0034 */
[----:B------:R-:W-:Y:S01]  /*1c740*/  FMUL.FTZ R52, R6, R136 ;  /* 0x0000008806347220 */ /* 0x000fe20000410000 */
[----:B------:R-:W-:Y:S01]  /*1c750*/  FADD.FTZ R120, R191, R3 ;  /* 0x00000003bf787221 */ /* 0x000fe20000010000 */
[----:B------:R-:W-:Y:S02]  /*1c760*/  IMAD.MOV.U32 R123, RZ, RZ, R24 ;  /* 0x000000ffff7b7224 */ /* 0x000fe400078e0018 */
[----:B------:R-:W-:Y:S01]  /*1c770*/  FMUL.FTZ R24, R2, R132 ;  /* 0x0000008402187220 */ /* 0x000fe20000410000 */
[----:B------:R-:W-:Y:S01]  /*1c780*/  IMAD.MOV.U32 R148, RZ, RZ, R50 ;  /* 0x000000ffff947224 */ /* 0x000fe200078e0032 */
[----:B------:R1:W4:Y:S01]  /*1c790*/  MUFU.EX2 R132, R19 ;  /* 0x0000001300847308 */ /* 0x0003220000000800 */
[C---:B------:R-:W-:Y:S02]  /*1c7a0*/  FMUL.FTZ R50, R0.reuse, R142 ;  /* 0x0000008e00327220 */ /* 0x040fe40000410000 */
[----:B------:R-:W-:Y:S02]  /*1c7b0*/  IMAD.MOV.U32 R128, RZ, RZ, R148 ;  /* 0x000000ffff807224 */ /* 0x000fe400078e0094 */
[----:B------:R-:W-:Y:S02]  /*1c7c0*/  IMAD.MOV.U32 R148, RZ, RZ, R250 ;  /* 0x000000ffff947224 */ /* 0x000fe400078e00fa */
[----:B------:R-:W-:Y:S04]  /*1c7d0*/  IMAD.WIDE.U32 R250, R187, -0x326172a9, RZ ;  /* 0xcd9e8d57bbfa7825 */ /* 0x000fe800078e00ff */
[----:B-1----:R-:W-:Y:S01]  /*1c7e0*/  FMUL.FTZ R19, R0, R167 ;  /* 0x000000a700137220 */ /* 0x002fe20000410000 */
[----:B----4-:R-:W-:Y:S04]  /*1c7f0*/  F2FP.BF16.F32.PACK_AB R142, R132, R134 ;  /* 0x00000086848e723e */ /* 0x010fe800000010ff */
[----:B------:R-:W-:Y:S01]  /*1c800*/  PRMT R153, R142, 0x7632, R153 ;  /* 0x000076328e997816 */ /* 0x000fe20000000099 */
[----:B--2---:R-:W-:Y:S01]  /*1c810*/  FFMA.FTZ R106, R6, R7, R104 ;  /* 0x00000007066a7223 */ /* 0x004fe20000010068 */
[C---:B------:R-:W-:Y:S01]  /*1c820*/  F2FP.BF16.F32.PACK_AB R104, R231.reuse, R104 ;  /* 0x00000068e768723e */ /* 0x040fe200000010ff */
[----:B------:R-:W1:Y:S01]  /*1c830*/  LDC R6, c[0x0][0x448] ;  /* 0x00011200ff067b82 */ /* 0x000e620000000800 */
[----:B------:R-:W-:Y:S02]  /*1c840*/  IMAD.MOV.U32 R7, RZ, RZ, R60 ;  /* 0x000000ffff077224 */ /* 0x000fe400078e003c */
[----:B------:R-:W-:Y:S01]  /*1c850*/  FMUL.FTZ R60, R2, R108 ;  /* 0x0000006c023c7220 */ /* 0x000fe20000410000 */
[----:B------:R-:W-:Y:S01]  /*1c860*/  PRMT R3, R104, 0x7632, R3 ;  /* 0x0000763268037816 */ /* 0x000fe20000000003 */
[----:B---3--:R-:W-:Y:S01]  /*1c870*/  FFMA.FTZ R108, R2, R125, R239 ;  /* 0x0000007d026c7223 */ /* 0x008fe200000100ef */
[----:B------:R-:W-:Y:S02]  /*1c880*/  IMAD.MOV.U32 R125, RZ, RZ, R123 ;  /* 0x000000ffff7d7224 */ /* 0x000fe400078e007b */
[----:B------:R-:W-:Y:S01]  /*1c890*/  FADD.FTZ R123, R231, R106 ;  /* 0x0000006ae77b7221 */ /* 0x000fe20000010000 */
[----:B------:R-:W-:Y:S01]  /*1c8a0*/  PRMT R106, R104, 0x5410, R3 ;  /* 0x00005410686a7816 */ /* 0x000fe20000000003 */
[----:B------:R-:W-:Y:S01]  /*1c8b0*/  IMAD.MOV.U32 R115, RZ, RZ, R7 ;  /* 0x000000ffff737224 */ /* 0x000fe200078e0007 */
[----:B------:R-:W-:Y:S01]  /*1c8c0*/  F2FP.BF16.F32.PACK_AB R2, R246, R234 ;  /* 0x000000eaf602723e */ /* 0x000fe200000010ff */
[C---:B------:R-:W-:Y:S01]  /*1c8d0*/  FMUL.FTZ R7, R0.reuse, R171 ;  /* 0x000000ab00077220 */ /* 0x040fe20000410000 */
[----:B------:R-:W-:Y:S02]  /*1c8e0*/  IMAD.MOV.U32 R149, RZ, RZ, R125 ;  /* 0x000000ffff957224 */ /* 0x000fe400078e007d */
[----:B------:R-:W-:Y:S01]  /*1c8f0*/  FFMA.FTZ R116, R0, R112, R234 ;  /* 0x0000007000747223 */ /* 0x000fe200000100ea */
[----:B------:R-:W-:Y:S01]  /*1c900*/  IMAD.MOV.U32 R125, RZ, RZ, R137 ;  /* 0x000000ffff7d7224 */ /* 0x000fe200078e0089 */
[----:B------:R2:W3:Y:S01]  /*1c910*/  LDL.S16 R112, [R1+0xd4] ;  /* 0x0000d40001707983 */ /* 0x0004e20000100600 */
[----:B------:R-:W-:Y:S02]  /*1c920*/  IMAD.MOV.U32 R133, RZ, RZ, R149 ;  /* 0x000000ffff857224 */ /* 0x000fe400078e0095 */
[----:B------:R-:W-:Y:S02]  /*1c930*/  IMAD.MOV.U32 R149, RZ, RZ, R140 ;  /* 0x000000ffff957224 */ /* 0x000fe400078e008c */
[----:B------:R-:W-:Y:S02]  /*1c940*/  IMAD.MOV.U32 R140, RZ, RZ, R164 ;  /* 0x000000ffff8c7224 */ /* 0x000fe400078e00a4 */
[----:B------:R-:W-:Y:S02]  /*1c950*/  IMAD.MOV.U32 R164, RZ, RZ, R115 ;  /* 0x000000ffffa47224 */ /* 0x000fe400078e0073 */
[----:B------:R-:W-:Y:S02]  /*1c960*/  IMAD.MOV.U32 R137, RZ, RZ, R141 ;  /* 0x000000ffff897224 */ /* 0x000fe400078e008d */
[----:B-1----:R-:W-:Y:S01]  /*1c970*/  IMAD.SHL.U32 R6, R6, 0x8, RZ ;  /* 0x0000000806067824 */ /* 0x002fe200078e00ff */
[----:B------:R-:W-:Y:S01]  /*1c980*/  MUFU.EX2 R141, R201 ;  /* 0x000000c9008d7308 */ /* 0x000fe20000000800 */
[----:B------:R-:W-:Y:S02]  /*1c990*/  IMAD.MOV.U32 R171, RZ, RZ, R129 ;  /* 0x000000ffffab7224 */ /* 0x000fe400078e0081 */
[----:B------:R-:W-:Y:S01]  /*1c9a0*/  IMAD.MOV.U32 R129, RZ, RZ, R125 ;  /* 0x000000ffff817224 */ /* 0x000fe200078e007d */
[C---:B------:R-:W-:Y:S01]  /*1c9b0*/  LEA R110, P1, R6.reuse, R192, 0x1 ;  /* 0x000000c0066e7211 */ /* 0x040fe200078208ff */
[----:B------:R-:W-:Y:S02]  /*1c9c0*/  IMAD.MOV.U32 R143, RZ, RZ, R133 ;  /* 0x000000ffff8f7224 */ /* 0x000fe400078e0085 */
[----:B------:R-:W-:Y:S01]  /*1c9d0*/  IMAD.MOV.U32 R171, RZ, RZ, R129 ;  /* 0x000000ffffab7224 */ /* 0x000fe200078e0081 */
[----:B------:R-:W-:Y:S01]  /*1c9e0*/  LEA.HI.X.SX32 R111, R6, R193, 0x1, P1 ;  /* 0x000000c1066f7211 */ /* 0x000fe200008f0eff */
[----:B------:R-:W-:Y:S01]  /*1c9f0*/  FMUL.FTZ R6, R0, R170 ;  /* 0x000000aa00067220 */ /* 0x000fe20000410000 */
[----:B------:R-:W-:Y:S01]  /*1ca00*/  ISETP.LE.U32.AND P1, PT, R122, UR11, PT ;  /* 0x0000000b7a007c0c */ /* 0x000fe2000bf23070 */
[----:B------:R-:W-:Y:S01]  /*1ca10*/  IMAD.MOV.U32 R170, RZ, RZ, R128 ;  /* 0x000000ffffaa7224 */ /* 0x000fe200078e0080 */
[----:B------:R-:W-:Y:S01]  /*1ca20*/  PRMT R0, R2, 0x7632, R0 ;  /* 0x0000763202007816 */ /* 0x000fe20000000000 */
[----:B------:R-:W-:Y:S01]  /*1ca30*/  IMAD.MOV.U32 R128, RZ, RZ, R137 ;  /* 0x000000ffff807224 */ /* 0x000fe200078e0089 */
[----:B------:R1:W-:Y:S01]  /*1ca40*/  MUFU.EX2 R125, R202 ;  /* 0x000000ca007d7308 */ /* 0x0003e20000000800 */
[----:B------:R-:W-:Y:S02]  /*1ca50*/  IMAD.MOV.U32 R133, RZ, RZ, R148 ;  /* 0x000000ffff857224 */ /* 0x000fe400078e0094 */
[----:B------:R-:W-:Y:S02]  /*1ca60*/  IMAD.MOV.U32 R167, RZ, RZ, R128 ;  /* 0x000000ffffa77224 */ /* 0x000fe400078e0080 */
[----:B------:R-:W-:Y:S02]  /*1ca70*/  IMAD.MOV.U32 R148, RZ, RZ, R160 ;  /* 0x000000ffff947224 */ /* 0x000fe400078e00a0 */
[----:B------:R-:W-:Y:S03]  /*1ca80*/  IMAD.MOV.U32 R160, RZ, RZ, R165 ;  /* 0x000000ffffa07224 */ /* 0x000fe600078e00a5 */
[----:B------:R-:W4:Y:S01]  /*1ca90*/  MUFU.EX2 R137, R206 ;  /* 0x000000ce00897308 */ /* 0x000f220000000800 */
[----:B------:R-:W-:Y:S04]  /*1caa0*/  IMAD.MOV.U32 R231, RZ, RZ, R140 ;  /* 0x000000ffffe77224 */ /* 0x000fe800078e008c */
[----:B------:R-:W-:Y:S02]  /*1cab0*/  IMAD.MOV.U32 R234, RZ, RZ, R231 ;  /* 0x000000ffffea7224 */ /* 0x000fe400078e00e7 */
[----:B------:R-:W-:Y:S03]  /*1cac0*/  IMAD.MOV.U32 R231, RZ, RZ, R143 ;  /* 0x000000ffffe77224 */ /* 0x000fe600078e008f */
[----:B------:R-:W-:Y:S01]  /*1cad0*/  MUFU.EX2 R140, R228 ;  /* 0x000000e4008c7308 */ /* 0x000fe20000000800 */
[----:B-1----:R-:W1:Y:S01]  /*1cae0*/  LDC R202, c[0x0][0x448] ;  /* 0x00011200ffca7b82 */ /* 0x002e620000000800 */
[----:B------:R-:W-:Y:S08]  /*1caf0*/  IMAD.MOV.U32 R143, RZ, RZ, R149 ;  /* 0x000000ffff8f7224 */ /* 0x000ff000078e0095 */
[----:B------:R-:W-:Y:S01]  /*1cb00*/  MUFU.EX2 R149, R233 ;  /* 0x000000e900957308 */ /* 0x000fe20000000800 */
[----:B-1----:R-:W-:Y:S04]  /*1cb10*/  IMAD.WIDE R162, R202, 0x70, R110 ;  /* 0x00000070caa27825 */ /* 0x002fe800078e026e */
[----:B---3--:R-:W-:Y:S05]  /*1cb20*/  @!P1 HFMA2.BF16_V2 R112, -RZ.H0_H0, RZ.H0_H0, -R104.H0_H0 ;  /* 0x200000ffff709231 */ /* 0x008fea0000340968 */
[----:B------:R1:W-:Y:S01]  /*1cb30*/  @!P1 STL.S16 [R1+0xd4], R112 ;  /* 0x0000d47001009387 */ /* 0x0003e20000100600 */
[----:B------:R-:W-:Y:S03]  /*1cb40*/  PRMT R121, R112, 0x7610, R121 ;  /* 0x0000761070797816 */ /* 0x000fe60000000079 */
[----:B------:R2:W3:Y:S01]  /*1cb50*/  LDL.S16 R127, [R1+0xe0] ;  /* 0x0000e000017f7983 */ /* 0x0004e20000100600 */
[----:B------:R-:W-:Y:S01]  /*1cb60*/  @!P1 PRMT R104, R121, 0x5410, RZ ;  /* 0x0000541079689816 */ /* 0x000fe200000000ff */
[----:B------:R-:W-:Y:S01]  /*1cb70*/  FADD.FTZ R121, R114, R108 ;  /* 0x0000006c72797221 */ /* 0x000fe20000010000 */
[----:B------:R-:W-:Y:S01]  /*1cb80*/  ISETP.LE.U32.AND P1, PT, R109, UR11, PT ;  /* 0x0000000b6d007c0c */ /* 0x000fe2000bf23070 */
[----:B------:R2:W4:Y:S04]  /*1cb90*/  LDL.S16 R126, [R1+0xdc] ;  /* 0x0000dc00017e7983 */ /* 0x0005280000100600 */
[----:B------:R2:W-:Y:S01]  /*1cba0*/  STG.E.U16 desc[UR20][R192.64], R104 ;  /* 0x00000068c0007986 */ /* 0x0005e2000c101514 */
[----:B-1----:R-:W-:Y:S05]  /*1cbb0*/  IMAD.WIDE.U32 R112, R188, -0x326172a9, RZ ;  /* 0xcd9e8d57bc707825 */ /* 0x002fea00078e00ff */
[----:B------:R-:W-:Y:S02]  /*1cbc0*/  LOP3.LUT R203, R190, UR13, R113, 0x96, !PT ;  /* 0x0000000dbecb7c12 */ /* 0x000fe4000f8e9671 */
[----:B------:R-:W-:Y:S02]  /*1cbd0*/  LOP3.LUT R166, R112, UR6, R251, 0x96, !PT ;  /* 0x0000000670a67c12 */ /* 0x000fe4000f8e96fb */
[----:B------:R-:W-:Y:S02]  /*1cbe0*/  SHF.R.U32.HI R112, RZ, 0x18, R194 ;  /* 0x00000018ff707819 */ /* 0x000fe400000116c2 */
[----:B------:R-:W-:Y:S04]  /*1cbf0*/  LOP3.LUT R108, R166, 0xffff, RZ, 0xc0, !PT ;  /* 0x0000ffffa66c7812 */ /* 0x000fe800078ec0ff */
[----:B------:R-:W-:Y:S02]  /*1cc00*/  SHF.R.U32.HI R187, RZ, 0x8, R108 ;  /* 0x00000008ffbb7819 */ /* 0x000fe4000001166c */
[----:B------:R-:W-:Y:S01]  /*1cc10*/  LOP3.LUT R108, R225, R144, RZ, 0x3c, !PT ;  /* 0x00000090e16c7212 */ /* 0x000fe200078e3cff */
[----:B------:R-:W-:Y:S01]  /*1cc20*/  IMAD.MOV.U32 R144, RZ, RZ, R119 ;  /* 0x000000ffff907224 */ /* 0x000fe200078e0077 */
[----:B--2---:R-:W-:Y:S01]  /*1cc30*/  LOP3.LUT R104, R187, 0xffff, RZ, 0xc0, !PT ;  /* 0x0000ffffbb687812 */ /* 0x004fe200078ec0ff */
[----:B---3--:R-:W-:Y:S02]  /*1cc40*/  @!P6 HFMA2.BF16_V2 R127, -RZ.H0_H0, RZ.H0_H0, -R3.H0_H0 ;  /* 0x200000ffff7fe231 */ /* 0x008fe40000340903 */
[----:B----4-:R-:W-:Y:S03]  /*1cc50*/  @!P1 HFMA2.BF16_V2 R126, -RZ.H0_H0, RZ.H0_H0, -R2.H0_H0 ;  /* 0x200000ffff7e9231 */ /* 0x010fe60000340902 */
[----:B------:R-:W-:Y:S01]  /*1cc60*/  @!P6 STL.S16 [R1+0xe0], R127 ;  /* 0x0000e07f0100e387 */ /* 0x000fe20000100600 */
[----:B------:R-:W-:Y:S03]  /*1cc70*/  PRMT R114, R127, 0x7610, R114 ;  /* 0x000076107f727816 */ /* 0x000fe60000000072 */
[----:B------:R-:W-:Y:S01]  /*1cc80*/  @!P1 STL.S16 [R1+0xdc], R126 ;  /* 0x0000dc7e01009387 */ /* 0x000fe20000100600 */
[----:B------:R-:W-:Y:S01]  /*1cc90*/  @!P6 PRMT R3, R114, 0x5410, RZ ;  /* 0x000054107203e816 */ /* 0x000fe200000000ff */
[----:B------:R-:W-:Y:S01]  /*1cca0*/  IMAD.WIDE.U32 R114, R108, -0x2daee0ad, RZ ;  /* 0xd2511f536c727825 */ /* 0x000fe200078e00ff */
[----:B------:R-:W-:Y:S02]  /*1ccb0*/  PRMT R113, R126, 0x7610, R113 ;  /* 0x000076107e717816 */ /* 0x000fe40000000071 */
[----:B------:R-:W-:Y:S01]  /*1ccc0*/  ISETP.LE.U32.AND P6, PT, R112, UR11, PT ;  /* 0x0000000b70007c0c */ /* 0x000fe2000bfc3070 */
[----:B------:R1:W-:Y:S02]  /*1ccd0*/  STG.E.U16 desc[UR20][R192.64+0x2], R3 ;  /* 0x00000203c0007986 */ /* 0x0003e4000c101514 */
[----:B-1----:R-:W-:Y:S02]  /*1cce0*/  PRMT R3, R2, 0x5410, R0 ;  /* 0x0000541002037816 */ /* 0x002fe40000000000 */
[----:B------:R-:W-:Y:S02]  /*1ccf0*/  @!P1 PRMT R2, R113, 0x5410, RZ ;  /* 0x0000541071029816 */ /* 0x000fe400000000ff */
[----:B------:R2:W3:Y:S01]  /*1cd00*/  LDL.S16 R113, [R1+0xd8] ;  /* 0x0000d80001717983 */ /* 0x0004e20000100600 */
[----:B------:R-:W-:Y:S02]  /*1cd10*/  ISETP.LE.U32.AND P1, PT, R104, UR11, PT ;  /* 0x0000000b68007c0c */ /* 0x000fe4000bf23070 */
[----:B------:R-:W-:Y:S01]  /*1cd20*/  LOP3.LUT R104, R224, R204, RZ, 0x3c, !PT ;  /* 0x000000cce0687212 */ /* 0x000fe200078e3cff */
[----:B------:R1:W-:Y:S01]  /*1cd30*/  STG.E.U16 desc[UR20][R110.64], R2 ;  /* 0x000000026e007986 */ /* 0x0003e2000c101514 */
[----:B------:R-:W-:Y:S03]  /*1cd40*/  IMAD.MOV.U32 R224, RZ, RZ, R118 ;  /* 0x000000ffffe07224 */ /* 0x000fe600078e0076 */
[----:B------:R-:W-:Y:S05]  /*1cd50*/  IMAD.WIDE.U32 R118, R104, -0x2daee0ad, RZ ;  /* 0xd2511f5368767825 */ /* 0x000fea00078e00ff */
[----:B------:R-:W-:Y:S02]  /*1cd60*/  LOP3.LUT R104, R114, UR17, R119, 0x96, !PT ;  /* 0x0000001172687c12 */ /* 0x000fe4000f8e9677 */
[----:B------:R-:W4:Y:S01]  /*1cd70*/  MUFU.EX2 R119, R207 ;  /* 0x000000cf00777308 */ /* 0x000f220000000800 */
[----:B-1----:R-:W-:Y:S01]  /*1cd80*/  LOP3.LUT R2, R170, UR19, R115, 0x96, !PT ;  /* 0x00000013aa027c12 */ /* 0x002fe2000f8e9673 */
[----:B------:R-:W-:Y:S08]  /*1cd90*/  IMAD.MOV.U32 R170, RZ, RZ, R144 ;  /* 0x000000ffffaa7224 */ /* 0x000ff000078e0090 */
[----:B------:R-:W-:Y:S01]  /*1cda0*/  MUFU.EX2 R144, R195 ;  /* 0x000000c300907308 */ /* 0x000fe20000000800 */
[----:B------:R-:W-:Y:S04]  /*1cdb0*/  IMAD.WIDE.U32 R114, R104, -0x326172a9, RZ ;  /* 0xcd9e8d5768727825 */ /* 0x000fe800078e00ff */
[----:B------:R-:W-:Y:S01]  /*1cdc0*/  FADD.FTZ R104, R134, R120 ;  /* 0x0000007886687221 */ /* 0x000fe20000010000 */
[----:B------:R-:W-:Y:S04]  /*1cdd0*/  IMAD.WIDE.U32 R126, R2, -0x326172a9, RZ ;  /* 0xcd9e8d57027e7825 */ /* 0x000fe800078e00ff */
[----:B------:R-:W-:Y:S01]  /*1cde0*/  FADD.FTZ R104, R132, R104 ;  /* 0x0000006884687221 */ /* 0x000fe20000010000 */
[----:B------:R1:W-:Y:S01]  /*1cdf0*/  MUFU.EX2 R134, R226 ;  /* 0x000000e200867308 */ /* 0x0003e20000000800 */
[----:B------:R-:W-:Y:S01]  /*1ce00*/  IMAD.MOV.U32 R238, RZ, RZ, R170 ;  /* 0x000000ffffee7224 */ /* 0x000fe200078e00aa */
[----:B------:R-:W-:Y:S01]  /*1ce10*/  LOP3.LUT R2, R126, UR7, R115, 0x96, !PT ;  /* 0x000000077e027c12 */ /* 0x000fe2000f8e9673 */
[----:B------:R-:W-:Y:S01]  /*1ce20*/  FADD.FTZ R115, R246, R116 ;  /* 0x00000074f6737221 */ /* 0x000fe20000010000 */
[----:B------:R-:W-:Y:S01]  /*1ce30*/  PRMT R126, R124, 0x7632, R126 ;  /* 0x000076327c7e7816 */ /* 0x000fe2000000007e */
[----:B------:R-:W-:Y:S02]  /*1ce40*/  IMAD.MOV.U32 R239, RZ, RZ, R238 ;  /* 0x000000ffffef7224 */ /* 0x000fe400078e00ee */
[----:B------:R-:W-:Y:S03]  /*1ce50*/  IMAD.WIDE.U32 R204, R2, -0x2daee0ad, RZ ;  /* 0xd2511f5302cc7825 */ /* 0x000fe600078e00ff */
[----:B------:R-:W-:Y:S01]  /*1ce60*/  MUFU.EX2 R116, R199 ;  /* 0x000000c700747308 */ /* 0x000fe20000000800 */
[----:B------:R-:W-:Y:S01]  /*1ce70*/  FADD.FTZ R115, R137, R115 ;  /* 0x0000007389737221 */ /* 0x000fe20000010000 */
[C---:B----4-:R-:W-:Y:S01]  /*1ce80*/  F2FP.BF16.F32.PACK_AB R137, R119.reuse, R137 ;  /* 0x000000897789723e */ /* 0x050fe200000010ff */
[----:B------:R-:W-:Y:S02]  /*1ce90*/  IMAD.MOV.U32 R206, RZ, RZ, R239 ;  /* 0x000000ffffce7224 */ /* 0x000fe400078e00ef */
[----:B------:R-:W-:Y:S01]  /*1cea0*/  FADD.FTZ R115, R119, R115 ;  /* 0x0000007377737221 */ /* 0x000fe20000010000 */
[----:B------:R-:W-:Y:S01]  /*1ceb0*/  IMAD.MOV.U32 R239, RZ, RZ, R231 ;  /* 0x000000ffffef7224 */ /* 0x000fe200078e00e7 */
[----:B------:R-:W-:Y:S01]  /*1cec0*/  PRMT R136, R137, 0x7632, R136 ;  /* 0x0000763289887816 */ /* 0x000fe20000000088 */
[----:B------:R-:W-:Y:S02]  /*1ced0*/  IMAD.MOV.U32 R231, RZ, RZ, R143 ;  /* 0x000000ffffe77224 */ /* 0x000fe400078e008f */
[----:B-1----:R-:W-:Y:S02]  /*1cee0*/  IMAD.MOV.U32 R226, RZ, RZ, R239 ;  /* 0x000000ffffe27224 */ /* 0x002fe400078e00ef */
[----:B------:R-:W-:Y:S02]  /*1cef0*/  IMAD.MOV.U32 R143, RZ, RZ, R133 ;  /* 0x000000ffff8f7224 */ /* 0x000fe400078e0085 */
[----:B------:R-:W-:Y:S01]  /*1cf00*/  MUFU.EX2 R133, R244 ;  /* 0x000000f400857308 */ /* 0x000fe20000000800 */
[----:B------:R-:W-:Y:S02]  /*1cf10*/  IMAD.MOV.U32 R246, RZ, RZ, R146 ;  /* 0x000000fffff67224 */ /* 0x000fe400078e0092 */
[----:B------:R-:W-:Y:S01]  /*1cf20*/  LOP3.LUT R143, R143, 0xff, RZ, 0xc0, !PT ;  /* 0x000000ff8f8f7812 */ /* 0x000fe200078ec0ff */
[----:B---3--:R-:W-:Y:S05]  /*1cf30*/  @!P6 HFMA2.BF16_V2 R113, -RZ.H0_H0, RZ.H0_H0, -R0.H0_H0 ;  /* 0x200000ffff71e231 */ /* 0x008fea0000340900 */
[----:B------:R-:W-:Y:S01]  /*1cf40*/  @!P6 STL.S16 [R1+0xd8], R113 ;  /* 0x0000d8710100e387 */ /* 0x000fe20000100600 */
[----:B------:R-:W-:Y:S04]  /*1cf50*/  PRMT R108, R113, 0x7610, R108 ;  /* 0x00007610716c7816 */ /* 0x000fe8000000006c */
[----:B------:R-:W-:Y:S02]  /*1cf60*/  @!P6 PRMT R0, R108, 0x5410, RZ ;  /* 0x000054106c00e816 */ /* 0x000fe400000000ff */
[C---:B------:R-:W-:Y:S01]  /*1cf70*/  LEA R194, P6, R159.reuse, R162, 0x1 ;  /* 0x000000a29fc27211 */ /* 0x040fe200078c08ff */
[----:B------:R1:W-:Y:S02]  /*1cf80*/  MUFU.EX2 R108, R174 ;  /* 0x000000ae006c7308 */ /* 0x0003e40000000800 */
[----:B------:R3:W-:Y:S01]  /*1cf90*/  STG.E.U16 desc[UR20][R110.64+0x2], R0 ;  /* 0x000002006e007986 */ /* 0x0007e2000c101514 */
[----:B------:R-:W-:Y:S01]  /*1cfa0*/  LEA.HI.X.SX32 R195, R159, R163, 0x1, P6 ;  /* 0x000000a39fc37211 */ /* 0x000fe200030f0eff */
[----:B------:R-:W-:Y:S01]  /*1cfb0*/  IMAD.MOV.U32 R159, RZ, RZ, R171 ;  /* 0x000000ffff9f7224 */ /* 0x000fe200078e00ab */
[----:B------:R-:W-:Y:S03]  /*1cfc0*/  ISETP.GT.U32.AND P6, PT, R224, UR11, PT ;  /* 0x0000000be0007c0c */ /* 0x000fe6000bfc4070 */
[----:B------:R-:W-:Y:S02]  /*1cfd0*/  IMAD.MOV.U32 R238, RZ, RZ, R159 ;  /* 0x000000ffffee7224 */ /* 0x000fe400078e009f */
[----:B------:R-:W-:Y:S02]  /*1cfe0*/  IMAD.MOV.U32 R159, RZ, RZ, R167 ;  /* 0x000000ffff9f7224 */ /* 0x000fe400078e00a7 */
[----:B------:R-:W-:Y:S02]  /*1cff0*/  IMAD.MOV.U32 R167, RZ, RZ, R151 ;  /* 0x000000ffffa77224 */ /* 0x000fe400078e0097 */
[----:B------:R-:W-:Y:S01]  /*1d000*/  MUFU.EX2 R151, R223 ;  /* 0x000000df00977308 */ /* 0x000fe20000000800 */
[----:B-1----:R-:W-:Y:S02]  /*1d010*/  PRMT R174, R154, 0x7632, R174 ;  /* 0x000076329aae7816 */ /* 0x002fe400000000ae */
[----:B---3--:R-:W-:Y:S02]  /*1d020*/  LOP3.LUT R0, R200, UR10, R127, 0x96, !PT ;  /* 0x0000000ac8007c12 */ /* 0x008fe4000f8e967f */
[----:B------:R-:W-:Y:S03]  /*1d030*/  F2FP.BF16.F32.PACK_AB R127, R130, R131 ;  /* 0x00000083827f723e */ /* 0x000fe600000010ff */
[----:B------:R-:W-:Y:S02]  /*1d040*/  IMAD.WIDE.U32 R128, R0, -0x2daee0ad, RZ ;  /* 0xd2511f5300807825 */ /* 0x000fe400078e00ff */
[----:B------:R-:W1:Y:S03]  /*1d050*/  MUFU.EX2 R0, R175 ;  /* 0x000000af00007308 */ /* 0x000e660000000800 */
[----:B------:R-:W-:Y:S02]  /*1d060*/  LOP3.LUT R113, R118, UR16, R129, 0x96, !PT ;  /* 0x0000001076717c12 */ /* 0x000fe4000f8e9681 */
[----:B------:R2:W3:Y:S01]  /*1d070*/  LDL.S16 R118, [R1+0xe4] ;  /* 0x0000e40001767983 */ /* 0x0004e20000100600 */
[----:B------:R-:W-:Y:S02]  /*1d080*/  LOP3.LUT R2, R128, UR15, R205, 0x96, !PT ;  /* 0x0000000f80027c12 */ /* 0x000fe4000f8e96cd */
[----:B------:R-:W-:Y:S04]  /*1d090*/  IMAD.WIDE.U32 R110, R113, -0x326172a9, RZ ;  /* 0xcd9e8d57716e7825 */ /* 0x000fe800078e00ff */
[----:B------:R-:W-:Y:S02]  /*1d0a0*/  FADD.FTZ R113, R131, R123 ;  /* 0x0000007b83717221 */ /* 0x000fe40000010000 */
[----:B------:R-:W-:Y:S01]  /*1d0b0*/  MUFU.EX2 R123, R241 ;  /* 0x000000f1007b7308 */ /* 0x000fe20000000800 */
[----:B------:R-:W-:Y:S01]  /*1d0c0*/  IMAD.WIDE.U32 R200, R2, -0x326172a9, RZ ;  /* 0xcd9e8d5702c87825 */ /* 0x000fe200078e00ff */
[----:B------:R-:W-:Y:S03]  /*1d0d0*/  LOP3.LUT R191, R114, UR13, R111, 0x96, !PT ;  /* 0x0000000d72bf7c12 */ /* 0x000fe6000f8e966f */
[----:B------:R-:W-:Y:S01]  /*1d0e0*/  FADD.FTZ R111, R130, R113 ;  /* 0x00000071826f7221 */ /* 0x000fe20000010000 */
[----:B------:R-:W-:Y:S01]  /*1d0f0*/  FADD.FTZ R114, R141, R121 ;  /* 0x000000798d727221 */ /* 0x000fe20000010000 */
[----:B------:R-:W-:Y:S02]  /*1d100*/  LOP3.LUT R165, R110, UR6, R201, 0x96, !PT ;  /* 0x000000066ea57c12 */ /* 0x000fe4000f8e96c9 */
[----:B-1----:R-:W-:Y:S01]  /*1d110*/  F2FP.BF16.F32.PACK_AB R155, R108, R0 ;  /* 0x000000006c9b723e */ /* 0x002fe200000010ff */
[----:B------:R-:W1:Y:S01]  /*1d120*/  MUFU.EX2 R113, R227 ;  /* 0x000000e300717308 */ /* 0x000e620000000800 */
[----:B------:R-:W-:Y:S01]  /*1d130*/  LOP3.LUT R171, R165, 0xff, RZ, 0xc0, !PT ;  /* 0x000000ffa5ab7812 */ /* 0x000fe200078ec0ff */
[----:B------:R-:W-:Y:S01]  /*1d140*/  FADD.FTZ R114, R125, R114 ;  /* 0x000000727d727221 */ /* 0x000fe20000010000 */
[C---:B------:R-:W-:Y:S02]  /*1d150*/  PRMT R188, R155.reuse, 0x7610, R188 ;  /* 0x000076109bbc7816 */ /* 0x040fe400000000bc */
[----:B------:R-:W-:Y:S02]  /*1d160*/  PRMT R175, R155, 0x7632, R175 ;  /* 0x000076329baf7816 */ /* 0x000fe400000000af */
[----:B------:R-:W-:Y:S03]  /*1d170*/  F2FP.BF16.F32.PACK_AB R141, R125, R141 ;  /* 0x0000008d7d8d723e */ /* 0x000fe600000010ff */
[----:B------:R-:W-:Y:S01]  /*1d180*/  MUFU.EX2 R121, R232 ;  /* 0x000000e800797308 */ /* 0x000fe20000000800 */
[----:B------:R-:W-:Y:S02]  /*1d190*/  PRMT R125, R117, 0x7632, R125 ;  /* 0x00007632757d7816 */ /* 0x000fe4000000007d */
[----:B------:R-:W-:Y:S02]  /*1d1a0*/  PRMT R129, R127, 0x7632, R129 ;  /* 0x000076327f817816 */ /* 0x000fe40000000081 */
[----:B------:R-:W-:Y:S05]  /*1d1b0*/  PRMT R145, R141, 0x7632, R145 ;  /* 0x000076328d917816 */ /* 0x000fea0000000091 */
[----:B------:R-:W-:Y:S01]  /*1d1c0*/  MUFU.EX2 R130, R240 ;  /* 0x000000f000827308 */ /* 0x000fe20000000800 */
[----:B---3--:R-:W-:Y:S05]  /*1d1d0*/  @P6 HFMA2.BF16_V2 R118, -RZ.H0_H0, RZ.H0_H0, -R154.H1_H1 ;  /* 0x200000ffff766231 */ /* 0x008fea000036099a */
[----:B------:R3:W-:Y:S01]  /*1d1e0*/  @P6 STL.S16 [R1+0xe4], R118 ;  /* 0x0000e47601006387 */ /* 0x0007e20000100600 */
[----:B------:R-:W-:Y:S03]  /*1d1f0*/  PRMT R2, R118, 0x7610, R2 ;  /* 0x0000761076027816 */ /* 0x000fe60000000002 */
[----:B------:R2:W4:Y:S01]  /*1d200*/  LDL.S16 R120, [R1+0xf0] ;  /* 0x0000f00001787983 */ /* 0x0005220000100600 */
[----:B------:R-:W-:Y:S01]  /*1d210*/  @P6 PRMT R174, R2, 0x5410, RZ ;  /* 0x0000541002ae6816 */ /* 0x000fe200000000ff */
[----:B------:R-:W-:Y:S01]  /*1d220*/  FADD.FTZ R2, R144, R104 ;  /* 0x0000006890027221 */ /* 0x000fe20000010000 */
[----:B------:R-:W-:Y:S02]  /*1d230*/  ISETP.LE.U32.AND P6, PT, R171, UR11, PT ;  /* 0x0000000bab007c0c */ /* 0x000fe4000bfc3070 */
[----:B------:R-:W-:Y:S01]  /*1d240*/  LOP3.LUT R104, R165, 0xffff, RZ, 0xc0, !PT ;  /* 0x0000ffffa5687812 */ /* 0x000fe200078ec0ff */
[----:B------:R-:W-:Y:S01]  /*1d250*/  FADD.FTZ R110, R116, R2 ;  /* 0x00000002746e7221 */ /* 0x000fe20000010000 */
[----:B------:R-:W-:Y:S01]  /*1d260*/  FADD.FTZ R2, R134, R111 ;  /* 0x0000006f86027221 */ /* 0x000fe20000010000 */
[C---:B-1----:R-:W-:Y:S02]  /*1d270*/  F2FP.BF16.F32.PACK_AB R134, R113.reuse, R134 ;  /* 0x000000867186723e */ /* 0x042fe400000010ff */
[----:B------:R-:W-:Y:S01]  /*1d280*/  SHF.R.U32.HI R170, RZ, 0x8, R104 ;  /* 0x00000008ffaa7819 */ /* 0x000fe20000011668 */
[----:B------:R-:W-:Y:S01]  /*1d290*/  FADD.FTZ R113, R113, R2 ;  /* 0x0000000271717221 */ /* 0x000fe20000010000 */
[----:B------:R-:W-:Y:S01]  /*1d2a0*/  FADD.FTZ R2, R138, R114 ;  /* 0x000000728a027221 */ /* 0x000fe20000010000 */
[----:B------:R-:W-:Y:S01]  /*1d2b0*/  F2FP.BF16.F32.PACK_AB R144, R116, R144 ;  /* 0x000000907490723e */ /* 0x000fe200000010ff */
[----:B------:R-:W-:Y:S10]  /*1d2c0*/  MUFU.EX2 R114, R235 ;  /* 0x000000eb00727308 */ /* 0x000ff40000000800 */
[----:B---3--:R-:W1:Y:S10]  /*1d2d0*/  MUFU.EX2 R118, R219 ;  /* 0x000000db00767308 */ /* 0x008e740000000800 */
[----:B------:R-:W3:Y:S01]  /*1d2e0*/  MUFU.EX2 R116, R229 ;  /* 0x000000e500747308 */ /* 0x000ee20000000800 */
[----:B-1----:R-:W-:Y:S01]  /*1d2f0*/  FADD.FTZ R111, R118, R2 ;  /* 0x00000002766f7221 */ /* 0x002fe20000010000 */
[----:B------:R-:W-:Y:S02]  /*1d300*/  LOP3.LUT R2, R170, 0xffff, RZ, 0xc0, !PT ;  /* 0x0000ffffaa027812 */ /* 0x000fe400078ec0ff */
[----:B------:R-:W-:Y:S01]  /*1d310*/  F2FP.BF16.F32.PACK_AB R138, R118, R138 ;  /* 0x0000008a768a723e */ /* 0x000fe200000010ff */
[--C-:B----4-:R-:W-:Y:S05]  /*1d320*/  @!P6 HFMA2.BF16_V2 R120, -RZ.H0_H0, RZ.H0_H0, -R155.reuse.H0_H0 ;  /* 0x200000ffff78e231 */ /* 0x110fea000034099b */
[----:B------:R-:W-:Y:S01]  /*1d330*/  @!P6 STL.S16 [R1+0xf0], R120 ;  /* 0x0000f0780100e387 */ /* 0x000fe20000100600 */
[----:B------:R-:W-:Y:S03]  /*1d340*/  PRMT R119, R120, 0x7610, R119 ;  /* 0x0000761078777816 */ /* 0x000fe60000000077 */
[----:B------:R2:W4:Y:S01]  /*1d350*/  LDL.S16 R104, [R1+0x108] ;  /* 0x0001080001687983 */ /* 0x0005220000100600 */
[----:B------:R-:W-:Y:S02]  /*1d360*/  @!P6 PRMT R188, R119, 0x5410, RZ ;  /* 0x0000541077bce816 */ /* 0x000fe400000000ff */
[----:B------:R-:W-:Y:S01]  /*1d370*/  ISETP.LE.U32.AND P6, PT, R2, UR11, PT ;  /* 0x0000000b02007c0c */ /* 0x000fe2000bfc3070 */
[----:B------:R-:W-:Y:S01]  /*1d380*/  FADD.FTZ R2, R140, R115 ;  /* 0x000000738c027221 */ /* 0x000fe20000010000 */
[----:B------:R-:W1:Y:S01]  /*1d390*/  MUFU.EX2 R119, R222 ;  /* 0x000000de00777308 */ /* 0x000e620000000800 */
[C---:B---3--:R-:W-:Y:S02]  /*1d3a0*/  F2FP.BF16.F32.PACK_AB R140, R116.reuse, R140 ;  /* 0x0000008c748c723e */ /* 0x048fe400000010ff */
[--C-:B------:R-:W-:Y:S01]  /*1d3b0*/  FADD.FTZ R115, R116, R2.reuse ;  /* 0x0000000274737221 */ /* 0x100fe20000010000 */
[----:B------:R-:W-:Y:S01]  /*1d3c0*/  PRMT R2, R117, 0x7610, R2 ;  /* 0x0000761075027816 */ /* 0x000fe20000000002 */
[----:B------:R-:W-:Y:S01]  /*1d3d0*/  FADD.FTZ R116, R105, R110 ;  /* 0x0000006e69747221 */ /* 0x000fe20000010000 */
[----:B------:R-:W-:Y:S01]  /*1d3e0*/  PRMT R117, R109, 0x5410, R112 ;  /* 0x000054106d757816 */ /* 0x000fe20000000070 */
[----:B------:R-:W-:Y:S01]  /*1d3f0*/  FADD.FTZ R105, R147, R113 ;  /* 0x0000007193697221 */ /* 0x000fe20000010000 */
[----:B------:R-:W-:Y:S01]  /*1d400*/  PRMT R109, R197, 0x7632, R109 ;  /* 0x00007632c56d7816 */ /* 0x000fe2000000006d */
[----:B------:R-:W-:Y:S01]  /*1d410*/  FADD.FTZ R116, R107, R116 ;  /* 0x000000746b747221 */ /* 0x000fe20000010000 */
[----:B------:R-:W-:Y:S01]  /*1d420*/  F2FP.BF16.F32.PACK_AB R147, R114, R147 ;  /* 0x000000937293723e */ /* 0x000fe200000010ff */
[----:B------:R-:W-:Y:S01]  /*1d430*/  MUFU.EX2 R107, R173 ;  /* 0x000000ad006b7308 */ /* 0x000fe20000000800 */
[----:B----4-:R-:W-:Y:S05]  /*1d440*/  @!P6 HFMA2.BF16_V2 R104, -RZ.H0_H0, RZ.H0_H0, -R155.H1_H1 ;  /* 0x200000ffff68e231 */ /* 0x010fea000036099b */
[----:B------:R3:W-:Y:S01]  /*1d450*/  @!P6 STL.S16 [R1+0x108], R104 ;  /* 0x000108680100e387 */ /* 0x0007e20000100600 */
[----:B------:R-:W-:Y:S03]  /*1d460*/  PRMT R118, R104, 0x7610, R118 ;  /* 0x0000761068767816 */ /* 0x000fe60000000076 */
[----:B------:R2:W4:Y:S01]  /*1d470*/  LDL.S16 R132, [R1+0x100] ;  /* 0x0001000001847983 */ /* 0x0005220000100600 */
[----:B------:R-:W-:Y:S02]  /*1d480*/  @!P6 PRMT R175, R118, 0x5410, RZ ;  /* 0x0000541076afe816 */ /* 0x000fe400000000ff */
[----:B------:R-:W-:Y:S01]  /*1d490*/  PRMT R118, R122, 0x5410, R221 ;  /* 0x000054107a767816 */ /* 0x000fe200000000dd */
[----:B------:R2:W2:Y:S01]  /*1d4a0*/  LDL.S16 R128, [R1+0xfc] ;  /* 0x0000fc0001807983 */ /* 0x0004a20000100600 */
[----:B------:R-:W-:Y:S01]  /*1d4b0*/  MUFU.EX2 R122, R242 ;  /* 0x000000f2007a7308 */ /* 0x000fe20000000800 */
[----:B---3--:R-:W-:Y:S04]  /*1d4c0*/  LOP3.LUT R104, R197, 0xff, RZ, 0xc0, !PT ;  /* 0x000000ffc5687812 */ /* 0x008fe800078ec0ff */
[C---:B------:R-:W-:Y:S02]  /*1d4d0*/  ISETP.LE.U32.AND P6, PT, R104.reuse, UR11, PT ;  /* 0x0000000b68007c0c */ /* 0x040fe4000bfc3070 */
[----:B------:R-:W-:Y:S01]  /*1d4e0*/  PRMT R120, R104, 0x5410, R220 ;  /* 0x0000541068787816 */ /* 0x000fe200000000dc */
[----:B------:R-:W-:Y:S01]  /*1d4f0*/  FADD.FTZ R104, R151, R111 ;  /* 0x0000006f97687221 */ /* 0x000fe20000010000 */
[C---:B-1----:R-:W-:Y:S01]  /*1d500*/  F2FP.BF16.F32.PACK_AB R151, R119.reuse, R151 ;  /* 0x000000977797723e */ /* 0x042fe200000010ff */
[----:B------:R-:W-:Y:S01]  /*1d510*/  FADD.FTZ R111, R114, R105 ;  /* 0x00000069726f7221 */ /* 0x000fe20000010000 */
[----:B------:R-:W-:Y:S01]  /*1d520*/  PRMT R114, R2, 0x5410, R125 ;  /* 0x0000541002727816 */ /* 0x000fe2000000007d */
[----:B------:R-:W-:Y:S01]  /*1d530*/  FADD.FTZ R110, R119, R104 ;  /* 0x00000068776e7221 */ /* 0x000fe20000010000 */
[----:B------:R-:W-:Y:S01]  /*1d540*/  LOP3.LUT R104, R109, 0xff, RZ, 0xc0, !PT ;  /* 0x000000ff6d687812 */ /* 0x000fe200078ec0ff */
[----:B------:R-:W-:Y:S01]  /*1d550*/  FADD.FTZ R109, R149, R115 ;  /* 0x00000073956d7221 */ /* 0x000fe20000010000 */
[C---:B------:R-:W-:Y:S01]  /*1d560*/  F2FP.BF16.F32.PACK_AB R149, R121.reuse, R149 ;  /* 0x000000957995723e */ /* 0x040fe200000010ff */
[----:B------:R-:W-:Y:S01]  /*1d570*/  FADD.FTZ R110, R0, R110 ;  /* 0x0000006e006e7221 */ /* 0x000fe20000010000 */
[----:B------:R-:W-:Y:S01]  /*1d580*/  SHF.R.U32.HI R105, RZ, 0x18, R197 ;  /* 0x00000018ff697819 */ /* 0x000fe200000116c5 */
[----:B------:R-:W-:Y:S01]  /*1d590*/  FADD.FTZ R109, R121, R109 ;  /* 0x0000006d796d7221 */ /* 0x000fe20000010000 */
[----:B------:R-:W-:Y:S02]  /*1d5a0*/  PRMT R115, R124, 0x5410, R126 ;  /* 0x000054107c737816 */ /* 0x000fe4000000007e */
[----:B------:R-:W-:Y:S05]  /*1d5b0*/  PRMT R113, R104, 0x5410, R105 ;  /* 0x0000541068717816 */ /* 0x000fea0000000069 */
[----:B------:R-:W-:Y:S05]  /*1d5c0*/  HSET2.LE.AND R113, R113, R216, PT ;  /* 0x000000d871717233 */ /* 0x000fea0003803000 */
[----:B------:R-:W-:Y:S01]  /*1d5d0*/  LOP3.LUT R113, R115, R113, RZ, 0xc0, !PT ;  /* 0x0000007173717212 */ /* 0x000fe200078ec0ff */
[----:B----4-:R-:W-:Y:S02]  /*1d5e0*/  @!P6 HFMA2.BF16_V2 R132, -RZ.H0_H0, RZ.H0_H0, -R2.H0_H0 ;  /* 0x200000ffff84e231 */ /* 0x010fe40000340902 */
[----:B--2---:R-:W-:Y:S03]  /*1d5f0*/  @!P4 HFMA2.BF16_V2 R128, -RZ.H0_H0, RZ.H0_H0, -R125.H0_H0 ;  /* 0x200000ffff80c231 */ /* 0x004fe6000034097d */
[----:B------:R1:W-:Y:S01]  /*1d600*/  @!P6 STL.S16 [R1+0x100], R132 ;  /* 0x000100840100e387 */ /* 0x0003e20000100600 */
[----:B------:R-:W-:Y:S03]  /*1d610*/  PRMT R131, R132, 0x7610, R131 ;  /* 0x0000761084837816 */ /* 0x000fe60000000083 */
[----:B------:R2:W-:Y:S01]  /*1d620*/  @!P4 STL.S16 [R1+0xfc], R128 ;  /* 0x0000fc800100c387 */ /* 0x0005e20000100600 */
[----:B------:R-:W-:Y:S02]  /*1d630*/  @!P6 PRMT R2, R131, 0x5410, RZ ;  /* 0x000054108302e816 */ /* 0x000fe400000000ff */
[----:B------:R-:W-:Y:S01]  /*1d640*/  ISETP.LE.U32.AND P6, PT, R104, UR11, PT ;  /* 0x0000000b68007c0c */ /* 0x000fe2000bfc3070 */
[----:B------:R4:W3:Y:S01]  /*1d650*/  LDL.S16 R119, [R1+0xf8] ;  /* 0x0000f80001777983 */ /* 0x0008e20000100600 */
[----:B------:R-:W-:Y:S01]  /*1d660*/  PRMT R112, R128, 0x7610, R112 ;  /* 0x0000761080707816 */ /* 0x000fe20000000070 */
[----:B------:R-:W-:Y:S01]  /*1d670*/  FADD.FTZ R104, R130, R111 ;  /* 0x0000006f82687221 */ /* 0x000fe20000010000 */
[----:B------:R-:W-:Y:S01]  /*1d680*/  LOP3.LUT R111, R234, 0xff, RZ, 0xc0, !PT ;  /* 0x000000ffea6f7812 */ /* 0x000fe200078ec0ff */
[----:B------:R4:W-:Y:S01]  /*1d690*/  STG.E.U16 desc[UR20][R162.64], R2 ;  /* 0x00000002a2007986 */ /* 0x0009e2000c101514 */
[----:B------:R-:W-:Y:S01]  /*1d6a0*/  @!P4 PRMT R125, R112, 0x5410, RZ ;  /* 0x00005410707dc816 */ /* 0x000fe200000000ff */
[----:B------:R-:W-:Y:S01]  /*1d6b0*/  IMAD.MOV.U32 R234, RZ, RZ, R238 ;  /* 0x000000ffffea7224 */ /* 0x000fe200078e00ee */
[----:B------:R-:W-:Y:S01]  /*1d6c0*/  ISETP.LE.U32.AND P4, PT, R105, UR11, PT ;  /* 0x0000000b69007c0c */ /* 0x000fe2000bf83070 */
[----:B------:R-:W2:Y:S01]  /*1d6d0*/  MUFU.EX2 R112, R172 ;  /* 0x000000ac00707308 */ /* 0x000ea20000000800 */
[----:B------:R-:W-:Y:S01]  /*1d6e0*/  IMAD.MOV.U32 R238, RZ, RZ, R156 ;  /* 0x000000ffffee7224 */ /* 0x000fe200078e009c */
[----:B------:R4:W-:Y:S01]  /*1d6f0*/  STG.E.U16 desc[UR20][R162.64+0x2], R125 ;  /* 0x0000027da2007986 */ /* 0x0009e2000c101514 */
[----:B------:R-:W-:Y:S01]  /*1d700*/  F2FP.BF16.F32.PACK_AB R130, R123, R130 ;  /* 0x000000827b82723e */ /* 0x000fe200000010ff */
[----:B------:R-:W-:Y:S02]  /*1d710*/  IMAD.MOV.U32 R156, RZ, RZ, R161 ;  /* 0x000000ffff9c7224 */ /* 0x000fe400078e00a1 */
[----:B------:R-:W-:Y:S02]  /*1d720*/  IMAD.MOV.U32 R161, RZ, RZ, R164 ;  /* 0x000000ffffa17224 */ /* 0x000fe400078e00a4 */
[----:B------:R-:W-:Y:S02]  /*1d730*/  IMAD.MOV.U32 R164, RZ, RZ, R135 ;  /* 0x000000ffffa47224 */ /* 0x000fe400078e0087 */
[----:B-1----:R-:W-:Y:S01]  /*1d740*/  MUFU.EX2 R132, R248 ;  /* 0x000000f800847308 */ /* 0x002fe20000000800 */
[----:B------:R-:W-:Y:S02]  /*1d750*/  IMAD.MOV.U32 R239, RZ, RZ, R234 ;  /* 0x000000ffffef7224 */ /* 0x000fe400078e00ea */
[----:B------:R-:W-:Y:S03]  /*1d760*/  IMAD.MOV.U32 R234, RZ, RZ, R139 ;  /* 0x000000ffffea7224 */ /* 0x000fe600078e008b */
[----:B------:R-:W-:Y:S01]  /*1d770*/  PRMT R115, R239, 0x5410, R226 ;  /* 0x00005410ef737816 */ /* 0x000fe200000000e2 */
[----:B------:R-:W-:Y:S03]  /*1d780*/  IMAD.MOV.U32 R225, RZ, RZ, R234 ;  /* 0x000000ffffe17224 */ /* 0x000fe600078e00ea */
[----:B--2---:R-:W1:Y:S01]  /*1d790*/  MUFU.EX2 R128, R237 ;  /* 0x000000ed00807308 */ /* 0x004e620000000800 */
[----:B------:R-:W-:Y:S01]  /*1d7a0*/  F2FP.BF16.F32.PACK_AB R157, R107, R112 ;  /* 0x000000706b9d723e */ /* 0x000fe200000010ff */
[----:B------:R-:W-:Y:S01]  /*1d7b0*/  IMAD.MOV.U32 R234, RZ, RZ, R150 ;  /* 0x000000ffffea7224 */ /* 0x000fe200078e0096 */
[----:B------:R-:W-:Y:S01]  /*1d7c0*/  LOP3.LUT R115, R115, 0xff00ff, RZ, 0xc0, !PT ;  /* 0x00ff00ff73737812 */ /* 0x000fe200078ec0ff */
[----:B------:R-:W-:Y:S02]  /*1d7d0*/  IMAD.MOV.U32 R207, RZ, RZ, R225 ;  /* 0x000000ffffcf7224 */ /* 0x000fe400078e00e1 */
[----:B------:R-:W-:Y:S01]  /*1d7e0*/  IMAD.MOV.U32 R225, RZ, RZ, R238 ;  /* 0x000000ffffe17224 */ /* 0x000fe200078e00ee */
[----:B----4-:R-:W-:Y:S03]  /*1d7f0*/  PRMT R2, R196, 0x7632, R2 ;  /* 0x00007632c4027816 */ /* 0x010fe60000000002 */
[----:B------:R-:W2:Y:S01]  /*1d800*/  MUFU.EX2 R135, R245 ;  /* 0x000000f500877308 */ /* 0x000ea20000000800 */
[----:B------:R-:W-:Y:S01]  /*1d810*/  HSET2.LE.AND R115, R115, R216, PT ;  /* 0x000000d873737233 */ /* 0x000fe20003803000 */
[----:B------:R-:W-:Y:S02]  /*1d820*/  IMAD.MOV.U32 R238, RZ, RZ, R156 ;  /* 0x000000ffffee7224 */ /* 0x000fe400078e009c */
[----:B------:R-:W-:Y:S06]  /*1d830*/  IMAD.WIDE R162, R202, -0x70, R162 ;  /* 0xffffff90caa27825 */ /* 0x000fec00078e02a2 */
[----:B------:R-:W-:Y:S01]  /*1d840*/  MUFU.EX2 R156, R178 ;  /* 0x000000b2009c7308 */ /* 0x000fe20000000800 */
[----:B-1----:R-:W-:Y:S01]  /*1d850*/  FADD.FTZ R0, R128, R109 ;  /* 0x0000006d80007221 */ /* 0x002fe20000010000 */
[C---:B------:R-:W-:Y:S03]  /*1d860*/  F2FP.BF16.F32.PACK_AB R128, R122.reuse, R128 ;  /* 0x000000807a80723e */ /* 0x040fe600000010ff */
[----:B------:R-:W-:Y:S05]  /*1d870*/  FADD.FTZ R122, R122, R0 ;  /* 0x000000007a7a7221 */ /* 0x000fea0000010000 */
[----:B------:R-:W-:Y:S10]  /*1d880*/  MUFU.EX2 R161, R161 ;  /* 0x000000a100a17308 */ /* 0x000ff40000000800 */
[----:B------:R-:W-:Y:S01]  /*1d890*/  MUFU.EX2 R125, R185 ;  /* 0x000000b9007d7308 */ /* 0x000fe20000000800 */
[----:B---3--:R-:W-:Y:S05]  /*1d8a0*/  @!P6 HFMA2.BF16_V2 R119, -RZ.H0_H0, RZ.H0_H0, -R124.H0_H0 ;  /* 0x200000ffff77e231 */ /* 0x008fea000034097c */
[----:B------:R1:W-:Y:S01]  /*1d8b0*/  @!P6 STL.S16 [R1+0xf8], R119 ;  /* 0x0000f8770100e387 */ /* 0x0003e20000100600 */
[----:B------:R-:W-:Y:S03]  /*1d8c0*/  PRMT R105, R119, 0x7610, R105 ;  /* 0x0000761077697816 */ /* 0x000fe60000000069 */
[----:B------:R4:W3:Y:S01]  /*1d8d0*/  LDL.S16 R131, [R1+0xf4] ;  /* 0x0000f40001837983 */ /* 0x0008e20000100600 */
[----:B------:R-:W-:Y:S02]  /*1d8e0*/  @!P6 PRMT R124, R105, 0x5410, RZ ;  /* 0x00005410697ce816 */ /* 0x000fe400000000ff */
[----:B------:R-:W-:Y:S01]  /*1d8f0*/  ISETP.LE.U32.AND P6, PT, R111, UR11, PT ;  /* 0x0000000b6f007c0c */ /* 0x000fe2000bfc3070 */
[----:B------:R4:W2:Y:S01]  /*1d900*/  LDL.S16 R121, [R1+0x104] ;  /* 0x0001040001797983 */ /* 0x0008a20000100600 */
[--C-:B------:R-:W-:Y:S03]  /*1d910*/  HSET2.LE.AND R105, R117, R216.reuse, PT ;  /* 0x000000d875697233 */ /* 0x100fe60003803000 */
[----:B------:R4:W-:Y:S02]  /*1d920*/  STG.E.U16 desc[UR20][R194.64], R124 ;  /* 0x0000007cc2007986 */ /* 0x0009e4000c101514 */
[----:B------:R-:W-:Y:S02]  /*1d930*/  LOP3.LUT R105, R3, R105, RZ, 0xc0, !PT ;  /* 0x0000006903697212 */ /* 0x000fe400078ec0ff */
[----:B------:R-:W-:Y:S04]  /*1d940*/  PRMT R3, R167, 0x5410, R231 ;  /* 0x00005410a7037816 */ /* 0x000fe800000000e7 */
[----:B------:R-:W-:Y:S01]  /*1d950*/  LOP3.LUT R3, R3, 0xff00ff, RZ, 0xc0, !PT ;  /* 0x00ff00ff03037812 */ /* 0x000fe200078ec0ff */
[----:B-1----:R-:W-:Y:S01]  /*1d960*/  FADD.FTZ R119, R123, R104 ;  /* 0x000000687b777221 */ /* 0x002fe20000010000 */
[--C-:B------:R-:W-:Y:S05]  /*1d970*/  HSET2.LE.AND R104, R118, R216.reuse, PT ;  /* 0x000000d876687233 */ /* 0x100fea0003803000 */
[----:B------:R-:W-:Y:S02]  /*1d980*/  LOP3.LUT R104, R106, R104, RZ, 0xc0, !PT ;  /* 0x000000686a687212 */ /* 0x000fe400078ec0ff */
[----:B------:R-:W-:Y:S05]  /*1d990*/  PRMT R106, R111, 0x5410, R206 ;  /* 0x000054106f6a7816 */ /* 0x000fea00000000ce */
[----:B------:R-:W-:Y:S01]  /*1d9a0*/  HSET2.LE.AND R106, R106, R216, PT ;  /* 0x000000d86a6a7233 */ /* 0x000fe20003803000 */
[----:B----4-:R-:W-:Y:S02]  /*1d9b0*/  IMAD.MOV.U32 R124, RZ, RZ, R154 ;  /* 0x000000ffff7c7224 */ /* 0x010fe400078e009a */
[----:B---3--:R-:W-:Y:S02]  /*1d9c0*/  @!P4 HFMA2.BF16_V2 R131, -RZ.H0_H0, RZ.H0_H0, -R126.H0_H0 ;  /* 0x200000ffff83c231 */ /* 0x008fe4000034097e */
[----:B--2---:R-:W-:Y:S03]  /*1d9d0*/  @!P6 HFMA2.BF16_V2 R121, -RZ.H0_H0, RZ.H0_H0, -R127.H0_H0 ;  /* 0x200000ffff79e231 */ /* 0x004fe6000034097f */
[----:B------:R1:W-:Y:S01]  /*1d9e0*/  @!P4 STL.S16 [R1+0xf4], R131 ;  /* 0x0000f4830100c387 */ /* 0x0003e20000100600 */
[----:B------:R-:W-:Y:S03]  /*1d9f0*/  PRMT R0, R131, 0x7610, R0 ;  /* 0x0000761083007816 */ /* 0x000fe60000000000 */
[----:B------:R2:W-:Y:S01]  /*1da00*/  @!P6 STL.S16 [R1+0x104], R121 ;  /* 0x000104790100e387 */ /* 0x0005e20000100600 */
[----:B------:R-:W-:Y:S02]  /*1da10*/  PRMT R123, R121, 0x7610, R123 ;  /* 0x00007610797b7816 */ /* 0x000fe4000000007b */
[----:B------:R-:W-:Y:S01]  /*1da20*/  @!P4 PRMT R126, R0, 0x5410, RZ ;  /* 0x00005410007ec816 */ /* 0x000fe200000000ff */
[----:B------:R-:W3:Y:S01]  /*1da30*/  LDL R117, [R1+0x154] ;  /* 0x0001540001757983 */ /* 0x000ee20000100800 */
[----:B------:R-:W-:Y:S01]  /*1da40*/  ISETP.GT.U32.AND P4, PT, R231, UR11, PT ;  /* 0x0000000be7007c0c */ /* 0x000fe2000bf84070 */
[----:B------:R-:W-:Y:S01]  /*1da50*/  IMAD.MOV.U32 R231, RZ, RZ, R148 ;  /* 0x000000ffffe77224 */ /* 0x000fe200078e0094 */
[----:B------:R-:W-:Y:S01]  /*1da60*/  PRMT R0, R127, 0x5410, R129 ;  /* 0x000054107f007816 */ /* 0x000fe20000000081 */
[----:B------:R4:W4:Y:S01]  /*1da70*/  LDL.S16 R218, [R1+0x118] ;  /* 0x0001180001da7983 */ /* 0x0009220000100600 */
[----:B------:R-:W-:Y:S01]  /*1da80*/  @!P6 PRMT R127, R123, 0x5410, RZ ;  /* 0x000054107b7fe816 */ /* 0x000fe200000000ff */
[----:B------:R-:W2:Y:S01]  /*1da90*/  MUFU.EX2 R148, R247 ;  /* 0x000000f700947308 */ /* 0x000ea20000000800 */
[----:B------:R-:W-:Y:S01]  /*1daa0*/  LOP3.LUT R106, R0, R106, RZ, 0xc0, !PT ;  /* 0x0000006a006a7212 */ /* 0x000fe200078ec0ff */
[----:B------:R3:W3:Y:S01]  /*1dab0*/  LDL.S16 R197, [R1+0x110] ;  /* 0x0001100001c57983 */ /* 0x0006e20000100600 */
[----:B------:R-:W-:Y:S01]  /*1dac0*/  FADD.FTZ R0, R112, R116 ;  /* 0x0000007470007221 */ /* 0x000fe20000010000 */
[----:B------:R-:W-:Y:S01]  /*1dad0*/  ISETP.GT.U32.AND P6, PT, R206, UR11, PT ;  /* 0x0000000bce007c0c */ /* 0x000fe2000bfc4070 */
[----:B------:R-:W-:Y:S01]  /*1dae0*/  IMAD.MOV.U32 R206, RZ, RZ, R164 ;  /* 0x000000ffffce7224 */ /* 0x000fe200078e00a4 */
[----:B------:R2:W-:Y:S01]  /*1daf0*/  STG.E.U16 desc[UR20][R194.64+0x2], R126 ;  /* 0x0000027ec2007986 */ /* 0x0005e2000c101514 */
[--C-:B------:R-:W-:Y:S01]  /*1db00*/  HSET2.LE.AND R112, R120, R216.reuse, PT ;  /* 0x000000d878707233 */ /* 0x100fe20003803000 */
[----:B------:R-:W-:Y:S02]  /*1db10*/  FADD.FTZ R139, R107, R0 ;  /* 0x000000006b8b7221 */ /* 0x000fe40000010000 */
[----:B------:R2:W2:Y:S01]  /*1db20*/  MUFU.EX2 R120, R176 ;  /* 0x000000b000787308 */ /* 0x0004a20000000800 */
[----:B------:R2:W-:Y:S01]  /*1db30*/  STG.E.U16 desc[UR20][R192.64+0x10], R127 ;  /* 0x0000107fc0007986 */ /* 0x0005e2000c101514 */
[--C-:B------:R-:W-:Y:S01]  /*1db40*/  HSET2.LE.AND R107, R3, R216.reuse, PT ;  /* 0x000000d8036b7233 */ /* 0x100fe20003803000 */
[----:B------:R-:W-:Y:S01]  /*1db50*/  IMAD.MOV.U32 R164, RZ, RZ, R169 ;  /* 0x000000ffffa47224 */ /* 0x000fe200078e00a9 */
[----:B------:R-:W-:Y:S01]  /*1db60*/  LOP3.LUT R112, R114, R112, RZ, 0xc0, !PT ;  /* 0x0000007072707212 */ /* 0x000fe200078ec0ff */
[----:B-1----:R1:W3:Y:S01]  /*1db70*/  LDL R131, [R1+0x150] ;  /* 0x0001500001837983 */ /* 0x0022e20000100800 */
[----:B--2---:R-:W-:Y:S01]  /*1db80*/  FADD.FTZ R121, R108, R110 ;  /* 0x0000006e6c797221 */ /* 0x004fe20000010000 */
[----:B------:R-:W-:Y:S03]  /*1db90*/  PRMT R0, R137, 0x5410, R136 ;  /* 0x0000541089007816 */ /* 0x000fe60000000088 */
[----:B------:R2:W1:Y:S01]  /*1dba0*/  MUFU.EX2 R3, R177 ;  /* 0x000000b100037308 */ /* 0x0004620000000800 */
[----:B------:R-:W1:Y:S01]  /*1dbb0*/  LDSM.16.MT88.4 R108, [R208+0x9000] ;  /* 0x00900000d06c783b */ /* 0x000e620000004200 */
[----:B------:R-:W-:Y:S02]  /*1dbc0*/  PRMT R114, R143, 0x5410, R159 ;  /* 0x000054108f727816 */ /* 0x000fe4000000009f */
[----:B------:R-:W-:Y:S01]  /*1dbd0*/  LOP3.LUT R107, R0, R107, RZ, 0xc0, !PT ;  /* 0x0000006b006b7212 */ /* 0x000fe200078ec0ff */
[----:B------:R-:W-:Y:S01]  /*1dbe0*/  FADD.FTZ R0, R135, R119 ;  /* 0x0000007787007221 */ /* 0x000fe20000010000 */
[C---:B------:R-:W-:Y:S02]  /*1dbf0*/  F2FP.BF16.F32.PACK_AB R135, R132.reuse, R135 ;  /* 0x000000878487723e */ /* 0x040fe400000010ff */
[----:B------:R-:W-:Y:S01]  /*1dc00*/  HSET2.LE.AND R114, R114, R216, PT ;  /* 0x000000d872727233 */ /* 0x000fe20003803000 */
[----:B------:R3:W3:Y:S01]  /*1dc10*/  LDL.S16 R176, [R1+0x10c] ;  /* 0x00010c0001b07983 */ /* 0x0006e20000100600 */
[----:B------:R-:W-:Y:S01]  /*1dc20*/  FADD.FTZ R132, R132, R0 ;  /* 0x0000000084847221 */ /* 0x000fe20000010000 */
[----:B------:R-:W-:Y:S01]  /*1dc30*/  PRMT R0, R141, 0x5410, R145 ;  /* 0x000054108d007816 */ /* 0x000fe20000000091 */
[----:B------:R-:W-:Y:S03]  /*1dc40*/  MUFU.EX2 R169, R252 ;  /* 0x000000fc00a97308 */ /* 0x000fe60000000800 */
[----:B------:R-:W-:Y:S01]  /*1dc50*/  LOP3.LUT R114, R0, R114, RZ, 0xc0, !PT ;  /* 0x0000007200727212 */ /* 0x000fe200078ec0ff */
[----:B------:R-:W-:Y:S01]  /*1dc60*/  FADD.FTZ R0, R133, R122 ;  /* 0x0000007a85007221 */ /* 0x000fe20000010000 */
[----:B--2---:R2:W2:Y:S01]  /*1dc70*/  LDL.S16 R177, [R1+0x114] ;  /* 0x0001140001b17983 */ /* 0x0044a20000100600 */
[C---:B------:R-:W-:Y:S02]  /*1dc80*/  F2FP.BF16.F32.PACK_AB R133, R148.reuse, R133 ;  /* 0x000000859485723e */ /* 0x040fe400000010ff */
[----:B------:R-:W-:Y:S01]  /*1dc90*/  FADD.FTZ R148, R148, R0 ;  /* 0x0000000094947221 */ /* 0x000fe20000010000 */
[----:B------:R-:W-:Y:S01]  /*1dca0*/  FADD.FTZ R0, R120, R121 ;  /* 0x0000007978007221 */ /* 0x000fe20000010000 */
[C---:B-1----:R-:W-:Y:S01]  /*1dcb0*/  F2FP.BF16.F32.PACK_AB R158, R3.reuse, R120 ;  /* 0x00000078039e723e */ /* 0x042fe200000010ff */
[----:B------:R-:W1:Y:S01]  /*1dcc0*/  MUFU.EX2 R126, R184 ;  /* 0x000000b8007e7308 */ /* 0x000e620000000800 */
[----:B------:R-:W-:Y:S01]  /*1dcd0*/  LDSM.16.MT88.4 R120, [R208+0xa000] ;  /* 0x00a00000d078783b */ /* 0x000fe20000004200 */
[----:B------:R-:W-:Y:S01]  /*1dce0*/  FADD.FTZ R150, R3, R0 ;  /* 0x0000000003967221 */ /* 0x000fe20000010000 */
[----:B------:R-:W-:Y:S02]  /*1dcf0*/  PRMT R0, R142, 0x5410, R153 ;  /* 0x000054108e007816 */ /* 0x000fe40000000099 */
[----:B------:R-:W-:Y:S02]  /*1dd00*/  LOP3.LUT R127, R198, 0xff, RZ, 0xc0, !PT ;  /* 0x000000ffc67f7812 */ /* 0x000fe400078ec0ff */
[----:B------:R-:W-:Y:S03]  /*1dd10*/  LOP3.LUT R115, R0, R115, RZ, 0xc0, !PT ;  /* 0x0000007300737212 */ /* 0x000fe600078ec0ff */
[----:B------:R-:W1:Y:S10]  /*1dd20*/  MUFU.EX2 R164, R164 ;  /* 0x000000a400a47308 */ /* 0x000e740000000800 */
[----:B------:R-:W2:Y:S01]  /*1dd30*/  MUFU.EX2 R0, R179 ;  /* 0x000000b300007308 */ /* 0x000ea20000000800 */
[----:B-1----:R-:W-:Y:S01]  /*1dd40*/  F2FP.BF16.F32.PACK_AB R190, R125, R126 ;  /* 0x0000007e7dbe723e */ /* 0x002fe200000010ff */
[-C--:B------:R-:W-:Y:S05]  /*1dd50*/  HMMA.16816.F32.BF16 R4, R104, R108.reuse, R4 ;  /* 0x0000006c6804723c */ /* 0x080fea0000041804 */
[----:B------:R-:W-:Y:S03]  /*1dd60*/  F2FP.BF16.F32.PACK_AB R173, R164, R168 ;  /* 0x000000a8a4ad723e */ /* 0x000fe600000010ff */
[C---:B------:R-:W-:Y:S08]  /*1dd70*/  HMMA.16816.F32.BF16 R8, R112.reuse, R108, R8 ;  /* 0x0000006c7008723c */ /* 0x040ff00000041808 */
[-C--:B------:R-:W-:Y:S08]  /*1dd80*/  HMMA.16816.F32.BF16 R12, R112, R110.reuse, R12 ;  /* 0x0000006e700c723c */ /* 0x080ff0000004180c */
[C---:B------:R-:W-:Y:S04]  /*1dd90*/  HMMA.16816.F32.BF16 R16, R104.reuse, R110, R16 ;  /* 0x0000006e6810723c */ /* 0x040fe80000041810 */
[----:B----4-:R-:W-:Y:S02]  /*1dda0*/  @P6 HFMA2.BF16_V2 R218, -RZ.H0_H0, RZ.H0_H0, -R129.H0_H0 ;  /* 0x200000ffffda6231 */ /* 0x010fe40000340981 */
[----:B---3--:R-:W-:Y:S03]  /*1ddb0*/  @P4 HFMA2.BF16_V2 R197, -RZ.H0_H0, RZ.H0_H0, -R136.H0_H0 ;  /* 0x200000ffffc54231 */ /* 0x008fe60000340988 */
[----:B------:R-:W-:Y:S01]  /*1ddc0*/  @P6 STL.S16 [R1+0x118], R218 ;  /* 0x000118da01006387 */ /* 0x000fe20000100600 */
[----:B------:R-:W-:Y:S03]  /*1ddd0*/  PRMT R109, R218, 0x7610, R109 ;  /* 0x00007610da6d7816 */ /* 0x000fe6000000006d */
[----:B------:R-:W-:Y:S01]  /*1dde0*/  @P4 STL.S16 [R1+0x110], R197 ;  /* 0x000110c501004387 */ /* 0x000fe20000100600 */
[----:B------:R-:W-:Y:S02]  /*1ddf0*/  PRMT R108, R197, 0x7610, R108 ;  /* 0x00007610c56c7816 */ /* 0x000fe4000000006c */
[----:B------:R-:W-:Y:S02]  /*1de00*/  @P6 PRMT R129, R109, 0x5410, RZ ;  /* 0x000054106d816816 */ /* 0x000fe400000000ff */
[----:B------:R-:W-:Y:S01]  /*1de10*/  ISETP.GT.U32.AND P6, PT, R167, UR11, PT ;  /* 0x0000000ba7007c0c */ /* 0x000fe2000bfc4070 */
[----:B------:R-:W-:Y:S02]  /*1de20*/  @P0 VIADD R131, R117, 0xffffffe0 ;  /* 0xffffffe075830836 */ /* 0x000fe40000000000 */
[----:B------:R1:W-:Y:S01]  /*1de30*/  STG.E.U16 desc[UR20][R192.64+0x12], R129 ;  /* 0x00001281c0007986 */ /* 0x0003e2000c101514 */
[----:B------:R-:W-:Y:S01]  /*1de40*/  @P4 PRMT R136, R108, 0x5410, RZ ;  /* 0x000054106c884816 */ /* 0x000fe200000000ff */
[----:B------:R-:W-:Y:S01]  /*1de50*/  MUFU.EX2 R167, R249 ;  /* 0x000000f900a77308 */ /* 0x000fe20000000800 */
[----:B------:R-:W-:Y:S01]  /*1de60*/  ISETP.LE.U32.AND P4, PT, R143, UR11, PT ;  /* 0x0000000b8f007c0c */ /* 0x000fe2000bf83070 */
[----:B------:R-:W3:Y:S08]  /*1de70*/  LDSM.16.MT88.4 R116, [R131] ;  /* 0x000000008374783b */ /* 0x000ef00000004200 */
[----:B------:R-:W4:Y:S04]  /*1de80*/  LDSM.16.MT88.4 R108, [R131+0x1000] ;  /* 0x00100000836c783b */ /* 0x000f280000004200 */
[----:B------:R-:W-:Y:S02]  /*1de90*/  @!P4 HFMA2.BF16_V2 R176, -RZ.H0_H0, RZ.H0_H0, -R141.H0_H0 ;  /* 0x200000ffffb0c231 */ /* 0x000fe4000034098d */
[----:B--2---:R-:W-:Y:S02]  /*1dea0*/  @P6 HFMA2.BF16_V2 R177, -RZ.H0_H0, RZ.H0_H0, -R137.H0_H0 ;  /* 0x200000ffffb16231 */ /* 0x004fe40000340989 */
[----:B------:R-:W-:Y:S01]  /*1deb0*/  STG.E.U16 desc[UR20][R162.64+0x12], R136 ;  /* 0x00001288a2007986 */ /* 0x000fe2000c101514 */
[----:B------:R-:W-:Y:S02]  /*1dec0*/  PRMT R3, R176, 0x7610, R3 ;  /* 0x00007610b0037816 */ /* 0x000fe40000000003 */
[----:B------:R-:W-:Y:S02]  /*1ded0*/  PRMT R143, R177, 0x7610, R143 ;  /* 0x00007610b18f7816 */ /* 0x000fe4000000008f */
[----:B------:R-:W-:Y:S01]  /*1dee0*/  @!P4 PRMT R141, R3, 0x5410, RZ ;  /* 0x00005410038dc816 */ /* 0x000fe200000000ff */
[----:B------:R-:W-:Y:S01]  /*1def0*/  FADD.FTZ R3, R156, R139 ;  /* 0x0000008b9c037221 */ /* 0x000fe20000010000 */
[----:B------:R-:W-:Y:S02]  /*1df00*/  @P6 PRMT R137, R143, 0x5410, RZ ;  /* 0x000054108f896816 */ /* 0x000fe400000000ff */
[----:B------:R-:W-:Y:S01]  /*1df10*/  MUFU.EX2 R143, R183 ;  /* 0x000000b7008f7308 */ /* 0x000fe20000000800 */
[C---:B------:R-:W-:Y:S01]  /*1df20*/  F2FP.BF16.F32.PACK_AB R156, R0.reuse, R156 ;  /* 0x0000009c009c723e */ /* 0x040fe200000010ff */
[----:B------:R-:W-:Y:S01]  /*1df30*/  FADD.FTZ R146, R0, R3 ;  /* 0x0000000300927221 */ /* 0x000fe20000010000 */
[----:B------:R2:W-:Y:S01]  /*1df40*/  STG.E.U16 desc[UR20][R162.64+0x10], R137 ;  /* 0x00001089a2007986 */ /* 0x0005e2000c101514 */
[----:B------:R-:W-:Y:S02]  /*1df50*/  LOP3.LUT R0, R196, 0xff, RZ, 0xc0, !PT ;  /* 0x000000ffc4007812 */ /* 0x000fe400078ec0ff */
[----:B------:R-:W-:Y:S02]  /*1df60*/  F2FP.BF16.F32.PACK_AB R3, R161, R169 ;  /* 0x000000a9a103723e */ /* 0x000fe400000010ff */
[----:B------:R-:W-:Y:S02]  /*1df70*/  PRMT R139, R140, 0x7632, R139 ;  /* 0x000076328c8b7816 */ /* 0x000fe4000000008b */
[----:B-1----:R-:W-:Y:S01]  /*1df80*/  LOP3.LUT R129, R225, 0xff, RZ, 0xc0, !PT ;  /* 0x000000ffe1817812 */ /* 0x002fe200078ec0ff */
[-C--:B---3--:R-:W-:Y:S08]  /*1df90*/  HMMA.16816.F32.BF16 R20, R104, R116.reuse, R20 ;  /* 0x000000746814723c */ /* 0x088ff00000041814 */
[C---:B------:R-:W-:Y:S01]  /*1dfa0*/  HMMA.16816.F32.BF16 R24, R112.reuse, R116, R24 ;  /* 0x000000747018723c */ /* 0x040fe20000041818 */
[----:B------:R1:W3:Y:S04]  /*1dfb0*/  LDL.S16 R117, [R1+0xec] ;  /* 0x0000ec0001757983 */ /* 0x0002e80000100600 */
[----:B------:R1:W3:Y:S03]  /*1dfc0*/  LDL.S16 R116, [R1+0xe8] ;  /* 0x0000e80001747983 */ /* 0x0002e60000100600 */
[-C--:B------:R-:W-:Y:S01]  /*1dfd0*/  HMMA.16816.F32.BF16 R28, R112, R118.reuse, R28 ;  /* 0x00000076701c723c */ /* 0x080fe2000004181c */
[----:B------:R-:W-:Y:S02]  /*1dfe0*/  @P6 STL.S16 [R1+0x114], R177 ;  /* 0x000114b101006387 */ /* 0x000fe40000100600 */
[----:B------:R-:W-:Y:S01]  /*1dff0*/  ISETP.GT.U32.AND P6, PT, R159, UR11, PT ;  /* 0x0000000b9f007c0c */ /* 0x000fe2000bfc4070 */
[----:B--2---:R-:W-:Y:S01]  /*1e000*/  IMAD.WIDE R162, R202, 0x70, R162 ;  /* 0x00000070caa27825 */ /* 0x004fe200078e02a2 */
[----:B------:R-:W-:Y:S01]  /*1e010*/  @!P4 STL.S16 [R1+0x10c], R176 ;  /* 0x00010cb00100c387 */ /* 0x000fe20000100600 */
[----:B------:R-:W-:Y:S01]  /*1e020*/  ISETP.GT.U32.AND P4, PT, R239, UR11, PT ;  /* 0x0000000bef007c0c */ /* 0x000fe2000bf84070 */
[----:B------:R-:W2:Y:S01]  /*1e030*/  MUFU.EX2 R159, R182 ;  /* 0x000000b6009f7308 */ /* 0x000ea20000000800 */
[C---:B------:R-:W-:Y:S01]  /*1e040*/  HMMA.16816.F32.BF16 R32, R104.reuse, R118, R32 ;  /* 0x000000766820723c */ /* 0x040fe20000041820 */
[----:B------:R-:W-:Y:S03]  /*1e050*/  STG.E.U16 desc[UR20][R162.64+0x10], R141 ;  /* 0x0000108da2007986 */ /* 0x000fe6000c101514 */
[----:B------:R-:W-:Y:S05]  /*1e060*/  IMAD.MOV.U32 R239, RZ, RZ, R160 ;  /* 0x000000ffffef7224 */ /* 0x000fea00078e00a0 */
[----:B------:R-:W1:Y:S01]  /*1e070*/  MUFU.EX2 R160, R180 ;  /* 0x000000b400a07308 */ /* 0x000e620000000800 */
[-C--:B------:R-:W-:Y:S08]  /*1e080*/  HMMA.16816.F32.BF16 R36, R104, R120.reuse, R36 ;  /* 0x000000786824723c */ /* 0x080ff00000041824 */
[C---:B------:R-:W-:Y:S01]  /*1e090*/  HMMA.16816.F32.BF16 R40, R112.reuse, R120, R40 ;  /* 0x000000787028723c */ /* 0x040fe20000041828 */
[----:B------:R-:W1:Y:S07]  /*1e0a0*/  MUFU.EX2 R120, R181 ;  /* 0x000000b500787308 */ /* 0x000e6e0000000800 */
[-C--:B------:R-:W-:Y:S08]  /*1e0b0*/  HMMA.16816.F32.BF16 R44, R112, R122.reuse, R44 ;  /* 0x0000007a702c723c */ /* 0x080ff0000004182c */
[C---:B------:R-:W-:Y:S04]  /*1e0c0*/  HMMA.16816.F32.BF16 R48, R104.reuse, R122, R48 ;  /* 0x0000007a6830723c */ /* 0x040fe80000041830 */
[----:B------:R-:W-:Y:S04]  /*1e0d0*/  PRMT R123, R0, 0x5410, R230 ;  /* 0x00005410007b7816 */ /* 0x000fe800000000e6 */
[-C--:B----4-:R-:W-:Y:S08]  /*1e0e0*/  HMMA.16816.F32.BF16 R52, R104, R108.reuse, R52 ;  /* 0x0000006c6834723c */ /* 0x090ff00000041834 */
[C---:B------:R-:W-:Y:S04]  /*1e0f0*/  HMMA.16816.F32.BF16 R56, R112.reuse, R108, R56 ;  /* 0x0000006c7038723c */ /* 0x040fe80000041838 */
[--C-:B--2---:R-:W-:Y:S01]  /*1e100*/  FADD.FTZ R108, R159, R150.reuse ;  /* 0x000000969f6c7221 */ /* 0x104fe20000010000 */
[----:B------:R-:W-:Y:S02]  /*1e110*/  PRMT R150, R149, 0x7632, R150 ;  /* 0x0000763295967816 */ /* 0x000fe40000000096 */
[----:B------:R-:W-:Y:S01]  /*1e120*/  F2FP.BF16.F32.PACK_AB R159, R143, R159 ;  /* 0x0000009f8f9f723e */ /* 0x000fe200000010ff */
[-C--:B------:R-:W-:Y:S08]  /*1e130*/  HMMA.16816.F32.BF16 R60, R112, R110.reuse, R60 ;  /* 0x0000006e703c723c */ /* 0x080ff0000004183c */
[C---:B------:R-:W-:Y:S04]  /*1e140*/  HMMA.16816.F32.BF16 R64, R104.reuse, R110, R64 ;  /* 0x0000006e6840723c */ /* 0x040fe80000041840 */
[----:B---3--:R-:W-:Y:S02]  /*1e150*/  @P6 HFMA2.BF16_V2 R117, -RZ.H0_H0, RZ.H0_H0, -R145.H0_H0 ;  /* 0x200000ffff756231 */ /* 0x008fe40000340991 */
[----:B------:R-:W-:Y:S03]  /*1e160*/  @P4 HFMA2.BF16_V2 R116, -RZ.H0_H0, RZ.H0_H0, -R142.H0_H0 ;  /* 0x200000ffff744231 */ /* 0x000fe6000034098e */
[----:B------:R-:W-:Y:S01]  /*1e170*/  @P6 STL.S16 [R1+0xec], R117 ;  /* 0x0000ec7501006387 */ /* 0x000fe20000100600 */
[----:B------:R-:W-:Y:S03]  /*1e180*/  PRMT R172, R117, 0x7610, R172 ;  /* 0x0000761075ac7816 */ /* 0x000fe600000000ac */
[----:B------:R-:W-:Y:S01]  /*1e190*/  @P4 STL.S16 [R1+0xe8], R116 ;  /* 0x0000e87401004387 */ /* 0x000fe20000100600 */
[----:B------:R-:W-:Y:S02]  /*1e1a0*/  PRMT R121, R116, 0x7610, R121 ;  /* 0x0000761074797816 */ /* 0x000fe40000000079 */
[----:B------:R-:W-:Y:S01]  /*1e1b0*/  @P6 PRMT R145, R172, 0x5410, RZ ;  /* 0x00005410ac916816 */ /* 0x000fe200000000ff */
[----:B------:R-:W2:Y:S01]  /*1e1c0*/  LDSM.16.MT88.4 R116, [R208+0xb000] ;  /* 0x00b00000d074783b */ /* 0x000ea20000004200 */
[----:B------:R-:W-:Y:S01]  /*1e1d0*/  @P4 PRMT R142, R121, 0x5410, RZ ;  /* 0x00005410798e4816 */ /* 0x000fe200000000ff */
[----:B------:R-:W-:Y:S01]  /*1e1e0*/  FADD.FTZ R121, R169, R132 ;  /* 0x00000084a9797221 */ /* 0x000fe20000010000 */
[----:B------:R-:W-:Y:S02]  /*1e1f0*/  ISETP.LE.U32.AND P4, PT, R0, UR11, PT ;  /* 0x0000000b00007c0c */ /* 0x000fe4000bf83070 */
[----:B------:R-:W-:Y:S01]  /*1e200*/  F2FP.BF16.F32.PACK_AB R0, R152, R167 ;  /* 0x000000a79800723e */ /* 0x000fe200000010ff */
[----:B------:R-:W-:Y:S01]  /*1e210*/  FADD.FTZ R122, R161, R121 ;  /* 0x00000079a17a7221 */ /* 0x000fe20000010000 */
[----:B------:R-:W-:Y:S01]  /*1e220*/  FADD.FTZ R121, R167, R148 ;  /* 0x00000094a7797221 */ /* 0x000fe20000010000 */
[----:B------:R-:W-:Y:S01]  /*1e230*/  STG.E.U16 desc[UR20][R162.64+0x12], R145 ;  /* 0x00001291a2007986 */ /* 0x000fe2000c101514 */
[----:B------:R-:W-:Y:S01]  /*1e240*/  FADD.FTZ R167, R143, R108 ;  /* 0x0000006c8fa77221 */ /* 0x000fe20000010000 */
[----:B-1----:R-:W-:Y:S01]  /*1e250*/  FADD.FTZ R108, R160, R146 ;  /* 0x00000092a06c7221 */ /* 0x002fe20000010000 */
[----:B------:R-:W-:Y:S01]  /*1e260*/  F2FP.BF16.F32.PACK_AB R160, R120, R160 ;  /* 0x000000a078a0723e */ /* 0x000fe200000010ff */
[----:B------:R-:W-:Y:S01]  /*1e270*/  STG.E.U16 desc[UR20][R194.64+0x10], R142 ;  /* 0x0000108ec2007986 */ /* 0x000fe2000c101514 */
[----:B------:R-:W-:Y:S01]  /*1e280*/  FADD.FTZ R121, R152, R121 ;  /* 0x0000007998797221 */ /* 0x000fe20000010000 */
[----:B------:R-:W-:Y:S01]  /*1e290*/  FADD.FTZ R169, R120, R108 ;  /* 0x0000006c78a97221 */ /* 0x000fe20000010000 */
[----:B------:R-:W-:Y:S01]  /*1e2a0*/  FADD.FTZ R120, R168, R122 ;  /* 0x0000007aa8787221 */ /* 0x000fe20000010000 */
[----:B------:R-:W1:Y:S01]  /*1e2b0*/  LDSM.16.MT88.4 R108, [R131+0x2000] ;  /* 0x00200000836c783b */ /* 0x000e620000004200 */
[----:B------:R-:W-:Y:S01]  /*1e2c0*/  MUFU.EX2 R161, R246 ;  /* 0x000000f600a17308 */ /* 0x000fe20000000800 */
[----:B------:R-:W-:Y:S01]  /*1e2d0*/  PRMT R132, R134, 0x7632, R132 ;  /* 0x0000763286847816 */ /* 0x000fe20000000084 */
[----:B------:R-:W-:Y:S01]  /*1e2e0*/  FADD.FTZ R120, R164, R120 ;  /* 0x00000078a4787221 */ /* 0x000fe20000010000 */
[----:B------:R-:W-:Y:S02]  /*1e2f0*/  LOP3.LUT R168, R206, 0xff, RZ, 0xc0, !PT ;  /* 0x000000ffcea87812 */ /* 0x000fe400078ec0ff */
[----:B------:R-:W-:Y:S02]  /*1e300*/  ISETP.GT.U32.AND P6, PT, R226, UR11, PT ;  /* 0x0000000be2007c0c */ /* 0x000fe4000bfc4070 */
[----:B------:R3:W-:Y:S03]  /*1e310*/  STL [R1+0x140], R120 ;  /* 0x0001407801007387 */ /* 0x0007e60000100800 */
[----:B------:R-:W4:Y:S01]  /*1e320*/  MUFU.EX2 R152, R207 ;  /* 0x000000cf00987308 */ /* 0x000f220000000800 */
[----:B------:R-:W-:Y:S02]  /*1e330*/  SHF.R.U32.HI R164, RZ, 0x18, R196 ;  /* 0x00000018ffa47819 */ /* 0x000fe400000116c4 */
[----:B------:R-:W-:Y:S02]  /*1e340*/  PRMT R148, R147, 0x7632, R148 ;  /* 0x0000763293947816 */ /* 0x000fe40000000094 */
[----:B------:R-:W-:Y:S02]  /*1e350*/  PRMT R143, R138, 0x7632, R143 ;  /* 0x000076328a8f7816 */ /* 0x000fe4000000008f */
[----:B------:R-:W-:Y:S01]  /*1e360*/  PRMT R146, R144, 0x7632, R146 ;  /* 0x0000763290927816 */ /* 0x000fe20000000092 */
[-C--:B--2---:R-:W-:Y:S03]  /*1e370*/  HMMA.16816.F32.BF16 R68, R104, R116.reuse, R68 ;  /* 0x000000746844723c */ /* 0x084fe60000041844 */
[----:B----4-:R-:W-:Y:S05]  /*1e380*/  F2FP.BF16.F32.PACK_AB R180, R152, R161 ;  /* 0x000000a198b4723e */ /* 0x010fea00000010ff */
[C---:B------:R-:W-:Y:S04]  /*1e390*/  HMMA.16816.F32.BF16 R72, R112.reuse, R116, R72 ;  /* 0x000000747048723c */ /* 0x040fe80000041848 */
[----:B---3--:R-:W-:Y:S01]  /*1e3a0*/  FADD.FTZ R120, R161, R121 ;  /* 0x00000079a1787221 */ /* 0x008fe20000010000 */
[----:B------:R-:W-:Y:S02]  /*1e3b0*/  LOP3.LUT R161, R2, 0xff, RZ, 0xc0, !PT ;  /* 0x000000ff02a17812 */ /* 0x000fe400078ec0ff */
[--C-:B------:R-:W-:Y:S01]  /*1e3c0*/  HSET2.LE.AND R116, R123, R216.reuse, PT ;  /* 0x000000d87b747233 */ /* 0x100fe20003803000 */
[-C--:B------:R-:W-:Y:S03]  /*1e3d0*/  HMMA.16816.F32.BF16 R76, R112, R118.reuse, R76 ;  /* 0x00000076704c723c */ /* 0x080fe6000004184c */
[----:B------:R-:W-:Y:S01]  /*1e3e0*/  PRMT R117, R161, 0x5410, R164 ;  /* 0x00005410a1757816 */ /* 0x000fe200000000a4 */
[----:B------:R-:W-:Y:S01]  /*1e3f0*/  FADD.FTZ R120, R152, R120 ;  /* 0x0000007898787221 */ /* 0x000fe20000010000 */
[----:B------:R-:W-:Y:S02]  /*1e400*/  PRMT R2, R134, 0x5410, R132 ;  /* 0x0000541086027816 */ /* 0x000fe40000000084 */
[----:B------:R-:W-:Y:S01]  /*1e410*/  PRMT R152, R151, 0x7632, R152 ;  /* 0x0000763297987816 */ /* 0x000fe20000000098 */
[C---:B------:R-:W-:Y:S01]  /*1e420*/  HMMA.16816.F32.BF16 R80, R104.reuse, R118, R80 ;  /* 0x000000766850723c */ /* 0x040fe20000041850 */
[----:B------:R-:W-:Y:S03]  /*1e430*/  STL [R1+0x144], R120 ;  /* 0x0001447801007387 */ /* 0x000fe60000100800 */
[----:B------:R-:W-:Y:S01]  /*1e440*/  PRMT R118, R168, 0x5410, R239 ;  /* 0x00005410a8767816 */ /* 0x000fe200000000ef */
[----:B------:R2:W3:Y:S01]  /*1e450*/  LDL.S16 R182, [R1+0xc8] ;  /* 0x0000c80001b67983 */ /* 0x0004e20000100600 */
[----:B------:R-:W-:Y:S02]  /*1e460*/  LOP3.LUT R116, R2, R116, RZ, 0xc0, !PT ;  /* 0x0000007402747212 */ /* 0x000fe400078ec0ff */
[--C-:B------:R-:W-:Y:S01]  /*1e470*/  HSET2.LE.AND R117, R117, R216.reuse, PT ;  /* 0x000000d875757233 */ /* 0x100fe20003803000 */
[----:B------:R2:W4:Y:S01]  /*1e480*/  LDL.S16 R181, [R1+0xd0] ;  /* 0x0000d00001b57983 */ /* 0x0005220000100600 */
[----:B------:R-:W-:Y:S01]  /*1e490*/  PRMT R2, R140, 0x5410, R139 ;  /* 0x000054108c027816 */ /* 0x000fe2000000008b */
[-C--:B-1----:R-:W-:Y:S02]  /*1e4a0*/  HMMA.16816.F32.BF16 R84, R104, R108.reuse, R84 ;  /* 0x0000006c6854723c */ /* 0x082fe40000041854 */
[----:B------:R-:W1:Y:S01]  /*1e4b0*/  LDSM.16.MT88.4 R120, [R208+0x9400] ;  /* 0x00940000d078783b */ /* 0x000e620000004200 */
[----:B------:R-:W-:Y:S02]  /*1e4c0*/  PRMT R119, R234, 0x5410, R231 ;  /* 0x00005410ea777816 */ /* 0x000fe400000000e7 */
[----:B------:R-:W-:Y:S02]  /*1e4d0*/  LOP3.LUT R117, R2, R117, RZ, 0xc0, !PT ;  /* 0x0000007502757212 */ /* 0x000fe400078ec0ff */
[--C-:B------:R-:W-:Y:S01]  /*1e4e0*/  HSET2.LE.AND R118, R118, R216.reuse, PT ;  /* 0x000000d876767233 */ /* 0x100fe20003803000 */
[C---:B------:R-:W-:Y:S04]  /*1e4f0*/  HMMA.16816.F32.BF16 R88, R112.reuse, R108, R88 ;  /* 0x0000006c7058723c */ /* 0x040fe80000041858 */
[----:B------:R-:W-:Y:S01]  /*1e500*/  LOP3.LUT R119, R119, 0xff00ff, RZ, 0xc0, !PT ;  /* 0x00ff00ff77777812 */ /* 0x000fe200078ec0ff */
[----:B------:R-:W-:Y:S01]  /*1e510*/  FADD.FTZ R108, R126, R167 ;  /* 0x000000a77e6c7221 */ /* 0x000fe20000010000 */
[----:B------:R-:W-:Y:S02]  /*1e520*/  PRMT R2, R147, 0x5410, R148 ;  /* 0x0000541093027816 */ /* 0x000fe40000000094 */
[----:B------:R-:W-:Y:S01]  /*1e530*/  PRMT R126, R198, 0x7632, R126 ;  /* 0x00007632c67e7816 */ /* 0x000fe2000000007e */
[-C--:B------:R-:W-:Y:S01]  /*1e540*/  HMMA.16816.F32.BF16 R92, R112, R110.reuse, R92 ;  /* 0x0000006e705c723c */ /* 0x080fe2000004185c */
[----:B------:R-:W2:Y:S02]  /*1e550*/  LDSM.16.MT88.4 R112, [R131+0x400] ;  /* 0x000400008370783b */ /* 0x000ea40000004200 */
[----:B------:R-:W-:Y:S02]  /*1e560*/  LOP3.LUT R118, R2, R118, RZ, 0xc0, !PT ;  /* 0x0000007602767212 */ /* 0x000fe400078ec0ff */
[--C-:B------:R-:W-:Y:S02]  /*1e570*/  HSET2.LE.AND R119, R119, R216.reuse, PT ;  /* 0x000000d877777233 */ /* 0x100fe40003803000 */
[----:B------:R-:W-:Y:S01]  /*1e580*/  PRMT R2, R149, 0x5410, R150 ;  /* 0x0000541095027816 */ /* 0x000fe20000000096 */
[----:B------:R-:W-:Y:S01]  /*1e590*/  HMMA.16816.F32.BF16 R96, R104, R110, R96 ;  /* 0x0000006e6860723c */ /* 0x000fe20000041860 */
[----:B------:R-:W2:Y:S03]  /*1e5a0*/  LDSM.16.MT88.4 R104, [R208+0xa400] ;  /* 0x00a40000d068783b */ /* 0x000ea60000004200 */
[----:B------:R-:W-:Y:S01]  /*1e5b0*/  LOP3.LUT R119, R2, R119, RZ, 0xc0, !PT ;  /* 0x0000007702777212 */ /* 0x000fe200078ec0ff */
[----:B------:R-:W-:Y:S01]  /*1e5c0*/  FADD.FTZ R2, R125, R108 ;  /* 0x0000006c7d027221 */ /* 0x000fe20000010000 */
[----:B------:R-:W-:Y:S02]  /*1e5d0*/  PRMT R108, R127, 0x5410, R243 ;  /* 0x000054107f6c7816 */ /* 0x000fe400000000f3 */
[----:B------:R-:W-:Y:S02]  /*1e5e0*/  SHF.R.U32.HI R125, RZ, 0x18, R198 ;  /* 0x00000018ff7d7819 */ /* 0x000fe400000116c6 */
[----:B------:R2:W-:Y:S01]  /*1e5f0*/  STL [R1+0x14c], R2 ;  /* 0x00014c0201007387 */ /* 0x0005e20000100800 */
[----:B------:R-:W-:Y:S02]  /*1e600*/  LOP3.LUT R126, R126, 0xff, RZ, 0xc0, !PT ;  /* 0x000000ff7e7e7812 */ /* 0x000fe400078ec0ff */
[--C-:B------:R-:W-:Y:S01]  /*1e610*/  HSET2.LE.AND R108, R108, R216.reuse, PT ;  /* 0x000000d86c6c7233 */ /* 0x100fe20003803000 */
[----:B------:R3:W4:Y:S01]  /*1e620*/  LDL.S16 R179, [R1+0xcc] ;  /* 0x0000cc0001b37983 */ /* 0x0007220000100600 */
[----:B------:R-:W-:Y:S01]  /*1e630*/  PRMT R109, R126, 0x5410, R125 ;  /* 0x000054107e6d7816 */ /* 0x000fe2000000007d */
[-C--:B-1----:R-:W-:Y:S02]  /*1e640*/  HMMA.16816.F32.BF16 R4, R116, R120.reuse, R4 ;  /* 0x000000787404723c */ /* 0x082fe40000041804 */
[----:B------:R1:W4:Y:S04]  /*1e650*/  LDL.S16 R177, [R1+0xc4] ;  /* 0x0000c40001b17983 */ /* 0x0003280000100600 */
[----:B------:R1:W4:Y:S01]  /*1e660*/  LDL.S16 R176, [R1+0xc0] ;  /* 0x0000c00001b07983 */ /* 0x0003220000100600 */
[--C-:B------:R-:W-:Y:S02]  /*1e670*/  HSET2.LE.AND R109, R109, R216.reuse, PT ;  /* 0x000000d86d6d7233 */ /* 0x100fe40003803000 */
[----:B------:R-:W-:Y:S01]  /*1e680*/  PRMT R110, R129, 0x5410, R214 ;  /* 0x00005410816e7816 */ /* 0x000fe200000000d6 */
[----:B------:R1:W4:Y:S01]  /*1e690*/  LDL.S16 R137, [R1+0xbc] ;  /* 0x0000bc0001897983 */ /* 0x0003220000100600 */
[----:B------:R-:W-:Y:S03]  /*1e6a0*/  PRMT R111, R238, 0x5410, R224 ;  /* 0x00005410ee6f7816 */ /* 0x000fe600000000e0 */
[----:B------:R1:W4:Y:S01]  /*1e6b0*/  LDL.S16 R172, [R1+0xb8] ;  /* 0x0000b80001ac7983 */ /* 0x0003220000100600 */
[--C-:B------:R-:W-:Y:S02]  /*1e6c0*/  HSET2.LE.AND R110, R110, R216.reuse, PT ;  /* 0x000000d86e6e7233 */ /* 0x100fe40003803000 */
[----:B------:R-:W-:Y:S01]  /*1e6d0*/  LOP3.LUT R111, R111, 0xff00ff, RZ, 0xc0, !PT ;  /* 0x00ff00ff6f6f7812 */ /* 0x000fe200078ec0ff */
[----:B------:R1:W4:Y:S01]  /*1e6e0*/  LDL.S16 R167, [R1+0xb4] ;  /* 0x0000b40001a77983 */ /* 0x0003220000100600 */
[----:B--2---:R-:W-:Y:S03]  /*1e6f0*/  PRMT R2, R138, 0x5410, R143 ;  /* 0x000054108a027816 */ /* 0x004fe6000000008f */
[----:B------:R-:W-:Y:S02]  /*1e700*/  HSET2.LE.AND R111, R111, R216, PT ;  /* 0x000000d86f6f7233 */ /* 0x000fe40003803000 */
[----:B------:R-:W-:Y:S02]  /*1e710*/  LOP3.LUT R108, R2, R108, RZ, 0xc0, !PT ;  /* 0x0000006c026c7212 */ /* 0x000fe400078ec0ff */
[----:B------:R-:W-:Y:S02]  /*1e720*/  PRMT R2, R144, 0x5410, R146 ;  /* 0x0000541090027816 */ /* 0x000fe40000000092 */
[----:B------:R-:W-:Y:S02]  /*1e730*/  LOP3.LUT R111, R124, R111, RZ, 0xc0, !PT ;  /* 0x0000006f7c6f7212 */ /* 0x000fe400078ec0ff */
[----:B------:R-:W-:Y:S02]  /*1e740*/  LOP3.LUT R109, R2, R109, RZ, 0xc0, !PT ;  /* 0x0000006d026d7212 */ /* 0x000fe400078ec0ff */
[----:B------:R-:W-:Y:S04]  /*1e750*/  PRMT R2, R151, 0x5410, R152 ;  /* 0x0000541097027816 */ /* 0x000fe80000000098 */
[----:B------:R-:W-:Y:S07]  /*1e760*/  LOP3.LUT R110, R2, R110, RZ, 0xc0, !PT ;  /* 0x0000006e026e7212 */ /* 0x000fee00078ec0ff */
[C---:B------:R-:W-:Y:S04]  /*1e770*/  HMMA.16816.F32.BF16 R8, R108.reuse, R120, R8 ;  /* 0x000000786c08723c */ /* 0x040fe80000041808 */
[----:B------:R-:W-:Y:S04]  /*1e780*/  PRMT R120, R165, 0x7632, R120 ;  /* 0x00007632a5787816 */ /* 0x000fe80000000078 */
[-C--:B------:R-:W-:Y:S03]  /*1e790*/  HMMA.16816.F32.BF16 R12, R108, R122.reuse, R12 ;  /* 0x0000007a6c0c723c */ /* 0x080fe6000004180c */
[----:B------:R-:W-:Y:S05]  /*1e7a0*/  LOP3.LUT R120, R120, 0xff, RZ, 0xc0, !PT ;  /* 0x000000ff78787812 */ /* 0x000fea00078ec0ff */
        /* <DEDUP_REMOVED lines=8> */
[C---:B------:R-:W-:Y:S01]  /*1e830*/  HMMA.16816.F32.BF16 R48, R116.reuse, R106, R48 ;  /* 0x0000006a7430723c */ /* 0x040fe20000041830 */
[----:B------:R-:W-:Y:S03]  /*1e840*/  LDSM.16.MT88.4 R104, [R208+0xb400] ;  /* 0x00b40000d068783b */ /* 0x000fe60000004200 */
[----:B---3--:R-:W-:Y:S02]  /*1e850*/  @P6 HFMA2.BF16_V2 R182, -RZ.H0_H0, RZ.H0_H0, -R153.H0_H0 ;  /* 0x200000ffffb66231 */ /* 0x008fe40000340999 */
[----:B----4-:R-:W-:Y:S03]  /*1e860*/  @!P4 HFMA2.BF16_V2 R181, -RZ.H0_H0, RZ.H0_H0, -R134.H0_H0 ;  /* 0x200000ffffb5c231 */ /* 0x010fe60000340986 */
[----:B------:R-:W-:Y:S01]  /*1e870*/  @P6 STL.S16 [R1+0xc8], R182 ;  /* 0x0000c8b601006387 */ /* 0x000fe20000100600 */
[----:B------:R-:W-:Y:S03]  /*1e880*/  PRMT R141, R182, 0x7610, R141 ;  /* 0x00007610b68d7816 */ /* 0x000fe6000000008d */
[----:B------:R-:W-:Y:S01]  /*1e890*/  @!P4 STL.S16 [R1+0xd0], R181 ;  /* 0x0000d0b50100c387 */ /* 0x000fe20000100600 */
[----:B------:R-:W-:Y:S02]  /*1e8a0*/  PRMT R178, R181, 0x7610, R178 ;  /* 0x00007610b5b27816 */ /* 0x000fe400000000b2 */
[----:B------:R-:W-:Y:S01]  /*1e8b0*/  @P6 PRMT R153, R141, 0x5410, RZ ;  /* 0x000054108d996816 */ /* 0x000fe200000000ff */
[----:B------:R1:W2:Y:S01]  /*1e8c0*/  LDL.S16 R142, [R1+0xac] ;  /* 0x0000ac00018e7983 */ /* 0x0002a20000100600 */
[----:B------:R-:W-:Y:S02]  /*1e8d0*/  ISETP.LE.U32.AND P6, PT, R161, UR11, PT ;  /* 0x0000000ba1007c0c */ /* 0x000fe4000bfc3070 */
[----:B------:R-:W-:Y:S01]  /*1e8e0*/  @!P4 PRMT R134, R178, 0x5410, RZ ;  /* 0x00005410b286c816 */ /* 0x000fe200000000ff */
[----:B------:R1:W3:Y:S01]  /*1e8f0*/  LDL.S16 R141, [R1+0xb0] ;  /* 0x0000b000018d7983 */ /* 0x0002e20000100600 */
[----:B------:R-:W-:Y:S02]  /*1e900*/  ISETP.LE.U32.AND P4, PT, R164, UR11, PT ;  /* 0x0000000ba4007c0c */ /* 0x000fe4000bf83070 */
[----:B------:R-:W-:Y:S01]  /*1e910*/  PRMT R164, R250, 0x7773, RZ ;  /* 0x00007773faa47816 */ /* 0x000fe200000000ff */
[----:B------:R4:W-:Y:S04]  /*1e920*/  STG.E.U16 desc[UR20][R194.64+0x12], R153 ;  /* 0x00001299c2007986 */ /* 0x0009e8000c101514 */
[----:B------:R1:W-:Y:S01]  /*1e930*/  STG.E.U16 desc[UR20][R192.64+0x20], R134 ;  /* 0x00002086c0007986 */ /* 0x0003e2000c101514 */
[----:B------:R-:W-:Y:S02]  /*1e940*/  @!P5 HFMA2.BF16_V2 R179, -RZ.H0_H0, RZ.H0_H0, -R132.H0_H0 ;  /* 0x200000ffffb3d231 */ /* 0x000fe40000340984 */
[----:B----4-:R-:W-:Y:S02]  /*1e950*/  IMAD.MOV.U32 R153, RZ, RZ, R250 ;  /* 0x000000ffff997224 */ /* 0x010fe400078e00fa */
[----:B------:R-:W-:Y:S01]  /*1e960*/  @!P6 HFMA2.BF16_V2 R177, -RZ.H0_H0, RZ.H0_H0, -R140.H0_H0 ;  /* 0x200000ffffb1e231 */ /* 0x000fe2000034098c */
[----:B------:R-:W-:Y:S01]  /*1e970*/  @!P5 STL.S16 [R1+0xcc], R179 ;  /* 0x0000ccb30100d387 */ /* 0x000fe20000100600 */
[----:B------:R-:W-:Y:S01]  /*1e980*/  PRMT R161, R179, 0x7610, R161 ;  /* 0x00007610b3a17816 */ /* 0x000fe200000000a1 */
[----:B------:R-:W-:Y:S02]  /*1e990*/  @!P4 HFMA2.BF16_V2 R176, -RZ.H0_H0, RZ.H0_H0, -R139.H0_H0 ;  /* 0x200000ffffb0c231 */ /* 0x000fe4000034098b */
[----:B------:R-:W-:Y:S01]  /*1e9a0*/  @!P6 STL.S16 [R1+0xc4], R177 ;  /* 0x0000c4b10100e387 */ /* 0x000fe20000100600 */
[----:B------:R-:W-:Y:S01]  /*1e9b0*/  @!P5 PRMT R132, R161, 0x5410, RZ ;  /* 0x00005410a184d816 */ /* 0x000fe200000000ff */
[----:B------:R-:W-:Y:S01]  /*1e9c0*/  IMAD.MOV.U32 R161, RZ, RZ, R200 ;  /* 0x000000ffffa17224 */ /* 0x000fe200078e00c8 */
[----:B------:R-:W-:Y:S01]  /*1e9d0*/  ISETP.LE.U32.AND P5, PT, R127, UR11, PT ;  /* 0x0000000b7f007c0c */ /* 0x000fe2000bfa3070 */
[----:B------:R-:W-:Y:S01]  /*1e9e0*/  @!P4 STL.S16 [R1+0xc0], R176 ;  /* 0x0000c0b00100c387 */ /* 0x000fe20000100600 */
[----:B------:R-:W-:Y:S01]  /*1e9f0*/  PRMT R113, R177, 0x7610, R113 ;  /* 0x00007610b1717816 */ /* 0x000fe20000000071 */
[----:B------:R-:W-:Y:S02]  /*1ea00*/  @!P3 HFMA2.BF16_V2 R172, -RZ.H0_H0, RZ.H0_H0, -R143.H0_H0 ;  /* 0x200000ffffacb231 */ /* 0x000fe4000034098f */
[----:B------:R4:W-:Y:S01]  /*1ea10*/  STG.E.U16 desc[UR20][R192.64+0x22], R132 ;  /* 0x00002284c0007986 */ /* 0x0009e2000c101514 */
[----:B------:R-:W-:Y:S02]  /*1ea20*/  @!P6 PRMT R140, R113, 0x5410, RZ ;  /* 0x00005410718ce816 */ /* 0x000fe400000000ff */
[----:B------:R-:W-:Y:S02]  /*1ea30*/  ISETP.LE.U32.AND P6, PT, R126, UR11, PT ;  /* 0x0000000b7e007c0c */ /* 0x000fe4000bfc3070 */
[----:B------:R-:W-:Y:S02]  /*1ea40*/  PRMT R112, R176, 0x7610, R112 ;  /* 0x00007610b0707816 */ /* 0x000fe40000000070 */
[----:B------:R-:W-:Y:S01]  /*1ea50*/  PRMT R145, R172, 0x7610, R145 ;  /* 0x00007610ac917816 */ /* 0x000fe20000000091 */
[----:B------:R-:W-:Y:S01]  /*1ea60*/  @!P5 HFMA2.BF16_V2 R137, -RZ.H0_H0, RZ.H0_H0, -R138.H0_H0 ;  /* 0x200000ffff89d231 */ /* 0x000fe2000034098a */
[----:B------:R-:W-:Y:S02]  /*1ea70*/  @!P4 PRMT R139, R112, 0x5410, RZ ;  /* 0x00005410708bc816 */ /* 0x000fe400000000ff */
[----:B------:R-:W4:Y:S01]  /*1ea80*/  LDSM.16.MT88.4 R112, [R131+0x1400] ;  /* 0x001400008370783b */ /* 0x000f220000004200 */
[----:B------:R-:W-:Y:S02]  /*1ea90*/  ISETP.LE.U32.AND P4, PT, R125, UR11, PT ;  /* 0x0000000b7d007c0c */ /* 0x000fe4000bf83070 */
[----:B------:R-:W-:Y:S02]  /*1eaa0*/  PRMT R2, R137, 0x7610, R2 ;  /* 0x0000761089027816 */ /* 0x000fe40000000002 */
[----:B------:R-:W-:Y:S01]  /*1eab0*/  @!P6 HFMA2.BF16_V2 R167, -RZ.H0_H0, RZ.H0_H0, -R144.H0_H0 ;  /* 0x200000ffffa7e231 */ /* 0x000fe20000340990 */
[----:B------:R-:W-:Y:S02]  /*1eac0*/  @!P3 PRMT R143, R145, 0x5410, RZ ;  /* 0x00005410918fb816 */ /* 0x000fe400000000ff */
[----:B------:R4:W-:Y:S01]  /*1ead0*/  @!P5 STL.S16 [R1+0xbc], R137 ;  /* 0x0000bc890100d387 */ /* 0x0009e20000100600 */
[----:B------:R-:W-:Y:S02]  /*1eae0*/  @!P5 PRMT R138, R2, 0x5410, RZ ;  /* 0x00005410028ad816 */ /* 0x000fe400000000ff */
[----:B------:R-:W-:Y:S01]  /*1eaf0*/  ISETP.LE.U32.AND P5, PT, R168, UR11, PT ;  /* 0x0000000ba8007c0c */ /* 0x000fe2000bfa3070 */
[----:B------:R2:W3:Y:S01]  /*1eb00*/  LDL.S16 R2, [R1+0xa4] ;  /* 0x0000a40001027983 */ /* 0x0004e20000100600 */
[----:B------:R-:W-:Y:S02]  /*1eb10*/  PRMT R127, R167, 0x7610, R127 ;  /* 0x00007610a77f7816 */ /* 0x000fe4000000007f */
[----:B-1----:R-:W-:Y:S02]  /*1eb20*/  PRMT R134, R135, 0x7632, R134 ;  /* 0x0000763287867816 */ /* 0x002fe40000000086 */
[----:B------:R-:W-:Y:S02]  /*1eb30*/  @!P6 PRMT R144, R127, 0x5410, RZ ;  /* 0x000054107f90e816 */ /* 0x000fe400000000ff */
[----:B------:R-:W-:Y:S02]  /*1eb40*/  PRMT R145, R200, 0x7772, RZ ;  /* 0x00007772c8917816 */ /* 0x000fe400000000ff */
[----:B----4-:R-:W-:Y:S01]  /*1eb50*/  PRMT R132, R133, 0x7632, R132 ;  /* 0x0000763285847816 */ /* 0x010fe20000000084 */
[----:B------:R4:W4:Y:S04]  /*1eb60*/  LDL.S16 R137, [R1+0xa8] ;  /* 0x0000a80001897983 */ /* 0x0009280000100600 */
[----:B------:R-:W-:Y:S01]  /*1eb70*/  @!P3 STL.S16 [R1+0xb8], R172 ;  /* 0x0000b8ac0100b387 */ /* 0x000fe20000100600 */
[----:B------:R-:W-:Y:S01]  /*1eb80*/  ISETP.GT.U32.AND P3, PT, R239, UR11, PT ;  /* 0x0000000bef007c0c */ /* 0x000fe2000bf64070 */
[-C--:B------:R-:W-:Y:S02]  /*1eb90*/  HMMA.16816.F32.BF16 R52, R116, R112.reuse, R52 ;  /* 0x000000707434723c */ /* 0x080fe40000041834 */
[----:B------:R1:W-:Y:S01]  /*1eba0*/  @!P6 STL.S16 [R1+0xb4], R167 ;  /* 0x0000b4a70100e387 */ /* 0x0003e20000100600 */
[----:B------:R-:W-:Y:S05]  /*1ebb0*/  ISETP.GT.U32.AND P6, PT, R234, UR11, PT ;  /* 0x0000000bea007c0c */ /* 0x000fea000bfc4070 */
[C---:B------:R-:W-:Y:S04]  /*1ebc0*/  HMMA.16816.F32.BF16 R56, R108.reuse, R112, R56 ;  /* 0x000000706c38723c */ /* 0x040fe80000041838 */
[----:B------:R-:W-:Y:S04]  /*1ebd0*/  FADD.FTZ R112, R189, R169 ;  /* 0x000000a9bd707221 */ /* 0x000fe80000010000 */
[-C--:B------:R-:W-:Y:S08]  /*1ebe0*/  HMMA.16816.F32.BF16 R60, R108, R114.reuse, R60 ;  /* 0x000000726c3c723c */ /* 0x080ff0000004183c */
[C---:B------:R-:W-:Y:S08]  /*1ebf0*/  HMMA.16816.F32.BF16 R64, R116.reuse, R114, R64 ;  /* 0x000000727440723c */ /* 0x040ff00000041840 */
[-C--:B------:R-:W-:Y:S08]  /*1ec00*/  HMMA.16816.F32.BF16 R68, R116, R104.reuse, R68 ;  /* 0x000000687444723c */ /* 0x080ff00000041844 */
[C---:B------:R-:W-:Y:S08]  /*1ec10*/  HMMA.16816.F32.BF16 R72, R108.reuse, R104, R72 ;  /* 0x000000686c48723c */ /* 0x040ff00000041848 */
[-C--:B------:R-:W-:Y:S08]  /*1ec20*/  HMMA.16816.F32.BF16 R76, R108, R106.reuse, R76 ;  /* 0x0000006a6c4c723c */ /* 0x080ff0000004184c */
[C---:B------:R-:W-:Y:S04]  /*1ec30*/  HMMA.16816.F32.BF16 R80, R116.reuse, R106, R80 ;  /* 0x0000006a7450723c */ /* 0x040fe80000041850 */
[----:B------:R-:W-:Y:S02]  /*1ec40*/  IMAD.MOV.U32 R106, RZ, RZ, R157 ;  /* 0x000000ffff6a7224 */ /* 0x000fe400078e009d */
[----:B--2---:R-:W-:Y:S02]  /*1ec50*/  @!P4 HFMA2.BF16_V2 R142, -RZ.H0_H0, RZ.H0_H0, -R146.H0_H0 ;  /* 0x200000ffff8ec231 */ /* 0x004fe40000340992 */
[----:B---3--:R-:W-:Y:S03]  /*1ec60*/  @!P5 HFMA2.BF16_V2 R141, -RZ.H0_H0, RZ.H0_H0, -R147.H0_H0 ;  /* 0x200000ffff8dd231 */ /* 0x008fe60000340993 */
[----:B------:R2:W-:Y:S01]  /*1ec70*/  @!P4 STL.S16 [R1+0xac], R142 ;  /* 0x0000ac8e0100c387 */ /* 0x0005e20000100600 */
[----:B------:R-:W-:Y:S03]  /*1ec80*/  PRMT R126, R142, 0x7610, R126 ;  /* 0x000076108e7e7816 */ /* 0x000fe6000000007e */
[----:B------:R3:W-:Y:S01]  /*1ec90*/  @!P5 STL.S16 [R1+0xb0], R141 ;  /* 0x0000b08d0100d387 */ /* 0x0007e20000100600 */
[----:B------:R-:W-:Y:S02]  /*1eca0*/  PRMT R125, R141, 0x7610, R125 ;  /* 0x000076108d7d7816 */ /* 0x000fe4000000007d */
[----:B------:R-:W-:Y:S01]  /*1ecb0*/  @!P4 PRMT R146, R126, 0x5410, RZ ;  /* 0x000054107e92c816 */ /* 0x000fe200000000ff */
[----:B------:R4:W4:Y:S01]  /*1ecc0*/  LDL.S16 R168, [R1+0xa0] ;  /* 0x0000a00001a87983 */ /* 0x0009220000100600 */
[----:B------:R-:W-:Y:S01]  /*1ecd0*/  @!P5 PRMT R147, R125, 0x5410, RZ ;  /* 0x000054107d93d816 */ /* 0x000fe200000000ff */
[----:B------:R-:W-:Y:S01]  /*1ece0*/  IMAD.WIDE R126, R202, -0x70, R162 ;  /* 0xffffff90ca7e7825 */ /* 0x000fe200078e02a2 */
[----:B------:R-:W-:Y:S01]  /*1ecf0*/  ISETP.GT.U32.AND P4, PT, R231, UR11, PT ;  /* 0x0000000be7007c0c */ /* 0x000fe2000bf84070 */
[----:B-1----:R1:W4:Y:S01]  /*1ed00*/  LDL.S16 R167, [R1+0x9c] ;  /* 0x00009c0001a77983 */ /* 0x0023220000100600 */
[----:B------:R-:W-:Y:S02]  /*1ed10*/  ISETP.LE.U32.AND P5, PT, R129, UR11, PT ;  /* 0x0000000b81007c0c */ /* 0x000fe4000bfa3070 */
[----:B------:R-:W-:Y:S01]  /*1ed20*/  PRMT R129, R130, 0x7632, R129 ;  /* 0x0000763282817816 */ /* 0x000fe20000000081 */
[----:B------:R1:W4:Y:S01]  /*1ed30*/  LDL.S16 R125, [R1+0x94] ;  /* 0x00009400017d7983 */ /* 0x0003220000100600 */
[----:B------:R-:W-:Y:S02]  /*1ed40*/  PRMT R162, R200, 0x7773, RZ ;  /* 0x00007773c8a27816 */ /* 0x000fe400000000ff */
[----:B------:R-:W-:Y:S01]  /*1ed50*/  PRMT R105, R130, 0x5410, R129 ;  /* 0x0000541082697816 */ /* 0x000fe20000000081 */
[----:B------:R-:W-:Y:S04]  /*1ed60*/  STG.E.U16 desc[UR20][R126.64+0x22], R139 ;  /* 0x0000228b7e007986 */ /* 0x000fe8000c101514 */
[----:B------:R1:W-:Y:S01]  /*1ed70*/  STG.E.U16 desc[UR20][R126.64+0x20], R140 ;  /* 0x0000208c7e007986 */ /* 0x0003e2000c101514 */
[C---:B--2---:R-:W-:Y:S02]  /*1ed80*/  PRMT R142, R250.reuse, 0x7771, RZ ;  /* 0x00007771fa8e7816 */ /* 0x044fe400000000ff */
[----:B---3--:R-:W-:Y:S01]  /*1ed90*/  PRMT R141, R250, 0x7772, RZ ;  /* 0x00007772fa8d7816 */ /* 0x008fe200000000ff */
[----:B-1----:R-:W-:Y:S01]  /*1eda0*/  IMAD.WIDE R126, R202, 0x70, R126 ;  /* 0x00000070ca7e7825 */ /* 0x002fe200078e027e */
[----:B------:R-:W-:Y:S04]  /*1edb0*/  PRMT R140, R200, 0x7771, RZ ;  /* 0x00007771c88c7816 */ /* 0x000fe800000000ff */
[----:B------:R-:W-:Y:S04]  /*1edc0*/  STG.E.U16 desc[UR20][R126.64+0x20], R138 ;  /* 0x0000208a7e007986 */ /* 0x000fe8000c101514 */
[----:B------:R1:W-:Y:S04]  /*1edd0*/  STG.E.U16 desc[UR20][R126.64+0x22], R143 ;  /* 0x0000228f7e007986 */ /* 0x0003e8000c101514 */
[----:B------:R-:W-:Y:S01]  /*1ede0*/  STG.E.U16 desc[UR20][R194.64+0x20], R144 ;  /* 0x00002090c2007986 */ /* 0x000fe2000c101514 */
[----:B------:R-:W-:Y:S03]  /*1edf0*/  @P6 HFMA2.BF16_V2 R2, -RZ.H0_H0, RZ.H0_H0, -R149.H0_H0 ;  /* 0x200000ffff026231 */ /* 0x000fe60000340995 */
[----:B------:R-:W-:Y:S04]  /*1ee00*/  STG.E.U16 desc[UR20][R194.64+0x22], R146 ;  /* 0x00002292c2007986 */ /* 0x000fe8000c101514 */
[----:B------:R-:W-:Y:S01]  /*1ee10*/  STG.E.U16 desc[UR20][R192.64+0x30], R147 ;  /* 0x00003093c0007986 */ /* 0x000fe2000c101514 */
[----:B------:R-:W-:Y:S04]  /*1ee20*/  PRMT R123, R2, 0x7610, R123 ;  /* 0x00007610027b7816 */ /* 0x000fe8000000007b */
[----:B------:R-:W-:Y:S01]  /*1ee30*/  @P6 PRMT R149, R123, 0x5410, RZ ;  /* 0x000054107b956816 */ /* 0x000fe200000000ff */
[----:B-1----:R-:W-:Y:S04]  /*1ee40*/  IMAD.WIDE R126, R202, -0x70, R126 ;  /* 0xffffff90ca7e7825 */ /* 0x002fe800078e027e */
[----:B----4-:R-:W-:Y:S05]  /*1ee50*/  @P3 HFMA2.BF16_V2 R137, -RZ.H0_H0, RZ.H0_H0, -R148.H0_H0 ;  /* 0x200000ffff893231 */ /* 0x010fea0000340994 */
[----:B------:R1:W-:Y:S01]  /*1ee60*/  @P3 STL.S16 [R1+0xa8], R137 ;  /* 0x0000a88901003387 */ /* 0x0003e20000100600 */
[----:B------:R-:W-:Y:S03]  /*1ee70*/  PRMT R124, R137, 0x7610, R124 ;  /* 0x00007610897c7816 */ /* 0x000fe6000000007c */
[----:B------:R2:W-:Y:S01]  /*1ee80*/  @P6 STL.S16 [R1+0xa4], R2 ;  /* 0x0000a40201006387 */ /* 0x0005e20000100600 */
[----:B------:R-:W-:Y:S02]  /*1ee90*/  @P3 PRMT R148, R124, 0x5410, RZ ;  /* 0x000054107c943816 */ /* 0x000fe400000000ff */
[----:B------:R-:W-:Y:S01]  /*1eea0*/  ISETP.GT.U32.AND P3, PT, R214, UR11, PT ;  /* 0x0000000bd6007c0c */ /* 0x000fe2000bf64070 */
[----:B------:R4:W3:Y:S01]  /*1eeb0*/  LDL.S16 R123, [R1+0x98] ;  /* 0x00009800017b7983 */ /* 0x0008e20000100600 */
[----:B------:R-:W-:Y:S01]  /*1eec0*/  ISETP.GT.U32.AND P6, PT, R238, UR11, PT ;  /* 0x0000000bee007c0c */ /* 0x000fe2000bfc4070 */
[----:B------:R-:W-:Y:S01]  /*1eed0*/  IMAD.SHL.U32 R214, R215, 0x20, RZ ;  /* 0x00000020d7d67824 */ /* 0x000fe200078e00ff */
[----:B------:R-:W-:Y:S01]  /*1eee0*/  PRMT R124, R171, 0x5410, R170 ;  /* 0x00005410ab7c7816 */ /* 0x000fe200000000aa */
[----:B------:R-:W-:Y:S04]  /*1eef0*/  STG.E.U16 desc[UR20][R192.64+0x32], R148 ;  /* 0x00003294c0007986 */ /* 0x000fe8000c101514 */
[----:B------:R-:W-:Y:S01]  /*1ef00*/  STG.E.U16 desc[UR20][R126.64+0x30], R149 ;  /* 0x000030957e007986 */ /* 0x000fe2000c101514 */
[----:B------:R-:W-:Y:S05]  /*1ef10*/  HSET2.LE.AND R124, R124, R216, PT ;  /* 0x000000d87c7c7233 */ /* 0x000fea0003803000 */
[----:B------:R-:W-:Y:S01]  /*1ef20*/  LOP3.LUT R124, R155, R124, RZ, 0xc0, !PT ;  /* 0x0000007c9b7c7212 */ /* 0x000fe200078ec0ff */
[----:B-1----:R4:W4:Y:S01]  /*1ef30*/  LDL.S16 R137, [R1+0x90] ;  /* 0x0000900001897983 */ /* 0x0029220000100600 */
[----:B--2---:R-:W1:Y:S02]  /*1ef40*/  MUFU.EX2 R2, R186 ;  /* 0x000000ba00027308 */ /* 0x004e640000000800 */
[C---:B-1----:R-:W-:Y:S01]  /*1ef50*/  FADD.FTZ R112, R2.reuse, R112 ;  /* 0x0000007002707221 */ /* 0x042fe20000010000 */
[----:B------:R-:W-:Y:S02]  /*1ef60*/  F2FP.BF16.F32.PACK_AB R189, R2, R189 ;  /* 0x000000bd02bd723e */ /* 0x000fe400000010ff */
[----:B------:R-:W-:Y:S01]  /*1ef70*/  LOP3.LUT R2, R166, 0xff, RZ, 0xc0, !PT ;  /* 0x000000ffa6027812 */ /* 0x000fe200078ec0ff */
[----:B------:R-:W-:Y:S02]  /*1ef80*/  @P4 HFMA2.BF16_V2 R168, -RZ.H0_H0, RZ.H0_H0, -R150.H0_H0 ;  /* 0x200000ffffa84231 */ /* 0x000fe40000340996 */
[----:B------:R-:W-:Y:S03]  /*1ef90*/  @!P5 HFMA2.BF16_V2 R167, -RZ.H0_H0, RZ.H0_H0, -R151.H0_H0 ;  /* 0x200000ffffa7d231 */ /* 0x000fe60000340997 */
[----:B------:R-:W-:Y:S01]  /*1efa0*/  @P4 STL.S16 [R1+0xa0], R168 ;  /* 0x0000a0a801004387 */ /* 0x000fe20000100600 */
[----:B------:R-:W-:Y:S01]  /*1efb0*/  PRMT R136, R168, 0x7610, R136 ;  /* 0x00007610a8887816 */ /* 0x000fe20000000088 */
[----:B------:R-:W-:Y:S02]  /*1efc0*/  @P3 HFMA2.BF16_V2 R125, -RZ.H0_H0, RZ.H0_H0, -R152.H0_H0 ;  /* 0x200000ffff7d3231 */ /* 0x000fe40000340998 */
[----:B------:R-:W-:Y:S01]  /*1efd0*/  @!P5 STL.S16 [R1+0x9c], R167 ;  /* 0x00009ca70100d387 */ /* 0x000fe20000100600 */
[----:B------:R-:W-:Y:S02]  /*1efe0*/  @P4 PRMT R150, R136, 0x5410, RZ ;  /* 0x0000541088964816 */ /* 0x000fe400000000ff */
[C---:B------:R-:W-:Y:S01]  /*1eff0*/  ISETP.LE.U32.AND P4, PT, R2.reuse, UR11, PT ;  /* 0x0000000b02007c0c */ /* 0x040fe2000bf83070 */
[----:B------:R-:W-:Y:S01]  /*1f000*/  STL [R1+0x148], R112 ;  /* 0x0001487001007387 */ /* 0x000fe20000100800 */
[----:B------:R-:W-:Y:S02]  /*1f010*/  PRMT R113, R167, 0x7610, R113 ;  /* 0x00007610a7717816 */ /* 0x000fe40000000071 */
[----:B------:R-:W-:Y:S01]  /*1f020*/  PRMT R136, R2, 0x5410, R187 ;  /* 0x0000541002887816 */ /* 0x000fe200000000bb */
[----:B------:R1:W-:Y:S01]  /*1f030*/  @P3 STL.S16 [R1+0x94], R125 ;  /* 0x0000947d01003387 */ /* 0x0003e20000100600 */
[----:B------:R-:W-:Y:S02]  /*1f040*/  PRMT R138, R125, 0x7610, R138 ;  /* 0x000076107d8a7816 */ /* 0x000fe4000000008a */
[----:B------:R-:W-:Y:S01]  /*1f050*/  SHF.R.U32.HI R2, RZ, 0x18, R165 ;  /* 0x00000018ff027819 */ /* 0x000fe200000116a5 */
[----:B------:R-:W-:Y:S01]  /*1f060*/  LDSM.16.MT88.4 R184, [R131+0x2c00] ;  /* 0x002c000083b8783b */ /* 0x000fe20000004200 */
[----:B------:R-:W-:Y:S02]  /*1f070*/  @!P5 PRMT R151, R113, 0x5410, RZ ;  /* 0x000054107197d816 */ /* 0x000fe400000000ff */
[----:B------:R-:W-:Y:S02]  /*1f080*/  @P3 PRMT R152, R138, 0x5410, RZ ;  /* 0x000054108a983816 */ /* 0x000fe400000000ff */
[----:B------:R-:W-:Y:S02]  /*1f090*/  ISETP.LE.U32.AND P5, PT, R2, UR11, PT ;  /* 0x0000000b02007c0c */ /* 0x000fe4000bfa3070 */
[C---:B------:R-:W-:Y:S01]  /*1f0a0*/  ISETP.LE.U32.AND P3, PT, R120.reuse, UR11, PT ;  /* 0x0000000b78007c0c */ /* 0x040fe2000bf63070 */
[----:B------:R-:W2:Y:S01]  /*1f0b0*/  LDSM.16.MT88.4 R112, [R131+0x2400] ;  /* 0x002400008370783b */ /* 0x000ea20000004200 */
[--C-:B------:R-:W-:Y:S05]  /*1f0c0*/  HSET2.LE.AND R104, R136, R216.reuse, PT ;  /* 0x000000d888687233 */ /* 0x100fea0003803000 */
[----:B------:R-:W-:Y:S02]  /*1f0d0*/  LOP3.LUT R104, R105, R104, RZ, 0xc0, !PT ;  /* 0x0000006869687212 */ /* 0x000fe400078ec0ff */
[----:B------:R-:W-:Y:S01]  /*1f0e0*/  STG.E.U16 desc[UR20][R126.64+0x32], R150 ;  /* 0x000032967e007986 */ /* 0x000fe2000c101514 */
[----:B-1----:R-:W-:Y:S02]  /*1f0f0*/  PRMT R125, R120, 0x5410, R2 ;  /* 0x00005410787d7816 */ /* 0x002fe40000000002 */
[----:B------:R-:W-:Y:S02]  /*1f100*/  PRMT R120, R166, 0x7632, R120 ;  /* 0x00007632a6787816 */ /* 0x000fe40000000078 */
[----:B------:R-:W-:Y:S02]  /*1f110*/  SHF.R.U32.HI R2, RZ, 0x18, R166 ;  /* 0x00000018ff027819 */ /* 0x000fe400000116a6 */
[----:B------:R-:W-:Y:S02]  /*1f120*/  LOP3.LUT R120, R120, 0xff, RZ, 0xc0, !PT ;  /* 0x000000ff78787812 */ /* 0x000fe400078ec0ff */
[--C-:B------:R-:W-:Y:S02]  /*1f130*/  HSET2.LE.AND R125, R125, R216.reuse, PT ;  /* 0x000000d87d7d7233 */ /* 0x100fe40003803000 */
[----:B------:R-:W-:Y:S03]  /*1f140*/  PRMT R138, R120, 0x5410, R2 ;  /* 0x00005410788a7816 */ /* 0x000fe60000000002 */
[----:B------:R-:W-:Y:S02]  /*1f150*/  LOP3.LUT R125, R106, R125, RZ, 0xc0, !PT ;  /* 0x0000007d6a7d7212 */ /* 0x000fe400078ec0ff */
[----:B------:R-:W-:Y:S01]  /*1f160*/  HSET2.LE.AND R105, R138, R216, PT ;  /* 0x000000d88a697233 */ /* 0x000fe20003803000 */
[-C--:B--2---:R-:W-:Y:S08]  /*1f170*/  HMMA.16816.F32.BF16 R84, R116, R112.reuse, R84 ;  /* 0x000000707454723c */ /* 0x084ff00000041854 */
[C---:B------:R-:W-:Y:S04]  /*1f180*/  HMMA.16816.F32.BF16 R88, R108.reuse, R112, R88 ;  /* 0x000000706c58723c */ /* 0x040fe80000041858 */
[----:B------:R-:W-:Y:S02]  /*1f190*/  LOP3.LUT R113, R161, 0xff, RZ, 0xc0, !PT ;  /* 0x000000ffa1717812 */ /* 0x000fe400078ec0ff */
[----:B------:R-:W-:Y:S02]  /*1f1a0*/  PRMT R112, R141, 0x5410, R164 ;  /* 0x000054108d707816 */ /* 0x000fe400000000a4 */
[-C--:B------:R-:W-:Y:S03]  /*1f1b0*/  HMMA.16816.F32.BF16 R92, R108, R114.reuse, R92 ;  /* 0x000000726c5c723c */ /* 0x080fe6000004185c */
[----:B------:R-:W-:Y:S02]  /*1f1c0*/  LOP3.LUT R112, R112, 0xff00ff, RZ, 0xc0, !PT ;  /* 0x00ff00ff70707812 */ /* 0x000fe400078ec0ff */
[----:B------:R-:W-:Y:S01]  /*1f1d0*/  PRMT R108, R133, 0x5410, R132 ;  /* 0x00005410856c7816 */ /* 0x000fe20000000084 */
[----:B---3--:R-:W-:Y:S02]  /*1f1e0*/  @!P4 HFMA2.BF16_V2 R123, -RZ.H0_H0, RZ.H0_H0, -R130.H0_H0 ;  /* 0x200000ffff7bc231 */ /* 0x008fe40000340982 */
[----:B------:R-:W-:Y:S04]  /*1f1f0*/  HMMA.16816.F32.BF16 R96, R116, R114, R96 ;  /* 0x000000727460723c */ /* 0x000fe80000041860 */
[----:B------:R-:W-:Y:S01]  /*1f200*/  PRMT R121, R123, 0x7610, R121 ;  /* 0x000076107b797816 */ /* 0x000fe20000000079 */
[----:B------:R-:W-:Y:S03]  /*1f210*/  IMAD.WIDE.U32 R118, R203, -0x2daee0ad, RZ ;  /* 0xd2511f53cb767825 */ /* 0x000fe600078e00ff */
[----:B------:R-:W-:Y:S01]  /*1f220*/  @!P4 PRMT R130, R121, 0x5410, RZ ;  /* 0x000054107982c816 */ /* 0x000fe200000000ff */
[----:B----4-:R-:W-:Y:S05]  /*1f230*/  @P6 HFMA2.BF16_V2 R137, -RZ.H0_H0, RZ.H0_H0, -R154.H0_H0 ;  /* 0x200000ffff896231 */ /* 0x010fea000034099a */
[----:B------:R1:W-:Y:S01]  /*1f240*/  @P6 STL.S16 [R1+0x90], R137 ;  /* 0x0000908901006387 */ /* 0x0003e20000100600 */
[----:B------:R-:W-:Y:S03]  /*1f250*/  PRMT R122, R137, 0x7610, R122 ;  /* 0x00007610897a7816 */ /* 0x000fe6000000007a */
[----:B------:R-:W-:Y:S01]  /*1f260*/  @!P4 STL.S16 [R1+0x98], R123 ;  /* 0x0000987b0100c387 */ /* 0x000fe20000100600 */
[----:B------:R-:W-:Y:S02]  /*1f270*/  @P6 PRMT R154, R122, 0x5410, RZ ;  /* 0x000054107a9a6816 */ /* 0x000fe400000000ff */
[----:B------:R-:W-:Y:S01]  /*1f280*/  ISETP.LE.U32.AND P4, PT, R120, UR11, PT ;  /* 0x0000000b78007c0c */ /* 0x000fe2000bf83070 */
[----:B------:R2:W3:Y:S01]  /*1f290*/  LDL.S16 R139, [R1+0x84] ;  /* 0x00008400018b7983 */ /* 0x0004e20000100600 */
[----:B------:R-:W-:Y:S02]  /*1f2a0*/  ISETP.LE.U32.AND P6, PT, R2, UR11, PT ;  /* 0x0000000b02007c0c */ /* 0x000fe4000bfc3070 */
[C---:B------:R-:W-:Y:S01]  /*1f2b0*/  PRMT R2, R128.reuse, 0x7632, R2 ;  /* 0x0000763280027816 */ /* 0x040fe20000000002 */
[----:B------:R2:W4:Y:S03]  /*1f2c0*/  LDL.S16 R168, [R1+0x78] ;  /* 0x0000780001a87983 */ /* 0x0005260000100600 */
[----:B------:R-:W-:Y:S01]  /*1f2d0*/  PRMT R107, R128, 0x5410, R2 ;  /* 0x00005410806b7816 */ /* 0x000fe20000000002 */
[----:B------:R2:W2:Y:S03]  /*1f2e0*/  LDL.S16 R167, [R1+0x7c] ;  /* 0x00007c0001a77983 */ /* 0x0004a60000100600 */
[----:B------:R-:W-:Y:S01]  /*1f2f0*/  LOP3.LUT R105, R107, R105, RZ, 0xc0, !PT ;  /* 0x000000696b697212 */ /* 0x000fe200078ec0ff */
[----:B------:R2:W2:Y:S01]  /*1f300*/  LDL.S16 R166, [R1+0x74] ;  /* 0x0000740001a67983 */ /* 0x0004a20000100600 */
[----:B------:R-:W-:Y:S03]  /*1f310*/  PRMT R107, R135, 0x5410, R134 ;  /* 0x00005410876b7816 */ /* 0x000fe60000000086 */
[----:B------:R2:W2:Y:S01]  /*1f320*/  LDL.S16 R165, [R1+0x64] ;  /* 0x0000640001a57983 */ /* 0x0004a20000100600 */
[----:B-1----:R-:W-:Y:S01]  /*1f330*/  IMAD.WIDE R136, R202, 0x70, R126 ;  /* 0x00000070ca887825 */ /* 0x002fe200078e027e */
[----:B------:R-:W-:Y:S02]  /*1f340*/  PRMT R127, R145, 0x5410, R162 ;  /* 0x00005410917f7816 */ /* 0x000fe400000000a2 */
[----:B------:R1:W2:Y:S01]  /*1f350*/  LDL.S16 R163, [R1+0x6c] ;  /* 0x00006c0001a37983 */ /* 0x0002a20000100600 */
[----:B------:R-:W-:Y:S02]  /*1f360*/  PRMT R126, R113, 0x5410, R140 ;  /* 0x00005410717e7816 */ /* 0x000fe4000000008c */
[----:B------:R-:W-:Y:S01]  /*1f370*/  LOP3.LUT R127, R127, 0xff00ff, RZ, 0xc0, !PT ;  /* 0x00ff00ff7f7f7812 */ /* 0x000fe200078ec0ff */
[----:B------:R-:W1:Y:S02]  /*1f380*/  LDSM.16.MT88.4 R120, [R208+0x9800] ;  /* 0x00980000d078783b */ /* 0x000e640000004200 */
[--C-:B------:R-:W-:Y:S02]  /*1f390*/  HSET2.LE.AND R126, R126, R216.reuse, PT ;  /* 0x000000d87e7e7233 */ /* 0x100fe40003803000 */
[----:B------:R-:W-:Y:S04]  /*1f3a0*/  HSET2.LE.AND R127, R127, R216, PT ;  /* 0x000000d87f7f7233 */ /* 0x000fe80003803000 */
[----:B------:R-:W-:Y:S04]  /*1f3b0*/  STG.E.U16 desc[UR20][R136.64+0x30], R151 ;  /* 0x0000309788007986 */ /* 0x000fe8000c101514 */
[----:B------:R-:W-:Y:S04]  /*1f3c0*/  STG.E.U16 desc[UR20][R136.64+0x32], R152 ;  /* 0x0000329888007986 */ /* 0x000fe8000c101514 */
[----:B------:R-:W-:Y:S04]  /*1f3d0*/  STG.E.U16 desc[UR20][R194.64+0x32], R174 ;  /* 0x000032aec2007986 */ /* 0x000fe8000c101514 */
[----:B------:R-:W-:Y:S04]  /*1f3e0*/  STG.E.U16 desc[UR20][R194.64+0x30], R154 ;  /* 0x0000309ac2007986 */ /* 0x000fe8000c101514 */
[----:B------:R1:W-:Y:S02]  /*1f3f0*/  STG.E.U16 desc[UR20][R192.64+0x40], R130 ;  /* 0x00004082c0007986 */ /* 0x0003e4000c101514 */
[----:B-1----:R-:W-:Y:S01]  /*1f400*/  PRMT R130, R157, 0x7610, R130 ;  /* 0x000076109d827816 */ /* 0x002fe20000000082 */
[----:B---3--:R-:W-:Y:S02]  /*1f410*/  @!P1 HFMA2.BF16_V2 R139, -RZ.H0_H0, RZ.H0_H0, -R129.H0_H0 ;  /* 0x200000ffff8b9231 */ /* 0x008fe40000340981 */
[--C-:B----4-:R-:W-:Y:S03]  /*1f420*/  @!P3 HFMA2.BF16_V2 R168, -RZ.H0_H0, RZ.H0_H0, -R157.reuse.H0_H0 ;  /* 0x200000ffffa8b231 */ /* 0x110fe6000034099d */
[----:B------:R1:W-:Y:S01]  /*1f430*/  @!P1 STL.S16 [R1+0x84], R139 ;  /* 0x0000848b01009387 */ /* 0x0003e20000100600 */
[----:B------:R-:W-:Y:S01]  /*1f440*/  PRMT R148, R139, 0x7610, R148 ;  /* 0x000076108b947816 */ /* 0x000fe20000000094 */
[----:B--2---:R-:W-:Y:S02]  /*1f450*/  @!P4 HFMA2.BF16_V2 R167, -RZ.H0_H0, RZ.H0_H0, -R128.H0_H0 ;  /* 0x200000ffffa7c231 */ /* 0x004fe40000340980 */
[----:B------:R2:W3:Y:S01]  /*1f460*/  LDL.S16 R149, [R1+0x70] ;  /* 0x0000700001957983 */ /* 0x0004e20000100600 */
[----:B------:R-:W-:Y:S01]  /*1f470*/  @!P1 PRMT R129, R148, 0x5410, RZ ;  /* 0x0000541094819816 */ /* 0x000fe200000000ff */
[----:B------:R-:W-:Y:S02]  /*1f480*/  @!P6 HFMA2.BF16_V2 R166, -RZ.H0_H0, RZ.H0_H0, -R2.H0_H0 ;  /* 0x200000ffffa6e231 */ /* 0x000fe40000340902 */
[----:B------:R2:W4:Y:S01]  /*1f490*/  LDL.S16 R117, [R1+0x68] ;  /* 0x0000680001757983 */ /* 0x0005220000100600 */
[----:B------:R-:W-:Y:S01]  /*1f4a0*/  ISETP.LE.U32.AND P1, PT, R113, UR11, PT ;  /* 0x0000000b71007c0c */ /* 0x000fe2000bf23070 */
[----:B------:R-:W-:Y:S02]  /*1f4b0*/  @!P5 HFMA2.BF16_V2 R165, -RZ.H0_H0, RZ.H0_H0, -R157.H1_H1 ;  /* 0x200000ffffa5d231 */ /* 0x000fe4000036099d */
[----:B------:R2:W-:Y:S01]  /*1f4c0*/  STG.E.U16 desc[UR20][R192.64+0x42], R129 ;  /* 0x00004281c0007986 */ /* 0x0005e2000c101514 */
[----:B------:R-:W-:Y:S02]  /*1f4d0*/  PRMT R113, R167, 0x7610, R113 ;  /* 0x00007610a7717816 */ /* 0x000fe40000000071 */
[----:B------:R-:W-:Y:S01]  /*1f4e0*/  PRMT R114, R168, 0x7610, R114 ;  /* 0x00007610a8727816 */ /* 0x000fe20000000072 */
[----:B------:R-:W-:Y:S01]  /*1f4f0*/  @!P3 STL.S16 [R1+0x78], R168 ;  /* 0x000078a80100b387 */ /* 0x000fe20000100600 */
[----:B------:R-:W-:Y:S02]  /*1f500*/  @!P4 PRMT R128, R113, 0x5410, RZ ;  /* 0x000054107180c816 */ /* 0x000fe400000000ff */
[----:B------:R-:W-:Y:S01]  /*1f510*/  @!P3 PRMT R130, R114, 0x5410, RZ ;  /* 0x000054107282b816 */ /* 0x000fe200000000ff */
[----:B------:R-:W-:Y:S01]  /*1f520*/  @!P4 STL.S16 [R1+0x7c], R167 ;  /* 0x00007ca70100c387 */ /* 0x000fe20000100600 */
[----:B------:R-:W-:Y:S01]  /*1f530*/  ISETP.GT.U32.AND P3, PT, R142, UR11, PT ;  /* 0x0000000b8e007c0c */ /* 0x000fe2000bf64070 */
[----:B------:R-:W-:Y:S01]  /*1f540*/  @!P1 HFMA2.BF16_V2 R163, -RZ.H0_H0, RZ.H0_H0, -R158.H0_H0 ;  /* 0x200000ffffa39231 */ /* 0x000fe2000034099e */
[----:B------:R-:W-:Y:S01]  /*1f550*/  ISETP.GT.U32.AND P4, PT, R141, UR11, PT ;  /* 0x0000000b8d007c0c */ /* 0x000fe2000bf84070 */
[----:B------:R-:W-:Y:S01]  /*1f560*/  @!P6 STL.S16 [R1+0x74], R166 ;  /* 0x000074a60100e387 */ /* 0x000fe20000100600 */
[----:B-1----:R-:W-:Y:S02]  /*1f570*/  LOP3.LUT R139, R153, 0xff, RZ, 0xc0, !PT ;  /* 0x000000ff998b7812 */ /* 0x002fe400078ec0ff */
[----:B------:R-:W-:Y:S02]  /*1f580*/  PRMT R157, R157, 0x7632, R157 ;  /* 0x000076329d9d7816 */ /* 0x000fe4000000009d */
[----:B------:R-:W-:Y:S05]  /*1f590*/  PRMT R106, R139, 0x5410, R142 ;  /* 0x000054108b6a7816 */ /* 0x000fea000000008e */
[--C-:B------:R-:W-:Y:S02]  /*1f5a0*/  HSET2.LE.AND R106, R106, R216.reuse, PT ;  /* 0x000000d86a6a7233 */ /* 0x100fe40003803000 */
[----:B--2---:R-:W-:Y:S02]  /*1f5b0*/  LOP3.LUT R129, R210, UR14, R119, 0x96, !PT ;  /* 0x0000000ed2817c12 */ /* 0x004fe4000f8e9677 */
[----:B------:R2:W5:Y:S01]  /*1f5c0*/  LDL.LU.64 R210, [R1+0x170] ;  /* 0x0001700001d27983 */ /* 0x0005620000300a00 */
[----:B------:R-:W-:Y:S02]  /*1f5d0*/  LOP3.LUT R106, R107, R106, RZ, 0xc0, !PT ;  /* 0x0000006a6b6a7212 */ /* 0x000fe400078ec0ff */
[----:B------:R-:W-:Y:S01]  /*1f5e0*/  HSET2.LE.AND R107, R112, R216, PT ;  /* 0x000000d8706b7233 */ /* 0x000fe20003803000 */
[----:B------:R-:W-:Y:S02]  /*1f5f0*/  IMAD.MOV.U32 R112, RZ, RZ, R156 ;  /* 0x000000ffff707224 */ /* 0x000fe400078e009c */
[----:B------:R2:W2:Y:S02]  /*1f600*/  LDL.S16 R138, [R1+0x60] ;  /* 0x00006000018a7983 */ /* 0x0004a40000100600 */
[----:B------:R-:W-:Y:S01]  /*1f610*/  LOP3.LUT R107, R108, R107, RZ, 0xc0, !PT ;  /* 0x0000006b6c6b7212 */ /* 0x000fe200078ec0ff */
[----:B------:R-:W-:Y:S01]  /*1f620*/  IMAD.MOV.U32 R108, RZ, RZ, R158 ;  /* 0x000000ffff6c7224 */ /* 0x000fe200078e009e */
[----:B------:R-:W-:Y:S01]  /*1f630*/  @!P5 STL.S16 [R1+0x64], R165 ;  /* 0x000064a50100d387 */ /* 0x000fe20000100600 */
[----:B------:R-:W-:Y:S02]  /*1f640*/  LOP3.LUT R127, R112, R127, RZ, 0xc0, !PT ;  /* 0x0000007f707f7212 */ /* 0x000fe400078ec0ff */
[----:B------:R-:W-:Y:S01]  /*1f650*/  PRMT R112, R166, 0x7610, R112 ;  /* 0x00007610a6707816 */ /* 0x000fe20000000070 */
[----:B------:R-:W-:Y:S01]  /*1f660*/  @!P1 STL.S16 [R1+0x6c], R163 ;  /* 0x00006ca301009387 */ /* 0x000fe20000100600 */
[-C--:B------:R-:W-:Y:S03]  /*1f670*/  HMMA.16816.F32.BF16 R4, R104, R120.reuse, R4 ;  /* 0x000000786804723c */ /* 0x080fe60000041804 */
[----:B------:R1:W2:Y:S02]  /*1f680*/  LDL.S16 R148, [R1+0x58] ;  /* 0x0000580001947983 */ /* 0x0002a40000100600 */
[----:B------:R-:W-:Y:S02]  /*1f690*/  LOP3.LUT R126, R108, R126, RZ, 0xc0, !PT ;  /* 0x0000007e6c7e7212 */ /* 0x000fe400078ec0ff */
[----:B------:R-:W1:Y:S01]  /*1f6a0*/  LDSM.16.MT88.4 R108, [R131+0x800] ;  /* 0x00080000836c783b */ /* 0x000e620000004200 */
[----:B------:R-:W-:Y:S02]  /*1f6b0*/  @!P6 PRMT R2, R112, 0x5410, RZ ;  /* 0x000054107002e816 */ /* 0x000fe400000000ff */
[----:B------:R-:W-:Y:S02]  /*1f6c0*/  ISETP.LE.U32.AND P6, PT, R139, UR11, PT ;  /* 0x0000000b8b007c0c */ /* 0x000fe4000bfc3070 */
[C---:B------:R-:W-:Y:S04]  /*1f6d0*/  HMMA.16816.F32.BF16 R8, R124.reuse, R120, R8 ;  /* 0x000000787c08723c */ /* 0x040fe80000041808 */
[----:B------:R-:W-:Y:S01]  /*1f6e0*/  IMAD.WIDE R120, R202, -0x70, R136 ;  /* 0xffffff90ca787825 */ /* 0x000fe200078e0288 */
[----:B------:R-:W-:Y:S02]  /*1f6f0*/  PRMT R139, R165, 0x7610, R139 ;  /* 0x00007610a58b7816 */ /* 0x000fe4000000008b */
[----:B------:R-:W-:Y:S01]  /*1f700*/  LOP3.LUT R112, R129, 0xffff, RZ, 0xc0, !PT ;  /* 0x0000ffff81707812 */ /* 0x000fe200078ec0ff */
[-C--:B------:R-:W-:Y:S01]  /*1f710*/  HMMA.16816.F32.BF16 R12, R124, R122.reuse, R12 ;  /* 0x0000007a7c0c723c */ /* 0x080fe2000004180c */
[----:B------:R-:W-:Y:S02]  /*1f720*/  STG.E.U16 desc[UR20][R120.64+0x40], R128 ;  /* 0x0000408078007986 */ /* 0x000fe4000c101514 */
[----:B------:R-:W-:Y:S02]  /*1f730*/  @!P5 PRMT R157, R139, 0x5410, RZ ;  /* 0x000054108b9dd816 */ /* 0x000fe400000000ff */
[----:B------:R-:W-:Y:S01]  /*1f740*/  ISETP.GT.U32.AND P5, PT, R164, UR11, PT ;  /* 0x0000000ba4007c0c */ /* 0x000fe2000bfa4070 */
[----:B------:R1:W-:Y:S01]  /*1f750*/  STG.E.U16 desc[UR20][R120.64+0x42], R2 ;  /* 0x0000420278007986 */ /* 0x0003e2000c101514 */
[----:B------:R-:W-:Y:S01]  /*1f760*/  SHF.R.U32.HI R172, RZ, 0x8, R112 ;  /* 0x00000008ffac7819 */ /* 0x000fe20000011670 */
[C---:B------:R-:W-:Y:S02]  /*1f770*/  HMMA.16816.F32.BF16 R16, R104.reuse, R122, R16 ;  /* 0x0000007a6810723c */ /* 0x040fe40000041810 */
[----:B------:R-:W1:Y:S02]  /*1f780*/  LDSM.16.MT88.4 R112, [R208+0xa800] ;  /* 0x00a80000d070783b */ /* 0x000e640000004200 */
[----:B------:R-:W-:Y:S02]  /*1f790*/  PRMT R136, R163, 0x7610, R136 ;  /* 0x00007610a3887816 */ /* 0x000fe40000000088 */
[----:B------:R-:W-:Y:S02]  /*1f7a0*/  LOP3.LUT R116, R172, 0xffff, RZ, 0xc0, !PT ;  /* 0x0000ffffac747812 */ /* 0x000fe400078ec0ff */
[----:B------:R-:W-:Y:S02]  /*1f7b0*/  PRMT R122, R156, 0x7632, R122 ;  /* 0x000076329c7a7816 */ /* 0x000fe4000000007a */
[----:B------:R-:W-:Y:S01]  /*1f7c0*/  LDSM.16.MT88.4 R164, [R208+0x9c00] ;  /* 0x009c0000d0a4783b */ /* 0x000fe20000004200 */
[-C--:B-1----:R-:W-:Y:S03]  /*1f7d0*/  HMMA.16816.F32.BF16 R20, R104, R108.reuse, R20 ;  /* 0x0000006c6814723c */ /* 0x082fe60000041814 */
[----:B------:R-:W-:Y:S01]  /*1f7e0*/  IMAD.WIDE R120, R202, 0x70, R120 ;  /* 0x00000070ca787825 */ /* 0x000fe200078e0278 */
[----:B------:R-:W-:Y:S04]  /*1f7f0*/  PRMT R2, R158, 0x7610, R2 ;  /* 0x000076109e027816 */ /* 0x000fe80000000002 */
[C---:B------:R-:W-:Y:S01]  /*1f800*/  HMMA.16816.F32.BF16 R24, R124.reuse, R108, R24 ;  /* 0x0000006c7c18723c */ /* 0x040fe20000041818 */
[----:B------:R1:W-:Y:S03]  /*1f810*/  STG.E.U16 desc[UR20][R120.64+0x40], R188 ;  /* 0x000040bc78007986 */ /* 0x0003e6000c101514 */
[----:B------:R-:W-:Y:S02]  /*1f820*/  @!P1 PRMT R2, R136, 0x5410, RZ ;  /* 0x0000541088029816 */ /* 0x000fe400000000ff */
[----:B------:R-:W-:Y:S01]  /*1f830*/  ISETP.LE.U32.AND P1, PT, R116, UR11, PT ;  /* 0x0000000b74007c0c */ /* 0x000fe2000bf23070 */
[----:B------:R-:W-:Y:S01]  /*1f840*/  STG.E.U16 desc[UR20][R120.64+0x42], R175 ;  /* 0x000042af78007986 */ /* 0x000fe2000c101514 */
[-C--:B------:R-:W-:Y:S03]  /*1f850*/  HMMA.16816.F32.BF16 R28, R124, R110.reuse, R28 ;  /* 0x0000006e7c1c723c */ /* 0x080fe6000004181c */
[----:B------:R1:W-:Y:S04]  /*1f860*/  STG.E.U16 desc[UR20][R194.64+0x40], R130 ;  /* 0x00004082c2007986 */ /* 0x0003e8000c101514 */
[----:B------:R-:W-:Y:S01]  /*1f870*/  STG.E.U16 desc[UR20][R194.64+0x42], R157 ;  /* 0x0000429dc2007986 */ /* 0x000fe2000c101514 */
[C---:B------:R-:W-:Y:S08]  /*1f880*/  HMMA.16816.F32.BF16 R32, R104.reuse, R110, R32 ;  /* 0x0000006e6820723c */ /* 0x040ff00000041820 */
[-C--:B------:R-:W-:Y:S03]  /*1f890*/  HMMA.16816.F32.BF16 R36, R104, R112.reuse, R36 ;  /* 0x000000706824723c */ /* 0x080fe60000041824 */
[----:B-1----:R-:W-:Y:S05]  /*1f8a0*/  PRMT R188, R180, 0x7632, R188 ;  /* 0x00007632b4bc7816 */ /* 0x002fea00000000bc */
[C---:B------:R-:W-:Y:S04]  /*1f8b0*/  HMMA.16816.F32.BF16 R40, R124.reuse, R112, R40 ;  /* 0x000000707c28723c */ /* 0x040fe80000041828 */
[----:B------:R-:W-:Y:S04]  /*1f8c0*/  PRMT R130, R129, 0x7632, R130 ;  /* 0x0000763281827816 */ /* 0x000fe80000000082 */
[-C--:B------:R-:W-:Y:S03]  /*1f8d0*/  HMMA.16816.F32.BF16 R44, R124, R114.reuse, R44 ;  /* 0x000000727c2c723c */ /* 0x080fe6000004182c */
[----:B------:R-:W-:Y:S05]  /*1f8e0*/  LOP3.LUT R130, R130, 0xff, RZ, 0xc0, !PT ;  /* 0x000000ff82827812 */ /* 0x000fea00078ec0ff */
[C---:B------:R-:W-:Y:S04]  /*1f8f0*/  HMMA.16816.F32.BF16 R48, R104.reuse, R114, R48 ;  /* 0x000000726830723c */ /* 0x040fe80000041830 */
[----:B---3--:R-:W-:Y:S02]  /*1f900*/  @!P6 HFMA2.BF16_V2 R149, -RZ.H0_H0, RZ.H0_H0, -R135.H0_H0 ;  /* 0x200000ffff95e231 */ /* 0x008fe40000340987 */
[----:B----4-:R-:W-:Y:S03]  /*1f910*/  @P3 HFMA2.BF16_V2 R117, -RZ.H0_H0, RZ.H0_H0, -R134.H0_H0 ;  /* 0x200000ffff753231 */ /* 0x010fe60000340986 */
[----:B------:R-:W-:Y:S01]  /*1f920*/  @!P6 STL.S16 [R1+0x70], R149 ;  /* 0x000070950100e387 */ /* 0x000fe20000100600 */
[----:B------:R-:W-:Y:S03]  /*1f930*/  PRMT R128, R149, 0x7610, R128 ;  /* 0x0000761095807816 */ /* 0x000fe60000000080 */
[----:B------:R1:W-:Y:S01]  /*1f940*/  @P3 STL.S16 [R1+0x68], R117 ;  /* 0x0000687501003387 */ /* 0x0003e20000100600 */
[----:B------:R-:W-:Y:S02]  /*1f950*/  @!P6 PRMT R135, R128, 0x5410, RZ ;  /* 0x000054108087e816 */ /* 0x000fe400000000ff */
[----:B------:R-:W-:Y:S01]  /*1f960*/  ISETP.GT.U32.AND P6, PT, R140, UR11, PT ;  /* 0x0000000b8c007c0c */ /* 0x000fe2000bfc4070 */
[----:B------:R4:W3:Y:S01]  /*1f970*/  LDL.S16 R151, [R1+0x50] ;  /* 0x0000500001977983 */ /* 0x0008e20000100600 */
[----:B------:R-:W-:Y:S03]  /*1f980*/  PRMT R119, R117, 0x7610, R119 ;  /* 0x0000761075777816 */ /* 0x000fe60000000077 */
[----:B------:R4:W4:Y:S01]  /*1f990*/  LDL.S16 R150, [R1+0x4c] ;  /* 0x00004c0001967983 */ /* 0x0009220000100600 */
[----:B------:R-:W-:Y:S02]  /*1f9a0*/  @P3 PRMT R134, R119, 0x5410, RZ ;  /* 0x0000541077863816 */ /* 0x000fe400000000ff */
[----:B------:R-:W-:Y:S01]  /*1f9b0*/  ISETP.GT.U32.AND P3, PT, R145, UR11, PT ;  /* 0x0000000b91007c0c */ /* 0x000fe2000bf64070 */
[----:B------:R3:W4:Y:S04]  /*1f9c0*/  LDL.S16 R128, [R1+0x5c] ;  /* 0x00005c0001807983 */ /* 0x0007280000100600 */
[----:B------:R-:W-:Y:S04]  /*1f9d0*/  STG.E.U16 desc[UR20][R192.64+0x50], R135 ;  /* 0x00005087c0007986 */ /* 0x000fe8000c101514 */
[----:B------:R2:W-:Y:S01]  /*1f9e0*/  STG.E.U16 desc[UR20][R192.64+0x52], R134 ;  /* 0x00005286c0007986 */ /* 0x0005e2000c101514 */
[----:B-1----:R-:W-:Y:S01]  /*1f9f0*/  IMAD.WIDE.U32 R116, R191, -0x2daee0ad, RZ ;  /* 0xd2511f53bf747825 */ /* 0x002fe200078e00ff */
[----:B------:R-:W-:Y:S03]  /*1fa00*/  PRMT R191, R118, 0x7773, RZ ;  /* 0x0000777376bf7816 */ /* 0x000fe600000000ff */
[----:B------:R-:W-:Y:S01]  /*1fa10*/  IMAD.MOV.U32 R139, RZ, RZ, R116 ;  /* 0x000000ffff8b7224 */ /* 0x000fe200078e0074 */
[----:B------:R-:W-:Y:S02]  /*1fa20*/  LOP3.LUT R119, R204, UR14, R117, 0x96, !PT ;  /* 0x0000000ecc777c12 */ /* 0x000fe4000f8e9675 */
[C---:B------:R-:W-:Y:S01]  /*1fa30*/  PRMT R137, R116.reuse, 0x7772, RZ ;  /* 0x0000777274897816 */ /* 0x040fe200000000ff */
[----:B--2---:R-:W-:Y:S01]  /*1fa40*/  @P4 HFMA2.BF16_V2 R138, -RZ.H0_H0, RZ.H0_H0, -R133.H0_H0 ;  /* 0x200000ffff8a4231 */ /* 0x004fe20000340985 */
[----:B------:R-:W-:Y:S02]  /*1fa50*/  PRMT R136, R116, 0x7773, RZ ;  /* 0x0000777374887816 */ /* 0x000fe400000000ff */
[----:B------:R-:W-:Y:S02]  /*1fa60*/  LOP3.LUT R108, R119, 0xffff, RZ, 0xc0, !PT ;  /* 0x0000ffff776c7812 */ /* 0x000fe400078ec0ff */
[----:B------:R1:W-:Y:S01]  /*1fa70*/  @P4 STL.S16 [R1+0x60], R138 ;  /* 0x0000608a01004387 */ /* 0x0003e20000100600 */
[----:B------:R-:W-:Y:S02]  /*1fa80*/  PRMT R145, R138, 0x7610, R145 ;  /* 0x000076108a917816 */ /* 0x000fe40000000091 */
[----:B------:R-:W-:Y:S02]  /*1fa90*/  SHF.R.U32.HI R176, RZ, 0x8, R108 ;  /* 0x00000008ffb07819 */ /* 0x000fe4000001166c */
[----:B------:R-:W-:Y:S01]  /*1faa0*/  @P4 PRMT R133, R145, 0x5410, RZ ;  /* 0x0000541091854816 */ /* 0x000fe200000000ff */
[----:B------:R-:W-:Y:S01]  /*1fab0*/  @P5 HFMA2.BF16_V2 R148, -RZ.H0_H0, RZ.H0_H0, -R132.H0_H0 ;  /* 0x200000ffff945231 */ /* 0x000fe20000340984 */
[----:B------:R-:W-:Y:S01]  /*1fac0*/  ISETP.GT.U32.AND P4, PT, R162, UR11, PT ;  /* 0x0000000ba2007c0c */ /* 0x000fe2000bf84070 */
[----:B------:R-:W-:Y:S01]  /*1fad0*/  IMAD.MOV.U32 R134, RZ, RZ, R118 ;  /* 0x000000ffff867224 */ /* 0x000fe200078e0076 */
[----:B------:R-:W-:Y:S02]  /*1fae0*/  LOP3.LUT R108, R176, 0xffff, RZ, 0xc0, !PT ;  /* 0x0000ffffb06c7812 */ /* 0x000fe400078ec0ff */
[----:B------:R2:W-:Y:S01]  /*1faf0*/  @P5 STL.S16 [R1+0x58], R148 ;  /* 0x0000589401005387 */ /* 0x0005e20000100600 */
[----:B------:R-:W-:Y:S02]  /*1fb00*/  PRMT R109, R148, 0x7610, R109 ;  /* 0x00007610946d7816 */ /* 0x000fe4000000006d */
[----:B------:R-:W-:Y:S01]  /*1fb10*/  PRMT R179, R137, 0x5410, R136 ;  /* 0x0000541089b37816 */ /* 0x000fe20000000088 */
[----:B------:R2:W4:Y:S01]  /*1fb20*/  LDL.S16 R145, [R1+0x54] ;  /* 0x0000540001917983 */ /* 0x0005220000100600 */
[----:B------:R-:W-:Y:S02]  /*1fb30*/  @P5 PRMT R132, R109, 0x5410, RZ ;  /* 0x000054106d845816 */ /* 0x000fe400000000ff */
[----:B------:R-:W-:Y:S01]  /*1fb40*/  ISETP.LE.U32.AND P5, PT, R108, UR11, PT ;  /* 0x0000000b6c007c0c */ /* 0x000fe2000bfa3070 */
[----:B------:R3:W4:Y:S01]  /*1fb50*/  LDL.S16 R149, [R1+0x30] ;  /* 0x0000300001957983 */ /* 0x0007220000100600 */
[----:B------:R-:W-:Y:S03]  /*1fb60*/  LOP3.LUT R179, R179, 0xff00ff, RZ, 0xc0, !PT ;  /* 0x00ff00ffb3b37812 */ /* 0x000fe600078ec0ff */
[----:B------:R-:W2:Y:S01]  /*1fb70*/  LDSM.16.MT88.4 R108, [R131+0x1800] ;  /* 0x00180000836c783b */ /* 0x000ea20000004200 */
[----:B-1----:R-:W-:Y:S01]  /*1fb80*/  PRMT R138, R116, 0x7771, RZ ;  /* 0x00007771748a7816 */ /* 0x002fe200000000ff */
[C---:B------:R-:W-:Y:S01]  /*1fb90*/  IMAD.WIDE R116, R202.reuse, -0x70, R120 ;  /* 0xffffff90ca747825 */ /* 0x040fe200078e0278 */
[--C-:B------:R-:W-:Y:S05]  /*1fba0*/  HSET2.LE.AND R179, R179, R216.reuse, PT ;  /* 0x000000d8b3b37233 */ /* 0x100fea0003803000 */
[----:B------:R1:W-:Y:S01]  /*1fbb0*/  STG.E.U16 desc[UR20][R116.64+0x52], R132 ;  /* 0x0000528474007986 */ /* 0x0003e2000c101514 */
[----:B------:R-:W-:Y:S03]  /*1fbc0*/  IMAD.WIDE R120, R202, 0x70, R116 ;  /* 0x00000070ca787825 */ /* 0x000fe600078e0274 */
[----:B------:R1:W-:Y:S04]  /*1fbd0*/  STG.E.U16 desc[UR20][R116.64+0x50], R133 ;  /* 0x0000508574007986 */ /* 0x0003e8000c101514 */
[----:B--2---:R2:W2:Y:S04]  /*1fbe0*/  LDL.S16 R148, [R1+0x2c] ;  /* 0x00002c0001947983 */ /* 0x0044a80000100600 */
[----:B------:R1:W-:Y:S02]  /*1fbf0*/  STG.E.U16 desc[UR20][R120.64+0x50], R2 ;  /* 0x0000500278007986 */ /* 0x0003e4000c101514 */
[----:B-1----:R-:W-:Y:S02]  /*1fc00*/  LOP3.LUT R132, R129, 0xff, RZ, 0xc0, !PT ;  /* 0x000000ff81847812 */ /* 0x002fe400078ec0ff */
[----:B------:R-:W-:Y:S02]  /*1fc10*/  SHF.R.U32.HI R129, RZ, 0x18, R129 ;  /* 0x00000018ff817819 */ /* 0x000fe40000011681 */
[----:B------:R-:W-:Y:S01]  /*1fc20*/  PRMT R133, R118, 0x7772, RZ ;  /* 0x0000777276857816 */ /* 0x000fe200000000ff */
[-C--:B------:R-:W-:Y:S03]  /*1fc30*/  HMMA.16816.F32.BF16 R52, R104, R108.reuse, R52 ;  /* 0x0000006c6834723c */ /* 0x080fe60000041834 */
[----:B------:R-:W-:Y:S02]  /*1fc40*/  PRMT R116, R0, 0x7632, R116 ;  /* 0x0000763200747816 */ /* 0x000fe40000000074 */
[----:B------:R-:W-:Y:S02]  /*1fc50*/  PRMT R172, R132, 0x5410, R172 ;  /* 0x0000541084ac7816 */ /* 0x000fe400000000ac */
[----:B------:R-:W-:Y:S01]  /*1fc60*/  PRMT R2, R3, 0x7632, R2 ;  /* 0x0000763203027816 */ /* 0x000fe20000000002 */
[C---:B------:R-:W-:Y:S04]  /*1fc70*/  HMMA.16816.F32.BF16 R56, R124.reuse, R108, R56 ;  /* 0x0000006c7c38723c */ /* 0x040fe80000041838 */
[C---:B------:R-:W-:Y:S01]  /*1fc80*/  IMAD.WIDE R108, R202.reuse, -0x70, R120 ;  /* 0xffffff90ca6c7825 */ /* 0x040fe200078e0278 */
[----:B------:R-:W-:Y:S03]  /*1fc90*/  HSET2.LE.AND R172, R172, R216, PT ;  /* 0x000000d8acac7233 */ /* 0x000fe60003803000 */
[-C--:B------:R-:W-:Y:S03]  /*1fca0*/  HMMA.16816.F32.BF16 R60, R124, R110.reuse, R60 ;  /* 0x0000006e7c3c723c */ /* 0x080fe6000004183c */
[----:B------:R-:W-:Y:S05]  /*1fcb0*/  IMAD.WIDE R196, R202, 0x70, R108 ;  /* 0x00000070cac47825 */ /* 0x000fea00078e026c */
[C---:B------:R-:W-:Y:S04]  /*1fcc0*/  HMMA.16816.F32.BF16 R64, R104.reuse, R110, R64 ;  /* 0x0000006e6840723c */ /* 0x040fe80000041840 */
[----:B---3--:R-:W-:Y:S01]  /*1fcd0*/  @P6 HFMA2.BF16_V2 R151, -RZ.H0_H0, RZ.H0_H0, -R158.H1_H1 ;  /* 0x200000ffff976231 */ /* 0x008fe2000036099e */
[----:B------:R-:W-:Y:S01]  /*1fce0*/  PRMT R158, R158, 0x7632, R158 ;  /* 0x000076329e9e7816 */ /* 0x000fe2000000009e */
[--C-:B----4-:R-:W-:Y:S03]  /*1fcf0*/  @P3 HFMA2.BF16_V2 R150, -RZ.H0_H0, RZ.H0_H0, -R156.reuse.H0_H0 ;  /* 0x200000ffff963231 */ /* 0x110fe6000034099c */
[----:B------:R-:W-:Y:S01]  /*1fd00*/  @P6 STL.S16 [R1+0x50], R151 ;  /* 0x0000509701006387 */ /* 0x000fe20000100600 */
[----:B------:R-:W-:Y:S01]  /*1fd10*/  PRMT R123, R151, 0x7610, R123 ;  /* 0x00007610977b7816 */ /* 0x000fe2000000007b */
[----:B------:R-:W-:Y:S02]  /*1fd20*/  @P4 HFMA2.BF16_V2 R128, -RZ.H0_H0, RZ.H0_H0, -R156.H1_H1 ;  /* 0x200000ffff804231 */ /* 0x000fe4000036099c */
[----:B------:R-:W-:Y:S01]  /*1fd30*/  @P3 STL.S16 [R1+0x4c], R150 ;  /* 0x00004c9601003387 */ /* 0x000fe20000100600 */
[----:B------:R-:W-:Y:S02]  /*1fd40*/  @P6 PRMT R158, R123, 0x5410, RZ ;  /* 0x000054107b9e6816 */ /* 0x000fe400000000ff */
[----:B------:R-:W-:Y:S01]  /*1fd50*/  PRMT R143, R150, 0x7610, R143 ;  /* 0x00007610968f7816 */ /* 0x000fe2000000008f */
[----:B------:R1:W-:Y:S01]  /*1fd60*/  @P4 STL.S16 [R1+0x5c], R128 ;  /* 0x00005c8001004387 */ /* 0x0003e20000100600 */
[----:B------:R-:W-:Y:S02]  /*1fd70*/  PRMT R142, R128, 0x7610, R142 ;  /* 0x00007610808e7816 */ /* 0x000fe4000000008e */
[----:B------:R-:W-:Y:S01]  /*1fd80*/  @P3 PRMT R156, R143, 0x5410, RZ ;  /* 0x000054108f9c3816 */ /* 0x000fe200000000ff */
[----:B------:R4:W3:Y:S01]  /*1fd90*/  LDL.S16 R112, [R1+0x28] ;  /* 0x0000280001707983 */ /* 0x0008e20000100600 */
[----:B------:R-:W-:Y:S02]  /*1fda0*/  @P4 PRMT R122, R142, 0x5410, RZ ;  /* 0x000054108e7a4816 */ /* 0x000fe400000000ff */
[----:B------:R-:W-:Y:S01]  /*1fdb0*/  ISETP.LE.U32.AND P3, PT, R132, UR11, PT ;  /* 0x0000000b84007c0c */ /* 0x000fe2000bf63070 */
[----:B------:R4:W4:Y:S01]  /*1fdc0*/  LDL.S16 R143, [R1+0x38] ;  /* 0x00003800018f7983 */ /* 0x0009220000100600 */
[----:B------:R-:W-:Y:S02]  /*1fdd0*/  ISETP.LE.U32.AND P4, PT, R130, UR11, PT ;  /* 0x0000000b82007c0c */ /* 0x000fe4000bf83070 */
[----:B------:R-:W-:Y:S01]  /*1fde0*/  PRMT R123, R118, 0x7771, RZ ;  /* 0x00007771767b7816 */ /* 0x000fe200000000ff */
[----:B------:R2:W4:Y:S01]  /*1fdf0*/  LDL.S16 R142, [R1+0x34] ;  /* 0x00003400018e7983 */ /* 0x0005220000100600 */
[----:B------:R-:W-:Y:S03]  /*1fe00*/  PRMT R118, R3, 0x5410, R2 ;  /* 0x0000541003767816 */ /* 0x000fe60000000002 */
[----:B------:R2:W-:Y:S01]  /*1fe10*/  STG.E.U16 desc[UR20][R120.64+0x52], R158 ;  /* 0x0000529e78007986 */ /* 0x0005e2000c101514 */
[----:B------:R-:W-:Y:S03]  /*1fe20*/  LOP3.LUT R172, R118, R172, RZ, 0xc0, !PT ;  /* 0x000000ac76ac7212 */ /* 0x000fe600078ec0ff */
[----:B------:R-:W-:Y:S04]  /*1fe30*/  STG.E.U16 desc[UR20][R194.64+0x52], R122 ;  /* 0x0000527ac2007986 */ /* 0x000fe8000c101514 */
[----:B------:R-:W-:Y:S01]  /*1fe40*/  STG.E.U16 desc[UR20][R194.64+0x50], R156 ;  /* 0x0000509cc2007986 */ /* 0x000fe2000c101514 */
[----:B-1----:R-:W-:Y:S04]  /*1fe50*/  LOP3.LUT R128, R119, 0xff, RZ, 0xc0, !PT ;  /* 0x000000ff77807812 */ /* 0x002fe800078ec0ff */
[C---:B------:R-:W-:Y:S02]  /*1fe60*/  ISETP.LE.U32.AND P6, PT, R128.reuse, UR11, PT ;  /* 0x0000000b80007c0c */ /* 0x040fe4000bfc3070 */
[----:B------:R-:W-:Y:S05]  /*1fe70*/  PRMT R176, R128, 0x5410, R176 ;  /* 0x0000541080b07816 */ /* 0x000fea00000000b0 */
[----:B------:R-:W-:Y:S06]  /*1fe80*/  HSET2.LE.AND R176, R176, R216, PT ;  /* 0x000000d8b0b07233 */ /* 0x000fec0003803000 */
[----:B------:R-:W-:Y:S01]  /*1fe90*/  @!P6 HFMA2.BF16_V2 R145, -RZ.H0_H0, RZ.H0_H0, -R159.H0_H0 ;  /* 0x200000ffff91e231 */ /* 0x000fe2000034099f */
[----:B--2---:R-:W-:Y:S01]  /*1fea0*/  SHF.R.U32.HI R120, RZ, 0x18, R119 ;  /* 0x00000018ff787819 */ /* 0x004fe20000011677 */
[----:B------:R-:W-:Y:S03]  /*1feb0*/  @!P3 HFMA2.BF16_V2 R149, -RZ.H0_H0, RZ.H0_H0, -R3.H0_H0 ;  /* 0x200000ffff95b231 */ /* 0x000fe60000340903 */
[----:B------:R1:W-:Y:S01]  /*1fec0*/  @!P6 STL.S16 [R1+0x54], R145 ;  /* 0x000054910100e387 */ /* 0x0003e20000100600 */
[----:B------:R-:W-:Y:S02]  /*1fed0*/  PRMT R144, R145, 0x7610, R144 ;  /* 0x0000761091907816 */ /* 0x000fe40000000090 */
[----:B------:R-:W-:Y:S04]  /*1fee0*/  PRMT R147, R149, 0x7610, R147 ;  /* 0x0000761095937816 */ /* 0x000fe80000000093 */
[----:B------:R-:W-:Y:S05]  /*1fef0*/  @!P3 PRMT R3, R147, 0x5410, RZ ;  /* 0x000054109303b816 */ /* 0x000fea00000000ff */
[----:B------:R2:W-:Y:S01]  /*1ff00*/  STG.E.U16 desc[UR20][R192.64+0x60], R3 ;  /* 0x00006003c0007986 */ /* 0x0005e2000c101514 */
[----:B------:R-:W-:Y:S05]  /*1ff10*/  @!P1 HFMA2.BF16_V2 R148, -RZ.H0_H0, RZ.H0_H0, -R2.H0_H0 ;  /* 0x200000ffff949231 */ /* 0x000fea0000340902 */
[----:B------:R-:W-:Y:S04]  /*1ff20*/  PRMT R117, R148, 0x7610, R117 ;  /* 0x0000761094757816 */ /* 0x000fe80000000075 */
[----:B------:R-:W-:Y:S01]  /*1ff30*/  @!P1 PRMT R2, R117, 0x5410, RZ ;  /* 0x0000541075029816 */ /* 0x000fe200000000ff */
[----:B-1----:R1:W4:Y:S01]  /*1ff40*/  LDL.S16 R145, [R1+0x40] ;  /* 0x0000400001917983 */ /* 0x0023220000100600 */
[----:B------:R-:W-:Y:S03]  /*1ff50*/  PRMT R117, R0, 0x5410, R116 ;  /* 0x0000541000757816 */ /* 0x000fe60000000074 */
[----:B------:R-:W-:Y:S01]  /*1ff60*/  @!P3 STL.S16 [R1+0x30], R149 ;  /* 0x000030950100b387 */ /* 0x000fe20000100600 */
[----:B------:R-:W-:Y:S03]  /*1ff70*/  ISETP.LE.U32.AND P3, PT, R129, UR11, PT ;  /* 0x0000000b81007c0c */ /* 0x000fe6000bf63070 */
[----:B------:R-:W-:Y:S01]  /*1ff80*/  @!P1 STL.S16 [R1+0x2c], R148 ;  /* 0x00002c9401009387 */ /* 0x000fe20000100600 */
[----:B------:R-:W-:Y:S03]  /*1ff90*/  ISETP.GT.U32.AND P1, PT, R137, UR11, PT ;  /* 0x0000000b89007c0c */ /* 0x000fe6000bf24070 */
[----:B------:R1:W-:Y:S01]  /*1ffa0*/  STG.E.U16 desc[UR20][R192.64+0x62], R2 ;  /* 0x00006202c0007986 */ /* 0x0003e2000c101514 */
[----:B--2---:R-:W-:Y:S02]  /*1ffb0*/  PRMT R3, R119, 0x7632, R3 ;  /* 0x0000763277037816 */ /* 0x004fe40000000003 */
[----:B------:R-:W-:Y:S02]  /*1ffc0*/  LOP3.LUT R119, R134, 0xff, RZ, 0xc0, !PT ;  /* 0x000000ff86777812 */ /* 0x000fe400078ec0ff */
[----:B------:R-:W-:Y:S02]  /*1ffd0*/  LOP3.LUT R121, R3, 0xff, RZ, 0xc0, !PT ;  /* 0x000000ff03797812 */ /* 0x000fe400078ec0ff */
[----:B------:R-:W-:Y:S02]  /*1ffe0*/  PRMT R3, R160, 0x7632, R3 ;  /* 0x00007632a0037816 */ /* 0x000fe40000000003 */
[----:B------:R-:W-:Y:S02]  /*1fff0*/  PRMT R174, R119, 0x5410, R123 ;  /* 0x0000541077ae7816 */ /* 0x000fe4000000007b */
[----:B------:R-:W-:Y:S03]  /*20000*/  PRMT R177, R121, 0x5410, R120 ;  /* 0x0000541079b17816 */ /* 0x000fe60000000078 */
[--C-:B------:R-:W-:Y:S02]  /*20010*/  HSET2.LE.AND R174, R174, R216.reuse, PT ;  /* 0x000000d8aeae7233 */ /* 0x100fe40003803000 */
[----:B------:R-:W-:Y:S02]  /*20020*/  HSET2.LE.AND R177, R177, R216, PT ;  /* 0x000000d8b1b17233 */ /* 0x000fe40003803000 */
[----:B-1----:R-:W-:Y:S02]  /*20030*/  PRMT R2, R159, 0x7610, R2 ;  /* 0x000076109f027816 */ /* 0x002fe40000000002 */
[----:B------:R-:W-:Y:S02]  /*20040*/  @!P6 PRMT R2, R144, 0x5410, RZ ;  /* 0x000054109002e816 */ /* 0x000fe400000000ff */
[----:B------:R-:W-:Y:S01]  /*20050*/  ISETP.GT.U32.AND P6, PT, R136, UR11, PT ;  /* 0x0000000b88007c0c */ /* 0x000fe2000bfc4070 */
[----:B---3--:R-:W-:Y:S02]  /*20060*/  @!P4 HFMA2.BF16_V2 R112, -RZ.H0_H0, RZ.H0_H0, -R0.H0_H0 ;  /* 0x200000ffff70c231 */ /* 0x008fe40000340900 */
[----:B----4-:R-:W-:Y:S03]  /*20070*/  @!P5 HFMA2.BF16_V2 R143, -RZ.H0_H0, RZ.H0_H0, -R159.H1_H1 ;  /* 0x200000ffff8fd231 */ /* 0x010fe6000036099f */
[----:B------:R-:W-:Y:S01]  /*20080*/  @!P4 STL.S16 [R1+0x28], R112 ;  /* 0x000028700100c387 */ /* 0x000fe20000100600 */
[----:B------:R-:W-:Y:S03]  /*20090*/  PRMT R146, R112, 0x7610, R146 ;  /* 0x0000761070927816 */ /* 0x000fe60000000092 */
[----:B------:R2:W3:Y:S01]  /*200a0*/  LDL.S16 R122, [R1+0x48] ;  /* 0x00004800017a7983 */ /* 0x0004e20000100600 */
[----:B------:R-:W-:Y:S02]  /*200b0*/  @!P4 PRMT R0, R146, 0x5410, RZ ;  /* 0x000054109200c816 */ /* 0x000fe400000000ff */
[----:B------:R-:W-:Y:S01]  /*200c0*/  ISETP.LE.U32.AND P4, PT, R121, UR11, PT ;  /* 0x0000000b79007c0c */ /* 0x000fe2000bf83070 */
[----:B------:R-:W1:Y:S01]  /*200d0*/  LDSM.16.MT88.4 R112, [R208+0xb800] ;  /* 0x00b80000d070783b */ /* 0x000e620000004200 */
[----:B------:R-:W-:Y:S07]  /*200e0*/  PRMT R135, R143, 0x7610, R135 ;  /* 0x000076108f877816 */ /* 0x000fee0000000087 */
[----:B------:R4:W-:Y:S04]  /*200f0*/  STG.E.U16 desc[UR20][R108.64+0x60], R0 ;  /* 0x000060006c007986 */ /* 0x0009e8000c101514 */
[----:B------:R-:W-:Y:S01]  /*20100*/  @!P4 HFMA2.BF16_V2 R142, -RZ.H0_H0, RZ.H0_H0, -R160.H0_H0 ;  /* 0x200000ffff8ec231 */ /* 0x000fe200003409a0 */
[----:B----4-:R-:W-:Y:S02]  /*20110*/  PRMT R0, R159, 0x7632, R0 ;  /* 0x000076329f007816 */ /* 0x010fe40000000000 */
[----:B------:R-:W-:Y:S01]  /*20120*/  @!P5 PRMT R0, R135, 0x5410, RZ ;  /* 0x000054108700d816 */ /* 0x000fe200000000ff */
[-C--:B-1----:R-:W-:Y:S08]  /*20130*/  HMMA.16816.F32.BF16 R68, R104, R112.reuse, R68 ;  /* 0x000000706844723c */ /* 0x082ff00000041844 */
[C---:B------:R-:W-:Y:S04]  /*20140*/  HMMA.16816.F32.BF16 R72, R124.reuse, R112, R72 ;  /* 0x000000707c48723c */ /* 0x040fe80000041848 */
[----:B------:R-:W-:Y:S02]  /*20150*/  IMAD.MOV.U32 R113, RZ, RZ, R159 ;  /* 0x000000ffff717224 */ /* 0x000fe400078e009f */
[----:B------:R-:W-:Y:S01]  /*20160*/  LDSM.16.MT88.4 R156, [R131+0xc00] ;  /* 0x000c0000839c783b */ /* 0x000fe20000004200 */
[----:B------:R-:W-:Y:S01]  /*20170*/  @!P3 HFMA2.BF16_V2 R145, -RZ.H0_H0, RZ.H0_H0, -R116.H0_H0 ;  /* 0x200000ffff91b231 */ /* 0x000fe20000340974 */
[-C--:B------:R-:W-:Y:S03]  /*20180*/  HMMA.16816.F32.BF16 R76, R124, R114.reuse, R76 ;  /* 0x000000727c4c723c */ /* 0x080fe6000004184c */
[----:B------:R-:W-:Y:S02]  /*20190*/  LOP3.LUT R176, R113, R176, RZ, 0xc0, !PT ;  /* 0x000000b071b07212 */ /* 0x000fe400078ec0ff */
[----:B------:R-:W-:Y:S01]  /*201a0*/  PRMT R141, R145, 0x7610, R141 ;  /* 0x00007610918d7816 */ /* 0x000fe2000000008d */
[----:B------:R-:W-:Y:S01]  /*201b0*/  @!P3 STL.S16 [R1+0x40], R145 ;  /* 0x000040910100b387 */ /* 0x000fe20000100600 */
[----:B------:R-:W-:Y:S01]  /*201c0*/  PRMT R113, R133, 0x5410, R191 ;  /* 0x0000541085717816 */ /* 0x000fe200000000bf */
[C---:B------:R-:W-:Y:S04]  /*201d0*/  HMMA.16816.F32.BF16 R80, R104.reuse, R114, R80 ;  /* 0x000000726850723c */ /* 0x040fe80000041850 */
[----:B------:R-:W-:Y:S01]  /*201e0*/  @!P3 PRMT R116, R141, 0x5410, RZ ;  /* 0x000054108d74b816 */ /* 0x000fe200000000ff */
[----:B------:R-:W-:Y:S01]  /*201f0*/  IMAD.MOV.U32 R114, RZ, RZ, R160 ;  /* 0x000000ffff727224 */ /* 0x000fe200078e00a0 */
[----:B------:R2:W4:Y:S01]  /*20200*/  LDL.S16 R141, [R1+0x3c] ;  /* 0x00003c00018d7983 */ /* 0x0005220000100600 */
[----:B------:R-:W-:Y:S02]  /*20210*/  ISETP.LE.U32.AND P3, PT, R120, UR11, PT ;  /* 0x0000000b78007c0c */ /* 0x000fe4000bf63070 */
[----:B------:R-:W-:Y:S01]  /*20220*/  LOP3.LUT R113, R113, 0xff00ff, RZ, 0xc0, !PT ;  /* 0x00ff00ff71717812 */ /* 0x000fe200078ec0ff */
[----:B------:R-:W-:Y:S01]  /*20230*/  @!P5 STL.S16 [R1+0x38], R143 ;  /* 0x0000388f0100d387 */ /* 0x000fe20000100600 */
[----:B------:R-:W-:Y:S02]  /*20240*/  ISETP.LE.U32.AND P5, PT, R119, UR11, PT ;  /* 0x0000000b77007c0c */ /* 0x000fe4000bfa3070 */
[----:B------:R-:W-:Y:S01]  /*20250*/  LOP3.LUT R177, R114, R177, RZ, 0xc0, !PT ;  /* 0x000000b172b17212 */ /* 0x000fe200078ec0ff */
[----:B------:R-:W-:Y:S01]  /*20260*/  @!P4 STL.S16 [R1+0x34], R142 ;  /* 0x0000348e0100c387 */ /* 0x000fe20000100600 */
[--C-:B------:R-:W-:Y:S03]  /*20270*/  HSET2.LE.AND R175, R113, R216.reuse, PT ;  /* 0x000000d871af7233 */ /* 0x100fe60003803000 */
[----:B------:R2:W2:Y:S04]  /*20280*/  LDL.S16 R137, [R1+0x20] ;  /* 0x0000200001897983 */ /* 0x0004a80000100600 */
[----:B------:R1:W2:Y:S04]  /*20290*/  LDL.S16 R136, [R1+0x1c] ;  /* 0x00001c0001887983 */ /* 0x0002a80000100600 */
[----:B------:R1:W2:Y:S04]  /*202a0*/  LDL.S16 R135, [R1+0x18] ;  /* 0x0000180001877983 */ /* 0x0002a80000100600 */
[----:B------:R1:W2:Y:S04]  /*202b0*/  LDL.S16 R134, [R1+0x14] ;  /* 0x0000140001867983 */ /* 0x0002a80000100600 */
[----:B------:R1:W-:Y:S04]  /*202c0*/  STG.E.U16 desc[UR20][R108.64+0x62], R116 ;  /* 0x000062746c007986 */ /* 0x0003e8000c101514 */
[----:B------:R1:W-:Y:S04]  /*202d0*/  STG.E.U16 desc[UR20][R196.64+0x60], R2 ;  /* 0x00006002c4007986 */ /* 0x0003e8000c101514 */
[----:B------:R1:W-:Y:S04]  /*202e0*/  STG.E.U16 desc[UR20][R196.64+0x62], R0 ;  /* 0x00006200c4007986 */ /* 0x0003e8000c101514 */
[----:B------:R-:W1:Y:S02]  /*202f0*/  LDSM.16.MT88.4 R108, [R131+0x2800] ;  /* 0x00280000836c783b */ /* 0x000e640000004200 */
[----:B-1----:R-:W-:Y:S02]  /*20300*/  PRMT R116, R142, 0x7610, R116 ;  /* 0x000076108e747816 */ /* 0x002fe40000000074 */
[----:B------:R-:W-:Y:S02]  /*20310*/  PRMT R2, R160, 0x7610, R2 ;  /* 0x00007610a0027816 */ /* 0x000fe40000000002 */
[----:B------:R-:W-:Y:S02]  /*20320*/  @!P4 PRMT R2, R116, 0x5410, RZ ;  /* 0x000054107402c816 */ /* 0x000fe400000000ff */
[----:B------:R-:W-:Y:S02]  /*20330*/  LOP3.LUT R116, R139, 0xff, RZ, 0xc0, !PT ;  /* 0x000000ff8b747812 */ /* 0x000fe400078ec0ff */
[C---:B------:R-:W-:Y:S01]  /*20340*/  PRMT R0, R173.reuse, 0x7610, R0 ;  /* 0x00007610ad007816 */ /* 0x040fe20000000000 */
[----:B------:R1:W-:Y:S01]  /*20350*/  STG.E.U16 desc[UR20][R194.64+0x60], R2 ;  /* 0x00006002c2007986 */ /* 0x0003e2000c101514 */
[C---:B------:R-:W-:Y:S02]  /*20360*/  ISETP.LE.U32.AND P4, PT, R116.reuse, UR11, PT ;  /* 0x0000000b74007c0c */ /* 0x040fe4000bf83070 */
[----:B------:R-:W-:Y:S05]  /*20370*/  PRMT R178, R116, 0x5410, R138 ;  /* 0x0000541074b27816 */ /* 0x000fea000000008a */
[--C-:B------:R-:W-:Y:S01]  /*20380*/  HSET2.LE.AND R178, R178, R216.reuse, PT ;  /* 0x000000d8b2b27233 */ /* 0x100fe20003803000 */
[-C--:B------:R-:W-:Y:S08]  /*20390*/  HMMA.16816.F32.BF16 R84, R104, R108.reuse, R84 ;  /* 0x0000006c6854723c */ /* 0x080ff00000041854 */
[C---:B------:R-:W-:Y:S04]  /*203a0*/  HMMA.16816.F32.BF16 R88, R124.reuse, R108, R88 ;  /* 0x0000006c7c58723c */ /* 0x040fe80000041858 */
[----:B-1----:R-:W-:Y:S02]  /*203b0*/  PRMT R2, R173, 0x7632, R2 ;  /* 0x00007632ad027816 */ /* 0x002fe40000000002 */
[----:B------:R-:W-:Y:S02]  /*203c0*/  PRMT R173, R130, 0x5410, R129 ;  /* 0x0000541082ad7816 */ /* 0x000fe40000000081 */
[-C--:B------:R-:W-:Y:S03]  /*203d0*/  HMMA.16816.F32.BF16 R92, R124, R110.reuse, R92 ;  /* 0x0000006e7c5c723c */ /* 0x080fe6000004185c */
[----:B------:R-:W-:Y:S02]  /*203e0*/  PRMT R112, R0, 0x5410, R2 ;  /* 0x0000541000707816 */ /* 0x000fe40000000002 */
[----:B------:R-:W-:Y:S02]  /*203f0*/  HSET2.LE.AND R173, R173, R216, PT ;  /* 0x000000d8adad7233 */ /* 0x000fe40003803000 */
[----:B------:R-:W-:Y:S01]  /*20400*/  LOP3.LUT R174, R112, R174, RZ, 0xc0, !PT ;  /* 0x000000ae70ae7212 */ /* 0x000fe200078ec0ff */
[----:B------:R-:W-:Y:S01]  /*20410*/  HMMA.16816.F32.BF16 R96, R104, R110, R96 ;  /* 0x0000006e6860723c */ /* 0x000fe20000041860 */
[----:B------:R-:W-:Y:S03]  /*20420*/  LDSM.16.MT88.4 R104, [R208+0xbc00] ;  /* 0x00bc0000d068783b */ /* 0x000fe60000004200 */
[----:B------:R-:W-:Y:S01]  /*20430*/  LOP3.LUT R173, R117, R173, RZ, 0xc0, !PT ;  /* 0x000000ad75ad7212 */ /* 0x000fe200078ec0ff */
[----:B---3--:R-:W-:Y:S05]  /*20440*/  @!P3 HFMA2.BF16_V2 R122, -RZ.H0_H0, RZ.H0_H0, -R160.H1_H1 ;  /* 0x200000ffff7ab231 */ /* 0x008fea00003609a0 */
[----:B------:R1:W-:Y:S01]  /*20450*/  @!P3 STL.S16 [R1+0x48], R122 ;  /* 0x0000487a0100b387 */ /* 0x0003e20000100600 */
[----:B------:R-:W-:Y:S04]  /*20460*/  PRMT R140, R122, 0x7610, R140 ;  /* 0x000076107a8c7816 */ /* 0x000fe8000000008c */
[----:B------:R-:W-:Y:S02]  /*20470*/  @!P3 PRMT R3, R140, 0x5410, RZ ;  /* 0x000054108c03b816 */ /* 0x000fe400000000ff */
[----:B------:R-:W-:Y:S03]  /*20480*/  ISETP.GT.U32.AND P3, PT, R138, UR11, PT ;  /* 0x0000000b8a007c0c */ /* 0x000fe6000bf64070 */
[----:B------:R3:W-:Y:S04]  /*20490*/  STG.E.U16 desc[UR20][R194.64+0x62], R3 ;  /* 0x00006203c2007986 */ /* 0x0007e8000c101514 */
[----:B-1----:R1:W2:Y:S01]  /*204a0*/  LDL.S16 R122, [R1+0x24] ;  /* 0x00002400017a7983 */ /* 0x0022a20000100600 */
[----:B---3--:R-:W-:Y:S03]  /*204b0*/  PRMT R3, R180, 0x7610, R3 ;  /* 0x00007610b4037816 */ /* 0x008fe60000000003 */
[----:B------:R-:W-:Y:S01]  /*204c0*/  LDSM.16.MT88.4 R180, [R131+0x1c00] ;  /* 0x001c000083b4783b */ /* 0x000fe20000004200 */
[----:B----4-:R-:W-:Y:S07]  /*204d0*/  @!P5 HFMA2.BF16_V2 R141, -RZ.H0_H0, RZ.H0_H0, -R0.H0_H0 ;  /* 0x200000ffff8dd231 */ /* 0x010fee0000340900 */
[----:B------:R-:W-:Y:S01]  /*204e0*/  @!P5 STL.S16 [R1+0x3c], R141 ;  /* 0x00003c8d0100d387 */ /* 0x000fe20000100600 */
[----:B------:R-:W-:Y:S03]  /*204f0*/  PRMT R139, R141, 0x7610, R139 ;  /* 0x000076108d8b7816 */ /* 0x000fe6000000008b */
[----:B------:R-:W3:Y:S01]  /*20500*/  LDSM.16.MT88.4 R140, [R208+0xac00] ;  /* 0x00ac0000d08c783b */ /* 0x000ee20000004200 */
[----:B------:R-:W-:Y:S01]  /*20510*/  @!P5 PRMT R0, R139, 0x5410, RZ ;  /* 0x000054108b00d816 */ /* 0x000fe200000000ff */
[--C-:B--2---:R-:W-:Y:S01]  /*20520*/  @!P4 HFMA2.BF16_V2 R137, -RZ.H0_H0, RZ.H0_H0, -R190.reuse.H0_H0 ;  /* 0x200000ffff89c231 */ /* 0x104fe200003409be */
[----:B------:R-:W-:Y:S01]  /*20530*/  ISETP.GT.U32.AND P5, PT, R123, UR11, PT ;  /* 0x0000000b7b007c0c */ /* 0x000fe2000bfa4070 */
[----:B------:R-:W-:Y:S04]  /*20540*/  @P3 HFMA2.BF16_V2 R136, -RZ.H0_H0, RZ.H0_H0, -R190.H1_H1 ;  /* 0x200000ffff883231 */ /* 0x000fe800003609be */
[----:B------:R-:W-:Y:S01]  /*20550*/  @!P4 STL.S16 [R1+0x20], R137 ;  /* 0x000020890100c387 */ /* 0x000fe20000100600 */
[----:B------:R-:W-:Y:S01]  /*20560*/  PRMT R201, R137, 0x7610, R201 ;  /* 0x0000761089c97816 */ /* 0x000fe200000000c9 */
[--C-:B------:R-:W-:Y:S02]  /*20570*/  @P1 HFMA2.BF16_V2 R135, -RZ.H0_H0, RZ.H0_H0, -R189.reuse.H0_H0 ;  /* 0x200000ffff871231 */ /* 0x100fe400003409bd */
[----:B------:R-:W-:Y:S01]  /*20580*/  @P3 STL.S16 [R1+0x1c], R136 ;  /* 0x00001c8801003387 */ /* 0x000fe20000100600 */
[----:B------:R-:W-:Y:S01]  /*20590*/  PRMT R200, R136, 0x7610, R200 ;  /* 0x0000761088c87816 */ /* 0x000fe200000000c8 */
[----:B------:R-:W-:Y:S02]  /*205a0*/  @P6 HFMA2.BF16_V2 R134, -RZ.H0_H0, RZ.H0_H0, -R189.H1_H1 ;  /* 0x200000ffff866231 */ /* 0x000fe400003609bd */
[----:B------:R-:W-:Y:S01]  /*205b0*/  @P1 STL.S16 [R1+0x18], R135 ;  /* 0x0000188701001387 */ /* 0x000fe20000100600 */
[----:B------:R-:W-:Y:S03]  /*205c0*/  PRMT R199, R135, 0x7610, R199 ;  /* 0x0000761087c77816 */ /* 0x000fe600000000c7 */
[----:B------:R-:W-:Y:S01]  /*205d0*/  @P6 STL.S16 [R1+0x14], R134 ;  /* 0x0000148601006387 */ /* 0x000fe20000100600 */
[----:B------:R-:W-:Y:S03]  /*205e0*/  PRMT R198, R134, 0x7610, R198 ;  /* 0x0000761086c67816 */ /* 0x000fe600000000c6 */
[----:B------:R1:W2:Y:S04]  /*205f0*/  LDL.S16 R116, [R1+0x10] ;  /* 0x0000100001747983 */ /* 0x0002a80000100600 */
[----:B------:R4:W-:Y:S02]  /*20600*/  STG.E.U16 desc[UR20][R192.64+0x70], R0 ;  /* 0x00007000c0007986 */ /* 0x0009e4000c101514 */
[----:B----4-:R-:W-:Y:S04]  /*20610*/  PRMT R0, R3, 0x5410, R188 ;  /* 0x0000541003007816 */ /* 0x010fe800000000bc */
[----:B------:R-:W-:Y:S01]  /*20620*/  LOP3.LUT R175, R0, R175, RZ, 0xc0, !PT ;  /* 0x000000af00af7212 */ /* 0x000fe200078ec0ff */
[----:B------:R-:W-:Y:S05]  /*20630*/  IMAD.MOV.U32 R0, RZ, RZ, R190 ;  /* 0x000000ffff007224 */ /* 0x000fea00078e00be */
[----:B------:R-:W-:Y:S01]  /*20640*/  LOP3.LUT R178, R0, R178, RZ, 0xc0, !PT ;  /* 0x000000b200b27212 */ /* 0x000fe200078ec0ff */
[-C--:B------:R-:W-:Y:S05]  /*20650*/  HMMA.16816.F32.BF16 R168, R172, R164.reuse, R4 ;  /* 0x000000a4aca8723c */ /* 0x080fea0000041804 */
[----:B------:R-:W-:Y:S02]  /*20660*/  IMAD.MOV.U32 R0, RZ, RZ, R189 ;  /* 0x000000ffff007224 */ /* 0x000fe400078e00bd */
[----:B------:R-:W-:Y:S03]  /*20670*/  IMAD.WIDE R4, R202, -0x70, R196 ;  /* 0xffffff90ca047825 */ /* 0x000fe600078e02c4 */
[----:B------:R-:W-:Y:S02]  /*20680*/  LOP3.LUT R179, R0, R179, RZ, 0xc0, !PT ;  /* 0x000000b300b37212 */ /* 0x000fe400078ec0ff */
[----:B------:R-:W-:Y:S02]  /*20690*/  PRMT R0, R189, 0x7632, R0 ;  /* 0x00007632bd007816 */ /* 0x000fe40000000000 */
[----:B------:R-:W-:Y:S02]  /*206a0*/  @P6 PRMT R0, R198, 0x5410, RZ ;  /* 0x00005410c6006816 */ /* 0x000fe400000000ff */
[----:B------:R-:W-:Y:S01]  /*206b0*/  @P1 PRMT R189, R199, 0x5410, RZ ;  /* 0x00005410c7bd1816 */ /* 0x000fe200000000ff */
[C---:B------:R-:W-:Y:S04]  /*206c0*/  HMMA.16816.F32.BF16 R148, R176.reuse, R164, R8 ;  /* 0x000000a4b094723c */ /* 0x040fe80000041808 */
[----:B------:R-:W-:Y:S04]  /*206d0*/  IADD3 R251, P1, PT, R192, -0x80, RZ ;  /* 0xffffff80c0fb7810 */ /* 0x000fe80007f3e0ff */
[-C--:B------:R-:W-:Y:S03]  /*206e0*/  HMMA.16816.F32.BF16 R144, R176, R166.reuse, R12 ;  /* 0x000000a6b090723c */ /* 0x080fe6000004180c */
[----:B------:R-:W-:Y:S05]  /*206f0*/  IADD3.X R250, PT, PT, R193, -0x1, RZ, P1, !PT ;  /* 0xffffffffc1fa7810 */ /* 0x000fea0000ffe4ff */
[C---:B------:R-:W-:Y:S08]  /*20700*/  HMMA.16816.F32.BF16 R164, R172.reuse, R166, R16 ;  /* 0x000000a6aca4723c */ /* 0x040ff00000041810 */
[-C--:B------:R-:W-:Y:S03]  /*20710*/  HMMA.16816.F32.BF16 R160, R172, R156.reuse, R20 ;  /* 0x0000009caca0723c */ /* 0x080fe60000041814 */
[----:B------:R-:W-:Y:S05]  /*20720*/  @P5 HFMA2.BF16_V2 R122, -RZ.H0_H0, RZ.H0_H0, -R2.H0_H0 ;  /* 0x200000ffff7a5231 */ /* 0x000fea0000340902 */
[----:B------:R-:W-:Y:S01]  /*20730*/  @P5 STL.S16 [R1+0x24], R122 ;  /* 0x0000247a01005387 */ /* 0x000fe20000100600 */
[----:B------:R-:W-:Y:S03]  /*20740*/  PRMT R115, R122, 0x7610, R115 ;  /* 0x000076107a737816 */ /* 0x000fe60000000073 */
[----:B------:R1:W4:Y:S01]  /*20750*/  LDL.S16 R203, [R1+0xc] ;  /* 0x00000c0001cb7983 */ /* 0x0003220000100600 */
[----:B------:R-:W-:Y:S02]  /*20760*/  @P5 PRMT R2, R115, 0x5410, RZ ;  /* 0x0000541073025816 */ /* 0x000fe400000000ff */
[----:B------:R-:W-:Y:S02]  /*20770*/  ISETP.GT.U32.AND P5, PT, R133, UR11, PT ;  /* 0x0000000b85007c0c */ /* 0x000fe4000bfa4070 */
[C---:B------:R-:W-:Y:S01]  /*20780*/  HMMA.16816.F32.BF16 R132, R176.reuse, R156, R24 ;  /* 0x0000009cb084723c */ /* 0x040fe20000041818 */
[----:B------:R1:W-:Y:S07]  /*20790*/  STG.E.U16 desc[UR20][R192.64+0x72], R2 ;  /* 0x00007202c0007986 */ /* 0x0003ee000c101514 */
[-C--:B------:R-:W-:Y:S08]  /*207a0*/  HMMA.16816.F32.BF16 R128, R176, R158.reuse, R28 ;  /* 0x0000009eb080723c */ /* 0x080ff0000004181c */
[C---:B------:R-:W-:Y:S08]  /*207b0*/  HMMA.16816.F32.BF16 R156, R172.reuse, R158, R32 ;  /* 0x0000009eac9c723c */ /* 0x040ff00000041820 */
[-C--:B---3--:R-:W-:Y:S03]  /*207c0*/  HMMA.16816.F32.BF16 R152, R172, R140.reuse, R36 ;  /* 0x0000008cac98723c */ /* 0x088fe60000041824 */
[----:B-1----:R-:W-:Y:S02]  /*207d0*/  PRMT R2, R190, 0x7632, R2 ;  /* 0x00007632be027816 */ /* 0x002fe40000000002 */
[----:B------:R-:W-:Y:S03]  /*207e0*/  @!P4 PRMT R190, R201, 0x5410, RZ ;  /* 0x00005410c9bec816 */ /* 0x000fe600000000ff */
[C---:B------:R-:W-:Y:S04]  /*207f0*/  HMMA.16816.F32.BF16 R120, R176.reuse, R140, R40 ;  /* 0x0000008cb078723c */ /* 0x040fe80000041828 */
[----:B------:R-:W-:Y:S01]  /*20800*/  @P3 PRMT R2, R200, 0x5410, RZ ;  /* 0x00005410c8023816 */ /* 0x000fe200000000ff */
[----:B--2---:R-:W-:Y:S05]  /*20810*/  @P5 HFMA2.BF16_V2 R116, -RZ.H0_H0, RZ.H0_H0, -R3.H0_H0 ;  /* 0x200000ffff745231 */ /* 0x004fea0000340903 */
[----:B------:R1:W-:Y:S01]  /*20820*/  @P5 STL.S16 [R1+0x10], R116 ;  /* 0x0000107401005387 */ /* 0x0003e20000100600 */
[----:B------:R-:W-:Y:S04]  /*20830*/  PRMT R108, R116, 0x7610, R108 ;  /* 0x00007610746c7816 */ /* 0x000fe8000000006c */
[----:B------:R-:W-:Y:S02]  /*20840*/  @P5 PRMT R3, R108, 0x5410, RZ ;  /* 0x000054106c035816 */ /* 0x000fe400000000ff */
[----:B------:R-:W-:Y:S03]  /*20850*/  ISETP.GT.U32.AND P5, PT, R191, UR11, PT ;  /* 0x0000000bbf007c0c */ /* 0x000fe6000bfa4070 */
[----:B------:R2:W-:Y:S01]  /*20860*/  STG.E.U16 desc[UR20][R4.64+0x70], R3 ;  /* 0x0000700304007986 */ /* 0x0005e2000c101514 */
[-C--:B-1----:R-:W-:Y:S08]  /*20870*/  HMMA.16816.F32.BF16 R116, R176, R142.reuse, R44 ;  /* 0x0000008eb074723c */ /* 0x082ff0000004182c */
[C---:B------:R-:W-:Y:S08]  /*20880*/  HMMA.16816.F32.BF16 R140, R172.reuse, R142, R48 ;  /* 0x0000008eac8c723c */ /* 0x040ff00000041830 */
[-C--:B------:R-:W-:Y:S08]  /*20890*/  HMMA.16816.F32.BF16 R136, R172, R180.reuse, R52 ;  /* 0x000000b4ac88723c */ /* 0x080ff00000041834 */
[C---:B------:R-:W-:Y:S08]  /*208a0*/  HMMA.16816.F32.BF16 R112, R176.reuse, R180, R56 ;  /* 0x000000b4b070723c */ /* 0x040ff00000041838 */
[-C--:B------:R-:W-:Y:S08]  /*208b0*/  HMMA.16816.F32.BF16 R108, R176, R182.reuse, R60 ;  /* 0x000000b6b06c723c */ /* 0x080ff0000004183c */
[C---:B------:R-:W-:Y:S08]  /*208c0*/  HMMA.16816.F32.BF16 R124, R172.reuse, R182, R64 ;  /* 0x000000b6ac7c723c */ /* 0x040ff00000041840 */
[-C--:B------:R-:W-:Y:S08]  /*208d0*/  HMMA.16816.F32.BF16 R68, R172, R104.reuse, R68 ;  /* 0x00000068ac44723c */ /* 0x080ff00000041844 */
[C---:B------:R-:W-:Y:S04]  /*208e0*/  HMMA.16816.F32.BF16 R72, R176.reuse, R104, R72 ;  /* 0x00000068b048723c */ /* 0x040fe80000041848 */
[----:B------:R-:W-:Y:S02]  /*208f0*/  IMAD.MOV.U32 R104, RZ, RZ, R101 ;  /* 0x000000ffff687224 */ /* 0x000fe400078e0065 */
[----:B------:R-:W-:Y:S02]  /*20900*/  IMAD.MOV.U32 R105, RZ, RZ, R102 ;  /* 0x000000ffff697224 */ /* 0x000fe400078e0066 */
[-C--:B------:R-:W-:Y:S08]  /*20910*/  HMMA.16816.F32.BF16 R76, R176, R106.reuse, R76 ;  /* 0x0000006ab04c723c */ /* 0x080ff0000004184c */
[C---:B------:R-:W-:Y:S08]  /*20920*/  HMMA.16816.F32.BF16 R80, R172.reuse, R106, R80 ;  /* 0x0000006aac50723c */ /* 0x040ff00000041850 */
[-C--:B------:R-:W-:Y:S08]  /*20930*/  HMMA.16816.F32.BF16 R84, R172, R184.reuse, R84 ;  /* 0x000000b8ac54723c */ /* 0x080ff00000041854 */
[C---:B------:R-:W-:Y:S08]  /*20940*/  HMMA.16816.F32.BF16 R88, R176.reuse, R184, R88 ;  /* 0x000000b8b058723c */ /* 0x040ff00000041858 */
[-C--:B------:R-:W-:Y:S08]  /*20950*/  HMMA.16816.F32.BF16 R92, R176, R186.reuse, R92 ;  /* 0x000000bab05c723c */ /* 0x080ff0000004185c */
[----:B------:R-:W-:Y:S04]  /*20960*/  HMMA.16816.F32.BF16 R96, R172, R186, R96 ;  /* 0x000000baac60723c */ /* 0x000fe80000041860 */
[----:B----4-:R-:W-:Y:S05]  /*20970*/  @P5 HFMA2.BF16_V2 R203, -RZ.H0_H0, RZ.H0_H0, -R188.H0_H0 ;  /* 0x200000ffffcb5231 */ /* 0x010fea00003409bc */
[----:B------:R-:W-:Y:S01]  /*20980*/  @P5 STL.S16 [R1+0xc], R203 ;  /* 0x00000ccb01005387 */ /* 0x000fe20000100600 */
[----:B--2---:R-:W-:Y:S04]  /*20990*/  PRMT R3, R203, 0x7610, R3 ;  /* 0x00007610cb037816 */ /* 0x004fe80000000003 */
[----:B------:R-:W-:Y:S05]  /*209a0*/  @P5 PRMT R188, R3, 0x5410, RZ ;  /* 0x0000541003bc5816 */ /* 0x000fea00000000ff */
[----:B------:R1:W-:Y:S02]  /*209b0*/  STG.E.U16 desc[UR20][R4.64+0x72], R188 ;  /* 0x000072bc04007986 */ /* 0x0003e4000c101514 */
[----:B-1----:R-:W-:Y:S05]  /*209c0*/  IMAD.WIDE R4, R202, 0x70, R4 ;  /* 0x00000070ca047825 */ /* 0x002fea00078e0204 */
[----:B------:R-:W-:Y:S04]  /*209d0*/  STG.E.U16 desc[UR20][R4.64+0x70], R190 ;  /* 0x000070be04007986 */ /* 0x000fe8000c101514 */
[----:B------:R1:W-:Y:S04]  /*209e0*/  STG.E.U16 desc[UR20][R4.64+0x72], R2 ;  /* 0x0000720204007986 */ /* 0x0003e8000c101514 */
[----:B------:R2:W-:Y:S04]  /*209f0*/  STG.E.U16 desc[UR20][R194.64+0x72], R0 ;  /* 0x00007200c2007986 */ /* 0x0005e8000c101514 */
[----:B------:R4:W-:Y:S01]  /*20a00*/  STG.E.U16 desc[UR20][R194.64+0x70], R189 ;  /* 0x000070bdc2007986 */ /* 0x0009e2000c101514 */
[----:B-1----:R-:W-:Y:S02]  /*20a10*/  IMAD.MOV.U32 R2, RZ, RZ, R103 ;  /* 0x000000ffff027224 */ /* 0x002fe400078e0067 */
[----:B--2---:R-:W-:Y:S01]  /*20a20*/  IMAD.MOV.U32 R0, RZ, RZ, R100 ;  /* 0x000000ffff007224 */ /* 0x004fe200078e0064 */
[----:B------:R-:W-:Y:S06]  /*20a30*/  BRA.U UP0, `(.L_x_649) ;  /* 0xffffff9100e87547 */ /* 0x000fec000b83ffff */
.L_x_648:
[----:B------:R-:W3:Y:S01]  /*20a40*/  LDL.LU R3, [R1+0x148] ;  /* 0x0001480001037983 */ /* 0x000ee20000300800 */
[----:B------:R-:W1:Y:S03]  /*20a50*/  LDCU UR4, c[0x0][0x4fc] ;  /* 0x00009f80ff0477ac */ /* 0x000e660008000800 */
[----:B------:R-:W2:Y:S01]  /*20a60*/  LDL.LU R8, [R1+0x140] ;  /* 0x0001400001087983 */ /* 0x000ea20000300800 */
[----:B------:R-:W4:Y:S01]  /*20a70*/  S2R R53, SR_TID.X ;  /* 0x0000000000357919 */ /* 0x000f220000002100 */
[----:B------:R-:W1:Y:S01]  /*20a80*/  S2UR UR6, SR_CgaCtaId ;  /* 0x00000000000679c3 */ /* 0x000e620000008800 */
[----:B------:R-:W-:Y:S01]  /*20a90*/  UISETP.NE.AND UP3, UPT, UR18, -0x1, UPT ;  /* 0xffffffff1200788c */ /* 0x000fe2000bf65270 */
[----:B------:R-:W2:Y:S06]  /*20aa0*/  LDL.LU R7, [R1+0x144] ;  /* 0x0001440001077983 */ /* 0x000eac0000300800 */
[----:B------:R-:W1:Y:S01]  /*20ab0*/  S2UR UR7, SR_CTAID.Y ;  /* 0x00000000000779c3 */ /* 0x000e620000002600 */
[----:B------:R-:W2:Y:S01]  /*20ac0*/  LDL.LU R6, [R1+0x14c] ;  /* 0x00014c0001067983 */ /* 0x000ea20000300800 */
[----:B------:R-:W4:Y:S01]  /*20ad0*/  LDCU.U8 UR9, c[0x0][0x549] ;  /* 0x0000a920ff0977ac */ /* 0x000f220008000000 */
[----:B------:R-:W1:Y:S01]  /*20ae0*/  LDCU UR10, c[0x0][0x434] ;  /* 0x00008680ff0a77ac */ /* 0x000e620008000800 */
[----:B------:R-:W1:Y:S01]  /*20af0*/  LDCU.U8 UR11, c[0x0][0x548] ;  /* 0x0000a900ff0b77ac */ /* 0x000e620008000000 */
[----:B------:R-:W-:Y:S01]  /*20b00*/  UISETP.NE.AND UP2, UPT, UR18, -0x1, UPT ;  /* 0xffffffff1200788c */ /* 0x000fe2000bf45270 */
[----:B------:R-:W1:Y:S01]  /*20b10*/  LDCU UR13, c[0x0][0x434] ;  /* 0x00008680ff0d77ac */ /* 0x000e620008000800 */
[----:B----4-:R-:W-:Y:S01]  /*20b20*/  UISETP.NE.AND UP1, UPT, UR9, URZ, UPT ;  /* 0x000000ff0900728c */ /* 0x010fe2000bf25270 */
[----:B------:R-:W-:-:S03]  /*20b30*/  SHF.L.U32 R52, R53, 0x3, RZ ;  /* 0x0000000335347819 */ /* 0x000fc600000006ff */
[----:B-1----:R-:W-:-:S07]  /*20b40*/  UISETP.NE.AND UP0, UPT, UR11, URZ, !UP1 ;  /* 0x000000ff0b00728c */ /* 0x002fce000cf05270 */
[----:B------:R-:W1:Y:S02]  /*20b50*/  @UP1 LDCU UR9, c[0x0][0x430] ;  /* 0x00008600ff0917ac */ /* 0x000e640008000800 */
[----:B-1----:R-:W-:Y:S01]  /*20b60*/  @UP1 UIMAD UR13, UR9, UR10, URZ ;  /* 0x0000000a090d12a4 */ /* 0x002fe2000f8e02ff */
[----:B---3--:R-:W-:Y:S01]  /*20b70*/  MOV R5, R3 ;  /* 0x0000000300057202 */ /* 0x008fe20000000f00 */
[----:B--2---:R-:W1:Y:S04]  /*20b80*/  SHFL.BFLY PT, R4, R8, 0x2, 0x1f ;  /* 0x0c401f0008047f89 */ /* 0x004e6800000e0000 */
[----:B------:R-:W2:Y:S04]  /*20b90*/  SHFL.BFLY PT, R0, R5, 0x2, 0x1f ;  /* 0x0c401f0005007f89 */ /* 0x000ea800000e0000 */
[----:B------:R-:W3:Y:S04]  /*20ba0*/  SHFL.BFLY PT, R3, R7, 0x2, 0x1f ;  /* 0x0c401f0007037f89 */ /* 0x000ee800000e0000 */
[----:B------:R-:W4:Y:S01]  /*20bb0*/  SHFL.BFLY PT, R2, R6, 0x2, 0x1f ;  /* 0x0c401f0006027f89 */ /* 0x000f2200000e0000 */
[----:B-1----:R-:W-:Y:S01]  /*20bc0*/  FADD.FTZ R4, R4, R8 ;  /* 0x0000000804047221 */ /* 0x002fe20000010000 */
[----:B--2---:R-:W-:-:S04]  /*20bd0*/  FADD.FTZ R0, R0, R5 ;  /* 0x0000000500007221 */ /* 0x004fc80000010000 */
[----:B------:R-:W1:Y:S01]  /*20be0*/  SHFL.BFLY PT, R50, R4, 0x1, 0x1f ;  /* 0x0c201f0004327f89 */ /* 0x000e6200000e0000 */
[----:B---3--:R-:W-:-:S03]  /*20bf0*/  FADD.FTZ R3, R3, R7 ;  /* 0x0000000703037221 */ /* 0x008fc60000010000 */
[----:B------:R-:W2:Y:S04]  /*20c00*/  SHFL.BFLY PT, R51, R0, 0x1, 0x1f ;  /* 0x0c201f0000337f89 */ /* 0x000ea800000e0000 */
[----:B------:R-:W3:Y:S01]  /*20c10*/  SHFL.BFLY PT, R49, R3, 0x1, 0x1f ;  /* 0x0c201f0003317f89 */ /* 0x000ee200000e0000 */
[----:B----4-:R-:W-:-:S05]  /*20c20*/  FADD.FTZ R2, R2, R6 ;  /* 0x0000000602027221 */ /* 0x010fca0000010000 */
[----:B------:R-:W4:Y:S01]  /*20c30*/  SHFL.BFLY PT, R48, R2, 0x1, 0x1f ;  /* 0x0c201f0002307f89 */ /* 0x000f2200000e0000 */
[----:B-1----:R-:W-:-:S04]  /*20c40*/  FADD.FTZ R50, R4, R50 ;  /* 0x0000003204327221 */ /* 0x002fc80000010000 */
[----:B------:R-:W1:Y:S01]  /*20c50*/  MUFU.RCP R4, R50 ;  /* 0x0000003200047308 */ /* 0x000e620000001000 */
[----:B--2---:R-:W-:Y:S01]  /*20c60*/  FADD.FTZ R51, R0, R51 ;  /* 0x0000003300337221 */ /* 0x004fe20000010000 */
[----:B------:R-:W-:Y:S01]  /*20c70*/  FSETP.NE.FTZ.AND P3, PT, R50, RZ, PT ;  /* 0x000000ff3200720b */ /* 0x000fe20003f75000 */
[----:B---3--:R-:W-:Y:S01]  /*20c80*/  FADD.FTZ R49, R3, R49 ;  /* 0x0000003103317221 */ /* 0x008fe20000010000 */
[----:B------:R-:W-:Y:S02]  /*20c90*/  SHF.L.U32 R3, R53, 0x1, RZ ;  /* 0x0000000135037819 */ /* 0x000fe400000006ff */
[----:B------:R-:W-:Y:S02]  /*20ca0*/  FSETP.NE.FTZ.AND P0, PT, R51, RZ, PT ;  /* 0x000000ff3300720b */ /* 0x000fe40003f15000 */
[----:B------:R-:W2:Y:S01]  /*20cb0*/  MUFU.RCP R5, R49 ;  /* 0x0000003100057308 */ /* 0x000ea20000001000 */
[----:B-----5:R-:W-:Y:S01]  /*20cc0*/  LOP3.LUT R211, R211, 0x6, R3, 0xf8, !PT ;  /* 0x00000006d3d37812 */ /* 0x020fe200078ef803 */
[----:B----4-:R-:W-:Y:S01]  /*20cd0*/  FADD.FTZ R48, R2, R48 ;  /* 0x0000003002307221 */ /* 0x010fe20000010000 */
[----:B------:R-:W-:-:S02]  /*20ce0*/  LOP3.LUT R3, R52, 0xc0, RZ, 0xc0, !PT ;  /* 0x000000c034037812 */ /* 0x000fc400078ec0ff */
[----:B------:R-:W-:Y:S02]  /*20cf0*/  LOP3.LUT R211, R211, 0x20, R52, 0xf8, !PT ;  /* 0x00000020d3d37812 */ /* 0x000fe400078ef834 */
[----:B------:R-:W-:Y:S01]  /*20d00*/  LOP3.LUT R3, R3, 0x18, R53, 0xf8, !PT ;  /* 0x0000001803037812 */ /* 0x000fe200078ef835 */
[----:B------:R-:W-:Y:S01]  /*20d10*/  MUFU.RCP R42, R51 ;  /* 0x00000033002a7308 */ /* 0x000fe20000001000 */
[----:B-1----:R-:W-:Y:S02]  /*20d20*/  FSEL R2, R4, 1, P3 ;  /* 0x3f80000004027808 */ /* 0x002fe40001800000 */
[----:B------:R-:W-:Y:S02]  /*20d30*/  LOP3.LUT R211, R211, R3, RZ, 0xfc, !PT ;  /* 0x00000003d3d37212 */ /* 0x000fe400078efcff */
[----:B------:R-:W-:Y:S01]  /*20d40*/  FSETP.NE.FTZ.AND P2, PT, R49, RZ, PT ;  /* 0x000000ff3100720b */ /* 0x000fe20003f55000 */
[----:B------:R-:W-:Y:S01]  /*20d50*/  FMUL.FTZ R0, R2, UR4 ;  /* 0x0000000402007c20 */ /* 0x000fe20008410000 */
[----:B------:R-:W-:Y:S01]  /*20d60*/  FSETP.NE.FTZ.AND P1, PT, R48, RZ, PT ;  /* 0x000000ff3000720b */ /* 0x000fe20003f35000 */
[----:B------:R-:W1:Y:S01]  /*20d70*/  MUFU.RCP R3, R48 ;  /* 0x0000003000037308 */ /* 0x000e620000001000 */
[----:B--2---:R-:W-:Y:S01]  /*20d80*/  FSEL R4, R5, 1, P2 ;  /* 0x3f80000005047808 */ /* 0x004fe20001000000 */
        /* <DEDUP_REMOVED lines=25> */
[----:B------:R-:W-:Y:S01]  /*20f20*/  FMUL.FTZ R2, R4, UR4 ;  /* 0x0000000404027c20 */ /* 0x000fe20008410000 */
[----:B------:R-:W-:-:S02]  /*20f30*/  FSEL R42, R42, 1, P0 ;  /* 0x3f8000002a2a7808 */ /* 0x000fc40000000000 */
[----:B------:R-:W-:Y:S01]  /*20f40*/  LOP3.LUT R4, R210, 0x20, RZ, 0xc0, !PT ;  /* 0x00000020d2047812 */ /* 0x000fe200078ec0ff */
[----:B------:R-:W-:Y:S01]  /*20f50*/  FMUL.FTZ R0, R0, UR4 ;  /* 0x0000000400007c20 */ /* 0x000fe20008410000 */
[----:B------:R-:W-:Y:S01]  /*20f60*/  FMUL.FTZ R170, R2, R170 ;  /* 0x000000aa02aa7220 */ /* 0x000fe20000410000 */
[----:B------:R-:W-:Y:S01]  /*20f70*/  FMUL.FTZ R42, R42, UR4 ;  /* 0x000000042a2a7c20 */ /* 0x000fe20008410000 */
[----:B------:R-:W-:Y:S01]  /*20f80*/  UMOV UR4, 0x400 ;  /* 0x0000040000047882 */ /* 0x000fe20000000000 */
[C---:B------:R-:W-:Y:S01]  /*20f90*/  FMUL.FTZ R44, R2.reuse, R171 ;  /* 0x000000ab022c7220 */ /* 0x040fe20000410000 */
[----:B------:R-:W-:Y:S01]  /*20fa0*/  ULEA UR6, UR6, UR4, 0x18 ;  /* 0x0000000406067291 */ /* 0x000fe2000f8ec0ff */
[C---:B------:R-:W-:Y:S01]  /*20fb0*/  FMUL.FTZ R166, R2.reuse, R166 ;  /* 0x000000a602a67220 */ /* 0x040fe20000410000 */
[----:B------:R-:W1:Y:S01]  /*20fc0*/  @!UP3 LDCU.64 UR4, c[0x0][0x400] ;  /* 0x00008000ff04b7ac */ /* 0x000e620008000a00 */
[----:B------:R-:W-:Y:S01]  /*20fd0*/  FMUL.FTZ R167, R2, R167 ;  /* 0x000000a702a77220 */ /* 0x000fe20000410000 */
[C---:B------:R-:W-:Y:S01]  /*20fe0*/  FMUL.FTZ R148, R0.reuse, R148 ;  /* 0x0000009400947220 */ /* 0x040fe20000410000 */
[C---:B------:R-:W-:Y:S01]  /*20ff0*/  FMUL.FTZ R47, R0.reuse, R149 ;  /* 0x00000095002f7220 */ /* 0x040fe20000410000 */
[----:B------:R-:W-:Y:S01]  /*21000*/  LEA R3, R211, UR6, 0x1 ;  /* 0x00000006d3037c11 */ /* 0x000fe2000f8e08ff */
        /* <DEDUP_REMOVED lines=25> */
[C---:B------:R-:W-:Y:S01]  /*211a0*/  FMUL.FTZ R41, R2.reuse, R163 ;  /* 0x000000a302297220 */ /* 0x040fe20000410000 */
[----:B------:R-:W-:Y:S01]  /*211b0*/  F2FP.BF16.F32.PACK_AB R0, R167, R166 ;  /* 0x000000a6a700723e */ /* 0x000fe200000010ff */
[C---:B------:R-:W-:Y:S01]  /*211c0*/  FMUL.FTZ R158, R2.reuse, R158 ;  /* 0x0000009e029e7220 */ /* 0x040fe20000410000 */
[----:B------:R-:W-:Y:S01]  /*211d0*/  IADD3 R4, PT, PT, R3, -R4, RZ ;  /* 0x8000000403047210 */ /* 0x000fe20007ffe0ff */
        /* <DEDUP_REMOVED lines=19> */
[----:B-1----:R-:W-:Y:S01]  /*21310*/  @!UP3 UIMAD.WIDE.U32 UR14, UR7, UR4, URZ ;  /* 0x00000004070eb2a5 */ /* 0x002fe2000f8e00ff */
[C---:B------:R-:W-:Y:S01]  /*21320*/  FMUL.FTZ R146, R42.reuse, R146 ;  /* 0x000000922a927220 */ /* 0x040fe20000410000 */
[C---:B------:R-:W-:Y:S01]  /*21330*/  FMUL.FTZ R147, R42.reuse, R147 ;  /* 0x000000932a937220 */ /* 0x040fe20000410000 */
[----:B------:R-:W-:Y:S01]  /*21340*/  F2FP.BF16.F32.PACK_AB R2, R165, R164 ;  /* 0x000000a4a502723e */ /* 0x000fe200000010ff */
[----:B------:R-:W-:Y:S01]  /*21350*/  STS [R3], R45 ;  /* 0x0000002d03007388 */ /* 0x000fe20000000800 */
[C---:B------:R-:W-:Y:S01]  /*21360*/  FMUL.FTZ R134, R42.reuse, R134 ;  /* 0x000000862a867220 */ /* 0x040fe20000410000 */
[C---:B------:R-:W-:Y:S01]  /*21370*/  FMUL.FTZ R135, R42.reuse, R135 ;  /* 0x000000872a877220 */ /* 0x040fe20000410000 */
[----:B------:R-:W-:Y:S01]  /*21380*/  @!UP3 UIMAD UR12, UR7, UR5, UR15 ;  /* 0x00000005070cb2a4 */ /* 0x000fe2000f8e020f */
[----:B------:R-:W-:Y:S01]  /*21390*/  STS [R3+0x200], R44 ;  /* 0x0002002c03007388 */ /* 0x000fe20000000800 */
[C---:B------:R-:W-:Y:S01]  /*213a0*/  FMUL.FTZ R130, R42.reuse, R130 ;  /* 0x000000822a827220 */ /* 0x040fe20000410000 */
[----:B------:R-:W-:Y:S01]  /*213b0*/  FMUL.FTZ R36, R42, R131 ;  /* 0x000000832a247220 */ /* 0x000fe20000410000 */
[----:B------:R-:W-:Y:S01]  /*213c0*/  F2FP.BF16.F32.PACK_AB R47, R47, R148 ;  /* 0x000000942f2f723e */ /* 0x000fe200000010ff */
[----:B------:R1:W-:Y:S01]  /*213d0*/  STS [R4+0x210], R0 ;  /* 0x0002100004007388 */ /* 0x0003e20000000800 */
[----:B------:R-:W-:Y:S01]  /*213e0*/  F2FP.BF16.F32.PACK_AB R150, R151, R150 ;  /* 0x000000969796723e */ /* 0x000fe200000010ff */
[----:B------:R-:W2:Y:S01]  /*213f0*/  @UP3 LDCU.64 UR4, c[0x0][0x408] ;  /* 0x00008100ff0437ac */ /* 0x000ea20008000a00 */
[----:B------:R-:W-:Y:S01]  /*21400*/  F2FP.BF16.F32.PACK_AB R46, R46, R144 ;  /* 0x000000902e2e723e */ /* 0x000fe200000010ff */
[----:B------:R3:W-:Y:S01]  /*21410*/  STS [R4+0x10], R2 ;  /* 0x0000100204007388 */ /* 0x0007e20000000800 */
[----:B------:R-:W-:Y:S01]  /*21420*/  F2FP.BF16.F32.PACK_AB R146, R147, R146 ;  /* 0x000000929392723e */ /* 0x000fe200000010ff */
[C---:B------:R-:W-:Y:S01]  /*21430*/  FMUL.FTZ R122, R42.reuse, R122 ;  /* 0x0000007a2a7a7220 */ /* 0x040fe20000410000 */
[----:B------:R-:W-:Y:S01]  /*21440*/  F2FP.BF16.F32.PACK_AB R43, R43, R160 ;  /* 0x000000a02b2b723e */ /* 0x000fe200000010ff */
[C---:B------:R-:W-:Y:S01]  /*21450*/  FMUL.FTZ R32, R42.reuse, R123 ;  /* 0x0000007b2a207220 */ /* 0x040fe20000410000 */
[----:B------:R-:W-:Y:S01]  /*21460*/  F2FP.BF16.F32.PACK_AB R41, R41, R162 ;  /* 0x000000a22929723e */ /* 0x000fe200000010ff */
[C---:B------:R-:W-:Y:S01]  /*21470*/  FMUL.FTZ R118, R42.reuse, R118 ;  /* 0x000000762a767220 */ /* 0x040fe20000410000 */
        /* <DEDUP_REMOVED lines=14> */
[----:B-1----:R-:W-:Y:S01]  /*21560*/  LOP3.LUT R0, R210, 0x40, RZ, 0xc0, !PT ;  /* 0x00000040d2007812 */ /* 0x002fe200078ec0ff */
[----:B------:R-:W-:Y:S01]  /*21570*/  STS [R4+0x1210], R146 ;  /* 0x0012109204007388 */ /* 0x000fe20000000800 */
[----:B------:R-:W-:Y:S01]  /*21580*/  F2FP.BF16.F32.PACK_AB R34, R34, R154 ;  /* 0x0000009a2222723e */ /* 0x000fe200000010ff */
[C---:B------:R-:W-:Y:S01]  /*21590*/  FMUL.FTZ R20, R42.reuse, R111 ;  /* 0x0000006f2a147220 */ /* 0x040fe20000410000 */
[----:B---3--:R-:W-:Y:S01]  /*215a0*/  IADD3 R2, PT, PT, R3, -R0, RZ ;  /* 0x8000000003027210 */ /* 0x008fe20007ffe0ff */
        /* <DEDUP_REMOVED lines=22> */
[----:B--2---:R-:W-:Y:S01]  /*21710*/  @UP3 UIMAD.WIDE.U32 UR16, UR18, UR4, URZ ;  /* 0x00000004121032a5 */ /* 0x004fe2000f8e00ff */
[----:B------:R-:W-:Y:S01]  /*21720*/  F2FP.BF16.F32.PACK_AB R25, R25, R112 ;  /* 0x000000701919723e */ /* 0x000fe200000010ff */
[----:B------:R-:W-:Y:S01]  /*21730*/  STS [R2+0x1220], R134 ;  /* 0x0012208602007388 */ /* 0x000fe20000000800 */
[----:B------:R-:W-:Y:S01]  /*21740*/  F2FP.BF16.F32.PACK_AB R24, R24, R114 ;  /* 0x000000721818723e */ /* 0x000fe200000010ff */
[----:B------:R-:W-:Y:S01]  /*21750*/  @UP3 UIMAD UR12, UR18, UR5, UR17 ;  /* 0x00000005120c32a4 */ /* 0x000fe2000f8e0211 */
[----:B------:R-:W-:Y:S01]  /*21760*/  F2FP.BF16.F32.PACK_AB R21, R21, R108 ;  /* 0x0000006c1515723e */ /* 0x000fe200000010ff */
[----:B------:R-:W-:Y:S01]  /*21770*/  STS [R0+0x1030], R37 ;  /* 0x0010302500007388 */ /* 0x000fe20000000800 */
[----:B------:R-:W-:Y:S01]  /*21780*/  F2FP.BF16.F32.PACK_AB R20, R20, R110 ;  /* 0x0000006e1414723e */ /* 0x000fe200000010ff */
[----:B------:R-:W-:Y:S01]  /*21790*/  @!UP3 UMOV UR17, UR14 ;  /* 0x0000000e0011bc82 */ /* 0x000fe20008000000 */
        /* <DEDUP_REMOVED lines=11> */
[----:B------:R-:W-:Y:S01]  /*21850*/  @!UP2 UIMAD UR18, UR7, UR10, URZ ;  /* 0x0000000a0712a2a4 */ /* 0x000fe2000f8e02ff */
[----:B------:R-:W-:Y:S01]  /*21860*/  F2FP.BF16.F32.PACK_AB R13, R13, R76 ;  /* 0x0000004c0d0d723e */ /* 0x000fe200000010ff */
[----:B------:R-:W-:Y:S01]  /*21870*/  STS [R4+0x2010], R31 ;  /* 0x0020101f04007388 */ /* 0x000fe20000000800 */
[----:B------:R-:W-:Y:S01]  /*21880*/  F2FP.BF16.F32.PACK_AB R12, R12, R78 ;  /* 0x0000004e0c0c723e */ /* 0x000fe200000010ff */
[----:B------:R-:W2:Y:S01]  /*21890*/  @UP1 LDCU UR5, c[0x0][0x430] ;  /* 0x00008600ff0517ac */ /* 0x000ea20008000800 */
[----:B------:R-:W-:Y:S01]  /*218a0*/  F2FP.BF16.F32.PACK_AB R11, R11, R84 ;  /* 0x000000540b0b723e */ /* 0x000fe200000010ff */
[----:B------:R-:W-:Y:S01]  /*218b0*/  STS [R4+0x2210], R30 ;  /* 0x0022101e04007388 */ /* 0x000fe20000000800 */
[----:B------:R-:W-:Y:S01]  /*218c0*/  F2FP.BF16.F32.PACK_AB R10, R10, R86 ;  /* 0x000000560a0a723e */ /* 0x000fe200000010ff */
[----:B------:R-:W-:Y:S01]  /*218d0*/  @UP1 UMOV UR4, 0x1 ;  /* 0x0000000100041882 */ /* 0x000fe20000000000 */
[----:B------:R-:W-:Y:S01]  /*218e0*/  F2FP.BF16.F32.PACK_AB R7, R7, R96 ;  /* 0x000000600707723e */ /* 0x000fe200000010ff */
[----:B------:R-:W-:Y:S01]  /*218f0*/  STS [R3+0x3000], R33 ;  /* 0x0030002103007388 */ /* 0x000fe20000000800 */
[----:B------:R-:W-:Y:S01]  /*21900*/  F2FP.BF16.F32.PACK_AB R6, R6, R98 ;  /* 0x000000620606723e */ /* 0x000fe200000010ff */
[----:B------:R-:W-:Y:S01]  /*21910*/  @UP3 UMOV UR17, UR16 ;  /* 0x0000001000113c82 */ /* 0x000fe20008000000 */
[----:B------:R-:W-:Y:S01]  /*21920*/  F2FP.BF16.F32.PACK_AB R9, R9, R88 ;  /* 0x000000580909723e */ /* 0x000fe200000010ff */
[----:B------:R-:W-:Y:S01]  /*21930*/  STS [R3+0x3200], R32 ;  /* 0x0032002003007388 */ /* 0x000fe20000000800 */
[----:B------:R-:W-:Y:S01]  /*21940*/  F2FP.BF16.F32.PACK_AB R8, R8, R90 ;  /* 0x0000005a0808723e */ /* 0x000fe200000010ff */
[----:B------:R-:W-:Y:S01]  /*21950*/  USHF.R.S32.HI UR9, URZ, 0x1f, UR18 ;  /* 0x0000001fff097899 */ /* 0x000fe20008011412 */
        /* <DEDUP_REMOVED lines=23> */
[----:B---3--:R-:W-:-:S03]  /*21ad0*/  LOP3.LUT R3, R52, 0xd8, RZ, 0xc0, !PT ;  /* 0x000000d834037812 */ /* 0x008fc600078ec0ff */
[----:B------:R-:W-:Y:S01]  /*21ae0*/  STS [R2+0x5020], R9 ;  /* 0x0050200902007388 */ /* 0x000fe20000000800 */
[----:B------:R-:W-:-:S03]  /*21af0*/  LOP3.LUT R3, R3, 0x18, R53, 0x78, !PT ;  /* 0x0000001803037812 */ /* 0x000fc600078e7835 */
[----:B------:R3:W-:Y:S01]  /*21b00*/  STS [R2+0x5220], R8 ;  /* 0x0052200802007388 */ /* 0x0007e20000000800 */
[----:B----4-:R4:W1:Y:S01]  /*21b10*/  @P3 MUFU.LG2 R4, R50 ;  /* 0x0000003200043308 */ /* 0x0108620000000c00 */
[----:B------:R-:W-:Y:S02]  /*21b20*/  LOP3.LUT R3, R3, 0x1f20, R52, 0xf8, !PT ;  /* 0x00001f2003037812 */ /* 0x000fe400078ef834 */
[----:B------:R4:W-:Y:S01]  /*21b30*/  STS [R0+0x5030], R5 ;  /* 0x0050300500007388 */ /* 0x0009e20000000800 */
[----:B---3--:R-:W3:Y:S01]  /*21b40*/  @P3 LDC R8, c[0x0][0x458] ;  /* 0x00011600ff083b82 */ /* 0x008ee20000000800 */
[----:B------:R-:W-:-:S05]  /*21b50*/  FMUL.FTZ R2, R42, R95 ;  /* 0x0000005f2a027220 */ /* 0x000fca0000410000 */
[----:B------:R-:W-:Y:S01]  /*21b60*/  F2FP.BF16.F32.PACK_AB R2, R2, R94 ;  /* 0x0000005e0202723e */ /* 0x000fe200000010ff */
[----:B-12-4-:R-:W-:Y:S06]  /*21b70*/  BRA.U UP1, `(.L_x_652) ;  /* 0x0000000101207547 */ /* 0x016fec000b800000 */
[----:B------:R-:W-:Y:S01]  /*21b80*/  UISETP.NE.AND UP1, UPT, UR11, URZ, UPT ;  /* 0x000000ff0b00728c */ /* 0x000fe2000bf25270 */
[----:B------:R-:W1:Y:S10]  /*21b90*/  LDCU UR5, c[0x0][0x3e0] ;  /* 0x00007c00ff0577ac */ /* 0x000e740008000800 */
[----:B------:R-:W1:Y:S01]  /*21ba0*/  @UP1 LDCU UR4, c[0x0][0x454] ;  /* 0x00008a80ff0417ac */ /* 0x000e620008000800 */
[----:B------:R-:W2:Y:S01]  /*21bb0*/  @UP1 LDCU UR13, c[0x0][0x454] ;  /* 0x00008a80ff0d17ac */ /* 0x000ea20008000800 */
[----:B-1----:R-:W-:-:S02]  /*21bc0*/  @UP1 UIMAD UR4, UR5, UR4, URZ ;  /* 0x00000004050412a4 */ /* 0x002fc4000f8e02ff */
[----:B------:R-:W-:-:S03]  /*21bd0*/  @!UP1 UIMAD UR4, UR5, UR10, URZ ;  /* 0x0000000a050492a4 */ /* 0x000fc6000f8e02ff */
[----:B------:R-:W-:Y:S01]  /*21be0*/  @UP1 UMOV UR5, 0x1 ;  /* 0x0000000100051882 */ /* 0x000fe20000000000 */
[----:B--2---:R-:W-:-:S08]  /*21bf0*/  @!UP1 UMOV UR5, 0x1 ;  /* 0x0000000100059882 */ /* 0x004fd00000000000 */
.L_x_652:
[----:B------:R1:W-:Y:S01]  /*21c00*/  STS [R0+0x5230], R2 ;  /* 0x0052300200007388 */ /* 0x0003e20000000800 */
[----:B------:R-:W-:Y:S01]  /*21c10*/  LEA R24, R3, UR6, 0x1 ;  /* 0x0000000603187c11 */ /* 0x000fe2000f8e08ff */
[----:B------:R-:W2:Y:S01]  /*21c20*/  S2UR UR6, SR_CTAID.X ;  /* 0x00000000000679c3 */ /* 0x000ea20000002500 */
[----:B------:R-:W4:Y:S07]  /*21c30*/  @P2 MUFU.LG2 R3, R49 ;  /* 0x0000003100032308 */ /* 0x000f2e0000000c00 */
[----:B------:R-:W-:Y:S01]  /*21c40*/  BAR.SYNC.DEFER_BLOCKING 0x0 ;  /* 0x0000000000007b1d */ /* 0x000fe20000010000 */
[----:B------:R-:W-:Y:S01]  /*21c50*/  MOV R17, 0x7f800000 ;  /* 0x7f80000000117802 */ /* 0x000fe20000000f00 */
[----:B------:R-:W-:Y:S01]  /*21c60*/  UIMAD UR13, UR14, UR13, URZ ;  /* 0x0000000d0e0d72a4 */ /* 0x000fe2000f8e02ff */
[----:B------:R-:W-:Y:S01]  /*21c70*/  MOV R16, 0x7f800000 ;  /* 0x7f80000000107802 */ /* 0x000fe20000000f00 */
[----:B------:R-:W-:Y:S01]  /*21c80*/  USEL UR18, UR18, URZ, UP0 ;  /* 0x000000ff12127287 */ /* 0x000fe20008000000 */
[----:B------:R-:W-:-:S03]  /*21c90*/  MOV R15, 0x7f800000 ;  /* 0x7f800000000f7802 */ /* 0x000fc60000000f00 */
[----:B------:R-:W5:Y:S01]  /*21ca0*/  @P2 LDC R7, c[0x0][0x458] ;  /* 0x00011600ff072b82 */ /* 0x000f620000000800 */
[----:B------:R-:W-:Y:S01]  /*21cb0*/  @!UP0 UIMAD UR13, UR7, UR4, UR13 ;  /* 0x00000004070d82a4 */ /* 0x000fe2000f8e020d */
[----:B------:R-:W5:Y:S01]  /*21cc0*/  S2R R20, SR_CTAID.X ;  /* 0x0000000000147919 */ /* 0x000f620000002500 */
[----:B------:R-:W-:Y:S01]  /*21cd0*/  USEL UR9, UR9, URZ, UP0 ;  /* 0x000000ff09097287 */ /* 0x000fe20008000000 */
[----:B------:R-:W-:Y:S01]  /*21ce0*/  BSSY.RECONVERGENT B0, `(.L_x_653) ;  /* 0x000003d000007945 */ /* 0x000fe20003800200 */
[----:B------:R-:W-:Y:S01]  /*21cf0*/  USHF.R.S32.HI UR7, URZ, 0x1f, UR13 ;  /* 0x0000001fff077899 */ /* 0x000fe2000801140d */
[----:B------:R-:W-:Y:S02]  /*21d00*/  MOV R14, 0x7f800000 ;  /* 0x7f800000000e7802 */ /* 0x000fe40000000f00 */
[----:B------:R-:W5:Y:S01]  /*21d10*/  @P1 LDC R6, c[0x0][0x458] ;  /* 0x00011600ff061b82 */ /* 0x000f620000000800 */
[----:B----4-:R-:W-:Y:S01]  /*21d20*/  @P2 FMUL.FTZ R3, R3, 0.69314718246459960938 ;  /* 0x3f31721803032820 */ /* 0x010fe20000410000 */
[----:B-1----:R-:W-:-:S06]  /*21d30*/  @P3 FMUL.FTZ R0, R4, 0.69314718246459960938 ;  /* 0x3f31721804003820 */ /* 0x002fcc0000410000 */
[----:B------:R-:W1:Y:S01]  /*21d40*/  @P0 LDC R5, c[0x0][0x458] ;  /* 0x00011600ff050b82 */ /* 0x000e620000000800 */
[----:B------:R-:W4:Y:S01]  /*21d50*/  @P1 MUFU.LG2 R2, R48 ;  /* 0x0000003000021308 */ /* 0x000f220000000c00 */
[----:B------:R1:W1:Y:S01]  /*21d60*/  LDS.128 R28, [R24+0x1800] ;  /* 0x00180000181c7984 */ /* 0x0002620000000c00 */
[----:B---3--:R-:W-:Y:S01]  /*21d70*/  @P3 FFMA.FTZ R17, R103, R8, R0 ;  /* 0x0000000867113223 */ /* 0x008fe20000010000 */
[----:B--2---:R-:W-:Y:S01]  /*21d80*/  UIMAD UR10, UR6, UR5, URZ ;  /* 0x00000005060a72a4 */ /* 0x004fe2000f8e02ff */
[----:B------:R-:W-:-:S03]  /*21d90*/  LOP3.LUT P3, RZ, R53, 0x3, RZ, 0xc0, !PT ;  /* 0x0000000335ff7812 */ /* 0x000fc6000786c0ff */
[----:B------:R-:W-:Y:S01]  /*21da0*/  USHF.L.U32 UR10, UR10, 0x7, URZ ;  /* 0x000000070a0a7899 */ /* 0x000fe200080006ff */
[----:B------:R-:W2:Y:S01]  /*21db0*/  @P0 MUFU.LG2 R4, R51 ;  /* 0x0000003300040308 */ /* 0x000ea20000000c00 */
[----:B-----5:R-:W-:Y:S02]  /*21dc0*/  @P2 FFMA.FTZ R16, R102, R7, R3 ;  /* 0x0000000766102223 */ /* 0x020fe40000010003 */
[----:B------:R-:W-:Y:S02]  /*21dd0*/  USHF.R.S32.HI UR4, URZ, 0x1f, UR10 ;  /* 0x0000001fff047899 */ /* 0x000fe4000801140a */
[----:B------:R-:W-:Y:S01]  /*21de0*/  UIADD3 UR18, UP1, UP0, UR10, UR18, UR13 ;  /* 0x000000120a127290 */ /* 0x000fe2000f83e00d */
[----:B----4-:R-:W-:-:S03]  /*21df0*/  @P1 FMUL.FTZ R2, R2, 0.69314718246459960938 ;  /* 0x3f31721802021820 */ /* 0x010fc60000410000 */
[----:B------:R-:W-:Y:S01]  /*21e00*/  UIADD3.X UR4, UPT, UPT, UR4, UR9, UR7, UP1, UP0 ;  /* 0x0000000904047290 */ /* 0x000fe20008fe0407 */
[----:B------:R-:W-:Y:S01]  /*21e10*/  @P1 FFMA.FTZ R15, R101, R6, R2 ;  /* 0x00000006650f1223 */ /* 0x000fe20000010002 */
[----:B--2---:R-:W-:-:S04]  /*21e20*/  @P0 FMUL.FTZ R0, R4, 0.69314718246459960938 ;  /* 0x3f31721804000820 */ /* 0x004fc80000410000 */
[----:B-1----:R-:W-:Y:S01]  /*21e30*/  @P0 FFMA.FTZ R14, R100, R5, R0 ;  /* 0x00000005640e0223 */ /* 0x002fe20000010000 */
[----:B------:R-:W-:Y:S06]  /*21e40*/  @P3 BRA `(.L_x_654) ;  /* 0x0000000000983947 */ /* 0x000fec0003800000 */
[----:B------:R-:W-:Y:S02]  /*21e50*/  LOP3.LUT R0, R209, 0x30, RZ, 0xc0, !PT ;  /* 0x00000030d1007812 */ /* 0x000fe400078ec0ff */
[----:B------:R-:W-:-:S04]  /*21e60*/  LOP3.LUT R2, R53, 0x1f, RZ, 0xc0, !PT ;  /* 0x0000001f35027812 */ /* 0x000fc800078ec0ff */
[----:B------:R-:W-:-:S04]  /*21e70*/  LEA.HI R0, R2, R0, RZ, 0x1e ;  /* 0x0000000002007211 */ /* 0x000fc800078ff0ff */
[C---:B------:R-:W-:Y:S01]  /*21e80*/  ISETP.GE.AND P6, PT, R0.reuse, UR8, PT ;  /* 0x0000000800007c0c */ /* 0x040fe2000bfc6270 */
[C---:B------:R-:W-:Y:S02]  /*21e90*/  VIADD R2, R0.reuse, 0x8 ;  /* 0x0000000800027836 */ /* 0x040fe40000000000 */
[C---:B------:R-:W-:Y:S02]  /*21ea0*/  VIADD R5, R0.reuse, 0x40 ;  /* 0x0000004000057836 */ /* 0x040fe40000000000 */
[----:B------:R-:W-:Y:S01]  /*21eb0*/  VIADD R4, R0, 0x48 ;  /* 0x0000004800047836 */ /* 0x000fe20000000000 */
        /* <DEDUP_REMOVED lines=10> */
[----:B------:R-:W-:Y:S01]  /*21f60*/  @!P3 IMAD R4, R4, UR5, RZ ;  /* 0x000000050404bc24 */ /* 0x000fe2000f8e02ff */
[----:B------:R-:W-:-:S04]  /*21f70*/  @!P5 IADD3 R3, P0, PT, R2, UR18, RZ ;  /* 0x000000120203dc10 */ /* 0x000fc8000ff1e0ff */
[----:B------:R-:W3:Y:S01]  /*21f80*/  @!P4 LDC.64 R12, c[0x0][0x420] ;  /* 0x00010800ff0ccb82 */ /* 0x000ee20000000a00 */
[----:B------:R-:W-:-:S07]  /*21f90*/  @!P5 LEA.HI.X.SX32 R2, R2, UR4, 0x1, P0 ;  /* 0x000000040202dc11 */ /* 0x000fce00080f0eff */
[----:B------:R-:W4:Y:S01]  /*21fa0*/  @!P3 LDC.64 R18, c[0x0][0x420] ;  /* 0x00010800ff12bb82 */ /* 0x000f220000000a00 */
[----:B-1----:R-:W-:-:S04]  /*21fb0*/  @!P6 LEA R8, P1, R0, R8, 0x2 ;  /* 0x000000080008e211 */ /* 0x002fc800078210ff */
[----:B------:R-:W-:Y:S02]  /*21fc0*/  @!P6 LEA.HI.X R9, R0, R9, R6, 0x2, P1 ;  /* 0x000000090009e211 */ /* 0x000fe400008f1406 */
[----:B------:R-:W-:Y:S02]  /*21fd0*/  @!P4 IADD3 R0, P1, PT, R5, UR18, RZ ;  /* 0x000000120500cc10 */ /* 0x000fe4000ff3e0ff */
[C---:B--2---:R-:W-:Y:S01]  /*21fe0*/  @!P5 LEA R6, P2, R3.reuse, R10, 0x2 ;  /* 0x0000000a0306d211 */ /* 0x044fe200078410ff */
[----:B------:R1:W-:Y:S01]  /*21ff0*/  @!P6 STG.E desc[UR20][R8.64], R17 ;  /* 0x000000110800e986 */ /* 0x0003e2000c101914 */
[----:B------:R-:W-:Y:S02]  /*22000*/  @!P3 IADD3 R10, P0, PT, R4, UR18, RZ ;  /* 0x00000012040abc10 */ /* 0x000fe4000ff1e0ff */
[----:B------:R-:W-:Y:S02]  /*22010*/  @!P5 LEA.HI.X R7, R3, R11, R2, 0x2, P2 ;  /* 0x0000000b0307d211 */ /* 0x000fe400010f1402 */
[----:B------:R-:W-:-:S02]  /*22020*/  @!P4 LEA.HI.X.SX32 R5, R5, UR4, 0x1, P1 ;  /* 0x000000040505cc11 */ /* 0x000fc400088f0eff */
[----:B------:R-:W-:Y:S01]  /*22030*/  @!P3 LEA.HI.X.SX32 R3, R4, UR4, 0x1, P0 ;  /* 0x000000040403bc11 */ /* 0x000fe200080f0eff */
[----:B------:R1:W-:Y:S01]  /*22040*/  @!P5 STG.E desc[UR20][R6.64], R16 ;  /* 0x000000100600d986 */ /* 0x0003e2000c101914 */
[----:B---3--:R-:W-:-:S04]  /*22050*/  @!P4 LEA R4, P1, R0, R12, 0x2 ;  /* 0x0000000c0004c211 */ /* 0x008fc800078210ff */
[----:B------:R-:W-:Y:S02]  /*22060*/  @!P4 LEA.HI.X R5, R0, R13, R5, 0x2, P1 ;  /* 0x0000000d0005c211 */ /* 0x000fe400008f1405 */
[----:B----4-:R-:W-:-:S03]  /*22070*/  @!P3 LEA R2, P0, R10, R18, 0x2 ;  /* 0x000000120a02b211 */ /* 0x010fc600078010ff */
[----:B------:R1:W-:Y:S01]  /*22080*/  @!P4 STG.E desc[UR20][R4.64], R15 ;  /* 0x0000000f0400c986 */ /* 0x0003e2000c101914 */
[----:B------:R-:W-:-:S05]  /*22090*/  @!P3 LEA.HI.X R3, R10, R19, R3, 0x2, P0 ;  /* 0x000000130a03b211 */ /* 0x000fca00000f1403 */
[----:B------:R1:W-:Y:S04]  /*220a0*/  @!P3 STG.E desc[UR20][R2.64], R14 ;  /* 0x0000000e0200b986 */ /* 0x0003e8000c101914 */
.L_x_654:
[----:B------:R-:W-:Y:S05]  /*220b0*/  BSYNC.RECONVERGENT B0 ;  /* 0x0000000000007941 */ /* 0x000fea0003800200 */
.L_x_653:
[----:B------:R2:W5:Y:S04]  /*220c0*/  LDL R32, [R1+0x158] ;  /* 0x0001580001207983 */ /* 0x0005680000100800 */
[----:B------:R2:W5:Y:S01]  /*220d0*/  LDL R27, [R1+0x15c] ;  /* 0x00015c00011b7983 */ /* 0x0005620000100800 */
[----:B-1----:R-:W-:Y:S01]  /*220e0*/  SHF.R.U32.HI R2, RZ, 0x2, R53 ;  /* 0x00000002ff027819 */ /* 0x002fe20000011635 */
[----:B------:R-:W-:Y:S01]  /*220f0*/  IMAD.MOV.U32 R3, RZ, RZ, RZ ;  /* 0x000000ffff037224 */ /* 0x000fe200078e00ff */
[----:B------:R-:W1:Y:S01]  /*22100*/  LDCU.64 UR4, c[0x0][0x410] ;  /* 0x00008200ff0477ac */ /* 0x000e620008000a00 */
[----:B------:R2:W3:Y:S01]  /*22110*/  LDS.128 R16, [R24+0x2000] ;  /* 0x0020000018107984 */ /* 0x0004e20000000c00 */
[----:B------:R-:W-:Y:S01]  /*22120*/  LOP3.LUT R26, R52, 0x18, RZ, 0xc0, !PT ;  /* 0x00000018341a7812 */ /* 0x000fe200078ec0ff */
[----:B------:R-:W-:Y:S01]  /*22130*/  IMAD.WIDE.U32 R6, R20, 0x80, R2 ;  /* 0x0000008014067825 */ /* 0x000fe200078e0002 */
[----:B------:R-:W-:Y:S01]  /*22140*/  ISETP.GE.AND P3, PT, R2, UR8, PT ;  /* 0x0000000802007c0c */ /* 0x000fe2000bf66270 */
[----:B------:R2:W4:Y:S01]  /*22150*/  LDS.128 R20, [R24] ;  /* 0x0000000018147984 */ /* 0x0005220000000c00 */
[----:B------:R-:W-:Y:S01]  /*22160*/  IADD3 R4, P0, PT, R26, UR17, RZ ;  /* 0x000000111a047c10 */ /* 0x000fe2000ff1e0ff */
[C---:B------:R-:W-:Y:S01]  /*22170*/  VIADD R0, R2.reuse, 0x20 ;  /* 0x0000002002007836 */ /* 0x040fe20000000000 */
[C---:B------:R-:W-:Y:S01]  /*22180*/  IADD3 R3, PT, PT, R2.reuse, 0x40, RZ ;  /* 0x0000004002037810 */ /* 0x040fe20007ffe0ff */
[----:B------:R2:W2:Y:S01]  /*22190*/  LDS.128 R12, [R24+0x4000] ;  /* 0x00400000180c7984 */ /* 0x0004a20000000c00 */
[----:B------:R-:W-:Y:S01]  /*221a0*/  VIADD R2, R2, 0x60 ;  /* 0x0000006002027836 */ /* 0x000fe20000000000 */
[----:B------:R-:W-:Y:S01]  /*221b0*/  IADD3.X R5, PT, PT, RZ, UR12, RZ, P0, !PT ;  /* 0x0000000cff057c10 */ /* 0x000fe200087fe4ff */
[----:B------:R-:W-:Y:S01]  /*221c0*/  BSSY.RECONVERGENT B0, `(.L_x_655) ;  /* 0x0000019000007945 */ /* 0x000fe20003800200 */
[----:B------:R-:W-:-:S02]  /*221d0*/  ISETP.GE.AND P2, PT, R0, UR8, PT ;  /* 0x0000000800007c0c */ /* 0x000fc4000bf46270 */
[----:B------:R-:W-:Y:S02]  /*221e0*/  ISETP.GE.AND P0, PT, R2, UR8, PT ;  /* 0x0000000802007c0c */ /* 0x000fe4000bf06270 */
[----:B------:R-:W-:Y:S01]  /*221f0*/  ISETP.GE.AND P1, PT, R3, UR8, PT ;  /* 0x0000000803007c0c */ /* 0x000fe2000bf26270 */
[----:B-1----:R-:W-:Y:S01]  /*22200*/  IMAD.U32 R0, RZ, RZ, UR4 ;  /* 0x00000004ff007e24 */ /* 0x002fe2000f8e00ff */
[----:B------:R-:W-:-:S03]  /*22210*/  MOV R2, UR5 ;  /* 0x0000000500027c02 */ /* 0x000fc60008000f00 */
[----:B------:R-:W-:-:S04]  /*22220*/  IMAD.WIDE.U32 R10, R0, UR14, R4 ;  /* 0x0000000e000a7c25 */ /* 0x000fc8000f8e0004 */
[----:B------:R-:W-:Y:S01]  /*22230*/  IMAD R9, R2, UR14, R11 ;  /* 0x0000000e02097c24 */ /* 0x000fe2000f8e020b */
[----:B------:R-:W-:Y:S06]  /*22240*/  @P3 BRA `(.L_x_656) ;  /* 0x0000000000403947 */ /* 0x000fec0003800000 */
[----:B------:R-:W1:Y:S01]  /*22250*/  LDCU.64 UR6, c[0x0][0x408] ;  /* 0x00008100ff0677ac */ /* 0x000e620008000a00 */
[----:B------:R-:W-:Y:S01]  /*22260*/  IMAD.MOV.U32 R8, RZ, RZ, R10 ;  /* 0x000000ffff087224 */ /* 0x000fe200078e000a */
[----:B------:R-:W3:Y:S01]  /*22270*/  LDCU UR9, c[0x0][0x440] ;  /* 0x00008800ff0977ac */ /* 0x000ee20008000800 */
[----:B------:R-:W4:Y:S01]  /*22280*/  LDCU.64 UR4, c[0x0][0x3f0] ;  /* 0x00007e00ff0477ac */ /* 0x000f220008000a00 */
[----:B-1----:R-:W-:Y:S02]  /*22290*/  IMAD R0, R7, UR6, RZ ;  /* 0x0000000607007c24 */ /* 0x002fe4000f8e02ff */
[----:B------:R-:W-:Y:S01]  /*222a0*/  IMAD.WIDE.U32 R4, R6, UR6, R8 ;  /* 0x0000000606047c25 */ /* 0x000fe2000f8e0008 */
[----:B---3--:R-:W-:-:S03]  /*222b0*/  ISETP.GE.AND P5, PT, R26, UR9, PT ;  /* 0x000000091a007c0c */ /* 0x008fc6000bfa6270 */
[----:B------:R-:W-:Y:S01]  /*222c0*/  IMAD R0, R6, UR7, R0 ;  /* 0x0000000706007c24 */ /* 0x000fe2000f8e0200 */
[----:B-----5:R-:W-:Y:S02]  /*222d0*/  ISETP.GE.AND P4, PT, R32, UR9, PT ;  /* 0x0000000920007c0c */ /* 0x020fe4000bf86270 */
[----:B------:R-:W-:Y:S01]  /*222e0*/  ISETP.GE.AND P3, PT, R27, UR9, PT ;  /* 0x000000091b007c0c */ /* 0x000fe2000bf66270 */
[----:B------:R-:W-:Y:S01]  /*222f0*/  IMAD.IADD R0, R0, 0x1, R5 ;  /* 0x0000000100007824 */ /* 0x000fe200078e0205 */
[----:B----4-:R-:W-:-:S04]  /*22300*/  LEA R2, P6, R4, UR4, 0x1 ;  /* 0x0000000404027c11 */ /* 0x010fc8000f8c08ff */
[----:B------:R-:W-:-:S05]  /*22310*/  LEA.HI.X R3, R4, UR5, R0, 0x1, P6 ;  /* 0x0000000504037c11 */ /* 0x000fca000b0f0c00 */
[----:B------:R1:W-:Y:S04]  /*22320*/  @!P5 STG.E.128 desc[UR20][R2.64], R20 ;  /* 0x000000140200d986 */ /* 0x0003e8000c101d14 */
[----:B------:R1:W-:Y:S04]  /*22330*/  @!P4 STG.E.128 desc[UR20][R2.64+0x40], R16 ;  /* 0x000040100200c986 */ /* 0x0003e8000c101d14 */
[----:B--2---:R1:W-:Y:S02]  /*22340*/  @!P3 STG.E.128 desc[UR20][R2.64+0x80], R12 ;  /* 0x0000800c0200b986 */ /* 0x0043e4000c101d14 */
.L_x_656:
[----:B------:R-:W-:Y:S05]  /*22350*/  BSYNC.RECONVERGENT B0 ;  /* 0x0000000000007941 */ /* 0x000fea0003800200 */
.L_x_655:
[----:B-1--4-:R1:W4:Y:S01]  /*22360*/  LDS.128 R20, [R24+0x800] ;  /* 0x0008000018147984 */ /* 0x0123220000000c00 */
[----:B------:R-:W-:Y:S03]  /*22370*/  BSSY.RECONVERGENT B0, `(.L_x_657) ;  /* 0x0000017000007945 */ /* 0x000fe60003800200 */
[----:B---3--:R1:W3:Y:S04]  /*22380*/  LDS.128 R16, [R24+0x2800] ;  /* 0x0028000018107984 */ /* 0x0082e80000000c00 */
[----:B--2---:R1:W2:Y:S01]  /*22390*/  LDS.128 R12, [R24+0x4800] ;  /* 0x00480000180c7984 */ /* 0x0042a20000000c00 */
[----:B------:R-:W-:Y:S05]  /*223a0*/  @P2 BRA `(.L_x_658) ;  /* 0x00000000004c2947 */ /* 0x000fea0003800000 */
[----:B------:R-:W1:Y:S01]  /*223b0*/  LDCU.64 UR6, c[0x0][0x408] ;  /* 0x00008100ff0677ac */ /* 0x000e620008000a00 */
[----:B------:R-:W-:Y:S02]  /*223c0*/  IADD3 R0, P2, PT, R6, 0x20, RZ ;  /* 0x0000002006007810 */ /* 0x000fe40007f5e0ff */
[----:B------:R-:W-:Y:S01]  /*223d0*/  MOV R3, R9 ;  /* 0x0000000900037202 */ /* 0x000fe20000000f00 */
[----:B------:R-:W1:Y:S02]  /*223e0*/  LDCU UR9, c[0x0][0x440] ;  /* 0x00008800ff0977ac */ /* 0x000e640008000800 */
[----:B------:R-:W-:Y:S01]  /*223f0*/  IMAD.X R2, RZ, RZ, R7, P2 ;  /* 0x000000ffff027224 */ /* 0x000fe200010e0607 */
[----:B------:R-:W4:Y:S03]  /*22400*/  LDCU.64 UR4, c[0x0][0x3f0] ;  /* 0x00007e00ff0477ac */ /* 0x000f260008000a00 */
[----:B-1----:R-:W-:-:S02]  /*22410*/  IMAD R25, R2, UR6, RZ ;  /* 0x0000000602197c24 */ /* 0x002fc4000f8e02ff */
[----:B------:R-:W-:Y:S01]  /*22420*/  IMAD.MOV.U32 R2, RZ, RZ, R10 ;  /* 0x000000ffff027224 */ /* 0x000fe200078e000a */
[----:B------:R-:W-:-:S03]  /*22430*/  ISETP.GE.AND P4, PT, R26, UR9, PT ;  /* 0x000000091a007c0c */ /* 0x000fc6000bf86270 */
[----:B------:R-:W-:Y:S01]  /*22440*/  IMAD.WIDE.U32 R4, R0, UR6, R2 ;  /* 0x0000000600047c25 */ /* 0x000fe2000f8e0002 */
[----:B-----5:R-:W-:Y:S02]  /*22450*/  ISETP.GE.AND P3, PT, R32, UR9, PT ;  /* 0x0000000920007c0c */ /* 0x020fe4000bf66270 */
[----:B------:R-:W-:Y:S01]  /*22460*/  ISETP.GE.AND P2, PT, R27, UR9, PT ;  /* 0x000000091b007c0c */ /* 0x000fe2000bf46270 */
[----:B------:R-:W-:Y:S01]  /*22470*/  IMAD R0, R0, UR7, R25 ;  /* 0x0000000700007c24 */ /* 0x000fe2000f8e0219 */
[----:B----4-:R-:W-:-:S03]  /*22480*/  LEA R2, P5, R4, UR4, 0x1 ;  /* 0x0000000404027c11 */ /* 0x010fc6000f8a08ff */
[----:B------:R-:W-:-:S05]  /*22490*/  IMAD.IADD R0, R0, 0x1, R5 ;  /* 0x0000000100007824 */ /* 0x000fca00078e0205 */
[----:B------:R-:W-:-:S05]  /*224a0*/  LEA.HI.X R3, R4, UR5, R0, 0x1, P5 ;  /* 0x0000000504037c11 */ /* 0x000fca000a8f0c00 */
[----:B------:R1:W-:Y:S04]  /*224b0*/  @!P4 STG.E.128 desc[UR20][R2.64], R20 ;  /* 0x000000140200c986 */ /* 0x0003e8000c101d14 */
[----:B---3--:R1:W-:Y:S04]  /*224c0*/  @!P3 STG.E.128 desc[UR20][R2.64+0x40], R16 ;  /* 0x000040100200b986 */ /* 0x0083e8000c101d14 */
[----:B--2---:R1:W-:Y:S02]  /*224d0*/  @!P2 STG.E.128 desc[UR20][R2.64+0x80], R12 ;  /* 0x0000800c0200a986 */ /* 0x0043e4000c101d14 */
.L_x_658:
[----:B------:R-:W-:Y:S05]  /*224e0*/  BSYNC.RECONVERGENT B0 ;  /* 0x0000000000007941 */ /* 0x000fea0003800200 */
.L_x_657:
        /* <DEDUP_REMOVED lines=24> */
.L_x_660:
[----:B------:R-:W-:Y:S05]  /*22670*/  BSYNC.RECONVERGENT B0 ;  /* 0x0000000000007941 */ /* 0x000fea0003800200 */
.L_x_659:
[----:B-1-3--:R1:W3:Y:S01]  /*22680*/  LDS.128 R16, [R24+0x3800] ;  /* 0x0038000018107984 */ /* 0x00a2e20000000c00 */
[----:B------:R-:W-:Y:S05]  /*22690*/  @P0 EXIT ;  /* 0x000000000000094d */ /* 0x000fea0003800000 */
[----:B------:R-:W4:Y:S01]  /*226a0*/  LDCU.64 UR6, c[0x0][0x408] ;  /* 0x00008100ff0677ac */ /* 0x000f220008000a00 */
[----:B--2---:R2:W1:Y:S01]  /*226b0*/  LDS.128 R12, [R24+0x5800] ;  /* 0x00580000180c7984 */ /* 0x0044620000000c00 */
[----:B------:R-:W-:Y:S01]  /*226c0*/  IADD3 R0, P0, PT, R6, 0x60, RZ ;  /* 0x0000006006007810 */ /* 0x000fe20007f1e0ff */
[----:B------:R-:W2:Y:S01]  /*226d0*/  LDCU UR8, c[0x0][0x440] ;  /* 0x00008800ff0877ac */ /* 0x000ea20008000800 */
[----:B------:R-:W-:-:S03]  /*226e0*/  MOV R3, R9 ;  /* 0x0000000900037202 */ /* 0x000fc60000000f00 */
[----:B------:R-:W-:Y:S01]  /*226f0*/  IMAD.X R2, RZ, RZ, R7, P0 ;  /* 0x000000ffff027224 */ /* 0x000fe200000e0607 */
[----:B------:R-:W2:Y:S03]  /*22700*/  LDCU.64 UR4, c[0x0][0x3f0] ;  /* 0x00007e00ff0477ac */ /* 0x000ea60008000a00 */
[----:B----4-:R-:W-:Y:S02]  /*22710*/  IMAD R6, R2, UR6, RZ ;  /* 0x0000000602067c24 */ /* 0x010fe4000f8e02ff */
[----:B------:R-:W-:Y:S01]  /*22720*/  IMAD.MOV.U32 R2, RZ, RZ, R10 ;  /* 0x000000ffff027224 */ /* 0x000fe200078e000a */
[----:B--2---:R-:W-:-:S03]  /*22730*/  ISETP.GE.AND P2, PT, R26, UR8, PT ;  /* 0x000000081a007c0c */ /* 0x004fc6000bf46270 */
[----:B------:R-:W-:Y:S01]  /*22740*/  IMAD.WIDE.U32 R4, R0, UR6, R2 ;  /* 0x0000000600047c25 */ /* 0x000fe2000f8e0002 */
[----:B-----5:R-:W-:Y:S02]  /*22750*/  ISETP.GE.AND P1, PT, R32, UR8, PT ;  /* 0x0000000820007c0c */ /* 0x020fe4000bf26270 */
[----:B------:R-:W-:Y:S01]  /*22760*/  ISETP.GE.AND P0, PT, R27, UR8, PT ;  /* 0x000000081b007c0c */ /* 0x000fe2000bf06270 */
[----:B------:R-:W-:Y:S01]  /*22770*/  IMAD R0, R0, UR7, R6 ;  /* 0x0000000700007c24 */ /* 0x000fe2000f8e0206 */
[----:B------:R-:W-:-:S03]  /*22780*/  LEA R2, P3, R4, UR4, 0x1 ;  /* 0x0000000404027c11 */ /* 0x000fc6000f8608ff */
[----:B------:R-:W-:-:S05]  /*22790*/  IMAD.IADD R0, R0, 0x1, R5 ;  /* 0x0000000100007824 */ /* 0x000fca00078e0205 */
[----:B------:R-:W-:-:S05]  /*227a0*/  LEA.HI.X R3, R4, UR5, R0, 0x1, P3 ;  /* 0x0000000504037c11 */ /* 0x000fca00098f0c00 */
[----:B------:R2:W-:Y:S04]  /*227b0*/  @!P2 STG.E.128 desc[UR20][R2.64], R28 ;  /* 0x0000001c0200a986 */ /* 0x0005e8000c101d14 */
[----:B---3--:R2:W-:Y:S01]  /*227c0*/  @!P1 STG.E.128 desc[UR20][R2.64+0x40], R16 ;  /* 0x0000401002009986 */ /* 0x0085e2000c101d14 */
[----:B-1----:R-:W-:Y:S05]  /*227d0*/  @P0 EXIT ;  /* 0x000000000000094d */ /* 0x002fea0003800000 */
[----:B------:R-:W-:Y:S01]  /*227e0*/  STG.E.128 desc[UR20][R2.64+0x80], R12 ;  /* 0x0000800c02007986 */ /* 0x000fe2000c101d14 */
[----:B------:R-:W-:Y:S05]  /*227f0*/  EXIT ;  /* 0x000000000000794d */ /* 0x000fea0003800000 */
.L_x_661:
        /* <DEDUP_REMOVED lines=16> */
.L_x_1273:


//--------------------- .text._ZN5flash16flash_fwd_kernelI23Flash_fwd_kernel_traitsILi96ELi128ELi64ELi4ELb0ELb0EN7cutlass10bfloat16_tE19Flash_kernel_traitsILi96ELi128ELi64ELi4ES3_EELb0ELb1ELb0ELb0ELb0ELb0ELb1ELb0EEEvNS_16Flash_fwd_paramsE --------------------------
	.section	.text._ZN5flash16flash_fwd_kernelI23Flash_fwd_kernel_traitsILi96ELi128ELi64ELi4ELb0ELb0EN7cutlass10bfloat16_tE19Flash_kernel_traitsILi96ELi128ELi64ELi4ES3_EELb0ELb1ELb0ELb0ELb0ELb0ELb1ELb0EEEvNS_16Flash_fwd_paramsE,"ax",@progbits
	.align	128
        .global         _ZN5flash16flash_fwd_kernelI23Flash_fwd_kernel_traitsILi96ELi128ELi64ELi4ELb0ELb0EN7cutlass10bfloat16_tE19Flash_kernel_traitsILi96ELi128ELi64ELi4ES3_EELb0ELb1ELb0ELb0ELb0ELb0ELb1ELb0EEEvNS_16Flash_fwd_paramsE
        .type           _ZN5flash16flash_fwd_kernelI23Flash_fwd_kernel_traitsILi96ELi128ELi64ELi4ELb0ELb0EN7cutlass10bfloat16_tE19Flash_kernel_traitsILi96ELi128ELi64ELi4ES3_EELb0ELb1ELb0ELb0ELb0ELb0ELb1ELb0EEEvNS_16Flash_fwd_paramsE,@function
        .size           _ZN5flash16flash_fwd_kernelI23Flash_fwd_kernel_traitsILi96ELi128ELi64ELi4ELb0ELb0EN7cutlass10bfloat16_tE19Flash_kernel_traitsILi96ELi128ELi64ELi4ES3_EELb0ELb1ELb0ELb0ELb0ELb0ELb1ELb0EEEvNS_16Flash_fwd_paramsE,(.L_x_1274 - _ZN5flash16flash_fwd_kernelI23Flash_fwd_kernel_traitsILi96ELi128ELi64ELi4ELb0ELb0EN7cutlass10bfloat16_tE19Flash_kernel_traitsILi96ELi128ELi64ELi4ES3_EELb0ELb1ELb0ELb0ELb0ELb0ELb1ELb0EEEvNS_16Flash_fwd_paramsE)
        .other          _ZN5flash16flash_fwd_kernelI23Flash_fwd_kernel_traitsILi96ELi128ELi64ELi4ELb0ELb0EN7cutlass10bfloat16_tE19Flash_kernel_traitsILi96ELi128ELi64ELi4ES3_EELb0ELb1ELb0ELb0ELb0ELb0ELb1ELb0EEEvNS_16Flash_fwd_paramsE,@"STO_CUDA_ENTRY STV_DEFAULT"
_ZN5flash16flash_fwd_kernelI23Flash_fwd_kernel_traitsILi96ELi128ELi64ELi4ELb0ELb0EN7cutlass10bfloat16_tE19Flash_kernel_traitsILi96ELi128ELi64ELi4ES3_EELb0ELb1ELb0ELb0ELb0ELb0ELb1ELb0EEEvNS_16Flash_fwd_paramsE:
.text._ZN5flash16flash_fwd_kernelI23Flash_fwd_kernel_traitsILi96ELi128ELi64ELi4ELb0ELb0EN7cutlass10bfloat16_tE19Flash_kernel_traitsILi96ELi128ELi64ELi4ES3_EELb0ELb1ELb0ELb0ELb0ELb0ELb1ELb0EEEvNS_16Flash_fwd_paramsE:
        /* <DEDUP_REMOVED lines=8> */
[----:B------:R-:W-:-:S02]  /*0080*/  UISETP.NE.U32.AND UP4, UPT, UR10, URZ, UPT ;  /* 0x000000ff0a00728c */ /* 0x000fc4000bf85070 */
[----:B---3--:R-:W-:Y:S01]  /*0090*/  UISETP.NE.U32.AND UP3, UPT, UR8, URZ, UPT ;  /* 0x000000ff0800728c */ /* 0x008fe2000bf65070 */
[----:B------:R-:W-:Y:S01]  /*00a0*/  ISETP.NE.AND.EX P4, PT, RZ, UR11, PT, P4 ;  /* 0x0000000bff007c0c */ /* 0x000fe2000bf85340 */
[----:B------:R-:W1:Y:S01]  /*00b0*/  LDCU.64 UR4, c[0x0][0x478] ;  /* 0x00008f00ff0477ac */ /* 0x000e620008000a00 */
[----:B------:R-:W3:Y:S01]  /*00c0*/  LDCU.64 UR26, c[0x0][0x358] ;  /* 0x00006b00ff1a77ac */ /* 0x000ee20008000a00 */
[----:B------:R-:W-:Y:S02]  /*00d0*/  UISETP.NE.AND.EX UP4, UPT, UR11, URZ, UPT, UP4 ;  /* 0x000000ff0b00728c */ /* 0x000fe4000bf85340 */
[----:B------:R-:W-:Y:S02]  /*00e0*/  UISETP.NE.AND.EX UP3, UPT, UR9, URZ, UPT, UP3 ;  /* 0x000000ff0900728c */ /* 0x000fe4000bf65330 */
[----:B--2---:R-:W-:Y:S02]  /*00f0*/  UIMAD.WIDE.U32 UR14, UR19, 0x4, UR14 ;  /* 0x00000004130e78a5 */ /* 0x004fe4000f8e000e */
[----:B------:R-:W-:Y:S01]  /*0100*/  PLOP3.LUT P2, PT, PT, PT, UP4, 0x80, 0x8 ;  /* 0x000000000008781c */ /* 0x000fe20003f4f048 */
[----:B------:R-:W-:-:S02]  /*0110*/  USHF.L.U32 UR11, UR19, 0x2, URZ ;  /* 0x00000002130b7899 */ /* 0x000fc400080006ff */
[----:B----4-:R-:W-:Y:S01]  /*0120*/  UISETP.NE.AND UP5, UPT, UR12, URZ, UPT ;  /* 0x000000ff0c00728c */ /* 0x010fe2000bfa5270 */
[----:B------:R-:W-:Y:S01]  /*0130*/  IMAD.U32 R2, RZ, RZ, UR14 ;  /* 0x0000000eff027e24 */ /* 0x000fe2000f8e00ff */
[----:B------:R-:W-:Y:S01]  /*0140*/  UISETP.EQ.U32.AND UP2, UPT, UR6, URZ, UPT ;  /* 0x000000ff0600728c */ /* 0x000fe2000bf42070 */
[----:B------:R-:W-:Y:S01]  /*0150*/  IMAD.U32 R3, RZ, RZ, UR15 ;  /* 0x0000000fff037e24 */ /* 0x000fe2000f8e00ff */
[----:B------:R-:W-:Y:S02]  /*0160*/  USHF.R.U32.HI UR10, URZ, 0x1e, UR19 ;  /* 0x0000001eff0a7899 */ /* 0x000fe40008011613 */
[----:B------:R-:W-:Y:S01]  /*0170*/  @UP3 UIADD3 UR12, UP1, UPT, UR11, UR8, URZ ;  /* 0x000000080b0c3290 */ /* 0x000fe2000ff3e0ff */
[----:B------:R-:W-:Y:S01]  /*0180*/  PLOP3.LUT P1, PT, PT, PT, UP3, 0x80, 0x8 ;  /* 0x000000000008781c */ /* 0x000fe20003f2f038 */
[----:B------:R-:W-:Y:S01]  /*0190*/  UISETP.EQ.OR.EX UP2, UPT, UR7, URZ, !UP5, UP2 ;  /* 0x000000ff0700728c */ /* 0x000fe2000ef42720 */
[----:B---3--:R-:W2:Y:S01]  /*01a0*/  @P4 LDG.E R5, desc[UR26][R2.64] ;  /* 0x0000001a02054981 */ /* 0x008ea2000c1e1900 */
[----:B-1----:R-:W-:-:S02]  /*01b0*/  UISETP.NE.U32.AND UP0, UPT, UR4, URZ, UPT ;  /* 0x000000ff0400728c */ /* 0x002fc4000bf05070 */
[----:B------:R-:W-:Y:S02]  /*01c0*/  @UP3 UIADD3.X UR13, UPT, UPT, UR10, UR9, URZ, UP1, !UPT ;  /* 0x000000090a0d3290 */ /* 0x000fe40008ffe4ff */
[----:B------:R-:W-:Y:S01]  /*01d0*/  UIADD3 UR8, UP1, UPT, UR11, UR6, URZ ;  /* 0x000000060b087290 */ /* 0x000fe2000ff3e0ff */
[----:B------:R-:W-:Y:S01]  /*01e0*/  PLOP3.LUT P3, PT, PT, PT, UP2, 0x80, 0x8 ;  /* 0x000000000008781c */ /* 0x000fe20003f6f028 */
[----:B------:R-:W-:Y:S01]  /*01f0*/  UISETP.NE.AND.EX UP0, UPT, UR5, URZ, UPT, UP0 ;  /* 0x000000ff0500728c */ /* 0x000fe2000bf05300 */
[----:B------:R-:W-:Y:S01]  /*0200*/  IMAD.U32 R6, RZ, RZ, UR12 ;  /* 0x0000000cff067e24 */ /* 0x000fe2000f8e00ff */
[----:B------:R-:W-:Y:S01]  /*0210*/  UIADD3.X UR9, UPT, UPT, UR10, UR7, URZ, UP1, !UPT ;  /* 0x000000070a097290 */ /* 0x000fe20008ffe4ff */
[----:B------:R-:W-:Y:S01]  /*0220*/  IMAD.U32 R7, RZ, RZ, UR13 ;  /* 0x0000000dff077e24 */ /* 0x000fe2000f8e00ff */
[----:B------:R-:W3:Y:S07]  /*0230*/  @P2 LDG.E R2, desc[UR26][R2.64+0x4] ;  /* 0x0000041a02022981 */ /* 0x000eee000c1e1900 */
[----:B------:R-:W-:Y:S01]  /*0240*/  @UP0 UIADD3 UR4, UP1, UPT, UR11, UR4, URZ ;  /* 0x000000040b040290 */ /* 0x000fe2000ff3e0ff */
[----:B------:R-:W-:-:S03]  /*0250*/  PLOP3.LUT P0, PT, PT, PT, UP0, 0x80, 0x8 ;  /* 0x000000000008781c */ /* 0x000fc60003f0f008 */
[----:B------:R-:W-:Y:S02]  /*0260*/  @UP0 UIADD3.X UR5, UPT, UPT, UR10, UR5, URZ, UP1, !UPT ;  /* 0x000000050a050290 */ /* 0x000fe40008ffe4ff */
[----:B------:R-:W-:-:S04]  /*0270*/  IMAD.U32 R8, RZ, RZ, UR4 ;  /* 0x00000004ff087e24 */ /* 0x000fc8000f8e00ff */
[----:B------:R-:W-:-:S05]  /*0280*/  IMAD.U32 R9, RZ, RZ, UR5 ;  /* 0x00000005ff097e24 */ /* 0x000fca000f8e00ff */
[----:B------:R-:W5:Y:S01]  /*0290*/  @P0 LDG.E R0, desc[UR26][R8.64] ;  /* 0x0000001a08000981 */ /* 0x000f62000c1e1900 */
[----:B------:R-:W1:Y:S01]  /*02a0*/  @!UP4 LDCU UR24, c[0x0][0x434] ;  /* 0x00008680ff18c7ac */ /* 0x000e620008000800 */
[----:B------:R-:W-:Y:S01]  /*02b0*/  UMOV UR18, 0xffffffff ;  /* 0xffffffff00127882 */ /* 0x000fe20000000000 */
[----:B------:R-:W4:Y:S01]  /*02c0*/  @!UP0 LDCU.64 UR4, c[0x0][0x488] ;  /* 0x00009100ff0487ac */ /* 0x000f220008000a00 */
[----:B------:R1:W4:Y:S02]  /*02d0*/  @P1 LDG.E R3, desc[UR26][R6.64] ;  /* 0x0000001a06031981 */ /* 0x000324000c1e1900 */
[----:B-1----:R-:W-:Y:S02]  /*02e0*/  IMAD.U32 R6, RZ, RZ, UR8 ;  /* 0x00000008ff067e24 */ /* 0x002fe4000f8e00ff */
[----:B------:R-:W-:-:S05]  /*02f0*/  IMAD.U32 R7, RZ, RZ, UR9 ;  /* 0x00000009ff077e24 */ /* 0x000fca000f8e00ff */
[----:B------:R-:W4:Y:S01]  /*0300*/  @!P3 LDG.E R4, desc[UR26][R6.64] ;  /* 0x0000001a0604b981 */ /* 0x000f22000c1e1900 */
[----:B------:R-:W1:Y:S01]  /*0310*/  S2UR UR8, SR_CTAID.X ;  /* 0x00000000000879c3 */ /* 0x000e620000002500 */
[----:B------:R-:W-:Y:S01]  /*0320*/  UISETP.NE.U32.AND UP1, UPT, UR6, URZ, UPT ;  /* 0x000000ff0600728c */ /* 0x000fe2000bf25070 */
[----:B------:R-:W-:Y:S01]  /*0330*/  UMOV UR14, 0xffffffff ;  /* 0xffffffff000e7882 */ /* 0x000fe20000000000 */
[----:B------:R-:W-:Y:S02]  /*0340*/  UMOV UR12, URZ ;  /* 0x000000ff000c7c82 */ /* 0x000fe40008000000 */
[----:B------:R-:W-:Y:S01]  /*0350*/  UISETP.NE.AND.EX UP1, UPT, UR7, URZ, UPT, UP1 ;  /* 0x000000ff0700728c */ /* 0x000fe2000bf25310 */
[----:B------:R-:W1:Y:S02]  /*0360*/  @!UP0 LDCU UR6, c[0x0][0x43c] ;  /* 0x00008780ff0687ac */ /* 0x000e640008000800 */
[----:B-1----:R-:W-:Y:S01]  /*0370*/  USHF.L.U32 UR22, UR8, 0x7, URZ ;  /* 0x0000000708167899 */ /* 0x002fe200080006ff */
[----:B--2---:R-:W-:-:S02]  /*0380*/  @P4 R2UR UR18, R5 ;  /* 0x00000000051242ca */ /* 0x004fc400000e0000 */
        /* <DEDUP_REMOVED lines=8> */
[----:B-1----:R-:W-:-:S14]  /*0410*/  BRA.U !UP1, `(.L_x_662) ;  /* 0x0000000109187547 */ /* 0x002fdc000b800000 */
[----:B------:R-:W-:-:S13]  /*0420*/  PLOP3.LUT P2, PT, PT, PT, UP5, 0x80, 0x8 ;  /* 0x000000000008781c */ /* 0x000fda0003f4f058 */
[----:B------:R-:W2:Y:S04]  /*0430*/  @P2 LDG.E R2, desc[UR26][R6.64+0x4] ;  /* 0x0000041a06022981 */ /* 0x000ea8000c1e1900 */
[----:B------:R-:W3:Y:S01]  /*0440*/  @!P2 LDG.E R6, desc[UR26][R6.64] ;  /* 0x0000001a0606a981 */ /* 0x000ee2000c1e1900 */
[----:B--2---:R-:W-:-:S13]  /*0450*/  @P2 R2UR UR4, R2 ;  /* 0x00000000020422ca */ /* 0x004fda00000e0000 */
[----:B------:R-:W-:-:S07]  /*0460*/  @UP5 UIADD3 UR4, UPT, UPT, UR4, -UR14, URZ ;  /* 0x8000000e04045290 */ /* 0x000fce000fffe0ff */
[----:B---3--:R-:W-:Y:S02]  /*0470*/  @!P2 R2UR UR4, R6 ;  /* 0x000000000604a2ca */ /* 0x008fe400000e0000 */
.L_x_662:
[----:B-----5:R-:W-:Y:S01]  /*0480*/  @P0 R2UR UR23, R0 ;  /* 0x00000000001702ca */ /* 0x020fe200000e0000 */
[----:B------:R-:W-:Y:S01]  /*0490*/  @!UP0 UISETP.NE.AND.EX UP2, UPT, UR5, URZ, UPT, UP2 ;  /* 0x000000ff0500828c */ /* 0x000fe2000bf45320 */
[----:B------:R-:W-:-:S13]  /*04a0*/  @!P1 EXIT ;  /* 0x000000000000994d */ /* 0x000fda0003800000 */
        /* <DEDUP_REMOVED lines=47> */
.L_x_664:
        /* <DEDUP_REMOVED lines=55> */
.L_x_666:
[----:B------:R-:W-:Y:S05]  /*0b10*/  BSYNC.RECONVERGENT B0 ;  /* 0x0000000000007941 */ /* 0x000fea0003800200 */
.L_x_665:
        /* <DEDUP_REMOVED lines=22> */
.L_x_668:
[----:B------:R-:W-:Y:S05]  /*0c80*/  BSYNC.RECONVERGENT B0 ;  /* 0x0000000000007941 */ /* 0x000fea0003800200 */
.L_x_667:
        /* <DEDUP_REMOVED lines=22> */
.L_x_670:
[----:B------:R-:W-:Y:S05]  /*0df0*/  BSYNC.RECONVERGENT B0 ;  /* 0x0000000000007941 */ /* 0x000fea0003800200 */
.L_x_669:
        /* <DEDUP_REMOVED lines=23> */
.L_x_672:
[----:B------:R-:W-:Y:S05]  /*0f70*/  BSYNC.RECONVERGENT B0 ;  /* 0x0000000000007941 */ /* 0x000fea0003800200 */
.L_x_671:
        /* <DEDUP_REMOVED lines=10> */
.L_x_674:
[----:B------:R-:W-:Y:S05]  /*1020*/  BSYNC.RECONVERGENT B0 ;  /* 0x0000000000007941 */ /* 0x000fea0003800200 */
.L_x_673:
[----:B------:R-:W-:Y:S04]  /*1030*/  BSSY.RECONVERGENT B0, `(.L_x_675) ;  /* 0x000000a000007945 */ /* 0x000fe80003800200 */
[----:B------:R-:W-:Y:S05]  /*1040*/  @P5 BRA `(.L_x_676) ;  /* 0x0000000000205947 */ /* 0x000fea0003800000 */
[----:B------:R-:W5:Y:S01]  /*1050*/  LDCU.64 UR4, c[0x0][0x420] ;  /* 0x00008400ff0477ac */ /* 0x000f620008000a00 */
[----:B-1----:R-:W-:-:S05]  /*1060*/  IMAD R0, R5, UR6, RZ ;  /* 0x0000000605007c24 */ /* 0x002fca000f8e02ff */
[----:B------:R-:W-:-:S04]  /*1070*/  IADD3 R2, P0, PT, R0, UR7, RZ ;  /* 0x0000000700027c10 */ /* 0x000fc8000ff1e0ff */
[----:B------:R-:W-:Y:S02]  /*1080*/  LEA.HI.X.SX32 R0, R0, UR10, 0x1, P0 ;  /* 0x0000000a00007c11 */ /* 0x000fe400080f0eff */
[----:B-----5:R-:W-:-:S04]  /*1090*/  LEA R6, P0, R2, UR4, 0x2 ;  /* 0x0000000402067c11 */ /* 0x020fc8000f8010ff */
[----:B------:R-:W-:Y:S01]  /*10a0*/  LEA.HI.X R7, R2, UR5, R0, 0x2, P0 ;  /* 0x0000000502077c11 */ /* 0x000fe200080f1400 */
[----:B------:R-:W-:-:S05]  /*10b0*/  IMAD.MOV.U32 R0, RZ, RZ, 0x7f800000 ;  /* 0x7f800000ff007424 */ /* 0x000fca00078e00ff */
[----:B------:R1:W-:Y:S03]  /*10c0*/  STG.E desc[UR26][R6.64], R0 ;  /* 0x0000000006007986 */ /* 0x0003e6000c10191a */
.L_x_676:
[----:B------:R-:W-:Y:S05]  /*10d0*/  BSYNC.RECONVERGENT B0 ;  /* 0x0000000000007941 */ /* 0x000fea0003800200 */
.L_x_675:
        /* <DEDUP_REMOVED lines=10> */
.L_x_678:
[----:B------:R-:W-:Y:S05]  /*1180*/  BSYNC.RECONVERGENT B0 ;  /* 0x0000000000007941 */ /* 0x000fea0003800200 */
.L_x_677:
[----:B------:R-:W-:Y:S05]  /*1190*/  @P3 EXIT ;  /* 0x000000000000394d */ /* 0x000fea0003800000 */
[----:B------:R-:W5:Y:S01]  /*11a0*/  LDCU.64 UR4, c[0x0][0x420] ;  /* 0x00008400ff0477ac */ /* 0x000f620008000a00 */
[----:B-1----:R-:W-:-:S05]  /*11b0*/  IMAD R0, R3, UR6, RZ ;  /* 0x0000000603007c24 */ /* 0x002fca000f8e02ff */
[----:B------:R-:W-:-:S04]  /*11c0*/  IADD3 R2, P0, PT, R0, UR7, RZ ;  /* 0x0000000700027c10 */ /* 0x000fc8000ff1e0ff */
[----:B------:R-:W-:Y:S02]  /*11d0*/  LEA.HI.X.SX32 R0, R0, UR10, 0x1, P0 ;  /* 0x0000000a00007c11 */ /* 0x000fe400080f0eff */
[----:B-----5:R-:W-:-:S04]  /*11e0*/  LEA R4, P0, R2, UR4, 0x2 ;  /* 0x0000000402047c11 */ /* 0x020fc8000f8010ff */
[----:B------:R-:W-:Y:S01]  /*11f0*/  LEA.HI.X R5, R2, UR5, R0, 0x2, P0 ;  /* 0x0000000502057c11 */ /* 0x000fe200080f1400 */
[----:B------:R-:W-:-:S05]  /*1200*/  IMAD.MOV.U32 R0, RZ, RZ, 0x7f800000 ;  /* 0x7f800000ff007424 */ /* 0x000fca00078e00ff */
[----:B------:R-:W-:Y:S01]  /*1210*/  STG.E desc[UR26][R4.64], R0 ;  /* 0x0000000004007986 */ /* 0x000fe2000c10191a */
[----:B------:R-:W-:Y:S05]  /*1220*/  EXIT ;  /* 0x000000000000794d */ /* 0x000fea0003800000 */
.L_x_663:
        /* <DEDUP_REMOVED lines=21> */
.L_x_679:
[----:B------:R-:W1:Y:S01]  /*1380*/  LDCU.64 UR10, c[0x0][0x3b8] ;  /* 0x00007700ff0a77ac */ /* 0x000e620008000a00 */
[----:B------:R-:W-:-:S04]  /*1390*/  UIADD3 UR13, UPT, UPT, UR12, UR14, URZ ;  /* 0x0000000e0c0d7290 */ /* 0x000fc8000fffe0ff */
[----:B-1----:R-:W-:Y:S02]  /*13a0*/  UIMAD.WIDE.U32 UR6, UR13, UR10, URZ ;  /* 0x0000000a0d0672a5 */ /* 0x002fe4000f8e00ff */
[----:B------:R-:W-:-:S04]  /*13b0*/  UIMAD UR13, UR13, UR11, URZ ;  /* 0x0000000b0d0d72a4 */ /* 0x000fc8000f8e02ff */
[----:B------:R-:W-:Y:S02]  /*13c0*/  UIADD3 UR13, UPT, UPT, UR7, UR13, URZ ;  /* 0x0000000d070d7290 */ /* 0x000fe4000fffe0ff */
.L_x_680:
        /* <DEDUP_REMOVED lines=39> */
.L_x_681:
[----:B------:R-:W1:Y:S01]  /*1640*/  LDCU.64 UR8, c[0x0][0x3c0] ;  /* 0x00007800ff0877ac */ /* 0x000e620008000a00 */
[----:B------:R-:W-:-:S04]  /*1650*/  UIADD3 UR12, UPT, UPT, UR12, UR14, URZ ;  /* 0x0000000e0c0c7290 */ /* 0x000fc8000fffe0ff */
[----:B-1----:R-:W-:Y:S02]  /*1660*/  UIMAD.WIDE.U32 UR4, UR12, UR8, URZ ;  /* 0x000000080c0472a5 */ /* 0x002fe4000f8e00ff */
[----:B------:R-:W-:-:S04]  /*1670*/  UIMAD UR12, UR12, UR9, URZ ;  /* 0x000000090c0c72a4 */ /* 0x000fc8000f8e02ff */
[----:B------:R-:W-:-:S12]  /*1680*/  UIADD3 UR12, UPT, UPT, UR5, UR12, URZ ;  /* 0x0000000c050c7290 */ /* 0x000fd8000fffe0ff */
.L_x_682:
[----:B------:R-:W-:Y:S01]  /*1690*/  IMAD.SHL.U32 R232, R220, 0x8, RZ ;  /* 0x00000008dce87824 */ /* 0x000fe200078e00ff */
[----:B------:R-:W-:Y:S01]  /*16a0*/  SHF.R.U32.HI R6, RZ, 0x2, R220 ;  /* 0x00000002ff067819 */ /* 0x000fe200000116dc */
[----:B------:R-:W1:Y:S01]  /*16b0*/  LDCU.64 UR14, c[0x0][0x390] ;  /* 0x00007200ff0e77ac */ /* 0x000e620008000a00 */
[----:B------:R-:W-:Y:S01]  /*16c0*/  SHF.R.S32.HI R228, RZ, 0x1f, R2 ;  /* 0x0000001fffe47819 */ /* 0x000fe20000011402 */
[----:B------:R-:W2:Y:S01]  /*16d0*/  S2R R4, SR_CTAID.X ;  /* 0x0000000000047919 */ /* 0x000ea20000002500 */
[C---:B------:R-:W-:Y:S01]  /*16e0*/  LOP3.LUT R227, R232.reuse, 0x18, RZ, 0xc0, !PT ;  /* 0x00000018e8e37812 */ /* 0x040fe200078ec0ff */
[----:B------:R-:W3:Y:S01]  /*16f0*/  LDCU.64 UR16, c[0x0][0x388] ;  /* 0x00007100ff1077ac */ /* 0x000ee20008000a00 */
[----:B------:R-:W4:Y:S01]  /*1700*/  S2UR UR29, SR_CgaCtaId ;  /* 0x00000000001d79c3 */ /* 0x000f220000008800 */
[----:B------:R-:W-:Y:S01]  /*1710*/  LOP3.LUT R0, R232, 0xd8, RZ, 0xc0, !PT ;  /* 0x000000d8e8007812 */ /* 0x000fe200078ec0ff */
[----:B------:R-:W-:Y:S01]  /*1720*/  IMAD.SHL.U32 R140, R220, 0x20, RZ ;  /* 0x00000020dc8c7824 */ /* 0x000fe200078e00ff */
[C---:B------:R-:W-:Y:S01]  /*1730*/  IADD3 R10, P1, PT, R227.reuse, UR6, RZ ;  /* 0x00000006e30a7c10 */ /* 0x040fe2000ff3e0ff */
[----:B------:R-:W-:Y:S01]  /*1740*/  BSSY.RECONVERGENT B0, `(.L_x_683) ;  /* 0x000004b000007945 */ /* 0x000fe20003800200 */
[C---:B------:R-:W-:Y:S01]  /*1750*/  IADD3 R8, P0, PT, R227.reuse, UR4, RZ ;  /* 0x00000004e3087c10 */ /* 0x040fe2000ff1e0ff */
        /* <DEDUP_REMOVED lines=11> */
[----:B------:R-:W-:Y:S01]  /*1810*/  LOP3.LUT R34, R223, 0x18, RZ, 0xc0, !PT ;  /* 0x00000018df227812 */ /* 0x000fe200078ec0ff */
[C---:B------:R-:W-:Y:S01]  /*1820*/  IMAD R11, R6.reuse, UR11, R11 ;  /* 0x0000000b060b7c24 */ /* 0x040fe2000f8e020b */
[----:B------:R-:W-:Y:S01]  /*1830*/  SHF.R.U32.HI R35, RZ, 0x1, R220 ;  /* 0x00000001ff237819 */ /* 0x000fe200000116dc */
[----:B------:R-:W-:Y:S01]  /*1840*/  IMAD R9, R6, UR9, R9 ;  /* 0x0000000906097c24 */ /* 0x000fe2000f8e0209 */
[----:B------:R-:W-:Y:S01]  /*1850*/  SHF.L.U32 R224, R220, 0x4, RZ ;  /* 0x00000004dce07819 */ /* 0x000fe200000006ff */
[----:B-----5:R-:W-:Y:S01]  /*1860*/  IMAD R230, R228, UR4, RZ ;  /* 0x00000004e4e67c24 */ /* 0x020fe2000f8e02ff */
[----:B------:R-:W-:Y:S01]  /*1870*/  LOP3.LUT R34, R34, 0xc0, R140, 0xf8, !PT ;  /* 0x000000c022227812 */ /* 0x000fe200078ef88c */
[----:B------:R-:W-:Y:S01]  /*1880*/  IMAD R228, R228, UR6, RZ ;  /* 0x00000006e4e47c24 */ /* 0x000fe2000f8e02ff */
[C---:B------:R-:W-:Y:S01]  /*1890*/  LOP3.LUT R226, R227.reuse, 0x20, RZ, 0xfc, !PT ;  /* 0x00000020e3e27812 */ /* 0x040fe200078efcff */
[C---:B------:R-:W-:Y:S01]  /*18a0*/  IMAD R230, R2.reuse, UR5, R230 ;  /* 0x0000000502e67c24 */ /* 0x040fe2000f8e02e6 */
[----:B------:R-:W-:Y:S01]  /*18b0*/  UMOV UR5, 0x400 ;  /* 0x0000040000057882 */ /* 0x000fe20000000000 */
[C---:B------:R-:W-:Y:S01]  /*18c0*/  IMAD R228, R2.reuse, UR7, R228 ;  /* 0x0000000702e47c24 */ /* 0x040fe2000f8e02e4 */
[----:B----4-:R-:W-:Y:S01]  /*18d0*/  ULEA UR5, UR29, UR5, 0x18 ;  /* 0x000000051d057291 */ /* 0x010fe2000f8ec0ff */
[----:B------:R-:W-:Y:S01]  /*18e0*/  IMAD.WIDE.U32 R10, R2, UR4, R10 ;  /* 0x00000004020a7c25 */ /* 0x000fe2000f8e000a */
[----:B------:R-:W-:-:S03]  /*18f0*/  LOP3.LUT R225, R227, 0x40, RZ, 0xfc, !PT ;  /* 0x00000040e3e17812 */ /* 0x000fc600078efcff */
[----:B------:R-:W-:Y:S01]  /*1900*/  IMAD.WIDE.U32 R2, R2, UR6, R8 ;  /* 0x0000000602027c25 */ /* 0x000fe2000f8e0008 */
[----:B------:R-:W-:Y:S02]  /*1910*/  IADD3 R230, PT, PT, R11, R230, RZ ;  /* 0x000000e60be67210 */ /* 0x000fe40007ffe0ff */
[----:B---3--:R-:W-:Y:S01]  /*1920*/  LEA R231, P1, R10, UR16, 0x1 ;  /* 0x000000100ae77c11 */ /* 0x008fe2000f8208ff */
[----:B------:R-:W-:Y:S01]  /*1930*/  IMAD.X R13, RZ, RZ, UR28, P0 ;  /* 0x0000001cff0d7e24 */ /* 0x000fe200080e06ff */
[----:B-1----:R-:W-:Y:S01]  /*1940*/  LEA R229, P0, R2, UR14, 0x1 ;  /* 0x0000000e02e57c11 */ /* 0x002fe2000f8008ff */
[----:B------:R-:W-:Y:S01]  /*1950*/  IMAD.IADD R228, R3, 0x1, R228 ;  /* 0x0000000103e47824 */ /* 0x000fe200078e02e4 */
[----:B------:R-:W-:Y:S01]  /*1960*/  UIADD3 UR14, UPT, UPT, -UR22, UR24, URZ ;  /* 0x00000018160e7290 */ /* 0x000fe2000fffe1ff */
[----:B--2---:R-:W-:Y:S01]  /*1970*/  IMAD.U32 R8, RZ, RZ, UR12 ;  /* 0x0000000cff087e24 */ /* 0x004fe2000f8e00ff */
[----:B------:R-:W-:Y:S01]  /*1980*/  LEA.HI.X R230, R10, UR17, R230, 0x1, P1 ;  /* 0x000000110ae67c11 */ /* 0x000fe200088f0ce6 */
[----:B------:R-:W-:Y:S01]  /*1990*/  IMAD.U32 R10, RZ, RZ, UR13 ;  /* 0x0000000dff0a7e24 */ /* 0x000fe2000f8e00ff */
[----:B------:R-:W-:Y:S01]  /*19a0*/  LEA.HI.X R228, R2, UR15, R228, 0x1, P0 ;  /* 0x0000000f02e47c11 */ /* 0x000fe200080f0ce4 */
[----:B------:R-:W-:Y:S01]  /*19b0*/  IMAD.WIDE.U32 R8, R8, UR25, R12 ;  /* 0x0000001908087c25 */ /* 0x000fe2000f8e000c */
[----:B------:R-:W-:-:S02]  /*19c0*/  ISETP.GE.AND P0, PT, R6, UR14, PT ;  /* 0x0000000e06007c0c */ /* 0x000fc4000bf06270 */
[----:B------:R-:W-:Y:S01]  /*19d0*/  LEA R232, R232, UR5, 0x1 ;  /* 0x00000005e8e87c11 */ /* 0x000fe2000f8e08ff */
[----:B------:R-:W-:Y:S02]  /*19e0*/  IMAD R11, R10, UR25, R9 ;  /* 0x000000190a0b7c24 */ /* 0x000fe4000f8e0209 */
[----:B------:R-:W-:-:S08]  /*19f0*/  IMAD.WIDE.U32 R4, R4, 0x80, R6 ;  /* 0x0000008004047825 */ /* 0x000fd000078e0006 */
        /* <DEDUP_REMOVED lines=30> */
.L_x_685:
[----:B------:R2:W-:Y:S02]  /*1be0*/  STS.128 [R232+0x4000], RZ ;  /* 0x004000ffe8007388 */ /* 0x0005e40000000c00 */
.L_x_684:
[----:B------:R-:W-:Y:S05]  /*1bf0*/  BSYNC.RECONVERGENT B0 ;  /* 0x0000000000007941 */ /* 0x000fea0003800200 */
.L_x_683:
        /* <DEDUP_REMOVED lines=36> */
.L_x_688:
[----:B------:R3:W-:Y:S02]  /*1e40*/  STS.128 [R232+0x4800], RZ ;  /* 0x004800ffe8007388 */ /* 0x0007e40000000c00 */
.L_x_687:
[----:B------:R-:W-:Y:S05]  /*1e50*/  BSYNC.RECONVERGENT B0 ;  /* 0x0000000000007941 */ /* 0x000fea0003800200 */
.L_x_686:
[----:B------:R-:W-:Y:S01]  /*1e60*/  IADD3 R2, PT, PT, R6, 0x40, RZ ;  /* 0x0000004006027810 */ /* 0x000fe20007ffe0ff */
[----:B------:R-:W-:Y:S03]  /*1e70*/  BSSY.RECONVERGENT B0, `(.L_x_689) ;  /* 0x0000024000007945 */ /* 0x000fe60003800200 */
[----:B------:R-:W-:-:S13]  /*1e80*/  ISETP.GE.AND P0, PT, R2, UR14, PT ;  /* 0x0000000e02007c0c */ /* 0x000fda000bf06270 */
[----:B------:R-:W-:Y:S05]  /*1e90*/  @P0 BRA `(.L_x_690) ;  /* 0x0000000000840947 */ /* 0x000fea0003800000 */
[----:B------:R-:W5:Y:S01]  /*1ea0*/  LDCU.64 UR12, c[0x0][0x3b0] ;  /* 0x00007600ff0c77ac */ /* 0x000f620008000a00 */
[----:B------:R-:W-:Y:S01]  /*1eb0*/  IADD3 R3, P0, PT, R4, 0x40, RZ ;  /* 0x0000004004037810 */ /* 0x000fe20007f1e0ff */
[----:B-1-3--:R-:W-:Y:S01]  /*1ec0*/  IMAD.MOV.U32 R12, RZ, RZ, R8 ;  /* 0x000000ffff0c7224 */ /* 0x00afe200078e0008 */
[----:B------:R-:W-:Y:S01]  /*1ed0*/  MOV R13, R11 ;  /* 0x0000000b000d7202 */ /* 0x000fe20000000f00 */
[----:B------:R-:W1:Y:S02]  /*1ee0*/  LDCU UR4, c[0x0][0x440] ;  /* 0x00008800ff0477ac */ /* 0x000e640008000800 */
[----:B------:R-:W-:Y:S01]  /*1ef0*/  IMAD.X R2, RZ, RZ, R5, P0 ;  /* 0x000000ffff027224 */ /* 0x000fe200000e0605 */
[----:B------:R-:W4:Y:S03]  /*1f00*/  LDCU.64 UR6, c[0x0][0x380] ;  /* 0x00007000ff0677ac */ /* 0x000f260008000a00 */
[----:B-----5:R-:W-:-:S02]  /*1f10*/  IMAD R2, R2, UR12, RZ ;  /* 0x0000000c02027c24 */ /* 0x020fc4000f8e02ff */
[----:B------:R-:W-:Y:S01]  /*1f20*/  IMAD.WIDE.U32 R12, R3, UR12, R12 ;  /* 0x0000000c030c7c25 */ /* 0x000fe2000f8e000c */
[----:B-1----:R-:W-:-:S03]  /*1f30*/  ISETP.GE.AND P1, PT, R227, UR4, PT ;  /* 0x00000004e3007c0c */ /* 0x002fc6000bf26270 */
        /* <DEDUP_REMOVED lines=22> */
.L_x_691:
[----:B------:R3:W-:Y:S02]  /*20a0*/  STS.128 [R232+0x5000], RZ ;  /* 0x005000ffe8007388 */ /* 0x0007e40000000c00 */
.L_x_690:
[----:B------:R-:W-:Y:S05]  /*20b0*/  BSYNC.RECONVERGENT B0 ;  /* 0x0000000000007941 */ /* 0x000fea0003800200 */
.L_x_689:
        /* <DEDUP_REMOVED lines=37> */
.L_x_694:
[----:B------:R2:W-:Y:S02]  /*2310*/  STS.128 [R232+0x5800], RZ ;  /* 0x005800ffe8007388 */ /* 0x0005e40000000c00 */
.L_x_693:
[----:B------:R-:W-:Y:S05]  /*2320*/  BSYNC.RECONVERGENT B0 ;  /* 0x0000000000007941 */ /* 0x000fea0003800200 */
.L_x_692:
        /* <DEDUP_REMOVED lines=33> */
.L_x_697:
[----:B------:R2:W-:Y:S02]  /*2540*/  STS.128 [R232+0x8000], RZ ;  /* 0x008000ffe8007388 */ /* 0x0005e40000000c00 */
.L_x_696:
[----:B------:R-:W-:Y:S05]  /*2550*/  BSYNC.RECONVERGENT B0 ;  /* 0x0000000000007941 */ /* 0x000fea0003800200 */
.L_x_695:
        /* <DEDUP_REMOVED lines=33> */
.L_x_700:
[----:B------:R2:W-:Y:S02]  /*2770*/  STS.128 [R232+0x8800], RZ ;  /* 0x008800ffe8007388 */ /* 0x0005e40000000c00 */
.L_x_699:
[----:B------:R-:W-:Y:S05]  /*2780*/  BSYNC.RECONVERGENT B0 ;  /* 0x0000000000007941 */ /* 0x000fea0003800200 */
.L_x_698:
        /* <DEDUP_REMOVED lines=40> */
.L_x_703:
[----:B------:R2:W-:Y:S01]  /*2a10*/  STS.128 [R232+0xb000], RZ ;  /* 0x00b000ffe8007388 */ /* 0x0005e20000000c00 */
[----:B------:R-:W-:Y:S05]  /*2a20*/  BRA `(.L_x_704) ;  /* 0x00000000000c7947 */ /* 0x000fea0003800000 */
.L_x_702:
[----:B------:R1:W-:Y:S04]  /*2a30*/  STS.128 [R232+0x9000], RZ ;  /* 0x009000ffe8007388 */ /* 0x0003e80000000c00 */
[----:B------:R1:W-:Y:S04]  /*2a40*/  STS.128 [R232+0xa000], RZ ;  /* 0x00a000ffe8007388 */ /* 0x0003e80000000c00 */
[----:B------:R1:W-:Y:S02]  /*2a50*/  STS.128 [R232+0xb000], RZ ;  /* 0x00b000ffe8007388 */ /* 0x0003e40000000c00 */
.L_x_704:
[----:B------:R-:W-:Y:S05]  /*2a60*/  BSYNC.RECONVERGENT B0 ;  /* 0x0000000000007941 */ /* 0x000fea0003800200 */
.L_x_701:
[----:B------:R-:W-:Y:S01]  /*2a70*/  ISETP.GE.AND P0, PT, R0, UR7, PT ;  /* 0x0000000700007c0c */ /* 0x000fe2000bf06270 */
[----:B------:R-:W-:Y:S01]  /*2a80*/  BSSY.RECONVERGENT B0, `(.L_x_705) ;  /* 0x0000024000007945 */ /* 0x000fe20003800200 */
[----:B------:R-:W-:Y:S02]  /*2a90*/  LOP3.LUT R35, R34, 0x8, R35, 0x78, !PT ;  /* 0x0000000822237812 */ /* 0x000fe400078e7823 */
[----:B------:R-:W-:Y:S02]  /*2aa0*/  LOP3.LUT R4, R220, 0x8, RZ, 0xc0, !PT ;  /* 0x00000008dc047812 */ /* 0x000fe400078ec0ff */
[----:B------:R-:W-:Y:S02]  /*2ab0*/  LOP3.LUT R0, R224, 0x3e00, RZ, 0xc0, !PT ;  /* 0x00003e00e0007812 */ /* 0x000fe400078ec0ff */
        /* <DEDUP_REMOVED lines=31> */
.L_x_707:
[----:B------:R2:W-:Y:S02]  /*2cb0*/  STS.128 [R232+0xb800], RZ ;  /* 0x00b800ffe8007388 */ /* 0x0005e40000000c00 */
.L_x_706:
[----:B------:R-:W-:Y:S05]  /*2cc0*/  BSYNC.RECONVERGENT B0 ;  /* 0x0000000000007941 */ /* 0x000fea0003800200 */
.L_x_705:
[----:B------:R-:W-:Y:S01]  /*2cd0*/  LOP3.LUT R33, R224, 0x100, RZ, 0xc0, !PT ;  /* 0x00000100e0217812 */ /* 0x000fe200078ec0ff */
[----:B------:R-:W5:Y:S01]  /*2ce0*/  LDCU UR6, c[0x0][0x50c] ;  /* 0x0000a180ff0677ac */ /* 0x000f620008000800 */
[----:B------:R-:W-:Y:S01]  /*2cf0*/  LOP3.LUT R4, R34, R4, RZ, 0x3c, !PT ;  /* 0x0000000422047212 */ /* 0x000fe200078e3cff */
[----:B------:R-:W0:Y:S01]  /*2d00*/  LDGDEPBAR ;  /* 0x00000000000079af */ /* 0x000e220000000000 */
[----:B------:R-:W-:Y:S01]  /*2d10*/  LOP3.LUT R33, R33, 0x20, R140, 0xf8, !PT ;  /* 0x0000002021217812 */ /* 0x000fe200078ef88c */
[----:B------:R-:W-:Y:S01]  /*2d20*/  UISETP.NE.AND UP1, UPT, UR20, 0x1, UPT ;  /* 0x000000011400788c */ /* 0x000fe2000bf25270 */
[----:B------:R-:W-:Y:S02]  /*2d30*/  IADD3 R222, PT, PT, R35, R222, R0 ;  /* 0x000000de23de7210 */ /* 0x000fe40007ffe000 */
[----:B------:R-:W-:Y:S02]  /*2d40*/  IADD3 R2, PT, PT, R4, R33, RZ ;  /* 0x0000002104027210 */ /* 0x000fe40007ffe0ff */
[----:B------:R-:W-:-:S02]  /*2d50*/  LEA R222, R222, UR5, 0x1 ;  /* 0x00000005dede7c11 */ /* 0x000fc4000f8e08ff */
[----:B------:R-:W-:Y:S02]  /*2d60*/  LEA R2, R2, UR5, 0x1 ;  /* 0x0000000502027c11 */ /* 0x000fe4000f8e08ff */
[----:B------:R-:W-:Y:S01]  /*2d70*/  LOP3.LUT P6, RZ, R220, 0x4, RZ, 0xc0, !PT ;  /* 0x00000004dcff7812 */ /* 0x000fe200078cc0ff */
[----:B------:R-:W-:Y:S01]  /*2d80*/  LDSM.16.M88.4 R104, [R222] ;  /* 0x00000000de68783b */ /* 0x000fe20000000200 */
[----:B------:R-:W-:Y:S02]  /*2d90*/  MOV R32, 0x20 ;  /* 0x0000002000207802 */ /* 0x000fe40000000f00 */
[----:B------:R-:W-:Y:S01]  /*2da0*/  VIMNMX R233, PT, PT, R141, UR23, PT ;  /* 0x000000178de97c48 */ /* 0x000fe2000bfe0100 */
[----:B------:R-:W3:Y:S01]  /*2db0*/  LDSM.16.M88.4 R84, [R2+0x6000] ;  /* 0x006000000254783b */ /* 0x000ee20000000200 */
[----:B------:R-:W-:-:S03]  /*2dc0*/  SEL R32, R32, 0xffffffe0, !P6 ;  /* 0xffffffe020207807 */ /* 0x000fc60007000000 */
[----:B------:R-:W5:Y:S01]  /*2dd0*/  LDSM.16.M88.4 R48, [R222+0x1000] ;  /* 0x00100000de30783b */ /* 0x000f620000000200 */
[-C--:B------:R-:W-:Y:S02]  /*2de0*/  IADD3 R3, PT, PT, R222, R32.reuse, RZ ;  /* 0x00000020de037210 */ /* 0x080fe40007ffe0ff */
[----:B------:R-:W-:Y:S01]  /*2df0*/  IADD3 R0, PT, PT, R2, R32, RZ ;  /* 0x0000002002007210 */ /* 0x000fe20007ffe0ff */
[----:B------:R-:W-:Y:S04]  /*2e00*/  LDSM.16.M88.4 R112, [R2+0x6400] ;  /* 0x006400000270783b */ /* 0x000fe80000000200 */
[----:B------:R-:W-:Y:S04]  /*2e10*/  LDSM.16.M88.4 R116, [R3] ;  /* 0x000000000374783b */ /* 0x000fe80000000200 */
[----:B------:R-:W5:Y:S04]  /*2e20*/  LDSM.16.M88.4 R136, [R0+0x6000] ;  /* 0x006000000088783b */ /* 0x000f680000000200 */
[----:B------:R-:W5:Y:S04]  /*2e30*/  LDSM.16.M88.4 R108, [R2+0x6800] ;  /* 0x00680000026c783b */ /* 0x000f680000000200 */
[----:B------:R-:W5:Y:S04]  /*2e40*/  LDSM.16.M88.4 R8, [R2+0x6c00] ;  /* 0x006c00000208783b */ /* 0x000f680000000200 */
[----:B------:R-:W-:Y:S04]  /*2e50*/  LDSM.16.M88.4 R100, [R222+0x2000] ;  /* 0x00200000de64783b */ /* 0x000fe80000000200 */
[----:B------:R-:W5:Y:S04]  /*2e60*/  LDSM.16.M88.4 R124, [R2+0x7000] ;  /* 0x00700000027c783b */ /* 0x000f680000000200 */
[----:B-12---:R-:W1:Y:S01]  /*2e70*/  LDSM.16.M88.4 R4, [R3+0x1000] ;  /* 0x001000000304783b */ /* 0x006e620000000200 */
[-C--:B---34-:R-:W-:Y:S03]  /*2e80*/  HMMA.16816.F32.BF16 R12, R104, R84.reuse, RZ ;  /* 0x00000054680c723c */ /* 0x098fe600000418ff */
[----:B------:R-:W2:Y:S04]  /*2e90*/  LDSM.16.M88.4 R132, [R0+0x6400] ;  /* 0x006400000084783b */ /* 0x000ea80000000200 */
[----:B------:R-:W3:Y:S01]  /*2ea0*/  LDSM.16.M88.4 R128, [R0+0x6800] ;  /* 0x006800000080783b */ /* 0x000ee20000000200 */
[C---:B-----5:R-:W-:Y:S03]  /*2eb0*/  HMMA.16816.F32.BF16 R28, R48.reuse, R84, RZ ;  /* 0x00000054301c723c */ /* 0x060fe600000418ff */
[----:B------:R-:W4:Y:S04]  /*2ec0*/  LDSM.16.M88.4 R120, [R0+0x6c00] ;  /* 0x006c00000078783b */ /* 0x000f280000000200 */
[----:B------:R-:W-:Y:S01]  /*2ed0*/  LDSM.16.M88.4 R44, [R3+0x2000] ;  /* 0x00200000032c783b */ /* 0x000fe20000000200 */
[----:B------:R-:W-:Y:S03]  /*2ee0*/  HMMA.16816.F32.BF16 R88, R48, R86, RZ ;  /* 0x000000563058723c */ /* 0x000fe600000418ff */
[----:B------:R-:W5:Y:S04]  /*2ef0*/  LDSM.16.M88.4 R36, [R0+0x7000] ;  /* 0x007000000024783b */ /* 0x000f680000000200 */
[----:B------:R-:W5:Y:S01]  /*2f00*/  LDSM.16.M88.4 R96, [R222+0x3000] ;  /* 0x00300000de60783b */ /* 0x000f620000000200 */
[----:B------:R-:W-:Y:S03]  /*2f10*/  HMMA.16816.F32.BF16 R12, R116, R136, R12 ;  /* 0x00000088740c723c */ /* 0x000fe6000004180c */
[----:B------:R-:W-:Y:S04]  /*2f20*/  LDSM.16.M88.4 R24, [R222+0x4000] ;  /* 0x00400000de18783b */ /* 0x000fe80000000200 */
[----:B------:R-:W5:Y:S01]  /*2f30*/  LDSM.16.M88.4 R16, [R2+0x8000] ;  /* 0x008000000210783b */ /* 0x000f620000000200 */
[C---:B------:R-:W-:Y:S03]  /*2f40*/  HMMA.16816.F32.BF16 R76, R48.reuse, R112, RZ ;  /* 0x00000070304c723c */ /* 0x040fe600000418ff */
[----:B------:R-:W5:Y:S04]  /*2f50*/  LDSM.16.M88.4 R40, [R3+0x3000] ;  /* 0x003000000328783b */ /* 0x000f680000000200 */
[----:B------:R-:W-:Y:S01]  /*2f60*/  LDSM.16.M88.4 R20, [R222+0x5000] ;  /* 0x00500000de14783b */ /* 0x000fe20000000200 */
[C---:B------:R-:W-:Y:S03]  /*2f70*/  HMMA.16816.F32.BF16 R64, R48.reuse, R108, RZ ;  /* 0x0000006c3040723c */ /* 0x040fe600000418ff */
[----:B------:R-:W-:Y:S05]  /*2f80*/  LDSM.16.M88.4 R92, [R2+0x7400] ;  /* 0x00740000025c783b */ /* 0x000fea0000000200 */
[C---:B------:R-:W-:Y:S08]  /*2f90*/  HMMA.16816.F32.BF16 R52, R48.reuse, R8, RZ ;  /* 0x000000083034723c */ /* 0x040ff000000418ff */
[C---:B------:R-:W-:Y:S08]  /*2fa0*/  HMMA.16816.F32.BF16 R72, R48.reuse, R114, RZ ;  /* 0x000000723048723c */ /* 0x040ff000000418ff */
[C---:B------:R-:W-:Y:S08]  /*2fb0*/  HMMA.16816.F32.BF16 R60, R48.reuse, R110, RZ ;  /* 0x0000006e303c723c */ /* 0x040ff000000418ff */
[----:B------:R-:W-:Y:S08]  /*2fc0*/  HMMA.16816.F32.BF16 R48, R48, R10, RZ ;  /* 0x0000000a3030723c */ /* 0x000ff000000418ff */
[----:B------:R-:W-:Y:S08]  /*2fd0*/  HMMA.16816.F32.BF16 R12, R100, R124, R12 ;  /* 0x0000007c640c723c */ /* 0x000ff0000004180c */
[----:B-1----:R-:W-:Y:S08]  /*2fe0*/  HMMA.16816.F32.BF16 R28, R4, R136, R28 ;  /* 0x00000088041c723c */ /* 0x002ff0000004181c */
        /* <DEDUP_REMOVED lines=9> */
[C---:B---3--:R-:W-:Y:S08]  /*3080*/  HMMA.16816.F32.BF16 R64, R4.reuse, R128, R64 ;  /* 0x000000800440723c */ /* 0x048ff00000041840 */
[C---:B----4-:R-:W-:Y:S08]  /*3090*/  HMMA.16816.F32.BF16 R52, R4.reuse, R120, R52 ;  /* 0x000000780434723c */ /* 0x050ff00000041834 */
[C---:B------:R-:W-:Y:S08]  /*30a0*/  HMMA.16816.F32.BF16 R88, R4.reuse, R138, R88 ;  /* 0x0000008a0458723c */ /* 0x040ff00000041858 */
[C---:B------:R-:W-:Y:S08]  /*30b0*/  HMMA.16816.F32.BF16 R72, R4.reuse, R134, R72 ;  /* 0x000000860448723c */ /* 0x040ff00000041848 */
[C---:B------:R-:W-:Y:S08]  /*30c0*/  HMMA.16816.F32.BF16 R60, R4.reuse, R130, R60 ;  /* 0x00000082043c723c */ /* 0x040ff0000004183c */
[----:B------:R-:W-:Y:S01]  /*30d0*/  HMMA.16816.F32.BF16 R48, R4, R122, R48 ;  /* 0x0000007a0430723c */ /* 0x000fe20000041830 */
[----:B------:R-:W1:Y:S07]  /*30e0*/  LDSM.16.M88.4 R4, [R0+0x8000] ;  /* 0x008000000004783b */ /* 0x000e6e0000000200 */
[----:B-----5:R-:W-:Y:S08]  /*30f0*/  HMMA.16816.F32.BF16 R12, R44, R36, R12 ;  /* 0x000000242c0c723c */ /* 0x020ff0000004180c */
        /* <DEDUP_REMOVED lines=8> */
[----:B------:R-:W-:Y:S08]  /*3180*/  HMMA.16816.F32.BF16 R12, R24, R16, R12 ;  /* 0x00000010180c723c */ /* 0x000ff0000004180c */
[----:B------:R-:W-:Y:S01]  /*3190*/  HMMA.16816.F32.BF16 R116, R96, R126, R88 ;  /* 0x0000007e6074723c */ /* 0x000fe20000041858 */
[----:B------:R-:W2:Y:S07]  /*31a0*/  LDSM.16.M88.4 R88, [R3+0x5000] ;  /* 0x005000000358783b */ /* 0x000eae0000000200 */
[----:B------:R-:W-:Y:S08]  /*31b0*/  HMMA.16816.F32.BF16 R28, R40, R36, R28 ;  /* 0x00000024281c723c */ /* 0x000ff0000004181c */
[----:B------:R-:W-:Y:S08]  /*31c0*/  HMMA.16816.F32.BF16 R84, R100, R126, R84 ;  /* 0x0000007e6454723c */ /* 0x000ff00000041854 */
[----:B-1----:R-:W-:Y:S08]  /*31d0*/  HMMA.16816.F32.BF16 R12, R8, R4, R12 ;  /* 0x00000004080c723c */ /* 0x002ff0000004180c */
[----:B------:R-:W-:Y:S08]  /*31e0*/  HMMA.16816.F32.BF16 R28, R20, R16, R28 ;  /* 0x00000010141c723c */ /* 0x000ff0000004181c */
[-C--:B------:R-:W-:Y:S03]  /*31f0*/  HMMA.16816.F32.BF16 R80, R100, R92.reuse, R80 ;  /* 0x0000005c6450723c */ /* 0x080fe60000041850 */
[----:B------:R-:W-:Y:S01]  /*3200*/  FMUL.FTZ R12, R12, UR6 ;  /* 0x000000060c0c7c20 */ /* 0x000fe20008410000 */
[----:B------:R-:W-:Y:S01]  /*3210*/  FMUL.FTZ R13, R13, UR6 ;  /* 0x000000060d0d7c20 */ /* 0x000fe20008410000 */
[----:B------:R-:W-:Y:S01]  /*3220*/  FMUL.FTZ R14, R14, UR6 ;  /* 0x000000060e0e7c20 */ /* 0x000fe20008410000 */
[----:B------:R-:W-:Y:S01]  /*3230*/  FMUL.FTZ R121, R15, UR6 ;  /* 0x000000060f797c20 */ /* 0x000fe20008410000 */
[----:B------:R-:W1:Y:S01]  /*3240*/  MUFU.TANH R122, R12 ;  /* 0x0000000c007a7308 */ /* 0x000e620000002400 */
[C---:B------:R-:W-:Y:S07]  /*3250*/  HMMA.16816.F32.BF16 R76, R96.reuse, R92, R76 ;  /* 0x0000005c604c723c */ /* 0x040fee000004184c */
[----:B------:R-:W3:Y:S01]  /*3260*/  MUFU.TANH R123, R13 ;  /* 0x0000000d007b7308 */ /* 0x000ee20000002400 */
[-C--:B------:R-:W-:Y:S07]  /*3270*/  HMMA.16816.F32.BF16 R72, R96, R94.reuse, R72 ;  /* 0x0000005e6048723c */ /* 0x080fee0000041848 */
[----:B------:R4:W1:Y:S01]  /*3280*/  MUFU.TANH R120, R14 ;  /* 0x0000000e00787308 */ /* 0x0008620000002400 */
[----:B------:R-:W-:Y:S01]  /*3290*/  HMMA.16816.F32.BF16 R112, R100, R94, R112 ;  /* 0x0000005e6470723c */ /* 0x000fe20000041870 */
[----:B------:R-:W5:Y:S06]  /*32a0*/  LDSM.16.M88.4 R92, [R0+0x7400] ;  /* 0x00740000005c783b */ /* 0x000f6c0000000200 */
[----:B------:R-:W1:Y:S01]  /*32b0*/  MUFU.TANH R121, R121 ;  /* 0x0000007900797308 */ /* 0x000e620000002400 */
[-C--:B------:R-:W-:Y:S08]  /*32c0*/  HMMA.16816.F32.BF16 R84, R44, R38.reuse, R84 ;  /* 0x000000262c54723c */ /* 0x080ff00000041854 */
[----:B------:R-:W-:Y:S01]  /*32d0*/  HMMA.16816.F32.BF16 R116, R40, R38, R116 ;  /* 0x000000262874723c */ /* 0x000fe20000041874 */
[----:B----4-:R-:W4:Y:S04]  /*32e0*/  LDSM.16.M88.4 R12, [R2+0x8400] ;  /* 0x00840000020c783b */ /* 0x010f280000000200 */
[----:B------:R-:W3:Y:S03]  /*32f0*/  LDSM.16.M88.4 R36, [R2+0x7800] ;  /* 0x007800000224783b */ /* 0x000ee60000000200 */
[----:B--2---:R-:W-:Y:S08]  /*3300*/  HMMA.16816.F32.BF16 R28, R88, R4, R28 ;  /* 0x00000004581c723c */ /* 0x004ff0000004181c */
[-C--:B------:R-:W-:Y:S08]  /*3310*/  HMMA.16816.F32.BF16 R84, R24, R18.reuse, R84 ;  /* 0x000000121854723c */ /* 0x080ff00000041854 */
[----:B------:R-:W-:Y:S01]  /*3320*/  HMMA.16816.F32.BF16 R116, R20, R18, R116 ;  /* 0x000000121474723c */ /* 0x000fe20000041874 */
[----:B------:R-:W-:Y:S02]  /*3330*/  LDSM.16.M88.4 R16, [R0+0x8400] ;  /* 0x008400000010783b */ /* 0x000fe40000000200 */
[----:B------:R-:W-:Y:S01]  /*3340*/  FMUL.FTZ R28, R28, UR6 ;  /* 0x000000061c1c7c20 */ /* 0x000fe20008410000 */
[----:B------:R-:W-:Y:S01]  /*3350*/  FMUL.FTZ R29, R29, UR6 ;  /* 0x000000061d1d7c20 */ /* 0x000fe20008410000 */
[----:B------:R-:W-:Y:S01]  /*3360*/  FMUL.FTZ R30, R30, UR6 ;  /* 0x000000061e1e7c20 */ /* 0x000fe20008410000 */
[----:B------:R-:W-:Y:S01]  /*3370*/  FMUL.FTZ R31, R31, UR6 ;  /* 0x000000061f1f7c20 */ /* 0x000fe20008410000 */
[----:B------:R-:W2:Y:S01]  /*3380*/  MUFU.TANH R124, R28 ;  /* 0x0000001c007c7308 */ /* 0x000ea20000002400 */
[----:B-----5:R-:W-:Y:S07]  /*3390*/  HMMA.16816.F32.BF16 R80, R44, R92, R80 ;  /* 0x0000005c2c50723c */ /* 0x020fee0000041850 */
[----:B------:R-:W1:Y:S01]  /*33a0*/  MUFU.TANH R125, R29 ;  /* 0x0000001d007d7308 */ /* 0x000e620000002400 */
[----:B------:R-:W-:Y:S08]  /*33b0*/  HMMA.16816.F32.BF16 R84, R8, R6, R84 ;  /* 0x000000060854723c */ /* 0x000ff00000041854 */
[----:B------:R-:W-:Y:S01]  /*33c0*/  HMMA.16816.F32.BF16 R76, R40, R92, R76 ;  /* 0x0000005c284c723c */ /* 0x000fe2000004184c */
[----:B------:R-:W1:Y:S07]  /*33d0*/  MUFU.TANH R92, R30 ;  /* 0x0000001e005c7308 */ /* 0x000e6e0000002400 */
[----:B------:R-:W-:Y:S01]  /*33e0*/  HMMA.16816.F32.BF16 R116, R88, R6, R116 ;  /* 0x000000065874723c */ /* 0x000fe20000041874 */
[----:B------:R5:W1:Y:S01]  /*33f0*/  MUFU.TANH R93, R31 ;  /* 0x0000001f005d7308 */ /* 0x000a620000002400 */
[----:B------:R-:W2:Y:S01]  /*3400*/  LDSM.16.M88.4 R4, [R0+0x7800] ;  /* 0x007800000004783b */ /* 0x000ea20000000200 */
[----:B------:R-:W-:Y:S01]  /*3410*/  FMUL.FTZ R85, R85, UR6 ;  /* 0x0000000655557c20 */ /* 0x000fe20008410000 */
[----:B------:R-:W-:-:S04]  /*3420*/  FMUL.FTZ R84, R84, UR6 ;  /* 0x0000000654547c20 */ /* 0x000fc80008410000 */
[-C--:B------:R-:W-:Y:S01]  /*3430*/  HMMA.16816.F32.BF16 R72, R40, R94.reuse, R72 ;  /* 0x0000005e2848723c */ /* 0x080fe20000041848 */
[----:B------:R3:W1:Y:S07]  /*3440*/  MUFU.TANH R127, R85 ;  /* 0x00000055007f7308 */ /* 0x00066e0000002400 */
[----:B------:R-:W-:Y:S01]  /*3450*/  HMMA.16816.F32.BF16 R112, R44, R94, R112 ;  /* 0x0000005e2c70723c */ /* 0x000fe20000041870 */
[----:B------:R1:W1:Y:S01]  /*3460*/  MUFU.TANH R126, R84 ;  /* 0x00000054007e7308 */ /* 0x0002620000002400 */
[----:B-----5:R-:W5:Y:S01]  /*3470*/  LDSM.16.M88.4 R28, [R2+0x7c00] ;  /* 0x007c0000021c783b */ /* 0x020f620000000200 */
[----:B------:R-:W-:-:S05]  /*3480*/  FMUL.FTZ R94, R119, UR6 ;  /* 0x00000006775e7c20 */ /* 0x000fca0008410000 */
[----:B----4-:R-:W-:Y:S01]  /*3490*/  HMMA.16816.F32.BF16 R80, R24, R12, R80 ;  /* 0x0000000c1850723c */ /* 0x010fe20000041850 */
[----:B------:R-:W4:Y:S01]  /*34a0*/  MUFU.TANH R94, R94 ;  /* 0x0000005e005e7308 */ /* 0x000f220000002400 */
[----:B---3--:R-:W-:Y:S01]  /*34b0*/  FMUL.FTZ R85, R87, UR6 ;  /* 0x0000000657557c20 */ /* 0x008fe20008410000 */
[----:B------:R-:W-:-:S05]  /*34c0*/  FMUL.FTZ R87, R117, UR6 ;  /* 0x0000000675577c20 */ /* 0x000fca0008410000 */
[----:B------:R-:W-:Y:S01]  /*34d0*/  HMMA.16816.F32.BF16 R76, R20, R12, R76 ;  /* 0x0000000c144c723c */ /* 0x000fe2000004184c */
[----:B------:R-:W3:Y:S01]  /*34e0*/  MUFU.TANH R85, R85 ;  /* 0x0000005500557308 */ /* 0x000ee20000002400 */
[----:B-1----:R-:W-:Y:S01]  /*34f0*/  FMUL.FTZ R84, R86, UR6 ;  /* 0x0000000656547c20 */ /* 0x002fe20008410000 */
[----:B------:R-:W-:Y:S01]  /*3500*/  FMUL.FTZ R86, R116, UR6 ;  /* 0x0000000674567c20 */ /* 0x000fe20008410000 */
[----:B------:R-:W-:-:S04]  /*3510*/  FMUL.FTZ R116, R118, UR6 ;  /* 0x0000000676747c20 */ /* 0x000fc80008410000 */
[-C--:B------:R-:W-:Y:S01]  /*3520*/  HMMA.16816.F32.BF16 R72, R20, R14.reuse, R72 ;  /* 0x0000000e1448723c */ /* 0x080fe20000041848 */
[----:B------:R-:W1:Y:S07]  /*3530*/  MUFU.TANH R84, R84 ;  /* 0x0000005400547308 */ /* 0x000e6e0000002400 */
[----:B------:R-:W-:Y:S01]  /*3540*/  HMMA.16816.F32.BF16 R112, R24, R14, R112 ;  /* 0x0000000e1870723c */ /* 0x000fe20000041870 */
[----:B------:R-:W4:Y:S01]  /*3550*/  LDSM.16.M88.4 R12, [R2+0x8800] ;  /* 0x00880000020c783b */ /* 0x000f220000000200 */
[----:B------:R-:W1:Y:S06]  /*3560*/  MUFU.TANH R86, R86 ;  /* 0x0000005600567308 */ /* 0x000e6c0000002400 */
[-C--:B------:R-:W-:Y:S02]  /*3570*/  HMMA.16816.F32.BF16 R68, R100, R36.reuse, R68 ;  /* 0x000000246444723c */ /* 0x080fe40000041844 */
[----:B------:R-:W1:Y:S06]  /*3580*/  MUFU.TANH R87, R87 ;  /* 0x0000005700577308 */ /* 0x000e6c0000002400 */
[----:B------:R-:W-:Y:S02]  /*3590*/  HMMA.16816.F32.BF16 R64, R96, R36, R64 ;  /* 0x000000246040723c */ /* 0x000fe40000041840 */
[----:B------:R-:W1:Y:S06]  /*35a0*/  MUFU.TANH R116, R116 ;  /* 0x0000007400747308 */ /* 0x000e6c0000002400 */
[-C--:B------:R-:W-:Y:S08]  /*35b0*/  HMMA.16816.F32.BF16 R108, R100, R38.reuse, R108 ;  /* 0x00000026646c723c */ /* 0x080ff0000004186c */
[----:B------:R-:W-:Y:S01]  /*35c0*/  HMMA.16816.F32.BF16 R60, R96, R38, R60 ;  /* 0x00000026603c723c */ /* 0x000fe2000004183c */
[----:B------:R-:W3:Y:S07]  /*35d0*/  LDSM.16.M88.4 R36, [R0+0x7c00] ;  /* 0x007c00000024783b */ /* 0x000eee0000000200 */
[-C--:B--2---:R-:W-:Y:S08]  /*35e0*/  HMMA.16816.F32.BF16 R68, R44, R4.reuse, R68 ;  /* 0x000000042c44723c */ /* 0x084ff00000041844 */
[----:B------:R-:W-:Y:S08]  /*35f0*/  HMMA.16816.F32.BF16 R64, R40, R4, R64 ;  /* 0x000000042840723c */ /* 0x000ff00000041840 */
[-C--:B------:R-:W-:Y:S08]  /*3600*/  HMMA.16816.F32.BF16 R108, R44, R6.reuse, R108 ;  /* 0x000000062c6c723c */ /* 0x080ff0000004186c */
[----:B------:R-:W-:Y:S01]  /*3610*/  HMMA.16816.F32.BF16 R60, R40, R6, R60 ;  /* 0x00000006283c723c */ /* 0x000fe2000004183c */
[----:B------:R-:W2:Y:S07]  /*3620*/  LDSM.16.M88.4 R4, [R2+0x8c00] ;  /* 0x008c00000204783b */ /* 0x000eae0000000200 */
[C---:B-----5:R-:W-:Y:S08]  /*3630*/  HMMA.16816.F32.BF16 R104, R100.reuse, R30, R104 ;  /* 0x0000001e6468723c */ /* 0x060ff00000041868 */
[-C--:B------:R-:W-:Y:S08]  /*3640*/  HMMA.16816.F32.BF16 R56, R100, R28.reuse, R56 ;  /* 0x0000001c6438723c */ /* 0x080ff00000041838 */
[C---:B------:R-:W-:Y:S08]  /*3650*/  HMMA.16816.F32.BF16 R52, R96.reuse, R28, R52 ;  /* 0x0000001c6034723c */ /* 0x040ff00000041834 */
[----:B------:R-:W-:Y:S08]  /*3660*/  HMMA.16816.F32.BF16 R48, R96, R30, R48 ;  /* 0x0000001e6030723c */ /* 0x000ff00000041830 */
[-C--:B------:R-:W-:Y:S08]  /*3670*/  HMMA.16816.F32.BF16 R80, R8, R16.reuse, R80 ;  /* 0x000000100850723c */ /* 0x080ff00000041850 */
[----:B------:R-:W-:Y:S08]  /*3680*/  HMMA.16816.F32.BF16 R76, R88, R16, R76 ;  /* 0x00000010584c723c */ /* 0x000ff0000004184c */
[----:B------:R-:W-:Y:S03]  /*3690*/  HMMA.16816.F32.BF16 R112, R8, R18, R112 ;  /* 0x000000120870723c */ /* 0x000fe60000041870 */
[----:B------:R-:W-:Y:S01]  /*36a0*/  FMUL.FTZ R80, R80, UR6 ;  /* 0x0000000650507c20 */ /* 0x000fe20008410000 */
[----:B------:R-:W-:-:S03]  /*36b0*/  FMUL.FTZ R81, R81, UR6 ;  /* 0x0000000651517c20 */ /* 0x000fc60008410000 */
[----:B------:R5:W1:Y:S01]  /*36c0*/  MUFU.TANH R95, R80 ;  /* 0x00000050005f7308 */ /* 0x000a620000002400 */
[----:B------:R-:W-:Y:S01]  /*36d0*/  HMMA.16816.F32.BF16 R72, R88, R18, R72 ;  /* 0x000000125848723c */ /* 0x000fe20000041848 */
[----:B------:R-:W1:Y:S02]  /*36e0*/  LDSM.16.M88.4 R16, [R0+0x8800] ;  /* 0x008800000010783b */ /* 0x000e640000000200 */
[----:B------:R-:W-:Y:S01]  /*36f0*/  FMUL.FTZ R78, R78, UR6 ;  /* 0x000000064e4e7c20 */ /* 0x000fe20008410000 */
[----:B------:R-:W-:Y:S01]  /*3700*/  FMUL.FTZ R76, R76, UR6 ;  /* 0x000000064c4c7c20 */ /* 0x000fe20008410000 */
[----:B------:R-:W-:Y:S01]  /*3710*/  FMUL.FTZ R77, R77, UR6 ;  /* 0x000000064d4d7c20 */ /* 0x000fe20008410000 */
[----:B------:R-:W-:Y:S01]  /*3720*/  FMUL.FTZ R79, R79, UR6 ;  /* 0x000000064f4f7c20 */ /* 0x000fe20008410000 */
[----:B------:R3:W1:Y:S01]  /*3730*/  MUFU.TANH R117, R81 ;  /* 0x0000005100757308 */ /* 0x0006620000002400 */
[----:B----4-:R-:W-:Y:S03]  /*3740*/  HMMA.16816.F32.BF16 R68, R24, R12, R68 ;  /* 0x0000000c1844723c */ /* 0x010fe60000041844 */
[----:B------:R-:W-:Y:S01]  /*3750*/  FMUL.FTZ R112, R112, UR6 ;  /* 0x0000000670707c20 */ /* 0x000fe20008410000 */
[----:B------:R-:W-:-:S03]  /*3760*/  FMUL.FTZ R113, R113, UR6 ;  /* 0x0000000671717c20 */ /* 0x000fc60008410000 */
[----:B------:R-:W4:Y:S01]  /*3770*/  MUFU.TANH R76, R76 ;  /* 0x0000004c004c7308 */ /* 0x000f220000002400 */
[----:B------:R-:W-:Y:S01]  /*3780*/  HMMA.16816.F32.BF16 R64, R20, R12, R64 ;  /* 0x0000000c1440723c */ /* 0x000fe20000041840 */
[----:B-----5:R-:W-:Y:S02]  /*3790*/  FMUL.FTZ R80, R82, UR6 ;  /* 0x0000000652507c20 */ /* 0x020fe40008410000 */
[----:B------:R-:W-:Y:S01]  /*37a0*/  FMUL.FTZ R74, R74, UR6 ;  /* 0x000000064a4a7c20 */ /* 0x000fe20008410000 */
[----:B------:R-:W-:Y:S01]  /*37b0*/  FMUL.FTZ R72, R72, UR6 ;  /* 0x0000000648487c20 */ /* 0x000fe20008410000 */
[----:B------:R-:W-:Y:S02]  /*37c0*/  FMUL.FTZ R73, R73, UR6 ;  /* 0x0000000649497c20 */ /* 0x000fe40008410000 */
[----:B------:R5:W1:Y:S01]  /*37d0*/  MUFU.TANH R82, R78 ;  /* 0x0000004e00527308 */ /* 0x000a620000002400 */
[----:B------:R-:W-:Y:S01]  /*37e0*/  HMMA.16816.F32.BF16 R108, R24, R14, R108 ;  /* 0x0000000e186c723c */ /* 0x000fe2000004186c */
[----:B---3--:R-:W-:Y:S01]  /*37f0*/  FMUL.FTZ R81, R83, UR6 ;  /* 0x0000000653517c20 */ /* 0x008fe20008410000 */
[----:B------:R-:W-:-:S05]  /*3800*/  FMUL.FTZ R83, R115, UR6 ;  /* 0x0000000673537c20 */ /* 0x000fca0008410000 */
[----:B------:R3:W1:Y:S01]  /*3810*/  MUFU.TANH R100, R74 ;  /* 0x0000004a00647308 */ /* 0x0006620000002400 */
[----:B------:R-:W-:Y:S01]  /*3820*/  HMMA.16816.F32.BF16 R60, R20, R14, R60 ;  /* 0x0000000e143c723c */ /* 0x000fe2000004183c */
[----:B------:R2:W4:Y:S01]  /*3830*/  LDSM.16.M88.4 R12, [R0+0x8c00] ;  /* 0x008c0000000c783b */ /* 0x0005220000000200 */
[----:B------:R-:W-:-:S05]  /*3840*/  DEPBAR.LE SB0, 0x0 ;  /* 0x000080000000791a */ /* 0x000fca0000000000 */
[----:B------:R-:W1:Y:S01]  /*3850*/  MUFU.TANH R80, R80 ;  /* 0x0000005000507308 */ /* 0x000e620000002400 */
[----:B------:R-:W-:Y:S01]  /*3860*/  HMMA.16816.F32.BF16 R104, R44, R38, R104 ;  /* 0x000000262c68723c */ /* 0x000fe20000041868 */
[----:B-----5:R-:W-:-:S06]  /*3870*/  FMUL.FTZ R78, R114, UR6 ;  /* 0x00000006724e7c20 */ /* 0x020fcc0008410000 */
[----:B------:R-:W1:Y:S01]  /*3880*/  MUFU.TANH R81, R81 ;  /* 0x0000005100517308 */ /* 0x000e620000002400 */
[----:B------:R-:W-:Y:S01]  /*3890*/  HMMA.16816.F32.BF16 R56, R44, R36, R56 ;  /* 0x000000242c38723c */ /* 0x000fe20000041838 */
[----:B---3--:R-:W-:-:S06]  /*38a0*/  FMUL.FTZ R74, R75, UR6 ;  /* 0x000000064b4a7c20 */ /* 0x008fcc0008410000 */
[----:B------:R-:W3:Y:S01]  /*38b0*/  MUFU.TANH R77, R77 ;  /* 0x0000004d004d7308 */ /* 0x000ee20000002400 */
[----:B------:R-:W-:Y:S01]  /*38c0*/  HMMA.16816.F32.BF16 R52, R40, R36, R52 ;  /* 0x000000242834723c */ /* 0x000fe20000041834 */
[----:B--2---:R-:W-:-:S04]  /*38d0*/  MOV R0, UR23 ;  /* 0x0000001700007c02 */ /* 0x004fc80008000f00 */
[C-C-:B------:R-:W-:Y:S02]  /*38e0*/  VIADDMNMX R3, R141.reuse, 0x8, R0.reuse, PT ;  /* 0x000000088d037846 */ /* 0x140fe40003800100 */
[----:B------:R-:W2:Y:S01]  /*38f0*/  MUFU.TANH R79, R79 ;  /* 0x0000004f004f7308 */ /* 0x000ea20000002400 */
[----:B------:R-:W-:Y:S01]  /*3900*/  HMMA.16816.F32.BF16 R48, R40, R38, R48 ;  /* 0x000000262830723c */ /* 0x000fe20000041830 */
[C-C-:B------:R-:W-:Y:S02]  /*3910*/  VIADDMNMX R2, R141.reuse, 0x40, R0.reuse, PT ;  /* 0x000000408d027846 */ /* 0x140fe40003800100 */
[----:B------:R-:W-:-:S04]  /*3920*/  VIADDMNMX R0, R141, 0x48, R0, PT ;  /* 0x000000488d007846 */ /* 0x000fc80003800100 */
[----:B------:R-:W1:Y:S01]  /*3930*/  MUFU.TANH R112, R112 ;  /* 0x0000007000707308 */ /* 0x000e620000002400 */
[C---:B------:R-:W-:Y:S07]  /*3940*/  HMMA.16816.F32.BF16 R104, R24.reuse, R6, R104 ;  /* 0x000000061868723c */ /* 0x040fee0000041868 */
[----:B------:R-:W1:Y:S01]  /*3950*/  MUFU.TANH R113, R113 ;  /* 0x0000007100717308 */ /* 0x000e620000002400 */
[-C--:B------:R-:W-:Y:S07]  /*3960*/  HMMA.16816.F32.BF16 R56, R24, R4.reuse, R56 ;  /* 0x000000041838723c */ /* 0x080fee0000041838 */
[----:B------:R-:W1:Y:S01]  /*3970*/  MUFU.TANH R78, R78 ;  /* 0x0000004e004e7308 */ /* 0x000e620000002400 */
[C---:B------:R-:W-:Y:S07]  /*3980*/  HMMA.16816.F32.BF16 R52, R20.reuse, R4, R52 ;  /* 0x000000041434723c */ /* 0x040fee0000041834 */
[----:B------:R-:W2:Y:S01]  /*3990*/  MUFU.TANH R83, R83 ;  /* 0x0000005300537308 */ /* 0x000ea20000002400 */
[----:B------:R-:W-:Y:S07]  /*39a0*/  HMMA.16816.F32.BF16 R48, R20, R6, R48 ;  /* 0x000000061430723c */ /* 0x000fee0000041830 */
[----:B------:R-:W2:Y:S01]  /*39b0*/  MUFU.TANH R72, R72 ;  /* 0x0000004800487308 */ /* 0x000ea20000002400 */
[-C--:B-1----:R-:W-:Y:S07]  /*39c0*/  HMMA.16816.F32.BF16 R64, R88, R16.reuse, R64 ;  /* 0x000000105840723c */ /* 0x082fee0000041840 */
[----:B------:R-:W1:Y:S01]  /*39d0*/  MUFU.TANH R73, R73 ;  /* 0x0000004900497308 */ /* 0x000e620000002400 */
[C---:B------:R-:W-:Y:S07]  /*39e0*/  HMMA.16816.F32.BF16 R68, R8.reuse, R16, R68 ;  /* 0x000000100844723c */ /* 0x040fee0000041844 */
[----:B------:R-:W1:Y:S01]  /*39f0*/  MUFU.TANH R74, R74 ;  /* 0x0000004a004a7308 */ /* 0x000e620000002400 */
[C---:B----4-:R-:W-:Y:S03]  /*3a00*/  HMMA.16816.F32.BF16 R104, R8.reuse, R14, R104 ;  /* 0x0000000e0868723c */ /* 0x050fe60000041868 */
[----:B------:R-:W-:Y:S01]  /*3a10*/  FMUL.FTZ R67, R67, UR6 ;  /* 0x0000000643437c20 */ /* 0x000fe20008410000 */
[----:B------:R-:W-:Y:S01]  /*3a20*/  FMUL.FTZ R64, R64, UR6 ;  /* 0x0000000640407c20 */ /* 0x000fe20008410000 */
[----:B------:R-:W-:Y:S01]  /*3a30*/  FMUL.FTZ R65, R65, UR6 ;  /* 0x0000000641417c20 */ /* 0x000fe20008410000 */
[----:B------:R-:W-:Y:S01]  /*3a40*/  FMUL.FTZ R66, R66, UR6 ;  /* 0x0000000642427c20 */ /* 0x000fe20008410000 */
[----:B------:R4:W1:Y:S01]  /*3a50*/  MUFU.TANH R186, R67 ;  /* 0x0000004300ba7308 */ /* 0x0008620000002400 */
[-C--:B------:R-:W-:Y:S03]  /*3a60*/  HMMA.16816.F32.BF16 R108, R8, R18.reuse, R108 ;  /* 0x00000012086c723c */ /* 0x080fe6000004186c */
[----:B------:R-:W-:Y:S01]  /*3a70*/  FMUL.FTZ R16, R70, UR6 ;  /* 0x0000000646107c20 */ /* 0x000fe20008410000 */
[----:B------:R-:W-:Y:S01]  /*3a80*/  FMUL.FTZ R68, R68, UR6 ;  /* 0x0000000644447c20 */ /* 0x000fe20008410000 */
[----:B------:R-:W-:Y:S01]  /*3a90*/  FMUL.FTZ R69, R69, UR6 ;  /* 0x0000000645457c20 */ /* 0x000fe20008410000 */
[----:B------:R-:W-:Y:S01]  /*3aa0*/  FMUL.FTZ R71, R71, UR6 ;  /* 0x0000000647477c20 */ /* 0x000fe20008410000 */
[----:B------:R1:W1:Y:S01]  /*3ab0*/  MUFU.TANH R176, R64 ;  /* 0x0000004000b07308 */ /* 0x0002620000002400 */
[----:B------:R-:W-:Y:S03]  /*3ac0*/  HMMA.16816.F32.BF16 R60, R88, R18, R60 ;  /* 0x00000012583c723c */ /* 0x000fe6000004183c */
[----:B------:R-:W-:Y:S01]  /*3ad0*/  FMUL.FTZ R104, R104, UR6 ;  /* 0x0000000668687c20 */ /* 0x000fe20008410000 */
[----:B------:R-:W-:Y:S01]  /*3ae0*/  FMUL.FTZ R105, R105, UR6 ;  /* 0x0000000669697c20 */ /* 0x000fe20008410000 */
[----:B------:R-:W-:-:S02]  /*3af0*/  FMUL.FTZ R106, R106, UR6 ;  /* 0x000000066a6a7c20 */ /* 0x000fc40008410000 */
[----:B------:R1:W1:Y:S01]  /*3b00*/  MUFU.TANH R173, R68 ;  /* 0x0000004400ad7308 */ /* 0x0002620000002400 */
[-C--:B------:R-:W-:Y:S01]  /*3b10*/  HMMA.16816.F32.BF16 R56, R8, R12.reuse, R56 ;  /* 0x0000000c0838723c */ /* 0x080fe20000041838 */
[----:B----4-:R-:W-:Y:S02]  /*3b20*/  FMUL.FTZ R67, R107, UR6 ;  /* 0x000000066b437c20 */ /* 0x010fe40008410000 */
[----:B------:R-:W-:Y:S01]  /*3b30*/  FMUL.FTZ R108, R108, UR6 ;  /* 0x000000066c6c7c20 */ /* 0x000fe20008410000 */
[----:B------:R-:W-:Y:S01]  /*3b40*/  FMUL.FTZ R109, R109, UR6 ;  /* 0x000000066d6d7c20 */ /* 0x000fe20008410000 */
[----:B------:R-:W-:Y:S01]  /*3b50*/  FMUL.FTZ R110, R110, UR6 ;  /* 0x000000066e6e7c20 */ /* 0x000fe20008410000 */
[----:B------:R-:W-:Y:S01]  /*3b60*/  FMUL.FTZ R111, R111, UR6 ;  /* 0x000000066f6f7c20 */ /* 0x000fe20008410000 */
[----:B------:R4:W1:Y:S01]  /*3b70*/  MUFU.TANH R192, R69 ;  /* 0x0000004500c07308 */ /* 0x0008620000002400 */
[C---:B------:R-:W-:Y:S03]  /*3b80*/  HMMA.16816.F32.BF16 R52, R88.reuse, R12, R52 ;  /* 0x0000000c5834723c */ /* 0x040fe60000041834 */
[----:B------:R-:W-:Y:S01]  /*3b90*/  FMUL.FTZ R60, R60, UR6 ;  /* 0x000000063c3c7c20 */ /* 0x000fe20008410000 */
[----:B------:R-:W-:Y:S01]  /*3ba0*/  FMUL.FTZ R61, R61, UR6 ;  /* 0x000000063d3d7c20 */ /* 0x000fe20008410000 */
[----:B------:R-:W-:Y:S01]  /*3bb0*/  FMUL.FTZ R62, R62, UR6 ;  /* 0x000000063e3e7c20 */ /* 0x000fe20008410000 */
[----:B------:R-:W-:Y:S01]  /*3bc0*/  FMUL.FTZ R63, R63, UR6 ;  /* 0x000000063f3f7c20 */ /* 0x000fe20008410000 */
[----:B------:R-:W1:Y:S01]  /*3bd0*/  MUFU.TANH R16, R16 ;  /* 0x0000001000107308 */ /* 0x000e620000002400 */
[----:B------:R-:W-:Y:S03]  /*3be0*/  HMMA.16816.F32.BF16 R48, R88, R14, R48 ;  /* 0x0000000e5830723c */ /* 0x000fe60000041830 */
[----:B------:R-:W-:Y:S01]  /*3bf0*/  FMUL.FTZ R56, R56, UR6 ;  /* 0x0000000638387c20 */ /* 0x000fe20008410000 */
[----:B------:R-:W-:Y:S01]  /*3c00*/  FMUL.FTZ R57, R57, UR6 ;  /* 0x0000000639397c20 */ /* 0x000fe20008410000 */
[----:B------:R-:W-:Y:S01]  /*3c10*/  FMUL.FTZ R58, R58, UR6 ;  /* 0x000000063a3a7c20 */ /* 0x000fe20008410000 */
[----:B------:R-:W-:Y:S01]  /*3c20*/  FMUL.FTZ R59, R59, UR6 ;  /* 0x000000063b3b7c20 */ /* 0x000fe20008410000 */
[----:B------:R4:W1:Y:S04]  /*3c30*/  MUFU.TANH R202, R71 ;  /* 0x0000004700ca7308 */ /* 0x0008680000002400 */
        /* <DEDUP_REMOVED lines=9> */
[----:B------:R4:W1:Y:S08]  /*3cd0*/  MUFU.TANH R183, R66 ;  /* 0x0000004200b77308 */ /* 0x0008700000002400 */
        /* <DEDUP_REMOVED lines=19> */
[----:B------:R-:W1:Y:S08]  /*3e10*/  MUFU.TANH R67, R67 ;  /* 0x0000004300437308 */ /* 0x000e700000002400 */
[----:B------:R4:W1:Y:S08]  /*3e20*/  MUFU.TANH R195, R48 ;  /* 0x0000003000c37308 */ /* 0x0008700000002400 */
[----:B------:R4:W1:Y:S08]  /*3e30*/  MUFU.TANH R194, R49 ;  /* 0x0000003100c27308 */ /* 0x0008700000002400 */
[----:B------:R4:W1:Y:S08]  /*3e40*/  MUFU.TANH R187, R50 ;  /* 0x0000003200bb7308 */ /* 0x0008700000002400 */
[----:B------:R4:W1:Y:S01]  /*3e50*/  MUFU.TANH R185, R51 ;  /* 0x0000003300b97308 */ /* 0x0008620000002400 */
[----:B------:R-:W-:Y:S06]  /*3e60*/  BAR.SYNC.DEFER_BLOCKING 0x0 ;  /* 0x0000000000007b1d */ /* 0x000fec0000010000 */
[----:B--23--:R-:W-:Y:S05]  /*3e70*/  BRA.U !UP1, `(.L_x_708) ;  /* 0x0000000109d87547 */ /* 0x00cfea000b800000 */
[----:B------:R-:W2:Y:S01]  /*3e80*/  LDCU UR6, c[0x0][0x440] ;  /* 0x00008800ff0677ac */ /* 0x000ea20008000800 */
        /* <DEDUP_REMOVED lines=8> */
[----:B--2---:R-:W-:Y:S01]  /*3f10*/  ISETP.GE.AND P2, PT, R227, UR6, PT ;  /* 0x00000006e3007c0c */ /* 0x004fe2000bf46270 */
        /* <DEDUP_REMOVED lines=41> */
.L_x_710:
[----:B------:R3:W-:Y:S02]  /*41b0*/  STS.128 [R232+0x8800], RZ ;  /* 0x008800ffe8007388 */ /* 0x0007e40000000c00 */
.L_x_711:
[----:B------:R-:W-:Y:S05]  /*41c0*/  BSYNC.RECONVERGENT B0 ;  /* 0x0000000000007941 */ /* 0x000fea0003800200 */
.L_x_709:
[----:B------:R-:W0:Y:S02]  /*41d0*/  LDGDEPBAR ;  /* 0x00000000000079af */ /* 0x000e240000000000 */
.L_x_708:
[----:B------:R-:W-:Y:S01]  /*41e0*/  IMAD.SHL.U32 R4, R220, 0x2, RZ ;  /* 0x00000002dc047824 */ /* 0x000fe200078e00ff */
[----:B------:R-:W5:Y:S01]  /*41f0*/  LDCU UR4, c[0x0][0x45c] ;  /* 0x00008b80ff0477ac */ /* 0x000f620008000800 */
        /* <DEDUP_REMOVED lines=11> */
[C---:B------:R-:W-:Y:S01]  /*42b0*/  VIADD R23, R170.reuse, 0xffffffe0 ;  /* 0xffffffe0aa177836 */ /* 0x040fe20000000000 */
[----:B------:R-:W-:Y:S01]  /*42c0*/  ISETP.GE.AND P2, PT, R29, R233, PT ;  /* 0x000000e91d00720c */ /* 0x000fe20003f46270 */
[----:B------:R-:W-:-:S02]  /*42d0*/  VIADD R20, R170, 0xffffffe9 ;  /* 0xffffffe9aa147836 */ /* 0x000fc40000000000 */
[----:B------:R-:W-:Y:S01]  /*42e0*/  VIADD R4, R170, 0xffffffc0 ;  /* 0xffffffc0aa047836 */ /* 0x000fe20000000000 */
[----:B------:R-:W-:Y:S01]  /*42f0*/  FSEL R126, R126, -INF , !P2 ;  /* 0xff8000007e7e7808 */ /* 0x000fe20005000000 */
[----:B------:R-:W-:Y:S01]  /*4300*/  VIADD R30, R170, 0xffffffc1 ;  /* 0xffffffc1aa1e7836 */ /* 0x000fe20000000000 */
[-C--:B------:R-:W-:Y:S01]  /*4310*/  ISETP.GE.AND P2, PT, R26, R233.reuse, PT ;  /* 0x000000e91a00720c */ /* 0x080fe20003f46270 */
[----:B------:R-:W-:Y:S01]  /*4320*/  VIADD R5, R170, 0xfffffff8 ;  /* 0xfffffff8aa057836 */ /* 0x000fe20000000000 */
[-C--:B------:R-:W-:Y:S01]  /*4330*/  ISETP.GE.AND P4, PT, R4, R233.reuse, PT ;  /* 0x000000e90400720c */ /* 0x080fe20003f86270 */
[C---:B------:R-:W-:Y:S01]  /*4340*/  VIADD R28, R170.reuse, 0xffffffc9 ;  /* 0xffffffc9aa1c7836 */ /* 0x040fe20000000000 */
[----:B------:R-:W-:Y:S01]  /*4350*/  FSEL R9, R117, -INF , !P2 ;  /* 0xff80000075097808 */ /* 0x000fe20005000000 */
[C---:B------:R-:W-:Y:S01]  /*4360*/  VIADD R27, R170.reuse, 0xffffffd0 ;  /* 0xffffffd0aa1b7836 */ /* 0x040fe20000000000 */
[-C--:B------:R-:W-:Y:S01]  /*4370*/  ISETP.GE.AND P2, PT, R23, R233.reuse, PT ;  /* 0x000000e91700720c */ /* 0x080fe20003f46270 */
[----:B------:R-:W-:Y:S01]  /*4380*/  VIADD R25, R170, 0xffffffd8 ;  /* 0xffffffd8aa197836 */ /* 0x000fe20000000000 */
[-C--:B------:R-:W-:Y:S01]  /*4390*/  ISETP.GE.AND P0, PT, R30, R233.reuse, PT ;  /* 0x000000e91e00720c */ /* 0x080fe20003f06270 */
[C---:B------:R-:W-:Y:S01]  /*43a0*/  VIADD R24, R170.reuse, 0xffffffd9 ;  /* 0xffffffd9aa187836 */ /* 0x040fe20000000000 */
[----:B-1----:R-:W-:Y:S01]  /*43b0*/  FSEL R173, R173, -INF , !P2 ;  /* 0xff800000adad7808 */ /* 0x002fe20005000000 */
[----:B------:R-:W-:Y:S01]  /*43c0*/  VIADD R22, R170, 0xffffffe1 ;  /* 0xffffffe1aa167836 */ /* 0x000fe20000000000 */
[-C--:B------:R-:W-:Y:S01]  /*43d0*/  ISETP.GE.AND P2, PT, R20, R233.reuse, PT ;  /* 0x000000e91400720c */ /* 0x080fe20003f46270 */
[----:B------:R-:W-:Y:S01]  /*43e0*/  VIADD R21, R170, 0xffffffe8 ;  /* 0xffffffe8aa157836 */ /* 0x000fe20000000000 */
[----:B------:R-:W-:Y:S01]  /*43f0*/  FSEL R122, R122, -INF , !P4 ;  /* 0xff8000007a7a7808 */ /* 0x000fe20006000000 */
[C---:B------:R-:W-:Y:S01]  /*4400*/  VIADD R7, R170.reuse, 0xfffffff0 ;  /* 0xfffffff0aa077836 */ /* 0x040fe20000000000 */
[----:B------:R-:W-:Y:S01]  /*4410*/  FSEL R199, R199, -INF , !P2 ;  /* 0xff800000c7c77808 */ /* 0x000fe20005000000 */
[----:B------:R-:W-:Y:S01]  /*4420*/  VIADD R6, R170, 0xfffffff1 ;  /* 0xfffffff1aa067836 */ /* 0x000fe20000000000 */
[----:B------:R-:W-:Y:S01]  /*4430*/  ISETP.GE.AND P2, PT, R5, R233, PT ;  /* 0x000000e90500720c */ /* 0x000fe20003f46270 */
[----:B------:R-:W-:Y:S01]  /*4440*/  VIADD R236, R221, 0x9000 ;  /* 0x00009000ddec7836 */ /* 0x000fe20000000000 */
[----:B------:R-:W-:-:S02]  /*4450*/  FSEL R123, R123, -INF , !P0 ;  /* 0xff8000007b7b7808 */ /* 0x000fc40004000000 */
[-C--:B------:R-:W-:Y:S02]  /*4460*/  ISETP.GE.AND P4, PT, R28, R233.reuse, PT ;  /* 0x000000e91c00720c */ /* 0x080fe40003f86270 */
[----:B------:R-:W-:Y:S02]  /*4470*/  ISETP.GE.AND P0, PT, R27, R233, PT ;  /* 0x000000e91b00720c */ /* 0x000fe40003f06270 */
[----:B------:R-:W-:Y:S02]  /*4480*/  FSEL R180, R180, -INF , !P2 ;  /* 0xff800000b4b47808 */ /* 0x000fe40005000000 */
[-C--:B------:R-:W-:Y:S02]  /*4490*/  ISETP.GE.AND P2, PT, R30, R0.reuse, PT ;  /* 0x000000001e00720c */ /* 0x080fe40003f46270 */
[----:B------:R-:W-:Y:S02]  /*44a0*/  ISETP.GE.AND P3, PT, R4, R0, PT ;  /* 0x000000000400720c */ /* 0x000fe40003f66270 */
[----:B------:R-:W-:-:S02]  /*44b0*/  FSEL R127, R127, -INF , !P4 ;  /* 0xff8000007f7f7808 */ /* 0x000fc40006000000 */
[----:B------:R-:W-:Y:S02]  /*44c0*/  FSEL R15, R95, -INF , !P0 ;  /* 0xff8000005f0f7808 */ /* 0x000fe40004000000 */
[-C--:B------:R-:W-:Y:S02]  /*44d0*/  ISETP.GE.AND P4, PT, R25, R233.reuse, PT ;  /* 0x000000e91900720c */ /* 0x080fe40003f86270 */
[----:B------:R-:W-:Y:S02]  /*44e0*/  ISETP.GE.AND P0, PT, R24, R233, PT ;  /* 0x000000e91800720c */ /* 0x000fe40003f06270 */
[----:B------:R-:W-:Y:S02]  /*44f0*/  FSEL R93, R93, -INF , !P2 ;  /* 0xff8000005d5d7808 */ /* 0x000fe40005000000 */
[----:B------:R-:W-:Y:S02]  /*4500*/  ISETP.GE.AND P2, PT, R27, R2, PT ;  /* 0x000000021b00720c */ /* 0x000fe40003f46270 */
[----:B------:R-:W-:-:S02]  /*4510*/  FSEL R92, R92, -INF , !P3 ;  /* 0xff8000005c5c7808 */ /* 0x000fc40005800000 */
[----:B------:R-:W-:Y:S02]  /*4520*/  FSEL R8, R112, -INF , !P4 ;  /* 0xff80000070087808 */ /* 0x000fe40006000000 */
[----:B----4-:R-:W-:Y:S02]  /*4530*/  FSEL R62, R113, -INF , !P0 ;  /* 0xff800000713e7808 */ /* 0x010fe40004000000 */
[----:B------:R-:W-:Y:S02]  /*4540*/  ISETP.GE.AND P3, PT, R28, R2, PT ;  /* 0x000000021c00720c */ /* 0x000fe40003f66270 */
[-C--:B------:R-:W-:Y:S02]  /*4550*/  ISETP.GE.AND P4, PT, R22, R233.reuse, PT ;  /* 0x000000e91600720c */ /* 0x080fe40003f86270 */
[----:B------:R-:W-:Y:S02]  /*4560*/  ISETP.GE.AND P0, PT, R21, R233, PT ;  /* 0x000000e91500720c */ /* 0x000fe40003f06270 */
[----:B------:R-:W-:-:S02]  /*4570*/  FSEL R19, R76, -INF , !P2 ;  /* 0xff8000004c137808 */ /* 0x000fc40005000000 */
[----:B------:R-:W-:Y:S02]  /*4580*/  ISETP.GE.AND P2, PT, R25, R0, PT ;  /* 0x000000001900720c */ /* 0x000fe40003f46270 */
[----:B------:R-:W-:Y:S02]  /*4590*/  FSEL R87, R87, -INF , !P3 ;  /* 0xff80000057577808 */ /* 0x000fe40005800000 */
[C---:B------:R-:W-:Y:S02]  /*45a0*/  ISETP.GE.AND P5, PT, R4.reuse, R3, PT ;  /* 0x000000030400720c */ /* 0x040fe40003fa6270 */
[----:B------:R-:W-:Y:S01]  /*45b0*/  ISETP.GE.AND P1, PT, R4, R2, PT ;  /* 0x000000020400720c */ /* 0x000fe20003f26270 */
[----:B------:R-:W-:Y:S01]  /*45c0*/  VIADD R4, R170, 0xfffffff9 ;  /* 0xfffffff9aa047836 */ /* 0x000fe20000000000 */
[----:B------:R-:W-:Y:S02]  /*45d0*/  FSEL R192, R192, -INF , !P4 ;  /* 0xff800000c0c07808 */ /* 0x000fe40006000000 */
[----:B------:R-:W-:-:S02]  /*45e0*/  FSEL R197, R197, -INF , !P0 ;  /* 0xff800000c5c57808 */ /* 0x000fc40004000000 */
[----:B------:R-:W-:Y:S02]  /*45f0*/  ISETP.GE.AND P3, PT, R26, R0, PT ;  /* 0x000000001a00720c */ /* 0x000fe40003f66270 */
[-C--:B------:R-:W-:Y:S02]  /*4600*/  ISETP.GE.AND P4, PT, R7, R233.reuse, PT ;  /* 0x000000e90700720c */ /* 0x080fe40003f86270 */
[----:B------:R-:W-:Y:S02]  /*4610*/  ISETP.GE.AND P0, PT, R6, R233, PT ;  /* 0x000000e90600720c */ /* 0x000fe40003f06270 */
[----:B--23--:R-:W-:Y:S02]  /*4620*/  FSEL R11, R100, -INF , !P2 ;  /* 0xff800000640b7808 */ /* 0x00cfe40005000000 */
[----:B------:R-:W-:Y:S01]  /*4630*/  ISETP.GE.AND P2, PT, R22, R2, PT ;  /* 0x000000021600720c */ /* 0x000fe20003f46270 */
[----:B------:R-:W-:Y:S01]  /*4640*/  LDSM.16.MT88.4 R100, [R177+0xa000] ;  /* 0x00a00000b164783b */ /* 0x000fe20000004200 */
[----:B------:R-:W-:-:S02]  /*4650*/  FSEL R12, R79, -INF , !P3 ;  /* 0xff8000004f0c7808 */ /* 0x000fc40005800000 */
[----:B------:R-:W-:Y:S02]  /*4660*/  FSEL R200, R200, -INF , !P4 ;  /* 0xff800000c8c87808 */ /* 0x000fe40006000000 */
[----:B------:R-:W-:Y:S02]  /*4670*/  FSEL R182, R182, -INF , !P0 ;  /* 0xff800000b6b67808 */ /* 0x000fe40004000000 */
[-C--:B------:R-:W-:Y:S02]  /*4680*/  ISETP.GE.AND P3, PT, R23, R2.reuse, PT ;  /* 0x000000021700720c */ /* 0x080fe40003f66270 */
[----:B------:R-:W-:Y:S02]  /*4690*/  ISETP.GE.AND P4, PT, R4, R233, PT ;  /* 0x000000e90400720c */ /* 0x000fe40003f86270 */
[----:B------:R-:W-:Y:S02]  /*46a0*/  ISETP.GE.AND P0, PT, R30, R2, PT ;  /* 0x000000021e00720c */ /* 0x000fe40003f06270 */
[----:B------:R-:W-:-:S02]  /*46b0*/  FSEL R178, R178, -INF , !P2 ;  /* 0xff800000b2b27808 */ /* 0x000fc40005000000 */
[-C--:B------:R-:W-:Y:S02]  /*46c0*/  ISETP.GE.AND P2, PT, R20, R2.reuse, PT ;  /* 0x000000021400720c */ /* 0x080fe40003f46270 */
[----:B------:R-:W-:Y:S02]  /*46d0*/  FSEL R176, R176, -INF , !P3 ;  /* 0xff800000b0b07808 */ /* 0x000fe40005800000 */
[----:B------:R-:W-:Y:S02]  /*46e0*/  FSEL R175, R175, -INF , !P4 ;  /* 0xff800000afaf7808 */ /* 0x000fe40006000000 */
[----:B------:R-:W-:Y:S02]  /*46f0*/  FSEL R125, R125, -INF , !P0 ;  /* 0xff8000007d7d7808 */ /* 0x000fe40004000000 */
[-C--:B------:R-:W-:Y:S02]  /*4700*/  ISETP.GE.AND P3, PT, R21, R2.reuse, PT ;  /* 0x000000021500720c */ /* 0x080fe40003f66270 */
[----:B------:R-:W-:-:S02]  /*4710*/  ISETP.GE.AND P4, PT, R29, R2, PT ;  /* 0x000000021d00720c */ /* 0x000fc40003f86270 */
[----:B------:R-:W-:Y:S02]  /*4720*/  ISETP.GE.AND P0, PT, R28, R0, PT ;  /* 0x000000001c00720c */ /* 0x000fe40003f06270 */
        /* <DEDUP_REMOVED lines=8> */
[----:B------:R-:W-:Y:S02]  /*47b0*/  ISETP.GE.AND P0, PT, R25, R2, PT ;  /* 0x000000021900720c */ /* 0x000fe40003f06270 */
[----:B------:R-:W-:Y:S02]  /*47c0*/  FSEL R196, R196, -INF , !P2 ;  /* 0xff800000c4c47808 */ /* 0x000fe40005000000 */
[----:B------:R-:W-:-:S02]  /*47d0*/  ISETP.GE.AND P4, PT, R27, R0, PT ;  /* 0x000000001b00720c */ /* 0x000fc40003f86270 */
[----:B------:R-:W-:Y:S02]  /*47e0*/  FSEL R116, R116, -INF , !P1 ;  /* 0xff80000074747808 */ /* 0x000fe40004800000 */
[-C--:B------:R-:W-:Y:S02]  /*47f0*/  ISETP.GE.AND P2, PT, R4, R2.reuse, PT ;  /* 0x000000020400720c */ /* 0x080fe40003f46270 */
[----:B------:R-:W-:Y:S02]  /*4800*/  ISETP.GE.AND P1, PT, R26, R2, PT ;  /* 0x000000021a00720c */ /* 0x000fe40003f26270 */
[----:B------:R-:W-:Y:S02]  /*4810*/  FMNMX3.FTZ R31, R124, R125, R86, !PT ;  /* 0x0000007d7c1f7276 */ /* 0x000fe40007810056 */
[----:B------:R-:W-:Y:S02]  /*4820*/  FSEL R198, R198, -INF , !P3 ;  /* 0xff800000c6c67808 */ /* 0x000fe40005800000 */
[----:B------:R-:W-:-:S02]  /*4830*/  FSEL R17, R72, -INF , !P0 ;  /* 0xff80000048117808 */ /* 0x000fc40004000000 */
[----:B------:R-:W-:Y:S02]  /*4840*/  ISETP.GE.AND P3, PT, R5, R2, PT ;  /* 0x000000020500720c */ /* 0x000fe40003f66270 */
[----:B------:R-:W-:Y:S02]  /*4850*/  ISETP.GE.AND P0, PT, R23, R0, PT ;  /* 0x000000001700720c */ /* 0x000fe40003f06270 */
[----:B------:R-:W-:Y:S02]  /*4860*/  FSEL R13, R82, -INF , !P4 ;  /* 0xff800000520d7808 */ /* 0x000fe40006000000 */
[----:B------:R-:W-:Y:S02]  /*4870*/  FSEL R194, R194, -INF , !P2 ;  /* 0xff800000c2c27808 */ /* 0x000fe40005000000 */
[----:B------:R-:W-:Y:S02]  /*4880*/  ISETP.GE.AND P4, PT, R24, R2, PT ;  /* 0x000000021800720c */ /* 0x000fe40003f86270 */
[----:B------:R-:W-:-:S02]  /*4890*/  FSEL R18, R77, -INF , !P1 ;  /* 0xff8000004d127808 */ /* 0x000fc40004800000 */
[----:B------:R-:W-:Y:S02]  /*48a0*/  FMNMX3.FTZ R31, R31, R87, R19, !PT ;  /* 0x000000571f1f7276 */ /* 0x000fe40007810013 */
[-C--:B------:R-:W-:Y:S02]  /*48b0*/  ISETP.GE.AND P2, PT, R20, R0.reuse, PT ;  /* 0x000000001400720c */ /* 0x080fe40003f46270 */
[-C--:B------:R-:W-:Y:S02]  /*48c0*/  ISETP.GE.AND P1, PT, R24, R0.reuse, PT ;  /* 0x000000001800720c */ /* 0x080fe40003f26270 */
[----:B------:R-:W-:Y:S02]  /*48d0*/  FSEL R195, R195, -INF , !P3 ;  /* 0xff800000c3c37808 */ /* 0x000fe40005800000 */
[----:B------:R-:W-:Y:S02]  /*48e0*/  FMNMX3.FTZ R39, R92, R93, R116, !PT ;  /* 0x0000005d5c277276 */ /* 0x000fe40007810074 */
[----:B------:R-:W-:-:S02]  /*48f0*/  ISETP.GE.AND P3, PT, R21, R0, PT ;  /* 0x000000001500720c */ /* 0x000fc40003f66270 */
[----:B------:R-:W-:Y:S02]  /*4900*/  FSEL R183, R183, -INF , !P0 ;  /* 0xff800000b7b77808 */ /* 0x000fe40004000000 */
[----:B------:R-:W-:Y:S02]  /*4910*/  ISETP.GE.AND P0, PT, R6, R0, PT ;  /* 0x000000000600720c */ /* 0x000fe40003f06270 */
[----:B------:R-:W-:Y:S02]  /*4920*/  FSEL R14, R73, -INF , !P4 ;  /* 0xff800000490e7808 */ /* 0x000fe40006000000 */
[----:B------:R-:W-:Y:S02]  /*4930*/  FMNMX3.FTZ R31, R31, R18, R17, !PT ;  /* 0x000000121f1f7276 */ /* 0x000fe40007810011 */
[----:B------:R-:W-:Y:S02]  /*4940*/  FSEL R190, R190, -INF , !P2 ;  /* 0xff800000bebe7808 */ /* 0x000fe40005000000 */
[----:B------:R-:W-:-:S02]  /*4950*/  FSEL R10, R74, -INF , !P1 ;  /* 0xff8000004a0a7808 */ /* 0x000fc40004800000 */
[----:B------:R-:W-:Y:S02]  /*4960*/  FMNMX3.FTZ R39, R39, R94, R13, !PT ;  /* 0x0000005e27277276 */ /* 0x000fe4000781000d */
[----:B------:R-:W-:Y:S02]  /*4970*/  ISETP.GE.AND P2, PT, R30, R3, PT ;  /* 0x000000031e00720c */ /* 0x000fe40003f46270 */
[-C--:B------:R-:W-:Y:S02]  /*4980*/  ISETP.GE.AND P1, PT, R7, R0.reuse, PT ;  /* 0x000000000700720c */ /* 0x080fe40003f26270 */
[----:B------:R-:W-:Y:S02]  /*4990*/  FSEL R188, R188, -INF , !P3 ;  /* 0xff800000bcbc7808 */ /* 0x000fe40005800000 */
[-C--:B------:R-:W-:Y:S02]  /*49a0*/  ISETP.GE.AND P4, PT, R22, R0.reuse, PT ;  /* 0x000000001600720c */ /* 0x080fe40003f86270 */
[----:B------:R-:W-:-:S02]  /*49b0*/  ISETP.GE.AND P3, PT, R5, R0, PT ;  /* 0x000000000500720c */ /* 0x000fc40003f66270 */
[----:B------:R-:W-:Y:S02]  /*49c0*/  FSEL R189, R189, -INF , !P0 ;  /* 0xff800000bdbd7808 */ /* 0x000fe40004000000 */
[----:B------:R-:W-:Y:S02]  /*49d0*/  FMNMX3.FTZ R31, R31, R14, R176, !PT ;  /* 0x0000000e1f1f7276 */ /* 0x000fe400078100b0 */
[----:B------:R-:W-:Y:S02]  /*49e0*/  ISETP.GE.AND P0, PT, R29, R3, PT ;  /* 0x000000031d00720c */ /* 0x000fe40003f06270 */
[----:B------:R-:W-:Y:S02]  /*49f0*/  FMNMX3.FTZ R39, R39, R12, R11, !PT ;  /* 0x0000000c27277276 */ /* 0x000fe4000781000b */
[----:B------:R-:W-:Y:S02]  /*4a00*/  FSEL R121, R121, -INF , !P2 ;  /* 0xff80000079797808 */ /* 0x000fe40005000000 */
[----:B------:R-:W-:-:S02]  /*4a10*/  FSEL R191, R191, -INF , !P1 ;  /* 0xff800000bfbf7808 */ /* 0x000fc40004800000 */
[-C--:B------:R-:W-:Y:S02]  /*4a20*/  ISETP.GE.AND P2, PT, R24, R3.reuse, PT ;  /* 0x000000031800720c */ /* 0x080fe40003f46270 */
[----:B------:R-:W-:Y:S02]  /*4a30*/  FSEL R186, R186, -INF , !P4 ;  /* 0xff800000baba7808 */ /* 0x000fe40006000000 */
[----:B------:R-:W-:Y:S02]  /*4a40*/  ISETP.GE.AND P1, PT, R4, R0, PT ;  /* 0x000000000400720c */ /* 0x000fe40003f26270 */
[----:B------:R-:W-:Y:S02]  /*4a50*/  FSEL R187, R187, -INF , !P3 ;  /* 0xff800000bbbb7808 */ /* 0x000fe40005800000 */
        /* <DEDUP_REMOVED lines=8> */
[----:B------:R-:W-:Y:S02]  /*4ae0*/  ISETP.GE.AND P2, PT, R6, R3, PT ;  /* 0x000000030600720c */ /* 0x000fe40003f46270 */
[----:B------:R-:W-:Y:S02]  /*4af0*/  FMNMX3.FTZ R31, R31, R181, R198, !PT ;  /* 0x000000b51f1f7276 */ /* 0x000fe400078100c6 */
[-C--:B------:R-:W-:Y:S02]  /*4b00*/  ISETP.GE.AND P1, PT, R26, R3.reuse, PT ;  /* 0x000000031a00720c */ /* 0x080fe40003f26270 */
[----:B------:R-:W-:Y:S02]  /*4b10*/  ISETP.GE.AND P5, PT, R25, R3, PT ;  /* 0x000000031900720c */ /* 0x000fe40003fa6270 */
[----:B------:R-:W-:Y:S02]  /*4b20*/  FSEL R85, R85, -INF , !P4 ;  /* 0xff80000055557808 */ /* 0x000fe40006000000 */
[----:B------:R-:W-:-:S02]  /*4b30*/  FSEL R64, R80, -INF , !P3 ;  /* 0xff80000050407808 */ /* 0x000fc40005800000 */
[----:B------:R-:W-:Y:S02]  /*4b40*/  FMNMX3.FTZ R6, R120, R121, R84, !PT ;  /* 0x0000007978067276 */ /* 0x000fe40007810054 */
[----:B------:R-:W-:Y:S02]  /*4b50*/  FMNMX3.FTZ R39, R39, R186, R188, !PT ;  /* 0x000000ba27277276 */ /* 0x000fe400078100bc */
[----:B------:R-:W-:Y:S02]  /*4b60*/  FMNMX3.FTZ R36, R122, R123, R126, !PT ;  /* 0x0000007b7a247276 */ /* 0x000fe4000781007e */
[----:B------:R-:W-:Y:S02]  /*4b70*/  FMNMX3.FTZ R31, R31, R196, R195, !PT ;  /* 0x000000c41f1f7276 */ /* 0x000fe400078100c3 */
[----:B------:R-:W-:Y:S02]  /*4b80*/  ISETP.GE.AND P0, PT, R23, R3, PT ;  /* 0x000000031700720c */ /* 0x000fe40003f06270 */
[----:B------:R-:W-:-:S02]  /*4b90*/  FSEL R63, R81, -INF , !P1 ;  /* 0xff800000513f7808 */ /* 0x000fc40004800000 */
[----:B------:R-:W-:Y:S01]  /*4ba0*/  FSEL R65, R78, -INF , !P5 ;  /* 0xff8000004e417808 */ /* 0x000fe20006800000 */
[----:B------:R-:W-:Y:S01]  /*4bb0*/  LDSM.16.MT88.4 R80, [R221+0xb000] ;  /* 0x00b00000dd50783b */ /* 0x000fe20000004200 */
[----:B------:R-:W-:Y:S02]  /*4bc0*/  FMNMX3.FTZ R6, R6, R85, R64, !PT ;  /* 0x0000005506067276 */ /* 0x000fe40007810040 */
[----:B------:R-:W-:Y:S02]  /*4bd0*/  FMNMX3.FTZ R39, R39, R190, R191, !PT ;  /* 0x000000be27277276 */ /* 0x000fe400078100bf */
[----:B------:R-:W-:Y:S02]  /*4be0*/  FMNMX3.FTZ R36, R36, R127, R15, !PT ;  /* 0x0000007f24247276 */ /* 0x000fe4000781000f */
[----:B------:R-:W-:Y:S02]  /*4bf0*/  FMNMX.FTZ R31, R194, R31, !PT ;  /* 0x0000001fc21f7209 */ /* 0x000fe40007810000 */
[----:B------:R-:W-:-:S02]  /*4c00*/  ISETP.GE.AND P4, PT, R22, R3, PT ;  /* 0x000000031600720c */ /* 0x000fc40003f86270 */
[----:B------:R-:W-:Y:S01]  /*4c10*/  ISETP.GE.AND P3, PT, R21, R3, PT ;  /* 0x000000031500720c */ /* 0x000fe20003f66270 */
[----:B------:R-:W1:Y:S01]  /*4c20*/  SHFL.BFLY PT, R37, R31, 0x2, 0x1f ;  /* 0x0c401f001f257f89 */ /* 0x000e6200000e0000 */
[----:B------:R-:W-:Y:S02]  /*4c30*/  FSEL R201, R16, -INF , !P0 ;  /* 0xff80000010c97808 */ /* 0x000fe40004000000 */
[----:B------:R-:W-:Y:S02]  /*4c40*/  FMNMX3.FTZ R6, R6, R63, R65, !PT ;  /* 0x0000003f06067276 */ /* 0x000fe40007810041 */
[----:B------:R-:W-:Y:S02]  /*4c50*/  FMNMX3.FTZ R39, R39, R189, R187, !PT ;  /* 0x000000bd27277276 */ /* 0x000fe400078100bb */
[----:B------:R-:W-:Y:S02]  /*4c60*/  FMNMX3.FTZ R36, R36, R9, R8, !PT ;  /* 0x0000000924247276 */ /* 0x000fe40007810008 */
[----:B------:R-:W-:-:S02]  /*4c70*/  ISETP.GE.AND P1, PT, R20, R3, PT ;  /* 0x000000031400720c */ /* 0x000fc40003f26270 */
[----:B------:R-:W-:Y:S01]  /*4c80*/  ISETP.GE.AND P5, PT, R7, R3, PT ;  /* 0x000000030700720c */ /* 0x000fe20003fa6270 */
[----:B------:R-:W-:Y:S01]  /*4c90*/  LDSM.16.MT88.4 R20, [R221+0xa400] ;  /* 0x00a40000dd14783b */ /* 0x000fe20000004200 */
[----:B------:R-:W-:Y:S02]  /*4ca0*/  FSEL R202, R202, -INF , !P4 ;  /* 0xff800000caca7808 */ /* 0x000fe40006000000 */
[----:B------:R-:W-:Y:S02]  /*4cb0*/  FSEL R203, R203, -INF , !P3 ;  /* 0xff800000cbcb7808 */ /* 0x000fe40005800000 */
[----:B------:R-:W-:Y:S02]  /*4cc0*/  FMNMX3.FTZ R6, R6, R66, R201, !PT ;  /* 0x0000004206067276 */ /* 0x000fe400078100c9 */
[----:B------:R-:W-:Y:S02]  /*4cd0*/  FMNMX.FTZ R26, R185, R39, !PT ;  /* 0x00000027b91a7209 */ /* 0x000fe40007810000 */
[----:B------:R-:W-:-:S02]  /*4ce0*/  FMNMX3.FTZ R36, R36, R62, R173, !PT ;  /* 0x0000003e24247276 */ /* 0x000fc400078100ad */
[-C--:B------:R-:W-:Y:S01]  /*4cf0*/  ISETP.GE.AND P0, PT, R5, R3.reuse, PT ;  /* 0x000000030500720c */ /* 0x080fe20003f06270 */
[----:B------:R-:W2:Y:S01]  /*4d00*/  SHFL.BFLY PT, R25, R26, 0x2, 0x1f ;  /* 0x0c401f001a197f89 */ /* 0x000ea200000e0000 */
[----:B------:R-:W-:Y:S02]  /*4d10*/  FSEL R204, R204, -INF , !P1 ;  /* 0xff800000cccc7808 */ /* 0x000fe40004800000 */
[----:B------:R-:W-:Y:S02]  /*4d20*/  FSEL R172, R172, -INF , !P5 ;  /* 0xff800000acac7808 */ /* 0x000fe40006800000 */
[----:B------:R-:W-:Y:S02]  /*4d30*/  FMNMX3.FTZ R6, R6, R202, R203, !PT ;  /* 0x000000ca06067276 */ /* 0x000fe400078100cb */
[----:B------:R-:W-:Y:S02]  /*4d40*/  FMNMX3.FTZ R36, R36, R192, R197, !PT ;  /* 0x000000c024247276 */ /* 0x000fe400078100c5 */
[----:B------:R-:W-:-:S02]  /*4d50*/  ISETP.GE.AND P4, PT, R4, R3, PT ;  /* 0x000000030400720c */ /* 0x000fc40003f86270 */
[----:B------:R-:W-:Y:S02]  /*4d60*/  FSEL R171, R171, -INF , !P2 ;  /* 0xff800000abab7808 */ /* 0x000fe40005000000 */
[----:B------:R-:W-:Y:S02]  /*4d70*/  FSEL R169, R169, -INF , !P0 ;  /* 0xff800000a9a97808 */ /* 0x000fe40004000000 */
[----:B------:R-:W-:Y:S02]  /*4d80*/  FMNMX3.FTZ R167, R6, R204, R172, !PT ;  /* 0x000000cc06a77276 */ /* 0x000fe400078100ac */
[----:B------:R-:W-:Y:S02]  /*4d90*/  FMNMX3.FTZ R36, R36, R199, R200, !PT ;  /* 0x000000c724247276 */ /* 0x000fe400078100c8 */
[----:B------:R-:W-:Y:S02]  /*4da0*/  FSEL R67, R67, -INF , !P4 ;  /* 0xff80000043437808 */ /* 0x000fe40006000000 */
[----:B------:R-:W-:-:S02]  /*4db0*/  FMNMX3.FTZ R167, R167, R171, R169, !PT ;  /* 0x000000aba7a77276 */ /* 0x000fc400078100a9 */
[----:B------:R-:W-:Y:S02]  /*4dc0*/  FMNMX3.FTZ R36, R36, R182, R180, !PT ;  /* 0x000000b624247276 */ /* 0x000fe400078100b4 */
[----:B------:R-:W-:Y:S02]  /*4dd0*/  FMNMX.FTZ R167, R67, R167, !PT ;  /* 0x000000a743a77209 */ /* 0x000fe40007810000 */
[----:B------:R-:W-:Y:S02]  /*4de0*/  FMNMX.FTZ R36, R175, R36, !PT ;  /* 0x00000024af247209 */ /* 0x000fe40007810000 */
[----:B-1----:R-:W-:Y:S01]  /*4df0*/  FMNMX.FTZ R37, R31, R37, !PT ;  /* 0x000000251f257209 */ /* 0x002fe20007810000 */
[----:B------:R-:W1:Y:S01]  /*4e00*/  SHFL.BFLY PT, R4, R167, 0x2, 0x1f ;  /* 0x0c401f00a7047f89 */ /* 0x000e6200000e0000 */
[----:B--2---:R-:W-:-:S03]  /*4e10*/  FMNMX.FTZ R25, R26, R25, !PT ;  /* 0x000000191a197209 */ /* 0x004fc60007810000 */
[----:B------:R-:W2:Y:S04]  /*4e20*/  SHFL.BFLY PT, R38, R36, 0x2, 0x1f ;  /* 0x0c401f0024267f89 */ /* 0x000ea800000e0000 */
[----:B------:R-:W3:Y:S04]  /*4e30*/  SHFL.BFLY PT, R166, R37, 0x1, 0x1f ;  /* 0x0c201f0025a67f89 */ /* 0x000ee800000e0000 */
[----:B------:R-:W4:Y:S04]  /*4e40*/  SHFL.BFLY PT, R165, R25, 0x1, 0x1f ;  /* 0x0c201f0019a57f89 */ /* 0x000f2800000e0000 */
[----:B------:R-:W-:Y:S01]  /*4e50*/  LDSM.16.MT88.4 R28, [R221+0x9400] ;  /* 0x00940000dd1c783b */ /* 0x000fe20000004200 */
[----:B-1----:R-:W-:-:S02]  /*4e60*/  FMNMX.FTZ R167, R167, R4, !PT ;  /* 0x00000004a7a77209 */ /* 0x002fc40007810000 */
[----:B--2---:R-:W-:-:S03]  /*4e70*/  FMNMX.FTZ R38, R36, R38, !PT ;  /* 0x0000002624267209 */ /* 0x004fc60007810000 */
[----:B------:R-:W1:Y:S01]  /*4e80*/  SHFL.BFLY PT, R4, R167, 0x1, 0x1f ;  /* 0x0c201f00a7047f89 */ /* 0x000e6200000e0000 */
[----:B---3--:R-:W-:-:S03]  /*4e90*/  FMNMX.FTZ R166, R37, R166, !PT ;  /* 0x000000a625a67209 */ /* 0x008fc60007810000 */
[----:B------:R-:W2:Y:S01]  /*4ea0*/  SHFL.BFLY PT, R168, R38, 0x1, 0x1f ;  /* 0x0c201f0026a87f89 */ /* 0x000ea200000e0000 */
[----:B----4-:R-:W-:Y:S01]  /*4eb0*/  FMNMX.FTZ R165, R25, R165, !PT ;  /* 0x000000a519a57209 */ /* 0x010fe20007810000 */
[C---:B-----5:R-:W-:Y:S01]  /*4ec0*/  FMUL.FTZ R193, R166.reuse, UR4 ;  /* 0x00000004a6c17c20 */ /* 0x060fe20008410000 */
[----:B------:R-:W-:Y:S01]  /*4ed0*/  FSETP.NEU.FTZ.AND P0, PT, R166, -INF , PT ;  /* 0xff800000a600780b */ /* 0x000fe20003f1d000 */
[----:B------:R-:W-:Y:S02]  /*4ee0*/  LDSM.16.MT88.4 R24, [R177+0x9400] ;  /* 0x00940000b118783b */ /* 0x000fe40000004200 */
[----:B------:R-:W-:Y:S01]  /*4ef0*/  FMUL.FTZ R184, R165, UR4 ;  /* 0x00000004a5b87c20 */ /* 0x000fe20008410000 */
[----:B------:R-:W-:Y:S02]  /*4f00*/  FSEL R193, R193, RZ, P0 ;  /* 0x000000ffc1c17208 */ /* 0x000fe40000000000 */
[----:B------:R-:W-:-:S03]  /*4f10*/  FSETP.NEU.FTZ.AND P0, PT, R165, -INF , PT ;  /* 0xff800000a500780b */ /* 0x000fc60003f1d000 */
[--C-:B------:R-:W-:Y:S01]  /*4f20*/  FFMA.FTZ R50, R124, UR4, -R193.reuse ;  /* 0x000000047c327c23 */ /* 0x100fe200080108c1 */
[----:B------:R-:W-:Y:S01]  /*4f30*/  FSEL R184, R184, RZ, P0 ;  /* 0x000000ffb8b87208 */ /* 0x000fe20000000000 */
[--C-:B------:R-:W-:Y:S01]  /*4f40*/  FFMA.FTZ R49, R125, UR4, -R193.reuse ;  /* 0x000000047d317c23 */ /* 0x100fe200080108c1 */
[--C-:B------:R-:W-:Y:S01]  /*4f50*/  FFMA.FTZ R48, R86, UR4, -R193.reuse ;  /* 0x0000000456307c23 */ /* 0x100fe200080108c1 */
[--C-:B------:R-:W-:Y:S01]  /*4f60*/  FFMA.FTZ R40, R87, UR4, -R193.reuse ;  /* 0x0000000457287c23 */ /* 0x100fe200080108c1 */
[--C-:B------:R-:W-:Y:S01]  /*4f70*/  FFMA.FTZ R44, R19, UR4, -R193.reuse ;  /* 0x00000004132c7c23 */ /* 0x100fe200080108c1 */
[--C-:B------:R-:W-:Y:S01]  /*4f80*/  FFMA.FTZ R51, R116, UR4, -R184.reuse ;  /* 0x0000000474337c23 */ /* 0x100fe200080108b8 */
[----:B-1----:R-:W-:Y:S01]  /*4f90*/  FMNMX.FTZ R167, R167, R4, !PT ;  /* 0x00000004a7a77209 */ /* 0x002fe20007810000 */
[----:B------:R-:W1:Y:S01]  /*4fa0*/  LDSM.16.MT88.4 R116, [R221+0xa000] ;  /* 0x00a00000dd74783b */ /* 0x000e620000004200 */
[--C-:B------:R-:W-:Y:S01]  /*4fb0*/  FFMA.FTZ R53, R92, UR4, -R184.reuse ;  /* 0x000000045c357c23 */ /* 0x100fe200080108b8 */
[----:B--2---:R-:W-:Y:S01]  /*4fc0*/  FMNMX.FTZ R168, R38, R168, !PT ;  /* 0x000000a826a87209 */ /* 0x004fe20007810000 */
[--C-:B------:R-:W-:Y:S01]  /*4fd0*/  FFMA.FTZ R52, R93, UR4, -R184.reuse ;  /* 0x000000045d347c23 */ /* 0x100fe200080108b8 */
[----:B------:R-:W2:Y:S01]  /*4fe0*/  LDSM.16.MT88.4 R4, [R177+0xb000] ;  /* 0x00b00000b104783b */ /* 0x000ea20000004200 */
[C---:B------:R-:W-:Y:S01]  /*4ff0*/  FMUL.FTZ R164, R167.reuse, UR4 ;  /* 0x00000004a7a47c20 */ /* 0x040fe20008410000 */
[C---:B------:R-:W-:Y:S01]  /*5000*/  FSETP.NEU.FTZ.AND P1, PT, R168.reuse, -INF , PT ;  /* 0xff800000a800780b */ /* 0x040fe20003f3d000 */
[----:B------:R-:W-:Y:S01]  /*5010*/  FMUL.FTZ R174, R168, UR4 ;  /* 0x00000004a8ae7c20 */ /* 0x000fe20008410000 */
[----:B------:R-:W-:Y:S01]  /*5020*/  FSETP.NEU.FTZ.AND P0, PT, R167, -INF , PT ;  /* 0xff800000a700780b */ /* 0x000fe20003f1d000 */
[--C-:B------:R-:W-:Y:S01]  /*5030*/  FFMA.FTZ R43, R94, UR4, -R184.reuse ;  /* 0x000000045e2b7c23 */ /* 0x100fe200080108b8 */
[----:B------:R-:W-:Y:S01]  /*5040*/  MUFU.EX2 R50, R50 ;  /* 0x0000003200327308 */ /* 0x000fe20000000800 */
[--C-:B------:R-:W-:Y:S01]  /*5050*/  FFMA.FTZ R38, R18, UR4, -R193.reuse ;  /* 0x0000000412267c23 */ /* 0x100fe200080108c1 */
[----:B------:R-:W-:Y:S01]  /*5060*/  FSEL R174, R174, RZ, P1 ;  /* 0x000000ffaeae7208 */ /* 0x000fe20000800000 */
[--C-:B------:R-:W-:Y:S01]  /*5070*/  FFMA.FTZ R37, R17, UR4, -R193.reuse ;  /* 0x0000000411257c23 */ /* 0x100fe200080108c1 */
[----:B------:R-:W-:Y:S01]  /*5080*/  FSEL R164, R164, RZ, P0 ;  /* 0x000000ffa4a47208 */ /* 0x000fe20000000000 */
[--C-:B------:R-:W-:Y:S01]  /*5090*/  FFMA.FTZ R36, R14, UR4, -R193.reuse ;  /* 0x000000040e247c23 */ /* 0x100fe200080108c1 */
[----:B------:R-:W-:Y:S01]  /*50a0*/  FFMA.FTZ R42, R13, UR4, -R184 ;  /* 0x000000040d2a7c23 */ /* 0x000fe200080108b8 */
[--C-:B------:R-:W-:Y:S01]  /*50b0*/  FFMA.FTZ R57, R122, UR4, -R174.reuse ;  /* 0x000000047a397c23 */ /* 0x100fe200080108ae */
[----:B------:R-:W3:Y:S01]  /*50c0*/  MUFU.EX2 R49, R49 ;  /* 0x0000003100317308 */ /* 0x000ee20000000800 */
[--C-:B------:R-:W-:Y:S01]  /*50d0*/  FFMA.FTZ R60, R123, UR4, -R174.reuse ;  /* 0x000000047b3c7c23 */ /* 0x100fe200080108ae */
[--C-:B------:R-:W-:Y:S01]  /*50e0*/  FFMA.FTZ R56, R126, UR4, -R174.reuse ;  /* 0x000000047e387c23 */ /* 0x100fe200080108ae */
[----:B------:R-:W-:Y:S01]  /*50f0*/  FFMA.FTZ R55, R127, UR4, -R174 ;  /* 0x000000047f377c23 */ /* 0x000fe200080108ae */
[--C-:B------:R-:W-:Y:S01]  /*5100*/  FFMA.FTZ R59, R120, UR4, -R164.reuse ;  /* 0x00000004783b7c23 */ /* 0x100fe200080108a4 */
[--C-:B------:R-:W-:Y:S01]  /*5110*/  FFMA.FTZ R58, R121, UR4, -R164.reuse ;  /* 0x00000004793a7c23 */ /* 0x100fe200080108a4 */
[--C-:B------:R-:W-:Y:S01]  /*5120*/  FFMA.FTZ R54, R84, UR4, -R164.reuse ;  /* 0x0000000454367c23 */ /* 0x100fe200080108a4 */
[----:B------:R-:W-:Y:S01]  /*5130*/  FFMA.FTZ R45, R85, UR4, -R164 ;  /* 0x00000004552d7c23 */ /* 0x000fe200080108a4 */
[----:B------:R-:W-:Y:S01]  /*5140*/  MUFU.EX2 R48, R48 ;  /* 0x0000003000307308 */ /* 0x000fe20000000800 */
[----:B------:R-:W-:Y:S01]  /*5150*/  FFMA.FTZ R46, R15, UR4, -R174 ;  /* 0x000000040f2e7c23 */ /* 0x000fe200080108ae */
[--C-:B------:R-:W-:Y:S01]  /*5160*/  FFMA.FTZ R35, R12, UR4, -R184.reuse ;  /* 0x000000040c237c23 */ /* 0x100fe200080108b8 */
[--C-:B------:R-:W-:Y:S01]  /*5170*/  FFMA.FTZ R39, R11, UR4, -R184.reuse ;  /* 0x000000040b277c23 */ /* 0x100fe200080108b8 */
[----:B------:R-:W-:Y:S01]  /*5180*/  FFMA.FTZ R41, R10, UR4, -R184 ;  /* 0x000000040a297c23 */ /* 0x000fe200080108b8 */
[--C-:B------:R-:W-:Y:S01]  /*5190*/  FFMA.FTZ R47, R9, UR4, -R174.reuse ;  /* 0x00000004092f7c23 */ /* 0x100fe200080108ae */
[--C-:B------:R-:W-:Y:S01]  /*51a0*/  FFMA.FTZ R61, R8, UR4, -R174.reuse ;  /* 0x00000004083d7c23 */ /* 0x100fe200080108ae */
[----:B------:R-:W4:Y:S01]  /*51b0*/  LDSM.16.MT88.4 R16, [R177+0xa400] ;  /* 0x00a40000b110783b */ /* 0x000f220000004200 */
[----:B------:R-:W5:Y:S01]  /*51c0*/  MUFU.EX2 R40, R40 ;  /* 0x0000002800287308 */ /* 0x000f620000000800 */
[----:B---3--:R-:W-:Y:S01]  /*51d0*/  F2FP.BF16.F32.PACK_AB R92, R49, R50 ;  /* 0x00000032315c723e */ /* 0x008fe200000010ff */
[----:B------:R-:W-:Y:S01]  /*51e0*/  FFMA.FTZ R62, R62, UR4, -R174 ;  /* 0x000000043e3e7c23 */ /* 0x000fe200080108ae */
[----:B------:R-:W3:Y:S01]  /*51f0*/  LDSM.16.MT88.4 R12, [R221+0xb400] ;  /* 0x00b40000dd0c783b */ /* 0x000ee20000004200 */
[--C-:B------:R-:W-:Y:S01]  /*5200*/  FFMA.FTZ R64, R64, UR4, -R164.reuse ;  /* 0x0000000440407c23 */ /* 0x100fe200080108a4 */
[--C-:B------:R-:W-:Y:S01]  /*5210*/  FFMA.FTZ R63, R63, UR4, -R164.reuse ;  /* 0x000000043f3f7c23 */ /* 0x100fe200080108a4 */
[--C-:B------:R-:W-:Y:S01]  /*5220*/  FFMA.FTZ R65, R65, UR4, -R164.reuse ;  /* 0x0000000441417c23 */ /* 0x100fe200080108a4 */
[----:B------:R-:W3:Y:S01]  /*5230*/  LDSM.16.MT88.4 R8, [R177+0xb400] ;  /* 0x00b40000b108783b */ /* 0x000ee20000004200 */
[----:B------:R-:W-:Y:S01]  /*5240*/  MUFU.EX2 R53, R53 ;  /* 0x0000003500357308 */ /* 0x000fe20000000800 */
[----:B------:R-:W-:Y:S01]  /*5250*/  FFMA.FTZ R66, R66, UR4, -R164 ;  /* 0x0000000442427c23 */ /* 0x000fe200080108a4 */
[--C-:B------:R-:W-:Y:S01]  /*5260*/  FFMA.FTZ R176, R176, UR4, -R193.reuse ;  /* 0x00000004b0b07c23 */ /* 0x100fe200080108c1 */
[--C-:B------:R-:W-:Y:S01]  /*5270*/  FFMA.FTZ R178, R178, UR4, -R193.reuse ;  /* 0x00000004b2b27c23 */ /* 0x100fe200080108c1 */
[--C-:B------:R-:W-:Y:S01]  /*5280*/  FFMA.FTZ R179, R179, UR4, -R193.reuse ;  /* 0x00000004b3b37c23 */ /* 0x100fe200080108c1 */
[--C-:B------:R-:W-:Y:S01]  /*5290*/  FFMA.FTZ R181, R181, UR4, -R193.reuse ;  /* 0x00000004b5b57c23 */ /* 0x100fe200080108c1 */
[--C-:B------:R-:W-:Y:S01]  /*52a0*/  FFMA.FTZ R183, R183, UR4, -R184.reuse ;  /* 0x00000004b7b77c23 */ /* 0x100fe200080108b8 */
[--C-:B------:R-:W-:Y:S01]  /*52b0*/  FFMA.FTZ R186, R186, UR4, -R184.reuse ;  /* 0x00000004baba7c23 */ /* 0x100fe200080108b8 */
[----:B------:R-:W1:Y:S01]  /*52c0*/  MUFU.EX2 R52, R52 ;  /* 0x0000003400347308 */ /* 0x000e620000000800 */
[----:B-----5:R-:W-:Y:S01]  /*52d0*/  F2FP.BF16.F32.PACK_AB R94, R40, R48 ;  /* 0x00000030285e723e */ /* 0x020fe200000010ff */
[--C-:B------:R-:W-:Y:S01]  /*52e0*/  FFMA.FTZ R188, R188, UR4, -R184.reuse ;  /* 0x00000004bcbc7c23 */ /* 0x100fe200080108b8 */
[----:B------:R-:W-:Y:S01]  /*52f0*/  FFMA.FTZ R190, R190, UR4, -R184 ;  /* 0x00000004bebe7c23 */ /* 0x000fe200080108b8 */
[--C-:B------:R-:W-:Y:S01]  /*5300*/  FFMA.FTZ R173, R173, UR4, -R174.reuse ;  /* 0x00000004adad7c23 */ /* 0x100fe200080108ae */
[--C-:B------:R-:W-:Y:S01]  /*5310*/  FFMA.FTZ R192, R192, UR4, -R174.reuse ;  /* 0x00000004c0c07c23 */ /* 0x100fe200080108ae */
[--C-:B------:R-:W-:Y:S01]  /*5320*/  FFMA.FTZ R197, R197, UR4, -R174.reuse ;  /* 0x00000004c5c57c23 */ /* 0x100fe200080108ae */
[----:B------:R-:W-:Y:S01]  /*5330*/  FFMA.FTZ R199, R199, UR4, -R174 ;  /* 0x00000004c7c77c23 */ /* 0x000fe200080108ae */
[----:B------:R-:W5:Y:S01]  /*5340*/  MUFU.EX2 R51, R51 ;  /* 0x0000003300337308 */ /* 0x000f620000000800 */
        /* <DEDUP_REMOVED lines=8> */
[----:B-1----:R-:W-:Y:S01]  /*53d0*/  F2FP.BF16.F32.PACK_AB R93, R52, R53 ;  /* 0x00000035345d723e */ /* 0x002fe200000010ff */
[----:B------:R-:W-:Y:S01]  /*53e0*/  FFMA.FTZ R238, R194, UR4, -R193 ;  /* 0x00000004c2ee7c23 */ /* 0x000fe200080108c1 */
[--C-:B------:R-:W-:Y:S01]  /*53f0*/  FFMA.FTZ R191, R191, UR4, -R184.reuse ;  /* 0x00000004bfbf7c23 */ /* 0x100fe200080108b8 */
[--C-:B------:R-:W-:Y:S01]  /*5400*/  FFMA.FTZ R189, R189, UR4, -R184.reuse ;  /* 0x00000004bdbd7c23 */ /* 0x100fe200080108b8 */
[--C-:B------:R-:W-:Y:S01]  /*5410*/  FFMA.FTZ R187, R187, UR4, -R184.reuse ;  /* 0x00000004bbbb7c23 */ /* 0x100fe200080108b8 */
[----:B------:R-:W-:Y:S01]  /*5420*/  FFMA.FTZ R237, R185, UR4, -R184 ;  /* 0x00000004b9ed7c23 */ /* 0x000fe200080108b8 */
[----:B------:R-:W-:Y:S01]  /*5430*/  FADD.FTZ R49, R50, R49 ;  /* 0x0000003132317221 */ /* 0x000fe20000010000 */
[----:B------:R-:W-:Y:S01]  /*5440*/  MUFU.EX2 R57, R57 ;  /* 0x0000003900397308 */ /* 0x000fe20000000800 */
[----:B------:R-:W-:Y:S01]  /*5450*/  FADD.FTZ R52, R53, R52 ;  /* 0x0000003435347221 */ /* 0x000fe20000010000 */
[--C-:B------:R-:W-:Y:S01]  /*5460*/  FFMA.FTZ R200, R200, UR4, -R174.reuse ;  /* 0x00000004c8c87c23 */ /* 0x100fe200080108ae */
[----:B------:R-:W-:Y:S01]  /*5470*/  FADD.FTZ R49, R48, R49 ;  /* 0x0000003130317221 */ /* 0x000fe20000010000 */
[----:B------:R-:W-:Y:S01]  /*5480*/  FFMA.FTZ R182, R182, UR4, -R174 ;  /* 0x00000004b6b67c23 */ /* 0x000fe200080108ae */
[----:B-----5:R-:W-:Y:S01]  /*5490*/  FADD.FTZ R52, R51, R52 ;  /* 0x0000003433347221 */ /* 0x020fe20000010000 */
[----:B------:R-:W-:Y:S01]  /*54a0*/  FFMA.FTZ R235, R175, UR4, -R174 ;  /* 0x00000004afeb7c23 */ /* 0x000fe200080108ae */
[--C-:B------:R-:W-:Y:S01]  /*54b0*/  FFMA.FTZ R172, R172, UR4, -R164.reuse ;  /* 0x00000004acac7c23 */ /* 0x100fe200080108a4 */
[----:B------:R-:W1:Y:S01]  /*54c0*/  MUFU.EX2 R60, R60 ;  /* 0x0000003c003c7308 */ /* 0x000e620000000800 */
[----:B--2---:R-:W-:Y:S01]  /*54d0*/  F2FP.BF16.F32.PACK_AB R95, R43, R51 ;  /* 0x000000332b5f723e */ /* 0x004fe200000010ff */
[--C-:B------:R-:W-:Y:S01]  /*54e0*/  FFMA.FTZ R171, R171, UR4, -R164.reuse ;  /* 0x00000004abab7c23 */ /* 0x100fe200080108a4 */
[--C-:B------:R-:W-:Y:S01]  /*54f0*/  FFMA.FTZ R169, R169, UR4, -R164.reuse ;  /* 0x00000004a9a97c23 */ /* 0x100fe200080108a4 */
[----:B------:R-:W-:Y:S01]  /*5500*/  FFMA.FTZ R234, R67, UR4, -R164 ;  /* 0x0000000443ea7c23 */ /* 0x000fe200080108a4 */
[----:B------:R-:W-:Y:S01]  /*5510*/  FADD.FTZ R49, R40, R49 ;  /* 0x0000003128317221 */ /* 0x000fe20000010000 */
[----:B------:R-:W-:Y:S01]  /*5520*/  FADD.FTZ R52, R43, R52 ;  /* 0x000000342b347221 */ /* 0x000fe20000010000 */
[----:B------:R-:W-:Y:S01]  /*5530*/  FFMA.FTZ R180, R180, UR4, -R174 ;  /* 0x00000004b4b47c23 */ /* 0x000fe200080108ae */
[----:B------:R-:W2:Y:S01]  /*5540*/  MUFU.EX2 R56, R56 ;  /* 0x0000003800387308 */ /* 0x000ea20000000800 */
[C---:B------:R-:W-:Y:S07]  /*5550*/  HMMA.16816.F32.BF16 R160, R92.reuse, R148, RZ ;  /* 0x000000945ca0723c */ /* 0x040fee00000418ff */
[----:B------:R-:W5:Y:S01]  /*5560*/  MUFU.EX2 R55, R55 ;  /* 0x0000003700377308 */ /* 0x000f620000000800 */
[----:B------:R-:W-:Y:S01]  /*5570*/  HMMA.16816.F32.BF16 R140, R92, R132, RZ ;  /* 0x000000845c8c723c */ /* 0x000fe200000418ff */
[----:B-1----:R-:W-:Y:S01]  /*5580*/  F2FP.BF16.F32.PACK_AB R96, R60, R57 ;  /* 0x000000393c60723e */ /* 0x002fe200000010ff */
[----:B------:R-:W-:-:S05]  /*5590*/  FADD.FTZ R57, R57, R60 ;  /* 0x0000003c39397221 */ /* 0x000fca0000010000 */
[----:B------:R-:W-:Y:S01]  /*55a0*/  MUFU.EX2 R59, R59 ;  /* 0x0000003b003b7308 */ /* 0x000fe20000000800 */
[----:B------:R-:W-:Y:S01]  /*55b0*/  HMMA.16816.F32.BF16 R124, R92, R116, RZ ;  /* 0x000000745c7c723c */ /* 0x000fe200000418ff */
[----:B--2---:R-:W-:-:S06]  /*55c0*/  FADD.FTZ R57, R56, R57 ;  /* 0x0000003938397221 */ /* 0x004fcc0000010000 */
[----:B------:R-:W1:Y:S01]  /*55d0*/  MUFU.EX2 R58, R58 ;  /* 0x0000003a003a7308 */ /* 0x000e620000000800 */
[----:B------:R-:W-:Y:S01]  /*55e0*/  HMMA.16816.F32.BF16 R108, R92, R100, RZ ;  /* 0x000000645c6c723c */ /* 0x000fe200000418ff */
[C---:B-----5:R-:W-:Y:S01]  /*55f0*/  F2FP.BF16.F32.PACK_AB R98, R55.reuse, R56 ;  /* 0x000000383762723e */ /* 0x060fe200000010ff */
[----:B------:R-:W-:-:S05]  /*5600*/  FADD.FTZ R57, R55, R57 ;  /* 0x0000003937397221 */ /* 0x000fca0000010000 */
[----:B------:R-:W2:Y:S01]  /*5610*/  MUFU.EX2 R54, R54 ;  /* 0x0000003600367308 */ /* 0x000ea20000000800 */
[C---:B------:R-:W-:Y:S07]  /*5620*/  HMMA.16816.F32.BF16 R72, R92.reuse, R80, RZ ;  /* 0x000000505c48723c */ /* 0x040fee00000418ff */
[----:B------:R-:W5:Y:S01]  /*5630*/  MUFU.EX2 R45, R45 ;  /* 0x0000002d002d7308 */ /* 0x000f620000000800 */
[----:B------:R-:W-:Y:S01]  /*5640*/  HMMA.16816.F32.BF16 R88, R92, R4, RZ ;  /* 0x000000045c58723c */ /* 0x000fe200000418ff */
[----:B-1----:R-:W-:Y:S01]  /*5650*/  F2FP.BF16.F32.PACK_AB R97, R58, R59 ;  /* 0x0000003b3a61723e */ /* 0x002fe200000010ff */
[----:B------:R-:W-:-:S05]  /*5660*/  FADD.FTZ R58, R59, R58 ;  /* 0x0000003a3b3a7221 */ /* 0x000fca0000010000 */
[----:B------:R-:W1:Y:S01]  /*5670*/  MUFU.EX2 R44, R44 ;  /* 0x0000002c002c7308 */ /* 0x000e620000000800 */
[----:B------:R-:W-:Y:S01]  /*5680*/  HMMA.16816.F32.BF16 R152, R92, R150, RZ ;  /* 0x000000965c98723c */ /* 0x000fe200000418ff */
[----:B--2---:R-:W-:-:S06]  /*5690*/  FADD.FTZ R58, R54, R58 ;  /* 0x0000003a363a7221 */ /* 0x004fcc0000010000 */
[----:B------:R-:W2:Y:S01]  /*56a0*/  MUFU.EX2 R38, R38 ;  /* 0x0000002600267308 */ /* 0x000ea20000000800 */
        /* <DEDUP_REMOVED lines=8> */
[----:B--2---:R-:W-:-:S06]  /*5730*/  FADD.FTZ R49, R38, R49 ;  /* 0x0000003126317221 */ /* 0x004fcc0000010000 */
[----:B------:R-:W2:Y:S01]  /*5740*/  MUFU.EX2 R42, R42 ;  /* 0x0000002a002a7308 */ /* 0x000ea20000000800 */
[----:B------:R-:W-:Y:S01]  /*5750*/  HMMA.16816.F32.BF16 R76, R92, R82, RZ ;  /* 0x000000525c4c723c */ /* 0x000fe200000418ff */
[----:B-----5:R-:W-:-:S06]  /*5760*/  FADD.FTZ R49, R37, R49 ;  /* 0x0000003125317221 */ /* 0x020fcc0000010000 */
        /* <DEDUP_REMOVED lines=47> */
[----:B-----5:R-:W-:Y:S02]  /*5a60*/  FADD.FTZ R49, R178, R49 ;  /* 0x00000031b2317221 */ /* 0x020fe40000010000 */
[----:B------:R-:W-:Y:S05]  /*5a70*/  HMMA.16816.F32.BF16 R140, R4, R24, R140 ;  /* 0x00000018048c723c */ /* 0x000fea000004188c */
[----:B------:R-:W5:Y:S01]  /*5a80*/  MUFU.EX2 R183, R183 ;  /* 0x000000b700b77308 */ /* 0x000f620000000800 */
[----:B-1----:R-:W-:-:S02]  /*5a90*/  FADD.FTZ R49, R179, R49 ;  /* 0x00000031b3317221 */ /* 0x002fc40000010000 */
[C---:B------:R-:W-:Y:S05]  /*5aa0*/  HMMA.16816.F32.BF16 R124, R4.reuse, R20, R124 ;  /* 0x00000014047c723c */ /* 0x040fea000004187c */
[----:B------:R-:W1:Y:S01]  /*5ab0*/  MUFU.EX2 R186, R186 ;  /* 0x000000ba00ba7308 */ /* 0x000e620000000800 */
[----:B--2---:R-:W-:Y:S02]  /*5ac0*/  FADD.FTZ R49, R181, R49 ;  /* 0x00000031b5317221 */ /* 0x004fe40000010000 */
[----:B----4-:R-:W-:Y:S05]  /*5ad0*/  HMMA.16816.F32.BF16 R108, R4, R16, R108 ;  /* 0x00000010046c723c */ /* 0x010fea000004186c */
[----:B------:R-:W2:Y:S01]  /*5ae0*/  MUFU.EX2 R188, R188 ;  /* 0x000000bc00bc7308 */ /* 0x000ea20000000800 */
[----:B-----5:R-:W-:-:S02]  /*5af0*/  FADD.FTZ R52, R183, R52 ;  /* 0x00000034b7347221 */ /* 0x020fc40000010000 */
[C---:B---3--:R-:W-:Y:S05]  /*5b00*/  HMMA.16816.F32.BF16 R72, R4.reuse, R12, R72 ;  /* 0x0000000c0448723c */ /* 0x048fea0000041848 */
        /* <DEDUP_REMOVED lines=66> */
[----:B------:R-:W-:Y:S01]  /*5f30*/  MUFU.EX2 R235, R235 ;  /* 0x000000eb00eb7308 */ /* 0x000fe20000000800 */
[----:B------:R-:W-:Y:S01]  /*5f40*/  F2FP.BF16.F32.PACK_AB R6, R181, R179 ;  /* 0x000000b3b506723e */ /* 0x000fe200000010ff */
[----:B--2---:R-:W-:Y:S01]  /*5f50*/  FADD.FTZ R57, R200, R57 ;  /* 0x00000039c8397221 */ /* 0x004fe20000010000 */
[----:B------:R-:W-:-:S02]  /*5f60*/  F2FP.BF16.F32.PACK_AB R5, R186, R183 ;  /* 0x000000b7ba05723e */ /* 0x000fc400000010ff */
[----:B------:R-:W-:-:S03]  /*5f70*/  F2FP.BF16.F32.PACK_AB R7, R190, R188 ;  /* 0x000000bcbe07723e */ /* 0x000fc600000010ff */
[----:B------:R-:W2:Y:S01]  /*5f80*/  MUFU.EX2 R172, R172 ;  /* 0x000000ac00ac7308 */ /* 0x000ea20000000800 */
[----:B----4-:R-:W-:-:S03]  /*5f90*/  FADD.FTZ R57, R182, R57 ;  /* 0x00000039b6397221 */ /* 0x010fc60000010000 */
[C---:B------:R-:W-:Y:S04]  /*5fa0*/  HMMA.16816.F32.BF16 R160, R4.reuse, R28, R160 ;  /* 0x0000001c04a0723c */ /* 0x040fe800000418a0 */
[----:B------:R-:W4:Y:S04]  /*5fb0*/  MUFU.EX2 R171, R171 ;  /* 0x000000ab00ab7308 */ /* 0x000f280000000800 */
[----:B------:R-:W-:Y:S04]  /*5fc0*/  HMMA.16816.F32.BF16 R140, R4, R24, R140 ;  /* 0x00000018048c723c */ /* 0x000fe8000004188c */
[----:B------:R-:W5:Y:S01]  /*5fd0*/  MUFU.EX2 R169, R169 ;  /* 0x000000a900a97308 */ /* 0x000f620000000800 */
[----:B--2---:R-:W-:-:S03]  /*5fe0*/  FADD.FTZ R58, R172, R58 ;  /* 0x0000003aac3a7221 */ /* 0x004fc60000010000 */
[----:B-1----:R-:W-:Y:S04]  /*5ff0*/  HMMA.16816.F32.BF16 R124, R4, R20, R124 ;  /* 0x00000014047c723c */ /* 0x002fe8000004187c */
[----:B------:R-:W-:Y:S01]  /*6000*/  MUFU.EX2 R234, R234 ;  /* 0x000000ea00ea7308 */ /* 0x000fe20000000800 */
[----:B----4-:R-:W-:-:S03]  /*6010*/  FADD.FTZ R58, R171, R58 ;  /* 0x0000003aab3a7221 */ /* 0x010fc60000010000 */
[----:B---3--:R-:W-:Y:S01]  /*6020*/  HMMA.16816.F32.BF16 R108, R4, R16, R108 ;  /* 0x00000010046c723c */ /* 0x008fe2000004186c */
[----:B-----5:R-:W-:-:S07]  /*6030*/  FADD.FTZ R58, R169, R58 ;  /* 0x0000003aa93a7221 */ /* 0x020fce0000010000 */
        /* <DEDUP_REMOVED lines=75> */
[----:B------:R-:W-:Y:S01]  /*64f0*/  UISETP.GE.U32.AND UP1, UPT, UR20, 0x3, UPT ;  /* 0x000000031400788c */ /* 0x000fe2000bf26070 */
[----:B------:R-:W-:Y:S01]  /*6500*/  MOV R239, 0x20 ;  /* 0x0000002000ef7802 */ /* 0x000fe20000000f00 */
[----:B------:R-:W-:Y:S01]  /*6510*/  UIMAD.WIDE.U32 UR30, UR30, UR7, URZ ;  /* 0x000000071e1e72a5 */ /* 0x000fe2000f8e00ff */
[----:B------:R-:W-:Y:S01]  /*6520*/  LOP3.LUT R164, R33, R164, RZ, 0xfc, !PT ;  /* 0x000000a421a47212 */ /* 0x000fe200078efcff */
[----:B------:R-:W-:Y:S01]  /*6530*/  UIMAD UR7, UR29, UR7, URZ ;  /* 0x000000071d0772a4 */ /* 0x000fe2000f8e02ff */
[----:B------:R-:W-:Y:S01]  /*6540*/  SEL R239, R239, 0xffffffe0, !P6 ;  /* 0xffffffe0efef7807 */ /* 0x000fe20007000000 */
[----:B------:R-:W-:Y:S01]  /*6550*/  ULEA UR13, UP0, UR8, UR30, 0x5 ;  /* 0x0000001e080d7291 */ /* 0x000fe2000f8028ff */
[----:B------:R-:W-:Y:S01]  /*6560*/  MOV R169, 0x20 ;  /* 0x0000002000a97802 */ /* 0x000fe20000000f00 */
[----:B------:R-:W-:Y:S01]  /*6570*/  UIADD3 UR7, UPT, UPT, UR31, UR7, URZ ;  /* 0x000000071f077290 */ /* 0x000fe2000fffe0ff */
[----:B------:R-:W-:-:S02]  /*6580*/  MOV R8, UR30 ;  /* 0x0000001e00087c02 */ /* 0x000fc40008000f00 */
[----:B-1----:R-:W-:Y:S01]  /*6590*/  ISETP.GE.AND P4, PT, R227, UR12, PT ;  /* 0x0000000ce3007c0c */ /* 0x002fe2000bf86270 */
[----:B------:R-:W-:Y:S01]  /*65a0*/  ULEA.HI.X UR15, UR8, UR7, UR9, 0x5, UP0 ;  /* 0x00000007080f7291 */ /* 0x000fe200080f2c09 */
[----:B------:R-:W-:Y:S02]  /*65b0*/  ISETP.GE.AND P3, PT, R226, UR12, PT ;  /* 0x0000000ce2007c0c */ /* 0x000fe4000bf66270 */
[----:B------:R-:W-:Y:S01]  /*65c0*/  MOV R6, UR7 ;  /* 0x0000000700067c02 */ /* 0x000fe20008000f00 */
[----:B------:R-:W-:Y:S01]  /*65d0*/  UMOV UR7, 0x400 ;  /* 0x0000040000077882 */ /* 0x000fe20000000000 */
[----:B------:R-:W-:Y:S01]  /*65e0*/  BAR.SYNC.DEFER_BLOCKING 0x0 ;  /* 0x0000000000007b1d */ /* 0x000fe20000010000 */
[CC--:B------:R-:W-:Y:S02]  /*65f0*/  LEA R12, P1, R8.reuse, R229.reuse, 0x1 ;  /* 0x000000e5080c7211 */ /* 0x0c0fe400078208ff */
[----:B------:R-:W-:Y:S02]  /*6600*/  ISETP.GE.AND P2, PT, R225, UR12, PT ;  /* 0x0000000ce1007c0c */ /* 0x000fe4000bf46270 */
[----:B------:R-:W-:Y:S01]  /*6610*/  MOV R4, UR13 ;  /* 0x0000000d00047c02 */ /* 0x000fe20008000f00 */
[----:B--2---:R-:W-:Y:S01]  /*6620*/  ULEA UR5, UR5, UR7, 0x18 ;  /* 0x0000000705057291 */ /* 0x004fe2000f8ec0ff */
[----:B------:R-:W-:Y:S01]  /*6630*/  LEA.HI.X R13, R8, R228, R6, 0x1, P1 ;  /* 0x000000e4080d7211 */ /* 0x000fe200008f0c06 */
[----:B------:R-:W1:Y:S01]  /*6640*/  LDCU UR7, c[0x0][0x50c] ;  /* 0x0000a180ff0777ac */ /* 0x000e620008000800 */
[----:B------:R-:W-:-:S02]  /*6650*/  LEA R10, P0, R4, R229, 0x1 ;  /* 0x000000e5040a7211 */ /* 0x000fc400078008ff */
[----:B------:R-:W-:Y:S01]  /*6660*/  MOV R5, UR15 ;  /* 0x0000000f00057c02 */ /* 0x000fe20008000f00 */
[----:B------:R-:W2:Y:S01]  /*6670*/  LDCU.64 UR12, c[0x0][0x358] ;  /* 0x00006b00ff0c77ac */ /* 0x000ea20008000a00 */
[----:B------:R-:W-:Y:S02]  /*6680*/  LEA R171, R164, UR5, 0x1 ;  /* 0x00000005a4ab7c11 */ /* 0x000fe4000f8e08ff */
[----:B------:R-:W-:Y:S02]  /*6690*/  LEA.HI.X R11, R4, R228, R5, 0x1, P0 ;  /* 0x000000e4040b7211 */ /* 0x000fe400000f0c05 */
[----:B------:R-:W-:Y:S02]  /*66a0*/  IADD3 R8, PT, PT, R222, R32, RZ ;  /* 0x00000020de087210 */ /* 0x000fe40007ffe0ff */
[----:B------:R-:W-:Y:S02]  /*66b0*/  IADD3 R32, PT, PT, R32, R171, RZ ;  /* 0x000000ab20207210 */ /* 0x000fe40007ffe0ff */
[----:B------:R-:W-:-:S02]  /*66c0*/  MOV R9, UR31 ;  /* 0x0000001f00097c02 */ /* 0x000fc40008000f00 */
[----:B------:R-:W-:Y:S01]  /*66d0*/  IADD3 R196, PT, PT, R222, R239, RZ ;  /* 0x000000efdec47210 */ /* 0x000fe20007ffe0ff */
[----:B------:R-:W-:Y:S01]  /*66e0*/  @!PT LDS RZ, [RZ] ;  /* 0x00000000fffff984 */ /* 0x000fe20000000800 */
[----:B------:R-:W-:Y:S01]  /*66f0*/  @!PT LDS RZ, [RZ] ;  /* 0x00000000fffff984 */ /* 0x000fe20000000800 */
[----:B------:R-:W-:Y:S01]  /*6700*/  @!PT LDS RZ, [RZ] ;  /* 0x00000000fffff984 */ /* 0x000fe20000000800 */
[----:B------:R-:W-:Y:S01]  /*6710*/  @!P4 LDGSTS.E.BYPASS.LTC128B.128 [R232+0x9000], desc[UR26][R12.64] ;  /* 0x090000000ce8cfae */ /* 0x000fe2000b981a1a */
[----:B------:R-:W-:-:S03]  /*6720*/  IADD3 R239, PT, PT, R239, R171, RZ ;  /* 0x000000abefef7210 */ /* 0x000fc60007ffe0ff */
        /* <DEDUP_REMOVED lines=27> */
[----:B------:R-:W5:Y:S04]  /*68e0*/  LDSM.16.M88.4 R44, [R171+0x6000] ;  /* 0x00600000ab2c783b */ /* 0x000f680000000200 */
[----:B------:R-:W1:Y:S04]  /*68f0*/  LDSM.16.M88.4 R28, [R171+0x6400] ;  /* 0x00640000ab1c783b */ /* 0x000e680000000200 */
[----:B------:R-:W2:Y:S04]  /*6900*/  LDSM.16.M88.4 R208, [R171+0x6800] ;  /* 0x00680000abd0783b */ /* 0x000ea80000000200 */
[----:B------:R-:W2:Y:S04]  /*6910*/  LDSM.16.M88.4 R52, [R171+0x6c00] ;  /* 0x006c0000ab34783b */ /* 0x000ea80000000200 */
[----:B------:R-:W2:Y:S04]  /*6920*/  LDSM.16.M88.4 R200, [R222+0x1000] ;  /* 0x00100000dec8783b */ /* 0x000ea80000000200 */
[----:B------:R-:W-:Y:S04]  /*6930*/  LDSM.16.M88.4 R16, [R8] ;  /* 0x000000000810783b */ /* 0x000fe80000000200 */
[----:B------:R-:W2:Y:S04]  /*6940*/  LDSM.16.M88.4 R188, [R32+0x6000] ;  /* 0x0060000020bc783b */ /* 0x000ea80000000200 */
[----:B------:R-:W2:Y:S04]  /*6950*/  LDSM.16.M88.4 R64, [R32+0x6400] ;  /* 0x006400002040783b */ /* 0x000ea80000000200 */
[----:B---3--:R-:W3:Y:S04]  /*6960*/  LDSM.16.M88.4 R12, [R32+0x6800] ;  /* 0x00680000200c783b */ /* 0x008ee80000000200 */
[----:B------:R3:W3:Y:S04]  /*6970*/  LDSM.16.M88.4 R60, [R32+0x6c00] ;  /* 0x006c0000203c783b */ /* 0x0006e80000000200 */
[----:B----4-:R-:W4:Y:S01]  /*6980*/  LDSM.16.M88.4 R8, [R8+0x1000] ;  /* 0x001000000808783b */ /* 0x010f220000000200 */
[C---:B-----5:R-:W-:Y:S03]  /*6990*/  HMMA.16816.F32.BF16 R4, R172.reuse, R44, RZ ;  /* 0x0000002cac04723c */ /* 0x060fe600000418ff */
[----:B------:R-:W-:Y:S04]  /*69a0*/  LDSM.16.M88.4 R56, [R222+0x2000] ;  /* 0x00200000de38783b */ /* 0x000fe80000000200 */
[----:B------:R-:W-:Y:S01]  /*69b0*/  LDSM.16.M88.4 R216, [R222+0x3000] ;  /* 0x00300000ded8783b */ /* 0x000fe20000000200 */
[C---:B-1----:R-:W-:Y:S03]  /*69c0*/  HMMA.16816.F32.BF16 R36, R172.reuse, R28, RZ ;  /* 0x0000001cac24723c */ /* 0x042fe600000418ff */
[----:B------:R-:W-:Y:S04]  /*69d0*/  LDSM.16.M88.4 R240, [R171+0x7800] ;  /* 0x00780000abf0783b */ /* 0x000fe80000000200 */
[----:B------:R-:W-:Y:S01]  /*69e0*/  LDSM.16.M88.4 R212, [R171+0x7c00] ;  /* 0x007c0000abd4783b */ /* 0x000fe20000000200 */
[C---:B--2---:R-:W-:Y:S03]  /*69f0*/  HMMA.16816.F32.BF16 R20, R172.reuse, R208, RZ ;  /* 0x000000d0ac14723c */ /* 0x044fe600000418ff */
[----:B------:R-:W-:Y:S04]  /*6a00*/  LDSM.16.M88.4 R192, [R196+0x3000] ;  /* 0x00300000c4c0783b */ /* 0x000fe80000000200 */
[----:B------:R-:W-:Y:S01]  /*6a10*/  LDSM.16.M88.4 R196, [R196+0x2000] ;  /* 0x00200000c4c4783b */ /* 0x000fe20000000200 */
[C---:B------:R-:W-:Y:S03]  /*6a20*/  HMMA.16816.F32.BF16 R176, R172.reuse, R52, RZ ;  /* 0x00000034acb0723c */ /* 0x040fe600000418ff */
[----:B------:R-:W0:Y:S05]  /*6a30*/  LDGDEPBAR ;  /* 0x00000000000079af */ /* 0x000e2a0000000000 */
[C---:B------:R-:W-:Y:S08]  /*6a40*/  HMMA.16816.F32.BF16 R40, R172.reuse, R46, RZ ;  /* 0x0000002eac28723c */ /* 0x040ff000000418ff */
[C---:B------:R-:W-:Y:S08]  /*6a50*/  HMMA.16816.F32.BF16 R24, R172.reuse, R30, RZ ;  /* 0x0000001eac18723c */ /* 0x040ff000000418ff */
[C---:B------:R-:W-:Y:S08]  /*6a60*/  HMMA.16816.F32.BF16 R180, R172.reuse, R210, RZ ;  /* 0x000000d2acb4723c */ /* 0x040ff000000418ff */
[----:B------:R-:W-:Y:S08]  /*6a70*/  HMMA.16816.F32.BF16 R172, R172, R54, RZ ;  /* 0x00000036acac723c */ /* 0x000ff000000418ff */
[C---:B------:R-:W-:Y:S08]  /*6a80*/  HMMA.16816.F32.BF16 R48, R200.reuse, R44, RZ ;  /* 0x0000002cc830723c */ /* 0x040ff000000418ff */
[C---:B---3--:R-:W-:Y:S08]  /*6a90*/  HMMA.16816.F32.BF16 R32, R200.reuse, R28, RZ ;  /* 0x0000001cc820723c */ /* 0x048ff000000418ff */
        /* <DEDUP_REMOVED lines=16> */
[C---:B----4-:R-:W-:Y:S08]  /*6ba0*/  HMMA.16816.F32.BF16 R184, R8.reuse, R12, R184 ;  /* 0x0000000c08b8723c */ /* 0x050ff000000418b8 */
[C---:B------:R-:W-:Y:S01]  /*6bb0*/  HMMA.16816.F32.BF16 R208, R8.reuse, R14, R208 ;  /* 0x0000000e08d0723c */ /* 0x040fe200000418d0 */
[----:B------:R-:W3:Y:S07]  /*6bc0*/  LDSM.16.M88.4 R12, [R239+0x7000] ;  /* 0x00700000ef0c783b */ /* 0x000eee0000000200 */
        /* <DEDUP_REMOVED lines=8> */
[----:B------:R-:W4:Y:S04]  /*6c50*/  LDSM.16.M88.4 R8, [R239+0x7400] ;  /* 0x00740000ef08783b */ /* 0x000f280000000200 */
[----:B------:R-:W-:Y:S03]  /*6c60*/  LDSM.16.M88.4 R60, [R222+0x5000] ;  /* 0x00500000de3c783b */ /* 0x000fe60000000200 */
[-C--:B-1----:R-:W-:Y:S08]  /*6c70*/  HMMA.16816.F32.BF16 R4, R56, R52.reuse, R4 ;  /* 0x000000343804723c */ /* 0x082ff00000041804 */
[----:B------:R-:W-:Y:S08]  /*6c80*/  HMMA.16816.F32.BF16 R48, R216, R52, R48 ;  /* 0x00000034d830723c */ /* 0x000ff00000041830 */
[C---:B--2---:R-:W-:Y:S08]  /*6c90*/  HMMA.16816.F32.BF16 R36, R56.reuse, R16, R36 ;  /* 0x000000103824723c */ /* 0x044ff00000041824 */
        /* <DEDUP_REMOVED lines=8> */
[----:B------:R-:W-:Y:S08]  /*6d20*/  HMMA.16816.F32.BF16 R28, R216, R18, R28 ;  /* 0x00000012d81c723c */ /* 0x000ff0000004181c */
[-C--:B---3--:R-:W-:Y:S08]  /*6d30*/  HMMA.16816.F32.BF16 R48, R192, R12.reuse, R48 ;  /* 0x0000000cc030723c */ /* 0x088ff00000041830 */
[----:B------:R-:W-:Y:S01]  /*6d40*/  HMMA.16816.F32.BF16 R4, R196, R12, R4 ;  /* 0x0000000cc404723c */ /* 0x000fe20000041804 */
[----:B------:R-:W-:-:S07]  /*6d50*/  SEL R12, R169, 0xffffffe0, !P6 ;  /* 0xffffffe0a90c7807 */ /* 0x000fce0007000000 */
[----:B------:R-:W-:Y:S01]  /*6d60*/  HMMA.16816.F32.BF16 R184, R216, R240, R184 ;  /* 0x000000f0d8b8723c */ /* 0x000fe200000418b8 */
[----:B------:R-:W-:Y:S02]  /*6d70*/  IADD3 R240, PT, PT, R12, R171, RZ ;  /* 0x000000ab0cf07210 */ /* 0x000fe40007ffe0ff */
[----:B------:R-:W-:-:S05]  /*6d80*/  IADD3 R12, PT, PT, R222, R12, RZ ;  /* 0x0000000cde0c7210 */ /* 0x000fca0007ffe0ff */
[-C--:B----4-:R-:W-:Y:S01]  /*6d90*/  HMMA.16816.F32.BF16 R36, R196, R8.reuse, R36 ;  /* 0x00000008c424723c */ /* 0x090fe20000041824 */
[----:B------:R-:W-:Y:S07]  /*6da0*/  LDSM.16.M88.4 R16, [R12+0x4000] ;  /* 0x004000000c10783b */ /* 0x000fee0000000200 */
[C---:B------:R-:W-:Y:S08]  /*6db0*/  HMMA.16816.F32.BF16 R32, R192.reuse, R8, R32 ;  /* 0x00000008c020723c */ /* 0x040ff00000041820 */
[-C--:B------:R-:W-:Y:S08]  /*6dc0*/  HMMA.16816.F32.BF16 R28, R192, R10.reuse, R28 ;  /* 0x0000000ac01c723c */ /* 0x080ff0000004181c */
[----:B------:R-:W-:Y:S01]  /*6dd0*/  HMMA.16816.F32.BF16 R24, R196, R10, R24 ;  /* 0x0000000ac418723c */ /* 0x000fe20000041818 */
[----:B------:R-:W2:Y:S07]  /*6de0*/  LDSM.16.M88.4 R8, [R240+0x8000] ;  /* 0x00800000f008783b */ /* 0x000eae0000000200 */
[----:B-1----:R-:W-:Y:S08]  /*6df0*/  HMMA.16816.F32.BF16 R4, R64, R56, R4 ;  /* 0x000000384004723c */ /* 0x002ff00000041804 */
[----:B------:R-:W-:Y:S01]  /*6e00*/  HMMA.16816.F32.BF16 R44, R216, R54, R44 ;  /* 0x00000036d82c723c */ /* 0x000fe2000004182c */
[----:B------:R-:W1:Y:S07]  /*6e10*/  LDSM.16.M88.4 R52, [R171+0x8400] ;  /* 0x00840000ab34783b */ /* 0x000e6e0000000200 */
[C---:B------:R-:W-:Y:S08]  /*6e20*/  HMMA.16816.F32.BF16 R40, R196.reuse, R14, R40 ;  /* 0x0000000ec428723c */ /* 0x040ff00000041828 */
[----:B------:R-:W-:Y:S08]  /*6e30*/  HMMA.16816.F32.BF16 R20, R196, R188, R20 ;  /* 0x000000bcc414723c */ /* 0x000ff00000041814 */
[----:B------:R-:W-:Y:S01]  /*6e40*/  HMMA.16816.F32.BF16 R44, R192, R14, R44 ;  /* 0x0000000ec02c723c */ /* 0x000fe2000004182c */
[----:B------:R-:W3:Y:S07]  /*6e50*/  LDSM.16.M88.4 R12, [R12+0x5000] ;  /* 0x005000000c0c783b */ /* 0x000eee0000000200 */
[----:B--2---:R-:W-:Y:S08]  /*6e60*/  HMMA.16816.F32.BF16 R4, R16, R8, R4 ;  /* 0x000000081004723c */ /* 0x004ff00000041804 */
[----:B------:R-:W-:Y:S08]  /*6e70*/  HMMA.16816.F32.BF16 R184, R192, R188, R184 ;  /* 0x000000bcc0b8723c */ /* 0x000ff000000418b8 */
[----:B-1----:R-:W-:Y:S03]  /*6e80*/  HMMA.16816.F32.BF16 R36, R64, R52, R36 ;  /* 0x000000344024723c */ /* 0x002fe60000041824 */
[----:B------:R-:W-:Y:S01]  /*6e90*/  FMUL.FTZ R4, R4, UR7 ;  /* 0x0000000704047c20 */ /* 0x000fe20008410000 */
[----:B------:R-:W-:Y:S01]  /*6ea0*/  FMUL.FTZ R5, R5, UR7 ;  /* 0x0000000705057c20 */ /* 0x000fe20008410000 */
[----:B------:R-:W-:Y:S01]  /*6eb0*/  FMUL.FTZ R6, R6, UR7 ;  /* 0x0000000706067c20 */ /* 0x000fe20008410000 */
[----:B------:R-:W-:-:S02]  /*6ec0*/  FMUL.FTZ R7, R7, UR7 ;  /* 0x0000000707077c20 */ /* 0x000fc40008410000 */
[C---:B------:R-:W-:Y:S02]  /*6ed0*/  HMMA.16816.F32.BF16 R32, R60.reuse, R52, R32 ;  /* 0x000000343c20723c */ /* 0x040fe40000041820 */
[----:B------:R-:W1:Y:S06]  /*6ee0*/  MUFU.TANH R188, R7 ;  /* 0x0000000700bc7308 */ /* 0x000e6c0000002400 */
[-C--:B------:R-:W-:Y:S08]  /*6ef0*/  HMMA.16816.F32.BF16 R28, R60, R54.reuse, R28 ;  /* 0x000000363c1c723c */ /* 0x080ff0000004181c */
[----:B------:R-:W-:Y:S01]  /*6f00*/  HMMA.16816.F32.BF16 R24, R64, R54, R24 ;  /* 0x000000364018723c */ /* 0x000fe20000041818 */
[----:B------:R-:W2:Y:S07]  /*6f10*/  LDSM.16.M88.4 R52, [R240+0x8400] ;  /* 0x00840000f034783b */ /* 0x000eae0000000200 */
[C---:B------:R-:W-:Y:S01]  /*6f20*/  HMMA.16816.F32.BF16 R48, R60.reuse, R56, R48 ;  /* 0x000000383c30723c */ /* 0x040fe20000041830 */
[----:B------:R-:W4:Y:S07]  /*6f30*/  MUFU.TANH R56, R4 ;  /* 0x0000000400387308 */ /* 0x000f2e0000002400 */
[-C--:B------:R-:W-:Y:S01]  /*6f40*/  HMMA.16816.F32.BF16 R44, R60, R58.reuse, R44 ;  /* 0x0000003a3c2c723c */ /* 0x080fe2000004182c */
[----:B------:R-:W1:Y:S07]  /*6f50*/  MUFU.TANH R57, R6 ;  /* 0x0000000600397308 */ /* 0x000e6e0000002400 */
[----:B------:R-:W-:Y:S01]  /*6f60*/  HMMA.16816.F32.BF16 R40, R64, R58, R40 ;  /* 0x0000003a4028723c */ /* 0x000fe20000041828 */
[----:B------:R5:W1:Y:S07]  /*6f70*/  MUFU.TANH R59, R5 ;  /* 0x00000005003b7308 */ /* 0x000a6e0000002400 */
[C---:B---3--:R-:W-:Y:S08]  /*6f80*/  HMMA.16816.F32.BF16 R48, R12.reuse, R8, R48 ;  /* 0x000000080c30723c */ /* 0x048ff00000041830 */
[-C--:B------:R-:W-:Y:S01]  /*6f90*/  HMMA.16816.F32.BF16 R44, R12, R10.reuse, R44 ;  /* 0x0000000a0c2c723c */ /* 0x080fe2000004182c */
[----:B-----5:R-:W3:Y:S07]  /*6fa0*/  LDSM.16.M88.4 R4, [R171+0x8800] ;  /* 0x00880000ab04783b */ /* 0x020eee0000000200 */
[----:B------:R-:W-:Y:S01]  /*6fb0*/  HMMA.16816.F32.BF16 R40, R16, R10, R40 ;  /* 0x0000000a1028723c */ /* 0x000fe20000041828 */
[----:B------:R-:W5:Y:S02]  /*6fc0*/  LDSM.16.M88.4 R8, [R240+0x8800] ;  /* 0x00880000f008783b */ /* 0x000f640000000200 */
[----:B------:R-:W-:Y:S01]  /*6fd0*/  FMUL.FTZ R48, R48, UR7 ;  /* 0x0000000730307c20 */ /* 0x000fe20008410000 */
[----:B------:R-:W-:-:S03]  /*6fe0*/  FMUL.FTZ R49, R49, UR7 ;  /* 0x0000000731317c20 */ /* 0x000fc60008410000 */
[----:B------:R4:W1:Y:S01]  /*6ff0*/  MUFU.TANH R58, R48 ;  /* 0x00000030003a7308 */ /* 0x0008620000002400 */
[-C--:B--2---:R-:W-:Y:S03]  /*7000*/  HMMA.16816.F32.BF16 R36, R16, R52.reuse, R36 ;  /* 0x000000341024723c */ /* 0x084fe60000041824 */
[----:B------:R-:W-:Y:S01]  /*7010*/  FMUL.FTZ R44, R44, UR7 ;  /* 0x000000072c2c7c20 */ /* 0x000fe20008410000 */
[----:B------:R-:W-:Y:S01]  /*7020*/  FMUL.FTZ R45, R45, UR7 ;  /* 0x000000072d2d7c20 */ /* 0x000fe20008410000 */
[----:B------:R-:W-:Y:S01]  /*7030*/  FMUL.FTZ R46, R46, UR7 ;  /* 0x000000072e2e7c20 */ /* 0x000fe20008410000 */
[----:B------:R-:W-:Y:S01]  /*7040*/  FMUL.FTZ R47, R47, UR7 ;  /* 0x000000072f2f7c20 */ /* 0x000fe20008410000 */
[----:B------:R-:W2:Y:S01]  /*7050*/  MUFU.TANH R49, R49 ;  /* 0x0000003100317308 */ /* 0x000ea20000002400 */
[----:B------:R-:W-:Y:S03]  /*7060*/  HMMA.16816.F32.BF16 R32, R12, R52, R32 ;  /* 0x000000340c20723c */ /* 0x000fe60000041820 */
[----:B------:R-:W-:Y:S01]  /*7070*/  FMUL.FTZ R40, R40, UR7 ;  /* 0x0000000728287c20 */ /* 0x000fe20008410000 */
[----:B------:R-:W-:Y:S01]  /*7080*/  FMUL.FTZ R41, R41, UR7 ;  /* 0x0000000729297c20 */ /* 0x000fe20008410000 */
[----:B------:R-:W-:Y:S01]  /*7090*/  FMUL.FTZ R42, R42, UR7 ;  /* 0x000000072a2a7c20 */ /* 0x000fe20008410000 */
[----:B------:R-:W-:Y:S01]  /*70a0*/  FMUL.FTZ R43, R43, UR7 ;  /* 0x000000072b2b7c20 */ /* 0x000fe20008410000 */
[----:B------:R-:W1:Y:S01]  /*70b0*/  MUFU.TANH R44, R44 ;  /* 0x0000002c002c7308 */ /* 0x000e620000002400 */
[-C--:B------:R-:W-:Y:S01]  /*70c0*/  HMMA.16816.F32.BF16 R24, R16, R54.reuse, R24 ;  /* 0x000000361018723c */ /* 0x080fe20000041818 */
[----:B----4-:R-:W-:Y:S01]  /*70d0*/  FMUL.FTZ R48, R50, UR7 ;  /* 0x0000000732307c20 */ /* 0x010fe20008410000 */
[----:B------:R-:W-:Y:S01]  /*70e0*/  FMUL.FTZ R50, R51, UR7 ;  /* 0x0000000733327c20 */ /* 0x000fe20008410000 */
[----:B------:R-:W-:Y:S01]  /*70f0*/  FMUL.FTZ R39, R39, UR7 ;  /* 0x0000000727277c20 */ /* 0x000fe20008410000 */
[----:B------:R-:W-:Y:S01]  /*7100*/  FMUL.FTZ R36, R36, UR7 ;  /* 0x0000000724247c20 */ /* 0x000fe20008410000 */
[----:B------:R-:W-:Y:S01]  /*7110*/  FMUL.FTZ R37, R37, UR7 ;  /* 0x0000000725257c20 */ /* 0x000fe20008410000 */
[----:B------:R-:W-:Y:S01]  /*7120*/  FMUL.FTZ R38, R38, UR7 ;  /* 0x0000000726267c20 */ /* 0x000fe20008410000 */
[----:B------:R-:W4:Y:S01]  /*7130*/  MUFU.TANH R189, R39 ;  /* 0x0000002700bd7308 */ /* 0x000f220000002400 */
[----:B------:R-:W-:Y:S03]  /*7140*/  HMMA.16816.F32.BF16 R28, R12, R54, R28 ;  /* 0x000000360c1c723c */ /* 0x000fe6000004181c */
[----:B------:R-:W-:Y:S01]  /*7150*/  FMUL.FTZ R32, R32, UR7 ;  /* 0x0000000720207c20 */ /* 0x000fe20008410000 */
[----:B------:R-:W-:Y:S01]  /*7160*/  FMUL.FTZ R33, R33, UR7 ;  /* 0x0000000721217c20 */ /* 0x000fe20008410000 */
[----:B------:R-:W-:Y:S01]  /*7170*/  FMUL.FTZ R34, R34, UR7 ;  /* 0x0000000722227c20 */ /* 0x000fe20008410000 */
[----:B------:R-:W-:Y:S01]  /*7180*/  FMUL.FTZ R35, R35, UR7 ;  /* 0x0000000723237c20 */ /* 0x000fe20008410000 */
[----:B------:R-:W1:Y:S01]  /*7190*/  MUFU.TANH R52, R32 ;  /* 0x0000002000347308 */ /* 0x000e620000002400 */
[-C--:B---3--:R-:W-:Y:S03]  /*71a0*/  HMMA.16816.F32.BF16 R20, R64, R4.reuse, R20 ;  /* 0x000000044014723c */ /* 0x088fe60000041814 */
[----:B------:R-:W-:Y:S01]  /*71b0*/  FMUL.FTZ R24, R24, UR7 ;  /* 0x0000000718187c20 */ /* 0x000fe20008410000 */
[----:B------:R-:W-:Y:S01]  /*71c0*/  FMUL.FTZ R25, R25, UR7 ;  /* 0x0000000719197c20 */ /* 0x000fe20008410000 */
[----:B------:R-:W-:Y:S01]  /*71d0*/  FMUL.FTZ R26, R26, UR7 ;  /* 0x000000071a1a7c20 */ /* 0x000fe20008410000 */
[----:B------:R-:W-:Y:S01]  /*71e0*/  FMUL.FTZ R27, R27, UR7 ;  /* 0x000000071b1b7c20 */ /* 0x000fe20008410000 */
[----:B------:R-:W3:Y:S01]  /*71f0*/  MUFU.TANH R39, R33 ;  /* 0x0000002100277308 */ /* 0x000ee20000002400 */
[----:B------:R-:W-:Y:S03]  /*7200*/  HMMA.16816.F32.BF16 R184, R60, R4, R184 ;  /* 0x000000043cb8723c */ /* 0x000fe600000418b8 */
[----:B------:R-:W-:Y:S01]  /*7210*/  FMUL.FTZ R29, R29, UR7 ;  /* 0x000000071d1d7c20 */ /* 0x000fe20008410000 */
[----:B------:R-:W-:Y:S01]  /*7220*/  FMUL.FTZ R30, R30, UR7 ;  /* 0x000000071e1e7c20 */ /* 0x000fe20008410000 */
[----:B------:R-:W-:-:S02]  /*7230*/  FMUL.FTZ R28, R28, UR7 ;  /* 0x000000071c1c7c20 */ /* 0x000fc40008410000 */
[----:B------:R-:W1:Y:S01]  /*7240*/  MUFU.TANH R53, R34 ;  /* 0x0000002200357308 */ /* 0x000e620000002400 */
[----:B------:R-:W-:Y:S07]  /*7250*/  HMMA.16816.F32.BF16 R208, R216, R242, R208 ;  /* 0x000000f2d8d0723c */ /* 0x000fee00000418d0 */
[----:B------:R-:W1:Y:S01]  /*7260*/  MUFU.TANH R34, R24 ;  /* 0x0000001800227308 */ /* 0x000e620000002400 */
[-C--:B-----5:R-:W-:Y:S07]  /*7270*/  HMMA.16816.F32.BF16 R20, R16, R8.reuse, R20 ;  /* 0x000000081014723c */ /* 0x0a0fee0000041814 */
[----:B------:R-:W1:Y:S01]  /*7280*/  MUFU.TANH R32, R25 ;  /* 0x0000001900207308 */ /* 0x000e620000002400 */
[----:B------:R-:W-:Y:S07]  /*7290*/  HMMA.16816.F32.BF16 R184, R12, R8, R184 ;  /* 0x000000080cb8723c */ /* 0x000fee00000418b8 */
[----:B------:R-:W1:Y:S01]  /*72a0*/  MUFU.TANH R51, R26 ;  /* 0x0000001a00337308 */ /* 0x000e620000002400 */
        /* <DEDUP_REMOVED lines=8> */
[----:B------:R-:W-:-:S03]  /*7330*/  FMUL.FTZ R185, R185, UR7 ;  /* 0x00000007b9b97c20 */ /* 0x000fc60008410000 */
[----:B------:R2:W1:Y:S01]  /*7340*/  MUFU.TANH R54, R29 ;  /* 0x0000001d00367308 */ /* 0x0004620000002400 */
[C---:B------:R-:W-:Y:S07]  /*7350*/  HMMA.16816.F32.BF16 R204, R216.reuse, R212, R204 ;  /* 0x000000d4d8cc723c */ /* 0x040fee00000418cc */
[----:B------:R-:W1:Y:S01]  /*7360*/  MUFU.TANH R55, R30 ;  /* 0x0000001e00377308 */ /* 0x000e620000002400 */
[----:B-----5:R-:W5:Y:S01]  /*7370*/  LDSM.16.M88.4 R24, [R239+0x7c00] ;  /* 0x007c0000ef18783b */ /* 0x020f620000000200 */
[----:B------:R-:W-:Y:S06]  /*7380*/  HMMA.16816.F32.BF16 R200, R216, R214, R200 ;  /* 0x000000d6d8c8723c */ /* 0x000fec00000418c8 */
[----:B------:R-:W1:Y:S01]  /*7390*/  MUFU.TANH R30, R22 ;  /* 0x00000016001e7308 */ /* 0x000e620000002400 */
[----:B--2---:R-:W-:Y:S01]  /*73a0*/  FMUL.FTZ R29, R31, UR7 ;  /* 0x000000071f1d7c20 */ /* 0x004fe20008410000 */
[-C--:B------:R-:W-:Y:S06]  /*73b0*/  HMMA.16816.F32.BF16 R180, R64, R6.reuse, R180 ;  /* 0x0000000640b4723c */ /* 0x080fec00000418b4 */
[----:B------:R2:W1:Y:S02]  /*73c0*/  MUFU.TANH R31, R23 ;  /* 0x00000017001f7308 */ /* 0x0004640000002400 */
[----:B------:R-:W-:Y:S01]  /*73d0*/  HMMA.16816.F32.BF16 R208, R60, R6, R208 ;  /* 0x000000063cd0723c */ /* 0x000fe200000418d0 */
[----:B------:R-:W-:Y:S05]  /*73e0*/  LDSM.16.M88.4 R4, [R240+0x8c00] ;  /* 0x008c0000f004783b */ /* 0x000fea0000000200 */
[----:B------:R-:W1:Y:S06]  /*73f0*/  MUFU.TANH R48, R48 ;  /* 0x0000003000307308 */ /* 0x000e6c0000002400 */
[----:B------:R-:W-:Y:S02]  /*7400*/  HMMA.16816.F32.BF16 R180, R16, R10, R180 ;  /* 0x0000000a10b4723c */ /* 0x000fe400000418b4 */
[----:B------:R-:W1:Y:S01]  /*7410*/  MUFU.TANH R50, R50 ;  /* 0x0000003200327308 */ /* 0x000e620000002400 */
[----:B--2---:R2:W4:Y:S01]  /*7420*/  LDSM.16.M88.4 R20, [R171+0x8c00] ;  /* 0x008c0000ab14783b */ /* 0x0045220000000200 */
[----:B------:R-:W-:-:S04]  /*7430*/  DEPBAR.LE SB0, 0x0 ;  /* 0x000080000000791a */ /* 0x000fc80000000000 */
[----:B------:R-:W-:Y:S02]  /*7440*/  HMMA.16816.F32.BF16 R208, R12, R10, R208 ;  /* 0x0000000a0cd0723c */ /* 0x000fe400000418d0 */
[----:B------:R-:W1:Y:S06]  /*7450*/  MUFU.TANH R40, R40 ;  /* 0x0000002800287308 */ /* 0x000e6c0000002400 */
[----:B-----5:R-:W-:Y:S02]  /*7460*/  HMMA.16816.F32.BF16 R176, R196, R24, R176 ;  /* 0x00000018c4b0723c */ /* 0x020fe400000418b0 */
[----:B------:R-:W1:Y:S01]  /*7470*/  MUFU.TANH R41, R41 ;  /* 0x0000002900297308 */ /* 0x000e620000002400 */
[----:B------:R-:W-:Y:S01]  /*7480*/  FMUL.FTZ R180, R180, UR7 ;  /* 0x00000007b4b47c20 */ /* 0x000fe20008410000 */
[----:B------:R-:W-:Y:S01]  /*7490*/  FMUL.FTZ R10, R183, UR7 ;  /* 0x00000007b70a7c20 */ /* 0x000fe20008410000 */
[----:B------:R-:W-:-:S03]  /*74a0*/  FMUL.FTZ R181, R181, UR7 ;  /* 0x00000007b5b57c20 */ /* 0x000fc60008410000 */
[----:B------:R-:W-:Y:S01]  /*74b0*/  HMMA.16816.F32.BF16 R204, R192, R24, R204 ;  /* 0x00000018c0cc723c */ /* 0x000fe200000418cc */
[----:B--2---:R-:W-:Y:S01]  /*74c0*/  FMUL.FTZ R171, R184, UR7 ;  /* 0x00000007b8ab7c20 */ /* 0x004fe20008410000 */
[----:B------:R2:W1:Y:S01]  /*74d0*/  MUFU.TANH R191, R180 ;  /* 0x000000b400bf7308 */ /* 0x0004620000002400 */
[----:B------:R-:W-:Y:S01]  /*74e0*/  FMUL.FTZ R184, R186, UR7 ;  /* 0x00000007bab87c20 */ /* 0x000fe20008410000 */
[----:B------:R-:W-:-:S04]  /*74f0*/  FMUL.FTZ R24, R211, UR7 ;  /* 0x00000007d3187c20 */ /* 0x000fc80008410000 */
[-C--:B------:R-:W-:Y:S01]  /*7500*/  HMMA.16816.F32.BF16 R172, R196, R26.reuse, R172 ;  /* 0x0000001ac4ac723c */ /* 0x080fe200000418ac */
[----:B------:R-:W-:Y:S01]  /*7510*/  FMUL.FTZ R199, R208, UR7 ;  /* 0x00000007d0c77c20 */ /* 0x000fe20008410000 */
[----:B------:R-:W-:Y:S01]  /*7520*/  FMUL.FTZ R198, R209, UR7 ;  /* 0x00000007d1c67c20 */ /* 0x000fe20008410000 */
[----:B------:R-:W1:Y:S05]  /*7530*/  MUFU.TANH R42, R42 ;  /* 0x0000002a002a7308 */ /* 0x000e6a0000002400 */
[----:B------:R-:W-:Y:S03]  /*7540*/  HMMA.16816.F32.BF16 R200, R192, R26, R200 ;  /* 0x0000001ac0c8723c */ /* 0x000fe600000418c8 */
[----:B------:R-:W1:Y:S01]  /*7550*/  MUFU.TANH R43, R43 ;  /* 0x0000002b002b7308 */ /* 0x000e620000002400 */
[----:B--2---:R-:W-:-:S04]  /*7560*/  FMUL.FTZ R180, R182, UR7 ;  /* 0x00000007b6b47c20 */ /* 0x004fc80008410000 */
[-C--:B----4-:R-:W-:Y:S03]  /*7570*/  HMMA.16816.F32.BF16 R176, R64, R20.reuse, R176 ;  /* 0x0000001440b0723c */ /* 0x090fe600000418b0 */
[----:B------:R-:W2:Y:S05]  /*7580*/  MUFU.TANH R45, R45 ;  /* 0x0000002d002d7308 */ /* 0x000eaa0000002400 */
[----:B------:R-:W-:Y:S01]  /*7590*/  HMMA.16816.F32.BF16 R204, R60, R20, R204 ;  /* 0x000000143ccc723c */ /* 0x000fe200000418cc */
[----:B------:R-:W-:Y:S02]  /*75a0*/  FMUL.FTZ R20, R210, UR7 ;  /* 0x00000007d2147c20 */ /* 0x000fe40008410000 */
[----:B------:R-:W4:Y:S05]  /*75b0*/  MUFU.TANH R46, R46 ;  /* 0x0000002e002e7308 */ /* 0x000f2a0000002400 */
[-C--:B------:R-:W-:Y:S03]  /*75c0*/  HMMA.16816.F32.BF16 R172, R64, R22.reuse, R172 ;  /* 0x0000001640ac723c */ /* 0x080fe600000418ac */
[----:B------:R-:W1:Y:S05]  /*75d0*/  MUFU.TANH R47, R47 ;  /* 0x0000002f002f7308 */ /* 0x000e6a0000002400 */
[----:B------:R-:W-:Y:S03]  /*75e0*/  HMMA.16816.F32.BF16 R200, R60, R22, R200 ;  /* 0x000000163cc8723c */ /* 0x000fe600000418c8 */
[----:B------:R-:W1:Y:S05]  /*75f0*/  MUFU.TANH R36, R36 ;  /* 0x0000002400247308 */ /* 0x000e6a0000002400 */
[-C--:B------:R-:W-:Y:S03]  /*7600*/  HMMA.16816.F32.BF16 R176, R16, R4.reuse, R176 ;  /* 0x0000000410b0723c */ /* 0x080fe600000418b0 */
[----:B------:R-:W1:Y:S05]  /*7610*/  MUFU.TANH R37, R37 ;  /* 0x0000002500257308 */ /* 0x000e6a0000002400 */
[----:B------:R-:W-:Y:S03]  /*7620*/  HMMA.16816.F32.BF16 R204, R12, R4, R204 ;  /* 0x000000040ccc723c */ /* 0x000fe600000418cc */
[----:B------:R-:W1:Y:S05]  /*7630*/  MUFU.TANH R38, R38 ;  /* 0x0000002600267308 */ /* 0x000e6a0000002400 */
[-C--:B------:R-:W-:Y:S03]  /*7640*/  HMMA.16816.F32.BF16 R172, R16, R6.reuse, R172 ;  /* 0x0000000610ac723c */ /* 0x080fe600000418ac */
        /* <DEDUP_REMOVED lines=10> */
[----:B------:R-:W1:Y:S04]  /*76f0*/  MUFU.TANH R28, R28 ;  /* 0x0000001c001c7308 */ /* 0x000e680000002400 */
        /* <DEDUP_REMOVED lines=9> */
[----:B------:R-:W1:Y:S08]  /*7790*/  MUFU.TANH R8, R8 ;  /* 0x0000000800087308 */ /* 0x000e700000002400 */
[----:B------:R-:W1:Y:S08]  /*77a0*/  MUFU.TANH R9, R9 ;  /* 0x0000000900097308 */ /* 0x000e700000002400 */
[----:B------:R-:W1:Y:S08]  /*77b0*/  MUFU.TANH R171, R171 ;  /* 0x000000ab00ab7308 */ /* 0x000e700000002400 */
[----:B------:R1:W1:Y:S08]  /*77c0*/  MUFU.TANH R212, R185 ;  /* 0x000000b900d47308 */ /* 0x0002700000002400 */
[----:B------:R-:W1:Y:S08]  /*77d0*/  MUFU.TANH R184, R184 ;  /* 0x000000b800b87308 */ /* 0x000e700000002400 */
[----:B------:R-:W1:Y:S08]  /*77e0*/  MUFU.TANH R187, R187 ;  /* 0x000000bb00bb7308 */ /* 0x000e700000002400 */
[----:B------:R1:W1:Y:S08]  /*77f0*/  MUFU.TANH R186, R181 ;  /* 0x000000b500ba7308 */ /* 0x0002700000002400 */
        /* <DEDUP_REMOVED lines=21> */
[----:B------:R-:W1:Y:S01]  /*7950*/  MUFU.TANH R60, R60 ;  /* 0x0000003c003c7308 */ /* 0x000e620000002400 */
[----:B------:R-:W-:Y:S06]  /*7960*/  BAR.SYNC.DEFER_BLOCKING 0x0 ;  /* 0x0000000000007b1d */ /* 0x000fec0000010000 */
[----:B--234-:R-:W-:Y:S05]  /*7970*/  BRA.U !UP1, `(.L_x_713) ;  /* 0x0000000109f87547 */ /* 0x01cfea000b800000 */
[----:B------:R-:W-:Y:S01]  /*7980*/  UIADD3 UR15, UPT, UPT, UR20, -0x3, URZ ;  /* 0xfffffffd140f7890 */ /* 0x000fe2000fffe0ff */
[----:B------:R-:W-:Y:S03]  /*7990*/  BSSY.RECONVERGENT B0, `(.L_x_714) ;  /* 0x000003b000007945 */ /* 0x000fe60003800200 */
[----:B------:R-:W-:-:S04]  /*79a0*/  UIMAD.WIDE.U32 UR16, UR15, UR10, URZ ;  /* 0x0000000a0f1072a5 */ /* 0x000fc8000f8e00ff */
[----:B------:R-:W-:Y:S02]  /*79b0*/  USHF.L.U32 UR7, UR16, 0x6, URZ ;  /* 0x0000000610077899 */ /* 0x000fe400080006ff */
[----:B------:R-:W-:-:S04]  /*79c0*/  UIMAD UR15, UR15, UR11, UR17 ;  /* 0x0000000b0f0f72a4 */ /* 0x000fc8000f8e0211 */
[----:B------:R-:W-:Y:S01]  /*79d0*/  USHF.L.U64.HI UR15, UR16, 0x6, UR15 ;  /* 0x00000006100f7899 */ /* 0x000fe2000801020f */
[----:B------:R-:W-:Y:S01]  /*79e0*/  IMAD.U32 R176, RZ, RZ, UR7 ;  /* 0x00000007ffb07e24 */ /* 0x000fe2000f8e00ff */
[----:B------:R-:W-:Y:S01]  /*79f0*/  ULEA UR16, UP0, UR10, UR7, 0x5 ;  /* 0x000000070a107291 */ /* 0x000fe2000f8028ff */
[----:B------:R-:W-:Y:S01]  /*7a00*/  IMAD.U32 R13, RZ, RZ, UR7 ;  /* 0x00000007ff0d7e24 */ /* 0x000fe2000f8e00ff */
[----:B------:R-:W-:Y:S01]  /*7a10*/  MOV R172, UR7 ;  /* 0x0000000700ac7c02 */ /* 0x000fe20008000f00 */
[----:B------:R-:W-:Y:S01]  /*7a20*/  IMAD.U32 R174, RZ, RZ, UR7 ;  /* 0x00000007ffae7e24 */ /* 0x000fe2000f8e00ff */
[-C--:B------:R-:W-:Y:S01]  /*7a30*/  @!P4 LEA R176, P0, R176, R231.reuse, 0x1 ;  /* 0x000000e7b0b0c211 */ /* 0x080fe200078008ff */
[----:B------:R-:W-:Y:S02]  /*7a40*/  IMAD.U32 R11, RZ, RZ, UR15 ;  /* 0x0000000fff0b7e24 */ /* 0x000fe4000f8e00ff */
[----:B------:R-:W-:Y:S01]  /*7a50*/  IMAD.U32 R22, RZ, RZ, UR7 ;  /* 0x00000007ff167e24 */ /* 0x000fe2000f8e00ff */
[-C--:B------:R-:W-:Y:S01]  /*7a60*/  @!P3 LEA R174, P1, R174, R231.reuse, 0x1 ;  /* 0x000000e7aeaeb211 */ /* 0x080fe200078208ff */
[----:B------:R-:W-:Y:S01]  /*7a70*/  IMAD.U32 R15, RZ, RZ, UR7 ;  /* 0x00000007ff0f7e24 */ /* 0x000fe2000f8e00ff */
[-C--:B------:R-:W-:Y:S01]  /*7a80*/  @!P4 LEA.HI.X R177, R13, R230.reuse, R11, 0x1, P0 ;  /* 0x000000e60db1c211 */ /* 0x080fe200000f0c0b */
[----:B------:R-:W-:Y:S01]  /*7a90*/  ULEA.HI.X UR7, UR10, UR15, UR11, 0x5, UP0 ;  /* 0x0000000f0a077291 */ /* 0x000fe200080f2c0b */
[----:B------:R-:W-:Y:S01]  /*7aa0*/  MOV R11, UR16 ;  /* 0x00000010000b7c02 */ /* 0x000fe20008000f00 */
[----:B------:R-:W-:Y:S01]  /*7ab0*/  IMAD.U32 R18, RZ, RZ, UR15 ;  /* 0x0000000fff127e24 */ /* 0x000fe2000f8e00ff */
[-C--:B------:R-:W-:Y:S01]  /*7ac0*/  @!P2 LEA R172, P0, R172, R231.reuse, 0x1 ;  /* 0x000000e7acaca211 */ /* 0x080fe200078008ff */
[----:B------:R-:W-:Y:S01]  /*7ad0*/  IMAD.U32 R14, RZ, RZ, UR15 ;  /* 0x0000000fff0e7e24 */ /* 0x000fe2000f8e00ff */
[----:B------:R-:W-:Y:S01]  /*7ae0*/  LEA R178, P5, R11, R231, 0x1 ;  /* 0x000000e70bb27211 */ /* 0x000fe200078a08ff */
[----:B------:R-:W-:Y:S01]  /*7af0*/  IMAD.U32 R11, RZ, RZ, UR7 ;  /* 0x00000007ff0b7e24 */ /* 0x000fe2000f8e00ff */
[----:B------:R-:W-:Y:S01]  /*7b00*/  MOV R13, UR16 ;  /* 0x00000010000d7c02 */ /* 0x000fe20008000f00 */
        /* <DEDUP_REMOVED lines=34> */
.L_x_715:
[----:B------:R3:W-:Y:S02]  /*7d30*/  STS.128 [R232+0x8800], RZ ;  /* 0x008800ffe8007388 */ /* 0x0007e40000000c00 */
.L_x_716:
[----:B------:R-:W-:Y:S05]  /*7d40*/  BSYNC.RECONVERGENT B0 ;  /* 0x0000000000007941 */ /* 0x000fea0003800200 */
.L_x_714:
[----:B------:R-:W0:Y:S02]  /*7d50*/  LDGDEPBAR ;  /* 0x00000000000079af */ /* 0x000e240000000000 */
.L_x_713:
[C---:B------:R-:W-:Y:S02]  /*7d60*/  IADD3 R13, PT, PT, R170.reuse, -0x7f, RZ ;  /* 0xffffff81aa0d7810 */ /* 0x040fe40007ffe0ff */
[----:B------:R-:W-:Y:S02]  /*7d70*/  IADD3 R11, PT, PT, R170, -0x78, RZ ;  /* 0xffffff88aa0b7810 */ /* 0x000fe40007ffe0ff */
[C---:B------:R-:W-:Y:S02]  /*7d80*/  ISETP.GE.AND P1, PT, R13.reuse, R3, PT ;  /* 0x000000030d00720c */ /* 0x040fe40003f26270 */
[C---:B------:R-:W-:Y:S02]  /*7d90*/  ISETP.GE.AND P5, PT, R13.reuse, R233, PT ;  /* 0x000000e90d00720c */ /* 0x040fe40003fa6270 */
[----:B------:R-:W-:Y:S02]  /*7da0*/  ISETP.GE.AND P0, PT, R13, R2, PT ;  /* 0x000000020d00720c */ /* 0x000fe40003f06270 */
[----:B-1----:R-:W-:-:S02]  /*7db0*/  FSEL R64, R188, -INF , !P1 ;  /* 0xff800000bc407808 */ /* 0x002fc40004800000 */
[----:B------:R-:W-:Y:S02]  /*7dc0*/  ISETP.GE.AND P1, PT, R11, R233, PT ;  /* 0x000000e90b00720c */ /* 0x000fe40003f26270 */
[----:B------:R-:W-:Y:S02]  /*7dd0*/  FSEL R207, R59, -INF , !P5 ;  /* 0xff8000003bcf7808 */ /* 0x000fe40006800000 */
[----:B------:R-:W-:Y:S02]  /*7de0*/  FSEL R14, R49, -INF , !P0 ;  /* 0xff800000310e7808 */ /* 0x000fe40004000000 */
[----:B------:R-:W-:Y:S02]  /*7df0*/  ISETP.GE.AND P5, PT, R13, R0, PT ;  /* 0x000000000d00720c */ /* 0x000fe40003fa6270 */
[----:B------:R-:W-:Y:S02]  /*7e00*/  ISETP.GE.AND P0, PT, R11, R3, PT ;  /* 0x000000030b00720c */ /* 0x000fe40003f06270 */
[----:B------:R-:W-:-:S02]  /*7e10*/  IADD3 R18, PT, PT, R170, -0x77, RZ ;  /* 0xffffff89aa127810 */ /* 0x000fc40007ffe0ff */
[----:B------:R-:W-:Y:S02]  /*7e20*/  FSEL R49, R40, -INF , !P1 ;  /* 0xff80000028317808 */ /* 0x000fe40004800000 */
[C---:B------:R-:W-:Y:S02]  /*7e30*/  ISETP.GE.AND P1, PT, R11.reuse, R0, PT ;  /* 0x000000000b00720c */ /* 0x040fe40003f26270 */
[----:B------:R-:W-:Y:S02]  /*7e40*/  FSEL R50, R50, -INF , !P5 ;  /* 0xff80000032327808 */ /* 0x000fe40006800000 */
[----:B------:R-:W-:Y:S02]  /*7e50*/  FSEL R62, R42, -INF , !P0 ;  /* 0xff8000002a3e7808 */ /* 0x000fe40004000000 */
[----:B------:R-:W-:Y:S02]  /*7e60*/  ISETP.GE.AND P5, PT, R11, R2, PT ;  /* 0x000000020b00720c */ /* 0x000fe40003fa6270 */
[----:B------:R-:W-:-:S02]  /*7e70*/  ISETP.GE.AND P0, PT, R18, R233, PT ;  /* 0x000000e91200720c */ /* 0x000fc40003f06270 */
[----:B------:R-:W-:Y:S02]  /*7e80*/  FSEL R13, R46, -INF , !P1 ;  /* 0xff8000002e0d7808 */ /* 0x000fe40004800000 */
[----:B------:R-:W-:Y:S02]  /*7e90*/  ISETP.GE.AND P1, PT, R18, R2, PT ;  /* 0x000000021200720c */ /* 0x000fe40003f26270 */
[----:B------:R-:W-:Y:S02]  /*7ea0*/  IADD3 R22, PT, PT, R170, -0x70, RZ ;  /* 0xffffff90aa167810 */ /* 0x000fe40007ffe0ff */
[----:B------:R-:W-:Y:S02]  /*7eb0*/  FSEL R15, R44, -INF , !P5 ;  /* 0xff8000002c0f7808 */ /* 0x000fe40006800000 */
[----:B------:R-:W-:Y:S02]  /*7ec0*/  FSEL R11, R41, -INF , !P0 ;  /* 0xff800000290b7808 */ /* 0x000fe40004000000 */
[----:B------:R-:W-:-:S02]  /*7ed0*/  ISETP.GE.AND P5, PT, R18, R3, PT ;  /* 0x000000031200720c */ /* 0x000fc40003fa6270 */
[----:B------:R-:W-:Y:S02]  /*7ee0*/  ISETP.GE.AND P0, PT, R18, R0, PT ;  /* 0x000000001200720c */ /* 0x000fe40003f06270 */
[----:B------:R-:W-:Y:S02]  /*7ef0*/  FSEL R18, R45, -INF , !P1 ;  /* 0xff8000002d127808 */ /* 0x000fe40004800000 */
[----:B------:R-:W-:Y:S02]  /*7f00*/  ISETP.GE.AND P1, PT, R22, R3, PT ;  /* 0x000000031600720c */ /* 0x000fe40003f26270 */
[----:B------:R-:W-:Y:S02]  /*7f10*/  IADD3 R23, PT, PT, R170, -0x6f, RZ ;  /* 0xffffff91aa177810 */ /* 0x000fe40007ffe0ff */
[----:B------:R-:W-:Y:S02]  /*7f20*/  FSEL R61, R43, -INF , !P5 ;  /* 0xff8000002b3d7808 */ /* 0x000fe40006800000 */
[----:B------:R-:W-:-:S02]  /*7f30*/  FSEL R188, R38, -INF , !P1 ;  /* 0xff80000026bc7808 */ /* 0x000fc40004800000 */
[-C--:B------:R-:W-:Y:S02]  /*7f40*/  ISETP.GE.AND P5, PT, R22, R233.reuse, PT ;  /* 0x000000e91600720c */ /* 0x080fe40003fa6270 */
[----:B------:R-:W-:Y:S02]  /*7f50*/  ISETP.GE.AND P1, PT, R23, R233, PT ;  /* 0x000000e91700720c */ /* 0x000fe40003f26270 */
[----:B------:R-:W-:Y:S02]  /*7f60*/  FSEL R47, R47, -INF , !P0 ;  /* 0xff8000002f2f7808 */ /* 0x000fe40004000000 */
[----:B------:R-:W-:Y:S02]  /*7f70*/  FSEL R206, R36, -INF , !P5 ;  /* 0xff80000024ce7808 */ /* 0x000fe40006800000 */
[----:B------:R-:W-:Y:S02]  /*7f80*/  FSEL R182, R37, -INF , !P1 ;  /* 0xff80000025b67808 */ /* 0x000fe40004800000 */
[----:B------:R-:W-:-:S02]  /*7f90*/  ISETP.GE.AND P0, PT, R22, R2, PT ;  /* 0x000000021600720c */ /* 0x000fc40003f06270 */
[-C--:B------:R-:W-:Y:S02]  /*7fa0*/  ISETP.GE.AND P5, PT, R22, R0.reuse, PT ;  /* 0x000000001600720c */ /* 0x080fe40003fa6270 */
[----:B------:R-:W-:Y:S02]  /*7fb0*/  ISETP.GE.AND P1, PT, R23, R0, PT ;  /* 0x000000001700720c */ /* 0x000fe40003f26270 */
[----:B------:R-:W-:Y:S02]  /*7fc0*/  IADD3 R22, PT, PT, R170, -0x68, RZ ;  /* 0xffffff98aa167810 */ /* 0x000fe40007ffe0ff */
[----:B--2---:R-:W-:Y:S02]  /*7fd0*/  FSEL R176, R35, -INF , !P1 ;  /* 0xff80000023b07808 */ /* 0x004fe40004800000 */
[----:B------:R-:W-:Y:S02]  /*7fe0*/  FSEL R205, R52, -INF , !P0 ;  /* 0xff80000034cd7808 */ /* 0x000fe40004000000 */
[----:B------:R-:W-:-:S02]  /*7ff0*/  ISETP.GE.AND P1, PT, R22, R2, PT ;  /* 0x000000021600720c */ /* 0x000fc40003f26270 */
[----:B------:R-:W-:Y:S02]  /*8000*/  ISETP.GE.AND P0, PT, R23, R3, PT ;  /* 0x000000031700720c */ /* 0x000fe40003f06270 */
[----:B------:R-:W-:Y:S02]  /*8010*/  IADD3 R40, PT, PT, R170, -0x67, RZ ;  /* 0xffffff99aa287810 */ /* 0x000fe40007ffe0ff */
[----:B------:R-:W-:Y:S02]  /*8020*/  FSEL R203, R28, -INF , !P1 ;  /* 0xff8000001ccb7808 */ /* 0x000fe40004800000 */
[----:B------:R-:W-:Y:S02]  /*8030*/  FSEL R189, R189, -INF , !P0 ;  /* 0xff800000bdbd7808 */ /* 0x000fe40004000000 */
[----:B------:R-:W-:Y:S02]  /*8040*/  ISETP.GE.AND P1, PT, R40, R2, PT ;  /* 0x000000022800720c */ /* 0x000fe40003f26270 */
[----:B------:R-:W-:-:S02]  /*8050*/  FSEL R177, R53, -INF , !P5 ;  /* 0xff80000035b17808 */ /* 0x000fc40006800000 */
[----:B------:R-:W-:Y:S02]  /*8060*/  ISETP.GE.AND P0, PT, R22, R233, PT ;  /* 0x000000e91600720c */ /* 0x000fe40003f06270 */
[----:B------:R-:W-:Y:S02]  /*8070*/  IADD3 R37, PT, PT, R170, -0x58, RZ ;  /* 0xffffffa8aa257810 */ /* 0x000fe40007ffe0ff */
[-C--:B------:R-:W-:Y:S02]  /*8080*/  ISETP.GE.AND P5, PT, R23, R2.reuse, PT ;  /* 0x000000021700720c */ /* 0x080fe40003fa6270 */
[----:B------:R-:W-:Y:S02]  /*8090*/  FSEL R175, R54, -INF , !P1 ;  /* 0xff80000036af7808 */ /* 0x000fe40004800000 */
[----:B------:R-:W-:Y:S02]  /*80a0*/  FSEL R185, R34, -INF , !P0 ;  /* 0xff80000022b97808 */ /* 0x000fe40004000000 */
[----:B------:R-:W-:-:S02]  /*80b0*/  ISETP.GE.AND P1, PT, R37, R2, PT ;  /* 0x000000022500720c */ /* 0x000fc40003f26270 */
[----:B------:R-:W-:Y:S02]  /*80c0*/  FSEL R204, R39, -INF , !P5 ;  /* 0xff80000027cc7808 */ /* 0x000fe40006800000 */
[----:B------:R-:W-:Y:S02]  /*80d0*/  ISETP.GE.AND P0, PT, R22, R0, PT ;  /* 0x000000001600720c */ /* 0x000fe40003f06270 */
[----:B------:R-:W-:Y:S02]  /*80e0*/  IADD3 R26, PT, PT, R170, -0x4f, RZ ;  /* 0xffffffb1aa1a7810 */ /* 0x000fe40007ffe0ff */
[----:B------:R-:W-:Y:S02]  /*80f0*/  ISETP.GE.AND P5, PT, R22, R3, PT ;  /* 0x000000031600720c */ /* 0x000fe40003fa6270 */
[C---:B------:R-:W-:Y:S02]  /*8100*/  IADD3 R38, PT, PT, R170.reuse, -0x5f, RZ ;  /* 0xffffffa1aa267810 */ /* 0x040fe40007ffe0ff */
[----:B------:R-:W-:-:S02]  /*8110*/  IADD3 R34, PT, PT, R170, -0x80, RZ ;  /* 0xffffff80aa227810 */ /* 0x000fc40007ffe0ff */
[----:B------:R-:W-:Y:S02]  /*8120*/  FSEL R199, R199, -INF , !P1 ;  /* 0xff800000c7c77808 */ /* 0x000fe40004800000 */
[----:B----4-:R-:W-:Y:S02]  /*8130*/  FSEL R178, R55, -INF , !P0 ;  /* 0xff80000037b27808 */ /* 0x010fe40004000000 */
[-C--:B------:R-:W-:Y:S02]  /*8140*/  ISETP.GE.AND P1, PT, R26, R2.reuse, PT ;  /* 0x000000021a00720c */ /* 0x080fe40003f26270 */
[----:B------:R-:W-:Y:S02]  /*8150*/  FSEL R190, R51, -INF , !P5 ;  /* 0xff80000033be7808 */ /* 0x000fe40006800000 */
[----:B------:R-:W-:Y:S02]  /*8160*/  IADD3 R23, PT, PT, R170, -0x47, RZ ;  /* 0xffffffb9aa177810 */ /* 0x000fe40007ffe0ff */
[----:B------:R-:W-:-:S02]  /*8170*/  ISETP.GE.AND P0, PT, R38, R2, PT ;  /* 0x000000022600720c */ /* 0x000fc40003f06270 */
[----:B------:R-:W-:Y:S02]  /*8180*/  IADD3 R35, PT, PT, R170, -0x50, RZ ;  /* 0xffffffb0aa237810 */ /* 0x000fe40007ffe0ff */
[-C--:B------:R-:W-:Y:S02]  /*8190*/  ISETP.GE.AND P5, PT, R34, R2.reuse, PT ;  /* 0x000000022200720c */ /* 0x080fe40003fa6270 */
[----:B------:R-:W-:Y:S02]  /*81a0*/  IADD3 R39, PT, PT, R170, -0x60, RZ ;  /* 0xffffffa0aa277810 */ /* 0x000fe40007ffe0ff */
[----:B------:R-:W-:Y:S02]  /*81b0*/  FSEL R172, R19, -INF , !P1 ;  /* 0xff80000013ac7808 */ /* 0x000fe40004800000 */
[----:B------:R-:W-:Y:S02]  /*81c0*/  FSEL R200, R212, -INF , !P0 ;  /* 0xff800000d4c87808 */ /* 0x000fe40004000000 */
[----:B------:R-:W-:-:S02]  /*81d0*/  ISETP.GE.AND P1, PT, R23, R2, PT ;  /* 0x000000021700720c */ /* 0x000fc40003f26270 */
[----:B------:R-:W-:Y:S02]  /*81e0*/  FSEL R58, R58, -INF , !P5 ;  /* 0xff8000003a3a7808 */ /* 0x000fe40006800000 */
[-C--:B------:R-:W-:Y:S02]  /*81f0*/  ISETP.GE.AND P0, PT, R35, R2.reuse, PT ;  /* 0x000000022300720c */ /* 0x080fe40003f06270 */
[----:B------:R-:W-:Y:S02]  /*8200*/  ISETP.GE.AND P5, PT, R39, R2, PT ;  /* 0x000000022700720c */ /* 0x000fe40003fa6270 */
[C---:B------:R-:W-:Y:S02]  /*8210*/  IADD3 R36, PT, PT, R170.reuse, -0x57, RZ ;  /* 0xffffffa9aa247810 */ /* 0x040fe40007ffe0ff */
[----:B------:R-:W-:Y:S02]  /*8220*/  IADD3 R22, PT, PT, R170, -0x48, RZ ;  /* 0xffffffb8aa167810 */ /* 0x000fe40007ffe0ff */
[----:B------:R-:W-:-:S02]  /*8230*/  FSEL R170, R27, -INF , !P1 ;  /* 0xff8000001baa7808 */ /* 0x000fc40004800000 */
[----:B------:R-:W-:Y:S02]  /*8240*/  FSEL R173, R17, -INF , !P0 ;  /* 0xff80000011ad7808 */ /* 0x000fe40004000000 */
[-C--:B------:R-:W-:Y:S02]  /*8250*/  ISETP.GE.AND P1, PT, R39, R0.reuse, PT ;  /* 0x000000002700720c */ /* 0x080fe40003f26270 */
[----:B------:R-:W-:Y:S02]  /*8260*/  FSEL R202, R171, -INF , !P5 ;  /* 0xff800000abca7808 */ /* 0x000fe40006800000 */
[----:B------:R-:W-:Y:S02]  /*8270*/  ISETP.GE.AND P0, PT, R34, R0, PT ;  /* 0x000000002200720c */ /* 0x000fe40003f06270 */
[----:B------:R-:W-:Y:S02]  /*8280*/  ISETP.GE.AND P5, PT, R36, R2, PT ;  /* 0x000000022400720c */ /* 0x000fe40003fa6270 */
[----:B------:R-:W-:-:S02]  /*8290*/  FMNMX3.FTZ R28, R166, R58, R14, !PT ;  /* 0x0000003aa61c7276 */ /* 0x000fc4000781000e */
[----:B------:R-:W-:Y:S02]  /*82a0*/  FSEL R197, R184, -INF , !P1 ;  /* 0xff800000b8c57808 */ /* 0x000fe40004800000 */
[----:B------:R-:W-:Y:S02]  /*82b0*/  FSEL R48, R48, -INF , !P0 ;  /* 0xff80000030307808 */ /* 0x000fe40004000000 */
[-C--:B------:R-:W-:Y:S02]  /*82c0*/  ISETP.GE.AND P1, PT, R37, R0.reuse, PT ;  /* 0x000000002500720c */ /* 0x080fe40003f26270 */
[----:B------:R-:W-:Y:S02]  /*82d0*/  FSEL R198, R198, -INF , !P5 ;  /* 0xff800000c6c67808 */ /* 0x000fe40006800000 */
[----:B------:R-:W-:Y:S02]  /*82e0*/  ISETP.GE.AND P0, PT, R40, R0, PT ;  /* 0x000000002800720c */ /* 0x000fe40003f06270 */
[----:B------:R-:W-:-:S02]  /*82f0*/  ISETP.GE.AND P5, PT, R22, R2, PT ;  /* 0x000000021600720c */ /* 0x000fc40003fa6270 */
[----:B------:R-:W-:Y:S02]  /*8300*/  FMNMX3.FTZ R28, R28, R15, R18, !PT ;  /* 0x0000000f1c1c7276 */ /* 0x000fe40007810012 */
[----:B------:R-:W-:Y:S02]  /*8310*/  FSEL R195, R20, -INF , !P1 ;  /* 0xff80000014c37808 */ /* 0x000fe40004800000 */
[----:B------:R-:W-:Y:S02]  /*8320*/  FSEL R181, R29, -INF , !P0 ;  /* 0xff8000001db57808 */ /* 0x000fe40004000000 */
[-C--:B------:R-:W-:Y:S02]  /*8330*/  ISETP.GE.AND P1, PT, R35, R0.reuse, PT ;  /* 0x000000002300720c */ /* 0x080fe40003f26270 */
[----:B------:R-:W-:Y:S02]  /*8340*/  FSEL R171, R67, -INF , !P5 ;  /* 0xff80000043ab7808 */ /* 0x000fe40006800000 */
[----:B------:R-:W-:-:S02]  /*8350*/  ISETP.GE.AND P0, PT, R38, R0, PT ;  /* 0x000000002600720c */ /* 0x000fc40003f06270 */
[----:B------:R-:W-:Y:S02]  /*8360*/  FMNMX3.FTZ R28, R28, R205, R204, !PT ;  /* 0x000000cd1c1c7276 */ /* 0x000fe400078100cc */
[----:B------:R-:W-:Y:S02]  /*8370*/  ISETP.GE.AND P5, PT, R40, R233, PT ;  /* 0x000000e92800720c */ /* 0x000fe40003fa6270 */
[----:B------:R-:W-:Y:S02]  /*8380*/  FSEL R66, R66, -INF , !P1 ;  /* 0xff80000042427808 */ /* 0x000fe40004800000 */
[----:B------:R-:W-:Y:S02]  /*8390*/  FSEL R196, R187, -INF , !P0 ;  /* 0xff800000bbc47808 */ /* 0x000fe40004000000 */
[----:B------:R-:W-:Y:S02]  /*83a0*/  ISETP.GE.AND P1, PT, R22, R0, PT ;  /* 0x000000001600720c */ /* 0x000fe40003f26270 */
[----:B------:R-:W-:-:S02]  /*83b0*/  FMNMX3.FTZ R28, R28, R203, R175, !PT ;  /* 0x000000cb1c1c7276 */ /* 0x000fc400078100af */
[----:B------:R-:W-:Y:S02]  /*83c0*/  FSEL R187, R32, -INF , !P5 ;  /* 0xff80000020bb7808 */ /* 0x000fe40006800000 */
[----:B------:R-:W-:Y:S02]  /*83d0*/  ISETP.GE.AND P5, PT, R39, R233, PT ;  /* 0x000000e92700720c */ /* 0x000fe40003fa6270 */
[----:B------:R-:W-:Y:S02]  /*83e0*/  FSEL R63, R63, -INF , !P1 ;  /* 0xff8000003f3f7808 */ /* 0x000fe40004800000 */
[----:B------:R-:W-:Y:S02]  /*83f0*/  FMNMX3.FTZ R17, R28, R202, R200, !PT ;  /* 0x000000ca1c117276 */ /* 0x000fe400078100c8 */
[----:B------:R-:W-:Y:S02]  /*8400*/  ISETP.GE.AND P1, PT, R40, R3, PT ;  /* 0x000000032800720c */ /* 0x000fe40003f26270 */
[----:B------:R-:W-:-:S02]  /*8410*/  FSEL R201, R8, -INF , !P5 ;  /* 0xff80000008c97808 */ /* 0x000fc40006800000 */
[C---:B------:R-:W-:Y:S02]  /*8420*/  ISETP.GE.AND P5, PT, R38.reuse, R3, PT ;  /* 0x000000032600720c */ /* 0x040fe40003fa6270 */
[----:B------:R-:W-:Y:S02]  /*8430*/  FMNMX3.FTZ R17, R17, R199, R198, !PT ;  /* 0x000000c711117276 */ /* 0x000fe400078100c6 */
[----:B------:R-:W-:Y:S02]  /*8440*/  FSEL R192, R33, -INF , !P1 ;  /* 0xff80000021c07808 */ /* 0x000fe40004800000 */
[-C--:B------:R-:W-:Y:S02]  /*8450*/  ISETP.GE.AND P1, PT, R38, R233.reuse, PT ;  /* 0x000000e92600720c */ /* 0x080fe40003f26270 */
[----:B------:R-:W-:Y:S02]  /*8460*/  FSEL R183, R31, -INF , !P5 ;  /* 0xff8000001fb77808 */ /* 0x000fe40006800000 */
[----:B------:R-:W-:-:S02]  /*8470*/  ISETP.GE.AND P5, PT, R36, R233, PT ;  /* 0x000000e92400720c */ /* 0x000fc40003fa6270 */
[----:B------:R-:W-:Y:S02]  /*8480*/  FMNMX3.FTZ R219, R17, R173, R172, !PT ;  /* 0x000000ad11db7276 */ /* 0x000fe400078100ac */
[----:B------:R-:W-:Y:S02]  /*8490*/  FMNMX3.FTZ R17, R165, R48, R50, !PT ;  /* 0x00000030a5117276 */ /* 0x000fe40007810032 */
[----:B------:R-:W-:Y:S02]  /*84a0*/  ISETP.GE.AND P0, PT, R36, R0, PT ;  /* 0x000000002400720c */ /* 0x000fe40003f06270 */
[----:B------:R-:W-:Y:S02]  /*84b0*/  FSEL R193, R9, -INF , !P1 ;  /* 0xff80000009c17808 */ /* 0x000fe40004800000 */
[----:B------:R-:W-:Y:S02]  /*84c0*/  ISETP.GE.AND P1, PT, R37, R3, PT ;  /* 0x000000032500720c */ /* 0x000fe40003f26270 */
[----:B------:R-:W-:-:S02]  /*84d0*/  FSEL R186, R186, -INF , !P5 ;  /* 0xff800000baba7808 */ /* 0x000fc40006800000 */
[----:B------:R-:W-:Y:S02]  /*84e0*/  ISETP.GE.AND P5, PT, R34, R233, PT ;  /* 0x000000e92200720c */ /* 0x000fe40003fa6270 */
[----:B------:R-:W-:Y:S02]  /*84f0*/  FMNMX3.FTZ R17, R17, R13, R47, !PT ;  /* 0x0000000d11117276 */ /* 0x000fe4000781002f */
[----:B------:R-:W-:Y:S02]  /*8500*/  FSEL R194, R24, -INF , !P0 ;  /* 0xff80000018c27808 */ /* 0x000fe40004000000 */
[----:B------:R-:W-:Y:S02]  /*8510*/  ISETP.GE.AND P0, PT, R26, R0, PT ;  /* 0x000000001a00720c */ /* 0x000fe40003f06270 */
[----:B------:R-:W-:Y:S02]  /*8520*/  FSEL R180, R180, -INF , !P1 ;  /* 0xff800000b4b47808 */ /* 0x000fe40004800000 */
[----:B------:R-:W-:-:S02]  /*8530*/  ISETP.GE.AND P1, PT, R35, R233, PT ;  /* 0x000000e92300720c */ /* 0x000fc40003f26270 */
[----:B------:R-:W-:Y:S02]  /*8540*/  FSEL R56, R56, -INF , !P5 ;  /* 0xff80000038387808 */ /* 0x000fe40006800000 */
[----:B------:R-:W-:Y:S02]  /*8550*/  FMNMX3.FTZ R17, R17, R177, R176, !PT ;  /* 0x000000b111117276 */ /* 0x000fe400078100b0 */
[----:B------:R-:W-:Y:S02]  /*8560*/  FSEL R65, R65, -INF , !P0 ;  /* 0xff80000041417808 */ /* 0x000fe40004000000 */
[----:B------:R-:W-:Y:S02]  /*8570*/  ISETP.GE.AND P0, PT, R23, R0, PT ;  /* 0x000000001700720c */ /* 0x000fe40003f06270 */
[----:B------:R-:W-:Y:S02]  /*8580*/  FSEL R174, R4, -INF , !P1 ;  /* 0xff80000004ae7808 */ /* 0x000fe40004800000 */
[----:B------:R-:W-:-:S02]  /*8590*/  ISETP.GE.AND P5, PT, R34, R3, PT ;  /* 0x000000032200720c */ /* 0x000fc40003fa6270 */
[----:B------:R-:W-:Y:S02]  /*85a0*/  FMNMX3.FTZ R4, R168, R56, R207, !PT ;  /* 0x00000038a8047276 */ /* 0x000fe400078100cf */
[----:B------:R-:W-:Y:S02]  /*85b0*/  FMNMX3.FTZ R17, R17, R178, R181, !PT ;  /* 0x000000b211117276 */ /* 0x000fe400078100b5 */
[----:B------:R-:W-:Y:S02]  /*85c0*/  FSEL R60, R60, -INF , !P0 ;  /* 0xff8000003c3c7808 */ /* 0x000fe40004000000 */
[----:B------:R-:W-:Y:S02]  /*85d0*/  ISETP.GE.AND P0, PT, R39, R3, PT ;  /* 0x000000032700720c */ /* 0x000fe40003f06270 */
[----:B------:R-:W-:Y:S02]  /*85e0*/  FSEL R53, R57, -INF , !P5 ;  /* 0xff80000039357808 */ /* 0x000fe40006800000 */
[----:B------:R-:W-:-:S02]  /*85f0*/  FMNMX3.FTZ R9, R4, R49, R11, !PT ;  /* 0x0000003104097276 */ /* 0x000fc4000781000b */
[----:B------:R-:W-:Y:S02]  /*8600*/  FMNMX3.FTZ R17, R17, R197, R196, !PT ;  /* 0x000000c511117276 */ /* 0x000fe400078100c4 */
[----:B------:R-:W-:Y:S02]  /*8610*/  ISETP.GE.AND P1, PT, R26, R233, PT ;  /* 0x000000e91a00720c */ /* 0x000fe40003f26270 */
[----:B------:R-:W-:Y:S02]  /*8620*/  FSEL R184, R30, -INF , !P0 ;  /* 0xff8000001eb87808 */ /* 0x000fe40004000000 */
[----:B------:R-:W-:Y:S02]  /*8630*/  FMNMX3.FTZ R4, R167, R53, R64, !PT ;  /* 0x00000035a7047276 */ /* 0x000fe40007810040 */
[----:B------:R-:W-:Y:S02]  /*8640*/  FMNMX3.FTZ R9, R9, R206, R182, !PT ;  /* 0x000000ce09097276 */ /* 0x000fe400078100b6 */
[----:B------:R-:W-:-:S02]  /*8650*/  FMNMX3.FTZ R17, R17, R195, R194, !PT ;  /* 0x000000c311117276 */ /* 0x000fc400078100c2 */
[----:B------:R-:W-:Y:S02]  /*8660*/  ISETP.GE.AND P0, PT, R37, R233, PT ;  /* 0x000000e92500720c */ /* 0x000fe40003f06270 */
[----:B------:R-:W-:Y:S02]  /*8670*/  FSEL R57, R5, -INF , !P1 ;  /* 0xff80000005397808 */ /* 0x000fe40004800000 */
[----:B------:R-:W-:Y:S02]  /*8680*/  FMNMX3.FTZ R4, R4, R62, R61, !PT ;  /* 0x0000003e04047276 */ /* 0x000fe4000781003d */
[----:B------:R-:W-:Y:S02]  /*8690*/  FMNMX3.FTZ R5, R9, R185, R187, !PT ;  /* 0x000000b909057276 */ /* 0x000fe400078100bb */
[----:B------:R-:W-:Y:S02]  /*86a0*/  FMNMX3.FTZ R17, R17, R66, R65, !PT ;  /* 0x0000004211117276 */ /* 0x000fe40007810041 */
[----:B------:R-:W-:-:S02]  /*86b0*/  FSEL R191, R191, -INF , !P0 ;  /* 0xff800000bfbf7808 */ /* 0x000fc40004000000 */
[----:B------:R-:W-:Y:S02]  /*86c0*/  ISETP.GE.AND P0, PT, R36, R3, PT ;  /* 0x000000032400720c */ /* 0x000fe40003f06270 */
[----:B------:R-:W-:Y:S02]  /*86d0*/  FMNMX3.FTZ R4, R4, R188, R189, !PT ;  /* 0x000000bc04047276 */ /* 0x000fe400078100bd */
[----:B------:R-:W-:Y:S02]  /*86e0*/  FMNMX3.FTZ R5, R5, R201, R193, !PT ;  /* 0x000000c905057276 */ /* 0x000fe400078100c1 */
[----:B------:R-:W-:Y:S02]  /*86f0*/  FMNMX3.FTZ R17, R17, R63, R60, !PT ;  /* 0x0000003f11117276 */ /* 0x000fe4000781003c */
[----:B------:R-:W-:Y:S02]  /*8700*/  FSEL R179, R10, -INF , !P0 ;  /* 0xff8000000ab37808 */ /* 0x000fe40004000000 */
[----:B------:R-:W-:Y:S01]  /*8710*/  ISETP.GE.AND P0, PT, R35, R3, PT ;  /* 0x000000032300720c */ /* 0x000fe20003f06270 */
[----:B------:R-:W1:Y:S01]  /*8720*/  SHFL.BFLY PT, R8, R17, 0x2, 0x1f ;  /* 0x0c401f0011087f89 */ /* 0x000e6200000e0000 */
[----:B------:R-:W-:-:S02]  /*8730*/  ISETP.GE.AND P5, PT, R22, R233, PT ;  /* 0x000000e91600720c */ /* 0x000fc40003fa6270 */
[----:B------:R-:W-:Y:S02]  /*8740*/  ISETP.GE.AND P1, PT, R23, R233, PT ;  /* 0x000000e91700720c */ /* 0x000fe40003f26270 */
[----:B------:R-:W-:Y:S02]  /*8750*/  FMNMX3.FTZ R4, R4, R190, R192, !PT ;  /* 0x000000be04047276 */ /* 0x000fe400078100c0 */
[----:B------:R-:W-:Y:S02]  /*8760*/  FMNMX3.FTZ R5, R5, R191, R186, !PT ;  /* 0x000000bf05057276 */ /* 0x000fe400078100ba */
[----:B------:R-:W-:Y:S02]  /*8770*/  FSEL R45, R25, -INF , !P0 ;  /* 0xff800000192d7808 */ /* 0x000fe40004000000 */
[----:B------:R-:W-:Y:S02]  /*8780*/  ISETP.GE.AND P0, PT, R26, R3, PT ;  /* 0x000000031a00720c */ /* 0x000fe40003f06270 */
[----:B------:R-:W-:Y:S01]  /*8790*/  FSEL R54, R16, -INF , !P5 ;  /* 0xff80000010367808 */ /* 0x000fe20006800000 */
[----:B------:R-:W-:Y:S01]  /*87a0*/  LDSM.16.MT88.4 R24, [R221+0x9000] ;  /* 0x00900000dd18783b */ /* 0x000fe20000004200 */
[----:B------:R-:W-:-:S02]  /*87b0*/  FSEL R46, R12, -INF , !P1 ;  /* 0xff8000000c2e7808 */ /* 0x000fc40004800000 */
[----:B------:R-:W-:Y:S02]  /*87c0*/  FMNMX3.FTZ R4, R4, R184, R183, !PT ;  /* 0x000000b804047276 */ /* 0x000fe400078100b7 */
[----:B------:R-:W-:Y:S02]  /*87d0*/  FMNMX3.FTZ R5, R5, R174, R57, !PT ;  /* 0x000000ae05057276 */ /* 0x000fe40007810039 */
[----:B------:R-:W-:Y:S02]  /*87e0*/  FSEL R44, R21, -INF , !P0 ;  /* 0xff800000152c7808 */ /* 0x000fe40004000000 */
[-C--:B------:R-:W-:Y:S02]  /*87f0*/  ISETP.GE.AND P5, PT, R22, R3.reuse, PT ;  /* 0x000000031600720c */ /* 0x080fe40003fa6270 */
[----:B------:R-:W-:Y:S02]  /*8800*/  ISETP.GE.AND P1, PT, R23, R3, PT ;  /* 0x000000031700720c */ /* 0x000fe40003f26270 */
[----:B------:R-:W-:-:S02]  /*8810*/  FMNMX3.FTZ R216, R4, R180, R179, !PT ;  /* 0x000000b404d87276 */ /* 0x000fc400078100b3 */
[----:B------:R-:W-:Y:S02]  /*8820*/  FMNMX3.FTZ R217, R5, R54, R46, !PT ;  /* 0x0000003605d97276 */ /* 0x000fe4000781002e */
[----:B------:R-:W-:Y:S02]  /*8830*/  FMNMX3.FTZ R219, R219, R171, R170, !PT ;  /* 0x000000abdbdb7276 */ /* 0x000fe400078100aa */
[----:B------:R-:W-:Y:S01]  /*8840*/  FSEL R43, R7, -INF , !P5 ;  /* 0xff800000072b7808 */ /* 0x000fe20006800000 */
[----:B------:R-:W2:Y:S01]  /*8850*/  SHFL.BFLY PT, R5, R217, 0x2, 0x1f ;  /* 0x0c401f00d9057f89 */ /* 0x000ea200000e0000 */
[----:B------:R-:W-:Y:S02]  /*8860*/  FSEL R42, R6, -INF , !P1 ;  /* 0xff800000062a7808 */ /* 0x000fe40004800000 */
[----:B------:R-:W-:Y:S01]  /*8870*/  FMNMX3.FTZ R216, R216, R45, R44, !PT ;  /* 0x0000002dd8d87276 */ /* 0x000fe2000781002c */
[----:B------:R-:W4:Y:S01]  /*8880*/  SHFL.BFLY PT, R19, R219, 0x2, 0x1f ;  /* 0x0c401f00db137f89 */ /* 0x000f2200000e0000 */
[----:B-1----:R-:W-:-:S02]  /*8890*/  FMNMX.FTZ R8, R17, R8, !PT ;  /* 0x0000000811087209 */ /* 0x002fc40007810000 */
[----:B------:R-:W-:-:S03]  /*88a0*/  FMNMX3.FTZ R216, R216, R43, R42, !PT ;  /* 0x0000002bd8d87276 */ /* 0x000fc6000781002a */
[----:B------:R-:W1:Y:S04]  /*88b0*/  SHFL.BFLY PT, R218, R8, 0x1, 0x1f ;  /* 0x0c201f0008da7f89 */ /* 0x000e6800000e0000 */
[----:B------:R-:W5:Y:S01]  /*88c0*/  SHFL.BFLY PT, R4, R216, 0x2, 0x1f ;  /* 0x0c401f00d8047f89 */ /* 0x000f6200000e0000 */
[----:B--2---:R-:W-:Y:S02]  /*88d0*/  FMNMX.FTZ R217, R217, R5, !PT ;  /* 0x00000005d9d97209 */ /* 0x004fe40007810000 */
[----:B----4-:R-:W-:-:S03]  /*88e0*/  FMNMX.FTZ R219, R219, R19, !PT ;  /* 0x00000013dbdb7209 */ /* 0x010fc60007810000 */
[----:B------:R-:W2:Y:S04]  /*88f0*/  SHFL.BFLY PT, R5, R217, 0x1, 0x1f ;  /* 0x0c201f00d9057f89 */ /* 0x000ea800000e0000 */
[----:B------:R-:W4:Y:S01]  /*8900*/  SHFL.BFLY PT, R19, R219, 0x1, 0x1f ;  /* 0x0c201f00db137f89 */ /* 0x000f2200000e0000 */
[----:B-1----:R-:W-:Y:S02]  /*8910*/  FMNMX.FTZ R218, R8, R218, !PT ;  /* 0x000000da08da7209 */ /* 0x002fe40007810000 */
[----:B-----5:R-:W-:-:S03]  /*8920*/  FMNMX.FTZ R216, R216, R4, !PT ;  /* 0x00000004d8d87209 */ /* 0x020fc60007810000 */
[C---:B------:R-:W-:Y:S01]  /*8930*/  FMUL.FTZ R59, R218.reuse, UR4 ;  /* 0x00000004da3b7c20 */ /* 0x040fe20008410000 */
[C---:B------:R-:W-:Y:S01]  /*8940*/  FSETP.NEU.FTZ.AND P1, PT, R218.reuse, -INF , PT ;  /* 0xff800000da00780b */ /* 0x040fe20003f3d000 */
[----:B------:R-:W1:Y:S03]  /*8950*/  SHFL.BFLY PT, R4, R216, 0x1, 0x1f ;  /* 0x0c201f00d8047f89 */ /* 0x000e6600000e0000 */
[----:B------:R-:W-:Y:S02]  /*8960*/  FSEL R59, R59, RZ, P1 ;  /* 0x000000ff3b3b7208 */ /* 0x000fe40000800000 */
[----:B------:R-:W-:-:S03]  /*8970*/  FSEL R40, R218, RZ, P1 ;  /* 0x000000ffda287208 */ /* 0x000fc60000800000 */
[--C-:B------:R-:W-:Y:S01]  /*8980*/  FFMA.FTZ R34, R48, UR4, -R59.reuse ;  /* 0x0000000430227c23 */ /* 0x100fe2000801083b */
[--C-:B------:R-:W-:Y:S01]  /*8990*/  FFMA.FTZ R33, R50, UR4, -R59.reuse ;  /* 0x0000000432217c23 */ /* 0x100fe2000801083b */
[----:B------:R-:W-:Y:S01]  /*89a0*/  IADD3 R50, PT, PT, R221, 0x9020, RZ ;  /* 0x00009020dd327810 */ /* 0x000fe20007ffe0ff */
[--C-:B------:R-:W-:Y:S01]  /*89b0*/  FFMA.FTZ R39, R47, UR4, -R59.reuse ;  /* 0x000000042f277c23 */ /* 0x100fe2000801083b */
[----:B--2---:R-:W-:Y:S01]  /*89c0*/  FMNMX.FTZ R217, R217, R5, !PT ;  /* 0x00000005d9d97209 */ /* 0x004fe20007810000 */
[----:B------:R-:W-:Y:S01]  /*89d0*/  FFMA.FTZ R32, R13, UR4, -R59 ;  /* 0x000000040d207c23 */ /* 0x000fe2000801083b */
[----:B------:R-:W-:Y:S01]  /*89e0*/  @P6 IADD3 R50, PT, PT, R236, -0x20, RZ ;  /* 0xffffffe0ec326810 */ /* 0x000fe20007ffe0ff */
[----:B------:R-:W-:Y:S01]  /*89f0*/  FADD.FTZ R40, R165, -R40 ;  /* 0x80000028a5287221 */ /* 0x000fe20000010000 */
[----:B----4-:R-:W-:Y:S01]  /*8a00*/  FMNMX.FTZ R219, R219, R19, !PT ;  /* 0x00000013dbdb7209 */ /* 0x010fe20007810000 */
[C---:B------:R-:W-:Y:S01]  /*8a10*/  FMUL.FTZ R48, R217.reuse, UR4 ;  /* 0x00000004d9307c20 */ /* 0x040fe20008410000 */
[----:B------:R-:W-:Y:S01]  /*8a20*/  FSETP.NEU.FTZ.AND P1, PT, R217, -INF , PT ;  /* 0xff800000d900780b */ /* 0x000fe20003f3d000 */
[----:B------:R-:W2:Y:S01]  /*8a30*/  LDSM.16.MT88.4 R20, [R50] ;  /* 0x000000003214783b */ /* 0x000ea20000004200 */
[C---:B------:R-:W-:Y:S01]  /*8a40*/  FSETP.NEU.FTZ.AND P0, PT, R219.reuse, -INF , PT ;  /* 0xff800000db00780b */ /* 0x040fe20003f1d000 */
[C---:B------:R-:W-:Y:S01]  /*8a50*/  FMUL.FTZ R67, R219.reuse, UR4 ;  /* 0x00000004db437c20 */ /* 0x040fe20008410000 */
[----:B------:R-:W-:Y:S01]  /*8a60*/  FSEL R48, R48, RZ, P1 ;  /* 0x000000ff30307208 */ /* 0x000fe20000800000 */
[----:B------:R-:W-:Y:S01]  /*8a70*/  FMUL.FTZ R40, R40, UR4 ;  /* 0x0000000428287c20 */ /* 0x000fe20008410000 */
[----:B------:R-:W-:Y:S01]  /*8a80*/  FSEL R41, R219, RZ, P0 ;  /* 0x000000ffdb297208 */ /* 0x000fe20000000000 */
[----:B------:R-:W-:Y:S01]  /*8a90*/  MUFU.EX2 R34, R34 ;  /* 0x0000002200227308 */ /* 0x000fe20000000800 */
[----:B-1----:R-:W-:Y:S01]  /*8aa0*/  FMNMX.FTZ R216, R216, R4, !PT ;  /* 0x00000004d8d87209 */ /* 0x002fe20007810000 */
[--C-:B------:R-:W-:Y:S01]  /*8ab0*/  FFMA.FTZ R47, R56, UR4, -R48.reuse ;  /* 0x00000004382f7c23 */ /* 0x100fe20008010830 */
[----:B------:R-:W-:Y:S01]  /*8ac0*/  FSEL R67, R67, RZ, P0 ;  /* 0x000000ff43437208 */ /* 0x000fe20000000000 */
[----:B------:R-:W-:Y:S01]  /*8ad0*/  FFMA.FTZ R56, R11, UR4, -R48 ;  /* 0x000000040b387c23 */ /* 0x000fe20008010830 */
[C---:B------:R-:W-:Y:S01]  /*8ae0*/  FSETP.NEU.FTZ.AND P0, PT, R216.reuse, -INF , PT ;  /* 0xff800000d800780b */ /* 0x040fe20003f1d000 */
[----:B------:R-:W-:Y:S01]  /*8af0*/  FMUL.FTZ R52, R216, UR4 ;  /* 0x00000004d8347c20 */ /* 0x000fe20008410000 */
[----:B------:R-:W-:Y:S01]  /*8b00*/  LDSM.16.MT88.4 R4, [R221+0xb000] ;  /* 0x00b00000dd04783b */ /* 0x000fe20000004200 */
[--C-:B------:R-:W-:Y:S01]  /*8b10*/  FFMA.FTZ R37, R14, UR4, -R67.reuse ;  /* 0x000000040e257c23 */ /* 0x100fe20008010843 */
[--C-:B------:R-:W-:Y:S01]  /*8b20*/  FFMA.FTZ R36, R15, UR4, -R67.reuse ;  /* 0x000000040f247c23 */ /* 0x100fe20008010843 */
[--C-:B------:R-:W-:Y:S01]  /*8b30*/  FFMA.FTZ R35, R18, UR4, -R67.reuse ;  /* 0x0000000412237c23 */ /* 0x100fe20008010843 */
[----:B------:R-:W-:Y:S01]  /*8b40*/  LDSM.16.MT88.4 R12, [R50+0x1000] ;  /* 0x00100000320c783b */ /* 0x000fe20000004200 */
[----:B------:R-:W-:Y:S01]  /*8b50*/  FSEL R52, R52, RZ, P0 ;  /* 0x000000ff34347208 */ /* 0x000fe20000000000 */
[----:B------:R-:W-:Y:S01]  /*8b60*/  FFMA.FTZ R38, R58, UR4, -R67 ;  /* 0x000000043a267c23 */ /* 0x000fe20008010843 */
[----:B------:R-:W-:Y:S01]  /*8b70*/  FSEL R58, R217, RZ, P1 ;  /* 0x000000ffd93a7208 */ /* 0x000fe20000800000 */
[----:B------:R-:W1:Y:S01]  /*8b80*/  LDSM.16.MT88.4 R16, [R221+0xa000] ;  /* 0x00a00000dd10783b */ /* 0x000e620000004200 */
[----:B------:R-:W-:Y:S01]  /*8b90*/  FADD.FTZ R41, R166, -R41 ;  /* 0x80000029a6297221 */ /* 0x000fe20000010000 */
[----:B------:R-:W-:Y:S01]  /*8ba0*/  FFMA.FTZ R55, R53, UR4, -R52 ;  /* 0x0000000435377c23 */ /* 0x000fe20008010834 */
[----:B------:R-:W-:Y:S01]  /*8bb0*/  MUFU.EX2 R37, R37 ;  /* 0x0000002500257308 */ /* 0x000fe20000000800 */
[----:B------:R-:W4:Y:S01]  /*8bc0*/  LDSM.16.MT88.4 R8, [R50+0x2000] ;  /* 0x002000003208783b */ /* 0x000f220000004200 */
[----:B------:R-:W-:Y:S01]  /*8bd0*/  FMUL.FTZ R41, R41, UR4 ;  /* 0x0000000429297c20 */ /* 0x000fe20008410000 */
[----:B------:R-:W-:Y:S01]  /*8be0*/  FFMA.FTZ R51, R49, UR4, -R48 ;  /* 0x0000000431337c23 */ /* 0x000fe20008010830 */
[----:B------:R-:W-:Y:S01]  /*8bf0*/  FFMA.FTZ R61, R61, UR4, -R52 ;  /* 0x000000043d3d7c23 */ /* 0x000fe20008010834 */
[--C-:B------:R-:W-:Y:S01]  /*8c00*/  FFMA.FTZ R207, R207, UR4, -R48.reuse ;  /* 0x00000004cfcf7c23 */ /* 0x100fe20008010830 */
[----:B------:R-:W-:Y:S01]  /*8c10*/  FFMA.FTZ R166, R204, UR4, -R67 ;  /* 0x00000004cca67c23 */ /* 0x000fe20008010843 */
[--C-:B------:R-:W-:Y:S01]  /*8c20*/  FFMA.FTZ R177, R177, UR4, -R59.reuse ;  /* 0x00000004b1b17c23 */ /* 0x100fe2000801083b */
[----:B------:R5:W-:Y:S01]  /*8c30*/  MUFU.EX2 R53, R56 ;  /* 0x0000003800357308 */ /* 0x000be20000000800 */
[--C-:B------:R-:W-:Y:S01]  /*8c40*/  FFMA.FTZ R176, R176, UR4, -R59.reuse ;  /* 0x00000004b0b07c23 */ /* 0x100fe2000801083b */
[--C-:B------:R-:W-:Y:S01]  /*8c50*/  FFMA.FTZ R178, R178, UR4, -R59.reuse ;  /* 0x00000004b2b27c23 */ /* 0x100fe2000801083b */
[----:B------:R-:W-:Y:S01]  /*8c60*/  FFMA.FTZ R181, R181, UR4, -R59 ;  /* 0x00000004b5b57c23 */ /* 0x000fe2000801083b */
[--C-:B------:R-:W-:Y:S01]  /*8c70*/  FFMA.FTZ R203, R203, UR4, -R67.reuse ;  /* 0x00000004cbcb7c23 */ /* 0x100fe20008010843 */
[--C-:B------:R-:W-:Y:S01]  /*8c80*/  FFMA.FTZ R182, R182, UR4, -R48.reuse ;  /* 0x00000004b6b67c23 */ /* 0x100fe20008010830 */
[--C-:B------:R-:W-:Y:S01]  /*8c90*/  FFMA.FTZ R185, R185, UR4, -R48.reuse ;  /* 0x00000004b9b97c23 */ /* 0x100fe20008010830 */
[----:B------:R-:W-:Y:S01]  /*8ca0*/  FFMA.FTZ R187, R187, UR4, -R48 ;  /* 0x00000004bbbb7c23 */ /* 0x000fe20008010830 */
        /* <DEDUP_REMOVED lines=8> */
[----:B------:R-:W-:Y:S01]  /*8d30*/  MUFU.EX2 R36, R36 ;  /* 0x0000002400247308 */ /* 0x000fe20000000800 */
[----:B-----5:R-:W-:Y:S01]  /*8d40*/  FFMA.FTZ R56, R64, UR4, -R52 ;  /* 0x0000000440387c23 */ /* 0x020fe20008010834 */
[----:B------:R-:W-:Y:S01]  /*8d50*/  FADD.FTZ R64, R168, -R58 ;  /* 0x8000003aa8407221 */ /* 0x000fe20000010000 */
[----:B------:R-:W-:Y:S01]  /*8d60*/  FFMA.FTZ R58, R62, UR4, -R52 ;  /* 0x000000043e3a7c23 */ /* 0x000fe20008010834 */
[----:B------:R-:W-:Y:S01]  /*8d70*/  FSEL R62, R216, RZ, P0 ;  /* 0x000000ffd83e7208 */ /* 0x000fe20000000000 */
[--C-:B------:R-:W-:Y:S01]  /*8d80*/  FFMA.FTZ R168, R175, UR4, -R67.reuse ;  /* 0x00000004afa87c23 */ /* 0x100fe20008010843 */
[----:B------:R-:W-:Y:S01]  /*8d90*/  FMUL.FTZ R64, R64, UR4 ;  /* 0x0000000440407c20 */ /* 0x000fe20008410000 */
[--C-:B------:R-:W-:Y:S01]  /*8da0*/  FFMA.FTZ R198, R198, UR4, -R67.reuse ;  /* 0x00000004c6c67c23 */ /* 0x100fe20008010843 */
[----:B------:R-:W5:Y:S01]  /*8db0*/  MUFU.EX2 R35, R35 ;  /* 0x0000002300237308 */ /* 0x000f620000000800 */
[----:B------:R-:W-:Y:S01]  /*8dc0*/  FADD.FTZ R62, R167, -R62 ;  /* 0x8000003ea73e7221 */ /* 0x000fe20000010000 */
[----:B---3--:R-:W-:Y:S01]  /*8dd0*/  F2FP.BF16.F32.PACK_AB R28, R37, R38 ;  /* 0x00000026251c723e */ /* 0x008fe200000010ff */
[----:B------:R-:W-:Y:S01]  /*8de0*/  FFMA.FTZ R167, R205, UR4, -R67 ;  /* 0x00000004cda77c23 */ /* 0x000fe20008010843 */
[--C-:B------:R-:W-:Y:S01]  /*8df0*/  FFMA.FTZ R197, R197, UR4, -R59.reuse ;  /* 0x00000004c5c57c23 */ /* 0x100fe2000801083b */
[----:B------:R-:W-:Y:S01]  /*8e00*/  FMUL.FTZ R165, R62, UR4 ;  /* 0x000000043ea57c20 */ /* 0x000fe20008410000 */
[--C-:B------:R-:W-:Y:S01]  /*8e10*/  FFMA.FTZ R196, R196, UR4, -R59.reuse ;  /* 0x00000004c4c47c23 */ /* 0x100fe2000801083b */
[--C-:B------:R-:W-:Y:S01]  /*8e20*/  FFMA.FTZ R195, R195, UR4, -R59.reuse ;  /* 0x00000004c3c37c23 */ /* 0x100fe2000801083b */
[----:B------:R-:W3:Y:S01]  /*8e30*/  MUFU.EX2 R33, R33 ;  /* 0x0000002100217308 */ /* 0x000ee20000000800 */
        /* <DEDUP_REMOVED lines=8> */
[----:B-----5:R-:W-:Y:S01]  /*8ec0*/  F2FP.BF16.F32.PACK_AB R30, R35, R36 ;  /* 0x00000024231e723e */ /* 0x020fe200000010ff */
[--C-:B------:R-:W-:Y:S01]  /*8ed0*/  FFMA.FTZ R180, R180, UR4, -R52.reuse ;  /* 0x00000004b4b47c23 */ /* 0x100fe20008010834 */
[----:B------:R-:W-:Y:S01]  /*8ee0*/  FFMA.FTZ R179, R179, UR4, -R52 ;  /* 0x00000004b3b37c23 */ /* 0x000fe20008010834 */
[--C-:B------:R-:W-:Y:S01]  /*8ef0*/  FFMA.FTZ R173, R173, UR4, -R67.reuse ;  /* 0x00000004adad7c23 */ /* 0x100fe20008010843 */
[--C-:B------:R-:W-:Y:S01]  /*8f00*/  FFMA.FTZ R172, R172, UR4, -R67.reuse ;  /* 0x00000004acac7c23 */ /* 0x100fe20008010843 */
[----:B------:R-:W-:Y:S01]  /*8f10*/  FFMA.FTZ R171, R171, UR4, -R67 ;  /* 0x00000004abab7c23 */ /* 0x000fe20008010843 */
[--C-:B------:R-:W-:Y:S01]  /*8f20*/  FFMA.FTZ R66, R66, UR4, -R59.reuse ;  /* 0x0000000442427c23 */ /* 0x100fe2000801083b */
[----:B------:R-:W5:Y:S01]  /*8f30*/  MUFU.EX2 R39, R39 ;  /* 0x0000002700277308 */ /* 0x000f620000000800 */
[----:B---3--:R-:W-:Y:S01]  /*8f40*/  F2FP.BF16.F32.PACK_AB R29, R33, R34 ;  /* 0x00000022211d723e */ /* 0x008fe200000010ff */
[--C-:B------:R-:W-:Y:S01]  /*8f50*/  FFMA.FTZ R65, R65, UR4, -R59.reuse ;  /* 0x0000000441417c23 */ /* 0x100fe2000801083b */
[----:B------:R-:W-:Y:S01]  /*8f60*/  FFMA.FTZ R63, R63, UR4, -R59 ;  /* 0x000000043f3f7c23 */ /* 0x000fe2000801083b */
[----:B------:R-:W-:Y:S01]  /*8f70*/  FFMA.FTZ R67, R170, UR4, -R67 ;  /* 0x00000004aa437c23 */ /* 0x000fe20008010843 */
[----:B------:R-:W-:Y:S01]  /*8f80*/  FFMA.FTZ R59, R60, UR4, -R59 ;  /* 0x000000043c3b7c23 */ /* 0x000fe2000801083b */
        /* <DEDUP_REMOVED lines=8> */
[----:B------:R-:W-:-:S02]  /*9010*/  FFMA.FTZ R54, R54, UR4, -R48 ;  /* 0x0000000436367c23 */ /* 0x000fc40008010830 */
[----:B------:R-:W2:Y:S01]  /*9020*/  MUFU.EX2 R40, R40 ;  /* 0x0000002800287308 */ /* 0x000ea20000000800 */
[----:B-----5:R-:W-:-:S07]  /*9030*/  F2FP.BF16.F32.PACK_AB R31, R39, R32 ;  /* 0x00000020271f723e */ /* 0x020fce00000010ff */
        /* <DEDUP_REMOVED lines=54> */
[----:B------:R-:W-:Y:S01]  /*93a0*/  FMUL.FTZ R95, R95, R40 ;  /* 0x000000285f5f7220 */ /* 0x000fe20000410000 */
[C---:B------:R-:W-:Y:S01]  /*93b0*/  HMMA.16816.F32.BF16 R160, R28.reuse, R24, R160 ;  /* 0x000000181ca0723c */ /* 0x040fe200000418a0 */
[----:B------:R-:W-:Y:S01]  /*93c0*/  MUFU.EX2 R61, R61 ;  /* 0x0000003d003d7308 */ /* 0x000fe20000000800 */
[-C--:B-----5:R-:W-:Y:S01]  /*93d0*/  FMUL.FTZ R156, R156, R62.reuse ;  /* 0x0000003e9c9c7220 */ /* 0x0a0fe20000410000 */
[-C--:B------:R-:W-:Y:S01]  /*93e0*/  FMUL.FTZ R157, R157, R62.reuse ;  /* 0x0000003e9d9d7220 */ /* 0x080fe20000410000 */
[-C--:B------:R-:W-:Y:S01]  /*93f0*/  FMUL.FTZ R148, R148, R62.reuse ;  /* 0x0000003e94947220 */ /* 0x080fe20000410000 */
[-C--:B------:R-:W-:Y:S01]  /*9400*/  FMUL.FTZ R149, R149, R62.reuse ;  /* 0x0000003e95957220 */ /* 0x080fe20000410000 */
[-C--:B------:R-:W-:Y:S01]  /*9410*/  FMUL.FTZ R144, R144, R62.reuse ;  /* 0x0000003e90907220 */ /* 0x080fe20000410000 */
[-C--:B------:R-:W-:Y:S01]  /*9420*/  FMUL.FTZ R145, R145, R62.reuse ;  /* 0x0000003e91917220 */ /* 0x080fe20000410000 */
[C---:B------:R-:W-:Y:S01]  /*9430*/  HMMA.16816.F32.BF16 R152, R28.reuse, R26, R152 ;  /* 0x0000001a1c98723c */ /* 0x040fe20000041898 */
[----:B------:R-:W2:Y:S01]  /*9440*/  MUFU.EX2 R64, R165 ;  /* 0x000000a500407308 */ /* 0x000ea20000000800 */
        /* <DEDUP_REMOVED lines=21> */
[-C--:B------:R-:W-:Y:S01]  /*95a0*/  FMUL.FTZ R147, R147, R64.reuse ;  /* 0x0000004093937220 */ /* 0x080fe20000410000 */
[C---:B-1----:R-:W-:Y:S01]  /*95b0*/  HMMA.16816.F32.BF16 R124, R28.reuse, R16, R124 ;  /* 0x000000101c7c723c */ /* 0x042fe2000004187c */
        /* <DEDUP_REMOVED lines=24> */
[----:B------:R-:W-:Y:S01]  /*9740*/  FMUL.FTZ R99, R99, R64 ;  /* 0x0000004063637220 */ /* 0x000fe20000410000 */
[----:B------:R-:W1:Y:S01]  /*9750*/  MUFU.EX2 R167, R167 ;  /* 0x000000a700a77308 */ /* 0x000e620000000800 */
[----:B------:R-:W-:Y:S01]  /*9760*/  FFMA.FTZ R165, R206, UR4, -R48 ;  /* 0x00000004cea57c23 */ /* 0x000fe20008010830 */
[----:B------:R-:W-:Y:S01]  /*9770*/  FFMA.FTZ R38, R238, R41, R38 ;  /* 0x00000029ee267223 */ /* 0x000fe20000010026 */
[----:B------:R-:W-:-:S03]  /*9780*/  FFMA.FTZ R34, R237, R40, R34 ;  /* 0x00000028ed227223 */ /* 0x000fc60000010022 */
[C---:B------:R-:W-:Y:S01]  /*9790*/  HMMA.16816.F32.BF16 R72, R28.reuse, R4, R72 ;  /* 0x000000041c48723c */ /* 0x040fe20000041848 */
[----:B------:R-:W-:Y:S01]  /*97a0*/  FADD.FTZ R38, R37, R38 ;  /* 0x0000002625267221 */ /* 0x000fe20000010000 */
[----:B------:R-:W2:Y:S01]  /*97b0*/  MUFU.EX2 R166, R166 ;  /* 0x000000a600a67308 */ /* 0x000ea20000000800 */
[----:B------:R-:W-:Y:S02]  /*97c0*/  FADD.FTZ R34, R33, R34 ;  /* 0x0000002221227221 */ /* 0x000fe40000010000 */
[----:B------:R-:W-:Y:S02]  /*97d0*/  FADD.FTZ R38, R36, R38 ;  /* 0x0000002624267221 */ /* 0x000fe40000010000 */
[----:B------:R-:W-:Y:S01]  /*97e0*/  FADD.FTZ R34, R32, R34 ;  /* 0x0000002220227221 */ /* 0x000fe20000010000 */
[----:B------:R-:W-:Y:S01]  /*97f0*/  HMMA.16816.F32.BF16 R76, R28, R6, R76 ;  /* 0x000000061c4c723c */ /* 0x000fe2000004184c */
[----:B------:R-:W-:Y:S01]  /*9800*/  FADD.FTZ R38, R35, R38 ;  /* 0x0000002623267221 */ /* 0x000fe20000010000 */
[----:B------:R-:W3:Y:S01]  /*9810*/  MUFU.EX2 R175, R203 ;  /* 0x000000cb00af7308 */ /* 0x000ee20000000800 */
[----:B------:R-:W-:-:S02]  /*9820*/  FADD.FTZ R34, R39, R34 ;  /* 0x0000002227227221 */ /* 0x000fc40000010000 */
[----:B-1----:R-:W-:-:S03]  /*9830*/  FADD.FTZ R38, R167, R38 ;  /* 0x00000026a7267221 */ /* 0x002fc60000010000 */
[----:B----4-:R-:W-:Y:S02]  /*9840*/  HMMA.16816.F32.BF16 R88, R28, R8, R88 ;  /* 0x000000081c58723c */ /* 0x010fe40000041858 */
[----:B------:R-:W1:Y:S01]  /*9850*/  MUFU.EX2 R168, R168 ;  /* 0x000000a800a87308 */ /* 0x000e620000000800 */
[----:B--2---:R-:W-:-:S05]  /*9860*/  FADD.FTZ R38, R166, R38 ;  /* 0x00000026a6267221 */ /* 0x004fca0000010000 */
[----:B------:R-:W-:Y:S01]  /*9870*/  HMMA.16816.F32.BF16 R92, R28, R10, R92 ;  /* 0x0000000a1c5c723c */ /* 0x000fe2000004185c */
[----:B------:R-:W-:Y:S01]  /*9880*/  F2FP.BF16.F32.PACK_AB R28, R49, R47 ;  /* 0x0000002f311c723e */ /* 0x000fe200000010ff */
[----:B------:R-:W2:Y:S01]  /*9890*/  MUFU.EX2 R177, R177 ;  /* 0x000000b100b17308 */ /* 0x000ea20000000800 */
[----:B------:R-:W-:Y:S01]  /*98a0*/  F2FP.BF16.F32.PACK_AB R29, R56, R55 ;  /* 0x00000037381d723e */ /* 0x000fe200000010ff */
[----:B------:R-:W-:Y:S01]  /*98b0*/  FFMA.FTZ R47, R235, R62, R47 ;  /* 0x0000003eeb2f7223 */ /* 0x000fe2000001002f */
[----:B------:R-:W-:Y:S01]  /*98c0*/  F2FP.BF16.F32.PACK_AB R30, R53, R51 ;  /* 0x00000033351e723e */ /* 0x000fe200000010ff */
[----:B------:R-:W-:Y:S01]  /*98d0*/  FFMA.FTZ R55, R234, R64, R55 ;  /* 0x00000040ea377223 */ /* 0x000fe20000010037 */
[----:B------:R-:W-:Y:S01]  /*98e0*/  F2FP.BF16.F32.PACK_AB R31, R61, R58 ;  /* 0x0000003a3d1f723e */ /* 0x000fe200000010ff */
[----:B------:R-:W-:Y:S01]  /*98f0*/  FADD.FTZ R47, R49, R47 ;  /* 0x0000002f312f7221 */ /* 0x000fe20000010000 */
[----:B---3--:R-:W-:Y:S01]  /*9900*/  FADD.FTZ R38, R175, R38 ;  /* 0x00000026af267221 */ /* 0x008fe20000010000 */
[----:B------:R-:W3:Y:S01]  /*9910*/  MUFU.EX2 R176, R176 ;  /* 0x000000b000b07308 */ /* 0x000ee20000000800 */
[----:B------:R-:W-:Y:S01]  /*9920*/  FADD.FTZ R55, R56, R55 ;  /* 0x0000003738377221 */ /* 0x000fe20000010000 */
[----:B------:R-:W-:Y:S01]  /*9930*/  FADD.FTZ R47, R51, R47 ;  /* 0x0000002f332f7221 */ /* 0x000fe20000010000 */
[----:B-1----:R-:W-:Y:S01]  /*9940*/  FADD.FTZ R38, R168, R38 ;  /* 0x00000026a8267221 */ /* 0x002fe20000010000 */
[----:B------:R-:W-:Y:S01]  /*9950*/  HMMA.16816.F32.BF16 R156, R28, R24, R156 ;  /* 0x000000181c9c723c */ /* 0x000fe2000004189c */
[----:B------:R-:W-:Y:S01]  /*9960*/  FADD.FTZ R55, R58, R55 ;  /* 0x000000373a377221 */ /* 0x000fe20000010000 */
[----:B------:R-:W-:-:S02]  /*9970*/  FADD.FTZ R47, R53, R47 ;  /* 0x0000002f352f7221 */ /* 0x000fc40000010000 */
[----:B------:R-:W1:Y:S01]  /*9980*/  MUFU.EX2 R178, R178 ;  /* 0x000000b200b27308 */ /* 0x000e620000000800 */
[----:B------:R-:W-:Y:S01]  /*9990*/  FADD.FTZ R55, R61, R55 ;  /* 0x000000373d377221 */ /* 0x000fe20000010000 */
[----:B--2---:R-:W-:Y:S02]  /*99a0*/  FADD.FTZ R34, R177, R34 ;  /* 0x00000022b1227221 */ /* 0x004fe40000010000 */
[----:B------:R-:W-:Y:S01]  /*99b0*/  HMMA.16816.F32.BF16 R148, R28, R26, R148 ;  /* 0x0000001a1c94723c */ /* 0x000fe20000041894 */
[----:B------:R-:W2:Y:S03]  /*99c0*/  LDSM.16.MT88.4 R24, [R221+0x9400] ;  /* 0x00940000dd18783b */ /* 0x000ea60000004200 */
[----:B------:R-:W4:Y:S01]  /*99d0*/  MUFU.EX2 R181, R181 ;  /* 0x000000b500b57308 */ /* 0x000f220000000800 */
[----:B---3--:R-:W-:-:S03]  /*99e0*/  FADD.FTZ R34, R176, R34 ;  /* 0x00000022b0227221 */ /* 0x008fc60000010000 */
[----:B------:R-:W-:Y:S04]  /*99f0*/  HMMA.16816.F32.BF16 R144, R28, R20, R144 ;  /* 0x000000141c90723c */ /* 0x000fe80000041890 */
[----:B------:R-:W3:Y:S01]  /*9a00*/  MUFU.EX2 R165, R165 ;  /* 0x000000a500a57308 */ /* 0x000ee20000000800 */
[----:B-1----:R-:W-:-:S03]  /*9a10*/  FADD.FTZ R34, R178, R34 ;  /* 0x00000022b2227221 */ /* 0x002fc60000010000 */
[----:B------:R-:W-:Y:S01]  /*9a20*/  HMMA.16816.F32.BF16 R132, R28, R22, R132 ;  /* 0x000000161c84723c */ /* 0x000fe20000041884 */
[----:B------:R-:W1:Y:S03]  /*9a30*/  LDSM.16.MT88.4 R20, [R50+0x400] ;  /* 0x000400003214783b */ /* 0x000e660000004200 */
[----:B------:R-:W5:Y:S01]  /*9a40*/  MUFU.EX2 R182, R182 ;  /* 0x000000b600b67308 */ /* 0x000f620000000800 */
[----:B----4-:R-:W-:-:S03]  /*9a50*/  FADD.FTZ R34, R181, R34 ;  /* 0x00000022b5227221 */ /* 0x010fc60000010000 */
[----:B------:R-:W-:Y:S04]  /*9a60*/  HMMA.16816.F32.BF16 R128, R28, R16, R128 ;  /* 0x000000101c80723c */ /* 0x000fe80000041880 */
[----:B------:R-:W4:Y:S01]  /*9a70*/  MUFU.EX2 R185, R185 ;  /* 0x000000b900b97308 */ /* 0x000f220000000800 */
[----:B---3--:R-:W-:-:S03]  /*9a80*/  FADD.FTZ R47, R165, R47 ;  /* 0x0000002fa52f7221 */ /* 0x008fc60000010000 */
[----:B------:R-:W-:Y:S01]  /*9a90*/  HMMA.16816.F32.BF16 R116, R28, R18, R116 ;  /* 0x000000121c74723c */ /* 0x000fe20000041874 */
[----:B------:R-:W3:Y:S03]  /*9aa0*/  LDSM.16.MT88.4 R16, [R221+0xa400] ;  /* 0x00a40000dd10783b */ /* 0x000ee60000004200 */
[----:B------:R-:W2:Y:S01]  /*9ab0*/  MUFU.EX2 R187, R187 ;  /* 0x000000bb00bb7308 */ /* 0x000ea20000000800 */
[----:B-----5:R-:W-:-:S03]  /*9ac0*/  FADD.FTZ R47, R182, R47 ;  /* 0x0000002fb62f7221 */ /* 0x020fc60000010000 */
[----:B------:R-:W-:Y:S04]  /*9ad0*/  HMMA.16816.F32.BF16 R112, R28, R12, R112 ;  /* 0x0000000c1c70723c */ /* 0x000fe80000041870 */
[----:B------:R-:W5:Y:S01]  /*9ae0*/  MUFU.EX2 R188, R188 ;  /* 0x000000bc00bc7308 */ /* 0x000f620000000800 */
[----:B----4-:R-:W-:-:S03]  /*9af0*/  FADD.FTZ R47, R185, R47 ;  /* 0x0000002fb92f7221 */ /* 0x010fc60000010000 */
[----:B------:R-:W-:Y:S01]  /*9b00*/  HMMA.16816.F32.BF16 R100, R28, R14, R100 ;  /* 0x0000000e1c64723c */ /* 0x000fe20000041864 */
[----:B------:R-:W4:Y:S03]  /*9b10*/  LDSM.16.MT88.4 R12, [R50+0x1400] ;  /* 0x00140000320c783b */ /* 0x000f260000004200 */
[----:B------:R-:W1:Y:S01]  /*9b20*/  MUFU.EX2 R189, R189 ;  /* 0x000000bd00bd7308 */ /* 0x000e620000000800 */
[----:B--2---:R-:W-:-:S03]  /*9b30*/  FADD.FTZ R47, R187, R47 ;  /* 0x0000002fbb2f7221 */ /* 0x004fc60000010000 */
[----:B------:R-:W-:Y:S04]  /*9b40*/  HMMA.16816.F32.BF16 R68, R28, R4, R68 ;  /* 0x000000041c44723c */ /* 0x000fe80000041844 */
[----:B------:R-:W2:Y:S01]  /*9b50*/  MUFU.EX2 R190, R190 ;  /* 0x000000be00be7308 */ /* 0x000ea20000000800 */
[----:B-----5:R-:W-:-:S03]  /*9b60*/  FADD.FTZ R55, R188, R55 ;  /* 0x00000037bc377221 */ /* 0x020fc60000010000 */
[----:B------:R-:W-:Y:S01]  /*9b70*/  HMMA.16816.F32.BF16 R80, R28, R6, R80 ;  /* 0x000000061c50723c */ /* 0x000fe20000041850 */
[----:B------:R-:W-:Y:S03]  /*9b80*/  LDSM.16.MT88.4 R4, [R50+0x2400] ;  /* 0x002400003204783b */ /* 0x000fe60000004200 */
[----:B------:R-:W5:Y:S01]  /*9b90*/  MUFU.EX2 R192, R192 ;  /* 0x000000c000c07308 */ /* 0x000f620000000800 */
[----:B-1----:R-:W-:-:S03]  /*9ba0*/  FADD.FTZ R55, R189, R55 ;  /* 0x00000037bd377221 */ /* 0x002fc60000010000 */
[----:B------:R-:W-:Y:S04]  /*9bb0*/  HMMA.16816.F32.BF16 R84, R28, R8, R84 ;  /* 0x000000081c54723c */ /* 0x000fe80000041854 */
[----:B------:R-:W1:Y:S01]  /*9bc0*/  MUFU.EX2 R202, R202 ;  /* 0x000000ca00ca7308 */ /* 0x000e620000000800 */
[----:B--2---:R-:W-:-:S03]  /*9bd0*/  FADD.FTZ R55, R190, R55 ;  /* 0x00000037be377221 */ /* 0x004fc60000010000 */
[----:B------:R-:W-:Y:S01]  /*9be0*/  HMMA.16816.F32.BF16 R96, R28, R10, R96 ;  /* 0x0000000a1c60723c */ /* 0x000fe20000041860 */
[----:B------:R-:W2:Y:S01]  /*9bf0*/  LDSM.16.MT88.4 R8, [R221+0xb400] ;  /* 0x00b40000dd08783b */ /* 0x000ea20000004200 */
[----:B------:R-:W-:Y:S02]  /*9c00*/  F2FP.BF16.F32.PACK_AB R28, R166, R167 ;  /* 0x000000a7a61c723e */ /* 0x000fe400000010ff */
[----:B------:R-:W-:Y:S01]  /*9c10*/  F2FP.BF16.F32.PACK_AB R30, R168, R175 ;  /* 0x000000afa81e723e */ /* 0x000fe200000010ff */
[----:B------:R-:W3:Y:S01]  /*9c20*/  MUFU.EX2 R200, R200 ;  /* 0x000000c800c87308 */ /* 0x000ee20000000800 */
[----:B------:R-:W-:Y:S01]  /*9c30*/  F2FP.BF16.F32.PACK_AB R29, R176, R177 ;  /* 0x000000b1b01d723e */ /* 0x000fe200000010ff */
[----:B-----5:R-:W-:Y:S01]  /*9c40*/  FADD.FTZ R55, R192, R55 ;  /* 0x00000037c0377221 */ /* 0x020fe20000010000 */
[----:B------:R-:W-:Y:S02]  /*9c50*/  F2FP.BF16.F32.PACK_AB R31, R181, R178 ;  /* 0x000000b2b51f723e */ /* 0x000fe400000010ff */
[----:B------:R-:W-:-:S02]  /*9c60*/  MOV R166, R219 ;  /* 0x000000db00a67202 */ /* 0x000fc40000000f00 */
[----:B------:R-:W-:Y:S01]  /*9c70*/  MOV R167, R216 ;  /* 0x000000d800a77202 */ /* 0x000fe20000000f00 */
[----:B------:R-:W5:Y:S01]  /*9c80*/  MUFU.EX2 R199, R199 ;  /* 0x000000c700c77308 */ /* 0x000f620000000800 */
[----:B-1----:R-:W-:Y:S01]  /*9c90*/  FADD.FTZ R38, R202, R38 ;  /* 0x00000026ca267221 */ /* 0x002fe20000010000 */
[----:B------:R-:W-:Y:S01]  /*9ca0*/  HMMA.16816.F32.BF16 R160, R28, R24, R160 ;  /* 0x000000181ca0723c */ /* 0x000fe200000418a0 */
[----:B------:R-:W-:-:S05]  /*9cb0*/  MOV R168, R217 ;  /* 0x000000d900a87202 */ /* 0x000fca0000000f00 */
        /* <DEDUP_REMOVED lines=17> */
[C---:B----4-:R-:W-:Y:S06]  /*9dd0*/  HMMA.16816.F32.BF16 R108, R28.reuse, R12, R108 ;  /* 0x0000000c1c6c723c */ /* 0x050fec000004186c */
[----:B------:R-:W1:Y:S01]  /*9de0*/  MUFU.EX2 R193, R193 ;  /* 0x000000c100c17308 */ /* 0x000e620000000800 */
[----:B---3--:R-:W-:Y:S01]  /*9df0*/  FADD.FTZ R34, R194, R34 ;  /* 0x00000022c2227221 */ /* 0x008fe20000010000 */
[C---:B------:R-:W-:Y:S06]  /*9e00*/  HMMA.16816.F32.BF16 R104, R28.reuse, R14, R104 ;  /* 0x0000000e1c68723c */ /* 0x040fec0000041868 */
[----:B------:R-:W3:Y:S01]  /*9e10*/  MUFU.EX2 R191, R191 ;  /* 0x000000bf00bf7308 */ /* 0x000ee20000000800 */
[----:B-----5:R-:W-:Y:S01]  /*9e20*/  FADD.FTZ R47, R201, R47 ;  /* 0x0000002fc92f7221 */ /* 0x020fe20000010000 */
[C---:B--2---:R-:W-:Y:S06]  /*9e30*/  HMMA.16816.F32.BF16 R72, R28.reuse, R8, R72 ;  /* 0x000000081c48723c */ /* 0x044fec0000041848 */
[----:B------:R-:W2:Y:S01]  /*9e40*/  MUFU.EX2 R186, R186 ;  /* 0x000000ba00ba7308 */ /* 0x000ea20000000800 */
[----:B-1----:R-:W-:Y:S01]  /*9e50*/  FADD.FTZ R47, R193, R47 ;  /* 0x0000002fc12f7221 */ /* 0x002fe20000010000 */
[C---:B------:R-:W-:Y:S06]  /*9e60*/  HMMA.16816.F32.BF16 R76, R28.reuse, R10, R76 ;  /* 0x0000000a1c4c723c */ /* 0x040fec000004184c */
[----:B------:R-:W1:Y:S01]  /*9e70*/  MUFU.EX2 R184, R184 ;  /* 0x000000b800b87308 */ /* 0x000e620000000800 */
[----:B---3--:R-:W-:Y:S01]  /*9e80*/  FADD.FTZ R47, R191, R47 ;  /* 0x0000002fbf2f7221 */ /* 0x008fe20000010000 */
[C---:B------:R-:W-:Y:S06]  /*9e90*/  HMMA.16816.F32.BF16 R88, R28.reuse, R4, R88 ;  /* 0x000000041c58723c */ /* 0x040fec0000041858 */
[----:B------:R-:W3:Y:S01]  /*9ea0*/  MUFU.EX2 R183, R183 ;  /* 0x000000b700b77308 */ /* 0x000ee20000000800 */
[----:B--2---:R-:W-:Y:S01]  /*9eb0*/  FADD.FTZ R47, R186, R47 ;  /* 0x0000002fba2f7221 */ /* 0x004fe20000010000 */
[----:B------:R-:W-:Y:S01]  /*9ec0*/  HMMA.16816.F32.BF16 R92, R28, R6, R92 ;  /* 0x000000061c5c723c */ /* 0x000fe2000004185c */
[----:B------:R-:W-:-:S02]  /*9ed0*/  F2FP.BF16.F32.PACK_AB R28, R182, R165 ;  /* 0x000000a5b61c723e */ /* 0x000fc400000010ff */
[----:B------:R-:W-:Y:S02]  /*9ee0*/  F2FP.BF16.F32.PACK_AB R29, R189, R188 ;  /* 0x000000bcbd1d723e */ /* 0x000fe400000010ff */
[----:B------:R-:W-:Y:S01]  /*9ef0*/  F2FP.BF16.F32.PACK_AB R30, R187, R185 ;  /* 0x000000b9bb1e723e */ /* 0x000fe200000010ff */
[----:B------:R-:W2:Y:S01]  /*9f00*/  MUFU.EX2 R180, R180 ;  /* 0x000000b400b47308 */ /* 0x000ea20000000800 */
[----:B------:R-:W-:Y:S01]  /*9f10*/  F2FP.BF16.F32.PACK_AB R31, R192, R190 ;  /* 0x000000bec01f723e */ /* 0x000fe200000010ff */
[----:B-1----:R-:W-:Y:S01]  /*9f20*/  FADD.FTZ R55, R184, R55 ;  /* 0x00000037b8377221 */ /* 0x002fe20000010000 */
[----:B------:R-:W-:-:S05]  /*9f30*/  MOV R165, R218 ;  /* 0x000000da00a57202 */ /* 0x000fca0000000f00 */
[----:B------:R-:W-:Y:S01]  /*9f40*/  HMMA.16816.F32.BF16 R156, R28, R24, R156 ;  /* 0x000000181c9c723c */ /* 0x000fe2000004189c */
[----:B------:R-:W1:Y:S01]  /*9f50*/  MUFU.EX2 R179, R179 ;  /* 0x000000b300b37308 */ /* 0x000e620000000800 */
[----:B---3--:R-:W-:-:S06]  /*9f60*/  FADD.FTZ R55, R183, R55 ;  /* 0x00000037b7377221 */ /* 0x008fcc0000010000 */
[----:B------:R-:W-:Y:S01]  /*9f70*/  HMMA.16816.F32.BF16 R148, R28, R26, R148 ;  /* 0x0000001a1c94723c */ /* 0x000fe20000041894 */
[----:B------:R-:W3:Y:S01]  /*9f80*/  LDSM.16.MT88.4 R24, [R221+0x9800] ;  /* 0x00980000dd18783b */ /* 0x000ee20000004200 */
[----:B------:R-:W4:Y:S01]  /*9f90*/  MUFU.EX2 R173, R173 ;  /* 0x000000ad00ad7308 */ /* 0x000f220000000800 */
[----:B--2---:R-:W-:-:S05]  /*9fa0*/  FADD.FTZ R55, R180, R55 ;  /* 0x00000037b4377221 */ /* 0x004fca0000010000 */
        /* <DEDUP_REMOVED lines=11> */
[----:B------:R-:W2:Y:S01]  /*a060*/  LDSM.16.MT88.4 R16, [R221+0xa800] ;  /* 0x00a80000dd10783b */ /* 0x000ea20000004200 */
[----:B------:R-:W3:Y:S01]  /*a070*/  MUFU.EX2 R66, R66 ;  /* 0x0000004200427308 */ /* 0x000ee20000000800 */
[----:B-----5:R-:W-:-:S05]  /*a080*/  FADD.FTZ R38, R171, R38 ;  /* 0x00000026ab267221 */ /* 0x020fca0000010000 */
[----:B------:R-:W-:Y:S02]  /*a090*/  HMMA.16816.F32.BF16 R112, R28, R12, R112 ;  /* 0x0000000c1c70723c */ /* 0x000fe40000041870 */
[----:B------:R-:W5:Y:S01]  /*a0a0*/  MUFU.EX2 R65, R65 ;  /* 0x0000004100417308 */ /* 0x000f620000000800 */
[----:B----4-:R-:W-:-:S05]  /*a0b0*/  FADD.FTZ R238, R67, R38 ;  /* 0x0000002643ee7221 */ /* 0x010fca0000010000 */
[----:B------:R-:W-:Y:S01]  /*a0c0*/  HMMA.16816.F32.BF16 R100, R28, R14, R100 ;  /* 0x0000000e1c64723c */ /* 0x000fe20000041864 */
[----:B------:R-:W4:Y:S01]  /*a0d0*/  LDSM.16.MT88.4 R12, [R50+0x1800] ;  /* 0x00180000320c783b */ /* 0x000f220000004200 */
[----:B------:R-:W1:Y:S01]  /*a0e0*/  MUFU.EX2 R63, R63 ;  /* 0x0000003f003f7308 */ /* 0x000e620000000800 */
[----:B---3--:R-:W-:-:S05]  /*a0f0*/  FADD.FTZ R34, R66, R34 ;  /* 0x0000002242227221 */ /* 0x008fca0000010000 */
[----:B------:R-:W-:Y:S02]  /*a100*/  HMMA.16816.F32.BF16 R68, R28, R8, R68 ;  /* 0x000000081c44723c */ /* 0x000fe40000041844 */
[----:B------:R-:W3:Y:S01]  /*a110*/  MUFU.EX2 R59, R59 ;  /* 0x0000003b003b7308 */ /* 0x000ee20000000800 */
[----:B-----5:R-:W-:-:S05]  /*a120*/  FADD.FTZ R34, R65, R34 ;  /* 0x0000002241227221 */ /* 0x020fca0000010000 */
[----:B------:R-:W-:Y:S01]  /*a130*/  HMMA.16816.F32.BF16 R80, R28, R10, R80 ;  /* 0x0000000a1c50723c */ /* 0x000fe20000041850 */
[----:B------:R-:W5:Y:S01]  /*a140*/  LDSM.16.MT88.4 R8, [R221+0xb800] ;  /* 0x00b80000dd08783b */ /* 0x000f620000004200 */
[----:B------:R-:W2:Y:S01]  /*a150*/  MUFU.EX2 R174, R174 ;  /* 0x000000ae00ae7308 */ /* 0x000ea20000000800 */
[----:B-1----:R-:W-:-:S05]  /*a160*/  FADD.FTZ R34, R63, R34 ;  /* 0x000000223f227221 */ /* 0x002fca0000010000 */
[----:B------:R-:W-:Y:S02]  /*a170*/  HMMA.16816.F32.BF16 R84, R28, R4, R84 ;  /* 0x000000041c54723c */ /* 0x000fe40000041854 */
[----:B------:R-:W1:Y:S01]  /*a180*/  MUFU.EX2 R57, R57 ;  /* 0x0000003900397308 */ /* 0x000e620000000800 */
[----:B---3--:R-:W-:-:S05]  /*a190*/  FADD.FTZ R237, R59, R34 ;  /* 0x000000223bed7221 */ /* 0x008fca0000010000 */
[----:B------:R-:W-:Y:S01]  /*a1a0*/  HMMA.16816.F32.BF16 R96, R28, R6, R96 ;  /* 0x000000061c60723c */ /* 0x000fe20000041860 */
[----:B------:R-:W3:Y:S01]  /*a1b0*/  LDSM.16.MT88.4 R4, [R50+0x2800] ;  /* 0x002800003204783b */ /* 0x000ee20000004200 */
[----:B------:R-:W-:Y:S01]  /*a1c0*/  F2FP.BF16.F32.PACK_AB R28, R200, R202 ;  /* 0x000000cac81c723e */ /* 0x000fe200000010ff */
[----:B------:R-:W-:Y:S01]  /*a1d0*/  MUFU.EX2 R46, R46 ;  /* 0x0000002e002e7308 */ /* 0x000fe20000000800 */
[----:B------:R-:W-:Y:S01]  /*a1e0*/  F2FP.BF16.F32.PACK_AB R30, R198, R199 ;  /* 0x000000c7c61e723e */ /* 0x000fe200000010ff */
[----:B--2---:R-:W-:Y:S01]  /*a1f0*/  FADD.FTZ R47, R174, R47 ;  /* 0x0000002fae2f7221 */ /* 0x004fe20000010000 */
[----:B------:R-:W-:Y:S02]  /*a200*/  F2FP.BF16.F32.PACK_AB R29, R196, R197 ;  /* 0x000000c5c41d723e */ /* 0x000fe400000010ff */
[----:B------:R-:W-:-:S03]  /*a210*/  F2FP.BF16.F32.PACK_AB R31, R194, R195 ;  /* 0x000000c3c21f723e */ /* 0x000fc600000010ff */
[----:B------:R-:W2:Y:S01]  /*a220*/  MUFU.EX2 R45, R45 ;  /* 0x0000002d002d7308 */ /* 0x000ea20000000800 */
[----:B-1----:R-:W-:-:S03]  /*a230*/  FADD.FTZ R47, R57, R47 ;  /* 0x0000002f392f7221 */ /* 0x002fc60000010000 */
[C---:B------:R-:W-:Y:S04]  /*a240*/  HMMA.16816.F32.BF16 R160, R28.reuse, R24, R160 ;  /* 0x000000181ca0723c */ /* 0x040fe800000418a0 */
[----:B------:R-:W1:Y:S04]  /*a250*/  MUFU.EX2 R44, R44 ;  /* 0x0000002c002c7308 */ /* 0x000e680000000800 */
[----:B------:R-:W-:Y:S04]  /*a260*/  HMMA.16816.F32.BF16 R152, R28, R26, R152 ;  /* 0x0000001a1c98723c */ /* 0x000fe80000041898 */
[----:B------:R-:W4:Y:S01]  /*a270*/  MUFU.EX2 R43, R43 ;  /* 0x0000002b002b7308 */ /* 0x000f220000000800 */
[----:B--2---:R-:W-:-:S03]  /*a280*/  FADD.FTZ R55, R45, R55 ;  /* 0x000000372d377221 */ /* 0x004fc60000010000 */
[----:B------:R-:W-:Y:S04]  /*a290*/  HMMA.16816.F32.BF16 R140, R28, R20, R140 ;  /* 0x000000141c8c723c */ /* 0x000fe8000004188c */
[----:B------:R-:W2:Y:S01]  /*a2a0*/  MUFU.EX2 R42, R42 ;  /* 0x0000002a002a7308 */ /* 0x000ea20000000800 */
[----:B-1----:R-:W-:-:S03]  /*a2b0*/  FADD.FTZ R55, R44, R55 ;  /* 0x000000372c377221 */ /* 0x002fc60000010000 */
[----:B------:R-:W-:Y:S01]  /*a2c0*/  HMMA.16816.F32.BF16 R136, R28, R22, R136 ;  /* 0x000000161c88723c */ /* 0x000fe20000041888 */
[----:B----4-:R-:W-:-:S07]  /*a2d0*/  FADD.FTZ R55, R43, R55 ;  /* 0x000000372b377221 */ /* 0x010fce0000010000 */
[----:B------:R-:W-:Y:S01]  /*a2e0*/  HMMA.16816.F32.BF16 R124, R28, R16, R124 ;  /* 0x000000101c7c723c */ /* 0x000fe2000004187c */
[----:B--2---:R-:W-:-:S07]  /*a2f0*/  FADD.FTZ R234, R42, R55 ;  /* 0x000000372aea7221 */ /* 0x004fce0000010000 */
[C---:B------:R-:W-:Y:S08]  /*a300*/  HMMA.16816.F32.BF16 R120, R28.reuse, R18, R120 ;  /* 0x000000121c78723c */ /* 0x040ff00000041878 */
[C---:B------:R-:W-:Y:S08]  /*a310*/  HMMA.16816.F32.BF16 R108, R28.reuse, R12, R108 ;  /* 0x0000000c1c6c723c */ /* 0x040ff0000004186c */
[C---:B------:R-:W-:Y:S08]  /*a320*/  HMMA.16816.F32.BF16 R104, R28.reuse, R14, R104 ;  /* 0x0000000e1c68723c */ /* 0x040ff00000041868 */
[C---:B-----5:R-:W-:Y:S08]  /*a330*/  HMMA.16816.F32.BF16 R72, R28.reuse, R8, R72 ;  /* 0x000000081c48723c */ /* 0x060ff00000041848 */
[C---:B------:R-:W-:Y:S08]  /*a340*/  HMMA.16816.F32.BF16 R76, R28.reuse, R10, R76 ;  /* 0x0000000a1c4c723c */ /* 0x040ff0000004184c */
[C---:B---3--:R-:W-:Y:S08]  /*a350*/  HMMA.16816.F32.BF16 R88, R28.reuse, R4, R88 ;  /* 0x000000041c58723c */ /* 0x048ff00000041858 */
        /* <DEDUP_REMOVED lines=64> */
[----:B------:R-:W-:-:S03]  /*a760*/  SEL R241, R169, 0xffffffe0, !P6 ;  /* 0xffffffe0a9f17807 */ /* 0x000fc60007000000 */
        /* <DEDUP_REMOVED lines=9> */
[----:B------:R-:W-:Y:S01]  /*a800*/  ULEA.HI.X UR7, UR8, UR7, UR9, 0x5, UP0 ;  /* 0x0000000708077291 */ /* 0x000fe200080f2c09 */
[----:B------:R-:W-:Y:S01]  /*a810*/  IMAD.IADD R242, R222, 0x1, R241 ;  /* 0x00000001def27824 */ /* 0x000fe200078e02f1 */
[----:B------:R-:W-:Y:S01]  /*a820*/  UISETP.NE.AND UP0, UPT, UR20, 0x3, UPT ;  /* 0x000000031400788c */ /* 0x000fe2000bf05270 */
[----:B------:R-:W-:Y:S01]  /*a830*/  IMAD.U32 R5, RZ, RZ, UR6 ;  /* 0x00000006ff057e24 */ /* 0x000fe2000f8e00ff */
[----:B------:R-:W-:Y:S01]  /*a840*/  LEA.HI.X R11, R12, R228, R6, 0x7, P1 ;  /* 0x000000e40c0b7211 */ /* 0x000fe200008f3c06 */
[----:B------:R-:W-:Y:S01]  /*a850*/  UMOV UR6, 0x400 ;  /* 0x0000040000067882 */ /* 0x000fe20000000000 */
[----:B------:R-:W-:-:S02]  /*a860*/  IMAD.U32 R4, RZ, RZ, UR7 ;  /* 0x00000007ff047e24 */ /* 0x000fc4000f8e00ff */
[C---:B------:R-:W-:Y:S01]  /*a870*/  LEA R8, P0, R5.reuse, R229, 0x1 ;  /* 0x000000e505087211 */ /* 0x040fe200078008ff */
[----:B-1----:R-:W-:Y:S01]  /*a880*/  ULEA UR5, UR5, UR6, 0x18 ;  /* 0x0000000605057291 */ /* 0x002fe2000f8ec0ff */
[----:B------:R-:W1:Y:S02]  /*a890*/  LDCU UR6, c[0x0][0x50c] ;  /* 0x0000a180ff0677ac */ /* 0x000e640008000800 */
[----:B------:R-:W-:-:S03]  /*a8a0*/  LEA.HI.X R9, R5, R228, R4, 0x1, P0 ;  /* 0x000000e405097211 */ /* 0x000fc600000f0c04 */
[----:B------:R-:W-:-:S05]  /*a8b0*/  LEA R239, R164, UR5, 0x1 ;  /* 0x00000005a4ef7c11 */ /* 0x000fca000f8e08ff */
[C-C-:B------:R-:W-:Y:S01]  /*a8c0*/  IMAD.IADD R24, R241.reuse, 0x1, R239.reuse ;  /* 0x00000001f1187824 */ /* 0x140fe200078e02ef */
[----:B------:R-:W-:Y:S01]  /*a8d0*/  @!PT LDS RZ, [RZ] ;  /* 0x00000000fffff984 */ /* 0x000fe20000000800 */
[----:B------:R-:W-:Y:S01]  /*a8e0*/  @!PT LDS RZ, [RZ] ;  /* 0x00000000fffff984 */ /* 0x000fe20000000800 */
[----:B------:R-:W-:Y:S01]  /*a8f0*/  @!PT LDS RZ, [RZ] ;  /* 0x00000000fffff984 */ /* 0x000fe20000000800 */
[----:B------:R-:W-:Y:S01]  /*a900*/  @!P4 LDGSTS.E.BYPASS.LTC128B.128 [R232+0x9000], desc[UR12][R10.64] ;  /* 0x090000000ae8cfae */ /* 0x000fe2000b981a0c */
[C-C-:B------:R-:W-:Y:S02]  /*a910*/  IMAD.IADD R240, R241.reuse, 0x1, R239.reuse ;  /* 0x00000001f1f07824 */ /* 0x140fe400078e02ef */
[----:B------:R-:W-:Y:S01]  /*a920*/  IMAD.IADD R241, R241, 0x1, R239 ;  /* 0x00000001f1f17824 */ /* 0x000fe200078e02ef */
        /* <DEDUP_REMOVED lines=30> */
[----:B------:R-:W1:Y:S04]  /*ab10*/  LDSM.16.M88.4 R180, [R239+0x6800] ;  /* 0x00680000efb4783b */ /* 0x000e680000000200 */
[----:B------:R-:W1:Y:S04]  /*ab20*/  LDSM.16.M88.4 R12, [R239+0x6c00] ;  /* 0x006c0000ef0c783b */ /* 0x000e680000000200 */
[----:B------:R-:W-:Y:S04]  /*ab30*/  LDSM.16.M88.4 R164, [R24+0x6000] ;  /* 0x0060000018a4783b */ /* 0x000fe80000000200 */
[----:B------:R-:W-:Y:S04]  /*ab40*/  LDSM.16.M88.4 R32, [R24+0x6400] ;  /* 0x006400001820783b */ /* 0x000fe80000000200 */
[----:B------:R-:W-:Y:S04]  /*ab50*/  LDSM.16.M88.4 R28, [R24+0x6800] ;  /* 0x00680000181c783b */ /* 0x000fe80000000200 */
[----:B--2---:R-:W2:Y:S04]  /*ab60*/  LDSM.16.M88.4 R8, [R242+0x1000] ;  /* 0x00100000f208783b */ /* 0x004ea80000000200 */
[----:B------:R-:W2:Y:S04]  /*ab70*/  LDSM.16.M88.4 R24, [R24+0x6c00] ;  /* 0x006c00001818783b */ /* 0x000ea80000000200 */
[----:B------:R-:W2:Y:S01]  /*ab80*/  LDSM.16.M88.4 R16, [R242] ;  /* 0x00000000f210783b */ /* 0x000ea20000000200 */
[-C--:B---3--:R-:W-:Y:S03]  /*ab90*/  HMMA.16816.F32.BF16 R4, R172, R60.reuse, RZ ;  /* 0x0000003cac04723c */ /* 0x088fe600000418ff */
[----:B------:R-:W-:Y:S04]  /*aba0*/  LDSM.16.M88.4 R208, [R222+0x2000] ;  /* 0x00200000ded0783b */ /* 0x000fe80000000200 */
[----:B------:R-:W-:Y:S01]  /*abb0*/  LDSM.16.M88.4 R204, [R239+0x7400] ;  /* 0x00740000efcc783b */ /* 0x000fe20000000200 */
[C---:B----4-:R-:W-:Y:S03]  /*abc0*/  HMMA.16816.F32.BF16 R20, R36.reuse, R60, RZ ;  /* 0x0000003c2414723c */ /* 0x050fe600000418ff */
[----:B------:R-:W-:Y:S04]  /*abd0*/  LDSM.16.M88.4 R200, [R239+0x7800] ;  /* 0x00780000efc8783b */ /* 0x000fe80000000200 */
[----:B------:R-:W-:Y:S01]  /*abe0*/  LDSM.16.M88.4 R196, [R239+0x7c00] ;  /* 0x007c0000efc4783b */ /* 0x000fe20000000200 */
[C---:B------:R-:W-:Y:S03]  /*abf0*/  HMMA.16816.F32.BF16 R64, R36.reuse, R62, RZ ;  /* 0x0000003e2440723c */ /* 0x040fe600000418ff */
[----:B------:R-:W-:Y:S04]  /*ac00*/  LDSM.16.M88.4 R212, [R240+0x7000] ;  /* 0x00700000f0d4783b */ /* 0x000fe80000000200 */
[----:B------:R-:W-:Y:S01]  /*ac10*/  LDSM.16.M88.4 R168, [R242+0x2000] ;  /* 0x00200000f2a8783b */ /* 0x000fe20000000200 */
[C---:B-----5:R-:W-:Y:S03]  /*ac20*/  HMMA.16816.F32.BF16 R56, R36.reuse, R188, RZ ;  /* 0x000000bc2438723c */ /* 0x060fe600000418ff */
[----:B------:R-:W0:Y:S05]  /*ac30*/  LDGDEPBAR ;  /* 0x00000000000079af */ /* 0x000e2a0000000000 */
[C---:B-1----:R-:W-:Y:S08]  /*ac40*/  HMMA.16816.F32.BF16 R48, R36.reuse, R180, RZ ;  /* 0x000000b42430723c */ /* 0x042ff000000418ff */
        /* <DEDUP_REMOVED lines=22> */
[C---:B------:R-:W-:Y:S08]  /*adb0*/  HMMA.16816.F32.BF16 R192, R16.reuse, R32, R192 ;  /* 0x0000002010c0723c */ /* 0x040ff000000418c0 */
[C---:B------:R-:W-:Y:S08]  /*adc0*/  HMMA.16816.F32.BF16 R176, R16.reuse, R24, R176 ;  /* 0x0000001810b0723c */ /* 0x040ff000000418b0 */
[C---:B------:R-:W-:Y:S01]  /*add0*/  HMMA.16816.F32.BF16 R188, R16.reuse, R34, R188 ;  /* 0x0000002210bc723c */ /* 0x040fe200000418bc */
[----:B------:R-:W-:Y:S07]  /*ade0*/  LDSM.16.M88.4 R32, [R222+0x4000] ;  /* 0x00400000de20783b */ /* 0x000fee0000000200 */
[----:B------:R-:W-:Y:S01]  /*adf0*/  HMMA.16816.F32.BF16 R172, R16, R26, R172 ;  /* 0x0000001a10ac723c */ /* 0x000fe200000418ac */
[----:B------:R-:W3:Y:S07]  /*ae00*/  LDSM.16.M88.4 R24, [R239+0x8000] ;  /* 0x00800000ef18783b */ /* 0x000eee0000000200 */
[----:B-1----:R-:W-:Y:S08]  /*ae10*/  HMMA.16816.F32.BF16 R4, R208, R12, R4 ;  /* 0x0000000cd004723c */ /* 0x002ff00000041804 */
[C---:B------:R-:W-:Y:S08]  /*ae20*/  HMMA.16816.F32.BF16 R184, R16.reuse, R28, R184 ;  /* 0x0000001c10b8723c */ /* 0x040ff000000418b8 */
[C---:B------:R-:W-:Y:S01]  /*ae30*/  HMMA.16816.F32.BF16 R60, R16.reuse, R166, R60 ;  /* 0x000000a6103c723c */ /* 0x040fe2000004183c */
[----:B------:R-:W1:Y:S07]  /*ae40*/  LDSM.16.M88.4 R164, [R242+0x3000] ;  /* 0x00300000f2a4783b */ /* 0x000e6e0000000200 */
[----:B------:R-:W-:Y:S01]  /*ae50*/  HMMA.16816.F32.BF16 R180, R16, R30, R180 ;  /* 0x0000001e10b4723c */ /* 0x000fe200000418b4 */
[----:B------:R-:W-:Y:S04]  /*ae60*/  LDSM.16.M88.4 R16, [R242+0x4000] ;  /* 0x00400000f210783b */ /* 0x000fe80000000200 */
[----:B------:R-:W-:Y:S03]  /*ae70*/  LDSM.16.M88.4 R28, [R222+0x5000] ;  /* 0x00500000de1c783b */ /* 0x000fe60000000200 */
        /* <DEDUP_REMOVED lines=9> */
[----:B------:R-:W-:Y:S08]  /*af10*/  HMMA.16816.F32.BF16 R4, R168, R212, R4 ;  /* 0x000000d4a804723c */ /* 0x000ff00000041804 */
[C---:B------:R-:W-:Y:S01]  /*af20*/  HMMA.16816.F32.BF16 R60, R208.reuse, R14, R60 ;  /* 0x0000000ed03c723c */ /* 0x040fe2000004183c */
[----:B------:R-:W4:Y:S07]  /*af30*/  LDSM.16.M88.4 R12, [R242+0x5000] ;  /* 0x00500000f20c783b */ /* 0x000f2e0000000200 */
[----:B------:R-:W-:Y:S08]  /*af40*/  HMMA.16816.F32.BF16 R184, R208, R200, R184 ;  /* 0x000000c8d0b8723c */ /* 0x000ff000000418b8 */
[----:B---3--:R-:W-:Y:S08]  /*af50*/  HMMA.16816.F32.BF16 R4, R32, R24, R4 ;  /* 0x000000182004723c */ /* 0x008ff00000041804 */
[----:B------:R-:W-:Y:S01]  /*af60*/  HMMA.16816.F32.BF16 R180, R208, R202, R180 ;  /* 0x000000cad0b4723c */ /* 0x000fe200000418b4 */
[----:B------:R-:W3:Y:S07]  /*af70*/  LDSM.16.M88.4 R200, [R240+0x7400] ;  /* 0x00740000f0c8783b */ /* 0x000eee0000000200 */
[----:B-1----:R-:W-:Y:S08]  /*af80*/  HMMA.16816.F32.BF16 R20, R164, R212, R20 ;  /* 0x000000d4a414723c */ /* 0x002ff00000041814 */
[----:B--2---:R-:W-:Y:S08]  /*af90*/  HMMA.16816.F32.BF16 R4, R16, R8, R4 ;  /* 0x000000081004723c */ /* 0x004ff00000041804 */
[-C--:B------:R-:W-:Y:S08]  /*afa0*/  HMMA.16816.F32.BF16 R60, R168, R214.reuse, R60 ;  /* 0x000000d6a83c723c */ /* 0x080ff0000004183c */
[----:B------:R-:W-:Y:S03]  /*afb0*/  HMMA.16816.F32.BF16 R64, R164, R214, R64 ;  /* 0x000000d6a440723c */ /* 0x000fe60000041840 */
[----:B------:R-:W-:Y:S01]  /*afc0*/  FMUL.FTZ R4, R4, UR6 ;  /* 0x0000000604047c20 */ /* 0x000fe20008410000 */
[----:B------:R-:W-:Y:S01]  /*afd0*/  FMUL.FTZ R5, R5, UR6 ;  /* 0x0000000605057c20 */ /* 0x000fe20008410000 */
[----:B------:R-:W-:Y:S01]  /*afe0*/  FMUL.FTZ R6, R6, UR6 ;  /* 0x0000000606067c20 */ /* 0x000fe20008410000 */
[----:B------:R-:W-:-:S02]  /*aff0*/  FMUL.FTZ R7, R7, UR6 ;  /* 0x0000000607077c20 */ /* 0x000fc40008410000 */
[C---:B------:R-:W-:Y:S01]  /*b000*/  HMMA.16816.F32.BF16 R192, R208.reuse, R204, R192 ;  /* 0x000000ccd0c0723c */ /* 0x040fe200000418c0 */
[----:B------:R-:W1:Y:S07]  /*b010*/  MUFU.TANH R205, R4 ;  /* 0x0000000400cd7308 */ /* 0x000e6e0000002400 */
[----:B------:R-:W-:Y:S01]  /*b020*/  HMMA.16816.F32.BF16 R188, R208, R206, R188 ;  /* 0x000000ced0bc723c */ /* 0x000fe200000418bc */
[----:B------:R-:W2:Y:S07]  /*b030*/  MUFU.TANH R212, R5 ;  /* 0x0000000500d47308 */ /* 0x000eae0000002400 */
[----:B------:R-:W-:Y:S01]  /*b040*/  HMMA.16816.F32.BF16 R20, R28, R24, R20 ;  /* 0x000000181c14723c */ /* 0x000fe20000041814 */
[----:B------:R-:W-:Y:S07]  /*b050*/  MUFU.TANH R204, R6 ;  /* 0x0000000600cc7308 */ /* 0x000fee0000002400 */
[-C--:B------:R-:W-:Y:S01]  /*b060*/  HMMA.16816.F32.BF16 R60, R32, R26.reuse, R60 ;  /* 0x0000001a203c723c */ /* 0x080fe2000004183c */
[----:B------:R5:W-:Y:S07]  /*b070*/  MUFU.TANH R207, R7 ;  /* 0x0000000700cf7308 */ /* 0x000bee0000002400 */
[----:B------:R-:W-:Y:S01]  /*b080*/  HMMA.16816.F32.BF16 R64, R28, R26, R64 ;  /* 0x0000001a1c40723c */ /* 0x000fe20000041840 */
[----:B------:R-:W-:Y:S07]  /*b090*/  LDSM.16.M88.4 R24, [R241+0x8400] ;  /* 0x00840000f118783b */ /* 0x000fee0000000200 */
[----:B----4-:R-:W-:Y:S01]  /*b0a0*/  HMMA.16816.F32.BF16 R20, R12, R8, R20 ;  /* 0x000000080c14723c */ /* 0x010fe20000041814 */
[----:B-----5:R-:W4:Y:S07]  /*b0b0*/  LDSM.16.M88.4 R4, [R239+0x8400] ;  /* 0x00840000ef04783b */ /* 0x020f2e0000000200 */
[----:B------:R-:W-:Y:S08]  /*b0c0*/  HMMA.16816.F32.BF16 R60, R16, R10, R60 ;  /* 0x0000000a103c723c */ /* 0x000ff0000004183c */
[----:B---3--:R-:W-:Y:S03]  /*b0d0*/  HMMA.16816.F32.BF16 R192, R168, R200, R192 ;  /* 0x000000c8a8c0723c */ /* 0x008fe600000418c0 */
[----:B------:R-:W-:Y:S01]  /*b0e0*/  FMUL.FTZ R20, R20, UR6 ;  /* 0x0000000614147c20 */ /* 0x000fe20008410000 */
[----:B------:R-:W-:Y:S01]  /*b0f0*/  FMUL.FTZ R21, R21, UR6 ;  /* 0x0000000615157c20 */ /* 0x000fe20008410000 */
[----:B------:R-:W-:Y:S01]  /*b100*/  FMUL.FTZ R22, R22, UR6 ;  /* 0x0000000616167c20 */ /* 0x000fe20008410000 */
[----:B------:R-:W-:-:S02]  /*b110*/  FMUL.FTZ R23, R23, UR6 ;  /* 0x0000000617177c20 */ /* 0x000fc40008410000 */
[----:B------:R-:W-:Y:S01]  /*b120*/  HMMA.16816.F32.BF16 R56, R164, R200, R56 ;  /* 0x000000c8a438723c */ /* 0x000fe20000041838 */
[----:B------:R-:W-:Y:S02]  /*b130*/  MUFU.TANH R206, R22 ;  /* 0x0000001600ce7308 */ /* 0x000fe40000002400 */
[----:B------:R-:W-:Y:S01]  /*b140*/  FMUL.FTZ R60, R60, UR6 ;  /* 0x000000063c3c7c20 */ /* 0x000fe20008410000 */
[----:B------:R-:W-:Y:S01]  /*b150*/  FMUL.FTZ R61, R61, UR6 ;  /* 0x000000063d3d7c20 */ /* 0x000fe20008410000 */
[----:B------:R-:W-:-:S03]  /*b160*/  FMUL.FTZ R63, R63, UR6 ;  /* 0x000000063f3f7c20 */ /* 0x000fc60008410000 */
[----:B------:R-:W-:Y:S01]  /*b170*/  HMMA.16816.F32.BF16 R64, R12, R10, R64 ;  /* 0x0000000a0c40723c */ /* 0x000fe20000041840 */
[----:B------:R-:W3:Y:S01]  /*b180*/  LDSM.16.M88.4 R8, [R240+0x7800] ;  /* 0x00780000f008783b */ /* 0x000ee20000000200 */
[----:B------:R-:W-:Y:S06]  /*b190*/  MUFU.TANH R213, R23 ;  /* 0x0000001700d57308 */ /* 0x000fec0000002400 */
[-C--:B------:R-:W-:Y:S02]  /*b1a0*/  HMMA.16816.F32.BF16 R52, R164, R202.reuse, R52 ;  /* 0x000000caa434723c */ /* 0x080fe40000041834 */
[----:B------:R5:W2:Y:S06]  /*b1b0*/  MUFU.TANH R200, R60 ;  /* 0x0000003c00c87308 */ /* 0x000aac0000002400 */
[----:B------:R-:W-:Y:S02]  /*b1c0*/  HMMA.16816.F32.BF16 R188, R168, R202, R188 ;  /* 0x000000caa8bc723c */ /* 0x000fe400000418bc */
[----:B------:R1:W-:Y:S06]  /*b1d0*/  MUFU.TANH R201, R61 ;  /* 0x0000003d00c97308 */ /* 0x0003ec0000002400 */
[----:B----4-:R-:W-:Y:S02]  /*b1e0*/  HMMA.16816.F32.BF16 R192, R32, R4, R192 ;  /* 0x0000000420c0723c */ /* 0x010fe400000418c0 */
[----:B------:R-:W-:Y:S01]  /*b1f0*/  MUFU.TANH R63, R63 ;  /* 0x0000003f003f7308 */ /* 0x000fe20000002400 */
[----:B-----5:R-:W-:Y:S01]  /*b200*/  FMUL.FTZ R60, R62, UR6 ;  /* 0x000000063e3c7c20 */ /* 0x020fe20008410000 */
[----:B------:R-:W-:Y:S01]  /*b210*/  FMUL.FTZ R62, R65, UR6 ;  /* 0x00000006413e7c20 */ /* 0x000fe20008410000 */
[----:B------:R-:W-:-:S03]  /*b220*/  FMUL.FTZ R65, R67, UR6 ;  /* 0x0000000643417c20 */ /* 0x000fc60008410000 */
[----:B------:R-:W-:Y:S02]  /*b230*/  HMMA.16816.F32.BF16 R56, R28, R4, R56 ;  /* 0x000000041c38723c */ /* 0x000fe40000041838 */
[----:B------:R-:W-:Y:S01]  /*b240*/  MUFU.TANH R60, R60 ;  /* 0x0000003c003c7308 */ /* 0x000fe20000002400 */
[----:B-1----:R-:W-:Y:S01]  /*b250*/  FMUL.FTZ R61, R64, UR6 ;  /* 0x00000006403d7c20 */ /* 0x002fe20008410000 */
[----:B------:R-:W-:-:S04]  /*b260*/  FMUL.FTZ R64, R66, UR6 ;  /* 0x0000000642407c20 */ /* 0x000fc80008410000 */
[-C--:B------:R-:W-:Y:S02]  /*b270*/  HMMA.16816.F32.BF16 R52, R28, R6.reuse, R52 ;  /* 0x000000061c34723c */ /* 0x080fe40000041834 */
[----:B------:R-:W-:Y:S06]  /*b280*/  MUFU.TANH R61, R61 ;  /* 0x0000003d003d7308 */ /* 0x000fec0000002400 */
[----:B------:R-:W-:Y:S01]  /*b290*/  HMMA.16816.F32.BF16 R188, R32, R6, R188 ;  /* 0x0000000620bc723c */ /* 0x000fe200000418bc */
[----:B------:R-:W1:Y:S01]  /*b2a0*/  LDSM.16.M88.4 R4, [R240+0x7c00] ;  /* 0x007c0000f004783b */ /* 0x000e620000000200 */
[----:B------:R-:W-:Y:S06]  /*b2b0*/  MUFU.TANH R64, R64 ;  /* 0x0000004000407308 */ /* 0x000fec0000002400 */
[C---:B------:R-:W-:Y:S02]  /*b2c0*/  HMMA.16816.F32.BF16 R176, R208.reuse, R196, R176 ;  /* 0x000000c4d0b0723c */ /* 0x040fe400000418b0 */
[----:B------:R-:W-:Y:S06]  /*b2d0*/  MUFU.TANH R196, R20 ;  /* 0x0000001400c47308 */ /* 0x000fec0000002400 */
[----:B------:R-:W-:Y:S02]  /*b2e0*/  HMMA.16816.F32.BF16 R172, R208, R198, R172 ;  /* 0x000000c6d0ac723c */ /* 0x000fe400000418ac */
[----:B------:R4:W-:Y:S06]  /*b2f0*/  MUFU.TANH R197, R21 ;  /* 0x0000001500c57308 */ /* 0x0009ec0000002400 */
[-C--:B---3--:R-:W-:Y:S02]  /*b300*/  HMMA.16816.F32.BF16 R184, R168, R8.reuse, R184 ;  /* 0x00000008a8b8723c */ /* 0x088fe400000418b8 */
[----:B------:R-:W-:Y:S06]  /*b310*/  MUFU.TANH R62, R62 ;  /* 0x0000003e003e7308 */ /* 0x000fec0000002400 */
[C---:B------:R-:W-:Y:S02]  /*b320*/  HMMA.16816.F32.BF16 R48, R164.reuse, R8, R48 ;  /* 0x00000008a430723c */ /* 0x040fe40000041830 */
[----:B------:R-:W-:Y:S01]  /*b330*/  MUFU.TANH R65, R65 ;  /* 0x0000004100417308 */ /* 0x000fe20000002400 */
[----:B----4-:R-:W3:Y:S05]  /*b340*/  LDSM.16.M88.4 R20, [R239+0x8800] ;  /* 0x00880000ef14783b */ /* 0x010eea0000000200 */
[-C--:B------:R-:W-:Y:S08]  /*b350*/  HMMA.16816.F32.BF16 R44, R164, R10.reuse, R44 ;  /* 0x0000000aa42c723c */ /* 0x080ff0000004182c */
[----:B------:R-:W-:Y:S01]  /*b360*/  HMMA.16816.F32.BF16 R180, R168, R10, R180 ;  /* 0x0000000aa8b4723c */ /* 0x000fe200000418b4 */
[----:B------:R-:W4:Y:S07]  /*b370*/  LDSM.16.M88.4 R8, [R239+0x8c00] ;  /* 0x008c0000ef08783b */ /* 0x000f2e0000000200 */
        /* <DEDUP_REMOVED lines=8> */
[----:B------:R-:W5:Y:S01]  /*b400*/  LDSM.16.M88.4 R24, [R241+0x8800] ;  /* 0x00880000f118783b */ /* 0x000f620000000200 */
[----:B------:R-:W2:Y:S01]  /*b410*/  MUFU.TANH R192, R192 ;  /* 0x000000c000c07308 */ /* 0x000ea20000002400 */
[----:B------:R-:W-:Y:S01]  /*b420*/  FMUL.FTZ R58, R58, UR6 ;  /* 0x000000063a3a7c20 */ /* 0x000fe20008410000 */
[----:B------:R-:W-:Y:S01]  /*b430*/  FMUL.FTZ R56, R56, UR6 ;  /* 0x0000000638387c20 */ /* 0x000fe20008410000 */
[----:B------:R-:W-:-:S03]  /*b440*/  FMUL.FTZ R57, R57, UR6 ;  /* 0x0000000639397c20 */ /* 0x000fc60008410000 */
[----:B-1----:R-:W-:Y:S02]  /*b450*/  HMMA.16816.F32.BF16 R40, R164, R4, R40 ;  /* 0x00000004a428723c */ /* 0x002fe40000041828 */
[----:B------:R1:W-:Y:S01]  /*b460*/  MUFU.TANH R67, R58 ;  /* 0x0000003a00437308 */ /* 0x0003e20000002400 */
[----:B------:R-:W-:-:S05]  /*b470*/  FMUL.FTZ R190, R190, UR6 ;  /* 0x00000006bebe7c20 */ /* 0x000fca0008410000 */
[----:B------:R-:W-:Y:S01]  /*b480*/  HMMA.16816.F32.BF16 R36, R164, R6, R36 ;  /* 0x00000006a424723c */ /* 0x000fe20000041824 */
[----:B------:R-:W-:Y:S01]  /*b490*/  FMUL.FTZ R164, R191, UR6 ;  /* 0x00000006bfa47c20 */ /* 0x000fe20008410000 */
[----:B------:R-:W2:Y:S01]  /*b4a0*/  MUFU.TANH R193, R193 ;  /* 0x000000c100c17308 */ /* 0x000ea20000002400 */
[----:B------:R-:W-:Y:S01]  /*b4b0*/  FMUL.FTZ R52, R52, UR6 ;  /* 0x0000000634347c20 */ /* 0x000fe20008410000 */
[----:B------:R-:W-:-:S04]  /*b4c0*/  FMUL.FTZ R53, R53, UR6 ;  /* 0x0000000635357c20 */ /* 0x000fc80008410000 */
[----:B------:R-:W-:Y:S02]  /*b4d0*/  HMMA.16816.F32.BF16 R176, R168, R4, R176 ;  /* 0x00000004a8b0723c */ /* 0x000fe400000418b0 */
[----:B------:R-:W-:Y:S01]  /*b4e0*/  MUFU.TANH R66, R66 ;  /* 0x0000004200427308 */ /* 0x000fe20000002400 */
[----:B-1----:R-:W-:Y:S01]  /*b4f0*/  FMUL.FTZ R58, R59, UR6 ;  /* 0x000000063b3a7c20 */ /* 0x002fe20008410000 */
[----:B------:R-:W-:Y:S01]  /*b500*/  FMUL.FTZ R59, R188, UR6 ;  /* 0x00000006bc3b7c20 */ /* 0x000fe20008410000 */
[----:B------:R-:W-:-:S03]  /*b510*/  FMUL.FTZ R188, R189, UR6 ;  /* 0x00000006bdbc7c20 */ /* 0x000fc60008410000 */
[----:B------:R-:W-:Y:S01]  /*b520*/  HMMA.16816.F32.BF16 R172, R168, R6, R172 ;  /* 0x00000006a8ac723c */ /* 0x000fe200000418ac */
[----:B------:R-:W1:Y:S01]  /*b530*/  LDSM.16.M88.4 R4, [R241+0x8c00] ;  /* 0x008c0000f104783b */ /* 0x000e620000000200 */
[----:B------:R-:W2:Y:S01]  /*b540*/  MUFU.TANH R59, R59 ;  /* 0x0000003b003b7308 */ /* 0x000ea20000002400 */
[----:B------:R-:W-:-:S05]  /*b550*/  DEPBAR.LE SB0, 0x0 ;  /* 0x000080000000791a */ /* 0x000fca0000000000 */
[C---:B---3--:R-:W-:Y:S02]  /*b560*/  HMMA.16816.F32.BF16 R184, R32.reuse, R20, R184 ;  /* 0x0000001420b8723c */ /* 0x048fe400000418b8 */
[----:B------:R-:W3:Y:S06]  /*b570*/  MUFU.TANH R188, R188 ;  /* 0x000000bc00bc7308 */ /* 0x000eec0000002400 */
[C---:B------:R-:W-:Y:S02]  /*b580*/  HMMA.16816.F32.BF16 R180, R32.reuse, R22, R180 ;  /* 0x0000001620b4723c */ /* 0x040fe400000418b4 */
[----:B------:R-:W-:Y:S06]  /*b590*/  MUFU.TANH R194, R194 ;  /* 0x000000c200c27308 */ /* 0x000fec0000002400 */
[----:B----4-:R-:W-:Y:S02]  /*b5a0*/  HMMA.16816.F32.BF16 R176, R32, R8, R176 ;  /* 0x0000000820b0723c */ /* 0x010fe400000418b0 */
[----:B------:R-:W-:Y:S06]  /*b5b0*/  MUFU.TANH R195, R190 ;  /* 0x000000be00c37308 */ /* 0x000fec0000002400 */
[----:B------:R-:W-:Y:S01]  /*b5c0*/  HMMA.16816.F32.BF16 R48, R28, R20, R48 ;  /* 0x000000141c30723c */ /* 0x000fe20000041830 */
[----:B------:R-:W-:Y:S01]  /*b5d0*/  FMUL.FTZ R20, R54, UR6 ;  /* 0x0000000636147c20 */ /* 0x000fe20008410000 */
[----:B------:R-:W-:Y:S01]  /*b5e0*/  FMUL.FTZ R21, R55, UR6 ;  /* 0x0000000637157c20 */ /* 0x000fe20008410000 */
[----:B------:R-:W-:Y:S05]  /*b5f0*/  MUFU.TANH R164, R164 ;  /* 0x000000a400a47308 */ /* 0x000fea0000002400 */
[----:B------:R-:W-:Y:S03]  /*b600*/  HMMA.16816.F32.BF16 R172, R32, R10, R172 ;  /* 0x0000000a20ac723c */ /* 0x000fe600000418ac */
[----:B------:R-:W-:Y:S05]  /*b610*/  MUFU.TANH R56, R56 ;  /* 0x0000003800387308 */ /* 0x000fea0000002400 */
[C---:B-----5:R-:W-:Y:S03]  /*b620*/  HMMA.16816.F32.BF16 R184, R16.reuse, R24, R184 ;  /* 0x0000001810b8723c */ /* 0x060fe600000418b8 */
[----:B------:R-:W-:Y:S05]  /*b630*/  MUFU.TANH R57, R57 ;  /* 0x0000003900397308 */ /* 0x000fea0000002400 */
[----:B------:R-:W-:Y:S03]  /*b640*/  HMMA.16816.F32.BF16 R180, R16, R26, R180 ;  /* 0x0000001a10b4723c */ /* 0x000fe600000418b4 */
[----:B------:R-:W-:Y:S05]  /*b650*/  MUFU.TANH R58, R58 ;  /* 0x0000003a003a7308 */ /* 0x000fea0000002400 */
[----:B------:R-:W-:Y:S01]  /*b660*/  HMMA.16816.F32.BF16 R40, R28, R8, R40 ;  /* 0x000000081c28723c */ /* 0x000fe20000041828 */
[----:B------:R-:W-:-:S02]  /*b670*/  IMAD.SHL.U32 R8, R220, 0x2, RZ ;  /* 0x00000002dc087824 */ /* 0x000fc400078e00ff */
[----:B------:R-:W-:Y:S02]  /*b680*/  IMAD.U32 R9, RZ, RZ, UR20 ;  /* 0x00000014ff097e24 */ /* 0x000fe4000f8e00ff */
[----:B------:R-:W-:Y:S01]  /*b690*/  FMUL.FTZ R54, R184, UR6 ;  /* 0x00000006b8367c20 */ /* 0x000fe20008410000 */
[----:B------:R-:W-:Y:S01]  /*b6a0*/  FMUL.FTZ R55, R185, UR6 ;  /* 0x00000006b9377c20 */ /* 0x000fe20008410000 */
[----:B------:R-:W-:Y:S01]  /*b6b0*/  LOP3.LUT R8, R8, 0x6, RZ, 0xc0, !PT ;  /* 0x0000000608087812 */ /* 0x000fe200078ec0ff */
[----:B------:R-:W-:Y:S01]  /*b6c0*/  FMUL.FTZ R165, R186, UR6 ;  /* 0x00000006baa57c20 */ /* 0x000fe20008410000 */
[----:B-1----:R-:W-:Y:S01]  /*b6d0*/  HMMA.16816.F32.BF16 R176, R16, R4, R176 ;  /* 0x0000000410b0723c */ /* 0x002fe200000418b0 */
[----:B------:R-:W-:Y:S01]  /*b6e0*/  FMUL.FTZ R166, R187, UR6 ;  /* 0x00000006bba67c20 */ /* 0x000fe20008410000 */
[----:B------:R-:W1:Y:S01]  /*b6f0*/  MUFU.TANH R54, R54 ;  /* 0x0000003600367308 */ /* 0x000e620000002400 */
[----:B------:R-:W-:Y:S02]  /*b700*/  IMAD R8, R9, 0x40, R8 ;  /* 0x0000004009087824 */ /* 0x000fe400078e0208 */
[----:B------:R-:W-:Y:S01]  /*b710*/  FMUL.FTZ R180, R180, UR6 ;  /* 0x00000006b4b47c20 */ /* 0x000fe20008410000 */
[----:B------:R-:W-:Y:S01]  /*b720*/  FMUL.FTZ R33, R182, UR6 ;  /* 0x00000006b6217c20 */ /* 0x000fe20008410000 */
[----:B------:R-:W-:Y:S01]  /*b730*/  FMUL.FTZ R170, R183, UR6 ;  /* 0x00000006b7aa7c20 */ /* 0x000fe20008410000 */
[C---:B------:R-:W-:Y:S01]  /*b740*/  VIADD R35, R8.reuse, 0xffffff40 ;  /* 0xffffff4008237836 */ /* 0x040fe20000000000 */
[----:B------:R-:W-:Y:S01]  /*b750*/  HMMA.16816.F32.BF16 R48, R12, R24, R48 ;  /* 0x000000180c30723c */ /* 0x000fe20000041830 */
[C---:B------:R-:W-:Y:S01]  /*b760*/  VIADD R203, R8.reuse, 0xffffff41 ;  /* 0xffffff4108cb7836 */ /* 0x040fe20000000000 */
[----:B------:R-:W4:Y:S01]  /*b770*/  MUFU.TANH R55, R55 ;  /* 0x0000003700377308 */ /* 0x000f220000002400 */
[C---:B------:R-:W-:Y:S01]  /*b780*/  VIADD R202, R8.reuse, 0xffffff48 ;  /* 0xffffff4808ca7836 */ /* 0x040fe20000000000 */
[-C--:B------:R-:W-:Y:S01]  /*b790*/  ISETP.GE.AND P0, PT, R35, R233.reuse, PT ;  /* 0x000000e92300720c */ /* 0x080fe20003f06270 */
[C---:B------:R-:W-:Y:S01]  /*b7a0*/  VIADD R198, R8.reuse, 0xffffff49 ;  /* 0xffffff4908c67836 */ /* 0x040fe20000000000 */
[-C--:B------:R-:W-:Y:S01]  /*b7b0*/  ISETP.GE.AND P5, PT, R203, R233.reuse, PT ;  /* 0x000000e9cb00720c */ /* 0x080fe20003fa6270 */
[----:B------:R-:W-:Y:S01]  /*b7c0*/  VIADD R185, R8, 0xffffff50 ;  /* 0xffffff5008b97836 */ /* 0x000fe20000000000 */
[----:B------:R-:W-:Y:S01]  /*b7d0*/  HMMA.16816.F32.BF16 R172, R16, R6, R172 ;  /* 0x0000000610ac723c */ /* 0x000fe200000418ac */
[----:B------:R-:W-:Y:S01]  /*b7e0*/  FMUL.FTZ R16, R181, UR6 ;  /* 0x00000006b5107c20 */ /* 0x000fe20008410000 */
[----:B------:R-:W5:Y:S01]  /*b7f0*/  MUFU.TANH R180, R180 ;  /* 0x000000b400b47308 */ /* 0x000f620000002400 */
[----:B------:R-:W-:Y:S01]  /*b800*/  FMUL.FTZ R17, R176, UR6 ;  /* 0x00000006b0117c20 */ /* 0x000fe20008410000 */
[----:B------:R-:W-:Y:S01]  /*b810*/  VIADD R182, R8, 0xffffff51 ;  /* 0xffffff5108b67836 */ /* 0x000fe20000000000 */
[-C--:B------:R-:W-:Y:S01]  /*b820*/  ISETP.GE.AND P1, PT, R202, R233.reuse, PT ;  /* 0x000000e9ca00720c */ /* 0x080fe20003f26270 */
[----:B------:R-:W-:Y:S01]  /*b830*/  VIADD R181, R8, 0xffffff58 ;  /* 0xffffff5808b57836 */ /* 0x000fe20000000000 */
[----:B------:R-:W-:Y:S01]  /*b840*/  FSEL R205, R205, -INF , !P0 ;  /* 0xff800000cdcd7808 */ /* 0x000fe20004000000 */
[----:B------:R-:W-:Y:S01]  /*b850*/  HMMA.16816.F32.BF16 R44, R28, R22, R44 ;  /* 0x000000161c2c723c */ /* 0x000fe2000004182c */
[-C--:B------:R-:W-:Y:S01]  /*b860*/  ISETP.GE.AND P0, PT, R198, R233.reuse, PT ;  /* 0x000000e9c600720c */ /* 0x080fe20003f06270 */
[----:B------:R-:W5:Y:S01]  /*b870*/  MUFU.TANH R16, R16 ;  /* 0x0000001000107308 */ /* 0x000f620000002400 */
[----:B------:R-:W-:Y:S01]  /*b880*/  FMUL.FTZ R24, R48, UR6 ;  /* 0x0000000630187c20 */ /* 0x000fe20008410000 */
[----:B------:R-:W-:Y:S01]  /*b890*/  FMUL.FTZ R48, R177, UR6 ;  /* 0x00000006b1307c20 */ /* 0x000fe20008410000 */
[----:B--2---:R-:W-:Y:S01]  /*b8a0*/  FSEL R212, R212, -INF , !P5 ;  /* 0xff800000d4d47808 */ /* 0x004fe20006800000 */
[----:B------:R-:W-:Y:S01]  /*b8b0*/  FMUL.FTZ R25, R49, UR6 ;  /* 0x0000000631197c20 */ /* 0x000fe20008410000 */
[----:B------:R-:W-:Y:S01]  /*b8c0*/  FMUL.FTZ R22, R50, UR6 ;  /* 0x0000000632167c20 */ /* 0x000fe20008410000 */
[----:B------:R-:W-:Y:S01]  /*b8d0*/  FMUL.FTZ R23, R51, UR6 ;  /* 0x0000000633177c20 */ /* 0x000fe20008410000 */
[----:B------:R-:W-:Y:S01]  /*b8e0*/  VIADD R184, R8, 0xffffff59 ;  /* 0xffffff5908b87836 */ /* 0x000fe20000000000 */
[----:B------:R-:W2:Y:S01]  /*b8f0*/  MUFU.TANH R17, R17 ;  /* 0x0000001100117308 */ /* 0x000ea20000002400 */
[----:B------:R-:W-:Y:S01]  /*b900*/  FMUL.FTZ R32, R172, UR6 ;  /* 0x00000006ac207c20 */ /* 0x000fe20008410000 */
[----:B------:R-:W-:Y:S01]  /*b910*/  FMUL.FTZ R34, R173, UR6 ;  /* 0x00000006ad227c20 */ /* 0x000fe20008410000 */
[-C--:B------:R-:W-:Y:S01]  /*b920*/  ISETP.GE.AND P5, PT, R185, R233.reuse, PT ;  /* 0x000000e9b900720c */ /* 0x080fe20003fa6270 */
[----:B------:R-:W-:Y:S01]  /*b930*/  VIADD R169, R8, 0xffffff60 ;  /* 0xffffff6008a97836 */ /* 0x000fe20000000000 */
[----:B------:R-:W-:Y:S01]  /*b940*/  FSEL R9, R200, -INF , !P1 ;  /* 0xff800000c8097808 */ /* 0x000fe20004800000 */
[----:B------:R-:W-:Y:S01]  /*b950*/  VIADD R168, R8, 0xffffff61 ;  /* 0xffffff6108a87836 */ /* 0x000fe20000000000 */
[-C--:B------:R-:W-:Y:S01]  /*b960*/  ISETP.GE.AND P1, PT, R182, R233.reuse, PT ;  /* 0x000000e9b600720c */ /* 0x080fe20003f26270 */
[C---:B------:R-:W-:Y:S01]  /*b970*/  VIADD R167, R8.reuse, 0xffffff68 ;  /* 0xffffff6808a77836 */ /* 0x040fe20000000000 */
[----:B------:R-:W2:Y:S01]  /*b980*/  MUFU.TANH R48, R48 ;  /* 0x0000003000307308 */ /* 0x000ea20000002400 */
[----:B------:R-:W-:Y:S01]  /*b990*/  HMMA.16816.F32.BF16 R44, R12, R26, R44 ;  /* 0x0000001a0c2c723c */ /* 0x000fe2000004182c */
[----:B------:R-:W-:Y:S01]  /*b9a0*/  VIADD R51, R8, 0xffffff69 ;  /* 0xffffff6908337836 */ /* 0x000fe20000000000 */
[----:B------:R-:W-:Y:S01]  /*b9b0*/  FSEL R171, R192, -INF , !P5 ;  /* 0xff800000c0ab7808 */ /* 0x000fe20006800000 */
[----:B------:R-:W-:Y:S01]  /*b9c0*/  VIADD R50, R8, 0xffffff70 ;  /* 0xffffff7008327836 */ /* 0x000fe20000000000 */
[-C--:B------:R-:W-:Y:S01]  /*b9d0*/  ISETP.GE.AND P5, PT, R184, R233.reuse, PT ;  /* 0x000000e9b800720c */ /* 0x080fe20003fa6270 */
[C---:B------:R-:W-:Y:S01]  /*b9e0*/  VIADD R49, R8.reuse, 0xffffff71 ;  /* 0xffffff7108317836 */ /* 0x040fe20000000000 */
[----:B------:R-:W-:Y:S01]  /*b9f0*/  FSEL R186, R193, -INF , !P1 ;  /* 0xff800000c1ba7808 */ /* 0x000fe20004800000 */
[C---:B------:R-:W-:Y:S01]  /*ba00*/  VIADD R27, R8.reuse, 0xffffff78 ;  /* 0xffffff78081b7836 */ /* 0x040fe20000000000 */
[----:B------:R-:W2:Y:S01]  /*ba10*/  MUFU.TANH R32, R32 ;  /* 0x0000002000207308 */ /* 0x000ea20000002400 */
[----:B------:R-:W-:Y:S01]  /*ba20*/  VIADD R26, R8, 0xffffff79 ;  /* 0xffffff79081a7836 */ /* 0x000fe20000000000 */
[----:B------:R-:W-:Y:S01]  /*ba30*/  FSEL R8, R201, -INF , !P0 ;  /* 0xff800000c9087808 */ /* 0x000fe20004000000 */
[----:B------:R-:W-:Y:S01]  /*ba40*/  FMUL.FTZ R178, R178, UR6 ;  /* 0x00000006b2b27c20 */ /* 0x000fe20008410000 */
[-C--:B------:R-:W-:Y:S01]  /*ba50*/  ISETP.GE.AND P0, PT, R181, R233.reuse, PT ;  /* 0x000000e9b500720c */ /* 0x080fe20003f06270 */
[----:B------:R-:W-:Y:S01]  /*ba60*/  FMUL.FTZ R179, R179, UR6 ;  /* 0x00000006b3b37c20 */ /* 0x000fe20008410000 */
[----:B------:R-:W-:Y:S01]  /*ba70*/  ISETP.GE.AND P1, PT, R169, R233, PT ;  /* 0x000000e9a900720c */ /* 0x000fe20003f26270 */
[----:B------:R-:W-:Y:S01]  /*ba80*/  HMMA.16816.F32.BF16 R36, R28, R10, R36 ;  /* 0x0000000a1c24723c */ /* 0x000fe20000041824 */
[----:B------:R-:W2:Y:S01]  /*ba90*/  MUFU.TANH R34, R34 ;  /* 0x0000002200227308 */ /* 0x000ea20000002400 */
[----:B------:R-:W-:-:S02]  /*baa0*/  FSEL R187, R59, -INF , !P0 ;  /* 0xff8000003bbb7808 */ /* 0x000fc40004000000 */
[-C--:B------:R-:W-:Y:S01]  /*bab0*/  ISETP.GE.AND P0, PT, R168, R233.reuse, PT ;  /* 0x000000e9a800720c */ /* 0x080fe20003f06270 */
[----:B------:R-:W-:Y:S01]  /*bac0*/  FMUL.FTZ R44, R44, UR6 ;  /* 0x000000062c2c7c20 */ /* 0x000fe20008410000 */
[----:B---3--:R-:W-:Y:S01]  /*bad0*/  FSEL R188, R188, -INF , !P5 ;  /* 0xff800000bcbc7808 */ /* 0x008fe20006800000 */
[----:B------:R-:W-:Y:S01]  /*bae0*/  FMUL.FTZ R46, R46, UR6 ;  /* 0x000000062e2e7c20 */ /* 0x000fe20008410000 */
[-C--:B------:R-:W-:Y:S01]  /*baf0*/  ISETP.GE.AND P5, PT, R167, R233.reuse, PT ;  /* 0x000000e9a700720c */ /* 0x080fe20003fa6270 */
[----:B------:R-:W3:Y:S01]  /*bb00*/  MUFU.TANH R165, R165 ;  /* 0x000000a500a57308 */ /* 0x000ee20000002400 */
[----:B-1----:R-:W-:Y:S01]  /*bb10*/  FSEL R193, R54, -INF , !P1 ;  /* 0xff80000036c17808 */ /* 0x002fe20004800000 */
[----:B------:R-:W-:Y:S01]  /*bb20*/  FMUL.FTZ R47, R47, UR6 ;  /* 0x000000062f2f7c20 */ /* 0x000fe20008410000 */
[----:B------:R-:W-:Y:S02]  /*bb30*/  ISETP.GE.AND P1, PT, R51, R233, PT ;  /* 0x000000e93300720c */ /* 0x000fe40003f26270 */
[----:B----4-:R-:W-:-:S02]  /*bb40*/  FSEL R183, R55, -INF , !P0 ;  /* 0xff80000037b77808 */ /* 0x010fc40004000000 */
[-C--:B------:R-:W-:Y:S01]  /*bb50*/  ISETP.GE.AND P0, PT, R50, R233.reuse, PT ;  /* 0x000000e93200720c */ /* 0x080fe20003f06270 */
[----:B------:R-:W1:Y:S01]  /*bb60*/  MUFU.TANH R166, R166 ;  /* 0x000000a600a67308 */ /* 0x000e620000002400 */
[----:B-----5:R-:W-:Y:S02]  /*bb70*/  FSEL R180, R180, -INF , !P5 ;  /* 0xff800000b4b47808 */ /* 0x020fe40006800000 */
[-C--:B------:R-:W-:Y:S01]  /*bb80*/  ISETP.GE.AND P5, PT, R49, R233.reuse, PT ;  /* 0x000000e93100720c */ /* 0x080fe20003fa6270 */
[----:B------:R-:W-:Y:S01]  /*bb90*/  HMMA.16816.F32.BF16 R36, R12, R6, R36 ;  /* 0x000000060c24723c */ /* 0x000fe20000041824 */
[----:B------:R-:W-:Y:S02]  /*bba0*/  FSEL R173, R16, -INF , !P1 ;  /* 0xff80000010ad7808 */ /* 0x000fe40004800000 */
[----:B------:R-:W-:Y:S01]  /*bbb0*/  ISETP.GE.AND P1, PT, R27, R233, PT ;  /* 0x000000e91b00720c */ /* 0x000fe20003f26270 */
[----:B------:R-:W4:Y:S01]  /*bbc0*/  MUFU.TANH R33, R33 ;  /* 0x0000002100217308 */ /* 0x000f220000002400 */
[----:B--2---:R-:W-:-:S02]  /*bbd0*/  FSEL R59, R17, -INF , !P0 ;  /* 0xff800000113b7808 */ /* 0x004fc40004000000 */
[----:B------:R-:W-:Y:S01]  /*bbe0*/  ISETP.GE.AND P0, PT, R26, R233, PT ;  /* 0x000000e91a00720c */ /* 0x000fe20003f06270 */
[----:B------:R-:W-:Y:S01]  /*bbf0*/  HMMA.16816.F32.BF16 R16, R12, R4, R40 ;  /* 0x000000040c10723c */ /* 0x000fe20000041828 */
[----:B------:R-:W-:Y:S01]  /*bc00*/  FSEL R48, R48, -INF , !P5 ;  /* 0xff80000030307808 */ /* 0x000fe20006800000 */
[----:B------:R-:W-:Y:S01]  /*bc10*/  FMUL.FTZ R42, R174, UR6 ;  /* 0x00000006ae2a7c20 */ /* 0x000fe20008410000 */
[-C--:B------:R-:W-:Y:S01]  /*bc20*/  ISETP.GE.AND P5, PT, R35, R3.reuse, PT ;  /* 0x000000032300720c */ /* 0x080fe20003fa6270 */
[----:B------:R-:W2:Y:S01]  /*bc30*/  MUFU.TANH R170, R170 ;  /* 0x000000aa00aa7308 */ /* 0x000ea20000002400 */
[----:B------:R-:W-:Y:S01]  /*bc40*/  FSEL R40, R32, -INF , !P1 ;  /* 0xff80000020287808 */ /* 0x000fe20004800000 */
[----:B------:R-:W-:Y:S01]  /*bc50*/  FMUL.FTZ R41, R175, UR6 ;  /* 0x00000006af297c20 */ /* 0x000fe20008410000 */
[----:B------:R-:W-:Y:S01]  /*bc60*/  ISETP.GE.AND P1, PT, R203, R3, PT ;  /* 0x00000003cb00720c */ /* 0x000fe20003f26270 */
[----:B------:R-:W-:Y:S01]  /*bc70*/  FMUL.FTZ R4, R45, UR6 ;  /* 0x000000062d047c20 */ /* 0x000fe20008410000 */
[----:B------:R-:W-:-:S02]  /*bc80*/  FSEL R32, R34, -INF , !P0 ;  /* 0xff80000022207808 */ /* 0x000fc40004000000 */
[-C--:B------:R-:W-:Y:S01]  /*bc90*/  ISETP.GE.AND P0, PT, R202, R3.reuse, PT ;  /* 0x00000003ca00720c */ /* 0x080fe20003f06270 */
[----:B------:R-:W5:Y:S01]  /*bca0*/  MUFU.TANH R5, R178 ;  /* 0x000000b200057308 */ /* 0x000f620000002400 */
[----:B------:R-:W-:Y:S01]  /*bcb0*/  FSEL R204, R204, -INF , !P5 ;  /* 0xff800000cccc7808 */ /* 0x000fe20006800000 */
[----:B------:R-:W-:Y:S01]  /*bcc0*/  FMUL.FTZ R36, R36, UR6 ;  /* 0x0000000624247c20 */ /* 0x000fe20008410000 */
[-C--:B------:R-:W-:Y:S01]  /*bcd0*/  ISETP.GE.AND P5, PT, R198, R3.reuse, PT ;  /* 0x00000003c600720c */ /* 0x080fe20003fa6270 */
[----:B------:R-:W-:Y:S01]  /*bce0*/  FMUL.FTZ R37, R37, UR6 ;  /* 0x0000000625257c20 */ /* 0x000fe20008410000 */
[----:B------:R-:W-:Y:S01]  /*bcf0*/  FSEL R207, R207, -INF , !P1 ;  /* 0xff800000cfcf7808 */ /* 0x000fe20004800000 */
[----:B------:R-:W-:Y:S01]  /*bd00*/  FMUL.FTZ R38, R38, UR6 ;  /* 0x0000000626267c20 */ /* 0x000fe20008410000 */
        /* <DEDUP_REMOVED lines=12> */
[----:B------:R-:W-:Y:S01]  /*bdd0*/  ISETP.GE.AND P1, PT, R184, R3, PT ;  /* 0x00000003b800720c */ /* 0x000fe20003f26270 */
[----:B------:R-:W-:Y:S01]  /*bde0*/  FMUL.FTZ R39, R39, UR6 ;  /* 0x0000000627277c20 */ /* 0x000fe20008410000 */
[----:B------:R-:W-:-:S02]  /*bdf0*/  FSEL R190, R194, -INF , !P0 ;  /* 0xff800000c2be7808 */ /* 0x000fc40004000000 */
[-C--:B------:R-:W-:Y:S01]  /*be00*/  ISETP.GE.AND P0, PT, R169, R3.reuse, PT ;  /* 0x00000003a900720c */ /* 0x080fe20003f06270 */
[----:B------:R-:W5:Y:S01]  /*be10*/  MUFU.TANH R41, R41 ;  /* 0x0000002900297308 */ /* 0x000f620000002400 */
[----:B------:R-:W-:Y:S02]  /*be20*/  FSEL R191, R195, -INF , !P5 ;  /* 0xff800000c3bf7808 */ /* 0x000fe40006800000 */
[-C--:B------:R-:W-:Y:S02]  /*be30*/  ISETP.GE.AND P5, PT, R168, R3.reuse, PT ;  /* 0x00000003a800720c */ /* 0x080fe40003fa6270 */
[----:B------:R-:W-:Y:S02]  /*be40*/  FSEL R192, R164, -INF , !P1 ;  /* 0xff800000a4c07808 */ /* 0x000fe40004800000 */
[----:B------:R-:W-:Y:S01]  /*be50*/  ISETP.GE.AND P1, PT, R167, R3, PT ;  /* 0x00000003a700720c */ /* 0x000fe20003f26270 */
[----:B------:R-:W5:Y:S01]  /*be60*/  MUFU.TANH R52, R52 ;  /* 0x0000003400347308 */ /* 0x000f620000002400 */
[----:B---3--:R-:W-:-:S02]  /*be70*/  FSEL R175, R165, -INF , !P0 ;  /* 0xff800000a5af7808 */ /* 0x008fc40004000000 */
[-C--:B------:R-:W-:Y:S02]  /*be80*/  ISETP.GE.AND P0, PT, R51, R3.reuse, PT ;  /* 0x000000033300720c */ /* 0x080fe40003f06270 */
[----:B-1----:R-:W-:Y:S02]  /*be90*/  FSEL R174, R166, -INF , !P5 ;  /* 0xff800000a6ae7808 */ /* 0x002fe40006800000 */
[-C--:B------:R-:W-:Y:S01]  /*bea0*/  ISETP.GE.AND P5, PT, R50, R3.reuse, PT ;  /* 0x000000033200720c */ /* 0x080fe20003fa6270 */
[----:B------:R-:W1:Y:S01]  /*beb0*/  MUFU.TANH R20, R20 ;  /* 0x0000001400147308 */ /* 0x000e620000002400 */
[----:B----4-:R-:W-:Y:S02]  /*bec0*/  FSEL R172, R33, -INF , !P1 ;  /* 0xff80000021ac7808 */ /* 0x010fe40004800000 */
[----:B------:R-:W-:Y:S02]  /*bed0*/  ISETP.GE.AND P1, PT, R49, R3, PT ;  /* 0x000000033100720c */ /* 0x000fe40003f26270 */
[----:B--2---:R-:W-:-:S02]  /*bee0*/  FSEL R170, R170, -INF , !P0 ;  /* 0xff800000aaaa7808 */ /* 0x004fc40004000000 */
[-C--:B------:R-:W-:Y:S01]  /*bef0*/  ISETP.GE.AND P0, PT, R27, R3.reuse, PT ;  /* 0x000000031b00720c */ /* 0x080fe20003f06270 */
[----:B------:R-:W2:Y:S01]  /*bf00*/  MUFU.TANH R53, R53 ;  /* 0x0000003500357308 */ /* 0x000ea20000002400 */
[----:B-----5:R-:W-:Y:S02]  /*bf10*/  FSEL R33, R5, -INF , !P5 ;  /* 0xff80000005217808 */ /* 0x020fe40006800000 */
[----:B------:R-:W-:Y:S02]  /*bf20*/  ISETP.GE.AND P5, PT, R26, R3, PT ;  /* 0x000000031a00720c */ /* 0x000fe40003fa6270 */
[----:B------:R-:W-:Y:S02]  /*bf30*/  FSEL R34, R34, -INF , !P1 ;  /* 0xff80000022227808 */ /* 0x000fe40004800000 */
[----:B------:R-:W-:Y:S01]  /*bf40*/  ISETP.GE.AND P1, PT, R35, R2, PT ;  /* 0x000000022300720c */ /* 0x000fe20003f26270 */
[----:B------:R-:W3:Y:S01]  /*bf50*/  MUFU.TANH R21, R21 ;  /* 0x0000001500157308 */ /* 0x000ee20000002400 */
[----:B------:R-:W-:-:S02]  /*bf60*/  FSEL R3, R42, -INF , !P0 ;  /* 0xff8000002a037808 */ /* 0x000fc40004000000 */
[----:B------:R-:W-:Y:S02]  /*bf70*/  ISETP.GE.AND P0, PT, R35, R0, PT ;  /* 0x000000002300720c */ /* 0x000fe40003f06270 */
[----:B------:R-:W-:Y:S02]  /*bf80*/  FSEL R35, R41, -INF , !P5 ;  /* 0xff80000029237808 */ /* 0x000fe40006800000 */
[C---:B------:R-:W-:Y:S01]  /*bf90*/  ISETP.GE.AND P5, PT, R203.reuse, R2, PT ;  /* 0x00000002cb00720c */ /* 0x040fe20003fa6270 */
[----:B------:R-:W4:Y:S01]  /*bfa0*/  MUFU.TANH R24, R24 ;  /* 0x0000001800187308 */ /* 0x000f220000002400 */
[----:B------:R-:W-:Y:S02]  /*bfb0*/  FSEL R5, R196, -INF , !P1 ;  /* 0xff800000c4057808 */ /* 0x000fe40004800000 */
[----:B------:R-:W-:Y:S02]  /*bfc0*/  ISETP.GE.AND P1, PT, R203, R0, PT ;  /* 0x00000000cb00720c */ /* 0x000fe40003f26270 */
[----:B------:R-:W-:-:S02]  /*bfd0*/  FSEL R206, R206, -INF , !P0 ;  /* 0xff800000cece7808 */ /* 0x000fc40004000000 */
[C---:B------:R-:W-:Y:S01]  /*bfe0*/  ISETP.GE.AND P0, PT, R202.reuse, R2, PT ;  /* 0x00000002ca00720c */ /* 0x040fe20003f06270 */
[----:B------:R-:W-:Y:S01]  /*bff0*/  MUFU.TANH R25, R25 ;  /* 0x0000001900197308 */ /* 0x000fe20000002400 */
[----:B------:R-:W-:Y:S02]  /*c000*/  FSEL R11, R197, -INF , !P5 ;  /* 0xff800000c50b7808 */ /* 0x000fe40006800000 */
[----:B------:R-:W-:Y:S02]  /*c010*/  ISETP.GE.AND P5, PT, R202, R0, PT ;  /* 0x00000000ca00720c */ /* 0x000fe40003fa6270 */
[----:B------:R-:W-:Y:S02]  /*c020*/  FSEL R213, R213, -INF , !P1 ;  /* 0xff800000d5d57808 */ /* 0x000fe40004800000 */
[----:B------:R-:W-:Y:S01]  /*c030*/  ISETP.GE.AND P1, PT, R198, R2, PT ;  /* 0x00000002c600720c */ /* 0x000fe20003f26270 */
[----:B------:R-:W5:Y:S01]  /*c040*/  MUFU.TANH R22, R22 ;  /* 0x0000001600167308 */ /* 0x000f620000002400 */
[----:B------:R-:W-:-:S02]  /*c050*/  FSEL R61, R61, -INF , !P0 ;  /* 0xff8000003d3d7808 */ /* 0x000fc40004000000 */
[----:B------:R-:W-:Y:S02]  /*c060*/  ISETP.GE.AND P0, PT, R198, R0, PT ;  /* 0x00000000c600720c */ /* 0x000fe40003f06270 */
[----:B------:R-:W-:Y:S02]  /*c070*/  FSEL R10, R64, -INF , !P5 ;  /* 0xff800000400a7808 */ /* 0x000fe40006800000 */
[C---:B------:R-:W-:Y:S01]  /*c080*/  ISETP.GE.AND P5, PT, R185.reuse, R2, PT ;  /* 0x00000002b900720c */ /* 0x040fe20003fa6270 */
[----:B------:R-:W5:Y:S01]  /*c090*/  MUFU.TANH R23, R23 ;  /* 0x0000001700177308 */ /* 0x000f620000002400 */
[----:B------:R-:W-:Y:S02]  /*c0a0*/  FSEL R62, R62, -INF , !P1 ;  /* 0xff8000003e3e7808 */ /* 0x000fe40004800000 */
[----:B------:R-:W-:Y:S02]  /*c0b0*/  ISETP.GE.AND P1, PT, R185, R0, PT ;  /* 0x00000000b900720c */ /* 0x000fe40003f26270 */
[----:B------:R-:W-:-:S02]  /*c0c0*/  FSEL R6, R65, -INF , !P0 ;  /* 0xff80000041067808 */ /* 0x000fc40004000000 */
[----:B------:R-:W-:Y:S01]  /*c0d0*/  ISETP.GE.AND P0, PT, R182, R2, PT ;  /* 0x00000002b600720c */ /* 0x000fe20003f06270 */
[----:B------:R-:W5:Y:S01]  /*c0e0*/  MUFU.TANH R199, R44 ;  /* 0x0000002c00c77308 */ /* 0x000f620000002400 */
[----:B------:R-:W-:Y:S02]  /*c0f0*/  FSEL R177, R56, -INF , !P5 ;  /* 0xff80000038b17808 */ /* 0x000fe40006800000 */
[----:B------:R-:W-:Y:S02]  /*c100*/  ISETP.GE.AND P5, PT, R182, R0, PT ;  /* 0x00000000b600720c */ /* 0x000fe40003fa6270 */
[----:B------:R-:W-:Y:S02]  /*c110*/  FSEL R182, R67, -INF , !P1 ;  /* 0xff80000043b67808 */ /* 0x000fe40004800000 */
[----:B------:R-:W-:Y:S01]  /*c120*/  ISETP.GE.AND P1, PT, R181, R2, PT ;  /* 0x00000002b500720c */ /* 0x000fe20003f26270 */
[----:B------:R-:W-:Y:S01]  /*c130*/  MUFU.TANH R4, R4 ;  /* 0x0000000400047308 */ /* 0x000fe20000002400 */
[----:B------:R-:W-:-:S02]  /*c140*/  FSEL R176, R57, -INF , !P0 ;  /* 0xff80000039b07808 */ /* 0x000fc40004000000 */
[----:B------:R-:W-:Y:S02]  /*c150*/  ISETP.GE.AND P0, PT, R181, R0, PT ;  /* 0x00000000b500720c */ /* 0x000fe40003f06270 */
[----:B------:R-:W-:Y:S02]  /*c160*/  FSEL R181, R58, -INF , !P5 ;  /* 0xff8000003ab57808 */ /* 0x000fe40006800000 */
[----:B------:R-:W-:Y:S01]  /*c170*/  FSEL R179, R52, -INF , !P1 ;  /* 0xff80000034b37808 */ /* 0x000fe20004800000 */
[----:B------:R-:W5:Y:S01]  /*c180*/  MUFU.TANH R195, R46 ;  /* 0x0000002e00c37308 */ /* 0x000f620000002400 */
[C---:B------:R-:W-:Y:S02]  /*c190*/  ISETP.GE.AND P5, PT, R184.reuse, R2, PT ;  /* 0x00000002b800720c */ /* 0x040fe40003fa6270 */
[----:B------:R-:W-:Y:S02]  /*c1a0*/  ISETP.GE.AND P1, PT, R184, R0, PT ;  /* 0x00000000b800720c */ /* 0x000fe40003f26270 */
[----:B-1----:R-:W-:-:S02]  /*c1b0*/  FSEL R184, R20, -INF , !P0 ;  /* 0xff80000014b87808 */ /* 0x002fc40004000000 */
[----:B------:R-:W-:Y:S01]  /*c1c0*/  ISETP.GE.AND P0, PT, R169, R2, PT ;  /* 0x00000002a900720c */ /* 0x000fe20003f06270 */
[----:B------:R-:W1:Y:S01]  /*c1d0*/  MUFU.TANH R194, R47 ;  /* 0x0000002f00c27308 */ /* 0x000e620000002400 */
[----:B--2---:R-:W-:Y:S02]  /*c1e0*/  FSEL R178, R53, -INF , !P5 ;  /* 0xff80000035b27808 */ /* 0x004fe40006800000 */
[----:B---3--:R-:W-:Y:S02]  /*c1f0*/  FSEL R185, R21, -INF , !P1 ;  /* 0xff80000015b97808 */ /* 0x008fe40004800000 */
[----:B----4-:R-:W-:Y:S02]  /*c200*/  FSEL R201, R24, -INF , !P0 ;  /* 0xff80000018c97808 */ /* 0x010fe40004000000 */
[----:B------:R-:W-:Y:S01]  /*c210*/  ISETP.GE.AND P5, PT, R169, R0, PT ;  /* 0x00000000a900720c */ /* 0x000fe20003fa6270 */
[----:B------:R-:W2:Y:S01]  /*c220*/  MUFU.TANH R16, R16 ;  /* 0x0000001000107308 */ /* 0x000ea20000002400 */
[----:B------:R-:W-:-:S02]  /*c230*/  ISETP.GE.AND P1, PT, R168, R2, PT ;  /* 0x00000002a800720c */ /* 0x000fc40003f26270 */
[----:B------:R-:W-:Y:S02]  /*c240*/  ISETP.GE.AND P0, PT, R168, R0, PT ;  /* 0x00000000a800720c */ /* 0x000fe40003f06270 */
[----:B-----5:R-:W-:Y:S02]  /*c250*/  FSEL R197, R22, -INF , !P5 ;  /* 0xff80000016c57808 */ /* 0x020fe40006800000 */
[----:B------:R-:W-:Y:S01]  /*c260*/  FSEL R200, R25, -INF , !P1 ;  /* 0xff80000019c87808 */ /* 0x000fe20004800000 */
[----:B------:R-:W3:Y:S01]  /*c270*/  MUFU.TANH R64, R18 ;  /* 0x0000001200407308 */ /* 0x000ee20000002400 */
[----:B------:R-:W-:Y:S02]  /*c280*/  FSEL R196, R23, -INF , !P0 ;  /* 0xff80000017c47808 */ /* 0x000fe40004000000 */
[C---:B------:R-:W-:Y:S02]  /*c290*/  ISETP.GE.AND P5, PT, R167.reuse, R2, PT ;  /* 0x00000002a700720c */ /* 0x040fe40003fa6270 */
[----:B------:R-:W-:-:S02]  /*c2a0*/  ISETP.GE.AND P1, PT, R167, R0, PT ;  /* 0x00000000a700720c */ /* 0x000fc40003f26270 */
[----:B------:R-:W-:Y:S01]  /*c2b0*/  ISETP.GE.AND P0, PT, R51, R2, PT ;  /* 0x000000023300720c */ /* 0x000fe20003f06270 */
[----:B------:R-:W4:Y:S01]  /*c2c0*/  MUFU.TANH R164, R17 ;  /* 0x0000001100a47308 */ /* 0x000f220000002400 */
[----:B------:R-:W-:Y:S02]  /*c2d0*/  FSEL R199, R199, -INF , !P5 ;  /* 0xff800000c7c77808 */ /* 0x000fe40006800000 */
[----:B------:R-:W-:Y:S02]  /*c2e0*/  FSEL R195, R195, -INF , !P1 ;  /* 0xff800000c3c37808 */ /* 0x000fe40004800000 */
[----:B------:R-:W-:Y:S02]  /*c2f0*/  FSEL R198, R4, -INF , !P0 ;  /* 0xff80000004c67808 */ /* 0x000fe40004000000 */
[----:B------:R-:W-:Y:S01]  /*c300*/  ISETP.GE.AND P5, PT, R51, R0, PT ;  /* 0x000000003300720c */ /* 0x000fe20003fa6270 */
[----:B------:R-:W5:Y:S01]  /*c310*/  MUFU.TANH R67, R36 ;  /* 0x0000002400437308 */ /* 0x000f620000002400 */
[----:B------:R-:W-:Y:S01]  /*c320*/  BAR.SYNC.DEFER_BLOCKING 0x0 ;  /* 0x0000000000007b1d */ /* 0x000fe20000010000 */
[----:B------:R-:W-:-:S02]  /*c330*/  ISETP.GE.AND P1, PT, R50, R2, PT ;  /* 0x000000023200720c */ /* 0x000fc40003f26270 */
[----:B------:R-:W-:Y:S02]  /*c340*/  ISETP.GE.AND P0, PT, R50, R0, PT ;  /* 0x000000003200720c */ /* 0x000fe40003f06270 */
[----:B-1----:R-:W-:Y:S02]  /*c350*/  FSEL R194, R194, -INF , !P5 ;  /* 0xff800000c2c27808 */ /* 0x002fe40006800000 */
[----:B------:R-:W1:Y:S01]  /*c360*/  MUFU.TANH R65, R37 ;  /* 0x0000002500417308 */ /* 0x000e620000002400 */
[----:B--2---:R-:W-:Y:S02]  /*c370*/  FSEL R169, R16, -INF , !P1 ;  /* 0xff80000010a97808 */ /* 0x004fe40004800000 */
[----:B---3--:R-:W-:Y:S02]  /*c380*/  FSEL R64, R64, -INF , !P0 ;  /* 0xff80000040407808 */ /* 0x008fe40004000000 */
[-C--:B------:R-:W-:Y:S02]  /*c390*/  ISETP.GE.AND P5, PT, R49, R2.reuse, PT ;  /* 0x000000023100720c */ /* 0x080fe40003fa6270 */
[-C--:B------:R-:W-:Y:S01]  /*c3a0*/  ISETP.GE.AND P1, PT, R27, R2.reuse, PT ;  /* 0x000000021b00720c */ /* 0x080fe20003f26270 */
[----:B------:R-:W2:Y:S01]  /*c3b0*/  MUFU.TANH R63, R19 ;  /* 0x00000013003f7308 */ /* 0x000ea20000002400 */
[----:B------:R-:W-:-:S02]  /*c3c0*/  ISETP.GE.AND P0, PT, R26, R2, PT ;  /* 0x000000021a00720c */ /* 0x000fc40003f06270 */
[----:B----4-:R-:W-:Y:S02]  /*c3d0*/  FSEL R164, R164, -INF , !P5 ;  /* 0xff800000a4a47808 */ /* 0x010fe40006800000 */
[----:B-----5:R-:W-:Y:S02]  /*c3e0*/  FSEL R67, R67, -INF , !P1 ;  /* 0xff80000043437808 */ /* 0x020fe40004800000 */
[-C--:B------:R-:W-:Y:S01]  /*c3f0*/  ISETP.GE.AND P5, PT, R49, R0.reuse, PT ;  /* 0x000000003100720c */ /* 0x080fe20003fa6270 */
[----:B------:R-:W3:Y:S01]  /*c400*/  MUFU.TANH R60, R38 ;  /* 0x00000026003c7308 */ /* 0x000ee20000002400 */
[----:B-1----:R-:W-:Y:S02]  /*c410*/  FSEL R65, R65, -INF , !P0 ;  /* 0xff80000041417808 */ /* 0x002fe40004000000 */
[-C--:B------:R-:W-:Y:S02]  /*c420*/  ISETP.GE.AND P1, PT, R27, R0.reuse, PT ;  /* 0x000000001b00720c */ /* 0x080fe40003f26270 */
[----:B------:R-:W-:-:S03]  /*c430*/  ISETP.GE.AND P0, PT, R26, R0, PT ;  /* 0x000000001a00720c */ /* 0x000fc60003f06270 */
[----:B------:R-:W1:Y:S01]  /*c440*/  MUFU.TANH R56, R39 ;  /* 0x0000002700387308 */ /* 0x000e620000002400 */
[----:B--2---:R-:W-:Y:S02]  /*c450*/  FSEL R63, R63, -INF , !P5 ;  /* 0xff8000003f3f7808 */ /* 0x004fe40006800000 */
[----:B---3--:R-:W-:Y:S02]  /*c460*/  FSEL R60, R60, -INF , !P1 ;  /* 0xff8000003c3c7808 */ /* 0x008fe40004800000 */
[----:B-1----:R-:W-:Y:S01]  /*c470*/  FSEL R56, R56, -INF , !P0 ;  /* 0xff80000038387808 */ /* 0x002fe20004000000 */
[----:B------:R-:W-:Y:S06]  /*c480*/  BRA.U !UP0, `(.L_x_717) ;  /* 0x0000000108fc7547 */ /* 0x000fec000b800000 */
[----:B------:R-:W-:Y:S01]  /*c490*/  UIADD3 UR7, UPT, UPT, UR20, -0x4, URZ ;  /* 0xfffffffc14077890 */ /* 0x000fe2000fffe0ff */
[----:B------:R-:W-:Y:S01]  /*c4a0*/  BSSY.RECONVERGENT B0, `(.L_x_718) ;  /* 0x000003c000007945 */ /* 0x000fe20003800200 */
[----:B------:R-:W1:Y:S02]  /*c4b0*/  LDCU.64 UR16, c[0x0][0x358] ;  /* 0x00006b00ff1077ac */ /* 0x000e640008000a00 */
[----:B------:R-:W-:-:S04]  /*c4c0*/  UIMAD.WIDE.U32 UR12, UR7, UR10, URZ ;  /* 0x0000000a070c72a5 */ /* 0x000fc8000f8e00ff */
[----:B------:R-:W-:Y:S02]  /*c4d0*/  UIMAD UR7, UR7, UR11, UR13 ;  /* 0x0000000b070772a4 */ /* 0x000fe4000f8e020d */
[----:B------:R-:W-:Y:S02]  /*c4e0*/  USHF.L.U32 UR6, UR12, 0x6, URZ ;  /* 0x000000060c067899 */ /* 0x000fe400080006ff */
[----:B------:R-:W-:Y:S02]  /*c4f0*/  USHF.L.U64.HI UR7, UR12, 0x6, UR7 ;  /* 0x000000060c077899 */ /* 0x000fe40008010207 */
[----:B------:R-:W-:Y:S02]  /*c500*/  ULEA UR12, UP0, UR10, UR6, 0x5 ;  /* 0x000000060a0c7291 */ /* 0x000fe4000f8028ff */
[----:B------:R-:W-:Y:S01]  /*c510*/  IMAD.U32 R18, RZ, RZ, UR6 ;  /* 0x00000006ff127e24 */ /* 0x000fe2000f8e00ff */
[----:B------:R-:W-:Y:S01]  /*c520*/  MOV R14, UR6 ;  /* 0x00000006000e7c02 */ /* 0x000fe20008000f00 */
[----:B------:R-:W-:Y:S01]  /*c530*/  IMAD.U32 R2, RZ, RZ, UR6 ;  /* 0x00000006ff027e24 */ /* 0x000fe2000f8e00ff */
[----:B------:R-:W-:Y:S01]  /*c540*/  ULEA.HI.X UR10, UR10, UR7, UR11, 0x5, UP0 ;  /* 0x000000070a0a7291 */ /* 0x000fe200080f2c0b */
[----:B------:R-:W-:Y:S01]  /*c550*/  IMAD.U32 R0, RZ, RZ, UR7 ;  /* 0x00000007ff007e24 */ /* 0x000fe2000f8e00ff */
[----:B------:R-:W-:Y:S01]  /*c560*/  @!P4 LEA R18, P0, R18, R231, 0x1 ;  /* 0x000000e71212c211 */ /* 0x000fe200078008ff */
[----:B------:R-:W-:-:S02]  /*c570*/  IMAD.U32 R16, RZ, RZ, UR6 ;  /* 0x00000006ff107e24 */ /* 0x000fc4000f8e00ff */
[----:B------:R-:W-:Y:S01]  /*c580*/  IMAD.U32 R13, RZ, RZ, UR6 ;  /* 0x00000006ff0d7e24 */ /* 0x000fe2000f8e00ff */
[-C--:B------:R-:W-:Y:S01]  /*c590*/  @!P4 LEA.HI.X R19, R2, R230.reuse, R0, 0x1, P0 ;  /* 0x000000e60213c211 */ /* 0x080fe200000f0c00 */
[----:B------:R-:W-:Y:S01]  /*c5a0*/  IMAD.U32 R12, RZ, RZ, UR7 ;  /* 0x00000007ff0c7e24 */ /* 0x000fe2000f8e00ff */
[----:B------:R-:W-:Y:S01]  /*c5b0*/  MOV R0, UR12 ;  /* 0x0000000c00007c02 */ /* 0x000fe20008000f00 */
[----:B------:R-:W-:Y:S01]  /*c5c0*/  IMAD.U32 R7, RZ, RZ, UR6 ;  /* 0x00000006ff077e24 */ /* 0x000fe2000f8e00ff */
[-C--:B------:R-:W-:Y:S01]  /*c5d0*/  @!P3 LEA R16, P1, R16, R231.reuse, 0x1 ;  /* 0x000000e71010b211 */ /* 0x080fe200078208ff */
[----:B------:R-:W-:Y:S01]  /*c5e0*/  IMAD.U32 R4, RZ, RZ, UR7 ;  /* 0x00000007ff047e24 */ /* 0x000fe2000f8e00ff */
[-C--:B------:R-:W-:Y:S01]  /*c5f0*/  @!P2 LEA R14, P0, R14, R231.reuse, 0x1 ;  /* 0x000000e70e0ea211 */ /* 0x080fe200078008ff */
[----:B------:R-:W-:Y:S01]  /*c600*/  @!PT LDS RZ, [RZ] ;  /* 0x00000000fffff984 */ /* 0x000fe20000000800 */
[----:B------:R-:W-:Y:S01]  /*c610*/  @!PT LDS RZ, [RZ] ;  /* 0x00000000fffff984 */ /* 0x000fe20000000800 */
[----:B------:R-:W-:Y:S01]  /*c620*/  @!PT LDS RZ, [RZ] ;  /* 0x00000000fffff984 */ /* 0x000fe20000000800 */
[----:B-1----:R1:W-:Y:S01]  /*c630*/  @!P4 LDGSTS.E.BYPASS.LTC128B.128 [R232+0x6000], desc[UR16][R18.64] ;  /* 0x0600000012e8cfae */ /* 0x0023e2000b981a10 */
[----:B------:R-:W-:Y:S01]  /*c640*/  LEA R20, P5, R0, R231, 0x1 ;  /* 0x000000e700147211 */ /* 0x000fe200078a08ff */
[----:B------:R-:W-:Y:S01]  /*c650*/  IMAD.U32 R0, RZ, RZ, UR10 ;  /* 0x0000000aff007e24 */ /* 0x000fe2000f8e00ff */
[----:B------:R-:W-:Y:S01]  /*c660*/  MOV R2, UR12 ;  /* 0x0000000c00027c02 */ /* 0x000fe20008000f00 */
[----:B------:R1:W-:Y:S01]  /*c670*/  @P4 STS.128 [R232+0x6000], RZ ;  /* 0x006000ffe8004388 */ /* 0x0003e20000000c00 */
[----:B------:R-:W-:-:S02]  /*c680*/  @!P3 LEA.HI.X R17, R13, R230, R12, 0x1, P1 ;  /* 0x000000e60d11b211 */ /* 0x000fc400008f0c0c */
        /* <DEDUP_REMOVED lines=28> */
.L_x_719:
[----:B------:R3:W-:Y:S02]  /*c850*/  STS.128 [R232+0x8800], RZ ;  /* 0x008800ffe8007388 */ /* 0x0007e40000000c00 */
.L_x_720:
[----:B------:R-:W-:Y:S05]  /*c860*/  BSYNC.RECONVERGENT B0 ;  /* 0x0000000000007941 */ /* 0x000fea0003800200 */
.L_x_718:
[----:B------:R-:W0:Y:S02]  /*c870*/  LDGDEPBAR ;  /* 0x00000000000079af */ /* 0x000e240000000000 */
.L_x_717:
[----:B------:R-:W-:Y:S01]  /*c880*/  FMNMX3.FTZ R2, R219, R5, R11, !PT ;  /* 0x00000005db027276 */ /* 0x000fe2000781000b */
[----:B------:R-:W-:Y:S01]  /*c890*/  LDSM.16.MT88.4 R24, [R221+0x9000] ;  /* 0x00900000dd18783b */ /* 0x000fe20000004200 */
[----:B------:R-:W-:Y:S01]  /*c8a0*/  FMNMX3.FTZ R4, R218, R206, R213, !PT ;  /* 0x000000ceda047276 */ /* 0x000fe200078100d5 */
[----:B------:R-:W-:Y:S01]  /*c8b0*/  UIADD3 UR6, UPT, UPT, UR20, -0x4, URZ ;  /* 0xfffffffc14067890 */ /* 0x000fe2000fffe0ff */
        /* <DEDUP_REMOVED lines=30> */
[----:B------:R-:W1:Y:S01]  /*caa0*/  SHFL.BFLY PT, R2, R4, 0x2, 0x1f ;  /* 0x0c401f0004027f89 */ /* 0x000e6200000e0000 */
[----:B------:R-:W-:Y:S02]  /*cab0*/  FMNMX3.FTZ R167, R167, R172, R170, !PT ;  /* 0x000000aca7a77276 */ /* 0x000fe400078100aa */
[----:B------:R-:W-:Y:S01]  /*cac0*/  IADD3 R49, PT, PT, R221, 0x9020, RZ ;  /* 0x00009020dd317810 */ /* 0x000fe20007ffe0ff */
[----:B------:R-:W4:Y:S01]  /*cad0*/  SHFL.BFLY PT, R166, R0, 0x1, 0x1f ;  /* 0x0c201f0000a67f89 */ /* 0x000f2200000e0000 */
[----:B------:R-:W-:Y:S02]  /*cae0*/  FMNMX3.FTZ R167, R167, R33, R34, !PT ;  /* 0x00000021a7a77276 */ /* 0x000fe40007810022 */
[----:B------:R-:W-:Y:S02]  /*caf0*/  @P6 IADD3 R49, PT, PT, R236, -0x20, RZ ;  /* 0xffffffe0ec316810 */ /* 0x000fe40007ffe0ff */
[----:B------:R-:W-:-:S03]  /*cb00*/  FMNMX3.FTZ R167, R167, R3, R35, !PT ;  /* 0x00000003a7a77276 */ /* 0x000fc60007810023 */
[----:B--2---:R-:W-:Y:S04]  /*cb10*/  LDSM.16.MT88.4 R20, [R49] ;  /* 0x000000003114783b */ /* 0x004fe80000004200 */
[----:B------:R-:W-:Y:S01]  /*cb20*/  LDSM.16.MT88.4 R12, [R49+0x1000] ;  /* 0x00100000310c783b */ /* 0x000fe20000004200 */
[----:B-1----:R-:W-:-:S03]  /*cb30*/  FMNMX.FTZ R2, R4, R2, !PT ;  /* 0x0000000204027209 */ /* 0x002fc60007810000 */
[----:B------:R-:W1:Y:S01]  /*cb40*/  SHFL.BFLY PT, R4, R167, 0x2, 0x1f ;  /* 0x0c401f00a7047f89 */ /* 0x000e6200000e0000 */
[----:B----4-:R-:W-:-:S03]  /*cb50*/  FMNMX.FTZ R166, R0, R166, !PT ;  /* 0x000000a600a67209 */ /* 0x010fc60007810000 */
[----:B------:R-:W2:Y:S01]  /*cb60*/  SHFL.BFLY PT, R0, R168, 0x2, 0x1f ;  /* 0x0c401f00a8007f89 */ /* 0x000ea200000e0000 */
[C---:B------:R-:W-:Y:S01]  /*cb70*/  FSETP.NEU.FTZ.AND P1, PT, R166.reuse, -INF , PT ;  /* 0xff800000a600780b */ /* 0x040fe20003f3d000 */
[C---:B------:R-:W-:Y:S02]  /*cb80*/  FMUL.FTZ R66, R166.reuse, UR4 ;  /* 0x00000004a6427c20 */ /* 0x040fe40008410000 */
[----:B------:R-:W4:Y:S01]  /*cb90*/  SHFL.BFLY PT, R165, R2, 0x1, 0x1f ;  /* 0x0c201f0002a57f89 */ /* 0x000f2200000e0000 */
[----:B------:R-:W-:Y:S02]  /*cba0*/  FSEL R44, R166, RZ, P1 ;  /* 0x000000ffa62c7208 */ /* 0x000fe40000800000 */
[----:B------:R-:W-:-:S03]  /*cbb0*/  FSEL R66, R66, RZ, P1 ;  /* 0x000000ff42427208 */ /* 0x000fc60000800000 */
[----:B------:R-:W-:Y:S02]  /*cbc0*/  FADD.FTZ R44, R219, -R44 ;  /* 0x8000002cdb2c7221 */ /* 0x000fe40000010000 */
[--C-:B------:R-:W-:Y:S01]  /*cbd0*/  FFMA.FTZ R41, R5, UR4, -R66.reuse ;  /* 0x0000000405297c23 */ /* 0x100fe20008010842 */
[--C-:B------:R-:W-:Y:S01]  /*cbe0*/  FFMA.FTZ R39, R11, UR4, -R66.reuse ;  /* 0x000000040b277c23 */ /* 0x100fe20008010842 */
[--C-:B------:R-:W-:Y:S01]  /*cbf0*/  FFMA.FTZ R38, R61, UR4, -R66.reuse ;  /* 0x000000043d267c23 */ /* 0x100fe20008010842 */
[--C-:B------:R-:W-:Y:S01]  /*cc00*/  FFMA.FTZ R37, R62, UR4, -R66.reuse ;  /* 0x000000043e257c23 */ /* 0x100fe20008010842 */
[----:B------:R-:W-:Y:S01]  /*cc10*/  FMUL.FTZ R44, R44, UR4 ;  /* 0x000000042c2c7c20 */ /* 0x000fe20008410000 */
[--C-:B------:R-:W-:Y:S01]  /*cc20*/  FFMA.FTZ R177, R177, UR4, -R66.reuse ;  /* 0x00000004b1b17c23 */ /* 0x100fe20008010842 */
[----:B------:R-:W-:Y:S01]  /*cc30*/  MUFU.EX2 R41, R41 ;  /* 0x0000002900297308 */ /* 0x000fe20000000800 */
[----:B-1----:R-:W-:Y:S01]  /*cc40*/  FMNMX.FTZ R167, R167, R4, !PT ;  /* 0x00000004a7a77209 */ /* 0x002fe20007810000 */
[--C-:B------:R-:W-:Y:S01]  /*cc50*/  FFMA.FTZ R176, R176, UR4, -R66.reuse ;  /* 0x00000004b0b07c23 */ /* 0x100fe20008010842 */
[--C-:B------:R-:W-:Y:S01]  /*cc60*/  FFMA.FTZ R179, R179, UR4, -R66.reuse ;  /* 0x00000004b3b37c23 */ /* 0x100fe20008010842 */
[--C-:B------:R-:W-:Y:S01]  /*cc70*/  FFMA.FTZ R178, R178, UR4, -R66.reuse ;  /* 0x00000004b2b27c23 */ /* 0x100fe20008010842 */
[----:B--2---:R-:W-:Y:S01]  /*cc80*/  FMNMX.FTZ R168, R168, R0, !PT ;  /* 0x00000000a8a87209 */ /* 0x004fe20007810000 */
[----:B------:R-:W1:Y:S01]  /*cc90*/  SHFL.BFLY PT, R4, R167, 0x1, 0x1f ;  /* 0x0c201f00a7047f89 */ /* 0x000e6200000e0000 */
[--C-:B------:R-:W-:Y:S01]  /*cca0*/  FFMA.FTZ R201, R201, UR4, -R66.reuse ;  /* 0x00000004c9c97c23 */ /* 0x100fe20008010842 */
[----:B------:R-:W2:Y:S01]  /*ccb0*/  MUFU.EX2 R39, R39 ;  /* 0x0000002700277308 */ /* 0x000ea20000000800 */
[----:B----4-:R-:W-:Y:S01]  /*ccc0*/  FMNMX.FTZ R165, R2, R165, !PT ;  /* 0x000000a502a57209 */ /* 0x010fe20007810000 */
[----:B------:R-:W4:Y:S01]  /*ccd0*/  SHFL.BFLY PT, R5, R168, 0x1, 0x1f ;  /* 0x0c201f00a8057f89 */ /* 0x000f2200000e0000 */
[--C-:B------:R-:W-:Y:S01]  /*cce0*/  FFMA.FTZ R200, R200, UR4, -R66.reuse ;  /* 0x00000004c8c87c23 */ /* 0x100fe20008010842 */
[--C-:B------:R-:W-:Y:S01]  /*ccf0*/  FFMA.FTZ R199, R199, UR4, -R66.reuse ;  /* 0x00000004c7c77c23 */ /* 0x100fe20008010842 */
[C---:B------:R-:W-:Y:S01]  /*cd00*/  FSETP.NEU.FTZ.AND P0, PT, R165.reuse, -INF , PT ;  /* 0xff800000a500780b */ /* 0x040fe20003f1d000 */
[C---:B------:R-:W-:Y:S01]  /*cd10*/  FMUL.FTZ R57, R165.reuse, UR4 ;  /* 0x00000004a5397c20 */ /* 0x040fe20008410000 */
[--C-:B------:R-:W-:Y:S01]  /*cd20*/  FFMA.FTZ R198, R198, UR4, -R66.reuse ;  /* 0x00000004c6c67c23 */ /* 0x100fe20008010842 */
[----:B------:R-:W-:Y:S01]  /*cd30*/  MUFU.EX2 R38, R38 ;  /* 0x0000002600267308 */ /* 0x000fe20000000800 */
[----:B------:R-:W-:Y:S01]  /*cd40*/  FSEL R43, R165, RZ, P0 ;  /* 0x000000ffa52b7208 */ /* 0x000fe20000000000 */
[--C-:B------:R-:W-:Y:S01]  /*cd50*/  FFMA.FTZ R169, R169, UR4, -R66.reuse ;  /* 0x00000004a9a97c23 */ /* 0x100fe20008010842 */
[----:B------:R-:W-:Y:S01]  /*cd60*/  FSEL R57, R57, RZ, P0 ;  /* 0x000000ff39397208 */ /* 0x000fe20000000000 */
[--C-:B------:R-:W-:Y:S01]  /*cd70*/  FFMA.FTZ R164, R164, UR4, -R66.reuse ;  /* 0x00000004a4a47c23 */ /* 0x100fe20008010842 */
[--C-:B------:R-:W-:Y:S01]  /*cd80*/  FFMA.FTZ R67, R67, UR4, -R66.reuse ;  /* 0x0000000443437c23 */ /* 0x100fe20008010842 */
[----:B------:R-:W-:Y:S01]  /*cd90*/  FADD.FTZ R43, R218, -R43 ;  /* 0x8000002bda2b7221 */ /* 0x000fe20000010000 */
[----:B------:R-:W-:Y:S01]  /*cda0*/  FFMA.FTZ R65, R65, UR4, -R66 ;  /* 0x0000000441417c23 */ /* 0x000fe20008010842 */
[--C-:B------:R-:W-:Y:S01]  /*cdb0*/  FFMA.FTZ R0, R10, UR4, -R57.reuse ;  /* 0x000000040a007c23 */ /* 0x100fe20008010839 */
[--C-:B------:R-:W-:Y:S01]  /*cdc0*/  FFMA.FTZ R42, R6, UR4, -R57.reuse ;  /* 0x00000004062a7c23 */ /* 0x100fe20008010839 */
[--C-:B------:R-:W-:Y:S01]  /*cdd0*/  FFMA.FTZ R36, R206, UR4, -R57.reuse ;  /* 0x00000004ce247c23 */ /* 0x100fe20008010839 */
[--C-:B------:R-:W-:Y:S01]  /*cde0*/  FFMA.FTZ R2, R213, UR4, -R57.reuse ;  /* 0x00000004d5027c23 */ /* 0x100fe20008010839 */
[----:B------:R-:W-:Y:S01]  /*cdf0*/  FMUL.FTZ R43, R43, UR4 ;  /* 0x000000042b2b7c20 */ /* 0x000fe20008410000 */
[----:B------:R-:W5:Y:S01]  /*ce00*/  MUFU.EX2 R37, R37 ;  /* 0x0000002500257308 */ /* 0x000f620000000800 */
[----:B-1----:R-:W-:Y:S01]  /*ce10*/  FMNMX.FTZ R167, R167, R4, !PT ;  /* 0x00000004a7a77209 */ /* 0x002fe20007810000 */
[--C-:B------:R-:W-:Y:S01]  /*ce20*/  FFMA.FTZ R182, R182, UR4, -R57.reuse ;  /* 0x00000004b6b67c23 */ /* 0x100fe20008010839 */
[----:B--2---:R-:W-:Y:S01]  /*ce30*/  F2FP.BF16.F32.PACK_AB R28, R39, R41 ;  /* 0x00000029271c723e */ /* 0x004fe200000010ff */
[--C-:B------:R-:W-:Y:S01]  /*ce40*/  FFMA.FTZ R181, R181, UR4, -R57.reuse ;  /* 0x00000004b5b57c23 */ /* 0x100fe20008010839 */
[----:B----4-:R-:W-:Y:S01]  /*ce50*/  FMNMX.FTZ R168, R168, R5, !PT ;  /* 0x00000005a8a87209 */ /* 0x010fe20007810000 */
[C---:B------:R-:W-:Y:S01]  /*ce60*/  FMUL.FTZ R51, R167.reuse, UR4 ;  /* 0x00000004a7337c20 */ /* 0x040fe20008410000 */
[----:B------:R-:W1:Y:S01]  /*ce70*/  LDSM.16.MT88.4 R4, [R221+0xb000] ;  /* 0x00b00000dd04783b */ /* 0x000e620000004200 */
[----:B------:R-:W-:Y:S01]  /*ce80*/  FSETP.NEU.FTZ.AND P0, PT, R167, -INF , PT ;  /* 0xff800000a700780b */ /* 0x000fe20003f1d000 */
[----:B------:R-:W-:Y:S01]  /*ce90*/  MUFU.EX2 R36, R36 ;  /* 0x0000002400247308 */ /* 0x000fe20000000800 */
[C---:B------:R-:W-:Y:S01]  /*cea0*/  FMUL.FTZ R46, R168.reuse, UR4 ;  /* 0x00000004a82e7c20 */ /* 0x040fe20008410000 */
[----:B------:R-:W-:Y:S01]  /*ceb0*/  FSETP.NEU.FTZ.AND P1, PT, R168, -INF , PT ;  /* 0xff800000a800780b */ /* 0x000fe20003f3d000 */
[--C-:B------:R-:W-:Y:S01]  /*cec0*/  FFMA.FTZ R184, R184, UR4, -R57.reuse ;  /* 0x00000004b8b87c23 */ /* 0x100fe20008010839 */
[----:B------:R-:W-:Y:S01]  /*ced0*/  FSEL R51, R51, RZ, P0 ;  /* 0x000000ff33337208 */ /* 0x000fe20000000000 */
[--C-:B------:R-:W-:Y:S01]  /*cee0*/  FFMA.FTZ R185, R185, UR4, -R57.reuse ;  /* 0x00000004b9b97c23 */ /* 0x100fe20008010839 */
[----:B------:R-:W-:Y:S01]  /*cef0*/  FSEL R46, R46, RZ, P1 ;  /* 0x000000ff2e2e7208 */ /* 0x000fe20000800000 */
[----:B------:R-:W-:Y:S01]  /*cf00*/  FFMA.FTZ R197, R197, UR4, -R57 ;  /* 0x00000004c5c57c23 */ /* 0x000fe20008010839 */
[----:B------:R-:W-:Y:S01]  /*cf10*/  FSEL R58, R168, RZ, P1 ;  /* 0x000000ffa83a7208 */ /* 0x000fe20000800000 */
[--C-:B------:R-:W-:Y:S01]  /*cf20*/  FFMA.FTZ R202, R54, UR4, -R51.reuse ;  /* 0x0000000436ca7c23 */ /* 0x100fe20008010833 */
[----:B------:R-:W-:Y:S01]  /*cf30*/  FSEL R61, R167, RZ, P0 ;  /* 0x000000ffa73d7208 */ /* 0x000fe20000000000 */
[--C-:B------:R-:W-:Y:S01]  /*cf40*/  FFMA.FTZ R50, R9, UR4, -R46.reuse ;  /* 0x0000000409327c23 */ /* 0x100fe2000801082e */
[----:B------:R-:W-:Y:S01]  /*cf50*/  FFMA.FTZ R52, R8, UR4, -R46 ;  /* 0x0000000408347c23 */ /* 0x000fe2000801082e */
[----:B------:R-:W-:Y:S01]  /*cf60*/  FADD.FTZ R58, R217, -R58 ;  /* 0x8000003ad93a7221 */ /* 0x000fe20000010000 */
[----:B------:R-:W2:Y:S01]  /*cf70*/  LDSM.16.MT88.4 R8, [R49+0x2000] ;  /* 0x002000003108783b */ /* 0x000ea20000004200 */
[----:B------:R-:W-:Y:S01]  /*cf80*/  FFMA.FTZ R62, R55, UR4, -R51 ;  /* 0x00000004373e7c23 */ /* 0x000fe20008010833 */
[----:B------:R-:W-:Y:S01]  /*cf90*/  FADD.FTZ R61, R216, -R61 ;  /* 0x8000003dd83d7221 */ /* 0x000fe20000010000 */
[----:B------:R4:W-:Y:S01]  /*cfa0*/  MUFU.EX2 R55, R202 ;  /* 0x000000ca00377308 */ /* 0x0009e20000000800 */
[--C-:B------:R-:W-:Y:S01]  /*cfb0*/  FFMA.FTZ R45, R205, UR4, -R46.reuse ;  /* 0x00000004cd2d7c23 */ /* 0x100fe2000801082e */
[--C-:B------:R-:W-:Y:S01]  /*cfc0*/  FFMA.FTZ R47, R212, UR4, -R46.reuse ;  /* 0x00000004d42f7c23 */ /* 0x100fe2000801082e */
[--C-:B------:R-:W-:Y:S01]  /*cfd0*/  FFMA.FTZ R53, R204, UR4, -R51.reuse ;  /* 0x00000004cc357c23 */ /* 0x100fe20008010833 */
[--C-:B------:R-:W-:Y:S01]  /*cfe0*/  FFMA.FTZ R207, R207, UR4, -R51.reuse ;  /* 0x00000004cfcf7c23 */ /* 0x100fe20008010833 */
[----:B-----5:R-:W-:Y:S01]  /*cff0*/  F2FP.BF16.F32.PACK_AB R30, R37, R38 ;  /* 0x00000026251e723e */ /* 0x020fe200000010ff */
[--C-:B------:R-:W-:Y:S01]  /*d000*/  FFMA.FTZ R171, R171, UR4, -R46.reuse ;  /* 0x00000004abab7c23 */ /* 0x100fe2000801082e */
[--C-:B------:R-:W-:Y:S01]  /*d010*/  FFMA.FTZ R186, R186, UR4, -R46.reuse ;  /* 0x00000004baba7c23 */ /* 0x100fe2000801082e */
[----:B------:R-:W5:Y:S01]  /*d020*/  MUFU.EX2 R2, R2 ;  /* 0x0000000200027308 */ /* 0x000f620000000800 */
        /* <DEDUP_REMOVED lines=8> */
[----:B----4-:R-:W-:Y:S01]  /*d0b0*/  FMUL.FTZ R202, R58, UR4 ;  /* 0x000000043aca7c20 */ /* 0x010fe20008410000 */
[--C-:B------:R-:W-:Y:S01]  /*d0c0*/  FFMA.FTZ R195, R195, UR4, -R57.reuse ;  /* 0x00000004c3c37c23 */ /* 0x100fe20008010839 */
[----:B------:R-:W-:Y:S01]  /*d0d0*/  FFMA.FTZ R194, R194, UR4, -R57 ;  /* 0x00000004c2c27c23 */ /* 0x000fe20008010839 */
[--C-:B------:R-:W-:Y:S01]  /*d0e0*/  FFMA.FTZ R193, R193, UR4, -R46.reuse ;  /* 0x00000004c1c17c23 */ /* 0x100fe2000801082e */
[--C-:B------:R-:W-:Y:S01]  /*d0f0*/  FFMA.FTZ R183, R183, UR4, -R46.reuse ;  /* 0x00000004b7b77c23 */ /* 0x100fe2000801082e */
[--C-:B------:R-:W-:Y:S01]  /*d100*/  FFMA.FTZ R180, R180, UR4, -R46.reuse ;  /* 0x00000004b4b47c23 */ /* 0x100fe2000801082e */
[--C-:B------:R-:W-:Y:S01]  /*d110*/  FFMA.FTZ R173, R173, UR4, -R46.reuse ;  /* 0x00000004adad7c23 */ /* 0x100fe2000801082e */
[----:B------:R-:W4:Y:S01]  /*d120*/  MUFU.EX2 R42, R42 ;  /* 0x0000002a002a7308 */ /* 0x000f220000000800 */
[----:B-----5:R-:W-:Y:S01]  /*d130*/  F2FP.BF16.F32.PACK_AB R29, R2, R36 ;  /* 0x00000024021d723e */ /* 0x020fe200000010ff */
[--C-:B------:R-:W-:Y:S01]  /*d140*/  FFMA.FTZ R175, R175, UR4, -R51.reuse ;  /* 0x00000004afaf7c23 */ /* 0x100fe20008010833 */
[--C-:B------:R-:W-:Y:S01]  /*d150*/  FFMA.FTZ R174, R174, UR4, -R51.reuse ;  /* 0x00000004aeae7c23 */ /* 0x100fe20008010833 */
[--C-:B------:R-:W-:Y:S01]  /*d160*/  FFMA.FTZ R172, R172, UR4, -R51.reuse ;  /* 0x00000004acac7c23 */ /* 0x100fe20008010833 */
[----:B------:R-:W-:Y:S01]  /*d170*/  FFMA.FTZ R170, R170, UR4, -R51 ;  /* 0x00000004aaaa7c23 */ /* 0x000fe20008010833 */
[--C-:B------:R-:W-:Y:S01]  /*d180*/  FFMA.FTZ R64, R64, UR4, -R57.reuse ;  /* 0x0000000440407c23 */ /* 0x100fe20008010839 */
[--C-:B------:R-:W-:Y:S01]  /*d190*/  FFMA.FTZ R63, R63, UR4, -R57.reuse ;  /* 0x000000043f3f7c23 */ /* 0x100fe20008010839 */
[----:B------:R-:W5:Y:S01]  /*d1a0*/  MUFU.EX2 R44, R44 ;  /* 0x0000002c002c7308 */ /* 0x000f620000000800 */
[--C-:B------:R-:W-:Y:S01]  /*d1b0*/  FFMA.FTZ R60, R60, UR4, -R57.reuse ;  /* 0x000000043c3c7c23 */ /* 0x100fe20008010839 */
[----:B------:R-:W-:Y:S01]  /*d1c0*/  FFMA.FTZ R56, R56, UR4, -R57 ;  /* 0x0000000438387c23 */ /* 0x000fe20008010839 */
[--C-:B------:R-:W-:Y:S01]  /*d1d0*/  FFMA.FTZ R59, R59, UR4, -R46.reuse ;  /* 0x000000043b3b7c23 */ /* 0x100fe2000801082e */
[--C-:B------:R-:W-:Y:S01]  /*d1e0*/  FFMA.FTZ R48, R48, UR4, -R46.reuse ;  /* 0x0000000430307c23 */ /* 0x100fe2000801082e */
[--C-:B------:R-:W-:Y:S01]  /*d1f0*/  FFMA.FTZ R40, R40, UR4, -R46.reuse ;  /* 0x0000000428287c23 */ /* 0x100fe2000801082e */
[----:B------:R-:W-:Y:S01]  /*d200*/  FFMA.FTZ R32, R32, UR4, -R46 ;  /* 0x0000000420207c23 */ /* 0x000fe2000801082e */
[--C-:B------:R-:W-:Y:S01]  /*d210*/  FFMA.FTZ R33, R33, UR4, -R51.reuse ;  /* 0x0000000421217c23 */ /* 0x100fe20008010833 */
[----:B------:R-:W3:Y:S01]  /*d220*/  MUFU.EX2 R43, R43 ;  /* 0x0000002b002b7308 */ /* 0x000ee20000000800 */
[----:B----4-:R-:W-:Y:S01]  /*d230*/  F2FP.BF16.F32.PACK_AB R31, R42, R0 ;  /* 0x000000002a1f723e */ /* 0x010fe200000010ff */
[--C-:B------:R-:W-:Y:S01]  /*d240*/  FFMA.FTZ R34, R34, UR4, -R51.reuse ;  /* 0x0000000422227c23 */ /* 0x100fe20008010833 */
[--C-:B------:R-:W-:Y:S01]  /*d250*/  FFMA.FTZ R3, R3, UR4, -R51.reuse ;  /* 0x0000000403037c23 */ /* 0x100fe20008010833 */
[----:B------:R-:W-:-:S04]  /*d260*/  FFMA.FTZ R35, R35, UR4, -R51 ;  /* 0x0000000423237c23 */ /* 0x000fc80008010833 */
        /* <DEDUP_REMOVED lines=57> */
[----:B------:R-:W-:Y:S01]  /*d600*/  HMMA.16816.F32.BF16 R160, R28, R24, R160 ;  /* 0x000000181ca0723c */ /* 0x000fe200000418a0 */
[----:B------:R-:W-:Y:S01]  /*d610*/  FFMA.FTZ R41, R238, R44, R41 ;  /* 0x0000002cee297223 */ /* 0x000fe20000010029 */
[----:B------:R-:W-:-:S03]  /*d620*/  FFMA.FTZ R36, R237, R43, R36 ;  /* 0x0000002bed247223 */ /* 0x000fc60000010024 */
[----:B------:R-:W-:Y:S01]  /*d630*/  FADD.FTZ R41, R39, R41 ;  /* 0x0000002927297221 */ /* 0x000fe20000010000 */
[----:B------:R-:W-:Y:S01]  /*d640*/  FADD.FTZ R36, R2, R36 ;  /* 0x0000002402247221 */ /* 0x000fe20000010000 */
[----:B------:R-:W4:Y:S01]  /*d650*/  MUFU.EX2 R62, R62 ;  /* 0x0000003e003e7308 */ /* 0x000f220000000800 */
[----:B------:R-:W-:Y:S01]  /*d660*/  HMMA.16816.F32.BF16 R152, R28, R26, R152 ;  /* 0x0000001a1c98723c */ /* 0x000fe20000041898 */
[----:B------:R-:W-:Y:S01]  /*d670*/  FADD.FTZ R41, R38, R41 ;  /* 0x0000002926297221 */ /* 0x000fe20000010000 */
[----:B------:R-:W-:-:S03]  /*d680*/  FADD.FTZ R36, R0, R36 ;  /* 0x0000002400247221 */ /* 0x000fc60000010000 */
[----:B------:R-:W-:Y:S01]  /*d690*/  FADD.FTZ R41, R37, R41 ;  /* 0x0000002925297221 */ /* 0x000fe20000010000 */
[----:B------:R-:W-:Y:S01]  /*d6a0*/  FADD.FTZ R36, R42, R36 ;  /* 0x000000242a247221 */ /* 0x000fe20000010000 */
[----:B------:R-:W5:Y:S01]  /*d6b0*/  MUFU.EX2 R177, R177 ;  /* 0x000000b100b17308 */ /* 0x000f620000000800 */
[C---:B------:R-:W-:Y:S01]  /*d6c0*/  HMMA.16816.F32.BF16 R140, R28.reuse, R20, R140 ;  /* 0x000000141c8c723c */ /* 0x040fe2000004188c */
[-C--:B---3--:R-:W-:Y:S01]  /*d6d0*/  FMUL.FTZ R156, R156, R61.reuse ;  /* 0x0000003d9c9c7220 */ /* 0x088fe20000410000 */
        /* <DEDUP_REMOVED lines=50> */
[----:B------:R-:W-:Y:S01]  /*da00*/  FMUL.FTZ R97, R97, R61 ;  /* 0x0000003d61617220 */ /* 0x000fe20000410000 */
[-C--:B------:R-:W-:Y:S01]  /*da10*/  FMUL.FTZ R98, R98, R62.reuse ;  /* 0x0000003e62627220 */ /* 0x080fe20000410000 */
[----:B------:R-:W-:Y:S01]  /*da20*/  FMUL.FTZ R99, R99, R62 ;  /* 0x0000003e63637220 */ /* 0x000fe20000410000 */
[----:B------:R-:W1:Y:S01]  /*da30*/  MUFU.EX2 R176, R176 ;  /* 0x000000b000b07308 */ /* 0x000e620000000800 */
[----:B------:R-:W-:Y:S01]  /*da40*/  HMMA.16816.F32.BF16 R76, R28, R6, R76 ;  /* 0x000000061c4c723c */ /* 0x000fe2000004184c */
[----:B-----5:R-:W-:-:S06]  /*da50*/  FADD.FTZ R41, R177, R41 ;  /* 0x00000029b1297221 */ /* 0x020fcc0000010000 */
[----:B------:R-:W3:Y:S01]  /*da60*/  MUFU.EX2 R179, R179 ;  /* 0x000000b300b37308 */ /* 0x000ee20000000800 */
[C---:B--2---:R-:W-:Y:S07]  /*da70*/  HMMA.16816.F32.BF16 R88, R28.reuse, R8, R88 ;  /* 0x000000081c58723c */ /* 0x044fee0000041858 */
        /* <DEDUP_REMOVED lines=9> */
[----:B------:R-:W2:Y:S01]  /*db10*/  MUFU.EX2 R182, R182 ;  /* 0x000000b600b67308 */ /* 0x000ea20000000800 */
[----:B------:R-:W-:Y:S01]  /*db20*/  FADD.FTZ R53, R54, R53 ;  /* 0x0000003536357221 */ /* 0x000fe20000010000 */
[----:B------:R-:W-:Y:S01]  /*db30*/  FADD.FTZ R45, R50, R45 ;  /* 0x0000002d322d7221 */ /* 0x000fe20000010000 */
[----:B-1----:R-:W-:-:S02]  /*db40*/  FADD.FTZ R41, R176, R41 ;  /* 0x00000029b0297221 */ /* 0x002fc40000010000 */
[----:B------:R-:W-:Y:S01]  /*db50*/  FADD.FTZ R53, R55, R53 ;  /* 0x0000003537357221 */ /* 0x000fe20000010000 */
[----:B------:R-:W-:Y:S01]  /*db60*/  HMMA.16816.F32.BF16 R156, R28, R24, R156 ;  /* 0x000000181c9c723c */ /* 0x000fe2000004189c */
[----:B------:R-:W-:Y:S01]  /*db70*/  FADD.FTZ R45, R52, R45 ;  /* 0x0000002d342d7221 */ /* 0x000fe20000010000 */
[----:B------:R-:W1:Y:S01]  /*db80*/  MUFU.EX2 R181, R181 ;  /* 0x000000b500b57308 */ /* 0x000e620000000800 */
[----:B------:R-:W-:Y:S01]  /*db90*/  FADD.FTZ R53, R58, R53 ;  /* 0x000000353a357221 */ /* 0x000fe20000010000 */
[----:B---3--:R-:W-:-:S04]  /*dba0*/  FADD.FTZ R41, R179, R41 ;  /* 0x00000029b3297221 */ /* 0x008fc80000010000 */
        /* <DEDUP_REMOVED lines=30> */
[----:B------:R-:W-:Y:S01]  /*dd90*/  LDSM.16.MT88.4 R4, [R49+0x2400] ;  /* 0x002400003104783b */ /* 0x000fe20000004200 */
[----:B------:R-:W5:Y:S01]  /*dda0*/  MUFU.EX2 R191, R191 ;  /* 0x000000bf00bf7308 */ /* 0x000f620000000800 */
[----:B-1----:R-:W-:-:S05]  /*ddb0*/  FADD.FTZ R53, R189, R53 ;  /* 0x00000035bd357221 */ /* 0x002fca0000010000 */
[----:B------:R-:W-:Y:S02]  /*ddc0*/  HMMA.16816.F32.BF16 R84, R28, R8, R84 ;  /* 0x000000081c54723c */ /* 0x000fe40000041854 */
[----:B------:R-:W1:Y:S01]  /*ddd0*/  MUFU.EX2 R192, R192 ;  /* 0x000000c000c07308 */ /* 0x000e620000000800 */
[----:B---3--:R-:W-:-:S05]  /*dde0*/  FADD.FTZ R53, R190, R53 ;  /* 0x00000035be357221 */ /* 0x008fca0000010000 */
[----:B------:R-:W-:Y:S01]  /*ddf0*/  HMMA.16816.F32.BF16 R96, R28, R10, R96 ;  /* 0x0000000a1c60723c */ /* 0x000fe20000041860 */
[----:B------:R-:W3:Y:S01]  /*de00*/  LDSM.16.MT88.4 R8, [R221+0xb400] ;  /* 0x00b40000dd08783b */ /* 0x000ee20000004200 */
[----:B------:R-:W-:Y:S01]  /*de10*/  F2FP.BF16.F32.PACK_AB R28, R176, R177 ;  /* 0x000000b1b01c723e */ /* 0x000fe200000010ff */
[----:B------:R-:W2:Y:S01]  /*de20*/  MUFU.EX2 R201, R201 ;  /* 0x000000c900c97308 */ /* 0x000ea20000000800 */
[----:B------:R-:W-:Y:S01]  /*de30*/  F2FP.BF16.F32.PACK_AB R29, R181, R182 ;  /* 0x000000b6b51d723e */ /* 0x000fe200000010ff */
[----:B-----5:R-:W-:Y:S01]  /*de40*/  FADD.FTZ R53, R191, R53 ;  /* 0x00000035bf357221 */ /* 0x020fe20000010000 */
[----:B------:R-:W-:Y:S02]  /*de50*/  F2FP.BF16.F32.PACK_AB R30, R178, R179 ;  /* 0x000000b3b21e723e */ /* 0x000fe400000010ff */
[----:B------:R-:W-:-:S03]  /*de60*/  F2FP.BF16.F32.PACK_AB R31, R185, R184 ;  /* 0x000000b8b91f723e */ /* 0x000fc600000010ff */
[----:B------:R-:W5:Y:S01]  /*de70*/  MUFU.EX2 R200, R200 ;  /* 0x000000c800c87308 */ /* 0x000f620000000800 */
[----:B-1----:R-:W-:-:S03]  /*de80*/  FADD.FTZ R53, R192, R53 ;  /* 0x00000035c0357221 */ /* 0x002fc60000010000 */
[----:B------:R-:W-:Y:S04]  /*de90*/  HMMA.16816.F32.BF16 R160, R28, R24, R160 ;  /* 0x000000181ca0723c */ /* 0x000fe800000418a0 */
[----:B------:R-:W1:Y:S01]  /*dea0*/  MUFU.EX2 R199, R199 ;  /* 0x000000c700c77308 */ /* 0x000e620000000800 */
[----:B--2---:R-:W-:-:S03]  /*deb0*/  FADD.FTZ R41, R201, R41 ;  /* 0x00000029c9297221 */ /* 0x004fc60000010000 */
[----:B------:R-:W-:Y:S04]  /*dec0*/  HMMA.16816.F32.BF16 R152, R28, R26, R152 ;  /* 0x0000001a1c98723c */ /* 0x000fe80000041898 */
[----:B------:R-:W2:Y:S01]  /*ded0*/  MUFU.EX2 R198, R198 ;  /* 0x000000c600c67308 */ /* 0x000ea20000000800 */
[----:B-----5:R-:W-:-:S03]  /*dee0*/  FADD.FTZ R41, R200, R41 ;  /* 0x00000029c8297221 */ /* 0x020fc60000010000 */
[----:B------:R-:W-:Y:S04]  /*def0*/  HMMA.16816.F32.BF16 R140, R28, R20, R140 ;  /* 0x000000141c8c723c */ /* 0x000fe8000004188c */
        /* <DEDUP_REMOVED lines=11> */
[----:B----4-:R-:W-:Y:S04]  /*dfb0*/  HMMA.16816.F32.BF16 R108, R28, R12, R108 ;  /* 0x0000000c1c6c723c */ /* 0x010fe8000004186c */
[----:B------:R-:W1:Y:S01]  /*dfc0*/  MUFU.EX2 R193, R193 ;  /* 0x000000c100c17308 */ /* 0x000e620000000800 */
[----:B--2---:R-:W-:-:S03]  /*dfd0*/  FADD.FTZ R36, R195, R36 ;  /* 0x00000024c3247221 */ /* 0x004fc60000010000 */
[----:B------:R-:W-:Y:S04]  /*dfe0*/  HMMA.16816.F32.BF16 R104, R28, R14, R104 ;  /* 0x0000000e1c68723c */ /* 0x000fe80000041868 */
[----:B------:R-:W2:Y:S01]  /*dff0*/  MUFU.EX2 R183, R183 ;  /* 0x000000b700b77308 */ /* 0x000ea20000000800 */
[----:B-----5:R-:W-:-:S03]  /*e000*/  FADD.FTZ R36, R194, R36 ;  /* 0x00000024c2247221 */ /* 0x020fc60000010000 */
[----:B---3--:R-:W-:Y:S04]  /*e010*/  HMMA.16816.F32.BF16 R72, R28, R8, R72 ;  /* 0x000000081c48723c */ /* 0x008fe80000041848 */
[----:B------:R-:W3:Y:S01]  /*e020*/  MUFU.EX2 R180, R180 ;  /* 0x000000b400b47308 */ /* 0x000ee20000000800 */
[----:B-1----:R-:W-:-:S03]  /*e030*/  FADD.FTZ R45, R193, R45 ;  /* 0x0000002dc12d7221 */ /* 0x002fc60000010000 */
[----:B------:R-:W-:Y:S04]  /*e040*/  HMMA.16816.F32.BF16 R76, R28, R10, R76 ;  /* 0x0000000a1c4c723c */ /* 0x000fe8000004184c */
[----:B------:R-:W1:Y:S01]  /*e050*/  MUFU.EX2 R173, R173 ;  /* 0x000000ad00ad7308 */ /* 0x000e620000000800 */
[----:B--2---:R-:W-:-:S03]  /*e060*/  FADD.FTZ R45, R183, R45 ;  /* 0x0000002db72d7221 */ /* 0x004fc60000010000 */
[----:B------:R-:W-:Y:S04]  /*e070*/  HMMA.16816.F32.BF16 R88, R28, R4, R88 ;  /* 0x000000041c58723c */ /* 0x000fe80000041858 */
[----:B------:R-:W2:Y:S01]  /*e080*/  MUFU.EX2 R175, R175 ;  /* 0x000000af00af7308 */ /* 0x000ea20000000800 */
[----:B---3--:R-:W-:-:S03]  /*e090*/  FADD.FTZ R45, R180, R45 ;  /* 0x0000002db42d7221 */ /* 0x008fc60000010000 */
[----:B------:R-:W-:Y:S01]  /*e0a0*/  HMMA.16816.F32.BF16 R92, R28, R6, R92 ;  /* 0x000000061c5c723c */ /* 0x000fe2000004185c */
[----:B------:R-:W-:Y:S02]  /*e0b0*/  F2FP.BF16.F32.PACK_AB R28, R186, R171 ;  /* 0x000000abba1c723e */ /* 0x000fe400000010ff */
[----:B------:R-:W-:Y:S01]  /*e0c0*/  F2FP.BF16.F32.PACK_AB R29, R190, R189 ;  /* 0x000000bdbe1d723e */ /* 0x000fe200000010ff */
[----:B------:R-:W3:Y:S01]  /*e0d0*/  MUFU.EX2 R174, R174 ;  /* 0x000000ae00ae7308 */ /* 0x000ee20000000800 */
[----:B------:R-:W-:Y:S01]  /*e0e0*/  F2FP.BF16.F32.PACK_AB R30, R188, R187 ;  /* 0x000000bbbc1e723e */ /* 0x000fe200000010ff */
[----:B-1----:R-:W-:Y:S01]  /*e0f0*/  FADD.FTZ R45, R173, R45 ;  /* 0x0000002dad2d7221 */ /* 0x002fe20000010000 */
[----:B------:R-:W-:-:S05]  /*e100*/  F2FP.BF16.F32.PACK_AB R31, R192, R191 ;  /* 0x000000bfc01f723e */ /* 0x000fca00000010ff */
[----:B------:R-:W1:Y:S01]  /*e110*/  MUFU.EX2 R172, R172 ;  /* 0x000000ac00ac7308 */ /* 0x000e620000000800 */
[----:B--2---:R-:W-:Y:S01]  /*e120*/  FADD.FTZ R53, R175, R53 ;  /* 0x00000035af357221 */ /* 0x004fe20000010000 */
[C---:B------:R-:W-:Y:S06]  /*e130*/  HMMA.16816.F32.BF16 R156, R28.reuse, R24, R156 ;  /* 0x000000181c9c723c */ /* 0x040fec000004189c */
        /* <DEDUP_REMOVED lines=27> */
[C---:B------:R-:W-:Y:S06]  /*e2f0*/  HMMA.16816.F32.BF16 R68, R28.reuse, R8, R68 ;  /* 0x000000081c44723c */ /* 0x040fec0000041844 */
[----:B------:R-:W3:Y:S01]  /*e300*/  MUFU.EX2 R56, R56 ;  /* 0x0000003800387308 */ /* 0x000ee20000000800 */
[----:B-----5:R-:W-:Y:S01]  /*e310*/  FADD.FTZ R36, R63, R36 ;  /* 0x000000243f247221 */ /* 0x020fe20000010000 */
[C---:B------:R-:W-:Y:S01]  /*e320*/  HMMA.16816.F32.BF16 R80, R28.reuse, R10, R80 ;  /* 0x0000000a1c50723c */ /* 0x040fe20000041850 */
[----:B------:R-:W5:Y:S05]  /*e330*/  LDSM.16.MT88.4 R8, [R221+0xb800] ;  /* 0x00b80000dd08783b */ /* 0x000f6a0000004200 */
[----:B------:R-:W1:Y:S01]  /*e340*/  MUFU.EX2 R59, R59 ;  /* 0x0000003b003b7308 */ /* 0x000e620000000800 */
[----:B--2---:R-:W-:Y:S01]  /*e350*/  FADD.FTZ R36, R60, R36 ;  /* 0x000000243c247221 */ /* 0x004fe20000010000 */
[C---:B------:R-:W-:Y:S06]  /*e360*/  HMMA.16816.F32.BF16 R84, R28.reuse, R4, R84 ;  /* 0x000000041c54723c */ /* 0x040fec0000041854 */
[----:B------:R-:W2:Y:S01]  /*e370*/  MUFU.EX2 R48, R48 ;  /* 0x0000003000307308 */ /* 0x000ea20000000800 */
[----:B---3--:R-:W-:Y:S01]  /*e380*/  FADD.FTZ R237, R56, R36 ;  /* 0x0000002438ed7221 */ /* 0x008fe20000010000 */
[----:B------:R-:W-:Y:S01]  /*e390*/  HMMA.16816.F32.BF16 R96, R28, R6, R96 ;  /* 0x000000061c60723c */ /* 0x000fe20000041860 */
[----:B------:R-:W3:Y:S01]  /*e3a0*/  LDSM.16.MT88.4 R4, [R49+0x2800] ;  /* 0x002800003104783b */ /* 0x000ee20000004200 */
[----:B------:R-:W-:-:S02]  /*e3b0*/  F2FP.BF16.F32.PACK_AB R28, R200, R201 ;  /* 0x000000c9c81c723e */ /* 0x000fc400000010ff */
[----:B------:R-:W-:Y:S02]  /*e3c0*/  F2FP.BF16.F32.PACK_AB R29, R196, R197 ;  /* 0x000000c5c41d723e */ /* 0x000fe400000010ff */
[----:B------:R-:W-:Y:S01]  /*e3d0*/  F2FP.BF16.F32.PACK_AB R30, R198, R199 ;  /* 0x000000c7c61e723e */ /* 0x000fe200000010ff */
[----:B------:R-:W4:Y:S01]  /*e3e0*/  MUFU.EX2 R40, R40 ;  /* 0x0000002800287308 */ /* 0x000f220000000800 */
[----:B------:R-:W-:Y:S01]  /*e3f0*/  F2FP.BF16.F32.PACK_AB R31, R194, R195 ;  /* 0x000000c3c21f723e */ /* 0x000fe200000010ff */
[----:B-1----:R-:W-:-:S06]  /*e400*/  FADD.FTZ R45, R59, R45 ;  /* 0x0000002d3b2d7221 */ /* 0x002fcc0000010000 */
[----:B------:R-:W-:Y:S01]  /*e410*/  HMMA.16816.F32.BF16 R160, R28, R24, R160 ;  /* 0x000000181ca0723c */ /* 0x000fe200000418a0 */
[----:B------:R-:W1:Y:S01]  /*e420*/  MUFU.EX2 R32, R32 ;  /* 0x0000002000207308 */ /* 0x000e620000000800 */
[----:B--2---:R-:W-:-:S06]  /*e430*/  FADD.FTZ R45, R48, R45 ;  /* 0x0000002d302d7221 */ /* 0x004fcc0000010000 */
[----:B------:R-:W-:Y:S01]  /*e440*/  HMMA.16816.F32.BF16 R152, R28, R26, R152 ;  /* 0x0000001a1c98723c */ /* 0x000fe20000041898 */
[----:B------:R-:W2:Y:S01]  /*e450*/  MUFU.EX2 R33, R33 ;  /* 0x0000002100217308 */ /* 0x000ea20000000800 */
[----:B----4-:R-:W-:-:S06]  /*e460*/  FADD.FTZ R45, R40, R45 ;  /* 0x0000002d282d7221 */ /* 0x010fcc0000010000 */
[----:B------:R-:W-:Y:S01]  /*e470*/  HMMA.16816.F32.BF16 R140, R28, R20, R140 ;  /* 0x000000141c8c723c */ /* 0x000fe2000004188c */
[----:B------:R-:W4:Y:S01]  /*e480*/  MUFU.EX2 R34, R34 ;  /* 0x0000002200227308 */ /* 0x000f220000000800 */
        /* <DEDUP_REMOVED lines=8> */
[----:B-1----:R-:W-:-:S07]  /*e510*/  FADD.FTZ R53, R3, R53 ;  /* 0x0000003503357221 */ /* 0x002fce0000010000 */
[----:B------:R-:W-:Y:S01]  /*e520*/  HMMA.16816.F32.BF16 R108, R28, R12, R108 ;  /* 0x0000000c1c6c723c */ /* 0x000fe2000004186c */
[----:B--2---:R-:W-:-:S07]  /*e530*/  FADD.FTZ R234, R35, R53 ;  /* 0x0000003523ea7221 */ /* 0x004fce0000010000 */
        /* <DEDUP_REMOVED lines=60> */
.L_x_712:
[----:B------:R-:W-:Y:S01]  /*e900*/  UISETP.GE.AND UP0, UPT, UR6, URZ, UPT ;  /* 0x000000ff0600728c */ /* 0x000fe2000bf06270 */
[----:B------:R-:W1:Y:S08]  /*e910*/  LDCU.64 UR10, c[0x0][0x358] ;  /* 0x00006b00ff0a77ac */ /* 0x000e700008000a00 */
[----:B------:R-:W-:Y:S05]  /*e920*/  BRA.U !UP0, `(.L_x_721) ;  /* 0x0000003908e07547 */ /* 0x000fea000b800000 */
[----:B------:R-:W2:Y:S01]  /*e930*/  S2R R220, SR_TID.X ;  /* 0x0000000000dc7919 */ /* 0x000ea20000002100 */
[----:B------:R-:W3:Y:S01]  /*e940*/  S2UR UR5, SR_CgaCtaId ;  /* 0x00000000000579c3 */ /* 0x000ee20000008800 */
[----:B------:R-:W4:Y:S01]  /*e950*/  LDCU UR7, c[0x0][0x440] ;  /* 0x00008800ff0777ac */ /* 0x000f220008000800 */
[----:B------:R-:W-:Y:S01]  /*e960*/  IMAD.MOV.U32 R219, RZ, RZ, 0x20 ;  /* 0x00000020ffdb7424 */ /* 0x000fe200078e00ff */
[----:B------:R-:W-:Y:S01]  /*e970*/  MOV R3, R167 ;  /* 0x000000a700037202 */ /* 0x000fe20000000f00 */
[----:B------:R-:W-:Y:S01]  /*e980*/  IMAD.MOV.U32 R2, RZ, RZ, R165 ;  /* 0x000000ffff027224 */ /* 0x000fe200078e00a5 */
[----:B------:R-:W-:Y:S01]  /*e990*/  IADD3 R233, PT, PT, R221, 0x9020, RZ ;  /* 0x00009020dde97810 */ /* 0x000fe20007ffe0ff */
[----:B------:R-:W-:Y:S01]  /*e9a0*/  IMAD.MOV.U32 R164, RZ, RZ, R166 ;  /* 0x000000ffffa47224 */ /* 0x000fe200078e00a6 */
[----:B------:R-:W-:Y:S01]  /*e9b0*/  UMOV UR17, 0x400 ;  /* 0x0000040000117882 */ /* 0x000fe20000000000 */
[----:B------:R-:W-:Y:S01]  /*e9c0*/  IMAD.MOV.U32 R0, RZ, RZ, R168 ;  /* 0x000000ffff007224 */ /* 0x000fe200078e00a8 */
[----:B------:R-:W-:-:S02]  /*e9d0*/  USHF.L.U64.HI UR12, UR8, 0x5, UR9 ;  /* 0x00000005080c7899 */ /* 0x000fc40008010209 */
[----:B------:R-:W-:Y:S01]  /*e9e0*/  USHF.L.U32 UR16, UR8, 0x5, URZ ;  /* 0x0000000508107899 */ /* 0x000fe200080006ff */
[----:B------:R-:W1:Y:S01]  /*e9f0*/  LDCU UR15, c[0x0][0x440] ;  /* 0x00008800ff0f77ac */ /* 0x000e620008000800 */
[----:B------:R-:W1:Y:S01]  /*ea00*/  LDCU UR13, c[0x0][0x50c] ;  /* 0x0000a180ff0d77ac */ /* 0x000e620008000800 */
[----:B----4-:R-:W-:Y:S01]  /*ea10*/  ISETP.GE.AND P5, PT, R227, UR7, PT ;  /* 0x00000007e3007c0c */ /* 0x010fe2000bfa6270 */
[----:B------:R-:W4:Y:S01]  /*ea20*/  LDCU UR4, c[0x0][0x45c] ;  /* 0x00008b80ff0477ac */ /* 0x000f220008000800 */
[----:B------:R-:W1:Y:S01]  /*ea30*/  LDCU.64 UR8, c[0x0][0x3c0] ;  /* 0x00007800ff0877ac */ /* 0x000e620008000a00 */
[----:B---3--:R-:W-:Y:S01]  /*ea40*/  ULEA UR5, UR5, UR17, 0x18 ;  /* 0x0000001105057291 */ /* 0x008fe2000f8ec0ff */
[C---:B--2---:R-:W-:Y:S01]  /*ea50*/  LOP3.LUT P0, RZ, R220.reuse, 0x4, RZ, 0xc0, !PT ;  /* 0x00000004dcff7812 */ /* 0x044fe2000780c0ff */
[C---:B------:R-:W-:Y:S01]  /*ea60*/  IMAD.SHL.U32 R218, R220.reuse, 0x20, RZ ;  /* 0x00000020dcda7824 */ /* 0x040fe200078e00ff */
[----:B------:R-:W-:Y:S02]  /*ea70*/  LOP3.LUT R217, R220, 0x8, RZ, 0xc0, !PT ;  /* 0x00000008dcd97812 */ /* 0x000fe400078ec0ff */
[----:B------:R-:W-:-:S04]  /*ea80*/  SEL R219, R219, 0xffffffe0, !P0 ;  /* 0xffffffe0dbdb7807 */ /* 0x000fc80004000000 */
[----:B------:R-:W-:Y:S01]  /*ea90*/  IADD3 R216, PT, PT, R222, R219, RZ ;  /* 0x000000dbded87210 */ /* 0x000fe20007ffe0ff */
[----:B-1--4-:R-:W-:Y:S06]  /*eaa0*/  BRA `(.L_x_722) ;  /* 0x0000000000d47947 */ /* 0x012fec0003800000 */
.L_x_724:
[----:B------:R-:W2:Y:S01]  /*eab0*/  LDC.64 R6, c[0x0][0x3b8] ;  /* 0x0000ee00ff067b82 */ /* 0x000ea20000000a00 */
[----:B------:R-:W-:Y:S01]  /*eac0*/  UIADD3 UR7, UPT, UPT, UR6, -0x1, URZ ;  /* 0xffffffff06077890 */ /* 0x000fe2000fffe0ff */
[----:B------:R-:W-:Y:S05]  /*ead0*/  IMAD.SHL.U32 R227, R220, 0x8, RZ ;  /* 0x00000008dce37824 */ /* 0x000fea00078e00ff */
[----:B------:R-:W-:Y:S04]  /*eae0*/  LOP3.LUT R227, R227, 0x18, RZ, 0xc0, !PT ;  /* 0x00000018e3e37812 */ /* 0x000fe800078ec0ff */
[----:B------:R-:W-:Y:S01]  /*eaf0*/  LOP3.LUT R226, R227, 0x20, RZ, 0xfc, !PT ;  /* 0x00000020e3e27812 */ /* 0x000fe200078efcff */
[----:B--2---:R-:W-:Y:S04]  /*eb00*/  IMAD.WIDE.U32 R18, R6, UR7, RZ ;  /* 0x0000000706127c25 */ /* 0x004fe8000f8e00ff */
[----:B------:R-:W-:Y:S02]  /*eb10*/  IMAD R11, R7, UR7, R19 ;  /* 0x00000007070b7c24 */ /* 0x000fe4000f8e0213 */
[C---:B------:R-:W-:Y:S03]  /*eb20*/  IMAD.SHL.U32 R10, R18.reuse, 0x40, RZ ;  /* 0x00000040120a7824 */ /* 0x040fe600078e00ff */
[----:B------:R-:W-:Y:S02]  /*eb30*/  SHF.L.U64.HI R11, R18, 0x6, R11 ;  /* 0x00000006120b7819 */ /* 0x000fe4000001020b */
[----:B------:R-:W-:Y:S02]  /*eb40*/  LEA R18, P1, R6, R10, 0x5 ;  /* 0x0000000a06127211 */ /* 0x000fe400078228ff */
[----:B------:R-:W-:Y:S02]  /*eb50*/  @!P5 LEA R17, P6, R10, R231, 0x1 ;  /* 0x000000e70a11d211 */ /* 0x000fe400078c08ff */
[----:B------:R-:W-:Y:S02]  /*eb60*/  LEA.HI.X R7, R6, R11, R7, 0x5, P1 ;  /* 0x0000000b06077211 */ /* 0x000fe400008f2c07 */
[-C--:B------:R-:W-:Y:S02]  /*eb70*/  @!P5 LEA.HI.X R6, R10, R230.reuse, R11, 0x1, P6 ;  /* 0x000000e60a06d211 */ /* 0x080fe400030f0c0b */
[-C--:B------:R-:W-:Y:S02]  /*eb80*/  LEA R24, P6, R18, R231.reuse, 0x1 ;  /* 0x000000e712187211 */ /* 0x080fe400078c08ff */
[-C--:B------:R-:W-:Y:S02]  /*eb90*/  @!P4 LEA R20, P2, R10, R231.reuse, 0x1 ;  /* 0x000000e70a14c211 */ /* 0x080fe400078408ff */
[-C--:B------:R-:W-:Y:S01]  /*eba0*/  LEA.HI.X R25, R18, R230.reuse, R7, 0x1, P6 ;  /* 0x000000e612197211 */ /* 0x080fe200030f0c07 */
[----:B------:R-:W-:Y:S01]  /*ebb0*/  @!P5 IMAD.MOV.U32 R7, RZ, RZ, R6 ;  /* 0x000000ffff07d224 */ /* 0x000fe200078e0006 */
[CC--:B------:R-:W-:Y:S01]  /*ebc0*/  @!P4 LEA.HI.X R21, R10.reuse, R230.reuse, R11, 0x1, P2 ;  /* 0x000000e60a15c211 */ /* 0x0c0fe200010f0c0b */
[----:B------:R-:W-:Y:S01]  /*ebd0*/  @!P5 IMAD.MOV.U32 R6, RZ, RZ, R17 ;  /* 0x000000ffff06d224 */ /* 0x000fe200078e0011 */
[C---:B------:R-:W-:Y:S04]  /*ebe0*/  @!P3 LEA R22, P1, R10.reuse, R231, 0x1 ;  /* 0x000000e70a16b211 */ /* 0x040fe800078208ff */
[----:B------:R-:W-:Y:S01]  /*ebf0*/  @!PT LDS RZ, [RZ] ;  /* 0x00000000fffff984 */ /* 0x000fe20000000800 */
[----:B------:R-:W-:Y:S01]  /*ec00*/  @!PT LDS RZ, [RZ] ;  /* 0x00000000fffff984 */ /* 0x000fe20000000800 */
[----:B------:R-:W-:Y:S01]  /*ec10*/  @!PT LDS RZ, [RZ] ;  /* 0x00000000fffff984 */ /* 0x000fe20000000800 */
[----:B------:R2:W-:Y:S01]  /*ec20*/  @!P5 LDGSTS.E.BYPASS.LTC128B.128 [R232+0x6000], desc[UR10][R6.64] ;  /* 0x0600000006e8dfae */ /* 0x0005e2000b981a0a */
[----:B------:R-:W-:Y:S03]  /*ec30*/  @!P3 LEA.HI.X R23, R10, R230, R11, 0x1, P1 ;  /* 0x000000e60a17b211 */ /* 0x000fe600008f0c0b */
        /* <DEDUP_REMOVED lines=28> */
.L_x_722:
[----:B------:R-:W-:Y:S04]  /*ee00*/  DEPBAR.LE SB0, 0x0 ;  /* 0x000080000000791a */ /* 0x000fe80000000000 */
[----:B------:R-:W-:Y:S01]  /*ee10*/  BAR.SYNC.DEFER_BLOCKING 0x0 ;  /* 0x0000000000007b1d */ /* 0x000fe20000010000 */
[----:B------:R-:W-:Y:S01]  /*ee20*/  UIMAD.WIDE.U32 UR20, UR6, UR8, URZ ;  /* 0x00000008061472a5 */ /* 0x000fe2000f8e00ff */
[----:B------:R-:W-:Y:S02]  /*ee30*/  ISETP.GE.AND P4, PT, R226, UR15, PT ;  /* 0x0000000fe2007c0c */ /* 0x000fe4000bf86270 */
[----:B------:R-:W-:Y:S01]  /*ee40*/  ISETP.GE.AND P3, PT, R225, UR15, PT ;  /* 0x0000000fe1007c0c */ /* 0x000fe2000bf66270 */
[----:B------:R-:W-:Y:S01]  /*ee50*/  UIMAD UR7, UR6, UR9, UR21 ;  /* 0x00000009060772a4 */ /* 0x000fe2000f8e0215 */
[----:B------:R-:W-:Y:S01]  /*ee60*/  SHF.L.U32 R224, R220, 0x4, RZ ;  /* 0x00000004dce07819 */ /* 0x000fe200000006ff */
[----:B------:R-:W-:Y:S01]  /*ee70*/  ULEA UR17, UP0, UR20, UR16, 0x6 ;  /* 0x0000001014117291 */ /* 0x000fe2000f8030ff */
[----:B------:R-:W-:Y:S02]  /*ee80*/  MOV R6, UR20 ;  /* 0x0000001400067c02 */ /* 0x000fe40008000f00 */
[----:B------:R-:W-:Y:S02]  /*ee90*/  MOV R7, UR21 ;  /* 0x0000001500077c02 */ /* 0x000fe40008000f00 */
[-C--:B------:R-:W-:Y:S02]  /*eea0*/  LEA R8, P1, R6, R229.reuse, 0x7 ;  /* 0x000000e506087211 */ /* 0x080fe400078238ff */
[----:B------:R-:W-:Y:S01]  /*eeb0*/  MOV R4, UR7 ;  /* 0x0000000700047c02 */ /* 0x000fe20008000f00 */
[----:B------:R-:W-:Y:S01]  /*eec0*/  ULEA.HI.X UR7, UR20, UR12, UR7, 0x6, UP0 ;  /* 0x0000000c14077291 */ /* 0x000fe200080f3407 */
[----:B------:R-:W-:Y:S01]  /*eed0*/  SHF.L.U32 R223, R220, 0x2, RZ ;  /* 0x00000002dcdf7819 */ /* 0x000fe200000006ff */
[----:B------:R-:W-:Y:S01]  /*eee0*/  UISETP.NE.AND UP0, UPT, UR6, URZ, UPT ;  /* 0x000000ff0600728c */ /* 0x000fe2000bf05270 */
[-C--:B------:R-:W-:Y:S02]  /*eef0*/  LEA.HI.X R9, R6, R228.reuse, R4, 0x7, P1 ;  /* 0x000000e406097211 */ /* 0x080fe400008f3c04 */
[----:B------:R-:W-:Y:S02]  /*ef00*/  MOV R6, UR17 ;  /* 0x0000001100067c02 */ /* 0x000fe40008000f00 */
[----:B------:R-:W-:Y:S01]  /*ef10*/  MOV R7, UR7 ;  /* 0x0000000700077c02 */ /* 0x000fe20008000f00 */
[----:B------:R-:W-:Y:S01]  /*ef20*/  @!PT LDS RZ, [RZ] ;  /* 0x00000000fffff984 */ /* 0x000fe20000000800 */
[----:B------:R-:W-:Y:S01]  /*ef30*/  @!PT LDS RZ, [RZ] ;  /* 0x00000000fffff984 */ /* 0x000fe20000000800 */
[----:B------:R-:W-:Y:S01]  /*ef40*/  @!PT LDS RZ, [RZ] ;  /* 0x00000000fffff984 */ /* 0x000fe20000000800 */
[----:B------:R-:W-:Y:S01]  /*ef50*/  @!P5 LDGSTS.E.BYPASS.LTC128B.128 [R232+0x9000], desc[UR10][R8.64] ;  /* 0x0900000008e8dfae */ /* 0x000fe2000b981a0a */
[----:B------:R-:W-:Y:S02]  /*ef60*/  LEA R10, P1, R6, R229, 0x1 ;  /* 0x000000e5060a7211 */ /* 0x000fe400078208ff */
[----:B------:R-:W-:Y:S02]  /*ef70*/  LOP3.LUT R5, R224, 0x100, RZ, 0xc0, !PT ;  /* 0x00000100e0057812 */ /* 0x000fe400078ec0ff */
[----:B------:R-:W-:Y:S02]  /*ef80*/  LEA.HI.X R11, R6, R228, R7, 0x1, P1 ;  /* 0x000000e4060b7211 */ /* 0x000fe400008f0c07 */
[----:B------:R-:W-:Y:S01]  /*ef90*/  LOP3.LUT R4, R223, 0x18, RZ, 0xc0, !PT ;  /* 0x00000018df047812 */ /* 0x000fe200078ec0ff */
[----:B------:R-:W-:Y:S01]  /*efa0*/  @P5 STS.128 [R232+0x9000], RZ ;  /* 0x009000ffe8005388 */ /* 0x000fe20000000c00 */
[----:B------:R-:W-:Y:S02]  /*efb0*/  ISETP.GE.AND P5, PT, R227, UR15, PT ;  /* 0x0000000fe3007c0c */ /* 0x000fe4000bfa6270 */
[--C-:B------:R-:W-:Y:S02]  /*efc0*/  LOP3.LUT R5, R5, 0x20, R218.reuse, 0xf8, !PT ;  /* 0x0000002005057812 */ /* 0x100fe400078ef8da */
[----:B------:R-:W-:Y:S03]  /*efd0*/  LOP3.LUT R4, R4, 0xc0, R218, 0xf8, !PT ;  /* 0x000000c004047812 */ /* 0x000fe600078ef8da */
[----:B------:R-:W-:Y:S01]  /*efe0*/  @!PT LDS RZ, [RZ] ;  /* 0x00000000fffff984 */ /* 0x000fe20000000800 */
[----:B------:R-:W-:Y:S01]  /*eff0*/  @!PT LDS RZ, [RZ] ;  /* 0x00000000fffff984 */ /* 0x000fe20000000800 */
[----:B------:R-:W-:Y:S01]  /*f000*/  @!PT LDS RZ, [RZ] ;  /* 0x00000000fffff984 */ /* 0x000fe20000000800 */
[----:B------:R-:W-:Y:S01]  /*f010*/  @!P4 LDGSTS.E.BYPASS.LTC128B.128 [R232+0xa000], desc[UR10][R8.64+0x40] ;  /* 0x0a00004008e8cfae */ /* 0x000fe2000b981a0a */
[----:B------:R-:W-:Y:S04]  /*f020*/  LOP3.LUT R4, R5, R4, R217, 0xf6, !PT ;  /* 0x0000000405047212 */ /* 0x000fe800078ef6d9 */
[----:B------:R-:W-:Y:S03]  /*f030*/  LEA R208, R4, UR5, 0x1 ;  /* 0x0000000504d07c11 */ /* 0x000fe6000f8e08ff */
[----:B------:R-:W-:Y:S01]  /*f040*/  @P4 STS.128 [R232+0xa000], RZ ;  /* 0x00a000ffe8004388 */ /* 0x000fe20000000c00 */
[----:B------:R-:W-:Y:S07]  /*f050*/  IADD3 R165, PT, PT, R219, R208, RZ ;  /* 0x000000d0dba57210 */ /* 0x000fee0007ffe0ff */
        /* <DEDUP_REMOVED lines=22> */
[----:B------:R-:W1:Y:S08]  /*f1c0*/  LDSM.16.M88.4 R60, [R222+0x1000] ;  /* 0x00100000de3c783b */ /* 0x000e700000000200 */
[----:B------:R-:W3:Y:S08]  /*f1d0*/  LDSM.16.M88.4 R32, [R208+0x6400] ;  /* 0x00640000d020783b */ /* 0x000ef00000000200 */
[----:B------:R-:W0:Y:S08]  /*f1e0*/  LDGDEPBAR ;  /* 0x00000000000079af */ /* 0x000e300000000000 */
[----:B------:R-:W4:Y:S08]  /*f1f0*/  LDSM.16.M88.4 R48, [R208+0x6800] ;  /* 0x00680000d030783b */ /* 0x000f300000000200 */
[----:B------:R-:W5:Y:S01]  /*f200*/  LDSM.16.M88.4 R168, [R208+0x6c00] ;  /* 0x006c0000d0a8783b */ /* 0x000f620000000200 */
        /* <DEDUP_REMOVED lines=15> */
[----:B------:R-:W-:Y:S01]  /*f300*/  LDSM.16.M88.4 R200, [R216+0x3000] ;  /* 0x00300000d8c8783b */ /* 0x000fe20000000200 */
[-C--:B----4-:R-:W-:Y:S07]  /*f310*/  HMMA.16816.F32.BF16 R36, R64, R48.reuse, RZ ;  /* 0x000000304024723c */ /* 0x090fee00000418ff */
[----:B------:R-:W-:Y:S01]  /*f320*/  LDSM.16.M88.4 R204, [R208+0x8400] ;  /* 0x00840000d0cc783b */ /* 0x000fe20000000200 */
[C---:B------:R-:W-:Y:S07]  /*f330*/  HMMA.16816.F32.BF16 R40, R60.reuse, R48, RZ ;  /* 0x000000303c28723c */ /* 0x040fee00000418ff */
[----:B------:R-:W-:Y:S01]  /*f340*/  LDSM.16.M88.4 R212, [R165+0x8000] ;  /* 0x00800000a5d4783b */ /* 0x000fe20000000200 */
[-C--:B------:R-:W-:Y:S08]  /*f350*/  HMMA.16816.F32.BF16 R44, R60, R50.reuse, RZ ;  /* 0x000000323c2c723c */ /* 0x080ff000000418ff */
[C---:B------:R-:W-:Y:S08]  /*f360*/  HMMA.16816.F32.BF16 R48, R64.reuse, R50, RZ ;  /* 0x000000324030723c */ /* 0x040ff000000418ff */
[-C--:B-----5:R-:W-:Y:S08]  /*f370*/  HMMA.16816.F32.BF16 R52, R64, R168.reuse, RZ ;  /* 0x000000a84034723c */ /* 0x0a0ff000000418ff */
        /* <DEDUP_REMOVED lines=24> */
[----:B------:R-:W3:Y:S07]  /*f500*/  LDSM.16.M88.4 R172, [R208+0x7c00] ;  /* 0x007c0000d0ac783b */ /* 0x000eee0000000200 */
[-C--:B----4-:R-:W-:Y:S01]  /*f510*/  HMMA.16816.F32.BF16 R4, R168, R196.reuse, R4 ;  /* 0x000000c4a804723c */ /* 0x090fe20000041804 */
[----:B------:R-:W4:Y:S07]  /*f520*/  LDSM.16.M88.4 R192, [R165+0x7000] ;  /* 0x00700000a5c0783b */ /* 0x000f2e0000000200 */
        /* <DEDUP_REMOVED lines=20> */
[-C--:B----4-:R-:W-:Y:S01]  /*f670*/  HMMA.16816.F32.BF16 R4, R188, R192.reuse, R4 ;  /* 0x000000c0bc04723c */ /* 0x090fe20000041804 */
[----:B------:R-:W3:Y:S07]  /*f680*/  LDSM.16.M88.4 R172, [R165+0x7c00] ;  /* 0x007c0000a5ac783b */ /* 0x000eee0000000200 */
[C---:B------:R-:W-:Y:S08]  /*f690*/  HMMA.16816.F32.BF16 R8, R200.reuse, R192, R8 ;  /* 0x000000c0c808723c */ /* 0x040ff00000041808 */
[-C--:B------:R-:W-:Y:S08]  /*f6a0*/  HMMA.16816.F32.BF16 R12, R200, R194.reuse, R12 ;  /* 0x000000c2c80c723c */ /* 0x080ff0000004180c */
[C---:B------:R-:W-:Y:S01]  /*f6b0*/  HMMA.16816.F32.BF16 R16, R188.reuse, R194, R16 ;  /* 0x000000c2bc10723c */ /* 0x040fe20000041810 */
[----:B------:R-:W4:Y:S07]  /*f6c0*/  LDSM.16.M88.4 R192, [R208+0x8800] ;  /* 0x00880000d0c0783b */ /* 0x000f2e0000000200 */
        /* <DEDUP_REMOVED lines=27> */
[-C--:B-1----:R-:W-:Y:S08]  /*f880*/  HMMA.16816.F32.BF16 R52, R176, R208.reuse, R52 ;  /* 0x000000d0b034723c */ /* 0x082ff00000041834 */
[C---:B------:R-:W-:Y:S08]  /*f890*/  HMMA.16816.F32.BF16 R56, R184.reuse, R208, R56 ;  /* 0x000000d0b838723c */ /* 0x040ff00000041838 */
[-C--:B------:R-:W-:Y:S08]  /*f8a0*/  HMMA.16816.F32.BF16 R60, R184, R210.reuse, R60 ;  /* 0x000000d2b83c723c */ /* 0x080ff0000004183c */
[----:B------:R-:W-:Y:S08]  /*f8b0*/  HMMA.16816.F32.BF16 R64, R176, R210, R64 ;  /* 0x000000d2b040723c */ /* 0x000ff00000041840 */
[-C--:B-----5:R-:W-:Y:S08]  /*f8c0*/  HMMA.16816.F32.BF16 R4, R196, R212.reuse, R4 ;  /* 0x000000d4c404723c */ /* 0x0a0ff00000041804 */
        /* <DEDUP_REMOVED lines=11> */
[----:B------:R-:W-:Y:S01]  /*f980*/  MUFU.TANH R195, R5 ;  /* 0x0000000500c37308 */ /* 0x000fe20000002400 */
[----:B------:R-:W-:Y:S01]  /*f990*/  FMUL.FTZ R11, R11, UR13 ;  /* 0x0000000d0b0b7c20 */ /* 0x000fe20008410000 */
[----:B------:R-:W-:Y:S01]  /*f9a0*/  FMUL.FTZ R12, R12, UR13 ;  /* 0x0000000d0c0c7c20 */ /* 0x000fe20008410000 */
[----:B------:R-:W-:Y:S01]  /*f9b0*/  FMUL.FTZ R13, R13, UR13 ;  /* 0x0000000d0d0d7c20 */ /* 0x000fe20008410000 */
[----:B------:R-:W-:Y:S06]  /*f9c0*/  FMUL.FTZ R14, R14, UR13 ;  /* 0x0000000d0e0e7c20 */ /* 0x000fec0008410000 */
[----:B------:R-:W-:Y:S01]  /*f9d0*/  MUFU.TANH R189, R6 ;  /* 0x0000000600bd7308 */ /* 0x000fe20000002400 */
[----:B------:R-:W-:Y:S09]  /*f9e0*/  FMUL.FTZ R16, R16, UR13 ;  /* 0x0000000d10107c20 */ /* 0x000ff20008410000 */
[----:B------:R1:W-:Y:S10]  /*f9f0*/  MUFU.TANH R188, R7 ;  /* 0x0000000700bc7308 */ /* 0x0003f40000002400 */
[----:B------:R-:W-:Y:S10]  /*fa00*/  MUFU.TANH R178, R8 ;  /* 0x0000000800b27308 */ /* 0x000ff40000002400 */
[----:B------:R-:W2:Y:S01]  /*fa10*/  MUFU.TANH R191, R9 ;  /* 0x0000000900bf7308 */ /* 0x000ea20000002400 */
[----:B-1----:R-:W1:Y:S09]  /*fa20*/  LDSM.16.M88.4 R4, [R165+0x8400] ;  /* 0x00840000a504783b */ /* 0x002e720000000200 */
[----:B------:R-:W-:Y:S10]  /*fa30*/  MUFU.TANH R190, R10 ;  /* 0x0000000a00be7308 */ /* 0x000ff40000002400 */
[----:B------:R3:W4:Y:S10]  /*fa40*/  MUFU.TANH R184, R11 ;  /* 0x0000000b00b87308 */ /* 0x0007340000002400 */
[----:B------:R5:W-:Y:S10]  /*fa50*/  MUFU.TANH R193, R12 ;  /* 0x0000000c00c17308 */ /* 0x000bf40000002400 */
[----:B------:R2:W4:Y:S01]  /*fa60*/  MUFU.TANH R192, R13 ;  /* 0x0000000d00c07308 */ /* 0x0005220000002400 */
[----:B---3--:R-:W3:Y:S09]  /*fa70*/  LDSM.16.M88.4 R8, [R165+0x8800] ;  /* 0x00880000a508783b */ /* 0x008ef20000000200 */
[----:B------:R4:W-:Y:S01]  /*fa80*/  MUFU.TANH R200, R14 ;  /* 0x0000000e00c87308 */ /* 0x0009e20000002400 */
[-C--:B-1----:R-:W-:Y:S03]  /*fa90*/  HMMA.16816.F32.BF16 R20, R196, R4.reuse, R20 ;  /* 0x00000004c414723c */ /* 0x082fe60000041814 */
[----:B-----5:R-:W-:Y:S01]  /*faa0*/  FMUL.FTZ R12, R15, UR13 ;  /* 0x0000000d0f0c7c20 */ /* 0x020fe20008410000 */
[----:B------:R-:W-:Y:S05]  /*fab0*/  FMUL.FTZ R15, R17, UR13 ;  /* 0x0000000d110f7c20 */ /* 0x000fea0008410000 */
[----:B------:R-:W-:Y:S01]  /*fac0*/  MUFU.TANH R16, R16 ;  /* 0x0000001000107308 */ /* 0x000fe20000002400 */
[C---:B------:R-:W-:Y:S04]  /*fad0*/  HMMA.16816.F32.BF16 R24, R168.reuse, R4, R24 ;  /* 0x00000004a818723c */ /* 0x040fe80000041818 */
[----:B--2---:R-:W-:Y:S05]  /*fae0*/  FMUL.FTZ R13, R19, UR13 ;  /* 0x0000000d130d7c20 */ /* 0x004fea0008410000 */
[----:B------:R-:W1:Y:S01]  /*faf0*/  MUFU.TANH R12, R12 ;  /* 0x0000000c000c7308 */ /* 0x000e620000002400 */
[-C--:B------:R-:W-:Y:S03]  /*fb00*/  HMMA.16816.F32.BF16 R28, R168, R6.reuse, R28 ;  /* 0x00000006a81c723c */ /* 0x080fe6000004181c */
[----:B----4-:R-:W-:Y:S01]  /*fb10*/  FMUL.FTZ R14, R18, UR13 ;  /* 0x0000000d120e7c20 */ /* 0x010fe20008410000 */
[----:B------:R-:W-:Y:S01]  /*fb20*/  FMUL.FTZ R20, R20, UR13 ;  /* 0x0000000d14147c20 */ /* 0x000fe20008410000 */
[----:B------:R-:W-:Y:S01]  /*fb30*/  FMUL.FTZ R21, R21, UR13 ;  /* 0x0000000d15157c20 */ /* 0x000fe20008410000 */
[----:B------:R-:W-:Y:S03]  /*fb40*/  FMUL.FTZ R22, R22, UR13 ;  /* 0x0000000d16167c20 */ /* 0x000fe60008410000 */
[----:B------:R-:W-:Y:S01]  /*fb50*/  MUFU.TANH R15, R15 ;  /* 0x0000000f000f7308 */ /* 0x000fe20000002400 */
[C---:B------:R-:W-:Y:S01]  /*fb60*/  HMMA.16816.F32.BF16 R32, R196.reuse, R6, R32 ;  /* 0x00000006c420723c */ /* 0x040fe20000041820 */
[----:B------:R-:W2:Y:S01]  /*fb70*/  LDSM.16.M88.4 R4, [R165+0x8c00] ;  /* 0x008c0000a504783b */ /* 0x000ea20000000200 */
[----:B------:R-:W-:Y:S04]  /*fb80*/  DEPBAR.LE SB0, 0x0 ;  /* 0x000080000000791a */ /* 0x000fe80000000000 */
[----:B------:R-:W-:Y:S03]  /*fb90*/  FMUL.FTZ R24, R24, UR13 ;  /* 0x0000000d18187c20 */ /* 0x000fe60008410000 */
[----:B------:R-:W-:Y:S01]  /*fba0*/  MUFU.TANH R14, R14 ;  /* 0x0000000e000e7308 */ /* 0x000fe20000002400 */
[-C--:B---3--:R-:W-:Y:S05]  /*fbb0*/  HMMA.16816.F32.BF16 R36, R196, R8.reuse, R36 ;  /* 0x00000008c424723c */ /* 0x088fea0000041824 */
[----:B------:R-:W-:Y:S01]  /*fbc0*/  FMUL.FTZ R25, R25, UR13 ;  /* 0x0000000d19197c20 */ /* 0x000fe20008410000 */
[----:B------:R-:W-:Y:S03]  /*fbd0*/  FMUL.FTZ R26, R26, UR13 ;  /* 0x0000000d1a1a7c20 */ /* 0x000fe60008410000 */
[----:B------:R-:W-:Y:S01]  /*fbe0*/  MUFU.TANH R206, R24 ;  /* 0x0000001800ce7308 */ /* 0x000fe20000002400 */
[----:B------:R-:W-:Y:S01]  /*fbf0*/  BAR.SYNC.DEFER_BLOCKING 0x0 ;  /* 0x0000000000007b1d */ /* 0x000fe20000010000 */
[C---:B------:R-:W-:Y:S04]  /*fc00*/  HMMA.16816.F32.BF16 R40, R168.reuse, R8, R40 ;  /* 0x00000008a828723c */ /* 0x040fe80000041828 */
[----:B------:R-:W-:Y:S01]  /*fc10*/  FMNMX3.FTZ R8, R164, R178, R191, !PT ;  /* 0x000000b2a4087276 */ /* 0x000fe200078100bf */
[----:B------:R-:W-:Y:S03]  /*fc20*/  FMUL.FTZ R27, R27, UR13 ;  /* 0x0000000d1b1b7c20 */ /* 0x000fe60008410000 */
[----:B------:R-:W3:Y:S01]  /*fc30*/  MUFU.TANH R205, R25 ;  /* 0x0000001900cd7308 */ /* 0x000ee20000002400 */
[----:B------:R-:W-:Y:S01]  /*fc40*/  FMUL.FTZ R28, R28, UR13 ;  /* 0x0000000d1c1c7c20 */ /* 0x000fe20008410000 */
[-C--:B------:R-:W-:Y:S03]  /*fc50*/  HMMA.16816.F32.BF16 R44, R168, R10.reuse, R44 ;  /* 0x0000000aa82c723c */ /* 0x080fe6000004182c */
[----:B------:R-:W-:Y:S01]  /*fc60*/  FMUL.FTZ R29, R29, UR13 ;  /* 0x0000000d1d1d7c20 */ /* 0x000fe20008410000 */
[----:B------:R-:W-:Y:S01]  /*fc70*/  FMUL.FTZ R30, R30, UR13 ;  /* 0x0000000d1e1e7c20 */ /* 0x000fe20008410000 */
[----:B------:R-:W-:Y:S03]  /*fc80*/  FMUL.FTZ R31, R31, UR13 ;  /* 0x0000000d1f1f7c20 */ /* 0x000fe60008410000 */
[----:B------:R-:W-:Y:S01]  /*fc90*/  MUFU.TANH R208, R26 ;  /* 0x0000001a00d07308 */ /* 0x000fe20000002400 */
[----:B------:R-:W-:Y:S01]  /*fca0*/  FMUL.FTZ R32, R32, UR13 ;  /* 0x0000000d20207c20 */ /* 0x000fe20008410000 */
[C---:B------:R-:W-:Y:S04]  /*fcb0*/  HMMA.16816.F32.BF16 R48, R196.reuse, R10, R48 ;  /* 0x0000000ac430723c */ /* 0x040fe80000041830 */
[----:B------:R-:W-:Y:S01]  /*fcc0*/  FMUL.FTZ R40, R40, UR13 ;  /* 0x0000000d28287c20 */ /* 0x000fe20008410000 */
[----:B------:R-:W-:Y:S03]  /*fcd0*/  FMUL.FTZ R41, R41, UR13 ;  /* 0x0000000d29297c20 */ /* 0x000fe60008410000 */
[----:B------:R-:W4:Y:S01]  /*fce0*/  MUFU.TANH R207, R27 ;  /* 0x0000001b00cf7308 */ /* 0x000f220000002400 */
[----:B------:R-:W-:Y:S01]  /*fcf0*/  FMUL.FTZ R33, R33, UR13 ;  /* 0x0000000d21217c20 */ /* 0x000fe20008410000 */
[-C--:B--2---:R-:W-:Y:S03]  /*fd00*/  HMMA.16816.F32.BF16 R52, R196, R4.reuse, R52 ;  /* 0x00000004c434723c */ /* 0x084fe60000041834 */
        /* <DEDUP_REMOVED lines=8> */
[----:B------:R-:W2:Y:S01]  /*fd90*/  MUFU.TANH R211, R29 ;  /* 0x0000001d00d37308 */ /* 0x000ea20000002400 */
[----:B------:R-:W-:Y:S01]  /*fda0*/  FMUL.FTZ R47, R47, UR13 ;  /* 0x0000000d2f2f7c20 */ /* 0x000fe20008410000 */
[-C--:B------:R-:W-:Y:S03]  /*fdb0*/  HMMA.16816.F32.BF16 R60, R168, R6.reuse, R60 ;  /* 0x00000006a83c723c */ /* 0x080fe6000004183c */
[----:B------:R-:W-:Y:S01]  /*fdc0*/  FMUL.FTZ R34, R34, UR13 ;  /* 0x0000000d22227c20 */ /* 0x000fe20008410000 */
[----:B------:R-:W-:Y:S01]  /*fdd0*/  FMUL.FTZ R35, R35, UR13 ;  /* 0x0000000d23237c20 */ /* 0x000fe20008410000 */
[----:B------:R-:W-:Y:S03]  /*fde0*/  FMUL.FTZ R36, R36, UR13 ;  /* 0x0000000d24247c20 */ /* 0x000fe60008410000 */
[----:B------:R-:W-:Y:S01]  /*fdf0*/  MUFU.TANH R212, R30 ;  /* 0x0000001e00d47308 */ /* 0x000fe20000002400 */
[----:B------:R-:W-:Y:S01]  /*fe00*/  FMUL.FTZ R37, R37, UR13 ;  /* 0x0000000d25257c20 */ /* 0x000fe20008410000 */
[----:B------:R-:W-:Y:S04]  /*fe10*/  HMMA.16816.F32.BF16 R64, R196, R6, R64 ;  /* 0x00000006c440723c */ /* 0x000fe80000041840 */
[----:B------:R-:W-:Y:S01]  /*fe20*/  FMUL.FTZ R56, R56, UR13 ;  /* 0x0000000d38387c20 */ /* 0x000fe20008410000 */
[----:B------:R-:W-:Y:S03]  /*fe30*/  FMUL.FTZ R57, R57, UR13 ;  /* 0x0000000d39397c20 */ /* 0x000fe60008410000 */
[----:B------:R-:W5:Y:S01]  /*fe40*/  MUFU.TANH R26, R31 ;  /* 0x0000001f001a7308 */ /* 0x000f620000002400 */
[----:B------:R-:W-:Y:S01]  /*fe50*/  FMUL.FTZ R38, R38, UR13 ;  /* 0x0000000d26267c20 */ /* 0x000fe20008410000 */
[----:B------:R-:W-:Y:S01]  /*fe60*/  FMUL.FTZ R39, R39, UR13 ;  /* 0x0000000d27277c20 */ /* 0x000fe20008410000 */
[----:B------:R-:W-:Y:S01]  /*fe70*/  FMUL.FTZ R48, R48, UR13 ;  /* 0x0000000d30307c20 */ /* 0x000fe20008410000 */
[----:B------:R-:W-:Y:S01]  /*fe80*/  FMUL.FTZ R49, R49, UR13 ;  /* 0x0000000d31317c20 */ /* 0x000fe20008410000 */
[----:B------:R-:W-:Y:S01]  /*fe90*/  FMUL.FTZ R50, R50, UR13 ;  /* 0x0000000d32327c20 */ /* 0x000fe20008410000 */
[----:B------:R-:W-:Y:S01]  /*fea0*/  FMUL.FTZ R51, R51, UR13 ;  /* 0x0000000d33337c20 */ /* 0x000fe20008410000 */
[----:B------:R-:W-:Y:S03]  /*feb0*/  FMUL.FTZ R52, R52, UR13 ;  /* 0x0000000d34347c20 */ /* 0x000fe60008410000 */
[----:B------:R-:W-:Y:S01]  /*fec0*/  MUFU.TANH R27, R40 ;  /* 0x00000028001b7308 */ /* 0x000fe20000002400 */
[----:B------:R-:W-:Y:S01]  /*fed0*/  FMUL.FTZ R53, R53, UR13 ;  /* 0x0000000d35357c20 */ /* 0x000fe20008410000 */
[----:B------:R-:W-:Y:S01]  /*fee0*/  FMUL.FTZ R54, R54, UR13 ;  /* 0x0000000d36367c20 */ /* 0x000fe20008410000 */
[----:B------:R-:W-:Y:S01]  /*fef0*/  FMUL.FTZ R55, R55, UR13 ;  /* 0x0000000d37377c20 */ /* 0x000fe20008410000 */
[----:B------:R-:W-:Y:S01]  /*ff00*/  FMUL.FTZ R58, R58, UR13 ;  /* 0x0000000d3a3a7c20 */ /* 0x000fe20008410000 */
[----:B------:R-:W-:Y:S01]  /*ff10*/  FMUL.FTZ R59, R59, UR13 ;  /* 0x0000000d3b3b7c20 */ /* 0x000fe20008410000 */
        /* <DEDUP_REMOVED lines=9> */
[----:B------:R-:W-:Y:S03]  /*ffb0*/  FMNMX3.FTZ R4, R2, R190, R184, !PT ;  /* 0x000000be02047276 */ /* 0x000fe600078100b8 */
[----:B------:R-:W-:Y:S01]  /*ffc0*/  MUFU.TANH R248, R32 ;  /* 0x0000002000f87308 */ /* 0x000fe20000002400 */
[----:B------:R-:W-:Y:S02]  /*ffd0*/  FMNMX3.FTZ R8, R8, R193, R192, !PT ;  /* 0x000000c108087276 */ /* 0x000fe400078100c0 */
[----:B-1----:R-:W-:Y:S02]  /*ffe0*/  FMNMX3.FTZ R4, R4, R200, R12, !PT ;  /* 0x000000c804047276 */ /* 0x002fe4000781000c */
[----:B---3--:R-:W-:Y:S02]  /*fff0*/  FMNMX3.FTZ R8, R8, R206, R205, !PT ;  /* 0x000000ce08087276 */ /* 0x008fe400078100cd */
[----:B------:R-:W-:Y:S03]  /*10000*/  FMNMX3.FTZ R9, R0, R182, R195, !PT ;  /* 0x000000b600097276 */ /* 0x000fe600078100c3 */
[----:B------:R-:W-:Y:S01]  /*10010*/  MUFU.TANH R250, R33 ;  /* 0x0000002100fa7308 */ /* 0x000fe20000002400 */
[----:B----4-:R-:W-:Y:S02]  /*10020*/  FMNMX3.FTZ R4, R4, R208, R207, !PT ;  /* 0x000000d004047276 */ /* 0x010fe400078100cf */
[----:B--2---:R-:W-:Y:S02]  /*10030*/  FMNMX3.FTZ R8, R8, R210, R211, !PT ;  /* 0x000000d208087276 */ /* 0x004fe400078100d3 */
[----:B------:R-:W-:Y:S02]  /*10040*/  FMNMX3.FTZ R5, R3, R189, R188, !PT ;  /* 0x000000bd03057276 */ /* 0x000fe400078100bc */
[----:B------:R-:W-:Y:S03]  /*10050*/  FMNMX3.FTZ R9, R9, R16, R15, !PT ;  /* 0x0000001009097276 */ /* 0x000fe6000781000f */
[----:B------:R-:W1:Y:S01]  /*10060*/  MUFU.TANH R13, R13 ;  /* 0x0000000d000d7308 */ /* 0x000e620000002400 */
[----:B-----5:R-:W-:Y:S02]  /*10070*/  FMNMX3.FTZ R4, R4, R212, R26, !PT ;  /* 0x000000d404047276 */ /* 0x020fe4000781001a */
[----:B------:R-:W-:Y:S07]  /*10080*/  FMNMX3.FTZ R8, R8, R27, R30, !PT ;  /* 0x0000001b08087276 */ /* 0x000fee000781001e */
[----:B------:R-:W-:Y:S10]  /*10090*/  MUFU.TANH R214, R20 ;  /* 0x0000001400d67308 */ /* 0x000ff40000002400 */
[----:B------:R-:W2:Y:S01]  /*100a0*/  MUFU.TANH R241, R21 ;  /* 0x0000001500f17308 */ /* 0x000ea20000002400 */
[----:B-1----:R-:W-:Y:S09]  /*100b0*/  FMNMX3.FTZ R5, R5, R14, R13, !PT ;  /* 0x0000000e05057276 */ /* 0x002ff2000781000d */
[----:B------:R-:W-:Y:S10]  /*100c0*/  MUFU.TANH R33, R42 ;  /* 0x0000002a00217308 */ /* 0x000ff40000002400 */
[----:B------:R-:W1:Y:S01]  /*100d0*/  MUFU.TANH R32, R43 ;  /* 0x0000002b00207308 */ /* 0x000e620000002400 */
[----:B--2---:R-:W-:Y:S04]  /*100e0*/  FMNMX3.FTZ R9, R9, R214, R241, !PT ;  /* 0x000000d609097276 */ /* 0x004fe800078100f1 */
[----:B------:R-:W-:Y:S05]  /*100f0*/  FMNMX3.FTZ R9, R9, R248, R250, !PT ;  /* 0x000000f809097276 */ /* 0x000fea00078100fa */
        /* <DEDUP_REMOVED lines=31> */
[----:B------:R-:W-:Y:S10]  /*102f0*/  MUFU.TANH R183, R60 ;  /* 0x0000003c00b77308 */ /* 0x000ff40000002400 */
[----:B------:R-:W2:Y:S01]  /*10300*/  MUFU.TANH R185, R61 ;  /* 0x0000003d00b97308 */ /* 0x000ea20000002400 */
[----:B-1----:R-:W-:Y:S09]  /*10310*/  FMNMX3.FTZ R4, R4, R172, R171, !PT ;  /* 0x000000ac04047276 */ /* 0x002ff200078100ab */
[----:B------:R1:W3:Y:S10]  /*10320*/  MUFU.TANH R170, R62 ;  /* 0x0000003e00aa7308 */ /* 0x0002f40000002400 */
[----:B------:R1:W4:Y:S01]  /*10330*/  MUFU.TANH R169, R63 ;  /* 0x0000003f00a97308 */ /* 0x0003220000002400 */
[----:B--2---:R-:W-:Y:S09]  /*10340*/  FMNMX3.FTZ R8, R8, R183, R185, !PT ;  /* 0x000000b708087276 */ /* 0x004ff200078100b9 */
[----:B------:R1:W2:Y:S10]  /*10350*/  MUFU.TANH R181, R64 ;  /* 0x0000004000b57308 */ /* 0x0002b40000002400 */
[----:B------:R1:W1:Y:S10]  /*10360*/  MUFU.TANH R180, R65 ;  /* 0x0000004100b47308 */ /* 0x0002740000002400 */
[----:B------:R1:W1:Y:S10]  /*10370*/  MUFU.TANH R179, R66 ;  /* 0x0000004200b37308 */ /* 0x0002740000002400 */
[----:B------:R1:W1:Y:S01]  /*10380*/  MUFU.TANH R177, R67 ;  /* 0x0000004300b17308 */ /* 0x0002620000002400 */
[----:B--234-:R-:W-:Y:S05]  /*10390*/  BRA.U.ANY UP0, `(.L_x_724) ;  /* 0xffffffe500c47547 */ /* 0x01cfea000b93ffff */
.L_x_723:
[----:B------:R-:W-:Y:S01]  /*103a0*/  FMNMX3.FTZ R10, R9, R249, R246, !PT ;  /* 0x000000f9090a7276 */ /* 0x000fe200078100f6 */
[----:B------:R-:W3:Y:S01]  /*103b0*/  SHFL.BFLY PT, R11, R8, 0x2, 0x1f ;  /* 0x0c401f00080b7f89 */ /* 0x000ee200000e0000 */
[----:B------:R-:W-:Y:S01]  /*103c0*/  FMNMX3.FTZ R4, R4, R170, R169, !PT ;  /* 0x000000aa04047276 */ /* 0x000fe200078100a9 */
[----:B------:R-:W-:Y:S01]  /*103d0*/  UISETP.NE.AND UP0, UPT, UR6, URZ, UPT ;  /* 0x000000ff0600728c */ /* 0x000fe2000bf05270 */
[----:B------:R-:W-:Y:S05]  /*103e0*/  FMNMX3.FTZ R10, R10, R176, R175, !PT ;  /* 0x000000b00a0a7276 */ /* 0x000fea00078100af */
[----:B--2---:R-:W-:Y:S01]  /*103f0*/  LDSM.16.MT88.4 R20, [R221+0x9000] ;  /* 0x00900000dd14783b */ /* 0x004fe20000004200 */
[----:B------:R-:W-:Y:S01]  /*10400*/  FMNMX3.FTZ R9, R5, R239, R215, !PT ;  /* 0x000000ef05097276 */ /* 0x000fe200078100d7 */
[----:B------:R-:W-:Y:S01]  /*10410*/  UIADD3 UR6, UPT, UPT, UR6, -0x1, URZ ;  /* 0xffffffff06067890 */ /* 0x000fe2000fffe0ff */
[----:B-1----:R-:W-:Y:S02]  /*10420*/  FMNMX3.FTZ R10, R10, R181, R180, !PT ;  /* 0x000000b50a0a7276 */ /* 0x002fe400078100b4 */
[----:B------:R-:W-:Y:S03]  /*10430*/  FMNMX3.FTZ R9, R9, R247, R243, !PT ;  /* 0x000000f709097276 */ /* 0x000fe600078100f3 */
[----:B------:R-:W1:Y:S01]  /*10440*/  SHFL.BFLY PT, R5, R4, 0x2, 0x1f ;  /* 0x0c401f0004057f89 */ /* 0x000e6200000e0000 */
[----:B------:R-:W-:Y:S07]  /*10450*/  FMNMX3.FTZ R9, R9, R174, R173, !PT ;  /* 0x000000ae09097276 */ /* 0x000fee00078100ad */
[----:B------:R-:W2:Y:S01]  /*10460*/  SHFL.BFLY PT, R7, R10, 0x2, 0x1f ;  /* 0x0c401f000a077f89 */ /* 0x000ea200000e0000 */
[----:B------:R-:W-:Y:S07]  /*10470*/  FMNMX3.FTZ R9, R9, R179, R177, !PT ;  /* 0x000000b309097276 */ /* 0x000fee00078100b1 */
[----:B------:R-:W-:Y:S08]  /*10480*/  LDSM.16.MT88.4 R52, [R221+0xa000] ;  /* 0x00a00000dd34783b */ /* 0x000ff00000004200 */
[----:B------:R-:W4:Y:S01]  /*10490*/  SHFL.BFLY PT, R6, R9, 0x2, 0x1f ;  /* 0x0c401f0009067f89 */ /* 0x000f2200000e0000 */
[----:B---3--:R-:W-:Y:S07]  /*104a0*/  FMNMX.FTZ R8, R8, R11, !PT ;  /* 0x0000000b08087209 */ /* 0x008fee0007810000 */
[----:B------:R-:W3:Y:S01]  /*104b0*/  SHFL.BFLY PT, R166, R8, 0x1, 0x1f ;  /* 0x0c201f0008a67f89 */ /* 0x000ee200000e0000 */
[----:B-1----:R-:W-:Y:S02]  /*104c0*/  FMNMX.FTZ R5, R4, R5, !PT ;  /* 0x0000000504057209 */ /* 0x002fe40007810000 */
[----:B--2---:R-:W-:Y:S05]  /*104d0*/  FMNMX.FTZ R7, R10, R7, !PT ;  /* 0x000000070a077209 */ /* 0x004fea0007810000 */
[----:B------:R-:W1:Y:S08]  /*104e0*/  SHFL.BFLY PT, R165, R5, 0x1, 0x1f ;  /* 0x0c201f0005a57f89 */ /* 0x000e7000000e0000 */
[----:B------:R-:W2:Y:S01]  /*104f0*/  SHFL.BFLY PT, R168, R7, 0x1, 0x1f ;  /* 0x0c201f0007a87f89 */ /* 0x000ea200000e0000 */
[----:B----4-:R-:W-:Y:S07]  /*10500*/  FMNMX.FTZ R6, R9, R6, !PT ;  /* 0x0000000609067209 */ /* 0x010fee0007810000 */
[----:B------:R-:W4:Y:S01]  /*10510*/  SHFL.BFLY PT, R167, R6, 0x1, 0x1f ;  /* 0x0c201f0006a77f89 */ /* 0x000f2200000e0000 */
[----:B---3--:R-:W-:Y:S04]  /*10520*/  FMNMX.FTZ R166, R8, R166, !PT ;  /* 0x000000a608a67209 */ /* 0x008fe80007810000 */
[C---:B------:R-:W-:Y:S01]  /*10530*/  FSETP.NEU.FTZ.AND P1, PT, R166.reuse, -INF , PT ;  /* 0xff800000a600780b */ /* 0x040fe20003f3d000 */
[C---:B------:R-:W-:Y:S01]  /*10540*/  FADD.FTZ R4, -R166.reuse, R164 ;  /* 0x000000a4a6047221 */ /* 0x040fe20000010100 */
[----:B------:R-:W-:Y:S01]  /*10550*/  FMUL.FTZ R209, R166, UR4 ;  /* 0x00000004a6d17c20 */ /* 0x000fe20008410000 */
[----:B-1----:R-:W-:Y:S02]  /*10560*/  FMNMX.FTZ R165, R5, R165, !PT ;  /* 0x000000a505a57209 */ /* 0x002fe40007810000 */
[----:B------:R-:W-:Y:S01]  /*10570*/  FMUL.FTZ R5, R4, UR4 ;  /* 0x0000000404057c20 */ /* 0x000fe20008410000 */
[----:B--2---:R-:W-:Y:S02]  /*10580*/  FMNMX.FTZ R168, R7, R168, !PT ;  /* 0x000000a807a87209 */ /* 0x004fe40007810000 */
[----:B------:R-:W-:Y:S01]  /*10590*/  FADD.FTZ R4, -R165, R2 ;  /* 0x00000002a5047221 */ /* 0x000fe20000010100 */
[----:B------:R-:W-:Y:S01]  /*105a0*/  FSEL R209, R209, RZ, P1 ;  /* 0x000000ffd1d17208 */ /* 0x000fe20000800000 */
[----:B------:R-:W1:Y:S01]  /*105b0*/  MUFU.EX2 R2, R5 ;  /* 0x0000000500027308 */ /* 0x000e620000000800 */
[----:B------:R-:W-:Y:S01]  /*105c0*/  FSETP.NEU.FTZ.AND P1, PT, R165, -INF , PT ;  /* 0xff800000a500780b */ /* 0x000fe20003f3d000 */
[----:B------:R-:W-:Y:S01]  /*105d0*/  FMUL.FTZ R4, R4, UR4 ;  /* 0x0000000404047c20 */ /* 0x000fe20008410000 */
[----:B------:R-:W-:Y:S01]  /*105e0*/  FADD.FTZ R164, -R168, R0 ;  /* 0x00000000a8a47221 */ /* 0x000fe20000010100 */
[--C-:B------:R-:W-:Y:S01]  /*105f0*/  FFMA.FTZ R204, R178, UR4, -R209.reuse ;  /* 0x00000004b2cc7c23 */ /* 0x100fe200080108d1 */
[--C-:B------:R-:W-:Y:S01]  /*10600*/  FFMA.FTZ R194, R191, UR4, -R209.reuse ;  /* 0x00000004bfc27c23 */ /* 0x100fe200080108d1 */
[--C-:B------:R-:W-:Y:S01]  /*10610*/  FFMA.FTZ R193, R193, UR4, -R209.reuse ;  /* 0x00000004c1c17c23 */ /* 0x100fe200080108d1 */
[----:B------:R-:W-:Y:S03]  /*10620*/  FMUL.FTZ R164, R164, UR4 ;  /* 0x00000004a4a47c20 */ /* 0x000fe60008410000 */
[----:B------:R2:W3:Y:S01]  /*10630*/  MUFU.EX2 R0, R4 ;  /* 0x0000000400007308 */ /* 0x0004e20000000800 */
[----:B----4-:R-:W-:Y:S01]  /*10640*/  FMNMX.FTZ R167, R6, R167, !PT ;  /* 0x000000a706a77209 */ /* 0x010fe20007810000 */
[--C-:B------:R-:W-:Y:S01]  /*10650*/  FFMA.FTZ R192, R192, UR4, -R209.reuse ;  /* 0x00000004c0c07c23 */ /* 0x100fe200080108d1 */
[--C-:B------:R-:W-:Y:S01]  /*10660*/  FFMA.FTZ R187, R187, UR4, -R209.reuse ;  /* 0x00000004bbbb7c23 */ /* 0x100fe200080108d1 */
[--C-:B------:R-:W-:Y:S01]  /*10670*/  FFMA.FTZ R186, R186, UR4, -R209.reuse ;  /* 0x00000004baba7c23 */ /* 0x100fe200080108d1 */
[----:B------:R-:W-:Y:S01]  /*10680*/  FFMA.FTZ R183, R183, UR4, -R209 ;  /* 0x00000004b7b77c23 */ /* 0x000fe200080108d1 */
[----:B------:R-:W-:Y:S01]  /*10690*/  FADD.FTZ R3, -R167, R3 ;  /* 0x00000003a7037221 */ /* 0x000fe20000010100 */
[--C-:B------:R-:W-:Y:S03]  /*106a0*/  FFMA.FTZ R206, R206, UR4, -R209.reuse ;  /* 0x00000004cece7c23 */ /* 0x100fe600080108d1 */
[----:B------:R-:W4:Y:S01]  /*106b0*/  MUFU.EX2 R164, R164 ;  /* 0x000000a400a47308 */ /* 0x000f220000000800 */
[C---:B-1----:R-:W-:Y:S01]  /*106c0*/  FMUL.FTZ R8, R2.reuse, R160 ;  /* 0x000000a002087220 */ /* 0x042fe20000410000 */
[----:B------:R-:W-:Y:S01]  /*106d0*/  FMUL.FTZ R3, R3, UR4 ;  /* 0x0000000403037c20 */ /* 0x000fe20008410000 */
[C---:B------:R-:W-:Y:S01]  /*106e0*/  FMUL.FTZ R9, R2.reuse, R161 ;  /* 0x000000a102097220 */ /* 0x040fe20000410000 */
[C---:B------:R-:W-:Y:S01]  /*106f0*/  FMUL.FTZ R24, R2.reuse, R140 ;  /* 0x0000008c02187220 */ /* 0x040fe20000410000 */
[C---:B------:R-:W-:Y:S01]  /*10700*/  FMUL.FTZ R25, R2.reuse, R141 ;  /* 0x0000008d02197220 */ /* 0x040fe20000410000 */
[C---:B------:R-:W-:Y:S01]  /*10710*/  FMUL.FTZ R44, R2.reuse, R120 ;  /* 0x00000078022c7220 */ /* 0x040fe20000410000 */
[----:B------:R-:W-:Y:S03]  /*10720*/  FMUL.FTZ R45, R2, R121 ;  /* 0x00000079022d7220 */ /* 0x000fe60000410000 */
[----:B------:R-:W1:Y:S01]  /*10730*/  MUFU.EX2 R3, R3 ;  /* 0x0000000300037308 */ /* 0x000e620000000800 */
[----:B--2---:R-:W-:Y:S01]  /*10740*/  FMUL.FTZ R4, R165, UR4 ;  /* 0x00000004a5047c20 */ /* 0x004fe20008410000 */
[C---:B---3--:R-:W-:Y:S01]  /*10750*/  FMUL.FTZ R10, R0.reuse, R162 ;  /* 0x000000a2000a7220 */ /* 0x048fe20000410000 */
[C---:B------:R-:W-:Y:S01]  /*10760*/  FMUL.FTZ R11, R0.reuse, R163 ;  /* 0x000000a3000b7220 */ /* 0x040fe20000410000 */
[C---:B------:R-:W-:Y:S01]  /*10770*/  FMUL.FTZ R46, R0.reuse, R122 ;  /* 0x0000007a002e7220 */ /* 0x040fe20000410000 */
[----:B------:R-:W-:Y:S01]  /*10780*/  FMUL.FTZ R47, R0, R123 ;  /* 0x0000007b002f7220 */ /* 0x000fe20000410000 */
[----:B------:R-:W-:Y:S01]  /*10790*/  FSEL R178, R4, RZ, P1 ;  /* 0x000000ff04b27208 */ /* 0x000fe20000800000 */
[----:B------:R-:W-:Y:S01]  /*107a0*/  FMUL.FTZ R4, R167, UR4 ;  /* 0x00000004a7047c20 */ /* 0x000fe20008410000 */
[----:B------:R-:W-:Y:S02]  /*107b0*/  FSETP.NEU.FTZ.AND P1, PT, R168, -INF , PT ;  /* 0xff800000a800780b */ /* 0x000fe40003f3d000 */
[----:B------:R-:W-:Y:S01]  /*107c0*/  MUFU.EX2 R204, R204 ;  /* 0x000000cc00cc7308 */ /* 0x000fe20000000800 */
[----:B----4-:R-:W-:Y:S01]  /*107d0*/  FMUL.FTZ R5, R164, R157 ;  /* 0x0000009da4057220 */ /* 0x010fe20000410000 */
[--C-:B------:R-:W-:Y:S01]  /*107e0*/  FFMA.FTZ R191, R184, UR4, -R178.reuse ;  /* 0x00000004b8bf7c23 */ /* 0x100fe200080108b2 */
[----:B------:R-:W-:Y:S01]  /*107f0*/  FMUL.FTZ R184, R168, UR4 ;  /* 0x00000004a8b87c20 */ /* 0x000fe20008410000 */
[--C-:B------:R-:W-:Y:S01]  /*10800*/  FFMA.FTZ R203, R190, UR4, -R178.reuse ;  /* 0x00000004becb7c23 */ /* 0x100fe200080108b2 */
[----:B------:R-:W-:Y:S01]  /*10810*/  FFMA.FTZ R190, R200, UR4, -R178 ;  /* 0x00000004c8be7c23 */ /* 0x000fe200080108b2 */
[----:B------:R-:W-:Y:S01]  /*10820*/  FMUL.FTZ R17, R164, R149 ;  /* 0x00000095a4117220 */ /* 0x000fe20000410000 */
[----:B------:R-:W-:Y:S03]  /*10830*/  MOV R149, R30 ;  /* 0x0000001e00957202 */ /* 0x000fe60000000f00 */
[----:B------:R-:W2:Y:S01]  /*10840*/  MUFU.EX2 R194, R194 ;  /* 0x000000c200c27308 */ /* 0x000ea20000000800 */
[----:B------:R-:W-:Y:S01]  /*10850*/  FSEL R184, R184, RZ, P1 ;  /* 0x000000ffb8b87208 */ /* 0x000fe20000800000 */
[----:B-1----:R-:W-:Y:S01]  /*10860*/  FMUL.FTZ R6, R3, R158 ;  /* 0x0000009e03067220 */ /* 0x002fe20000410000 */
[----:B------:R-:W-:Y:S01]  /*10870*/  FSETP.NEU.FTZ.AND P1, PT, R167, -INF , PT ;  /* 0xff800000a700780b */ /* 0x000fe20003f3d000 */
[C---:B------:R-:W-:Y:S01]  /*10880*/  FMUL.FTZ R7, R3.reuse, R159 ;  /* 0x0000009f03077220 */ /* 0x040fe20000410000 */
[----:B------:R-:W-:Y:S01]  /*10890*/  FMUL.FTZ R18, R3, R150 ;  /* 0x0000009603127220 */ /* 0x000fe20000410000 */
[--C-:B------:R-:W-:Y:S01]  /*108a0*/  FFMA.FTZ R202, R182, UR4, -R184.reuse ;  /* 0x00000004b6ca7c23 */ /* 0x100fe200080108b8 */
[----:B------:R-:W-:Y:S01]  /*108b0*/  FSEL R182, R4, RZ, P1 ;  /* 0x000000ff04b67208 */ /* 0x000fe20000800000 */
        /* <DEDUP_REMOVED lines=8> */
[----:B------:R-:W-:Y:S01]  /*10940*/  FFMA.FTZ R189, R12, UR4, -R178 ;  /* 0x000000040cbd7c23 */ /* 0x000fe200080108b2 */
[----:B------:R-:W-:Y:S01]  /*10950*/  MOV R188, R233 ;  /* 0x000000e900bc7202 */ /* 0x000fe20000000f00 */
[----:B------:R-:W-:Y:S03]  /*10960*/  FMUL.FTZ R4, R164, R156 ;  /* 0x0000009ca4047220 */ /* 0x000fe60000410000 */
[----:B------:R-:W-:Y:S01]  /*10970*/  MUFU.EX2 R202, R202 ;  /* 0x000000ca00ca7308 */ /* 0x000fe20000000800 */
[----:B------:R-:W-:Y:S01]  /*10980*/  @P0 IADD3 R188, PT, PT, R236, -0x20, RZ ;  /* 0xffffffe0ecbc0810 */ /* 0x000fe20007ffe0ff */
[----:B------:R-:W-:Y:S01]  /*10990*/  FMUL.FTZ R12, R2, R152 ;  /* 0x00000098020c7220 */ /* 0x000fe20000410000 */
[----:B--2---:R-:W-:Y:S01]  /*109a0*/  F2FP.BF16.F32.PACK_AB R160, R194, R204 ;  /* 0x000000ccc2a0723e */ /* 0x004fe200000010ff */
[----:B------:R-:W-:Y:S01]  /*109b0*/  FMUL.FTZ R13, R2, R153 ;  /* 0x00000099020d7220 */ /* 0x000fe20000410000 */
[C---:B------:R-:W-:Y:S01]  /*109c0*/  FMUL.FTZ R14, R0.reuse, R154 ;  /* 0x0000009a000e7220 */ /* 0x040fe20000410000 */
[----:B------:R-:W1:Y:S01]  /*109d0*/  LDSM.16.MT88.4 R36, [R188] ;  /* 0x00000000bc24783b */ /* 0x000e620000004200 */
[----:B------:R-:W-:Y:S03]  /*109e0*/  FMUL.FTZ R15, R0, R155 ;  /* 0x0000009b000f7220 */ /* 0x000fe60000410000 */
[----:B------:R-:W2:Y:S01]  /*109f0*/  MUFU.EX2 R201, R201 ;  /* 0x000000c900c97308 */ /* 0x000ea20000000800 */
[----:B------:R-:W-:Y:S01]  /*10a00*/  FMUL.FTZ R16, R164, R148 ;  /* 0x00000094a4107220 */ /* 0x000fe20000410000 */
[----:B------:R-:W-:Y:S01]  /*10a10*/  FMUL.FTZ R19, R3, R151 ;  /* 0x0000009703137220 */ /* 0x000fe20000410000 */
[----:B------:R-:W-:Y:S01]  /*10a20*/  MOV R150, R27 ;  /* 0x0000001b00967202 */ /* 0x000fe20000000f00 */
[C---:B------:R-:W-:Y:S01]  /*10a30*/  FMUL.FTZ R27, R0.reuse, R143 ;  /* 0x0000008f001b7220 */ /* 0x040fe20000410000 */
[----:B------:R-:W-:Y:S01]  /*10a40*/  MOV R151, R26 ;  /* 0x0000001a00977202 */ /* 0x000fe20000000f00 */
[----:B------:R-:W-:Y:S01]  /*10a50*/  FMUL.FTZ R26, R0, R142 ;  /* 0x0000008e001a7220 */ /* 0x000fe20000410000 */
[----:B------:R-:W-:Y:S03]  /*10a60*/  MOV R153, R29 ;  /* 0x0000001d00997202 */ /* 0x000fe60000000f00 */
[----:B------:R-:W-:Y:S01]  /*10a70*/  MUFU.EX2 R198, R198 ;  /* 0x000000c600c67308 */ /* 0x000fe20000000800 */
[----:B------:R-:W-:Y:S01]  /*10a80*/  MOV R152, R28 ;  /* 0x0000001c00987202 */ /* 0x000fe20000000f00 */
[C---:B------:R-:W-:Y:S01]  /*10a90*/  FMUL.FTZ R29, R2.reuse, R137 ;  /* 0x00000089021d7220 */ /* 0x040fe20000410000 */
[----:B------:R-:W-:Y:S01]  /*10aa0*/  MOV R154, R31 ;  /* 0x0000001f009a7202 */ /* 0x000fe20000000f00 */
[----:B------:R-:W-:Y:S01]  /*10ab0*/  FMUL.FTZ R28, R2, R136 ;  /* 0x00000088021c7220 */ /* 0x000fe20000410000 */
[C---:B------:R-:W-:Y:S01]  /*10ac0*/  FMUL.FTZ R30, R0.reuse, R138 ;  /* 0x0000008a001e7220 */ /* 0x040fe20000410000 */
[----:B------:R-:W-:Y:S01]  /*10ad0*/  FMUL.FTZ R31, R0, R139 ;  /* 0x0000008b001f7220 */ /* 0x000fe20000410000 */
[----:B------:R-:W-:Y:S03]  /*10ae0*/  MOV R148, R33 ;  /* 0x0000002100947202 */ /* 0x000fe60000000f00 */
[----:B------:R-:W3:Y:S01]  /*10af0*/  MUFU.EX2 R197, R197 ;  /* 0x000000c500c57308 */ /* 0x000ee20000000800 */
[----:B--2---:R-:W-:Y:S01]  /*10b00*/  F2FP.BF16.F32.PACK_AB R156, R201, R202 ;  /* 0x000000cac99c723e */ /* 0x004fe200000010ff */
[C---:B------:R-:W-:Y:S01]  /*10b10*/  FMUL.FTZ R33, R164.reuse, R133 ;  /* 0x00000085a4217220 */ /* 0x040fe20000410000 */
[----:B------:R-:W-:Y:S01]  /*10b20*/  MOV R155, R32 ;  /* 0x00000020009b7202 */ /* 0x000fe20000000f00 */
[C---:B------:R-:W-:Y:S01]  /*10b30*/  FMUL.FTZ R32, R164.reuse, R132 ;  /* 0x00000084a4207220 */ /* 0x040fe20000410000 */
[C---:B------:R-:W-:Y:S01]  /*10b40*/  FMUL.FTZ R34, R3.reuse, R134 ;  /* 0x0000008603227220 */ /* 0x040fe20000410000 */
[C---:B------:R-:W-:Y:S01]  /*10b50*/  FMUL.FTZ R35, R3.reuse, R135 ;  /* 0x0000008703237220 */ /* 0x040fe20000410000 */
[----:B------:R-:W-:Y:S03]  /*10b60*/  LDSM.16.MT88.4 R120, [R221+0xa800] ;  /* 0x00a80000dd78783b */ /* 0x000fe60000004200 */
[----:B------:R-:W-:Y:S01]  /*10b70*/  MUFU.EX2 R200, R200 ;  /* 0x000000c800c87308 */ /* 0x000fe20000000800 */
[C---:B------:R-:W-:Y:S01]  /*10b80*/  FMUL.FTZ R48, R164.reuse, R116 ;  /* 0x00000074a4307220 */ /* 0x040fe20000410000 */
[----:B------:R-:W-:Y:S01]  /*10b90*/  FMUL.FTZ R49, R164, R117 ;  /* 0x00000075a4317220 */ /* 0x000fe20000410000 */
[C---:B------:R-:W-:Y:S01]  /*10ba0*/  FMUL.FTZ R50, R3.reuse, R118 ;  /* 0x0000007603327220 */ /* 0x040fe20000410000 */
[----:B------:R-:W-:Y:S01]  /*10bb0*/  FMUL.FTZ R51, R3, R119 ;  /* 0x0000007703337220 */ /* 0x000fe20000410000 */
[----:B------:R-:W-:Y:S01]  /*10bc0*/  FMUL.FTZ R61, R2, R105 ;  /* 0x00000069023d7220 */ /* 0x000fe20000410000 */
[C---:B------:R-:W-:Y:S01]  /*10bd0*/  FMUL.FTZ R62, R0.reuse, R106 ;  /* 0x0000006a003e7220 */ /* 0x040fe20000410000 */
[----:B------:R-:W-:Y:S03]  /*10be0*/  LDSM.16.MT88.4 R116, [R221+0xa400] ;  /* 0x00a40000dd74783b */ /* 0x000fe60000004200 */
[----:B------:R-:W2:Y:S01]  /*10bf0*/  MUFU.EX2 R199, R199 ;  /* 0x000000c700c77308 */ /* 0x000ea20000000800 */
[----:B---3--:R-:W-:Y:S01]  /*10c00*/  F2FP.BF16.F32.PACK_AB R157, R197, R198 ;  /* 0x000000c6c59d723e */ /* 0x008fe200000010ff */
[----:B------:R-:W-:Y:S01]  /*10c10*/  FMUL.FTZ R63, R0, R107 ;  /* 0x0000006b003f7220 */ /* 0x000fe20000410000 */
[C---:B------:R-:W-:Y:S01]  /*10c20*/  FMUL.FTZ R64, R164.reuse, R100 ;  /* 0x00000064a4407220 */ /* 0x040fe20000410000 */
[----:B------:R-:W-:Y:S01]  /*10c30*/  FMUL.FTZ R65, R164, R101 ;  /* 0x00000065a4417220 */ /* 0x000fe20000410000 */
[C---:B------:R-:W-:Y:S01]  /*10c40*/  FMUL.FTZ R66, R3.reuse, R102 ;  /* 0x0000006603427220 */ /* 0x040fe20000410000 */
[----:B------:R-:W-:Y:S01]  /*10c50*/  FMUL.FTZ R67, R3, R103 ;  /* 0x0000006703437220 */ /* 0x000fe20000410000 */
[----:B------:R-:W-:Y:S03]  /*10c60*/  LDSM.16.MT88.4 R132, [R188+0xc00] ;  /* 0x000c0000bc84783b */ /* 0x000fe60000004200 */
[----:B------:R-:W-:Y:S01]  /*10c70*/  MUFU.EX2 R196, R196 ;  /* 0x000000c400c47308 */ /* 0x000fe20000000800 */
[--C-:B------:R-:W-:Y:S01]  /*10c80*/  FFMA.FTZ R181, R181, UR4, -R184.reuse ;  /* 0x00000004b5b57c23 */ /* 0x100fe200080108b8 */
[----:B------:R-:W-:Y:S01]  /*10c90*/  FMUL.FTZ R41, R2, R125 ;  /* 0x0000007d02297220 */ /* 0x000fe20000410000 */
[C---:B------:R-:W-:Y:S01]  /*10ca0*/  FMUL.FTZ R42, R0.reuse, R126 ;  /* 0x0000007e002a7220 */ /* 0x040fe20000410000 */
[----:B------:R-:W-:Y:S01]  /*10cb0*/  FMUL.FTZ R43, R0, R127 ;  /* 0x0000007f002b7220 */ /* 0x000fe20000410000 */
[--C-:B------:R-:W-:Y:S01]  /*10cc0*/  FFMA.FTZ R60, R205, UR4, -R209.reuse ;  /* 0x00000004cd3c7c23 */ /* 0x100fe200080108d1 */
[C---:B------:R-:W-:Y:S01]  /*10cd0*/  FMUL.FTZ R68, R164.reuse, R68 ;  /* 0x00000044a4447220 */ /* 0x040fe20000410000 */
[----:B------:R-:W-:Y:S03]  /*10ce0*/  LDSM.16.MT88.4 R100, [R188+0x2000] ;  /* 0x00200000bc64783b */ /* 0x000fe60000004200 */
[----:B------:R-:W3:Y:S01]  /*10cf0*/  MUFU.EX2 R195, R195 ;  /* 0x000000c300c37308 */ /* 0x000ee20000000800 */
[----:B--2---:R-:W-:Y:S01]  /*10d00*/  F2FP.BF16.F32.PACK_AB R158, R199, R200 ;  /* 0x000000c8c79e723e */ /* 0x004fe200000010ff */
[----:B------:R-:W-:Y:S01]  /*10d10*/  FMUL.FTZ R69, R164, R69 ;  /* 0x00000045a4457220 */ /* 0x000fe20000410000 */
[C---:B------:R-:W-:Y:S01]  /*10d20*/  FMUL.FTZ R70, R3.reuse, R70 ;  /* 0x0000004603467220 */ /* 0x040fe20000410000 */
[----:B------:R-:W-:Y:S01]  /*10d30*/  FMUL.FTZ R71, R3, R71 ;  /* 0x0000004703477220 */ /* 0x000fe20000410000 */
[C---:B------:R-:W-:Y:S01]  /*10d40*/  FMUL.FTZ R72, R2.reuse, R72 ;  /* 0x0000004802487220 */ /* 0x040fe20000410000 */
[----:B------:R-:W-:Y:S01]  /*10d50*/  FMUL.FTZ R73, R2, R73 ;  /* 0x0000004902497220 */ /* 0x000fe20000410000 */
[C---:B------:R-:W-:Y:S03]  /*10d60*/  FMUL.FTZ R74, R0.reuse, R74 ;  /* 0x0000004a004a7220 */ /* 0x040fe60000410000 */
[----:B------:R-:W2:Y:S01]  /*10d70*/  MUFU.EX2 R191, R191 ;  /* 0x000000bf00bf7308 */ /* 0x000ea20000000800 */
[----:B------:R-:W-:Y:S01]  /*10d80*/  FMUL.FTZ R75, R0, R75 ;  /* 0x0000004b004b7220 */ /* 0x000fe20000410000 */
[C---:B------:R-:W-:Y:S01]  /*10d90*/  FMUL.FTZ R76, R2.reuse, R76 ;  /* 0x0000004c024c7220 */ /* 0x040fe20000410000 */
[----:B------:R-:W-:Y:S01]  /*10da0*/  FMUL.FTZ R77, R2, R77 ;  /* 0x0000004d024d7220 */ /* 0x000fe20000410000 */
[C---:B------:R-:W-:Y:S01]  /*10db0*/  FMUL.FTZ R78, R0.reuse, R78 ;  /* 0x0000004e004e7220 */ /* 0x040fe20000410000 */
[----:B------:R-:W-:Y:S01]  /*10dc0*/  FMUL.FTZ R79, R0, R79 ;  /* 0x0000004f004f7220 */ /* 0x000fe20000410000 */
[C---:B------:R-:W-:Y:S01]  /*10dd0*/  FMUL.FTZ R80, R164.reuse, R80 ;  /* 0x00000050a4507220 */ /* 0x040fe20000410000 */
[----:B------:R-:W-:Y:S03]  /*10de0*/  FMUL.FTZ R81, R164, R81 ;  /* 0x00000051a4517220 */ /* 0x000fe60000410000 */
[----:B------:R-:W-:Y:S01]  /*10df0*/  MUFU.EX2 R193, R193 ;  /* 0x000000c100c17308 */ /* 0x000fe20000000800 */
[----:B---3--:R-:W-:Y:S01]  /*10e00*/  F2FP.BF16.F32.PACK_AB R159, R195, R196 ;  /* 0x000000c4c39f723e */ /* 0x008fe200000010ff */
[C---:B------:R-:W-:Y:S01]  /*10e10*/  FMUL.FTZ R82, R3.reuse, R82 ;  /* 0x0000005203527220 */ /* 0x040fe20000410000 */
[----:B------:R-:W-:Y:S01]  /*10e20*/  FMUL.FTZ R83, R3, R83 ;  /* 0x0000005303537220 */ /* 0x000fe20000410000 */
[--C-:B------:R-:W-:Y:S01]  /*10e30*/  FFMA.FTZ R214, R214, UR4, -R184.reuse ;  /* 0x00000004d6d67c23 */ /* 0x100fe200080108b8 */
[----:B------:R-:W-:Y:S01]  /*10e40*/  FFMA.FTZ R241, R241, UR4, -R184 ;  /* 0x00000004f1f17c23 */ /* 0x000fe200080108b8 */
[--C-:B------:R-:W-:Y:S01]  /*10e50*/  FFMA.FTZ R245, R245, UR4, -R182.reuse ;  /* 0x00000004f5f57c23 */ /* 0x100fe200080108b6 */
[----:B------:R-:W-:Y:S01]  /*10e60*/  FFMA.FTZ R244, R244, UR4, -R182 ;  /* 0x00000004f4f47c23 */ /* 0x000fe200080108b6 */
[-C--:B------:R-:W-:Y:S02]  /*10e70*/  HMMA.16816.F32.BF16 R4, R156, R20.reuse, R4 ;  /* 0x000000149c04723c */ /* 0x080fe40000041804 */
[----:B------:R-:W3:Y:S03]  /*10e80*/  MUFU.EX2 R192, R192 ;  /* 0x000000c000c07308 */ /* 0x000ee60000000800 */
[----:B--2---:R-:W-:Y:S01]  /*10e90*/  F2FP.BF16.F32.PACK_AB R161, R191, R203 ;  /* 0x000000cbbfa1723e */ /* 0x004fe200000010ff */
[----:B------:R-:W-:Y:S01]  /*10ea0*/  FMUL.FTZ R40, R2, R124 ;  /* 0x0000007c02287220 */ /* 0x000fe20000410000 */
[--C-:B------:R-:W-:Y:S01]  /*10eb0*/  FFMA.FTZ R248, R248, UR4, -R184.reuse ;  /* 0x00000004f8f87c23 */ /* 0x100fe200080108b8 */
[----:B------:R-:W-:Y:S04]  /*10ec0*/  FFMA.FTZ R250, R250, UR4, -R184 ;  /* 0x00000004fafa7c23 */ /* 0x000fe800080108b8 */
[----:B------:R-:W-:Y:S01]  /*10ed0*/  MUFU.EX2 R190, R190 ;  /* 0x000000be00be7308 */ /* 0x000fe20000000800 */
[--C-:B------:R-:W-:Y:S01]  /*10ee0*/  FFMA.FTZ R251, R251, UR4, -R182.reuse ;  /* 0x00000004fbfb7c23 */ /* 0x100fe200080108b6 */
[----:B------:R-:W-:Y:S01]  /*10ef0*/  FFMA.FTZ R252, R252, UR4, -R182 ;  /* 0x00000004fcfc7c23 */ /* 0x000fe200080108b6 */
[--C-:B------:R-:W-:Y:S01]  /*10f00*/  FFMA.FTZ R210, R210, UR4, -R209.reuse ;  /* 0x00000004d2d27c23 */ /* 0x100fe200080108d1 */
[----:B------:R-:W-:Y:S01]  /*10f10*/  FFMA.FTZ R211, R211, UR4, -R209 ;  /* 0x00000004d3d37c23 */ /* 0x000fe200080108d1 */
[--C-:B------:R-:W-:Y:S01]  /*10f20*/  FFMA.FTZ R240, R240, UR4, -R184.reuse ;  /* 0x00000004f0f07c23 */ /* 0x100fe200080108b8 */
[----:B------:R-:W-:Y:S01]  /*10f30*/  FFMA.FTZ R242, R242, UR4, -R184 ;  /* 0x00000004f2f27c23 */ /* 0x000fe200080108b8 */
[--C-:B------:R-:W-:Y:S03]  /*10f40*/  FFMA.FTZ R239, R239, UR4, -R182.reuse ;  /* 0x00000004efef7c23 */ /* 0x100fe600080108b6 */
[----:B------:R-:W2:Y:S01]  /*10f50*/  MUFU.EX2 R189, R189 ;  /* 0x000000bd00bd7308 */ /* 0x000ea20000000800 */
[----:B---3--:R-:W-:Y:S01]  /*10f60*/  F2FP.BF16.F32.PACK_AB R162, R192, R193 ;  /* 0x000000c1c0a2723e */ /* 0x008fe200000010ff */
[----:B------:R-:W-:Y:S01]  /*10f70*/  FFMA.FTZ R215, R215, UR4, -R182 ;  /* 0x00000004d7d77c23 */ /* 0x000fe200080108b6 */
[--C-:B------:R-:W-:Y:S01]  /*10f80*/  FFMA.FTZ R249, R249, UR4, -R184.reuse ;  /* 0x00000004f9f97c23 */ /* 0x100fe200080108b8 */
[----:B------:R-:W-:Y:S01]  /*10f90*/  FFMA.FTZ R246, R246, UR4, -R184 ;  /* 0x00000004f6f67c23 */ /* 0x000fe200080108b8 */
[--C-:B------:R-:W-:Y:S01]  /*10fa0*/  FFMA.FTZ R247, R247, UR4, -R182.reuse ;  /* 0x00000004f7f77c23 */ /* 0x100fe200080108b6 */
[----:B------:R-:W-:Y:S01]  /*10fb0*/  FFMA.FTZ R243, R243, UR4, -R182 ;  /* 0x00000004f3f37c23 */ /* 0x000fe200080108b6 */
[--C-:B------:R-:W-:Y:S03]  /*10fc0*/  FFMA.FTZ R176, R176, UR4, -R184.reuse ;  /* 0x00000004b0b07c23 */ /* 0x100fe600080108b8 */
[----:B------:R-:W-:Y:S01]  /*10fd0*/  MUFU.EX2 R127, R187 ;  /* 0x000000bb007f7308 */ /* 0x000fe20000000800 */
[--C-:B------:R-:W-:Y:S01]  /*10fe0*/  FFMA.FTZ R175, R175, UR4, -R184.reuse ;  /* 0x00000004afaf7c23 */ /* 0x100fe200080108b8 */
[----:B------:R-:W-:Y:S01]  /*10ff0*/  FFMA.FTZ R184, R180, UR4, -R184 ;  /* 0x00000004b4b87c23 */ /* 0x000fe200080108b8 */
[--C-:B------:R-:W-:Y:S01]  /*11000*/  FFMA.FTZ R174, R174, UR4, -R182.reuse ;  /* 0x00000004aeae7c23 */ /* 0x100fe200080108b6 */
[--C-:B------:R-:W-:Y:S01]  /*11010*/  FFMA.FTZ R173, R173, UR4, -R182.reuse ;  /* 0x00000004adad7c23 */ /* 0x100fe200080108b6 */
[--C-:B------:R-:W-:Y:S01]  /*11020*/  FFMA.FTZ R179, R179, UR4, -R182.reuse ;  /* 0x00000004b3b37c23 */ /* 0x100fe200080108b6 */
[----:B------:R-:W-:Y:S01]  /*11030*/  FFMA.FTZ R182, R177, UR4, -R182 ;  /* 0x00000004b1b67c23 */ /* 0x000fe200080108b6 */
[C---:B------:R-:W-:Y:S03]  /*11040*/  FMUL.FTZ R56, R2.reuse, R108 ;  /* 0x0000006c02387220 */ /* 0x040fe60000410000 */
[----:B------:R-:W-:Y:S01]  /*11050*/  MUFU.EX2 R140, R184 ;  /* 0x000000b8008c7308 */ /* 0x000fe20000000800 */
[----:B--2---:R-:W-:Y:S01]  /*11060*/  F2FP.BF16.F32.PACK_AB R163, R189, R190 ;  /* 0x000000bebda3723e */ /* 0x004fe200000010ff */
[----:B------:R-:W-:Y:S01]  /*11070*/  FMUL.FTZ R57, R2, R109 ;  /* 0x0000006d02397220 */ /* 0x000fe20000410000 */
[C---:B------:R-:W-:Y:S01]  /*11080*/  FMUL.FTZ R58, R0.reuse, R110 ;  /* 0x0000006e003a7220 */ /* 0x040fe20000410000 */
[----:B------:R-:W-:Y:S01]  /*11090*/  FMUL.FTZ R59, R0, R111 ;  /* 0x0000006f003b7220 */ /* 0x000fe20000410000 */
[C---:B------:R-:W-:Y:S01]  /*110a0*/  FMUL.FTZ R84, R164.reuse, R84 ;  /* 0x00000054a4547220 */ /* 0x040fe20000410000 */
[C---:B------:R-:W-:Y:S01]  /*110b0*/  FMUL.FTZ R85, R164.reuse, R85 ;  /* 0x00000055a4557220 */ /* 0x040fe20000410000 */
[C---:B------:R-:W-:Y:S01]  /*110c0*/  FMUL.FTZ R86, R3.reuse, R86 ;  /* 0x0000005603567220 */ /* 0x040fe20000410000 */
[C---:B------:R-:W-:Y:S02]  /*110d0*/  HMMA.16816.F32.BF16 R8, R160.reuse, R20, R8 ;  /* 0x00000014a008723c */ /* 0x040fe40000041808 */
[----:B------:R-:W-:Y:S02]  /*110e0*/  MUFU.EX2 R141, R182 ;  /* 0x000000b6008d7308 */ /* 0x000fe40000000800 */
[C---:B------:R-:W-:Y:S01]  /*110f0*/  FMUL.FTZ R20, R164.reuse, R144 ;  /* 0x00000090a4147220 */ /* 0x040fe20000410000 */
[----:B------:R-:W-:Y:S01]  /*11100*/  FMUL.FTZ R21, R164, R145 ;  /* 0x00000091a4157220 */ /* 0x000fe20000410000 */
[C---:B------:R-:W-:Y:S01]  /*11110*/  FMUL.FTZ R87, R3.reuse, R87 ;  /* 0x0000005703577220 */ /* 0x040fe20000410000 */
[C---:B------:R-:W-:Y:S01]  /*11120*/  FMUL.FTZ R88, R2.reuse, R88 ;  /* 0x0000005802587220 */ /* 0x040fe20000410000 */
[-C--:B------:R-:W-:Y:S04]  /*11130*/  HMMA.16816.F32.BF16 R12, R160, R22.reuse, R12 ;  /* 0x00000016a00c723c */ /* 0x080fe8000004180c */
[----:B------:R-:W-:Y:S01]  /*11140*/  MUFU.EX2 R125, R186 ;  /* 0x000000ba007d7308 */ /* 0x000fe20000000800 */
[----:B------:R-:W-:Y:S01]  /*11150*/  FMUL.FTZ R89, R2, R89 ;  /* 0x0000005902597220 */ /* 0x000fe20000410000 */
        /* <DEDUP_REMOVED lines=10> */
[C---:B------:R-:W-:Y:S05]  /*11200*/  FMUL.FTZ R96, R164.reuse, R96 ;  /* 0x00000060a4607220 */ /* 0x040fea0000410000 */
[----:B------:R-:W-:Y:S01]  /*11210*/  MUFU.EX2 R137, R183 ;  /* 0x000000b700897308 */ /* 0x000fe20000000800 */
[----:B------:R-:W-:Y:S01]  /*11220*/  FMUL.FTZ R97, R164, R97 ;  /* 0x00000061a4617220 */ /* 0x000fe20000410000 */
[C---:B------:R-:W-:Y:S01]  /*11230*/  FMUL.FTZ R98, R3.reuse, R98 ;  /* 0x0000006203627220 */ /* 0x040fe20000410000 */
[-C--:B-1----:R-:W-:Y:S03]  /*11240*/  HMMA.16816.F32.BF16 R20, R156, R36.reuse, R20 ;  /* 0x000000249c14723c */ /* 0x082fe60000041814 */
[----:B------:R-:W-:Y:S01]  /*11250*/  FMUL.FTZ R99, R3, R99 ;  /* 0x0000006303637220 */ /* 0x000fe20000410000 */
[--C-:B------:R-:W-:Y:S03]  /*11260*/  FFMA.FTZ R172, R172, UR4, -R178.reuse ;  /* 0x00000004acac7c23 */ /* 0x100fe600080108b2 */
[----:B------:R1:W2:Y:S01]  /*11270*/  MUFU.EX2 R206, R60 ;  /* 0x0000003c00ce7308 */ /* 0x0002a20000000800 */
[--C-:B------:R-:W-:Y:S01]  /*11280*/  FFMA.FTZ R208, R208, UR4, -R178.reuse ;  /* 0x00000004d0d07c23 */ /* 0x100fe200080108b2 */
[--C-:B------:R-:W-:Y:S01]  /*11290*/  FFMA.FTZ R207, R207, UR4, -R178.reuse ;  /* 0x00000004cfcf7c23 */ /* 0x100fe200080108b2 */
[C---:B------:R-:W-:Y:S04]  /*112a0*/  HMMA.16816.F32.BF16 R24, R160.reuse, R36, R24 ;  /* 0x00000024a018723c */ /* 0x040fe80000041818 */
[C---:B------:R-:W-:Y:S01]  /*112b0*/  FMUL.FTZ R36, R164.reuse, R128 ;  /* 0x00000080a4247220 */ /* 0x040fe20000410000 */
[----:B------:R-:W-:Y:S02]  /*112c0*/  FMUL.FTZ R37, R164, R129 ;  /* 0x00000081a4257220 */ /* 0x000fe40000410000 */
[----:B------:R-:W3:Y:S01]  /*112d0*/  MUFU.EX2 R214, R214 ;  /* 0x000000d600d67308 */ /* 0x000ee20000000800 */
[--C-:B------:R-:W-:Y:S01]  /*112e0*/  FFMA.FTZ R212, R212, UR4, -R178.reuse ;  /* 0x00000004d4d47c23 */ /* 0x100fe200080108b2 */
[-C--:B------:R-:W-:Y:S03]  /*112f0*/  HMMA.16816.F32.BF16 R28, R160, R38.reuse, R28 ;  /* 0x00000026a01c723c */ /* 0x080fe6000004181c */
[--C-:B------:R-:W-:Y:S01]  /*11300*/  FFMA.FTZ R213, R213, UR4, -R178.reuse ;  /* 0x00000004d5d57c23 */ /* 0x100fe200080108b2 */
[--C-:B------:R-:W-:Y:S01]  /*11310*/  FFMA.FTZ R171, R171, UR4, -R178.reuse ;  /* 0x00000004abab7c23 */ /* 0x100fe200080108b2 */
[----:B------:R-:W-:Y:S01]  /*11320*/  FFMA.FTZ R170, R170, UR4, -R178 ;  /* 0x00000004aaaa7c23 */ /* 0x000fe200080108b2 */
[----:B-1----:R-:W-:Y:S01]  /*11330*/  FMUL.FTZ R60, R2, R104 ;  /* 0x00000068023c7220 */ /* 0x002fe20000410000 */
[----:B--2---:R-:W-:Y:S01]  /*11340*/  F2FP.BF16.F32.PACK_AB R108, R206, R205 ;  /* 0x000000cdce6c723e */ /* 0x004fe200000010ff */
[C---:B------:R-:W-:Y:S01]  /*11350*/  HMMA.16816.F32.BF16 R32, R156.reuse, R38, R32 ;  /* 0x000000269c20723c */ /* 0x040fe20000041820 */
[----:B------:R-:W-:Y:S01]  /*11360*/  LDSM.16.MT88.4 R104, [R221+0x9400] ;  /* 0x00940000dd68783b */ /* 0x000fe20000004200 */
[----:B------:R-:W-:Y:S02]  /*11370*/  MUFU.EX2 R241, R241 ;  /* 0x000000f100f17308 */ /* 0x000fe40000000800 */
[C---:B------:R-:W-:Y:S01]  /*11380*/  FMUL.FTZ R38, R3.reuse, R130 ;  /* 0x0000008203267220 */ /* 0x040fe20000410000 */
[C---:B------:R-:W-:Y:S01]  /*11390*/  FMUL.FTZ R39, R3.reuse, R131 ;  /* 0x0000008303277220 */ /* 0x040fe20000410000 */
[----:B------:R-:W-:Y:S01]  /*113a0*/  FFMA.FTZ R204, R2, R238, R204 ;  /* 0x000000ee02cc7223 */ /* 0x000fe200000100cc */
[----:B------:R-:W-:Y:S01]  /*113b0*/  MOV R2, R165 ;  /* 0x000000a500027202 */ /* 0x000fe20000000f00 */
[----:B------:R-:W-:Y:S01]  /*113c0*/  FFMA.FTZ R203, R0, R237, R203 ;  /* 0x000000ed00cb7223 */ /* 0x000fe200000100cb */
[----:B------:R-:W1:Y:S03]  /*113d0*/  LDSM.16.MT88.4 R128, [R188+0x1000] ;  /* 0x00100000bc80783b */ /* 0x000e660000004200 */
[----:B------:R-:W2:Y:S01]  /*113e0*/  MUFU.EX2 R245, R245 ;  /* 0x000000f500f57308 */ /* 0x000ea20000000800 */
[----:B------:R-:W-:Y:S01]  /*113f0*/  FFMA.FTZ R202, R164, R235, R202 ;  /* 0x000000eba4ca7223 */ /* 0x000fe200000100ca */
[-C--:B------:R-:W-:Y:S03]  /*11400*/  HMMA.16816.F32.BF16 R36, R156, R52.reuse, R36 ;  /* 0x000000349c24723c */ /* 0x080fe60000041824 */
[----:B------:R-:W-:Y:S01]  /*11410*/  FFMA.FTZ R198, R3, R234, R198 ;  /* 0x000000ea03c67223 */ /* 0x000fe200000100c6 */
[----:B------:R-:W-:Y:S01]  /*11420*/  FADD.FTZ R204, R194, R204 ;  /* 0x000000ccc2cc7221 */ /* 0x000fe20000010000 */
[----:B------:R-:W-:Y:S03]  /*11430*/  FADD.FTZ R203, R191, R203 ;  /* 0x000000cbbfcb7221 */ /* 0x000fe60000010000 */
[----:B------:R-:W4:Y:S01]  /*11440*/  MUFU.EX2 R244, R244 ;  /* 0x000000f400f47308 */ /* 0x000f220000000800 */
[----:B------:R-:W-:Y:S01]  /*11450*/  FADD.FTZ R202, R201, R202 ;  /* 0x000000cac9ca7221 */ /* 0x000fe20000010000 */
[C---:B------:R-:W-:Y:S04]  /*11460*/  HMMA.16816.F32.BF16 R40, R160.reuse, R52, R40 ;  /* 0x00000034a028723c */ /* 0x040fe80000041828 */
[C---:B------:R-:W-:Y:S01]  /*11470*/  FMUL.FTZ R52, R164.reuse, R112 ;  /* 0x00000070a4347220 */ /* 0x040fe20000410000 */
[----:B------:R-:W-:Y:S03]  /*11480*/  FMUL.FTZ R53, R164, R113 ;  /* 0x00000071a4357220 */ /* 0x000fe60000410000 */
[----:B------:R-:W5:Y:S01]  /*11490*/  MUFU.EX2 R248, R248 ;  /* 0x000000f800f87308 */ /* 0x000f620000000800 */
[----:B------:R-:W-:Y:S01]  /*114a0*/  FADD.FTZ R198, R197, R198 ;  /* 0x000000c6c5c67221 */ /* 0x000fe20000010000 */
[-C--:B------:R-:W-:Y:S03]  /*114b0*/  HMMA.16816.F32.BF16 R44, R160, R54.reuse, R44 ;  /* 0x00000036a02c723c */ /* 0x080fe6000004182c */
[----:B------:R-:W-:Y:S01]  /*114c0*/  FADD.FTZ R204, R193, R204 ;  /* 0x000000ccc1cc7221 */ /* 0x000fe20000010000 */
[----:B------:R-:W-:Y:S01]  /*114d0*/  FADD.FTZ R203, R190, R203 ;  /* 0x000000cbbecb7221 */ /* 0x000fe20000010000 */
[----:B------:R-:W-:Y:S03]  /*114e0*/  FADD.FTZ R202, R200, R202 ;  /* 0x000000cac8ca7221 */ /* 0x000fe60000010000 */
[----:B------:R-:W-:Y:S01]  /*114f0*/  MUFU.EX2 R250, R250 ;  /* 0x000000fa00fa7308 */ /* 0x000fe20000000800 */
[----:B------:R-:W-:Y:S01]  /*11500*/  FADD.FTZ R198, R196, R198 ;  /* 0x000000c6c4c67221 */ /* 0x000fe20000010000 */
[C---:B------:R-:W-:Y:S04]  /*11510*/  HMMA.16816.F32.BF16 R48, R156.reuse, R54, R48 ;  /* 0x000000369c30723c */ /* 0x040fe80000041830 */
[C---:B------:R-:W-:Y:S01]  /*11520*/  FMUL.FTZ R54, R3.reuse, R114 ;  /* 0x0000007203367220 */ /* 0x040fe20000410000 */
[----:B------:R-:W-:Y:S03]  /*11530*/  FMUL.FTZ R55, R3, R115 ;  /* 0x0000007303377220 */ /* 0x000fe60000410000 */
[----:B------:R-:W5:Y:S01]  /*11540*/  MUFU.EX2 R251, R251 ;  /* 0x000000fb00fb7308 */ /* 0x000f620000000800 */
[----:B------:R-:W5:Y:S01]  /*11550*/  LDSM.16.MT88.4 R112, [R221+0xb000] ;  /* 0x00b00000dd70783b */ /* 0x000f620000004200 */
[----:B------:R-:W-:Y:S01]  /*11560*/  FADD.FTZ R204, R192, R204 ;  /* 0x000000ccc0cc7221 */ /* 0x000fe20000010000 */
[----:B------:R-:W-:Y:S01]  /*11570*/  FADD.FTZ R203, R189, R203 ;  /* 0x000000cbbdcb7221 */ /* 0x000fe20000010000 */
[----:B------:R-:W-:Y:S01]  /*11580*/  FADD.FTZ R202, R199, R202 ;  /* 0x000000cac7ca7221 */ /* 0x000fe20000010000 */
[----:B------:R-:W-:Y:S01]  /*11590*/  FADD.FTZ R198, R195, R198 ;  /* 0x000000c6c3c67221 */ /* 0x000fe20000010000 */
[----:B------:R-:W-:Y:S01]  /*115a0*/  FADD.FTZ R204, R205, R204 ;  /* 0x000000cccdcc7221 */ /* 0x000fe20000010000 */
[-C--:B-1----:R-:W-:Y:S03]  /*115b0*/  HMMA.16816.F32.BF16 R52, R156, R128.reuse, R52 ;  /* 0x000000809c34723c */ /* 0x082fe60000041834 */
[----:B------:R-:W1:Y:S01]  /*115c0*/  MUFU.EX2 R252, R252 ;  /* 0x000000fc00fc7308 */ /* 0x000e620000000800 */
[----:B---3--:R-:W-:Y:S01]  /*115d0*/  FADD.FTZ R202, R214, R202 ;  /* 0x000000cad6ca7221 */ /* 0x008fe20000010000 */
[----:B--2---:R-:W-:Y:S01]  /*115e0*/  FADD.FTZ R198, R245, R198 ;  /* 0x000000c6f5c67221 */ /* 0x004fe20000010000 */
[----:B------:R-:W-:Y:S01]  /*115f0*/  FADD.FTZ R204, R206, R204 ;  /* 0x000000cccecc7221 */ /* 0x000fe20000010000 */
[----:B------:R-:W-:Y:S01]  /*11600*/  MOV R164, R166 ;  /* 0x000000a600a47202 */ /* 0x000fe20000000f00 */
[----:B------:R-:W-:Y:S01]  /*11610*/  FADD.FTZ R202, R241, R202 ;  /* 0x000000caf1ca7221 */ /* 0x000fe20000010000 */
[C---:B------:R-:W-:Y:S04]  /*11620*/  HMMA.16816.F32.BF16 R56, R160.reuse, R128, R56 ;  /* 0x00000080a038723c */ /* 0x040fe80000041838 */
[----:B------:R-:W2:Y:S01]  /*11630*/  MUFU.EX2 R208, R208 ;  /* 0x000000d000d07308 */ /* 0x000ea20000000800 */
[----:B----4-:R-:W-:Y:S01]  /*11640*/  FADD.FTZ R198, R244, R198 ;  /* 0x000000c6f4c67221 */ /* 0x010fe20000010000 */
[----:B-----5:R-:W-:Y:S01]  /*11650*/  FADD.FTZ R202, R248, R202 ;  /* 0x000000caf8ca7221 */ /* 0x020fe20000010000 */
[----:B------:R-:W-:Y:S01]  /*11660*/  MOV R3, R167 ;  /* 0x000000a700037202 */ /* 0x000fe20000000f00 */
[-C--:B------:R-:W-:Y:S06]  /*11670*/  HMMA.16816.F32.BF16 R60, R160, R130.reuse, R60 ;  /* 0x00000082a03c723c */ /* 0x080fec000004183c */
[----:B------:R-:W3:Y:S01]  /*11680*/  MUFU.EX2 R207, R207 ;  /* 0x000000cf00cf7308 */ /* 0x000ee20000000800 */
[----:B------:R-:W-:Y:S01]  /*11690*/  FADD.FTZ R198, R251, R198 ;  /* 0x000000c6fbc67221 */ /* 0x000fe20000010000 */
[----:B------:R-:W-:Y:S01]  /*116a0*/  FADD.FTZ R202, R250, R202 ;  /* 0x000000cafaca7221 */ /* 0x000fe20000010000 */
[----:B------:R-:W-:Y:S02]  /*116b0*/  MOV R0, R168 ;  /* 0x000000a800007202 */ /* 0x000fe40000000f00 */
[----:B-1----:R-:W-:Y:S01]  /*116c0*/  FADD.FTZ R198, R252, R198 ;  /* 0x000000c6fcc67221 */ /* 0x002fe20000010000 */
[C---:B------:R-:W-:Y:S04]  /*116d0*/  HMMA.16816.F32.BF16 R64, R156.reuse, R130, R64 ;  /* 0x000000829c40723c */ /* 0x040fe80000041840 */
[----:B------:R-:W1:Y:S01]  /*116e0*/  MUFU.EX2 R210, R210 ;  /* 0x000000d200d27308 */ /* 0x000e620000000800 */
[----:B--2---:R-:W-:Y:S09]  /*116f0*/  FADD.FTZ R203, R208, R203 ;  /* 0x000000cbd0cb7221 */ /* 0x004ff20000010000 */
[----:B------:R-:W2:Y:S01]  /*11700*/  MUFU.EX2 R211, R211 ;  /* 0x000000d300d37308 */ /* 0x000ea20000000800 */
[-C--:B------:R-:W-:Y:S03]  /*11710*/  HMMA.16816.F32.BF16 R68, R156, R112.reuse, R68 ;  /* 0x000000709c44723c */ /* 0x080fe60000041844 */
[C---:B---3--:R-:W-:Y:S01]  /*11720*/  F2FP.BF16.F32.PACK_AB R109, R207.reuse, R208 ;  /* 0x000000d0cf6d723e */ /* 0x048fe200000010ff */
[----:B------:R-:W-:Y:S05]  /*11730*/  FADD.FTZ R203, R207, R203 ;  /* 0x000000cbcfcb7221 */ /* 0x000fea0000010000 */
[----:B------:R-:W3:Y:S01]  /*11740*/  MUFU.EX2 R212, R212 ;  /* 0x000000d400d47308 */ /* 0x000ee20000000800 */
[C---:B------:R-:W-:Y:S04]  /*11750*/  HMMA.16816.F32.BF16 R72, R160.reuse, R112, R72 ;  /* 0x00000070a048723c */ /* 0x040fe80000041848 */
[----:B-1----:R-:W-:Y:S05]  /*11760*/  FADD.FTZ R204, R210, R204 ;  /* 0x000000ccd2cc7221 */ /* 0x002fea0000010000 */
[----:B------:R-:W1:Y:S01]  /*11770*/  MUFU.EX2 R240, R240 ;  /* 0x000000f000f07308 */ /* 0x000e620000000800 */
[-C--:B------:R-:W-:Y:S03]  /*11780*/  HMMA.16816.F32.BF16 R76, R160, R114.reuse, R76 ;  /* 0x00000072a04c723c */ /* 0x080fe6000004184c */
[C---:B--2---:R-:W-:Y:S01]  /*11790*/  F2FP.BF16.F32.PACK_AB R110, R211.reuse, R210 ;  /* 0x000000d2d36e723e */ /* 0x044fe200000010ff */
[----:B------:R-:W-:Y:S05]  /*117a0*/  FADD.FTZ R204, R211, R204 ;  /* 0x000000ccd3cc7221 */ /* 0x000fea0000010000 */
[----:B------:R-:W2:Y:S01]  /*117b0*/  MUFU.EX2 R242, R242 ;  /* 0x000000f200f27308 */ /* 0x000ea20000000800 */
[C---:B------:R-:W-:Y:S01]  /*117c0*/  HMMA.16816.F32.BF16 R80, R156.reuse, R114, R80 ;  /* 0x000000729c50723c */ /* 0x040fe20000041850 */
[----:B------:R-:W4:Y:S03]  /*117d0*/  LDSM.16.MT88.4 R112, [R188+0x400] ;  /* 0x00040000bc70783b */ /* 0x000f260000004200 */
[----:B---3--:R-:W-:Y:S05]  /*117e0*/  FADD.FTZ R203, R212, R203 ;  /* 0x000000cbd4cb7221 */ /* 0x008fea0000010000 */
[----:B------:R-:W3:Y:S01]  /*117f0*/  MUFU.EX2 R239, R239 ;  /* 0x000000ef00ef7308 */ /* 0x000ee20000000800 */
[-C--:B------:R-:W-:Y:S03]  /*11800*/  HMMA.16816.F32.BF16 R84, R156, R100.reuse, R84 ;  /* 0x000000649c54723c */ /* 0x080fe60000041854 */
[----:B-1----:R-:W-:Y:S06]  /*11810*/  FADD.FTZ R202, R240, R202 ;  /* 0x000000caf0ca7221 */ /* 0x002fec0000010000 */
[----:B------:R-:W1:Y:S01]  /*11820*/  MUFU.EX2 R215, R215 ;  /* 0x000000d700d77308 */ /* 0x000e620000000800 */
[C---:B------:R-:W-:Y:S04]  /*11830*/  HMMA.16816.F32.BF16 R88, R160.reuse, R100, R88 ;  /* 0x00000064a058723c */ /* 0x040fe80000041858 */
[----:B------:R-:W-:Y:S01]  /*11840*/  FFMA.FTZ R100, R151, UR4, -R178 ;  /* 0x0000000497647c23 */ /* 0x000fe200080108b2 */
[----:B------:R-:W-:Y:S01]  /*11850*/  F2FP.BF16.F32.PACK_AB R101, R244, R245 ;  /* 0x000000f5f465723e */ /* 0x000fe200000010ff */
[----:B--2---:R-:W-:Y:S03]  /*11860*/  FADD.FTZ R202, R242, R202 ;  /* 0x000000caf2ca7221 */ /* 0x004fe60000010000 */
[----:B------:R-:W2:Y:S01]  /*11870*/  MUFU.EX2 R249, R249 ;  /* 0x000000f900f97308 */ /* 0x000ea20000000800 */
[-C--:B------:R-:W-:Y:S03]  /*11880*/  HMMA.16816.F32.BF16 R92, R160, R102.reuse, R92 ;  /* 0x00000066a05c723c */ /* 0x080fe6000004185c */
[----:B---3--:R-:W-:Y:S06]  /*11890*/  FADD.FTZ R198, R239, R198 ;  /* 0x000000c6efc67221 */ /* 0x008fec0000010000 */
[----:B------:R3:W5:Y:S01]  /*118a0*/  MUFU.EX2 R124, R100 ;  /* 0x00000064007c7308 */ /* 0x0007620000000800 */
[----:B------:R-:W-:Y:S04]  /*118b0*/  HMMA.16816.F32.BF16 R96, R156, R102, R96 ;  /* 0x000000669c60723c */ /* 0x000fe80000041860 */
[----:B------:R-:W-:Y:S01]  /*118c0*/  F2FP.BF16.F32.PACK_AB R102, R250, R248 ;  /* 0x000000f8fa66723e */ /* 0x000fe200000010ff */
[----:B-1----:R-:W-:Y:S01]  /*118d0*/  FADD.FTZ R198, R215, R198 ;  /* 0x000000c6d7c67221 */ /* 0x002fe20000010000 */
[----:B------:R-:W-:Y:S03]  /*118e0*/  F2FP.BF16.F32.PACK_AB R103, R252, R251 ;  /* 0x000000fbfc67723e */ /* 0x000fe600000010ff */
[----:B------:R-:W1:Y:S01]  /*118f0*/  MUFU.EX2 R246, R246 ;  /* 0x000000f600f67308 */ /* 0x000e620000000800 */
[----:B--2---:R-:W-:Y:S09]  /*11900*/  FADD.FTZ R202, R249, R202 ;  /* 0x000000caf9ca7221 */ /* 0x004ff20000010000 */
[----:B------:R-:W2:Y:S01]  /*11910*/  MUFU.EX2 R247, R247 ;  /* 0x000000f700f77308 */ /* 0x000ea20000000800 */
[----:B---3--:R-:W-:Y:S02]  /*11920*/  F2FP.BF16.F32.PACK_AB R100, R241, R214 ;  /* 0x000000d6f164723e */ /* 0x008fe400000010ff */
[----:B-----5:R-:W-:Y:S05]  /*11930*/  F2FP.BF16.F32.PACK_AB R111, R124, R212 ;  /* 0x000000d47c6f723e */ /* 0x020fea00000010ff */
[-C--:B------:R-:W-:Y:S02]  /*11940*/  HMMA.16816.F32.BF16 R4, R100, R104.reuse, R4 ;  /* 0x000000686404723c */ /* 0x080fe40000041804 */
[----:B------:R-:W3:Y:S03]  /*11950*/  MUFU.EX2 R243, R243 ;  /* 0x000000f300f37308 */ /* 0x000ee60000000800 */
[----:B-1----:R-:W-:Y:S03]  /*11960*/  FADD.FTZ R202, R246, R202 ;  /* 0x000000caf6ca7221 */ /* 0x002fe60000010000 */
[C---:B------:R-:W-:Y:S04]  /*11970*/  HMMA.16816.F32.BF16 R8, R108.reuse, R104, R8 ;  /* 0x000000686c08723c */ /* 0x040fe80000041808 */
[----:B------:R-:W-:Y:S01]  /*11980*/  MUFU.EX2 R213, R213 ;  /* 0x000000d500d57308 */ /* 0x000fe20000000800 */
[----:B--2---:R-:W-:Y:S03]  /*11990*/  FADD.FTZ R198, R247, R198 ;  /* 0x000000c6f7c67221 */ /* 0x004fe60000010000 */
[-C--:B------:R-:W-:Y:S06]  /*119a0*/  HMMA.16816.F32.BF16 R12, R108, R106.reuse, R12 ;  /* 0x0000006a6c0c723c */ /* 0x080fec000004180c */
[----:B------:R-:W-:Y:S01]  /*119b0*/  MUFU.EX2 R131, R175 ;  /* 0x000000af00837308 */ /* 0x000fe20000000800 */
[----:B---3--:R-:W-:Y:S01]  /*119c0*/  FADD.FTZ R198, R243, R198 ;  /* 0x000000c6f3c67221 */ /* 0x008fe20000010000 */
[C---:B------:R-:W-:Y:S01]  /*119d0*/  HMMA.16816.F32.BF16 R16, R100.reuse, R106, R16 ;  /* 0x0000006a6410723c */ /* 0x040fe20000041810 */
[----:B------:R-:W1:Y:S07]  /*119e0*/  LDSM.16.MT88.4 R104, [R188+0x1400] ;  /* 0x00140000bc68783b */ /* 0x000e6e0000004200 */
[----:B------:R-:W-:Y:S01]  /*119f0*/  MUFU.EX2 R136, R173 ;  /* 0x000000ad00887308 */ /* 0x000fe20000000800 */
[-C--:B----4-:R-:W-:Y:S09]  /*11a00*/  HMMA.16816.F32.BF16 R20, R100, R112.reuse, R20 ;  /* 0x000000706414723c */ /* 0x090ff20000041814 */
[----:B------:R-:W2:Y:S01]  /*11a10*/  MUFU.EX2 R139, R179 ;  /* 0x000000b3008b7308 */ /* 0x000ea20000000800 */
[C---:B------:R-:W-:Y:S09]  /*11a20*/  HMMA.16816.F32.BF16 R24, R108.reuse, R112, R24 ;  /* 0x000000706c18723c */ /* 0x040ff20000041818 */
[----:B------:R-:W-:Y:S01]  /*11a30*/  MUFU.EX2 R171, R171 ;  /* 0x000000ab00ab7308 */ /* 0x000fe20000000800 */
[--C-:B------:R-:W-:Y:S01]  /*11a40*/  FFMA.FTZ R112, R150, UR4, -R209.reuse ;  /* 0x0000000496707c23 */ /* 0x100fe200080108d1 */
[-C--:B------:R-:W-:Y:S08]  /*11a50*/  HMMA.16816.F32.BF16 R28, R108, R114.reuse, R28 ;  /* 0x000000726c1c723c */ /* 0x080ff0000004181c */
[----:B------:R3:W-:Y:S01]  /*11a60*/  MUFU.EX2 R130, R112 ;  /* 0x0000007000827308 */ /* 0x0007e20000000800 */
[----:B--2---:R-:W-:Y:S01]  /*11a70*/  F2FP.BF16.F32.PACK_AB R175, R141, R139 ;  /* 0x0000008b8daf723e */ /* 0x004fe200000010ff */
[C---:B------:R-:W-:Y:S08]  /*11a80*/  HMMA.16816.F32.BF16 R32, R100.reuse, R114, R32 ;  /* 0x000000726420723c */ /* 0x040ff00000041820 */
[----:B------:R-:W-:Y:S01]  /*11a90*/  MUFU.EX2 R170, R170 ;  /* 0x000000aa00aa7308 */ /* 0x000fe20000000800 */
[-C--:B------:R-:W-:Y:S03]  /*11aa0*/  HMMA.16816.F32.BF16 R36, R100, R116.reuse, R36 ;  /* 0x000000746424723c */ /* 0x080fe60000041824 */
[--C-:B---3--:R-:W-:Y:S06]  /*11ab0*/  FFMA.FTZ R112, R149, UR4, -R209.reuse ;  /* 0x0000000495707c23 */ /* 0x108fec00080108d1 */
[----:B------:R2:W-:Y:S01]  /*11ac0*/  MUFU.EX2 R128, R112 ;  /* 0x0000007000807308 */ /* 0x0005e20000000800 */
[C---:B------:R-:W-:Y:S04]  /*11ad0*/  HMMA.16816.F32.BF16 R40, R108.reuse, R116, R40 ;  /* 0x000000746c28723c */ /* 0x040fe80000041828 */
[--C-:B------:R-:W-:Y:S02]  /*11ae0*/  FFMA.FTZ R116, R148, UR4, -R178.reuse ;  /* 0x0000000494747c23 */ /* 0x100fe400080108b2 */
[----:B------:R-:W-:Y:S02]  /*11af0*/  LDSM.16.MT88.4 R148, [R221+0x9c00] ;  /* 0x009c0000dd94783b */ /* 0x000fe40000004200 */
[-C--:B------:R-:W-:Y:S01]  /*11b00*/  HMMA.16816.F32.BF16 R44, R108, R118.reuse, R44 ;  /* 0x000000766c2c723c */ /* 0x080fe2000004182c */
[----:B------:R3:W-:Y:S07]  /*11b10*/  MUFU.EX2 R138, R116 ;  /* 0x00000074008a7308 */ /* 0x0007ee0000000800 */
[C---:B------:R-:W-:Y:S01]  /*11b20*/  HMMA.16816.F32.BF16 R48, R100.reuse, R118, R48 ;  /* 0x000000766430723c */ /* 0x040fe20000041830 */
[----:B--2---:R-:W2:Y:S07]  /*11b30*/  LDSM.16.MT88.4 R112, [R221+0xb400] ;  /* 0x00b40000dd70783b */ /* 0x004eae0000004200 */
[-C--:B-1----:R-:W-:Y:S03]  /*11b40*/  HMMA.16816.F32.BF16 R52, R100, R104.reuse, R52 ;  /* 0x000000686434723c */ /* 0x082fe60000041834 */
[--C-:B---3--:R-:W-:Y:S04]  /*11b50*/  FFMA.FTZ R116, R155, UR4, -R178.reuse ;  /* 0x000000049b747c23 */ /* 0x108fe800080108b2 */
[----:B------:R1:W-:Y:S01]  /*11b60*/  MUFU.EX2 R142, R116 ;  /* 0x00000074008e7308 */ /* 0x0003e20000000800 */
[C---:B------:R-:W-:Y:S04]  /*11b70*/  HMMA.16816.F32.BF16 R56, R108.reuse, R104, R56 ;  /* 0x000000686c38723c */ /* 0x040fe80000041838 */
[--C-:B------:R-:W-:Y:S01]  /*11b80*/  FFMA.FTZ R104, R152, UR4, -R178.reuse ;  /* 0x0000000498687c23 */ /* 0x100fe200080108b2 */
[----:B------:R-:W-:Y:S03]  /*11b90*/  FFMA.FTZ R178, R169, UR4, -R178 ;  /* 0x00000004a9b27c23 */ /* 0x000fe600080108b2 */
[-C--:B------:R-:W-:Y:S01]  /*11ba0*/  HMMA.16816.F32.BF16 R60, R108, R106.reuse, R60 ;  /* 0x0000006a6c3c723c */ /* 0x080fe2000004183c */
[----:B------:R3:W-:Y:S07]  /*11bb0*/  MUFU.EX2 R129, R104 ;  /* 0x0000006800817308 */ /* 0x0007ee0000000800 */
[C---:B------:R-:W-:Y:S03]  /*11bc0*/  HMMA.16816.F32.BF16 R64, R100.reuse, R106, R64 ;  /* 0x0000006a6440723c */ /* 0x040fe60000041840 */
[----:B------:R-:W4:Y:S01]  /*11bd0*/  MUFU.EX2 R169, R178 ;  /* 0x000000b200a97308 */ /* 0x000f220000000800 */
[--C-:B-1----:R-:W-:Y:S04]  /*11be0*/  FFMA.FTZ R116, R154, UR4, -R209.reuse ;  /* 0x000000049a747c23 */ /* 0x102fe800080108d1 */
[-C--:B--2---:R-:W-:Y:S05]  /*11bf0*/  HMMA.16816.F32.BF16 R68, R100, R112.reuse, R68 ;  /* 0x000000706444723c */ /* 0x084fea0000041844 */
[----:B------:R1:W-:Y:S01]  /*11c00*/  MUFU.EX2 R143, R116 ;  /* 0x00000074008f7308 */ /* 0x0003e20000000800 */
[----:B---3--:R-:W-:Y:S02]  /*11c10*/  LDSM.16.MT88.4 R104, [R221+0x9800] ;  /* 0x00980000dd68783b */ /* 0x008fe40000004200 */
[C---:B------:R-:W-:Y:S04]  /*11c20*/  HMMA.16816.F32.BF16 R72, R108.reuse, R112, R72 ;  /* 0x000000706c48723c */ /* 0x040fe80000041848 */
[----:B----4-:R-:W-:Y:S04]  /*11c30*/  F2FP.BF16.F32.PACK_AB R179, R169, R170 ;  /* 0x000000aaa9b3723e */ /* 0x010fe800000010ff */
[-C--:B------:R-:W-:Y:S03]  /*11c40*/  HMMA.16816.F32.BF16 R76, R108, R114.reuse, R76 ;  /* 0x000000726c4c723c */ /* 0x080fe6000004184c */
[--C-:B-1----:R-:W-:Y:S01]  /*11c50*/  FFMA.FTZ R116, R153, UR4, -R209.reuse ;  /* 0x0000000499747c23 */ /* 0x102fe200080108d1 */
[----:B------:R-:W-:Y:S02]  /*11c60*/  FFMA.FTZ R209, R185, UR4, -R209 ;  /* 0x00000004b9d17c23 */ /* 0x000fe400080108d1 */
[----:B------:R-:W-:Y:S01]  /*11c70*/  LDSM.16.MT88.4 R184, [R221+0xbc00] ;  /* 0x00bc0000ddb8783b */ /* 0x000fe20000004200 */
[----:B------:R1:W-:Y:S01]  /*11c80*/  MUFU.EX2 R126, R116 ;  /* 0x00000074007e7308 */ /* 0x0003e20000000800 */
[C---:B------:R-:W-:Y:S06]  /*11c90*/  HMMA.16816.F32.BF16 R80, R100.reuse, R114, R80 ;  /* 0x000000726450723c */ /* 0x040fec0000041850 */
[----:B------:R-:W-:Y:S03]  /*11ca0*/  LDSM.16.MT88.4 R112, [R188+0x800] ;  /* 0x00080000bc70783b */ /* 0x000fe60000004200 */
[----:B------:R-:W2:Y:S05]  /*11cb0*/  MUFU.EX2 R209, R209 ;  /* 0x000000d100d17308 */ /* 0x000eaa0000000800 */
[----:B-1----:R-:W1:Y:S01]  /*11cc0*/  LDSM.16.MT88.4 R116, [R188+0x2400] ;  /* 0x00240000bc74783b */ /* 0x002e620000004200 */
[----:B--2---:R-:W-:Y:S01]  /*11cd0*/  F2FP.BF16.F32.PACK_AB R178, R209, R137 ;  /* 0x00000089d1b2723e */ /* 0x004fe200000010ff */
[-C--:B-1----:R-:W-:Y:S08]  /*11ce0*/  HMMA.16816.F32.BF16 R84, R100, R116.reuse, R84 ;  /* 0x000000746454723c */ /* 0x082ff00000041854 */
        /* <DEDUP_REMOVED lines=11> */
[-C--:B------:R-:W-:Y:S05]  /*11da0*/  F2FP.BF16.F32.PACK_AB R111, R213, R129.reuse ;  /* 0x00000081d56f723e */ /* 0x080fea00000010ff */
[-C--:B------:R-:W-:Y:S08]  /*11db0*/  HMMA.16816.F32.BF16 R4, R100, R104.reuse, R4 ;  /* 0x000000686404723c */ /* 0x080ff00000041804 */
[C---:B------:R-:W-:Y:S08]  /*11dc0*/  HMMA.16816.F32.BF16 R8, R108.reuse, R104, R8 ;  /* 0x000000686c08723c */ /* 0x040ff00000041808 */
[-C--:B------:R-:W-:Y:S08]  /*11dd0*/  HMMA.16816.F32.BF16 R12, R108, R106.reuse, R12 ;  /* 0x0000006a6c0c723c */ /* 0x080ff0000004180c */
[C---:B------:R-:W-:Y:S01]  /*11de0*/  HMMA.16816.F32.BF16 R16, R100.reuse, R106, R16 ;  /* 0x0000006a6410723c */ /* 0x040fe20000041810 */
[----:B------:R-:W1:Y:S07]  /*11df0*/  LDSM.16.MT88.4 R104, [R188+0x1800] ;  /* 0x00180000bc68783b */ /* 0x000e6e0000004200 */
[-C--:B------:R-:W-:Y:S08]  /*11e00*/  HMMA.16816.F32.BF16 R20, R100, R112.reuse, R20 ;  /* 0x000000706414723c */ /* 0x080ff00000041814 */
[C---:B------:R-:W-:Y:S08]  /*11e10*/  HMMA.16816.F32.BF16 R24, R108.reuse, R112, R24 ;  /* 0x000000706c18723c */ /* 0x040ff00000041818 */
[-C--:B------:R-:W-:Y:S08]  /*11e20*/  HMMA.16816.F32.BF16 R28, R108, R114.reuse, R28 ;  /* 0x000000726c1c723c */ /* 0x080ff0000004181c */
[C---:B------:R-:W-:Y:S01]  /*11e30*/  HMMA.16816.F32.BF16 R32, R100.reuse, R114, R32 ;  /* 0x000000726420723c */ /* 0x040fe20000041820 */
[----:B------:R-:W2:Y:S07]  /*11e40*/  LDSM.16.MT88.4 R112, [R221+0xb800] ;  /* 0x00b80000dd70783b */ /* 0x000eae0000004200 */
[-C--:B------:R-:W-:Y:S08]  /*11e50*/  HMMA.16816.F32.BF16 R36, R100, R120.reuse, R36 ;  /* 0x000000786424723c */ /* 0x080ff00000041824 */
[C---:B------:R-:W-:Y:S01]  /*11e60*/  HMMA.16816.F32.BF16 R40, R108.reuse, R120, R40 ;  /* 0x000000786c28723c */ /* 0x040fe20000041828 */
[----:B------:R3:W-:Y:S03]  /*11e70*/  MUFU.EX2 R121, R181 ;  /* 0x000000b500797308 */ /* 0x0007e60000000800 */
[----:B------:R-:W-:Y:S04]  /*11e80*/  MOV R120, R128 ;  /* 0x0000008000787202 */ /* 0x000fe80000000f00 */
[-C--:B------:R-:W-:Y:S03]  /*11e90*/  HMMA.16816.F32.BF16 R44, R108, R122.reuse, R44 ;  /* 0x0000007a6c2c723c */ /* 0x080fe6000004182c */
[----:B------:R-:W4:Y:S05]  /*11ea0*/  MUFU.EX2 R128, R172 ;  /* 0x000000ac00807308 */ /* 0x000f2a0000000800 */
[C---:B------:R-:W-:Y:S01]  /*11eb0*/  HMMA.16816.F32.BF16 R48, R100.reuse, R122, R48 ;  /* 0x0000007a6430723c */ /* 0x040fe20000041830 */
[----:B---3--:R-:W-:Y:S03]  /*11ec0*/  LDSM.16.MT88.4 R180, [R188+0x1c00] ;  /* 0x001c0000bcb4783b */ /* 0x008fe60000004200 */
[----:B------:R-:W-:Y:S02]  /*11ed0*/  MOV R123, R129 ;  /* 0x00000081007b7202 */ /* 0x000fe40000000f00 */
[----:B------:R-:W3:Y:S01]  /*11ee0*/  MUFU.EX2 R129, R176 ;  /* 0x000000b000817308 */ /* 0x000ee20000000800 */
[----:B------:R-:W-:Y:S01]  /*11ef0*/  MOV R122, R126 ;  /* 0x0000007e007a7202 */ /* 0x000fe20000000f00 */
[-C--:B-1----:R-:W-:Y:S03]  /*11f00*/  HMMA.16816.F32.BF16 R52, R100, R104.reuse, R52 ;  /* 0x000000686434723c */ /* 0x082fe60000041834 */
[----:B----4-:R-:W-:Y:S05]  /*11f10*/  F2FP.BF16.F32.PACK_AB R177, R171, R128 ;  /* 0x00000080abb1723e */ /* 0x010fea00000010ff */
[----:B------:R-:W1:Y:S01]  /*11f20*/  MUFU.EX2 R126, R174 ;  /* 0x000000ae007e7308 */ /* 0x000e620000000800 */
[C---:B------:R-:W-:Y:S04]  /*11f30*/  HMMA.16816.F32.BF16 R56, R108.reuse, R104, R56 ;  /* 0x000000686c38723c */ /* 0x040fe80000041838 */
[----:B---3--:R-:W-:Y:S04]  /*11f40*/  F2FP.BF16.F32.PACK_AB R172, R131, R129 ;  /* 0x0000008183ac723e */ /* 0x008fe800000010ff */
[-C--:B------:R-:W-:Y:S03]  /*11f50*/  HMMA.16816.F32.BF16 R60, R108, R106.reuse, R60 ;  /* 0x0000006a6c3c723c */ /* 0x080fe6000004183c */
[----:B------:R-:W-:Y:S02]  /*11f60*/  F2FP.BF16.F32.PACK_AB R176, R125, R127 ;  /* 0x0000007f7db0723e */ /* 0x000fe400000010ff */
[----:B-1----:R-:W-:Y:S03]  /*11f70*/  F2FP.BF16.F32.PACK_AB R173, R136, R126 ;  /* 0x0000007e88ad723e */ /* 0x002fe600000010ff */
[C---:B------:R-:W-:Y:S01]  /*11f80*/  HMMA.16816.F32.BF16 R64, R100.reuse, R106, R64 ;  /* 0x0000006a6440723c */ /* 0x040fe20000041840 */
[----:B------:R-:W1:Y:S03]  /*11f90*/  LDSM.16.MT88.4 R104, [R221+0xac00] ;  /* 0x00ac0000dd68783b */ /* 0x000e660000004200 */
[----:B------:R-:W-:Y:S04]  /*11fa0*/  F2FP.BF16.F32.PACK_AB R174, R140, R121 ;  /* 0x000000798cae723e */ /* 0x000fe800000010ff */
        /* <DEDUP_REMOVED lines=38> */
[-C--:B-1----:R-:W-:Y:S03]  /*12210*/  HMMA.16816.F32.BF16 R128, R172, R104.reuse, R36 ;  /* 0x00000068ac80723c */ /* 0x082fe60000041824 */
        /* <DEDUP_REMOVED lines=10> */
[-C--:B------:R-:W-:Y:S03]  /*122c0*/  HMMA.16816.F32.BF16 R120, R176, R106.reuse, R44 ;  /* 0x0000006ab078723c */ /* 0x080fe6000004182c */
        /* <DEDUP_REMOVED lines=30> */
.L_x_721:
[----:B------:R-:W2:Y:S01]  /*124b0*/  SHFL.BFLY PT, R0, R235, 0x2, 0x1f ;  /* 0x0c401f00eb007f89 */ /* 0x000ea200000e0000 */
[----:B------:R-:W-:Y:S01]  /*124c0*/  UISETP.NE.AND UP3, UPT, UR18, -0x1, UPT ;  /* 0xffffffff1200788c */ /* 0x000fe2000bf65270 */
[C---:B------:R-:W-:Y:S01]  /*124d0*/  LOP3.LUT R11, R223.reuse, 0x20, RZ, 0xc0, !PT ;  /* 0x00000020df0b7812 */ /* 0x040fe200078ec0ff */
[----:B------:R-:W3:Y:S01]  /*124e0*/  LDCU.U8 UR6, c[0x0][0x549] ;  /* 0x0000a920ff0677ac */ /* 0x000ee20008000000 */
[----:B------:R-:W4:Y:S01]  /*124f0*/  SHFL.BFLY PT, R3, R234, 0x2, 0x1f ;  /* 0x0c401f00ea037f89 */ /* 0x000f2200000e0000 */
[----:B------:R-:W-:Y:S01]  /*12500*/  LOP3.LUT R223, R223, 0x40, RZ, 0xc0, !PT ;  /* 0x00000040dfdf7812 */ /* 0x000fe200078ec0ff */
[----:B------:R-:W5:Y:S02]  /*12510*/  LDCU UR8, c[0x0][0x434] ;  /* 0x00008680ff0877ac */ /* 0x000f640008000800 */
[----:B------:R-:W1:Y:S01]  /*12520*/  SHFL.BFLY PT, R2, R238, 0x2, 0x1f ;  /* 0x0c401f00ee027f89 */ /* 0x000e6200000e0000 */
[----:B------:R-:W5:Y:S01]  /*12530*/  LDCU.U8 UR9, c[0x0][0x548] ;  /* 0x0000a900ff0977ac */ /* 0x000f620008000000 */
[----:B------:R-:W-:Y:S01]  /*12540*/  UISETP.NE.AND UP2, UPT, UR18, -0x1, UPT ;  /* 0xffffffff1200788c */ /* 0x000fe2000bf45270 */
[----:B------:R-:W1:Y:S01]  /*12550*/  LDCU UR13, c[0x0][0x434] ;  /* 0x00008680ff0d77ac */ /* 0x000e620008000800 */
[----:B---3--:R-:W-:Y:S01]  /*12560*/  UISETP.NE.AND UP1, UPT, UR6, URZ, UPT ;  /* 0x000000ff0600728c */ /* 0x008fe2000bf25270 */
[----:B------:R-:W3:Y:S01]  /*12570*/  S2UR UR6, SR_CTAID.X ;  /* 0x00000000000679c3 */ /* 0x000ee20000002500 */
[----:B--2---:R-:W-:-:S02]  /*12580*/  FADD.FTZ R235, R0, R235 ;  /* 0x000000eb00eb7221 */ /* 0x004fc40000010000 */
[----:B------:R-:W2:Y:S01]  /*12590*/  SHFL.BFLY PT, R0, R237, 0x2, 0x1f ;  /* 0x0c401f00ed007f89 */ /* 0x000ea200000e0000 */
[----:B----4-:R-:W-:Y:S01]  /*125a0*/  FADD.FTZ R234, R3, R234 ;  /* 0x000000ea03ea7221 */ /* 0x010fe20000010000 */
[----:B-----5:R-:W-:Y:S02]  /*125b0*/  UISETP.NE.AND UP0, UPT, UR9, URZ, !UP1 ;  /* 0x000000ff0900728c */ /* 0x020fe4000cf05270 */
[----:B------:R-:W4:Y:S01]  /*125c0*/  SHFL.BFLY PT, R4, R235, 0x1, 0x1f ;  /* 0x0c201f00eb047f89 */ /* 0x000f2200000e0000 */
[----:B-1----:R-:W-:Y:S01]  /*125d0*/  FADD.FTZ R238, R2, R238 ;  /* 0x000000ee02ee7221 */ /* 0x002fe20000010000 */
[----:B------:R-:W-:Y:S02]  /*125e0*/  SHF.L.U32 R2, R220, 0x1, RZ ;  /* 0x00000001dc027819 */ /* 0x000fe400000006ff */
[----:B------:R-:W1:Y:S01]  /*125f0*/  SHFL.BFLY PT, R3, R234, 0x1, 0x1f ;  /* 0x0c201f00ea037f89 */ /* 0x000e6200000e0000 */
[----:B------:R-:W5:Y:S01]  /*12600*/  @UP1 LDCU UR7, c[0x0][0x430] ;  /* 0x00008600ff0717ac */ /* 0x000f620008000800 */
[----:B------:R-:W-:-:S02]  /*12610*/  LOP3.LUT R2, R2, 0x6, RZ, 0xc0, !PT ;  /* 0x0000000602027812 */ /* 0x000fc400078ec0ff */
[----:B------:R-:W3:Y:S01]  /*12620*/  SHFL.BFLY PT, R9, R238, 0x1, 0x1f ;  /* 0x0c201f00ee097f89 */ /* 0x000ee200000e0000 */
[----:B------:R-:W1:Y:S01]  /*12630*/  @UP1 LDCU UR15, c[0x0][0x430] ;  /* 0x00008600ff0f17ac */ /* 0x000e620008000800 */
[----:B------:R-:W-:Y:S01]  /*12640*/  LOP3.LUT R2, R2, 0x3e00, R224, 0xf8, !PT ;  /* 0x00003e0002027812 */ /* 0x000fe200078ef8e0 */
[----:B--2---:R-:W-:Y:S01]  /*12650*/  FADD.FTZ R237, R0, R237 ;  /* 0x000000ed00ed7221 */ /* 0x004fe20000010000 */
[----:B------:R-:W-:Y:S01]  /*12660*/  SHF.L.U32 R0, R220, 0x3, RZ ;  /* 0x00000003dc007819 */ /* 0x000fe200000006ff */
[----:B-----5:R-:W-:Y:S01]  /*12670*/  @UP1 UIMAD UR13, UR7, UR8, URZ ;  /* 0x00000008070d12a4 */ /* 0x020fe2000f8e02ff */
[----:B----4-:R-:W-:Y:S02]  /*12680*/  FADD.FTZ R4, R235, R4 ;  /* 0x00000004eb047221 */ /* 0x010fe40000010000 */
[----:B------:R-:W2:Y:S01]  /*12690*/  SHFL.BFLY PT, R8, R237, 0x1, 0x1f ;  /* 0x0c201f00ed087f89 */ /* 0x000ea200000e0000 */
[----:B------:R-:W-:Y:S01]  /*126a0*/  LOP3.LUT R5, R0, 0xc0, RZ, 0xc0, !PT ;  /* 0x000000c000057812 */ /* 0x000fe200078ec0ff */
[----:B-1----:R-:W-:Y:S01]  /*126b0*/  FADD.FTZ R3, R234, R3 ;  /* 0x00000003ea037221 */ /* 0x002fe20000010000 */
[----:B------:R-:W-:Y:S01]  /*126c0*/  LOP3.LUT R2, R2, 0x20, R0, 0xf8, !PT ;  /* 0x0000002002027812 */ /* 0x000fe200078ef800 */
[----:B------:R-:W1:Y:S01]  /*126d0*/  MUFU.RCP R7, R4 ;  /* 0x0000000400077308 */ /* 0x000e620000001000 */
[----:B------:R-:W-:Y:S01]  /*126e0*/  LOP3.LUT R5, R5, 0x18, R220, 0xf8, !PT ;  /* 0x0000001805057812 */ /* 0x000fe200078ef8dc */
[----:B---3--:R-:W-:Y:S01]  /*126f0*/  FADD.FTZ R9, R238, R9 ;  /* 0x00000009ee097221 */ /* 0x008fe20000010000 */
[----:B------:R-:W-:-:S02]  /*12700*/  FSETP.NE.FTZ.AND P3, PT, R4, RZ, PT ;  /* 0x000000ff0400720b */ /* 0x000fc40003f75000 */
[----:B------:R-:W-:Y:S02]  /*12710*/  LOP3.LUT R2, R2, R5, RZ, 0xfc, !PT ;  /* 0x0000000502027212 */ /* 0x000fe400078efcff */
[----:B------:R-:W-:Y:S01]  /*12720*/  FSETP.NE.FTZ.AND P2, PT, R3, RZ, PT ;  /* 0x000000ff0300720b */ /* 0x000fe20003f55000 */
[----:B------:R-:W3:Y:S01]  /*12730*/  MUFU.RCP R6, R3 ;  /* 0x0000000300067308 */ /* 0x000ee20000001000 */
[----:B------:R-:W-:Y:S01]  /*12740*/  LEA R2, R2, UR5, 0x1 ;  /* 0x0000000502027c11 */ /* 0x000fe2000f8e08ff */
[----:B------:R-:W4:Y:S01]  /*12750*/  @!UP3 LDCU.64 UR4, c[0x0][0x400] ;  /* 0x00008000ff04b7ac */ /* 0x000f220008000a00 */
[----:B------:R-:W-:Y:S02]  /*12760*/  FSETP.NE.FTZ.AND P1, PT, R9, RZ, PT ;  /* 0x000000ff0900720b */ /* 0x000fe40003f35000 */
[C---:B------:R-:W-:Y:S02]  /*12770*/  IADD3 R11, PT, PT, R2.reuse, -R11, RZ ;  /* 0x8000000b020b7210 */ /* 0x040fe40007ffe0ff */
[-C--:B------:R-:W-:Y:S01]  /*12780*/  IADD3 R12, PT, PT, R2, -R223.reuse, RZ ;  /* 0x800000df020c7210 */ /* 0x080fe20007ffe0ff */
[----:B------:R-:W5:Y:S01]  /*12790*/  MUFU.RCP R5, R9 ;  /* 0x0000000900057308 */ /* 0x000f620000001000 */
[----:B-1----:R-:W-:Y:S01]  /*127a0*/  FSEL R7, R7, 1, P3 ;  /* 0x3f80000007077808 */ /* 0x002fe20001800000 */
[----:B--2---:R-:W-:Y:S01]  /*127b0*/  FADD.FTZ R8, R237, R8 ;  /* 0x00000008ed087221 */ /* 0x004fe20000010000 */
[----:B------:R-:W-:-:S03]  /*127c0*/  IADD3 R223, PT, PT, R11, -R223, RZ ;  /* 0x800000df0bdf7210 */ /* 0x000fc60007ffe0ff */
[C---:B------:R-:W-:Y:S01]  /*127d0*/  FMUL.FTZ R156, R7.reuse, R156 ;  /* 0x0000009c079c7220 */ /* 0x040fe20000410000 */
[C---:B------:R-:W-:Y:S01]  /*127e0*/  FMUL.FTZ R157, R7.reuse, R157 ;  /* 0x0000009d079d7220 */ /* 0x040fe20000410000 */
[----:B------:R-:W1:Y:S01]  /*127f0*/  MUFU.RCP R10, R8 ;  /* 0x00000008000a7308 */ /* 0x000e620000001000 */
[----:B------:R-:W-:Y:S01]  /*12800*/  FSETP.NE.FTZ.AND P0, PT, R8, RZ, PT ;  /* 0x000000ff0800720b */ /* 0x000fe20003f15000 */
[C---:B------:R-:W-:Y:S01]  /*12810*/  FMUL.FTZ R148, R7.reuse, R148 ;  /* 0x0000009407947220 */ /* 0x040fe20000410000 */
[----:B---3--:R-:W-:Y:S01]  /*12820*/  FSEL R6, R6, 1, P2 ;  /* 0x3f80000006067808 */ /* 0x008fe20001000000 */
[C---:B------:R-:W-:Y:S01]  /*12830*/  FMUL.FTZ R149, R7.reuse, R149 ;  /* 0x0000009507957220 */ /* 0x040fe20000410000 */
[C---:B------:R-:W-:Y:S01]  /*12840*/  FMUL.FTZ R144, R7.reuse, R144 ;  /* 0x0000009007907220 */ /* 0x040fe20000410000 */
[C---:B------:R-:W-:Y:S01]  /*12850*/  FMUL.FTZ R145, R7.reuse, R145 ;  /* 0x0000009107917220 */ /* 0x040fe20000410000 */
[----:B------:R-:W-:Y:S01]  /*12860*/  FMUL.FTZ R132, R7, R132 ;  /* 0x0000008407847220 */ /* 0x000fe20000410000 */
[C---:B------:R-:W-:Y:S01]  /*12870*/  FMUL.FTZ R158, R6.reuse, R158 ;  /* 0x0000009e069e7220 */ /* 0x040fe20000410000 */
[----:B-----5:R-:W-:Y:S01]  /*12880*/  FSEL R5, R5, 1, P1 ;  /* 0x3f80000005057808 */ /* 0x020fe20000800000 */
        /* <DEDUP_REMOVED lines=8> */
[----:B------:R-:W-:Y:S01]  /*12910*/  FMUL.FTZ R153, R5, R153 ;  /* 0x0000009905997220 */ /* 0x000fe20000410000 */
[C---:B------:R-:W-:Y:S01]  /*12920*/  FMUL.FTZ R147, R6.reuse, R147 ;  /* 0x0000009306937220 */ /* 0x040fe20000410000 */
[----:B------:R-:W-:Y:S01]  /*12930*/  FMUL.FTZ R133, R7, R133 ;  /* 0x0000008507857220 */ /* 0x000fe20000410000 */
[----:B------:R-:W-:Y:S01]  /*12940*/  FMUL.FTZ R134, R6, R134 ;  /* 0x0000008606867220 */ /* 0x000fe20000410000 */
[C---:B------:R-:W-:Y:S01]  /*12950*/  FMUL.FTZ R162, R10.reuse, R162 ;  /* 0x000000a20aa27220 */ /* 0x040fe20000410000 */
[C---:B------:R-:W-:Y:S01]  /*12960*/  FMUL.FTZ R163, R10.reuse, R163 ;  /* 0x000000a30aa37220 */ /* 0x040fe20000410000 */
[C---:B------:R-:W-:Y:S01]  /*12970*/  FMUL.FTZ R154, R10.reuse, R154 ;  /* 0x0000009a0a9a7220 */ /* 0x040fe20000410000 */
[----:B------:R-:W-:Y:S01]  /*12980*/  FMUL.FTZ R155, R10, R155 ;  /* 0x0000009b0a9b7220 */ /* 0x000fe20000410000 */
        /* <DEDUP_REMOVED lines=26> */
[----:B----4-:R-:W-:Y:S01]  /*12b30*/  @!UP3 UIMAD.WIDE.U32 UR16, UR19, UR4, URZ ;  /* 0x000000041310b2a5 */ /* 0x010fe2000f8e00ff */
[----:B------:R-:W-:Y:S01]  /*12b40*/  F2FP.BF16.F32.PACK_AB R146, R147, R146 ;  /* 0x000000929392723e */ /* 0x000fe200000010ff */
[C---:B------:R-:W-:Y:S01]  /*12b50*/  FMUL.FTZ R124, R5.reuse, R124 ;  /* 0x0000007c057c7220 */ /* 0x040fe20000410000 */
        /* <DEDUP_REMOVED lines=30> */
[----:B------:R-:W-:Y:S01]  /*12d40*/  @!UP3 UIMAD UR12, UR19, UR5, UR17 ;  /* 0x00000005130cb2a4 */ /* 0x000fe2000f8e0211 */
        /* <DEDUP_REMOVED lines=95> */
[----:B------:R-:W4:Y:S01]  /*13340*/  @P2 MUFU.LG2 R3, R3 ;  /* 0x0000000300032308 */ /* 0x000f220000000c00 */
        /* <DEDUP_REMOVED lines=24> */
[----:B------:R2:W-:Y:S01]  /*134d0*/  STS [R223+0x5230], R10 ;  /* 0x0052300adf007388 */ /* 0x0005e20000000800 */
[----:B-----5:R-:W1:Y:S01]  /*134e0*/  @P3 LDC R12, c[0x0][0x458] ;  /* 0x00011600ff0c3b82 */ /* 0x020e620000000800 */
        /* <DEDUP_REMOVED lines=9> */
.L_x_725:
[----:B------:R-:W-:Y:S01]  /*13580*/  BAR.SYNC.DEFER_BLOCKING 0x0 ;  /* 0x0000000000007b1d */ /* 0x000fe20000010000 */
[----:B------:R-:W-:Y:S01]  /*13590*/  @P3 FMUL.FTZ R13, R13, 0.69314718246459960938 ;  /* 0x3f3172180d0d3820 */ /* 0x000fe20000410000 */
[----:B------:R-:W-:Y:S01]  /*135a0*/  MOV R14, 0x7f800000 ;  /* 0x7f800000000e7802 */ /* 0x000fe20000000f00 */
[----:B-1----:R-:W-:Y:S01]  /*135b0*/  UIMAD UR13, UR4, UR13, URZ ;  /* 0x0000000d040d72a4 */ /* 0x002fe2000f8e02ff */
[----:B------:R-:W-:Y:S01]  /*135c0*/  @P2 FMUL.FTZ R3, R3, 0.69314718246459960938 ;  /* 0x3f31721803032820 */ /* 0x000fe20000410000 */
[----:B------:R-:W-:Y:S01]  /*135d0*/  @P3 FFMA.FTZ R14, R168, R12, R13 ;  /* 0x0000000ca80e3223 */ /* 0x000fe2000001000d */
[----:B------:R1:W3:Y:S02]  /*135e0*/  @P1 MUFU.LG2 R11, R9 ;  /* 0x00000009000b1308 */ /* 0x0002e40000000c00 */
[----:B--2---:R-:W2:Y:S01]  /*135f0*/  @P2 LDC R10, c[0x0][0x458] ;  /* 0x00011600ff0a2b82 */ /* 0x004ea20000000800 */
[----:B------:R-:W4:Y:S01]  /*13600*/  S2R R20, SR_CTAID.X ;  /* 0x0000000000147919 */ /* 0x000f220000002500 */
[----:B------:R-:W-:Y:S01]  /*13610*/  LOP3.LUT P3, RZ, R220, 0x3, RZ, 0xc0, !PT ;  /* 0x00000003dcff7812 */ /* 0x000fe2000786c0ff */
[----:B------:R-:W-:Y:S01]  /*13620*/  UIMAD UR9, UR6, UR15, URZ ;  /* 0x0000000f060972a4 */ /* 0x000fe2000f8e02ff */
[----:B------:R-:W-:Y:S01]  /*13630*/  BSSY.RECONVERGENT B0, `(.L_x_726) ;  /* 0x000003d000007945 */ /* 0x000fe20003800200 */
[----:B------:R-:W-:Y:S01]  /*13640*/  USEL UR18, UR18, URZ, UP0 ;  /* 0x000000ff12127287 */ /* 0x000fe20008000000 */
[----:B------:R-:W-:Y:S01]  /*13650*/  MOV R17, 0x7f800000 ;  /* 0x7f80000000117802 */ /* 0x000fe20000000f00 */
[----:B------:R-:W5:Y:S01]  /*13660*/  @P0 MUFU.LG2 R8, R8 ;  /* 0x0000000800080308 */ /* 0x000f620000000c00 */
[----:B------:R-:W4:Y:S01]  /*13670*/  @P0 LDC R2, c[0x0][0x458] ;  /* 0x00011600ff020b82 */ /* 0x000f220000000800 */
[----:B------:R-:W-:Y:S01]  /*13680*/  @!UP0 UIMAD UR13, UR19, UR5, UR13 ;  /* 0x00000005130d82a4 */ /* 0x000fe2000f8e020d */
[----:B------:R-:W-:Y:S01]  /*13690*/  MOV R16, 0x7f800000 ;  /* 0x7f80000000107802 */ /* 0x000fe20000000f00 */
[----:B------:R-:W-:Y:S01]  /*136a0*/  USHF.L.U32 UR9, UR9, 0x7, URZ ;  /* 0x0000000709097899 */ /* 0x000fe200080006ff */
[----:B------:R-:W-:Y:S01]  /*136b0*/  MOV R15, 0x7f800000 ;  /* 0x7f800000000f7802 */ /* 0x000fe20000000f00 */
[----:B------:R-:W-:Y:S01]  /*136c0*/  USEL UR7, UR7, URZ, UP0 ;  /* 0x000000ff07077287 */ /* 0x000fe20008000000 */
[----:B------:R-:W-:Y:S01]  /*136d0*/  SHF.R.U32.HI R18, RZ, 0x2, R220 ;  /* 0x00000002ff127819 */ /* 0x000fe200000116dc */
[----:B------:R-:W-:Y:S01]  /*136e0*/  USHF.R.S32.HI UR8, URZ, 0x1f, UR13 ;  /* 0x0000001fff087899 */ /* 0x000fe2000801140d */
[----:B-1----:R-:W1:Y:S01]  /*136f0*/  @P1 LDC R9, c[0x0][0x458] ;  /* 0x00011600ff091b82 */ /* 0x002e620000000800 */
[----:B------:R1:W1:Y:S01]  /*13700*/  LDS.128 R4, [R232+0x1800] ;  /* 0x00180000e8047984 */ /* 0x0002620000000c00 */
[----:B------:R-:W-:Y:S01]  /*13710*/  USHF.R.S32.HI UR5, URZ, 0x1f, UR9 ;  /* 0x0000001fff057899 */ /* 0x000fe20008011409 */
[----:B---3--:R-:W-:Y:S01]  /*13720*/  @P1 FMUL.FTZ R11, R11, 0.69314718246459960938 ;  /* 0x3f3172180b0b1820 */ /* 0x008fe20000410000 */
[----:B------:R-:W-:Y:S01]  /*13730*/  UIADD3 UR18, UP1, UP0, UR9, UR18, UR13 ;  /* 0x0000001209127290 */ /* 0x000fe2000f83e00d */
[----:B-----5:R-:W-:-:S03]  /*13740*/  @P0 FMUL.FTZ R8, R8, 0.69314718246459960938 ;  /* 0x3f31721808080820 */ /* 0x020fc60000410000 */
[----:B------:R-:W-:Y:S01]  /*13750*/  UIADD3.X UR5, UPT, UPT, UR5, UR7, UR8, UP1, UP0 ;  /* 0x0000000705057290 */ /* 0x000fe20008fe0408 */
[----:B--2---:R-:W-:Y:S01]  /*13760*/  @P2 FFMA.FTZ R17, R167, R10, R3 ;  /* 0x0000000aa7112223 */ /* 0x004fe20000010003 */
[----:B----4-:R-:W-:Y:S01]  /*13770*/  @P0 FFMA.FTZ R15, R165, R2, R8 ;  /* 0x00000002a50f0223 */ /* 0x010fe20000010008 */
[----:B-1----:R-:W-:Y:S01]  /*13780*/  @P1 FFMA.FTZ R16, R166, R9, R11 ;  /* 0x00000009a6101223 */ /* 0x002fe2000001000b */
[----:B------:R-:W-:Y:S08]  /*13790*/  @P3 BRA `(.L_x_727) ;  /* 0x0000000000983947 */ /* 0x000ff00003800000 */
        /* <DEDUP_REMOVED lines=38> */
.L_x_727:
[----:B------:R-:W-:Y:S05]  /*13a00*/  BSYNC.RECONVERGENT B0 ;  /* 0x0000000000007941 */ /* 0x000fea0003800200 */
.L_x_726:
[----:B------:R-:W2:Y:S01]  /*13a10*/  LDCU.64 UR6, c[0x0][0x410] ;  /* 0x00008200ff0677ac */ /* 0x000ea20008000a00 */
[----:B-1----:R-:W-:Y:S01]  /*13a20*/  LOP3.LUT R2, R0, 0x18, RZ, 0xc0, !PT ;  /* 0x0000001800027812 */ /* 0x002fe200078ec0ff */
[----:B------:R-:W-:Y:S01]  /*13a30*/  IMAD.MOV.U32 R19, RZ, RZ, RZ ;  /* 0x000000ffff137224 */ /* 0x000fe200078e00ff */
[C---:B------:R-:W-:Y:S01]  /*13a40*/  ISETP.GE.AND P3, PT, R18.reuse, UR14, PT ;  /* 0x0000000e12007c0c */ /* 0x040fe2000bf66270 */
[----:B------:R-:W-:Y:S01]  /*13a50*/  VIADD R3, R18, 0x20 ;  /* 0x0000002012037836 */ /* 0x000fe20000000000 */
        /* <DEDUP_REMOVED lines=34> */
.L_x_729:
[----:B------:R-:W-:Y:S05]  /*13c80*/  BSYNC.RECONVERGENT B0 ;  /* 0x0000000000007941 */ /* 0x000fea0003800200 */
.L_x_728:
        /* <DEDUP_REMOVED lines=24> */
.L_x_731:
[----:B------:R-:W-:Y:S05]  /*13e10*/  BSYNC.RECONVERGENT B0 ;  /* 0x0000000000007941 */ /* 0x000fea0003800200 */
.L_x_730:
        /* <DEDUP_REMOVED lines=24> */
.L_x_733:
[----:B------:R-:W-:Y:S05]  /*13fa0*/  BSYNC.RECONVERGENT B0 ;  /* 0x0000000000007941 */ /* 0x000fea0003800200 */
.L_x_732:
[----:B-1--4-:R1:W4:Y:S01]  /*13fb0*/  LDS.128 R8, [R232+0x3800] ;  /* 0x00380000e8087984 */ /* 0x0123220000000c00 */
[----:B------:R-:W-:Y:S05]  /*13fc0*/  @P0 EXIT ;  /* 0x000000000000094d */ /* 0x000fea0003800000 */
[----:B------:R-:W5:Y:S01]  /*13fd0*/  LDCU.64 UR6, c[0x0][0x408] ;  /* 0x00008100ff0677ac */ /* 0x000f620008000a00 */
[----:B-1----:R-:W1:Y:S01]  /*13fe0*/  LDS.128 R232, [R232+0x5800] ;  /* 0x00580000e8e87984 */ /* 0x002e620000000c00 */
[----:B------:R-:W-:Y:S01]  /*13ff0*/  IADD3 R3, P0, PT, R20, 0x60, RZ ;  /* 0x0000006014037810 */ /* 0x000fe20007f1e0ff */
[----:B---3--:R-:W-:Y:S01]  /*14000*/  IMAD.MOV.U32 R14, RZ, RZ, R22 ;  /* 0x000000ffff0e7224 */ /* 0x008fe200078e0016 */
[----:B------:R-:W3:Y:S01]  /*14010*/  LDCU UR8, c[0x0][0x440] ;  /* 0x00008800ff0877ac */ /* 0x000ee20008000800 */
[----:B------:R-:W-:Y:S02]  /*14020*/  MOV R15, R25 ;  /* 0x00000019000f7202 */ /* 0x000fe40000000f00 */
[----:B------:R-:W-:Y:S01]  /*14030*/  IMAD.X R12, RZ, RZ, R21, P0 ;  /* 0x000000ffff0c7224 */ /* 0x000fe200000e0615 */
[----:B------:R-:W2:Y:S03]  /*14040*/  LDCU.64 UR4, c[0x0][0x3f0] ;  /* 0x00007e00ff0477ac */ /* 0x000ea60008000a00 */
[----:B-----5:R-:W-:-:S02]  /*14050*/  IMAD R12, R12, UR6, RZ ;  /* 0x000000060c0c7c24 */ /* 0x020fc4000f8e02ff */
[----:B------:R-:W-:Y:S01]  /*14060*/  IMAD.WIDE.U32 R14, R3, UR6, R14 ;  /* 0x00000006030e7c25 */ /* 0x000fe2000f8e000e */
[----:B---3--:R-:W-:-:S03]  /*14070*/  ISETP.GE.AND P2, PT, R2, UR8, PT ;  /* 0x0000000802007c0c */ /* 0x008fc6000bf46270 */
[----:B------:R-:W-:Y:S01]  /*14080*/  IMAD R12, R3, UR7, R12 ;  /* 0x00000007030c7c24 */ /* 0x000fe2000f8e020c */
[----:B------:R-:W-:Y:S02]  /*14090*/  ISETP.GE.AND P1, PT, R0, UR8, PT ;  /* 0x0000000800007c0c */ /* 0x000fe4000bf26270 */
[----:B------:R-:W-:Y:S01]  /*140a0*/  ISETP.GE.AND P0, PT, R225, UR8, PT ;  /* 0x00000008e1007c0c */ /* 0x000fe2000bf06270 */
[----:B------:R-:W-:Y:S01]  /*140b0*/  IMAD.IADD R12, R12, 0x1, R15 ;  /* 0x000000010c0c7824 */ /* 0x000fe200078e020f */
[----:B--2---:R-:W-:-:S04]  /*140c0*/  LEA R2, P3, R14, UR4, 0x1 ;  /* 0x000000040e027c11 */ /* 0x004fc8000f8608ff */
[----:B------:R-:W-:-:S05]  /*140d0*/  LEA.HI.X R3, R14, UR5, R12, 0x1, P3 ;  /* 0x000000050e037c11 */ /* 0x000fca00098f0c0c */
[----:B------:R2:W-:Y:S04]  /*140e0*/  @!P2 STG.E.128 desc[UR10][R2.64], R4 ;  /* 0x000000040200a986 */ /* 0x0005e8000c101d0a */
[----:B----4-:R2:W-:Y:S01]  /*140f0*/  @!P1 STG.E.128 desc[UR10][R2.64+0x40], R8 ;  /* 0x0000400802009986 */ /* 0x0105e2000c101d0a */
[----:B-1----:R-:W-:Y:S05]  /*14100*/  @P0 EXIT ;  /* 0x000000000000094d */ /* 0x002fea0003800000 */
[----:B------:R-:W-:Y:S01]  /*14110*/  STG.E.128 desc[UR10][R2.64+0x80], R232 ;  /* 0x000080e802007986 */ /* 0x000fe2000c101d0a */
[----:B------:R-:W-:Y:S05]  /*14120*/  EXIT ;  /* 0x000000000000794d */ /* 0x000fea0003800000 */
.L_x_734:
        /* <DEDUP_REMOVED lines=13> */
.L_x_1274:


//--------------------- .text._ZN5flash16flash_fwd_kernelI23Flash_fwd_kernel_traitsILi96ELi128ELi64ELi4ELb0ELb0EN7cutlass10bfloat16_tE19Flash_kernel_traitsILi96ELi128ELi64ELi4ES3_EELb1ELb1ELb0ELb1ELb0ELb0ELb0ELb1EEEvNS_16Flash_fwd_paramsE --------------------------
	.section	.text._ZN5flash16flash_fwd_kernelI23Flash_fwd_kernel_traitsILi96ELi128ELi64ELi4ELb0ELb0EN7cutlass10bfloat16_tE19Flash_kernel_traitsILi96ELi128ELi64ELi4ES3_EELb1ELb1ELb0ELb1ELb0ELb0ELb0ELb1EEEvNS_16Flash_fwd_paramsE,"ax",@progbits
	.align	128
        .global         _ZN5flash16flash_fwd_kernelI23Flash_fwd_kernel_traitsILi96ELi128ELi64ELi4ELb0ELb0EN7cutlass10bfloat16_tE19Flash_kernel_traitsILi96ELi128ELi64ELi4ES3_EELb1ELb1ELb0ELb1ELb0ELb0ELb0ELb1EEEvNS_16Flash_fwd_paramsE
        .type           _ZN5flash16flash_fwd_kernelI23Flash_fwd_kernel_traitsILi96ELi128ELi64ELi4ELb0ELb0EN7cutlass10bfloat16_tE19Flash_kernel_traitsILi96ELi128ELi64ELi4ES3_EELb1ELb1ELb0ELb1ELb0ELb0ELb0ELb1EEEvNS_16Flash_fwd_paramsE,@function
        .size           _ZN5flash16flash_fwd_kernelI23Flash_fwd_kernel_traitsILi96ELi128ELi64ELi4ELb0ELb0EN7cutlass10bfloat16_tE19Flash_kernel_traitsILi96ELi128ELi64ELi4ES3_EELb1ELb1ELb0ELb1ELb0ELb0ELb0ELb1EEEvNS_16Flash_fwd_paramsE,(.L_x_1275 - _ZN5flash16flash_fwd_kernelI23Flash_fwd_kernel_traitsILi96ELi128ELi64ELi4ELb0ELb0EN7cutlass10bfloat16_tE19Flash_kernel_traitsILi96ELi128ELi64ELi4ES3_EELb1ELb1ELb0ELb1ELb0ELb0ELb0ELb1EEEvNS_16Flash_fwd_paramsE)
        .other          _ZN5flash16flash_fwd_kernelI23Flash_fwd_kernel_traitsILi96ELi128ELi64ELi4ELb0ELb0EN7cutlass10bfloat16_tE19Flash_kernel_traitsILi96ELi128ELi64ELi4ES3_EELb1ELb1ELb0ELb1ELb0ELb0ELb0ELb1EEEvNS_16Flash_fwd_paramsE,@"STO_CUDA_ENTRY STV_DEFAULT"
_ZN5flash16flash_fwd_kernelI23Flash_fwd_kernel_traitsILi96ELi128ELi64ELi4ELb0ELb0EN7cutlass10bfloat16_tE19Flash_kernel_traitsILi96ELi128ELi64ELi4ES3_EELb1ELb1ELb0ELb1ELb0ELb0ELb0ELb1EEEvNS_16Flash_fwd_paramsE:
.text._ZN5flash16flash_fwd_kernelI23Flash_fwd_kernel_traitsILi96ELi128ELi64ELi4ELb0ELb0EN7cutlass10bfloat16_tE19Flash_kernel_traitsILi96ELi128ELi64ELi4ES3_EELb1ELb1ELb0ELb1ELb0ELb0ELb0ELb1EEEvNS_16Flash_fwd_paramsE:
        /* <DEDUP_REMOVED lines=82> */
[----:B------:R-:W-:Y:S01]  /*0520*/  UMOV UR12, URZ ;  /* 0x000000ff000c7c82 */ /* 0x000fe20008000000 */
[----:B------:R-:W1:Y:S01]  /*0530*/  @!UP0 LDCU UR6, c[0x0][0x43c] ;  /* 0x00008780ff0687ac */ /* 0x000e620008000800 */
[----:B--2---:R-:W-:Y:S02]  /*0540*/  @P4 R2UR UR18, R8 ;  /* 0x00000000081242ca */ /* 0x004fe400000e0000 */
[----:B---3--:R-:W-:-:S13]  /*0550*/  @P2 R2UR UR8, R7 ;  /* 0x00000000070822ca */ /* 0x008fda00000e0000 */
[----:B----4-:R-:W-:-:S04]  /*0560*/  @UP4 UIADD3 UR33, UPT, UPT, UR8, -UR18, URZ ;  /* 0x8000001208214290 */ /* 0x010fc8000fffe0ff */
[----:B------:R-:W-:Y:S01]  /*0570*/  UISETP.GT.AND UP2, UPT, UR33, UR32, UPT ;  /* 0x000000202100728c */ /* 0x000fe2000bf44270 */
[----:B------:R-:W-:-:S05]  /*0580*/  @P1 R2UR UR12, R0 ;  /* 0x00000000000c12ca */ /* 0x000fca00000e0000 */
        /* <DEDUP_REMOVED lines=11> */
.L_x_735:
        /* <DEDUP_REMOVED lines=34> */
[----:B------:R-:W1:Y:S03]  /*0860*/  @UP1 LDCU UR6, c[0x0][0x430] ;  /* 0x00008600ff0617ac */ /* 0x000e660008000800 */
        /* <DEDUP_REMOVED lines=14> */
.L_x_737:
[----:B------:R-:W2:Y:S01]  /*0950*/  LDCU UR10, c[0x0][0x434] ;  /* 0x00008680ff0a77ac */ /* 0x000ea20008000800 */
[----:B------:R-:W-:Y:S01]  /*0960*/  SHF.R.U32.HI R10, RZ, 0x2, R192 ;  /* 0x00000002ff0a7819 */ /* 0x000fe200000116c0 */
[----:B------:R-:W-:Y:S01]  /*0970*/  IMAD.SHL.U32 R192, R192, 0x8, RZ ;  /* 0x00000008c0c07824 */ /* 0x000fe200078e00ff */
[----:B------:R-:W-:Y:S01]  /*0980*/  BSSY.RECONVERGENT B0, `(.L_x_738) ;  /* 0x0000034000007945 */ /* 0x000fe20003800200 */
[----:B------:R-:W5:Y:S01]  /*0990*/  LDCU.64 UR4, c[0x0][0x410] ;  /* 0x00008200ff0477ac */ /* 0x000f620008000a00 */
[----:B------:R-:W-:Y:S01]  /*09a0*/  IMAD.MOV.U32 R11, RZ, RZ, RZ ;  /* 0x000000ffff0b7224 */ /* 0x000fe200078e00ff */
[C---:B------:R-:W-:Y:S01]  /*09b0*/  IADD3 R16, PT, PT, R10.reuse, 0x20, RZ ;  /* 0x000000200a107810 */ /* 0x040fe20007ffe0ff */
[----:B------:R-:W-:Y:S01]  /*09c0*/  VIADD R17, R10, 0x40 ;  /* 0x000000400a117836 */ /* 0x000fe20000000000 */
[----:B---3--:R-:W-:Y:S01]  /*09d0*/  UISETP.NE.AND UP1, UPT, UR7, URZ, !UP1 ;  /* 0x000000ff0700728c */ /* 0x008fe2000cf25270 */
[----:B------:R-:W-:Y:S01]  /*09e0*/  LOP3.LUT R192, R192, 0x18, RZ, 0xc0, !PT ;  /* 0x00000018c0c07812 */ /* 0x000fe200078ec0ff */
[----:B------:R-:W-:Y:S01]  /*09f0*/  UIADD3 UR33, UPT, UPT, -UR32, UR33, URZ ;  /* 0x0000002120217290 */ /* 0x000fe2000fffe1ff */
[----:B------:R-:W-:Y:S01]  /*0a00*/  VIADD R18, R10, 0x60 ;  /* 0x000000600a127836 */ /* 0x000fe20000000000 */
[----:B----4-:R-:W-:Y:S01]  /*0a10*/  UIMAD UR7, UR30, UR8, URZ ;  /* 0x000000081e0772a4 */ /* 0x010fe2000f8e02ff */
[----:B------:R-:W-:Y:S01]  /*0a20*/  IADD3 R2, P0, PT, R192, UR12, RZ ;  /* 0x0000000cc0027c10 */ /* 0x000fe2000ff1e0ff */
[----:B------:R-:W-:Y:S01]  /*0a30*/  UISETP.NE.AND UP0, UPT, UR18, -0x1, UPT ;  /* 0xffffffff1200788c */ /* 0x000fe2000bf05270 */
[----:B------:R-:W-:Y:S01]  /*0a40*/  IMAD.WIDE.U32 R6, R6, 0x80, R10 ;  /* 0x0000008006067825 */ /* 0x000fe200078e000a */
[----:B------:R-:W-:Y:S01]  /*0a50*/  ISETP.GE.AND P3, PT, R10, UR33, PT ;  /* 0x000000210a007c0c */ /* 0x000fe2000bf66270 */
[----:B-1----:R-:W-:Y:S01]  /*0a60*/  UIMAD UR32, UR32, UR6, URZ ;  /* 0x00000006202072a4 */ /* 0x002fe2000f8e02ff */
[----:B------:R-:W-:Y:S01]  /*0a70*/  IADD3.X R3, PT, PT, RZ, UR9, RZ, P0, !PT ;  /* 0x00000009ff037c10 */ /* 0x000fe200087fe4ff */
[----:B--2---:R-:W-:Y:S01]  /*0a80*/  UIMAD UR8, UR31, UR10, URZ ;  /* 0x0000000a1f0872a4 */ /* 0x004fe2000f8e02ff */
[----:B------:R-:W-:Y:S01]  /*0a90*/  ISETP.GE.AND P2, PT, R16, UR33, PT ;  /* 0x0000002110007c0c */ /* 0x000fe2000bf46270 */
[----:B------:R-:W-:Y:S01]  /*0aa0*/  @!UP1 UIMAD UR7, UR31, UR11, UR7 ;  /* 0x0000000b1f0792a4 */ /* 0x000fe2000f8e0207 */
[----:B-----5:R-:W-:Y:S01]  /*0ab0*/  IMAD.U32 R12, RZ, RZ, UR4 ;  /* 0x00000004ff0c7e24 */ /* 0x020fe2000f8e00ff */
[----:B------:R-:W-:Y:S01]  /*0ac0*/  USEL UR8, UR8, UR18, !UP0 ;  /* 0x0000001208087287 */ /* 0x000fe2000c000000 */
[----:B------:R-:W-:Y:S01]  /*0ad0*/  IMAD.U32 R8, RZ, RZ, UR5 ;  /* 0x00000005ff087e24 */ /* 0x000fe2000f8e00ff */
[----:B------:R-:W-:Y:S01]  /*0ae0*/  USHF.R.S32.HI UR5, URZ, 0x1f, UR7 ;  /* 0x0000001fff057899 */ /* 0x000fe20008011407 */
[----:B------:R-:W-:Y:S01]  /*0af0*/  IMAD.WIDE.U32 R12, R12, UR30, R2 ;  /* 0x0000001e0c0c7c25 */ /* 0x000fe2000f8e0002 */
[----:B------:R-:W-:Y:S01]  /*0b00*/  USHF.R.S32.HI UR4, URZ, 0x1f, UR8 ;  /* 0x0000001fff047899 */ /* 0x000fe20008011408 */
[----:B------:R-:W-:Y:S01]  /*0b10*/  ISETP.GE.AND P1, PT, R17, UR33, PT ;  /* 0x0000002111007c0c */ /* 0x000fe2000bf26270 */
[----:B------:R-:W-:Y:S01]  /*0b20*/  USEL UR8, UR8, URZ, UP1 ;  /* 0x000000ff08087287 */ /* 0x000fe20008800000 */
[----:B------:R-:W-:Y:S01]  /*0b30*/  ISETP.GE.AND P0, PT, R18, UR33, PT ;  /* 0x0000002112007c0c */ /* 0x000fe2000bf06270 */
[----:B------:R-:W-:Y:S01]  /*0b40*/  USEL UR4, UR4, URZ, UP1 ;  /* 0x000000ff04047287 */ /* 0x000fe20008800000 */
[C---:B------:R-:W-:Y:S01]  /*0b50*/  LOP3.LUT R15, R192.reuse, 0x20, RZ, 0xfc, !PT ;  /* 0x00000020c00f7812 */ /* 0x040fe200078efcff */
[----:B------:R-:W-:Y:S01]  /*0b60*/  USHF.R.S32.HI UR10, URZ, 0x1f, UR32 ;  /* 0x0000001fff0a7899 */ /* 0x000fe20008011420 */
[----:B------:R-:W-:Y:S01]  /*0b70*/  LOP3.LUT R14, R192, 0x40, RZ, 0xfc, !PT ;  /* 0x00000040c00e7812 */ /* 0x000fe200078efcff */
[----:B------:R-:W-:Y:S01]  /*0b80*/  UIADD3 UR7, UP1, UP0, UR32, UR8, UR7 ;  /* 0x0000000820077290 */ /* 0x000fe2000f83e007 */
[----:B------:R-:W-:-:S03]  /*0b90*/  IMAD R9, R8, UR30, R13 ;  /* 0x0000001e08097c24 */ /* 0x000fc6000f8e020d */
        /* <DEDUP_REMOVED lines=18> */
.L_x_739:
[----:B------:R-:W-:Y:S05]  /*0cc0*/  BSYNC.RECONVERGENT B0 ;  /* 0x0000000000007941 */ /* 0x000fea0003800200 */
.L_x_738:
        /* <DEDUP_REMOVED lines=22> */
.L_x_741:
[----:B------:R-:W-:Y:S05]  /*0e30*/  BSYNC.RECONVERGENT B0 ;  /* 0x0000000000007941 */ /* 0x000fea0003800200 */
.L_x_740:
        /* <DEDUP_REMOVED lines=22> */
.L_x_743:
[----:B------:R-:W-:Y:S05]  /*0fa0*/  BSYNC.RECONVERGENT B0 ;  /* 0x0000000000007941 */ /* 0x000fea0003800200 */
.L_x_742:
        /* <DEDUP_REMOVED lines=24> */
.L_x_745:
[----:B------:R-:W-:Y:S05]  /*1130*/  BSYNC.RECONVERGENT B0 ;  /* 0x0000000000007941 */ /* 0x000fea0003800200 */
.L_x_744:
        /* <DEDUP_REMOVED lines=10> */
.L_x_747:
[----:B------:R-:W-:Y:S05]  /*11e0*/  BSYNC.RECONVERGENT B0 ;  /* 0x0000000000007941 */ /* 0x000fea0003800200 */
.L_x_746:
        /* <DEDUP_REMOVED lines=10> */
.L_x_749:
[----:B------:R-:W-:Y:S05]  /*1290*/  BSYNC.RECONVERGENT B0 ;  /* 0x0000000000007941 */ /* 0x000fea0003800200 */
.L_x_748:
        /* <DEDUP_REMOVED lines=10> */
.L_x_751:
[----:B------:R-:W-:Y:S05]  /*1340*/  BSYNC.RECONVERGENT B0 ;  /* 0x0000000000007941 */ /* 0x000fea0003800200 */
.L_x_750:
        /* <DEDUP_REMOVED lines=10> */
.L_x_736:
        /* <DEDUP_REMOVED lines=27> */
.L_x_752:
[----:B------:R-:W1:Y:S01]  /*15a0*/  LDCU.64 UR10, c[0x0][0x3b8] ;  /* 0x00007700ff0a77ac */ /* 0x000e620008000a00 */
[----:B------:R-:W-:-:S04]  /*15b0*/  UIADD3 UR13, UPT, UPT, UR12, UR14, URZ ;  /* 0x0000000e0c0d7290 */ /* 0x000fc8000fffe0ff */
[----:B-1----:R-:W-:Y:S02]  /*15c0*/  UIMAD.WIDE.U32 UR6, UR13, UR10, URZ ;  /* 0x0000000a0d0672a5 */ /* 0x002fe4000f8e00ff */
[----:B------:R-:W-:-:S04]  /*15d0*/  UIMAD UR13, UR13, UR11, URZ ;  /* 0x0000000b0d0d72a4 */ /* 0x000fc8000f8e02ff */
[----:B------:R-:W-:Y:S02]  /*15e0*/  UIADD3 UR13, UPT, UPT, UR7, UR13, URZ ;  /* 0x0000000d070d7290 */ /* 0x000fe4000fffe0ff */
.L_x_753:
        /* <DEDUP_REMOVED lines=39> */
.L_x_754:
[----:B------:R-:W1:Y:S01]  /*1860*/  LDCU.64 UR8, c[0x0][0x3c0] ;  /* 0x00007800ff0877ac */ /* 0x000e620008000a00 */
[----:B------:R-:W-:-:S04]  /*1870*/  UIADD3 UR12, UPT, UPT, UR12, UR14, URZ ;  /* 0x0000000e0c0c7290 */ /* 0x000fc8000fffe0ff */
[----:B-1----:R-:W-:Y:S02]  /*1880*/  UIMAD.WIDE.U32 UR4, UR12, UR8, URZ ;  /* 0x000000080c0472a5 */ /* 0x002fe4000f8e00ff */
[----:B------:R-:W-:-:S04]  /*1890*/  UIMAD UR12, UR12, UR9, URZ ;  /* 0x000000090c0c72a4 */ /* 0x000fc8000f8e02ff */
[----:B------:R-:W-:-:S12]  /*18a0*/  UIADD3 UR12, UPT, UPT, UR5, UR12, URZ ;  /* 0x0000000c050c7290 */ /* 0x000fd8000fffe0ff */
.L_x_755:
[----:B------:R-:W1:Y:S01]  /*18b0*/  S2R R11, SR_CTAID.X ;  /* 0x00000000000b7919 */ /* 0x000e620000002500 */
[C---:B------:R-:W-:Y:S01]  /*18c0*/  IMAD.SHL.U32 R13, R192.reuse, 0x8, RZ ;  /* 0x00000008c00d7824 */ /* 0x040fe200078e00ff */
[----:B------:R-:W-:Y:S01]  /*18d0*/  SHF.R.U32.HI R2, RZ, 0x2, R192 ;  /* 0x00000002ff027819 */ /* 0x000fe200000116c0 */
[----:B------:R-:W2:Y:S01]  /*18e0*/  LDCU.64 UR16, c[0x0][0x388] ;  /* 0x00007100ff1077ac */ /* 0x000ea20008000a00 */
[----:B------:R-:W-:Y:S01]  /*18f0*/  SHF.R.S32.HI R10, RZ, 0x1f, R0 ;  /* 0x0000001fff0a7819 */ /* 0x000fe20000011400 */
[----:B------:R-:W-:Y:S01]  /*1900*/  IMAD.MOV.U32 R3, RZ, RZ, RZ ;  /* 0x000000ffff037224 */ /* 0x000fe200078e00ff */
[C---:B------:R-:W-:Y:S01]  /*1910*/  LOP3.LUT R167, R13.reuse, 0x18, RZ, 0xc0, !PT ;  /* 0x000000180da77812 */ /* 0x040fe200078ec0ff */
[----:B------:R-:W3:Y:S01]  /*1920*/  LDCU.64 UR14, c[0x0][0x390] ;  /* 0x00007200ff0e77ac */ /* 0x000ee20008000a00 */
[----:B------:R-:W-:Y:S01]  /*1930*/  LOP3.LUT R12, R13, 0xd8, RZ, 0xc0, !PT ;  /* 0x000000d80d0c7812 */ /* 0x000fe200078ec0ff */
[C---:B------:R-:W-:Y:S01]  /*1940*/  IMAD.SHL.U32 R211, R192.reuse, 0x4, RZ ;  /* 0x00000004c0d37824 */ /* 0x040fe200078e00ff */
[C---:B------:R-:W-:Y:S01]  /*1950*/  IADD3 R6, P1, PT, R167.reuse, UR6, RZ ;  /* 0x00000006a7067c10 */ /* 0x040fe2000ff3e0ff */
[----:B------:R-:W-:Y:S01]  /*1960*/  STL [R1+0x158], R167 ;  /* 0x000158a701007387 */ /* 0x000fe20000100800 */
[C---:B------:R-:W-:Y:S01]  /*1970*/  IADD3 R4, P0, PT, R167.reuse, UR4, RZ ;  /* 0x00000004a7047c10 */ /* 0x040fe2000ff1e0ff */
[----:B------:R-:W4:Y:S01]  /*1980*/  LDCU.128 UR4, c[0x0][0x3d0] ;  /* 0x00007a00ff0477ac */ /* 0x000f220008000c00 */
[----:B------:R-:W-:Y:S01]  /*1990*/  IMAD.SHL.U32 R19, R192, 0x20, RZ ;  /* 0x00000020c0137824 */ /* 0x000fe200078e00ff */
[----:B------:R-:W5:Y:S01]  /*19a0*/  S2UR UR37, SR_CgaCtaId ;  /* 0x00000000002579c3 */ /* 0x000f620000008800 */
[----:B------:R-:W-:Y:S01]  /*19b0*/  IMAD.X R7, RZ, RZ, UR13, P1 ;  /* 0x0000000dff077e24 */ /* 0x000fe200088e06ff */
[C---:B------:R-:W-:Y:S01]  /*19c0*/  LOP3.LUT R166, R167.reuse, 0x20, RZ, 0xfc, !PT ;  /* 0x00000020a7a67812 */ /* 0x040fe200078efcff */
[----:B------:R-:W-:Y:S01]  /*19d0*/  IMAD.X R5, RZ, RZ, UR12, P0 ;  /* 0x0000000cff057e24 */ /* 0x000fe200080e06ff */
[----:B------:R-:W5:Y:S01]  /*19e0*/  LDCU.64 UR12, c[0x0][0x3c8] ;  /* 0x00007900ff0c77ac */ /* 0x000f620008000a00 */
[C---:B------:R-:W-:Y:S01]  /*19f0*/  IMAD.WIDE.U32 R8, R2.reuse, UR10, R6 ;  /* 0x0000000a02087c25 */ /* 0x040fe2000f8e0006 */
[----:B------:R-:W-:Y:S01]  /*1a00*/  LOP3.LUT R165, R167, 0x40, RZ, 0xfc, !PT ;  /* 0x00000040a7a57812 */ /* 0x000fe200078efcff */
[----:B------:R-:W-:Y:S01]  /*1a10*/  BSSY.RECONVERGENT B0, `(.L_x_756) ;  /* 0x0000054000007945 */ /* 0x000fe20003800200 */
[----:B------:R-:W-:Y:S01]  /*1a20*/  SHF.R.U32.HI R210, RZ, 0x1, R192 ;  /* 0x00000001ffd27819 */ /* 0x000fe200000116c0 */
[----:B------:R-:W-:Y:S01]  /*1a30*/  IMAD.WIDE.U32 R6, R2, UR8, R4 ;  /* 0x0000000802067c25 */ /* 0x000fe2000f8e0004 */
[----:B------:R-:W-:-:S03]  /*1a40*/  LOP3.LUT R159, R19, 0x120, RZ, 0xc0, !PT ;  /* 0x00000120139f7812 */ /* 0x000fc600078ec0ff */
[C---:B------:R-:W-:Y:S02]  /*1a50*/  IMAD R9, R2.reuse, UR11, R9 ;  /* 0x0000000b02097c24 */ /* 0x040fe4000f8e0209 */
[----:B------:R-:W-:Y:S02]  /*1a60*/  IMAD R7, R2, UR9, R7 ;  /* 0x0000000902077c24 */ /* 0x000fe4000f8e0207 */
[----:B-1----:R-:W-:-:S04]  /*1a70*/  IMAD.WIDE.U32 R4, R11, 0x80, R2 ;  /* 0x000000800b047825 */ /* 0x002fc800078e0002 */
[C---:B----4-:R-:W-:Y:S02]  /*1a80*/  IMAD R11, R10.reuse, UR4, RZ ;  /* 0x000000040a0b7c24 */ /* 0x050fe4000f8e02ff */
[----:B------:R-:W-:Y:S02]  /*1a90*/  IMAD R10, R10, UR6, RZ ;  /* 0x000000060a0a7c24 */ /* 0x000fe4000f8e02ff */
[C---:B------:R-:W-:Y:S02]  /*1aa0*/  IMAD R14, R0.reuse, UR5, R11 ;  /* 0x00000005000e7c24 */ /* 0x040fe4000f8e020b */
[----:B------:R-:W-:Y:S01]  /*1ab0*/  IMAD R11, R0, UR7, R10 ;  /* 0x00000007000b7c24 */ /* 0x000fe2000f8e020a */
[----:B------:R-:W-:Y:S01]  /*1ac0*/  LOP3.LUT R10, R12, 0x18, R192, 0x78, !PT ;  /* 0x000000180c0a7812 */ /* 0x000fe200078e78c0 */
[----:B------:R-:W-:Y:S01]  /*1ad0*/  IMAD.WIDE.U32 R8, R0, UR4, R8 ;  /* 0x0000000400087c25 */ /* 0x000fe2000f8e0008 */
[----:B------:R-:W-:Y:S01]  /*1ae0*/  IADD3 R12, P0, PT, R167, UR36, RZ ;  /* 0x00000024a70c7c10 */ /* 0x000fe2000ff1e0ff */
[----:B------:R-:W-:Y:S01]  /*1af0*/  UMOV UR4, 0x400 ;  /* 0x0000040000047882 */ /* 0x000fe20000000000 */
[----:B------:R-:W-:Y:S01]  /*1b00*/  LOP3.LUT R10, R10, 0x1f20, R13, 0xf8, !PT ;  /* 0x00001f200a0a7812 */ /* 0x000fe200078ef80d */
[----:B------:R-:W-:Y:S01]  /*1b10*/  IMAD.WIDE.U32 R6, R0, UR6, R6 ;  /* 0x0000000600067c25 */ /* 0x000fe2000f8e0006 */
[----:B--2---:R-:W-:-:S03]  /*1b20*/  LEA R163, P1, R8, UR16, 0x1 ;  /* 0x0000001008a37c11 */ /* 0x004fc6000f8208ff */
[----:B------:R-:W-:Y:S02]  /*1b30*/  IMAD.IADD R9, R9, 0x1, R14 ;  /* 0x0000000109097824 */ /* 0x000fe400078e020e */
[----:B------:R-:W-:Y:S01]  /*1b40*/  IMAD.X R13, RZ, RZ, UR35, P0 ;  /* 0x00000023ff0d7e24 */ /* 0x000fe200080e06ff */
[----:B---3--:R-:W-:Y:S01]  /*1b50*/  LEA R23, P0, R6, UR14, 0x1 ;  /* 0x0000000e06177c11 */ /* 0x008fe2000f8008ff */
[----:B------:R-:W-:Y:S01]  /*1b60*/  IMAD.IADD R7, R7, 0x1, R11 ;  /* 0x0000000107077824 */ /* 0x000fe200078e020b */
[----:B------:R-:W-:Y:S01]  /*1b70*/  LEA.HI.X R162, R8, UR17, R9, 0x1, P1 ;  /* 0x0000001108a27c11 */ /* 0x000fe200088f0c09 */
[----:B-----5:R-:W-:Y:S01]  /*1b80*/  IMAD.U32 R0, RZ, RZ, UR12 ;  /* 0x0000000cff007e24 */ /* 0x020fe2000f8e00ff */
[----:B------:R-:W-:Y:S01]  /*1b90*/  STL [R1+0x180], R163 ;  /* 0x000180a301007387 */ /* 0x000fe20000100800 */
[----:B------:R-:W-:Y:S01]  /*1ba0*/  IMAD.SHL.U32 R20, R192, 0x2, RZ ;  /* 0x00000002c0147824 */ /* 0x000fe200078e00ff */
[----:B------:R-:W-:Y:S01]  /*1bb0*/  LEA.HI.X R22, R6, UR15, R7, 0x1, P0 ;  /* 0x0000000f06167c11 */ /* 0x000fe200080f0c07 */
[----:B------:R-:W-:Y:S01]  /*1bc0*/  IMAD.WIDE.U32 R12, R0, UR30, R12 ;  /* 0x0000001e000c7c25 */ /* 0x000fe2000f8e000c */
[----:B------:R-:W-:Y:S01]  /*1bd0*/  STL [R1+0x188], R23 ;  /* 0x0001881701007387 */ /* 0x000fe20000100800 */
[----:B------:R-:W-:Y:S01]  /*1be0*/  LOP3.LUT R0, R211, 0x18, RZ, 0xc0, !PT ;  /* 0x00000018d3007812 */ /* 0x000fe200078ec0ff */
[----:B------:R-:W-:Y:S01]  /*1bf0*/  UIADD3 UR12, UPT, UPT, -UR32, UR33, URZ ;  /* 0x00000021200c7290 */ /* 0x000fe2000fffe1ff */
[----:B------:R-:W-:Y:S01]  /*1c00*/  LOP3.LUT R9, R19, 0xc0, RZ, 0xc0, !PT ;  /* 0x000000c013097812 */ /* 0x000fe200078ec0ff */
[----:B------:R-:W-:Y:S01]  /*1c10*/  STL [R1+0x17c], R162 ;  /* 0x00017ca201007387 */ /* 0x000fe20000100800 */
[----:B------:R-:W-:Y:S01]  /*1c20*/  LOP3.LUT R164, R20, 0x6, RZ, 0xc0, !PT ;  /* 0x0000000614a47812 */ /* 0x000fe200078ec0ff */
[----:B------:R-:W-:Y:S01]  /*1c30*/  IMAD.U32 R8, RZ, RZ, UR13 ;  /* 0x0000000dff087e24 */ /* 0x000fe2000f8e00ff */
[----:B------:R-:W-:Y:S01]  /*1c40*/  ULEA UR13, UR37, UR4, 0x18 ;  /* 0x00000004250d7291 */ /* 0x000fe2000f8ec0ff */
[----:B------:R-:W-:Y:S01]  /*1c50*/  STL [R1+0x184], R22 ;  /* 0x0001841601007387 */ /* 0x000fe20000100800 */
[----:B------:R-:W-:Y:S01]  /*1c60*/  ISETP.GE.AND P0, PT, R2, UR12, PT ;  /* 0x0000000c02007c0c */ /* 0x000fe2000bf06270 */
[----:B------:R-:W-:Y:S01]  /*1c70*/  IMAD.SHL.U32 R17, R192, 0x10, RZ ;  /* 0x00000010c0117824 */ /* 0x000fe200078e00ff */
[C---:B------:R-:W-:Y:S01]  /*1c80*/  LOP3.LUT R7, R210.reuse, 0x30, RZ, 0xc0, !PT ;  /* 0x00000030d2077812 */ /* 0x040fe200078ec0ff */
[----:B------:R-:W-:Y:S01]  /*1c90*/  STL [R1+0x118], R19 ;  /* 0x0001181301007387 */ /* 0x000fe20000100800 */
[----:B------:R-:W-:-:S02]  /*1ca0*/  LOP3.LUT R6, R210, 0x8, RZ, 0xc0, !PT ;  /* 0x00000008d2067812 */ /* 0x000fc400078ec0ff */
[----:B------:R-:W-:Y:S01]  /*1cb0*/  LEA.HI R161, R18, R7, RZ, 0x1e ;  /* 0x0000000712a17211 */ /* 0x000fe200078ff0ff */
[----:B------:R1:W-:Y:S01]  /*1cc0*/  STL [R1+0x11c], R20 ;  /* 0x00011c1401007387 */ /* 0x0003e20000100800 */
[----:B------:R-:W-:Y:S01]  /*1cd0*/  LEA R215, R10, UR13, 0x1 ;  /* 0x0000000d0ad77c11 */ /* 0x000fe2000f8e08ff */
[----:B------:R-:W-:Y:S02]  /*1ce0*/  IMAD R7, R8, UR30, R13 ;  /* 0x0000001e08077c24 */ /* 0x000fe4000f8e020d */
[----:B------:R2:W-:Y:S04]  /*1cf0*/  STL [R1+0x120], R9 ;  /* 0x0001200901007387 */ /* 0x0005e80000100800 */
[----:B------:R2:W-:Y:S01]  /*1d00*/  STL [R1+0x178], R164 ;  /* 0x000178a401007387 */ /* 0x0005e20000100800 */
[----:B-1----:R-:W-:-:S04]  /*1d10*/  LOP3.LUT R20, R0, 0xc0, R19, 0xf8, !PT ;  /* 0x000000c000147812 */ /* 0x002fc800078ef813 */
[----:B------:R-:W-:Y:S01]  /*1d20*/  LOP3.LUT R158, R20, R6, RZ, 0x3c, !PT ;  /* 0x00000006149e7212 */ /* 0x000fe200078e3cff */
[----:B------:R2:W-:Y:S04]  /*1d30*/  STL [R1+0x20], R20 ;  /* 0x0000201401007387 */ /* 0x0005e80000100800 */
[----:B------:R2:W-:Y:S04]  /*1d40*/  STL [R1+0x170], R166 ;  /* 0x000170a601007387 */ /* 0x0005e80000100800 */
[----:B------:R2:W-:Y:S01]  /*1d50*/  STL [R1+0x174], R165 ;  /* 0x000174a501007387 */ /* 0x0005e20000100800 */
[----:B------:R-:W-:Y:S05]  /*1d60*/  @P0 BRA `(.L_x_757) ;  /* 0x0000000000780947 */ /* 0x000fea0003800000 */
        /* <DEDUP_REMOVED lines=8> */
[----:B------:R-:W-:Y:S02]  /*1df0*/  ISETP.GE.AND P0, PT, R166, UR14, PT ;  /* 0x0000000ea6007c0c */ /* 0x000fe4000bf06270 */
[----:B----4-:R-:W-:Y:S01]  /*1e00*/  LEA R8, P2, R10, UR6, 0x1 ;  /* 0x000000060a087c11 */ /* 0x010fe2000f8408ff */
[----:B------:R-:W-:-:S05]  /*1e10*/  IMAD.IADD R0, R11, 0x1, R0 ;  /* 0x000000010b007824 */ /* 0x000fca00078e0200 */
[----:B--2---:R-:W-:-:S05]  /*1e20*/  LEA.HI.X R9, R10, UR7, R0, 0x1, P2 ;  /* 0x000000070a097c11 */ /* 0x004fca00090f0c00 */
        /* <DEDUP_REMOVED lines=17> */
.L_x_758:
[----:B------:R3:W-:Y:S02]  /*1f40*/  STS.128 [R215+0x4000], RZ ;  /* 0x004000ffd7007388 */ /* 0x0007e40000000c00 */
.L_x_757:
[----:B------:R-:W-:Y:S05]  /*1f50*/  BSYNC.RECONVERGENT B0 ;  /* 0x0000000000007941 */ /* 0x000fea0003800200 */
.L_x_756:
        /* <DEDUP_REMOVED lines=8> */
[----:B------:R-:W2:Y:S02]  /*1fe0*/  LDCU UR14, c[0x0][0x440] ;  /* 0x00008800ff0e77ac */ /* 0x000ea40008000800 */
[----:B-1--4-:R-:W-:Y:S01]  /*1ff0*/  IMAD.X R8, RZ, RZ, R5, P0 ;  /* 0x000000ffff087224 */ /* 0x012fe200000e0605 */
[----:B------:R-:W1:Y:S03]  /*2000*/  LDCU.64 UR4, c[0x0][0x380] ;  /* 0x00007000ff0477ac */ /* 0x000e660008000a00 */
[----:B-----5:R-:W-:-:S02]  /*2010*/  IMAD R8, R8, UR6, RZ ;  /* 0x0000000608087c24 */ /* 0x020fc4000f8e02ff */
[----:B------:R-:W-:Y:S01]  /*2020*/  IMAD.WIDE.U32 R10, R0, UR6, R10 ;  /* 0x00000006000a7c25 */ /* 0x000fe2000f8e000a */
[----:B--2---:R-:W-:-:S03]  /*2030*/  ISETP.GE.AND P1, PT, R167, UR14, PT ;  /* 0x0000000ea7007c0c */ /* 0x004fc6000bf26270 */
        /* <DEDUP_REMOVED lines=22> */
.L_x_761:
[----:B------:R2:W-:Y:S02]  /*21a0*/  STS.128 [R215+0x4800], RZ ;  /* 0x004800ffd7007388 */ /* 0x0005e40000000c00 */
.L_x_760:
[----:B------:R-:W-:Y:S05]  /*21b0*/  BSYNC.RECONVERGENT B0 ;  /* 0x0000000000007941 */ /* 0x000fea0003800200 */
.L_x_759:
        /* <DEDUP_REMOVED lines=36> */
.L_x_764:
[----:B------:R2:W-:Y:S02]  /*2400*/  STS.128 [R215+0x5000], RZ ;  /* 0x005000ffd7007388 */ /* 0x0005e40000000c00 */
.L_x_763:
[----:B------:R-:W-:Y:S05]  /*2410*/  BSYNC.RECONVERGENT B0 ;  /* 0x0000000000007941 */ /* 0x000fea0003800200 */
.L_x_762:
        /* <DEDUP_REMOVED lines=37> */
.L_x_767:
[----:B------:R2:W-:Y:S02]  /*2670*/  STS.128 [R215+0x5800], RZ ;  /* 0x005800ffd7007388 */ /* 0x0005e40000000c00 */
.L_x_766:
[----:B------:R-:W-:Y:S05]  /*2680*/  BSYNC.RECONVERGENT B0 ;  /* 0x0000000000007941 */ /* 0x000fea0003800200 */
.L_x_765:
        /* <DEDUP_REMOVED lines=32> */
.L_x_770:
[----:B------:R2:W-:Y:S02]  /*2890*/  STS.128 [R215+0x8000], RZ ;  /* 0x008000ffd7007388 */ /* 0x0005e40000000c00 */
.L_x_769:
[----:B------:R-:W-:Y:S05]  /*28a0*/  BSYNC.RECONVERGENT B0 ;  /* 0x0000000000007941 */ /* 0x000fea0003800200 */
.L_x_768:
        /* <DEDUP_REMOVED lines=31> */
.L_x_773:
[----:B------:R2:W-:Y:S02]  /*2aa0*/  STS.128 [R215+0x8800], RZ ;  /* 0x008800ffd7007388 */ /* 0x0005e40000000c00 */
.L_x_772:
[----:B------:R-:W-:Y:S05]  /*2ab0*/  BSYNC.RECONVERGENT B0 ;  /* 0x0000000000007941 */ /* 0x000fea0003800200 */
.L_x_771:
[----:B------:R-:W5:Y:S01]  /*2ac0*/  LDCU.64 UR6, c[0x0][0x538] ;  /* 0x0000a700ff0677ac */ /* 0x000f620008000a00 */
[----:B------:R-:W0:Y:S01]  /*2ad0*/  LDGDEPBAR ;  /* 0x00000000000079af */ /* 0x000e220000000000 */
[----:B-----5:R-:W-:-:S04]  /*2ae0*/  UISETP.NE.U32.AND UP1, UPT, UR6, URZ, UPT ;  /* 0x000000ff0600728c */ /* 0x020fc8000bf25070 */
[----:B------:R-:W-:Y:S01]  /*2af0*/  UISETP.NE.AND.EX UP1, UPT, UR7, URZ, UPT, UP1 ;  /* 0x000000ff0700728c */ /* 0x000fe2000bf25310 */
[----:B------:R-:W5:Y:S01]  /*2b00*/  S2R R156, SR_CTAID.X ;  /* 0x00000000009c7919 */ /* 0x000f620000002500 */
[----:B------:R-:W-:Y:S01]  /*2b10*/  LOP3.LUT R3, R210, 0x1f0, RZ, 0xc0, !PT ;  /* 0x000001f0d2037812 */ /* 0x000fe200078ec0ff */
        /* <DEDUP_REMOVED lines=12> */
[----:B------:R2:W3:Y:S01]  /*2be0*/  @P0 LDG.E R4, desc[UR20][R4.64] ;  /* 0x0000001404040981 */ /* 0x0004e2000c1e1900 */
[----:B-1----:R-:W3:Y:S01]  /*2bf0*/  @P0 MUFU.RCP R0, UR4 ;  /* 0x0000000400000d08 */ /* 0x002ee20008001000 */
[----:B------:R-:W-:Y:S01]  /*2c00*/  USHF.L.U32 UR6, UR34, 0x5, URZ ;  /* 0x0000000522067899 */ /* 0x000fe200080006ff */
[----:B------:R-:W-:Y:S01]  /*2c10*/  LOP3.LUT R2, R2, 0x7, RZ, 0xc0, !PT ;  /* 0x0000000702027812 */ /* 0x000fe200078ec0ff */
[----:B------:R-:W-:Y:S01]  /*2c20*/  USHF.L.U32 UR30, UR8, 0x6, URZ ;  /* 0x00000006081e7899 */ /* 0x000fe200080006ff */
[----:B------:R-:W-:Y:S01]  /*2c30*/  BSSY.RECONVERGENT B0, `(.L_x_774) ;  /* 0x0000033000007945 */ /* 0x000fe20003800200 */
[----:B------:R-:W-:Y:S01]  /*2c40*/  USHF.L.U64.HI UR5, UR8, 0x6, UR9 ;  /* 0x0000000608057899 */ /* 0x000fe20008010209 */
[----:B------:R-:W-:Y:S01]  /*2c50*/  BAR.SYNC.DEFER_BLOCKING 0x0 ;  /* 0x0000000000007b1d */ /* 0x000fe20000010000 */
[----:B------:R-:W-:Y:S01]  /*2c60*/  IADD3 R160, P2, P1, R15, UR6, R18 ;  /* 0x000000060fa07c10 */ /* 0x000fe2000f95e012 */
[----:B------:R-:W-:Y:S02]  /*2c70*/  USHF.R.S32.HI UR6, URZ, 0x1f, UR6 ;  /* 0x0000001fff067899 */ /* 0x000fe40008011406 */
[----:B------:R-:W-:-:S02]  /*2c80*/  UIMAD.WIDE.U32 UR30, UR30, UR25, URZ ;  /* 0x000000191e1e72a5 */ /* 0x000fc4000f8e00ff */
[----:B------:R-:W-:Y:S01]  /*2c90*/  UIMAD UR5, UR5, UR25, URZ ;  /* 0x00000019050572a4 */ /* 0x000fe2000f8e02ff */
[----:B------:R-:W-:Y:S01]  /*2ca0*/  UMOV UR7, URZ ;  /* 0x000000ff00077c82 */ /* 0x000fe20008000000 */
[----:B------:R-:W-:Y:S02]  /*2cb0*/  IADD3.X R157, PT, PT, R16, UR6, RZ, P2, P1 ;  /* 0x00000006109d7c10 */ /* 0x000fe400097e24ff */
[----:B------:R-:W-:Y:S01]  /*2cc0*/  UIADD3 UR5, UPT, UPT, UR31, UR5, URZ ;  /* 0x000000051f057290 */ /* 0x000fe2000fffe0ff */
[----:B--2---:R-:W-:-:S05]  /*2cd0*/  IMAD.U32 R5, RZ, RZ, UR32 ;  /* 0x00000020ff057e24 */ /* 0x004fca000f8e00ff */
[----:B------:R-:W-:-:S04]  /*2ce0*/  IADD3 R3, PT, PT, R3, 0x1, R5 ;  /* 0x0000000103037810 */ /* 0x000fc80007ffe005 */
[----:B------:R-:W-:Y:S02]  /*2cf0*/  IADD3 R3, PT, PT, R3, -UR33, R2 ;  /* 0x8000002103037c10 */ /* 0x000fe4000fffe002 */
[----:B------:R-:W-:-:S05]  /*2d00*/  SHF.R.U32.HI R2, RZ, 0x5, R192 ;  /* 0x00000005ff027819 */ /* 0x000fca00000116c0 */
[----:B-----5:R-:W-:Y:S02]  /*2d10*/  IMAD R156, R156, 0x8, R2 ;  /* 0x000000089c9c7824 */ /* 0x020fe400078e0202 */
[----:B---3--:R-:W-:-:S05]  /*2d20*/  @P0 FMUL.FTZ R0, R4, R0 ;  /* 0x0000000004000220 */ /* 0x008fca0000410000 */
        /* <DEDUP_REMOVED lines=30> */
.L_x_776:
[----:B------:R3:W-:Y:S01]  /*2f10*/  STS.128 [R215+0xb000], RZ ;  /* 0x00b000ffd7007388 */ /* 0x0007e20000000c00 */
[----:B------:R-:W-:Y:S05]  /*2f20*/  BRA `(.L_x_777) ;  /* 0x00000000000c7947 */ /* 0x000fea0003800000 */
.L_x_775:
[----:B------:R1:W-:Y:S04]  /*2f30*/  STS.128 [R215+0x9000], RZ ;  /* 0x009000ffd7007388 */ /* 0x0003e80000000c00 */
[----:B------:R1:W-:Y:S04]  /*2f40*/  STS.128 [R215+0xa000], RZ ;  /* 0x00a000ffd7007388 */ /* 0x0003e80000000c00 */
[----:B------:R1:W-:Y:S02]  /*2f50*/  STS.128 [R215+0xb000], RZ ;  /* 0x00b000ffd7007388 */ /* 0x0003e40000000c00 */
.L_x_777:
[----:B------:R-:W-:Y:S05]  /*2f60*/  BSYNC.RECONVERGENT B0 ;  /* 0x0000000000007941 */ /* 0x000fea0003800200 */
.L_x_774:
[----:B------:R-:W-:Y:S01]  /*2f70*/  ISETP.GE.AND P0, PT, R14, UR16, PT ;  /* 0x000000100e007c0c */ /* 0x000fe2000bf06270 */
[----:B------:R-:W-:Y:S01]  /*2f80*/  BSSY.RECONVERGENT B0, `(.L_x_778) ;  /* 0x0000022000007945 */ /* 0x000fe20003800200 */
[----:B------:R-:W-:Y:S02]  /*2f90*/  LOP3.LUT R212, R17, 0x3e00, RZ, 0xc0, !PT ;  /* 0x00003e0011d47812 */ /* 0x000fe400078ec0ff */
[----:B------:R-:W-:-:S09]  /*2fa0*/  LOP3.LUT R4, R192, 0x8, RZ, 0xc0, !PT ;  /* 0x00000008c0047812 */ /* 0x000fd200078ec0ff */
        /* <DEDUP_REMOVED lines=30> */
.L_x_780:
[----:B------:R2:W-:Y:S02]  /*3190*/  STS.128 [R215+0xb800], RZ ;  /* 0x00b800ffd7007388 */ /* 0x0005e40000000c00 */
.L_x_779:
[----:B------:R-:W-:Y:S05]  /*31a0*/  BSYNC.RECONVERGENT B0 ;  /* 0x0000000000007941 */ /* 0x000fea0003800200 */
.L_x_778:
[----:B------:R-:W-:Y:S01]  /*31b0*/  LOP3.LUT R0, R17, 0x100, RZ, 0xc0, !PT ;  /* 0x0000010011007812 */ /* 0x000fe200078ec0ff */
[----:B------:R-:W0:Y:S01]  /*31c0*/  LDGDEPBAR ;  /* 0x00000000000079af */ /* 0x000e220000000000 */
[----:B-12---:R-:W-:Y:S01]  /*31d0*/  LOP3.LUT R3, R20, R4, RZ, 0x3c, !PT ;  /* 0x0000000414037212 */ /* 0x006fe200078e3cff */
[----:B------:R-:W-:Y:S01]  /*31e0*/  UISETP.NE.AND UP1, UPT, UR26, 0x1, UPT ;  /* 0x000000011a00788c */ /* 0x000fe2000bf25270 */
[----:B------:R-:W-:Y:S01]  /*31f0*/  LOP3.LUT R0, R0, 0x20, R19, 0xf8, !PT ;  /* 0x0000002000007812 */ /* 0x000fe200078ef813 */
[----:B------:R-:W1:Y:S01]  /*3200*/  LDCU.U8 UR6, c[0x0][0x4f8] ;  /* 0x00009f00ff0677ac */ /* 0x000e620008000000 */
[----:B------:R-:W-:Y:S01]  /*3210*/  IADD3 R2, PT, PT, R158, R159, R212 ;  /* 0x0000009f9e027210 */ /* 0x000fe20007ffe0d4 */
[----:B------:R-:W-:Y:S01]  /*3220*/  STL [R1+0x28], R3 ;  /* 0x0000280301007387 */ /* 0x000fe20000100800 */
[----:B------:R-:W-:Y:S02]  /*3230*/  LOP3.LUT P6, RZ, R192, 0x4, RZ, 0xc0, !PT ;  /* 0x00000004c0ff7812 */ /* 0x000fe400078cc0ff */
[----:B------:R-:W-:Y:S01]  /*3240*/  LEA R2, R2, UR13, 0x1 ;  /* 0x0000000d02027c11 */ /* 0x000fe2000f8e08ff */
[----:B------:R2:W-:Y:S04]  /*3250*/  STL [R1+0x24], R0 ;  /* 0x0000240001007387 */ /* 0x0005e80000100800 */
[----:B----4-:R-:W-:Y:S04]  /*3260*/  LDSM.16.M88.4 R8, [R2] ;  /* 0x000000000208783b */ /* 0x010fe80000000200 */
[----:B------:R-:W-:Y:S01]  /*3270*/  LDSM.16.M88.4 R4, [R2+0x1000] ;  /* 0x001000000204783b */ /* 0x000fe20000000200 */
[----:B--2---:R-:W-:-:S02]  /*3280*/  IMAD.IADD R0, R3, 0x1, R0 ;  /* 0x0000000103007824 */ /* 0x004fc400078e0200 */
[----:B------:R-:W-:-:S03]  /*3290*/  IMAD.MOV.U32 R3, RZ, RZ, 0x20 ;  /* 0x00000020ff037424 */ /* 0x000fc600078e00ff */
[----:B------:R-:W-:Y:S02]  /*32a0*/  LEA R0, R0, UR13, 0x1 ;  /* 0x0000000d00007c11 */ /* 0x000fe4000f8e08ff */
[----:B------:R-:W-:-:S03]  /*32b0*/  SEL R225, R3, 0xffffffe0, !P6 ;  /* 0xffffffe003e17807 */ /* 0x000fc60007000000 */
[----:B------:R-:W2:Y:S02]  /*32c0*/  LDSM.16.M88.4 R16, [R0+0x6000] ;  /* 0x006000000010783b */ /* 0x000ea40000000200 */
[--C-:B------:R-:W-:Y:S02]  /*32d0*/  IMAD.IADD R3, R2, 0x1, R225.reuse ;  /* 0x0000000102037824 */ /* 0x100fe400078e02e1 */
[----:B------:R-:W4:Y:S01]  /*32e0*/  LDSM.16.M88.4 R24, [R0+0x6c00] ;  /* 0x006c00000018783b */ /* 0x000f220000000200 */
[----:B------:R-:W-:-:S03]  /*32f0*/  IMAD.IADD R20, R0, 0x1, R225 ;  /* 0x0000000100147824 */ /* 0x000fc600078e02e1 */
[----:B------:R-:W5:Y:S04]  /*3300*/  LDSM.16.M88.4 R32, [R0+0x6400] ;  /* 0x006400000020783b */ /* 0x000f680000000200 */
[----:B------:R-:W3:Y:S04]  /*3310*/  LDSM.16.M88.4 R28, [R0+0x6800] ;  /* 0x00680000001c783b */ /* 0x000ee80000000200 */
[----:B------:R-:W-:Y:S04]  /*3320*/  LDSM.16.M88.4 R12, [R3+0x1000] ;  /* 0x00100000030c783b */ /* 0x000fe80000000200 */
[----:B------:R-:W1:Y:S04]  /*3330*/  LDSM.16.M88.4 R44, [R20+0x6c00] ;  /* 0x006c0000142c783b */ /* 0x000e680000000200 */
[----:B------:R-:W1:Y:S04]  /*3340*/  LDSM.16.M88.4 R52, [R20+0x6400] ;  /* 0x006400001434783b */ /* 0x000e680000000200 */
[----:B------:R-:W1:Y:S04]  /*3350*/  LDSM.16.M88.4 R40, [R20+0x6000] ;  /* 0x006000001428783b */ /* 0x000e680000000200 */
[----:B------:R-:W1:Y:S04]  /*3360*/  LDSM.16.M88.4 R48, [R20+0x6800] ;  /* 0x006800001430783b */ /* 0x000e680000000200 */
[----:B------:R-:W-:Y:S01]  /*3370*/  STL [R1+0xf8], R225 ;  /* 0x0000f8e101007387 */ /* 0x000fe20000100800 */
[-C--:B--2---:R-:W-:Y:S08]  /*3380*/  HMMA.16816.F32.BF16 R96, R8, R16.reuse, RZ ;  /* 0x000000100860723c */ /* 0x084ff000000418ff */
[C---:B------:R-:W-:Y:S08]  /*3390*/  HMMA.16816.F32.BF16 R72, R4.reuse, R16, RZ ;  /* 0x000000100448723c */ /* 0x040ff000000418ff */
[-C--:B------:R-:W-:Y:S08]  /*33a0*/  HMMA.16816.F32.BF16 R68, R4, R18.reuse, RZ ;  /* 0x000000120444723c */ /* 0x080ff000000418ff */
[----:B------:R-:W-:Y:S01]  /*33b0*/  HMMA.16816.F32.BF16 R132, R8, R18, RZ ;  /* 0x000000120884723c */ /* 0x000fe200000418ff */
[----:B------:R-:W2:Y:S07]  /*33c0*/  LDSM.16.M88.4 R16, [R3] ;  /* 0x000000000310783b */ /* 0x000eae0000000200 */
[C---:B----4-:R-:W-:Y:S08]  /*33d0*/  HMMA.16816.F32.BF16 R36, R4.reuse, R24, RZ ;  /* 0x000000180424723c */ /* 0x050ff000000418ff */
[C---:B-----5:R-:W-:Y:S08]  /*33e0*/  HMMA.16816.F32.BF16 R64, R4.reuse, R32, RZ ;  /* 0x000000200440723c */ /* 0x060ff000000418ff */
[C---:B---3--:R-:W-:Y:S08]  /*33f0*/  HMMA.16816.F32.BF16 R56, R4.reuse, R28, RZ ;  /* 0x0000001c0438723c */ /* 0x048ff000000418ff */
[C---:B------:R-:W-:Y:S08]  /*3400*/  HMMA.16816.F32.BF16 R60, R4.reuse, R34, RZ ;  /* 0x00000022043c723c */ /* 0x040ff000000418ff */
[C---:B------:R-:W-:Y:S08]  /*3410*/  HMMA.16816.F32.BF16 R80, R4.reuse, R30, RZ ;  /* 0x0000001e0450723c */ /* 0x040ff000000418ff */
[----:B------:R-:W-:Y:S01]  /*3420*/  HMMA.16816.F32.BF16 R76, R4, R26, RZ ;  /* 0x0000001a044c723c */ /* 0x000fe200000418ff */
[----:B------:R-:W-:Y:S07]  /*3430*/  LDSM.16.M88.4 R4, [R2+0x3000] ;  /* 0x003000000204783b */ /* 0x000fee0000000200 */
[C---:B------:R-:W-:Y:S08]  /*3440*/  HMMA.16816.F32.BF16 R84, R8.reuse, R32, RZ ;  /* 0x000000200854723c */ /* 0x040ff000000418ff */
[C---:B------:R-:W-:Y:S01]  /*3450*/  HMMA.16816.F32.BF16 R120, R8.reuse, R34, RZ ;  /* 0x000000220878723c */ /* 0x040fe200000418ff */
[----:B------:R-:W3:Y:S07]  /*3460*/  LDSM.16.M88.4 R32, [R0+0x7400] ;  /* 0x007400000020783b */ /* 0x000eee0000000200 */
[C---:B------:R-:W-:Y:S08]  /*3470*/  HMMA.16816.F32.BF16 R92, R8.reuse, R28, RZ ;  /* 0x0000001c085c723c */ /* 0x040ff000000418ff */
[C---:B------:R-:W-:Y:S01]  /*3480*/  HMMA.16816.F32.BF16 R116, R8.reuse, R30, RZ ;  /* 0x0000001e0874723c */ /* 0x040fe200000418ff */
[----:B------:R-:W4:Y:S07]  /*3490*/  LDSM.16.M88.4 R28, [R0+0x7800] ;  /* 0x00780000001c783b */ /* 0x000f2e0000000200 */
[C---:B------:R-:W-:Y:S08]  /*34a0*/  HMMA.16816.F32.BF16 R88, R8.reuse, R24, RZ ;  /* 0x000000180858723c */ /* 0x040ff000000418ff */
[----:B------:R-:W-:Y:S01]  /*34b0*/  HMMA.16816.F32.BF16 R108, R8, R26, RZ ;  /* 0x0000001a086c723c */ /* 0x000fe200000418ff */
[----:B------:R-:W-:Y:S04]  /*34c0*/  LDSM.16.M88.4 R24, [R0+0x7c00] ;  /* 0x007c00000018783b */ /* 0x000fe80000000200 */
[----:B------:R-:W-:Y:S03]  /*34d0*/  LDSM.16.M88.4 R8, [R2+0x2000] ;  /* 0x002000000208783b */ /* 0x000fe60000000200 */
[C---:B-1----:R-:W-:Y:S01]  /*34e0*/  HMMA.16816.F32.BF16 R124, R12.reuse, R44, R36 ;  /* 0x0000002c0c7c723c */ /* 0x042fe20000041824 */
[----:B------:R-:W1:Y:S07]  /*34f0*/  LDSM.16.M88.4 R36, [R0+0x7000] ;  /* 0x007000000024783b */ /* 0x000e6e0000000200 */
[C---:B------:R-:W-:Y:S08]  /*3500*/  HMMA.16816.F32.BF16 R64, R12.reuse, R52, R64 ;  /* 0x000000340c40723c */ /* 0x040ff00000041840 */
[C---:B------:R-:W-:Y:S08]  /*3510*/  HMMA.16816.F32.BF16 R128, R12.reuse, R40, R72 ;  /* 0x000000280c80723c */ /* 0x040ff00000041848 */
[C---:B------:R-:W-:Y:S08]  /*3520*/  HMMA.16816.F32.BF16 R136, R12.reuse, R48, R56 ;  /* 0x000000300c88723c */ /* 0x040ff00000041838 */
[C---:B------:R-:W-:Y:S08]  /*3530*/  HMMA.16816.F32.BF16 R112, R12.reuse, R42, R68 ;  /* 0x0000002a0c70723c */ /* 0x040ff00000041844 */
[C---:B------:R-:W-:Y:S01]  /*3540*/  HMMA.16816.F32.BF16 R104, R12.reuse, R54, R60 ;  /* 0x000000360c68723c */ /* 0x040fe2000004183c */
[----:B------:R-:W-:Y:S07]  /*3550*/  LDSM.16.M88.4 R60, [R20+0x7000] ;  /* 0x00700000143c783b */ /* 0x000fee0000000200 */
[----:B------:R-:W-:Y:S08]  /*3560*/  HMMA.16816.F32.BF16 R100, R12, R50, R80 ;  /* 0x000000320c64723c */ /* 0x000ff00000041850 */
[C---:B--2---:R-:W-:Y:S08]  /*3570*/  HMMA.16816.F32.BF16 R72, R16.reuse, R40, R96 ;  /* 0x000000281048723c */ /* 0x044ff00000041860 */
[C---:B------:R-:W-:Y:S08]  /*3580*/  HMMA.16816.F32.BF16 R84, R16.reuse, R52, R84 ;  /* 0x000000341054723c */ /* 0x040ff00000041854 */
[C---:B------:R-:W-:Y:S08]  /*3590*/  HMMA.16816.F32.BF16 R68, R16.reuse, R48, R92 ;  /* 0x000000301044723c */ /* 0x040ff0000004185c */
[----:B------:R-:W-:Y:S08]  /*35a0*/  HMMA.16816.F32.BF16 R56, R16, R42, R132 ;  /* 0x0000002a1038723c */ /* 0x000ff00000041884 */
[----:B------:R-:W-:Y:S01]  /*35b0*/  HMMA.16816.F32.BF16 R76, R12, R46, R76 ;  /* 0x0000002e0c4c723c */ /* 0x000fe2000004184c */
[----:B------:R-:W2:Y:S07]  /*35c0*/  LDSM.16.M88.4 R12, [R3+0x3000] ;  /* 0x00300000030c783b */ /* 0x000eae0000000200 */
[C---:B------:R-:W-:Y:S08]  /*35d0*/  HMMA.16816.F32.BF16 R80, R16.reuse, R44, R88 ;  /* 0x0000002c1050723c */ /* 0x040ff00000041858 */
[C---:B------:R-:W-:Y:S08]  /*35e0*/  HMMA.16816.F32.BF16 R52, R16.reuse, R54, R120 ;  /* 0x000000361034723c */ /* 0x040ff00000041878 */
[C---:B------:R-:W-:Y:S08]  /*35f0*/  HMMA.16816.F32.BF16 R48, R16.reuse, R50, R116 ;  /* 0x000000321030723c */ /* 0x040ff00000041874 */
[----:B------:R-:W-:Y:S01]  /*3600*/  HMMA.16816.F32.BF16 R40, R16, R46, R108 ;  /* 0x0000002e1028723c */ /* 0x000fe2000004186c */
[----:B------:R-:W5:Y:S07]  /*3610*/  LDSM.16.M88.4 R16, [R3+0x2000] ;  /* 0x002000000310783b */ /* 0x000f6e0000000200 */
[C---:B---3--:R-:W-:Y:S01]  /*3620*/  HMMA.16816.F32.BF16 R144, R4.reuse, R32, R64 ;  /* 0x000000200490723c */ /* 0x048fe20000041840 */
[----:B------:R-:W3:Y:S07]  /*3630*/  LDSM.16.M88.4 R64, [R20+0x7c00] ;  /* 0x007c00001440783b */ /* 0x000eee0000000200 */
[C---:B----4-:R-:W-:Y:S08]  /*3640*/  HMMA.16816.F32.BF16 R148, R4.reuse, R28, R136 ;  /* 0x0000001c0494723c */ /* 0x050ff00000041888 */
[C---:B-1----:R-:W-:Y:S08]  /*3650*/  HMMA.16816.F32.BF16 R44, R4.reuse, R36, R128 ;  /* 0x00000024042c723c */ /* 0x042ff00000041880 */
[C---:B------:R-:W-:Y:S01]  /*3660*/  HMMA.16816.F32.BF16 R152, R4.reuse, R24, R124 ;  /* 0x000000180498723c */ /* 0x040fe2000004187c */
[----:B------:R-:W-:Y:S07]  /*3670*/  LDSM.16.M88.4 R124, [R20+0x8c00] ;  /* 0x008c0000147c783b */ /* 0x000fee0000000200 */
[C---:B------:R-:W-:Y:S08]  /*3680*/  HMMA.16816.F32.BF16 R132, R4.reuse, R38, R112 ;  /* 0x000000260484723c */ /* 0x040ff00000041870 */
[C---:B------:R-:W-:Y:S08]  /*3690*/  HMMA.16816.F32.BF16 R136, R4.reuse, R34, R104 ;  /* 0x000000220488723c */ /* 0x040ff00000041868 */
[C---:B------:R-:W-:Y:S08]  /*36a0*/  HMMA.16816.F32.BF16 R140, R4.reuse, R30, R100 ;  /* 0x0000001e048c723c */ /* 0x040ff00000041864 */
[----:B------:R-:W-:Y:S08]  /*36b0*/  HMMA.16816.F32.BF16 R88, R4, R26, R76 ;  /* 0x0000001a0458723c */ /* 0x000ff0000004184c */
[C---:B------:R-:W-:Y:S08]  /*36c0*/  HMMA.16816.F32.BF16 R4, R8.reuse, R36, R72 ;  /* 0x000000240804723c */ /* 0x040ff00000041848 */
[C---:B------:R-:W-:Y:S01]  /*36d0*/  HMMA.16816.F32.BF16 R56, R8.reuse, R38, R56 ;  /* 0x000000260838723c */ /* 0x040fe20000041838 */
[----:B------:R-:W1:Y:S07]  /*36e0*/  LDSM.16.M88.4 R36, [R20+0x7400] ;  /* 0x007400001424783b */ /* 0x000e6e0000000200 */
[C---:B------:R-:W-:Y:S08]  /*36f0*/  HMMA.16816.F32.BF16 R108, R8.reuse, R32, R84 ;  /* 0x00000020086c723c */ /* 0x040ff00000041854 */
[C---:B------:R-:W-:Y:S01]  /*3700*/  HMMA.16816.F32.BF16 R84, R8.reuse, R34, R52 ;  /* 0x000000220854723c */ /* 0x040fe20000041834 */
[----:B------:R-:W4:Y:S04]  /*3710*/  LDSM.16.M88.4 R32, [R20+0x7800] ;  /* 0x007800001420783b */ /* 0x000f280000000200 */
[----:B------:R-:W-:Y:S03]  /*3720*/  LDSM.16.M88.4 R52, [R0+0x8400] ;  /* 0x008400000034783b */ /* 0x000fe60000000200 */
[C---:B------:R-:W-:Y:S08]  /*3730*/  HMMA.16816.F32.BF16 R76, R8.reuse, R28, R68 ;  /* 0x0000001c084c723c */ /* 0x040ff00000041844 */
[C---:B------:R-:W-:Y:S08]  /*3740*/  HMMA.16816.F32.BF16 R68, R8.reuse, R24, R80 ;  /* 0x000000180844723c */ /* 0x040ff00000041850 */
[C---:B------:R-:W-:Y:S01]  /*3750*/  HMMA.16816.F32.BF16 R72, R8.reuse, R30, R48 ;  /* 0x0000001e0848723c */ /* 0x040fe20000041830 */
[----:B------:R-:W-:Y:S04]  /*3760*/  LDSM.16.M88.4 R48, [R0+0x8800] ;  /* 0x008800000030783b */ /* 0x000fe80000000200 */
[----:B------:R-:W-:Y:S03]  /*3770*/  LDSM.16.M88.4 R28, [R3+0x5000] ;  /* 0x00500000031c783b */ /* 0x000fe60000000200 */
[----:B------:R-:W-:Y:S01]  /*3780*/  HMMA.16816.F32.BF16 R24, R8, R26, R40 ;  /* 0x0000001a0818723c */ /* 0x000fe20000041828 */
[----:B------:R-:W-:Y:S04]  /*3790*/  LDSM.16.M88.4 R8, [R2+0x4000] ;  /* 0x004000000208783b */ /* 0x000fe80000000200 */
[----:B------:R-:W4:Y:S03]  /*37a0*/  LDSM.16.M88.4 R40, [R0+0x8c00] ;  /* 0x008c00000028783b */ /* 0x000f260000000200 */
[-C--:B--2---:R-:W-:Y:S01]  /*37b0*/  HMMA.16816.F32.BF16 R128, R12, R60.reuse, R44 ;  /* 0x0000003c0c80723c */ /* 0x084fe2000004182c */
[----:B------:R2:W-:Y:S07]  /*37c0*/  LDSM.16.M88.4 R44, [R0+0x8000] ;  /* 0x00800000002c783b */ /* 0x0005ee0000000200 */
[C---:B-----5:R-:W-:Y:S01]  /*37d0*/  HMMA.16816.F32.BF16 R120, R16.reuse, R60, R4 ;  /* 0x0000003c1078723c */ /* 0x060fe20000041804 */
[----:B------:R-:W5:Y:S07]  /*37e0*/  LDSM.16.M88.4 R4, [R2+0x5000] ;  /* 0x005000000204783b */ /* 0x000f6e0000000200 */
[C---:B---3--:R-:W-:Y:S01]  /*37f0*/  HMMA.16816.F32.BF16 R112, R16.reuse, R66, R24 ;  /* 0x000000421070723c */ /* 0x048fe20000041818 */
[----:B------:R-:W3:Y:S07]  /*3800*/  LDSM.16.M88.4 R24, [R3+0x4000] ;  /* 0x004000000318783b */ /* 0x000eee0000000200 */
[----:B------:R-:W-:Y:S01]  /*3810*/  HMMA.16816.F32.BF16 R104, R16, R62, R56 ;  /* 0x0000003e1068723c */ /* 0x000fe20000041838 */
[----:B------:R-:W3:Y:S01]  /*3820*/  LDSM.16.M88.4 R56, [R20+0x8000] ;  /* 0x008000001438783b */ /* 0x000ee20000000200 */
[----:B--2---:R-:W-:-:S06]  /*3830*/  IMAD.U32 R0, RZ, RZ, UR28 ;  /* 0x0000001cff007e24 */ /* 0x004fcc000f8e00ff */
[----:B------:R-:W-:Y:S08]  /*3840*/  HMMA.16816.F32.BF16 R116, R12, R66, R88 ;  /* 0x000000420c74723c */ /* 0x000ff00000041858 */
[C---:B-1----:R-:W-:Y:S08]  /*3850*/  HMMA.16816.F32.BF16 R100, R16.reuse, R38, R84 ;  /* 0x000000261064723c */ /* 0x042ff00000041854 */
[C---:B----4-:R-:W-:Y:S08]  /*3860*/  HMMA.16816.F32.BF16 R96, R16.reuse, R32, R76 ;  /* 0x000000201060723c */ /* 0x050ff0000004184c */
        /* <DEDUP_REMOVED lines=8> */
[----:B------:R-:W-:Y:S08]  /*38f0*/  HMMA.16816.F32.BF16 R12, R8, R42, R112 ;  /* 0x0000002a080c723c */ /* 0x000ff00000041870 */
[----:B------:R-:W-:Y:S08]  /*3900*/  HMMA.16816.F32.BF16 R108, R16, R36, R108 ;  /* 0x00000024106c723c */ /* 0x000ff0000004186c */
[C---:B-----5:R-:W-:Y:S08]  /*3910*/  HMMA.16816.F32.BF16 R36, R4.reuse, R44, R128 ;  /* 0x0000002c0424723c */ /* 0x060ff00000041880 */
[----:B------:R-:W-:Y:S08]  /*3920*/  HMMA.16816.F32.BF16 R16, R4, R42, R116 ;  /* 0x0000002a0410723c */ /* 0x000ff00000041874 */
[C---:B------:R-:W-:Y:S08]  /*3930*/  HMMA.16816.F32.BF16 R32, R8.reuse, R44, R120 ;  /* 0x0000002c0820723c */ /* 0x040ff00000041878 */
[C---:B------:R-:W-:Y:S08]  /*3940*/  HMMA.16816.F32.BF16 R64, R8.reuse, R46, R104 ;  /* 0x0000002e0840723c */ /* 0x040ff00000041868 */
[----:B------:R-:W-:Y:S08]  /*3950*/  HMMA.16816.F32.BF16 R104, R8, R50, R92 ;  /* 0x000000320868723c */ /* 0x000ff0000004185c */
[----:B------:R-:W-:Y:S08]  /*3960*/  HMMA.16816.F32.BF16 R92, R4, R40, R60 ;  /* 0x00000028045c723c */ /* 0x000ff0000004183c */
[----:B---3--:R-:W-:Y:S08]  /*3970*/  HMMA.16816.F32.BF16 R60, R24, R126, R12 ;  /* 0x0000007e183c723c */ /* 0x008ff0000004180c */
[C---:B------:R-:W-:Y:S08]  /*3980*/  HMMA.16816.F32.BF16 R108, R8.reuse, R52, R108 ;  /* 0x00000034086c723c */ /* 0x040ff0000004186c */
[C---:B------:R-:W-:Y:S08]  /*3990*/  HMMA.16816.F32.BF16 R100, R8.reuse, R54, R100 ;  /* 0x000000360864723c */ /* 0x040ff00000041864 */
[C---:B------:R-:W-:Y:S08]  /*39a0*/  HMMA.16816.F32.BF16 R96, R8.reuse, R48, R96 ;  /* 0x000000300860723c */ /* 0x040ff00000041860 */
[----:B------:R-:W-:Y:S01]  /*39b0*/  HMMA.16816.F32.BF16 R112, R8, R40, R84 ;  /* 0x000000280870723c */ /* 0x000fe20000041854 */
[----:B------:R-:W1:Y:S07]  /*39c0*/  LDSM.16.M88.4 R8, [R20+0x8400] ;  /* 0x008400001408783b */ /* 0x000e6e0000000200 */
[C---:B------:R-:W-:Y:S08]  /*39d0*/  HMMA.16816.F32.BF16 R44, R4.reuse, R46, R80 ;  /* 0x0000002e042c723c */ /* 0x040ff00000041850 */
[----:B------:R-:W-:Y:S01]  /*39e0*/  HMMA.16816.F32.BF16 R80, R4, R48, R72 ;  /* 0x000000300450723c */ /* 0x000fe20000041848 */
[----:B------:R-:W-:-:S02]  /*39f0*/  VIMNMX R48, PT, PT, R21, UR28, PT ;  /* 0x0000001c15307c48 */ /* 0x000fc4000bfe0100 */
[----:B------:R-:W-:-:S05]  /*3a00*/  VIADDMNMX R49, R21, 0x48, R0, PT ;  /* 0x0000004815317846 */ /* 0x000fca0003800100 */
[----:B------:R-:W-:Y:S01]  /*3a10*/  HMMA.16816.F32.BF16 R72, R28, R56, R36 ;  /* 0x000000381c48723c */ /* 0x000fe20000041824 */
[----:B------:R-:W-:-:S04]  /*3a20*/  VIADD R36, R164, UR24 ;  /* 0x00000018a4247c36 */ /* 0x000fc80008000000 */
[----:B------:R-:W-:-:S03]  /*3a30*/  VIADD R2, R36, 0x38 ;  /* 0x0000003824027836 */ /* 0x000fc60000000000 */
[----:B------:R-:W-:Y:S02]  /*3a40*/  HMMA.16816.F32.BF16 R88, R4, R52, R88 ;  /* 0x000000340458723c */ /* 0x000fe40000041858 */
[C---:B------:R-:W-:Y:S02]  /*3a50*/  ISETP.GE.AND P5, PT, R2.reuse, R48, PT ;  /* 0x000000300200720c */ /* 0x040fe40003fa6270 */
[----:B------:R-:W-:-:S04]  /*3a60*/  ISETP.GE.AND P0, PT, R2, R49, PT ;  /* 0x000000310200720c */ /* 0x000fc80003f06270 */
[----:B------:R-:W-:Y:S08]  /*3a70*/  HMMA.16816.F32.BF16 R76, R4, R54, R76 ;  /* 0x00000036044c723c */ /* 0x000ff0000004184c */
[----:B------:R-:W-:Y:S08]  /*3a80*/  HMMA.16816.F32.BF16 R52, R28, R126, R16 ;  /* 0x0000007e1c34723c */ /* 0x000ff00000041810 */
[----:B------:R-:W-:Y:S01]  /*3a90*/  HMMA.16816.F32.BF16 R84, R4, R50, R68 ;  /* 0x000000320454723c */ /* 0x000fe20000041844 */
[C-C-:B------:R-:W-:Y:S01]  /*3aa0*/  VIADDMNMX R51, R21.reuse, 0x8, R0.reuse, PT ;  /* 0x0000000815337846 */ /* 0x140fe20003800100 */
[C---:B------:R-:W-:Y:S01]  /*3ab0*/  VIADD R7, R36.reuse, 0x9 ;  /* 0x0000000924077836 */ /* 0x040fe20000000000 */
[----:B------:R-:W-:Y:S01]  /*3ac0*/  VIADDMNMX R50, R21, 0x40, R0, PT ;  /* 0x0000004015327846 */ /* 0x000fe20003800100 */
[----:B------:R-:W-:Y:S01]  /*3ad0*/  VIADD R0, R36, 0x1 ;  /* 0x0000000124007836 */ /* 0x000fe20000000000 */
[----:B------:R-:W-:Y:S01]  /*3ae0*/  I2FP.F32.U32 R4, R2 ;  /* 0x0000000200047245 */ /* 0x000fe20000201000 */
[----:B------:R-:W2:Y:S01]  /*3af0*/  LDSM.16.M88.4 R20, [R20+0x8800] ;  /* 0x008800001414783b */ /* 0x000ea20000000200 */
[C---:B------:R-:W-:Y:S01]  /*3b00*/  ISETP.GE.AND P4, PT, R2.reuse, R51, PT ;  /* 0x000000330200720c */ /* 0x040fe20003f86270 */
[----:B------:R-:W-:Y:S01]  /*3b10*/  HMMA.16816.F32.BF16 R68, R24, R56, R32 ;  /* 0x000000381844723c */ /* 0x000fe20000041820 */
[----:B------:R-:W-:Y:S01]  /*3b20*/  ISETP.GE.AND P2, PT, R2, R50, PT ;  /* 0x000000320200720c */ /* 0x000fe20003f46270 */
[C---:B------:R-:W-:Y:S01]  /*3b30*/  FFMA.FTZ R3, R4.reuse, UR7, R60 ;  /* 0x0000000704037c23 */ /* 0x040fe2000801003c */
[----:B------:R-:W-:Y:S01]  /*3b40*/  FFMA.FTZ R2, R4, UR7, R62 ;  /* 0x0000000704027c23 */ /* 0x000fe2000801003e */
[----:B------:R-:W-:Y:S01]  /*3b50*/  ISETP.GE.AND P3, PT, R0, R48, PT ;  /* 0x000000300000720c */ /* 0x000fe20003f66270 */
[----:B------:R-:W-:-:S04]  /*3b60*/  DEPBAR.LE SB0, 0x0 ;  /* 0x000080000000791a */ /* 0x000fc80000000000 */
[-C--:B------:R-:W-:Y:S01]  /*3b70*/  HMMA.16816.F32.BF16 R12, R24, R58.reuse, R64 ;  /* 0x0000003a180c723c */ /* 0x080fe20000041840 */
[----:B------:R-:W-:Y:S01]  /*3b80*/  FSEL R138, R3, -INF , !P5 ;  /* 0xff800000038a7808 */ /* 0x000fe20006800000 */
[----:B------:R-:W-:Y:S01]  /*3b90*/  FFMA.FTZ R3, R4, UR7, R52 ;  /* 0x0000000704037c23 */ /* 0x000fe20008010034 */
[----:B------:R-:W-:Y:S01]  /*3ba0*/  FSEL R134, R2, -INF , !P4 ;  /* 0xff80000002867808 */ /* 0x000fe20006000000 */
[----:B------:R-:W-:Y:S01]  /*3bb0*/  VIADD R2, R36, 0x8 ;  /* 0x0000000824027836 */ /* 0x000fe20000000000 */
[C---:B------:R-:W-:Y:S02]  /*3bc0*/  ISETP.GE.AND P1, PT, R0.reuse, R51, PT ;  /* 0x000000330000720c */ /* 0x040fe40003f26270 */
[C---:B------:R-:W-:Y:S01]  /*3bd0*/  ISETP.GE.AND P5, PT, R0.reuse, R50, PT ;  /* 0x000000320000720c */ /* 0x040fe20003fa6270 */
[----:B------:R-:W-:Y:S01]  /*3be0*/  HMMA.16816.F32.BF16 R40, R28, R58, R44 ;  /* 0x0000003a1c28723c */ /* 0x000fe2000004182c */
[----:B------:R-:W-:Y:S01]  /*3bf0*/  BAR.SYNC.DEFER_BLOCKING 0x0 ;  /* 0x0000000000007b1d */ /* 0x000fe20000010000 */
[----:B------:R-:W-:-:S02]  /*3c00*/  ISETP.GE.AND P4, PT, R0, R49, PT ;  /* 0x000000310000720c */ /* 0x000fc40003f86270 */
[----:B------:R-:W-:Y:S01]  /*3c10*/  I2FP.F32.U32 R5, R0 ;  /* 0x0000000000057245 */ /* 0x000fe20000201000 */
[----:B------:R-:W-:Y:S01]  /*3c20*/  FFMA.FTZ R0, R4, UR7, R54 ;  /* 0x0000000704007c23 */ /* 0x000fe20008010036 */
[----:B------:R-:W-:Y:S02]  /*3c30*/  I2FP.F32.U32 R6, R2 ;  /* 0x0000000200067245 */ /* 0x000fe40000201000 */
[----:B------:R-:W-:Y:S01]  /*3c40*/  FSEL R136, R3, -INF , !P2 ;  /* 0xff80000003887808 */ /* 0x000fe20005000000 */
[C---:B------:R-:W-:Y:S01]  /*3c50*/  FFMA.FTZ R4, R5.reuse, UR7, R69 ;  /* 0x0000000705047c23 */ /* 0x040fe20008010045 */
[----:B------:R-:W-:Y:S01]  /*3c60*/  FSEL R137, R0, -INF , !P0 ;  /* 0xff80000000897808 */ /* 0x000fe20004000000 */
[C---:B------:R-:W-:Y:S01]  /*3c70*/  FFMA.FTZ R0, R5.reuse, UR7, R71 ;  /* 0x0000000705007c23 */ /* 0x040fe20008010047 */
[----:B------:R-:W-:Y:S01]  /*3c80*/  ISETP.GE.AND P2, PT, R2, R48, PT ;  /* 0x000000300200720c */ /* 0x000fe20003f46270 */
[C---:B------:R-:W-:Y:S01]  /*3c90*/  FFMA.FTZ R3, R5.reuse, UR7, R73 ;  /* 0x0000000705037c23 */ /* 0x040fe20008010049 */
[----:B------:R-:W-:Y:S01]  /*3ca0*/  FSEL R135, R4, -INF , !P3 ;  /* 0xff80000004877808 */ /* 0x000fe20005800000 */
[----:B-1----:R-:W-:Y:S01]  /*3cb0*/  HMMA.16816.F32.BF16 R32, R24, R8, R108 ;  /* 0x000000081820723c */ /* 0x002fe2000004186c */
[----:B------:R-:W-:Y:S01]  /*3cc0*/  FSEL R128, R0, -INF , !P1 ;  /* 0xff80000000807808 */ /* 0x000fe20004800000 */
[----:B------:R-:W-:Y:S01]  /*3cd0*/  FFMA.FTZ R0, R5, UR7, R75 ;  /* 0x0000000705007c23 */ /* 0x000fe2000801004b */
[----:B------:R-:W-:Y:S01]  /*3ce0*/  ISETP.GE.AND P0, PT, R2, R51, PT ;  /* 0x000000330200720c */ /* 0x000fe20003f06270 */
[----:B------:R-:W-:Y:S01]  /*3cf0*/  FFMA.FTZ R4, R6, UR7, R40 ;  /* 0x0000000706047c23 */ /* 0x000fe20008010028 */
[----:B------:R-:W-:-:S02]  /*3d00*/  ISETP.GE.AND P3, PT, R2, R50, PT ;  /* 0x000000320200720c */ /* 0x000fc40003f66270 */
[----:B------:R-:W-:Y:S01]  /*3d10*/  ISETP.GE.AND P1, PT, R2, R49, PT ;  /* 0x000000310200720c */ /* 0x000fe20003f26270 */
[C---:B------:R-:W-:Y:S01]  /*3d20*/  FFMA.FTZ R2, R6.reuse, UR7, R14 ;  /* 0x0000000706027c23 */ /* 0x040fe2000801000e */
[----:B------:R-:W-:Y:S01]  /*3d30*/  FSEL R130, R3, -INF , !P5 ;  /* 0xff80000003827808 */ /* 0x000fe20006800000 */
[----:B------:R-:W-:Y:S01]  /*3d40*/  FFMA.FTZ R3, R6, UR7, R12 ;  /* 0x0000000706037c23 */ /* 0x000fe2000801000c */
[----:B------:R-:W-:Y:S01]  /*3d50*/  FSEL R131, R0, -INF , !P4 ;  /* 0xff80000000837808 */ /* 0x000fe20006000000 */
[----:B------:R-:W-:Y:S01]  /*3d60*/  VIADD R0, R36, 0x10 ;  /* 0x0000001024007836 */ /* 0x000fe20000000000 */
[----:B------:R-:W-:Y:S01]  /*3d70*/  FSEL R121, R2, -INF , !P0 ;  /* 0xff80000002797808 */ /* 0x000fe20004000000 */
[----:B------:R-:W-:Y:S01]  /*3d80*/  HMMA.16816.F32.BF16 R16, R28, R8, R88 ;  /* 0x000000081c10723c */ /* 0x000fe20000041858 */
[----:B------:R-:W-:Y:S02]  /*3d90*/  I2FP.F32.U32 R2, R7 ;  /* 0x0000000700027245 */ /* 0x000fe40000201000 */
[----:B------:R-:W-:-:S02]  /*3da0*/  ISETP.GE.AND P5, PT, R7, R48, PT ;  /* 0x000000300700720c */ /* 0x000fc40003fa6270 */
[----:B------:R-:W-:Y:S01]  /*3db0*/  FSEL R133, R3, -INF , !P2 ;  /* 0xff80000003857808 */ /* 0x000fe20005000000 */
[----:B------:R-:W-:Y:S01]  /*3dc0*/  FFMA.FTZ R5, R2, UR7, R13 ;  /* 0x0000000702057c23 */ /* 0x000fe2000801000d */
[C---:B------:R-:W-:Y:S01]  /*3dd0*/  ISETP.GE.AND P4, PT, R7.reuse, R51, PT ;  /* 0x000000330700720c */ /* 0x040fe20003f86270 */
[----:B------:R-:W-:Y:S01]  /*3de0*/  FFMA.FTZ R3, R6, UR7, R42 ;  /* 0x0000000706037c23 */ /* 0x000fe2000801002a */
[C---:B------:R-:W-:Y:S01]  /*3df0*/  ISETP.GE.AND P2, PT, R7.reuse, R50, PT ;  /* 0x000000320700720c */ /* 0x040fe20003f46270 */
[----:B------:R-:W-:Y:S01]  /*3e00*/  VIADD R6, R36, 0x11 ;  /* 0x0000001124067836 */ /* 0x000fe20000000000 */
[----:B------:R-:W-:Y:S01]  /*3e10*/  ISETP.GE.AND P0, PT, R7, R49, PT ;  /* 0x000000310700720c */ /* 0x000fe20003f06270 */
[----:B------:R-:W-:Y:S01]  /*3e20*/  FFMA.FTZ R7, R2, UR7, R15 ;  /* 0x0000000702077c23 */ /* 0x000fe2000801000f */
[----:B------:R-:W-:Y:S01]  /*3e30*/  FSEL R132, R5, -INF , !P5 ;  /* 0xff80000005847808 */ /* 0x000fe20006800000 */
[----:B--2---:R-:W-:Y:S01]  /*3e40*/  HMMA.16816.F32.BF16 R12, R28, R20, R80 ;  /* 0x000000141c0c723c */ /* 0x004fe20000041850 */
[----:B------:R-:W-:-:S02]  /*3e50*/  I2FP.F32.U32 R5, R0 ;  /* 0x0000000000057245 */ /* 0x000fc40000201000 */
[----:B------:R-:W-:Y:S02]  /*3e60*/  FSEL R120, R4, -INF , !P3 ;  /* 0xff80000004787808 */ /* 0x000fe40005800000 */
[----:B------:R-:W-:Y:S01]  /*3e70*/  FSEL R127, R3, -INF , !P1 ;  /* 0xff800000037f7808 */ /* 0x000fe20004800000 */
[----:B------:R-:W-:Y:S01]  /*3e80*/  FFMA.FTZ R3, R2, UR7, R41 ;  /* 0x0000000702037c23 */ /* 0x000fe20008010029 */
[----:B------:R-:W-:Y:S01]  /*3e90*/  FSEL R119, R7, -INF , !P4 ;  /* 0xff80000007777808 */ /* 0x000fe20006000000 */
[----:B------:R-:W-:Y:S01]  /*3ea0*/  FFMA.FTZ R4, R5, UR7, R16 ;  /* 0x0000000705047c23 */ /* 0x000fe20008010010 */
[C---:B------:R-:W-:Y:S02]  /*3eb0*/  ISETP.GE.AND P3, PT, R0.reuse, R48, PT ;  /* 0x000000300000720c */ /* 0x040fe40003f66270 */
[C---:B------:R-:W-:Y:S02]  /*3ec0*/  ISETP.GE.AND P1, PT, R0.reuse, R51, PT ;  /* 0x000000330000720c */ /* 0x040fe40003f26270 */
[----:B------:R-:W-:-:S02]  /*3ed0*/  ISETP.GE.AND P5, PT, R0, R50, PT ;  /* 0x000000320000720c */ /* 0x000fc40003fa6270 */
[----:B------:R-:W-:Y:S01]  /*3ee0*/  ISETP.GE.AND P4, PT, R0, R49, PT ;  /* 0x000000310000720c */ /* 0x000fe20003f86270 */
[----:B------:R-:W-:Y:S01]  /*3ef0*/  FFMA.FTZ R0, R2, UR7, R43 ;  /* 0x0000000702007c23 */ /* 0x000fe2000801002b */
[----:B------:R-:W-:Y:S01]  /*3f00*/  FFMA.FTZ R2, R5, UR7, R34 ;  /* 0x0000000705027c23 */ /* 0x000fe20008010022 */
[-C--:B------:R-:W-:Y:S01]  /*3f10*/  HMMA.16816.F32.BF16 R40, R28, R10.reuse, R76 ;  /* 0x0000000a1c28723c */ /* 0x080fe2000004184c */
[----:B------:R-:W-:Y:S01]  /*3f20*/  FSEL R122, R3, -INF , !P2 ;  /* 0xff800000037a7808 */ /* 0x000fe20005000000 */
[----:B------:R-:W-:Y:S01]  /*3f30*/  FFMA.FTZ R3, R5, UR7, R32 ;  /* 0x0000000705037c23 */ /* 0x000fe20008010020 */
[----:B------:R-:W-:Y:S01]  /*3f40*/  FSEL R126, R0, -INF , !P0 ;  /* 0xff800000007e7808 */ /* 0x000fe20004000000 */
[----:B------:R-:W-:Y:S01]  /*3f50*/  VIADD R0, R36, 0x18 ;  /* 0x0000001824007836 */ /* 0x000fe20000000000 */
[----:B------:R-:W-:Y:S02]  /*3f60*/  FSEL R116, R2, -INF , !P1 ;  /* 0xff80000002747808 */ /* 0x000fe40004800000 */
[----:B------:R-:W-:Y:S01]  /*3f70*/  I2FP.F32.U32 R2, R6 ;  /* 0x0000000600027245 */ /* 0x000fe20000201000 */
[----:B------:R-:W-:Y:S01]  /*3f80*/  HMMA.16816.F32.BF16 R8, R24, R10, R100 ;  /* 0x0000000a1808723c */ /* 0x000fe20000041864 */
[----:B------:R-:W-:Y:S01]  /*3f90*/  FSEL R129, R3, -INF , !P3 ;  /* 0xff80000003817808 */ /* 0x000fe20005800000 */
[----:B------:R-:W-:Y:S01]  /*3fa0*/  FFMA.FTZ R3, R5, UR7, R18 ;  /* 0x0000000705037c23 */ /* 0x000fe20008010012 */
[----:B------:R-:W-:Y:S01]  /*3fb0*/  ISETP.GE.AND P2, PT, R6, R48, PT ;  /* 0x000000300600720c */ /* 0x000fe20003f46270 */
[C---:B------:R-:W-:Y:S01]  /*3fc0*/  FFMA.FTZ R5, R2.reuse, UR7, R33 ;  /* 0x0000000702057c23 */ /* 0x040fe20008010021 */
[----:B------:R-:W-:Y:S01]  /*3fd0*/  FFMA.FTZ R7, R2, UR7, R35 ;  /* 0x0000000702077c23 */ /* 0x000fe20008010023 */
[----:B------:R-:W-:-:S02]  /*3fe0*/  ISETP.GE.AND P0, PT, R6, R51, PT ;  /* 0x000000330600720c */ /* 0x000fc40003f06270 */
[----:B------:R-:W-:Y:S01]  /*3ff0*/  FSEL R118, R3, -INF , !P4 ;  /* 0xff80000003767808 */ /* 0x000fe20006000000 */
[----:B------:R-:W-:Y:S01]  /*4000*/  FFMA.FTZ R3, R2, UR7, R17 ;  /* 0x0000000702037c23 */ /* 0x000fe20008010011 */
[----:B------:R-:W-:Y:S02]  /*4010*/  FSEL R123, R5, -INF , !P2 ;  /* 0xff800000057b7808 */ /* 0x000fe40005000000 */
[----:B------:R-:W-:Y:S02]  /*4020*/  I2FP.F32.U32 R5, R0 ;  /* 0x0000000000057245 */ /* 0x000fe40000201000 */
[----:B------:R-:W-:Y:S02]  /*4030*/  ISETP.GE.AND P3, PT, R6, R50, PT ;  /* 0x000000320600720c */ /* 0x000fe40003f66270 */
[----:B------:R-:W-:Y:S01]  /*4040*/  FSEL R111, R4, -INF , !P5 ;  /* 0xff800000046f7808 */ /* 0x000fe20006800000 */
[----:B------:R-:W-:Y:S01]  /*4050*/  FFMA.FTZ R4, R5, UR7, R40 ;  /* 0x0000000705047c23 */ /* 0x000fe20008010028 */
[----:B------:R-:W-:-:S02]  /*4060*/  FSEL R100, R7, -INF , !P0 ;  /* 0xff80000007647808 */ /* 0x000fc40004000000 */
[C---:B------:R-:W-:Y:S02]  /*4070*/  ISETP.GE.AND P5, PT, R0.reuse, R48, PT ;  /* 0x000000300000720c */ /* 0x040fe40003fa6270 */
[C---:B------:R-:W-:Y:S02]  /*4080*/  ISETP.GE.AND P4, PT, R0.reuse, R51, PT ;  /* 0x000000330000720c */ /* 0x040fe40003f86270 */
[C---:B------:R-:W-:Y:S02]  /*4090*/  ISETP.GE.AND P2, PT, R0.reuse, R50, PT ;  /* 0x000000320000720c */ /* 0x040fe40003f46270 */
[-C--:B------:R-:W-:Y:S01]  /*40a0*/  ISETP.GE.AND P0, PT, R0, R49.reuse, PT ;  /* 0x000000310000720c */ /* 0x080fe20003f06270 */
[----:B------:R-:W-:Y:S01]  /*40b0*/  FFMA.FTZ R0, R2, UR7, R19 ;  /* 0x0000000702007c23 */ /* 0x000fe20008010013 */
[----:B------:R-:W-:Y:S01]  /*40c0*/  ISETP.GE.AND P1, PT, R6, R49, PT ;  /* 0x000000310600720c */ /* 0x000fe20003f26270 */
[----:B------:R-:W-:Y:S01]  /*40d0*/  HMMA.16816.F32.BF16 R16, R24, R20, R96 ;  /* 0x000000141810723c */ /* 0x000fe20000041860 */
[----:B------:R-:W-:Y:S01]  /*40e0*/  FSEL R108, R3, -INF , !P3 ;  /* 0xff800000036c7808 */ /* 0x000fe20005800000 */
[----:B------:R-:W-:Y:S01]  /*40f0*/  FFMA.FTZ R2, R5, UR7, R10 ;  /* 0x0000000705027c23 */ /* 0x000fe2000801000a */
[----:B------:R-:W-:-:S02]  /*4100*/  VIADD R6, R36, 0x19 ;  /* 0x0000001924067836 */ /* 0x000fc40000000000 */
[----:B------:R-:W-:Y:S01]  /*4110*/  FFMA.FTZ R3, R5, UR7, R8 ;  /* 0x0000000705037c23 */ /* 0x000fe20008010008 */
[----:B------:R-:W-:Y:S01]  /*4120*/  FSEL R110, R0, -INF , !P1 ;  /* 0xff800000006e7808 */ /* 0x000fe20004800000 */
[----:B------:R-:W-:Y:S01]  /*4130*/  VIADD R0, R36, 0x20 ;  /* 0x0000002024007836 */ /* 0x000fe20000000000 */
[----:B------:R-:W-:Y:S02]  /*4140*/  FSEL R97, R2, -INF , !P4 ;  /* 0xff80000002617808 */ /* 0x000fe40006000000 */
[----:B------:R-:W-:Y:S01]  /*4150*/  FSEL R117, R3, -INF , !P5 ;  /* 0xff80000003757808 */ /* 0x000fe20006800000 */
[----:B------:R-:W-:Y:S01]  /*4160*/  FFMA.FTZ R3, R5, UR7, R42 ;  /* 0x0000000705037c23 */ /* 0x000fe2000801002a */
[----:B------:R-:W-:Y:S02]  /*4170*/  I2FP.F32.U32 R2, R6 ;  /* 0x0000000600027245 */ /* 0x000fe40000201000 */
[C---:B------:R-:W-:Y:S02]  /*4180*/  ISETP.GE.AND P3, PT, R6.reuse, R48, PT ;  /* 0x000000300600720c */ /* 0x040fe40003f66270 */
[----:B------:R-:W-:Y:S01]  /*4190*/  ISETP.GE.AND P1, PT, R6, R51, PT ;  /* 0x000000330600720c */ /* 0x000fe20003f26270 */
[C---:B------:R-:W-:Y:S01]  /*41a0*/  FFMA.FTZ R5, R2.reuse, UR7, R9 ;  /* 0x0000000702057c23 */ /* 0x040fe20008010009 */
[C---:B------:R-:W-:Y:S01]  /*41b0*/  FFMA.FTZ R7, R2.reuse, UR7, R11 ;  /* 0x0000000702077c23 */ /* 0x040fe2000801000b */
[----:B------:R-:W-:Y:S01]  /*41c0*/  FSEL R99, R3, -INF , !P0 ;  /* 0xff80000003637808 */ /* 0x000fe20004000000 */
[----:B------:R-:W-:Y:S01]  /*41d0*/  FFMA.FTZ R3, R2, UR7, R41 ;  /* 0x0000000702037c23 */ /* 0x000fe20008010029 */
[----:B------:R-:W-:Y:S01]  /*41e0*/  FSEL R96, R4, -INF , !P2 ;  /* 0xff80000004607808 */ /* 0x000fe20005000000 */
[----:B------:R-:W-:Y:S01]  /*41f0*/  HMMA.16816.F32.BF16 R8, R28, R22, R84 ;  /* 0x000000161c08723c */ /* 0x000fe20000041854 */
[----:B------:R-:W-:-:S02]  /*4200*/  ISETP.GE.AND P5, PT, R6, R50, PT ;  /* 0x000000320600720c */ /* 0x000fc40003fa6270 */
[----:B------:R-:W-:Y:S02]  /*4210*/  I2FP.F32.U32 R4, R0 ;  /* 0x0000000000047245 */ /* 0x000fe40000201000 */
[----:B------:R-:W-:Y:S02]  /*4220*/  FSEL R109, R5, -INF , !P3 ;  /* 0xff800000056d7808 */ /* 0x000fe40005800000 */
[----:B------:R-:W-:Y:S01]  /*4230*/  FSEL R52, R7, -INF , !P1 ;  /* 0xff80000007347808 */ /* 0x000fe20004800000 */
[----:B------:R-:W-:Y:S01]  /*4240*/  HMMA.16816.F32.BF16 R20, R24, R22, R104 ;  /* 0x000000161814723c */ /* 0x000fe20000041868 */
[C---:B------:R-:W-:Y:S02]  /*4250*/  ISETP.GE.AND P2, PT, R0.reuse, R48, PT ;  /* 0x000000300000720c */ /* 0x040fe40003f46270 */
[C---:B------:R-:W-:Y:S02]  /*4260*/  ISETP.GE.AND P0, PT, R0.reuse, R51, PT ;  /* 0x000000330000720c */ /* 0x040fe40003f06270 */
[----:B------:R-:W-:-:S02]  /*4270*/  ISETP.GE.AND P3, PT, R0, R50, PT ;  /* 0x000000320000720c */ /* 0x000fc40003f66270 */
[-C--:B------:R-:W-:Y:S01]  /*4280*/  ISETP.GE.AND P1, PT, R0, R49.reuse, PT ;  /* 0x000000310000720c */ /* 0x080fe20003f26270 */
[----:B------:R-:W-:Y:S01]  /*4290*/  FFMA.FTZ R0, R2, UR7, R43 ;  /* 0x0000000702007c23 */ /* 0x000fe2000801002b */
[----:B------:R-:W-:Y:S01]  /*42a0*/  FSEL R89, R3, -INF , !P5 ;  /* 0xff80000003597808 */ /* 0x000fe20006800000 */
[----:B------:R-:W-:Y:S01]  /*42b0*/  FFMA.FTZ R3, R4, UR7, R16 ;  /* 0x0000000704037c23 */ /* 0x000fe20008010010 */
[----:B------:R-:W-:Y:S01]  /*42c0*/  ISETP.GE.AND P4, PT, R6, R49, PT ;  /* 0x000000310600720c */ /* 0x000fe20003f86270 */
[----:B------:R-:W-:Y:S01]  /*42d0*/  FFMA.FTZ R2, R4, UR7, R18 ;  /* 0x0000000704027c23 */ /* 0x000fe20008010012 */
[----:B------:R-:W-:Y:S01]  /*42e0*/  VIADD R6, R36, 0x21 ;  /* 0x0000002124067836 */ /* 0x000fe20000000000 */
[-C--:B------:R-:W-:Y:S01]  /*42f0*/  HMMA.16816.F32.BF16 R24, R24, R124.reuse, R112 ;  /* 0x0000007c1818723c */ /* 0x080fe20000041870 */
[----:B------:R-:W-:Y:S01]  /*4300*/  FSEL R90, R0, -INF , !P4 ;  /* 0xff800000005a7808 */ /* 0x000fe20006000000 */
[----:B------:R-:W-:Y:S01]  /*4310*/  VIADD R0, R36, 0x28 ;  /* 0x0000002824007836 */ /* 0x000fe20000000000 */
[----:B------:R-:W-:Y:S01]  /*4320*/  FSEL R98, R3, -INF , !P2 ;  /* 0xff80000003627808 */ /* 0x000fe20005000000 */
[----:B------:R-:W-:Y:S01]  /*4330*/  FFMA.FTZ R3, R4, UR7, R12 ;  /* 0x0000000704037c23 */ /* 0x000fe2000801000c */
[----:B------:R-:W-:Y:S01]  /*4340*/  FSEL R85, R2, -INF , !P0 ;  /* 0xff80000002557808 */ /* 0x000fe20004000000 */
[----:B------:R-:W-:Y:S01]  /*4350*/  FFMA.FTZ R2, R4, UR7, R14 ;  /* 0x0000000704027c23 */ /* 0x000fe2000801000e */
[C---:B------:R-:W-:Y:S01]  /*4360*/  ISETP.GE.AND P5, PT, R6.reuse, R48, PT ;  /* 0x000000300600720c */ /* 0x040fe20003fa6270 */
[----:B------:R-:W-:Y:S01]  /*4370*/  HMMA.16816.F32.BF16 R28, R28, R124, R92 ;  /* 0x0000007c1c1c723c */ /* 0x000fe2000004185c */
[----:B------:R-:W-:-:S02]  /*4380*/  ISETP.GE.AND P4, PT, R6, R51, PT ;  /* 0x000000330600720c */ /* 0x000fc40003f86270 */
[C---:B------:R-:W-:Y:S02]  /*4390*/  ISETP.GE.AND P2, PT, R6.reuse, R50, PT ;  /* 0x000000320600720c */ /* 0x040fe40003f46270 */
[----:B------:R-:W-:Y:S02]  /*43a0*/  ISETP.GE.AND P0, PT, R6, R49, PT ;  /* 0x000000310600720c */ /* 0x000fe40003f06270 */
[----:B------:R-:W-:Y:S02]  /*43b0*/  I2FP.F32.U32 R6, R6 ;  /* 0x0000000600067245 */ /* 0x000fe40000201000 */
[----:B------:R-:W-:Y:S02]  /*43c0*/  FSEL R86, R3, -INF , !P3 ;  /* 0xff80000003567808 */ /* 0x000fe40005800000 */
[----:B------:R-:W-:Y:S01]  /*43d0*/  FSEL R88, R2, -INF , !P1 ;  /* 0xff80000002587808 */ /* 0x000fe20004800000 */
[C---:B------:R-:W-:Y:S01]  /*43e0*/  FFMA.FTZ R5, R6.reuse, UR7, R17 ;  /* 0x0000000706057c23 */ /* 0x040fe20008010011 */
[C---:B------:R-:W-:Y:S01]  /*43f0*/  FFMA.FTZ R4, R6.reuse, UR7, R19 ;  /* 0x0000000706047c23 */ /* 0x040fe20008010013 */
[----:B------:R-:W-:Y:S01]  /*4400*/  FFMA.FTZ R3, R6, UR7, R13 ;  /* 0x0000000706037c23 */ /* 0x000fe2000801000d */
[----:B------:R-:W-:-:S02]  /*4410*/  ISETP.GE.AND P3, PT, R0, R48, PT ;  /* 0x000000300000720c */ /* 0x000fc40003f66270 */
[----:B------:R-:W-:Y:S02]  /*4420*/  FSEL R91, R5, -INF , !P5 ;  /* 0xff800000055b7808 */ /* 0x000fe40006800000 */
[----:B------:R-:W-:Y:S01]  /*4430*/  FSEL R78, R4, -INF , !P4 ;  /* 0xff800000044e7808 */ /* 0x000fe20006000000 */
[----:B------:R-:W-:Y:S01]  /*4440*/  FFMA.FTZ R4, R6, UR7, R15 ;  /* 0x0000000706047c23 */ /* 0x000fe2000801000f */
[C---:B------:R-:W-:Y:S02]  /*4450*/  ISETP.GE.AND P1, PT, R0.reuse, R51, PT ;  /* 0x000000330000720c */ /* 0x040fe40003f26270 */
[C---:B------:R-:W-:Y:S02]  /*4460*/  ISETP.GE.AND P5, PT, R0.reuse, R50, PT ;  /* 0x000000320000720c */ /* 0x040fe40003fa6270 */
[----:B------:R-:W-:Y:S02]  /*4470*/  ISETP.GE.AND P4, PT, R0, R49, PT ;  /* 0x000000310000720c */ /* 0x000fe40003f86270 */
[----:B------:R-:W-:Y:S01]  /*4480*/  I2FP.F32.U32 R2, R0 ;  /* 0x0000000000027245 */ /* 0x000fe20000201000 */
[----:B------:R-:W-:Y:S01]  /*4490*/  VIADD R0, R36, 0x29 ;  /* 0x0000002924007836 */ /* 0x000fe20000000000 */
        /* <DEDUP_REMOVED lines=8> */
[----:B------:R-:W-:Y:S01]  /*4520*/  FSEL R71, R3, -INF , !P1 ;  /* 0xff80000003477808 */ /* 0x000fe20004800000 */
[C---:B------:R-:W-:Y:S01]  /*4530*/  FFMA.FTZ R3, R6.reuse, UR7, R21 ;  /* 0x0000000706037c23 */ /* 0x040fe20008010015 */
[----:B------:R-:W-:Y:S01]  /*4540*/  FSEL R87, R5, -INF , !P3 ;  /* 0xff80000005577808 */ /* 0x000fe20005800000 */
[----:B------:R-:W-:Y:S01]  /*4550*/  FFMA.FTZ R5, R6, UR7, R23 ;  /* 0x0000000706057c23 */ /* 0x000fe20008010017 */
[----:B------:R-:W-:-:S02]  /*4560*/  ISETP.GE.AND P0, PT, R0, R51, PT ;  /* 0x000000330000720c */ /* 0x000fc40003f06270 */
[C---:B------:R-:W-:Y:S02]  /*4570*/  ISETP.GE.AND P3, PT, R0.reuse, R50, PT ;  /* 0x000000320000720c */ /* 0x040fe40003f66270 */
[----:B------:R-:W-:Y:S01]  /*4580*/  ISETP.GE.AND P1, PT, R0, R49, PT ;  /* 0x000000310000720c */ /* 0x000fe20003f26270 */
[----:B------:R-:W-:Y:S01]  /*4590*/  VIADD R0, R36, 0x30 ;  /* 0x0000003024007836 */ /* 0x000fe20000000000 */
[----:B------:R-:W-:Y:S01]  /*45a0*/  FSEL R83, R3, -INF , !P2 ;  /* 0xff80000003537808 */ /* 0x000fe20005000000 */
[----:B------:R-:W-:Y:S01]  /*45b0*/  FFMA.FTZ R3, R6, UR7, R9 ;  /* 0x0000000706037c23 */ /* 0x000fe20008010009 */
[----:B------:R-:W-:Y:S02]  /*45c0*/  FSEL R69, R4, -INF , !P5 ;  /* 0xff80000004457808 */ /* 0x000fe40006800000 */
[----:B------:R-:W-:Y:S02]  /*45d0*/  I2FP.F32.U32 R7, R0 ;  /* 0x0000000000077245 */ /* 0x000fe40000201000 */
[----:B------:R-:W-:Y:S01]  /*45e0*/  FSEL R79, R2, -INF , !P4 ;  /* 0xff800000024f7808 */ /* 0x000fe20006000000 */
[----:B------:R-:W-:Y:S01]  /*45f0*/  FFMA.FTZ R2, R6, UR7, R11 ;  /* 0x0000000706027c23 */ /* 0x000fe2000801000b */
[----:B------:R-:W-:Y:S01]  /*4600*/  FSEL R57, R5, -INF , !P0 ;  /* 0xff80000005397808 */ /* 0x000fe20004000000 */
[----:B------:R-:W-:Y:S01]  /*4610*/  FFMA.FTZ R4, R7, UR7, R24 ;  /* 0x0000000707047c23 */ /* 0x000fe20008010018 */
[----:B------:R-:W-:-:S02]  /*4620*/  ISETP.GE.AND P5, PT, R0, R48, PT ;  /* 0x000000300000720c */ /* 0x000fc40003fa6270 */
[C---:B------:R-:W-:Y:S02]  /*4630*/  ISETP.GE.AND P4, PT, R0.reuse, R51, PT ;  /* 0x000000330000720c */ /* 0x040fe40003f86270 */
[C---:B------:R-:W-:Y:S02]  /*4640*/  ISETP.GE.AND P2, PT, R0.reuse, R50, PT ;  /* 0x000000320000720c */ /* 0x040fe40003f46270 */
[----:B------:R-:W-:Y:S01]  /*4650*/  ISETP.GE.AND P0, PT, R0, R49, PT ;  /* 0x000000310000720c */ /* 0x000fe20003f06270 */
[----:B------:R-:W-:Y:S01]  /*4660*/  VIADD R0, R36, 0x31 ;  /* 0x0000003124007836 */ /* 0x000fe20000000000 */
[----:B------:R-:W-:Y:S01]  /*4670*/  FSEL R62, R3, -INF , !P3 ;  /* 0xff800000033e7808 */ /* 0x000fe20005800000 */
[C---:B------:R-:W-:Y:S01]  /*4680*/  FFMA.FTZ R3, R7.reuse, UR7, R26 ;  /* 0x0000000707037c23 */ /* 0x040fe2000801001a */
[----:B------:R-:W-:Y:S01]  /*4690*/  FSEL R67, R2, -INF , !P1 ;  /* 0xff80000002437808 */ /* 0x000fe20004800000 */
[----:B------:R-:W-:Y:S01]  /*46a0*/  FFMA.FTZ R2, R7, UR7, R28 ;  /* 0x0000000707027c23 */ /* 0x000fe2000801001c */
[----:B------:R-:W-:-:S02]  /*46b0*/  FSEL R80, R4, -INF , !P5 ;  /* 0xff80000004507808 */ /* 0x000fc40006800000 */
[----:B------:R-:W-:Y:S02]  /*46c0*/  I2FP.F32.U32 R5, R0 ;  /* 0x0000000000057245 */ /* 0x000fe40000201000 */
[----:B------:R-:W-:Y:S02]  /*46d0*/  FSEL R54, R3, -INF , !P4 ;  /* 0xff80000003367808 */ /* 0x000fe40006000000 */
[C---:B------:R-:W-:Y:S01]  /*46e0*/  ISETP.GE.AND P3, PT, R0.reuse, R48, PT ;  /* 0x000000300000720c */ /* 0x040fe20003f66270 */
[C---:B------:R-:W-:Y:S01]  /*46f0*/  FFMA.FTZ R3, R5.reuse, UR7, R27 ;  /* 0x0000000705037c23 */ /* 0x040fe2000801001b */
[C---:B------:R-:W-:Y:S01]  /*4700*/  ISETP.GE.AND P1, PT, R0.reuse, R51, PT ;  /* 0x000000330000720c */ /* 0x040fe20003f26270 */
[----:B------:R-:W-:Y:S01]  /*4710*/  FFMA.FTZ R4, R5, UR7, R25 ;  /* 0x0000000705047c23 */ /* 0x000fe20008010019 */
[C---:B------:R-:W-:Y:S02]  /*4720*/  ISETP.GE.AND P5, PT, R0.reuse, R50, PT ;  /* 0x000000320000720c */ /* 0x040fe40003fa6270 */
[----:B------:R-:W-:Y:S01]  /*4730*/  ISETP.GE.AND P4, PT, R0, R49, PT ;  /* 0x000000310000720c */ /* 0x000fe20003f86270 */
[----:B------:R-:W-:Y:S01]  /*4740*/  FFMA.FTZ R0, R7, UR7, R30 ;  /* 0x0000000707007c23 */ /* 0x000fe2000801001e */
[----:B------:R-:W-:Y:S01]  /*4750*/  I2FP.F32.U32 R6, R36 ;  /* 0x0000002400067245 */ /* 0x000fe20000201000 */
[C---:B------:R-:W-:Y:S01]  /*4760*/  FFMA.FTZ R7, R5.reuse, UR7, R29 ;  /* 0x0000000705077c23 */ /* 0x040fe2000801001d */
[----:B------:R-:W-:Y:S01]  /*4770*/  FSEL R56, R2, -INF , !P2 ;  /* 0xff80000002387808 */ /* 0x000fe20005000000 */
[----:B------:R-:W-:Y:S01]  /*4780*/  VIADD R2, R36, 0x39 ;  /* 0x0000003924027836 */ /* 0x000fe20000000000 */
[----:B------:R-:W-:Y:S01]  /*4790*/  FSEL R60, R0, -INF , !P0 ;  /* 0xff800000003c7808 */ /* 0x000fe20004000000 */
[----:B------:R-:W-:Y:S01]  /*47a0*/  FFMA.FTZ R0, R6, UR7, R68 ;  /* 0x0000000706007c23 */ /* 0x000fe20008010044 */
[----:B------:R-:W-:Y:S01]  /*47b0*/  ISETP.GE.AND P2, PT, R36, R48, PT ;  /* 0x000000302400720c */ /* 0x000fe20003f46270 */
[----:B------:R-:W-:Y:S01]  /*47c0*/  FFMA.FTZ R5, R5, UR7, R31 ;  /* 0x0000000705057c23 */ /* 0x000fe2000801001f */
[----:B------:R-:W-:Y:S01]  /*47d0*/  FSEL R45, R3, -INF , !P1 ;  /* 0xff800000032d7808 */ /* 0x000fe20004800000 */
[----:B------:R-:W-:Y:S01]  /*47e0*/  FFMA.FTZ R3, R6, UR7, R70 ;  /* 0x0000000706037c23 */ /* 0x000fe20008010046 */
[----:B------:R-:W-:-:S02]  /*47f0*/  ISETP.GE.AND P0, PT, R36, R51, PT ;  /* 0x000000332400720c */ /* 0x000fc40003f06270 */
[----:B------:R-:W-:Y:S02]  /*4800*/  FSEL R58, R0, -INF , !P2 ;  /* 0xff800000003a7808 */ /* 0x000fe40005000000 */
[----:B------:R-:W-:Y:S02]  /*4810*/  I2FP.F32.U32 R0, R2 ;  /* 0x0000000200007245 */ /* 0x000fe40000201000 */
[----:B------:R-:W-:Y:S02]  /*4820*/  FSEL R46, R7, -INF , !P5 ;  /* 0xff800000072e7808 */ /* 0x000fe40006800000 */
[----:B------:R-:W-:Y:S01]  /*4830*/  FSEL R59, R5, -INF , !P4 ;  /* 0xff800000053b7808 */ /* 0x000fe20006000000 */
[C---:B------:R-:W-:Y:S01]  /*4840*/  FFMA.FTZ R5, R0.reuse, UR7, R63 ;  /* 0x0000000700057c23 */ /* 0x040fe2000801003f */
[----:B------:R-:W-:Y:S01]  /*4850*/  FSEL R34, R3, -INF , !P0 ;  /* 0xff80000003227808 */ /* 0x000fe20004000000 */
[----:B------:R-:W-:Y:S01]  /*4860*/  FFMA.FTZ R3, R0, UR7, R53 ;  /* 0x0000000700037c23 */ /* 0x000fe20008010035 */
[----:B------:R-:W-:Y:S01]  /*4870*/  FSEL R66, R4, -INF , !P3 ;  /* 0xff80000004427808 */ /* 0x000fe20005800000 */
[----:B------:R-:W-:Y:S01]  /*4880*/  FFMA.FTZ R4, R6, UR7, R72 ;  /* 0x0000000706047c23 */ /* 0x000fe20008010048 */
[----:B------:R-:W-:-:S02]  /*4890*/  ISETP.GE.AND P5, PT, R2, R48, PT ;  /* 0x000000300200720c */ /* 0x000fc40003fa6270 */
[C---:B------:R-:W-:Y:S02]  /*48a0*/  ISETP.GE.AND P4, PT, R2.reuse, R51, PT ;  /* 0x000000330200720c */ /* 0x040fe40003f86270 */
[CC--:B------:R-:W-:Y:S02]  /*48b0*/  ISETP.GE.AND P2, PT, R2.reuse, R50.reuse, PT ;  /* 0x000000320200720c */ /* 0x0c0fe40003f46270 */
[-C--:B------:R-:W-:Y:S01]  /*48c0*/  ISETP.GE.AND P0, PT, R2, R49.reuse, PT ;  /* 0x000000310200720c */ /* 0x080fe20003f06270 */
[----:B------:R-:W-:Y:S01]  /*48d0*/  FFMA.FTZ R2, R6, UR7, R74 ;  /* 0x0000000706027c23 */ /* 0x000fe2000801004a */
[C---:B------:R-:W-:Y:S01]  /*48e0*/  FFMA.FTZ R6, R0.reuse, UR7, R61 ;  /* 0x0000000700067c23 */ /* 0x040fe2000801003d */
[----:B------:R-:W-:Y:S01]  /*48f0*/  FFMA.FTZ R0, R0, UR7, R55 ;  /* 0x0000000700007c23 */ /* 0x000fe20008010037 */
[C---:B------:R-:W-:Y:S02]  /*4900*/  ISETP.GE.AND P3, PT, R36.reuse, R50, PT ;  /* 0x000000322400720c */ /* 0x040fe40003f66270 */
[----:B------:R-:W-:-:S02]  /*4910*/  ISETP.GE.AND P1, PT, R36, R49, PT ;  /* 0x000000312400720c */ /* 0x000fc40003f26270 */
[----:B------:R-:W-:Y:S02]  /*4920*/  FSEL R36, R4, -INF , !P3 ;  /* 0xff80000004247808 */ /* 0x000fe40005800000 */
[----:B------:R-:W-:Y:S02]  /*4930*/  FSEL R38, R2, -INF , !P1 ;  /* 0xff80000002267808 */ /* 0x000fe40004800000 */
[----:B------:R-:W-:Y:S02]  /*4940*/  FSEL R63, R6, -INF , !P5 ;  /* 0xff800000063f7808 */ /* 0x000fe40006800000 */
        /* <DEDUP_REMOVED lines=55> */
.L_x_783:
[----:B------:R3:W-:Y:S02]  /*4cc0*/  STS.128 [R215+0x8800], RZ ;  /* 0x008800ffd7007388 */ /* 0x0007e40000000c00 */
.L_x_784:
[----:B------:R-:W-:Y:S05]  /*4cd0*/  BSYNC.RECONVERGENT B0 ;  /* 0x0000000000007941 */ /* 0x000fea0003800200 */
.L_x_782:
[----:B------:R-:W0:Y:S02]  /*4ce0*/  LDGDEPBAR ;  /* 0x00000000000079af */ /* 0x000e240000000000 */
.L_x_781:
[----:B------:R-:W4:Y:S01]  /*4cf0*/  LDCU.64 UR4, c[0x0][0x418] ;  /* 0x00008300ff0477ac */ /* 0x000f220008000a00 */
[----:B------:R-:W-:Y:S01]  /*4d00*/  IMAD R0, R161, UR27, R164 ;  /* 0x0000001ba1007c24 */ /* 0x000fe2000f8e02a4 */
[----:B-1----:R-:W-:Y:S01]  /*4d10*/  FMNMX3.FTZ R5, R58, R135, R133, !PT ;  /* 0x000000873a057276 */ /* 0x002fe20007810085 */
[----:B--2---:R-:W-:Y:S01]  /*4d20*/  IMAD.U32 R3, RZ, RZ, UR19 ;  /* 0x00000013ff037e24 */ /* 0x004fe2000f8e00ff */
[----:B------:R-:W-:Y:S01]  /*4d30*/  USHF.L.U32 UR14, UR6, 0x10, URZ ;  /* 0x00000010060e7899 */ /* 0x000fe200080006ff */
[----:B------:R-:W-:Y:S01]  /*4d40*/  IMAD.WIDE.U32 R14, R160, -0x2daee0ad, RZ ;  /* 0xd2511f53a00e7825 */ /* 0x000fe200078e00ff */
[----:B------:R-:W-:Y:S01]  /*4d50*/  SHF.R.S32.HI R4, RZ, 0x1f, R0 ;  /* 0x0000001fff047819 */ /* 0x000fe20000011400 */
[----:B------:R-:W-:Y:S01]  /*4d60*/  USHF.L.U32 UR25, UR25, 0x1, URZ ;  /* 0x0000000119197899 */ /* 0x000fe200080006ff */
[----:B------:R-:W-:Y:S01]  /*4d70*/  IADD3 R2, P0, PT, R0, UR19, RZ ;  /* 0x0000001300027c10 */ /* 0x000fe2000ff1e0ff */
[----:B------:R-:W-:Y:S01]  /*4d80*/  IMAD.U32 R6, RZ, RZ, UR23 ;  /* 0x00000017ff067e24 */ /* 0x000fe2000f8e00ff */
[----:B------:R-:W-:Y:S01]  /*4d90*/  FMNMX3.FTZ R5, R5, R132, R129, !PT ;  /* 0x0000008405057276 */ /* 0x000fe20007810081 */
[----:B------:R-:W-:Y:S01]  /*4da0*/  IMAD.U32 R0, RZ, RZ, UR14 ;  /* 0x0000000eff007e24 */ /* 0x000fe2000f8e00ff */
[----:B------:R-:W-:Y:S01]  /*4db0*/  LEA.HI.X.SX32 R3, R3, R4, 0x1, P0 ;  /* 0x0000000403037211 */ /* 0x000fe200000f0eff */
[----:B------:R-:W-:Y:S01]  /*4dc0*/  IMAD.U32 R4, RZ, RZ, UR6 ;  /* 0x00000006ff047e24 */ /* 0x000fe2000f8e00ff */
[----:B------:R-:W-:Y:S01]  /*4dd0*/  UIADD3 UR16, UPT, UPT, UR22, -0x61c88647, URZ ;  /* 0x9e3779b916107890 */ /* 0x000fe2000fffe0ff */
[C---:B------:R-:W-:Y:S01]  /*4de0*/  VIADD R9, R156.reuse, 0x4 ;  /* 0x000000049c097836 */ /* 0x040fe20000000000 */
[----:B------:R-:W-:Y:S01]  /*4df0*/  STL.64 [R1+0x138], R14 ;  /* 0x0001380e01007387 */ /* 0x000fe20000100a00 */
[----:B------:R-:W-:Y:S01]  /*4e00*/  IMAD.WIDE.U32 R16, R156, -0x326172a9, RZ ;  /* 0xcd9e8d579c107825 */ /* 0x000fe200078e00ff */
[----:B----4-:R-:W-:Y:S01]  /*4e10*/  LEA R42, P0, R2, UR4, 0x1 ;  /* 0x00000004022a7c11 */ /* 0x010fe2000f8008ff */
[----:B------:R-:W-:Y:S01]  /*4e20*/  UIADD3 UR4, UPT, UPT, UR23, -0x4498517b, URZ ;  /* 0xbb67ae8517047890 */ /* 0x000fe2000fffe0ff */
[----:B------:R-:W-:Y:S01]  /*4e30*/  LOP3.LUT R0, R4, 0xff0000, R0, 0xf8, !PT ;  /* 0x00ff000004007812 */ /* 0x000fe200078ef800 */
[----:B------:R-:W-:Y:S01]  /*4e40*/  IMAD.WIDE.U32 R12, R9, -0x326172a9, RZ ;  /* 0xcd9e8d57090c7825 */ /* 0x000fe200078e00ff */
[----:B------:R-:W-:Y:S01]  /*4e50*/  LEA.HI.X R43, R2, UR5, R3, 0x1, P0 ;  /* 0x00000005022b7c11 */ /* 0x000fe200080f0c03 */
[----:B------:R-:W-:Y:S01]  /*4e60*/  UIADD3 UR5, UPT, UPT, UR25, 0x1, URZ ;  /* 0x0000000119057890 */ /* 0x000fe2000fffe0ff */
[----:B------:R-:W-:Y:S01]  /*4e70*/  FMNMX3.FTZ R4, R34, R128, R121, !PT ;  /* 0x0000008022047276 */ /* 0x000fe20007810079 */
[----:B------:R-:W-:Y:S01]  /*4e80*/  UIADD3 UR31, UPT, UPT, UR22, 0x3c6ef372, URZ ;  /* 0x3c6ef372161f7890 */ /* 0x000fe2000fffe0ff */
[----:B------:R-:W-:Y:S01]  /*4e90*/  FMNMX3.FTZ R3, R36, R130, R120, !PT ;  /* 0x0000008224037276 */ /* 0x000fe20007810078 */
[----:B------:R-:W-:Y:S01]  /*4ea0*/  UIADD3 UR30, UPT, UPT, UR23, 0x76cf5d0a, URZ ;  /* 0x76cf5d0a171e7890 */ /* 0x000fe2000fffe0ff */
[----:B------:R-:W-:Y:S01]  /*4eb0*/  FMNMX3.FTZ R2, R38, R131, R127, !PT ;  /* 0x0000008326027276 */ /* 0x000fe2000781007f */
[----:B------:R-:W-:Y:S01]  /*4ec0*/  UIADD3 UR28, UPT, UPT, UR23, 0x32370b8f, URZ ;  /* 0x32370b8f171c7890 */ /* 0x000fe2000fffe0ff */
[----:B------:R-:W-:Y:S01]  /*4ed0*/  FMNMX3.FTZ R8, R4, R119, R116, !PT ;  /* 0x0000007704087276 */ /* 0x000fe20007810074 */
[----:B------:R1:W-:Y:S01]  /*4ee0*/  STL.64 [R1+0x108], R16 ;  /* 0x0001081001007387 */ /* 0x0003e20000100a00 */
[----:B------:R-:W-:Y:S01]  /*4ef0*/  FMNMX3.FTZ R7, R3, R122, R111, !PT ;  /* 0x0000007a03077276 */ /* 0x000fe2000781006f */
[----:B------:R-:W-:Y:S01]  /*4f00*/  UIADD3 UR29, UPT, UPT, UR22, -0x255992d5, URZ ;  /* 0xdaa66d2b161d7890 */ /* 0x000fe2000fffe0ff */
[----:B------:R-:W-:Y:S01]  /*4f10*/  FMNMX3.FTZ R3, R2, R126, R118, !PT ;  /* 0x0000007e02037276 */ /* 0x000fe20007810076 */
[----:B------:R-:W-:Y:S01]  /*4f20*/  STL.64 [R1+0x110], R12 ;  /* 0x0001100c01007387 */ /* 0x000fe20000100a00 */
[----:B------:R-:W-:Y:S01]  /*4f30*/  LOP3.LUT R4, R6, UR25, R15, 0x96, !PT ;  /* 0x0000001906047c12 */ /* 0x000fe2000f8e960f */
[----:B------:R-:W-:Y:S01]  /*4f40*/  UIADD3 UR19, UPT, UPT, UR23, -0x126145ec, URZ ;  /* 0xed9eba1417137890 */ /* 0x000fe2000fffe0ff */
[----:B------:R-:W-:Y:S01]  /*4f50*/  FMNMX3.FTZ R8, R8, R100, R97, !PT ;  /* 0x0000006408087276 */ /* 0x000fe20007810061 */
[----:B------:R-:W-:Y:S01]  /*4f60*/  UIADD3 UR24, UPT, UPT, UR22, 0x78dde6e4, URZ ;  /* 0x78dde6e416187890 */ /* 0x000fe2000fffe0ff */
[----:B------:R-:W-:Y:S01]  /*4f70*/  FMNMX3.FTZ R7, R7, R108, R96, !PT ;  /* 0x0000006c07077276 */ /* 0x000fe20007810060 */
[----:B------:R-:W2:Y:S01]  /*4f80*/  LDCU UR32, c[0x0][0x45c] ;  /* 0x00008b80ff2077ac */ /* 0x000ea20008000800 */
[----:B------:R-:W-:Y:S01]  /*4f90*/  FMNMX3.FTZ R3, R3, R110, R99, !PT ;  /* 0x0000006e03037276 */ /* 0x000fe20007810063 */
[----:B------:R-:W-:Y:S01]  /*4fa0*/  IMAD.IADD R179, R159, 0x1, R158 ;  /* 0x000000019fb37824 */ /* 0x000fe200078e029e */
[----:B------:R-:W-:Y:S01]  /*4fb0*/  FMNMX3.FTZ R9, R5, R123, R117, !PT ;  /* 0x0000007b05097276 */ /* 0x000fe20007810075 */
[----:B------:R-:W-:Y:S01]  /*4fc0*/  IMAD.WIDE.U32 R4, R4, -0x326172a9, RZ ;  /* 0xcd9e8d5704047825 */ /* 0x000fe200078e00ff */
[----:B------:R-:W-:Y:S01]  /*4fd0*/  FMNMX3.FTZ R8, R8, R52, R85, !PT ;  /* 0x0000003408087276 */ /* 0x000fe20007810055 */
[----:B------:R-:W-:Y:S01]  /*4fe0*/  UIADD3 UR15, UPT, UPT, UR22, 0x1715609d, URZ ;  /* 0x1715609d160f7890 */ /* 0x000fe2000fffe0ff */
[----:B------:R-:W-:Y:S01]  /*4ff0*/  FMNMX3.FTZ R7, R7, R89, R86, !PT ;  /* 0x0000005907077276 */ /* 0x000fe20007810056 */
[----:B------:R-:W-:Y:S01]  /*5000*/  UIADD3 UR14, UPT, UPT, UR22, -0x4ab325aa, URZ ;  /* 0xb54cda56160e7890 */ /* 0x000fe2000fffe0ff */
[----:B------:R-:W-:Y:S01]  /*5010*/  FMNMX3.FTZ R6, R3, R90, R88, !PT ;  /* 0x0000005a03067276 */ /* 0x000fe20007810058 */
[----:B------:R-:W-:Y:S01]  /*5020*/  USHF.L.U32 UR17, UR27, 0x3, URZ ;  /* 0x000000031b117899 */ /* 0x000fe200080006ff */
[----:B------:R-:W-:-:S02]  /*5030*/  FMNMX3.FTZ R9, R9, R109, R98, !PT ;  /* 0x0000006d09097276 */ /* 0x000fc40007810062 */
[--C-:B------:R-:W-:Y:S02]  /*5040*/  LOP3.LUT R18, R16, UR16, R5.reuse, 0x96, !PT ;  /* 0x0000001010127c12 */ /* 0x100fe4000f8e9605 */
[----:B------:R-:W-:Y:S02]  /*5050*/  LOP3.LUT R20, R12, UR16, R5, 0x96, !PT ;  /* 0x000000100c147c12 */ /* 0x000fe4000f8e9605 */
[----:B------:R-:W-:Y:S01]  /*5060*/  FMNMX3.FTZ R8, R8, R78, R71, !PT ;  /* 0x0000004e08087276 */ /* 0x000fe20007810047 */
[----:B------:R-:W-:Y:S01]  /*5070*/  IMAD.WIDE.U32 R18, R18, -0x2daee0ad, RZ ;  /* 0xd2511f5312127825 */ /* 0x000fe200078e00ff */
[----:B------:R-:W-:Y:S02]  /*5080*/  FMNMX3.FTZ R5, R7, R81, R69, !PT ;  /* 0x0000005107057276 */ /* 0x000fe40007810045 */
[----:B------:R-:W-:Y:S01]  /*5090*/  FMNMX3.FTZ R7, R6, R84, R79, !PT ;  /* 0x0000005406077276 */ /* 0x000fe2000781004f */
[----:B------:R-:W-:Y:S01]  /*50a0*/  IMAD.WIDE.U32 R20, R20, -0x2daee0ad, RZ ;  /* 0xd2511f5314147825 */ /* 0x000fe200078e00ff */
[----:B------:R-:W-:-:S02]  /*50b0*/  FMNMX3.FTZ R9, R9, R91, R87, !PT ;  /* 0x0000005b09097276 */ /* 0x000fc40007810057 */
[----:B------:R-:W-:Y:S02]  /*50c0*/  FMNMX3.FTZ R6, R8, R57, R54, !PT ;  /* 0x0000003908067276 */ /* 0x000fe40007810036 */
[----:B------:R-:W-:Y:S02]  /*50d0*/  FMNMX3.FTZ R5, R5, R62, R56, !PT ;  /* 0x0000003e05057276 */ /* 0x000fe40007810038 */
[----:B------:R-:W-:Y:S02]  /*50e0*/  FMNMX3.FTZ R7, R7, R67, R60, !PT ;  /* 0x0000004307077276 */ /* 0x000fe4000781003c */
[----:B------:R-:W-:Y:S02]  /*50f0*/  FMNMX3.FTZ R9, R9, R83, R80, !PT ;  /* 0x0000005309097276 */ /* 0x000fe40007810050 */
[----:B------:R-:W-:Y:S02]  /*5100*/  LOP3.LUT R2, R157, UR22, R17, 0x96, !PT ;  /* 0x000000169d027c12 */ /* 0x000fe4000f8e9611 */
[----:B------:R-:W-:-:S02]  /*5110*/  FMNMX3.FTZ R8, R6, R45, R134, !PT ;  /* 0x0000002d06087276 */ /* 0x000fc40007810086 */
[----:B------:R-:W-:Y:S01]  /*5120*/  FMNMX3.FTZ R6, R5, R46, R136, !PT ;  /* 0x0000002e05067276 */ /* 0x000fe20007810088 */
[----:B------:R-:W-:Y:S01]  /*5130*/  IMAD.WIDE.U32 R24, R2, -0x2daee0ad, RZ ;  /* 0xd2511f5302187825 */ /* 0x000fe200078e00ff */
[----:B------:R-:W-:Y:S02]  /*5140*/  FMNMX3.FTZ R5, R7, R59, R137, !PT ;  /* 0x0000003b07057276 */ /* 0x000fe40007810089 */
[----:B------:R-:W-:Y:S01]  /*5150*/  LOP3.LUT R10, R157, UR22, R13, 0x96, !PT ;  /* 0x000000169d0a7c12 */ /* 0x000fe2000f8e960d */
[----:B------:R-:W-:Y:S01]  /*5160*/  IMAD.U32 R2, RZ, RZ, UR5 ;  /* 0x00000005ff027e24 */ /* 0x000fe2000f8e00ff */
[----:B------:R-:W-:Y:S01]  /*5170*/  FMNMX3.FTZ R7, R9, R66, R138, !PT ;  /* 0x0000004209077276 */ /* 0x000fe2000781008a */
[----:B------:R-:W-:Y:S01]  /*5180*/  STL.64 [R1+0x148], R24 ;  /* 0x0001481801007387 */ /* 0x000fe20000100a00 */
[----:B------:R-:W-:Y:S01]  /*5190*/  FMNMX.FTZ R103, R35, R8, !PT ;  /* 0x0000000823677209 */ /* 0x000fe20007810000 */
[----:B------:R-:W-:Y:S01]  /*51a0*/  IMAD.WIDE.U32 R32, R10, -0x2daee0ad, RZ ;  /* 0xd2511f530a207825 */ /* 0x000fe200078e00ff */
[----:B------:R-:W-:Y:S01]  /*51b0*/  FMNMX.FTZ R104, R63, R7, !PT ;  /* 0x000000073f687209 */ /* 0x000fe20007810000 */
[----:B------:R-:W-:Y:S01]  /*51c0*/  UIADD3 UR5, UPT, UPT, UR23, -0x56f99767, URZ ;  /* 0xa906689917057890 */ /* 0x000fe2000fffe0ff */
[----:B------:R-:W-:Y:S01]  /*51d0*/  FMNMX.FTZ R102, R39, R6, !PT ;  /* 0x0000000627667209 */ /* 0x000fe20007810000 */
[----:B------:R-:W4:Y:S01]  /*51e0*/  SHFL.BFLY PT, R11, R103, 0x2, 0x1f ;  /* 0x0c401f00670b7f89 */ /* 0x000f2200000e0000 */
[----:B------:R-:W-:-:S02]  /*51f0*/  LOP3.LUT R2, R2, UR23, R15, 0x96, !PT ;  /* 0x0000001702027c12 */ /* 0x000fc4000f8e960f */
[C---:B------:R-:W-:Y:S01]  /*5200*/  LOP3.LUT R3, R14.reuse, UR4, R25, 0x96, !PT ;  /* 0x000000040e037c12 */ /* 0x040fe2000f8e9619 */
[----:B------:R-:W5:Y:S01]  /*5210*/  SHFL.BFLY PT, R15, R104, 0x2, 0x1f ;  /* 0x0c401f00680f7f89 */ /* 0x000f6200000e0000 */
[----:B------:R-:W-:Y:S01]  /*5220*/  LOP3.LUT R10, R14, UR4, R33, 0x96, !PT ;  /* 0x000000040e0a7c12 */ /* 0x000fe2000f8e9621 */
[----:B------:R-:W-:Y:S01]  /*5230*/  UIADD3 UR4, UPT, UPT, UR23, 0x646e171e, URZ ;  /* 0x646e171e17047890 */ /* 0x000fe2000fffe0ff */
[----:B------:R-:W-:Y:S01]  /*5240*/  FMNMX.FTZ R8, R40, R5, !PT ;  /* 0x0000000528087209 */ /* 0x000fe20007810000 */
[----:B------:R-:W3:Y:S01]  /*5250*/  SHFL.BFLY PT, R14, R102, 0x2, 0x1f ;  /* 0x0c401f00660e7f89 */ /* 0x000ee200000e0000 */
[----:B------:R-:W-:-:S03]  /*5260*/  IMAD.WIDE.U32 R72, R3, -0x326172a9, RZ ;  /* 0xcd9e8d5703487825 */ /* 0x000fc600078e00ff */
[----:B------:R-:W2:Y:S01]  /*5270*/  SHFL.BFLY PT, R101, R8, 0x2, 0x1f ;  /* 0x0c401f0008657f89 */ /* 0x000ea200000e0000 */
[----:B------:R-:W-:Y:S01]  /*5280*/  IMAD.WIDE.U32 R64, R10, -0x326172a9, RZ ;  /* 0xcd9e8d570a407825 */ /* 0x000fe200078e00ff */
[----:B------:R-:W-:Y:S02]  /*5290*/  LOP3.LUT R5, R4, UR31, R73, 0x96, !PT ;  /* 0x0000001f04057c12 */ /* 0x000fe4000f8e9649 */
[----:B------:R-:W-:Y:S01]  /*52a0*/  LOP3.LUT R10, R24, UR30, R19, 0x96, !PT ;  /* 0x0000001e180a7c12 */ /* 0x000fe2000f8e9613 */
[----:B------:R-:W-:Y:S01]  /*52b0*/  IMAD.WIDE.U32 R2, R2, -0x326172a9, RZ ;  /* 0xcd9e8d5702027825 */ /* 0x000fe200078e00ff */
[----:B------:R-:W-:Y:S01]  /*52c0*/  LOP3.LUT R9, R4, UR31, R65, 0x96, !PT ;  /* 0x0000001f04097c12 */ /* 0x000fe2000f8e9641 */
[----:B------:R-:W-:Y:S02]  /*52d0*/  STL.64 [R1+0x150], R32 ;  /* 0x0001502001007387 */ /* 0x000fe40000100a00 */
[----:B------:R-:W-:Y:S01]  /*52e0*/  IMAD.WIDE.U32 R4, R5, -0x2daee0ad, RZ ;  /* 0xd2511f5305047825 */ /* 0x000fe200078e00ff */
[----:B------:R-:W-:Y:S01]  /*52f0*/  LOP3.LUT R7, R16, UR16, R3, 0x96, !PT ;  /* 0x0000001010077c12 */ /* 0x000fe2000f8e9603 */
[----:B------:R-:W-:Y:S01]  /*5300*/  STL.64 [R1+0x10], R72 ;  /* 0x0000104801007387 */ /* 0x000fe20000100a00 */
[----:B------:R-:W-:Y:S01]  /*5310*/  LOP3.LUT R6, R2, UR31, R73, 0x96, !PT ;  /* 0x0000001f02067c12 */ /* 0x000fe2000f8e9649 */
[----:B------:R-:W-:Y:S01]  /*5320*/  IMAD.WIDE.U32 R26, R10, -0x326172a9, RZ ;  /* 0xcd9e8d570a1a7825 */ /* 0x000fe200078e00ff */
[----:B-1----:R-:W-:Y:S01]  /*5330*/  LOP3.LUT R16, R12, UR16, R3, 0x96, !PT ;  /* 0x000000100c107c12 */ /* 0x002fe2000f8e9603 */
[----:B------:R-:W-:Y:S01]  /*5340*/  STL.64 [R1+0x18], R64 ;  /* 0x0000184001007387 */ /* 0x000fe20000100a00 */
[----:B------:R-:W-:Y:S01]  /*5350*/  LOP3.LUT R22, R2, UR31, R65, 0x96, !PT ;  /* 0x0000001f02167c12 */ /* 0x000fe2000f8e9641 */
[----:B------:R-:W-:Y:S01]  /*5360*/  IMAD.WIDE.U32 R2, R9, -0x2daee0ad, RZ ;  /* 0xd2511f5309027825 */ /* 0x000fe200078e00ff */
[----:B----4-:R-:W-:-:S02]  /*5370*/  FMNMX.FTZ R103, R103, R11, !PT ;  /* 0x0000000b67677209 */ /* 0x010fc40007810000 */
[----:B-----5:R-:W-:Y:S01]  /*5380*/  FMNMX.FTZ R104, R104, R15, !PT ;  /* 0x0000000f68687209 */ /* 0x020fe20007810000 */
[----:B------:R-:W-:Y:S01]  /*5390*/  IMAD.WIDE.U32 R12, R7, -0x2daee0ad, RZ ;  /* 0xd2511f53070c7825 */ /* 0x000fe200078e00ff */
[----:B------:R-:W-:Y:S02]  /*53a0*/  LOP3.LUT R17, R18, UR28, R5, 0x96, !PT ;  /* 0x0000001c12117c12 */ /* 0x000fe4000f8e9605 */
[----:B---3--:R-:W-:Y:S01]  /*53b0*/  FMNMX.FTZ R102, R102, R14, !PT ;  /* 0x0000000e66667209 */ /* 0x008fe20007810000 */
[----:B------:R-:W-:Y:S01]  /*53c0*/  IMAD.WIDE.U32 R14, R16, -0x2daee0ad, RZ ;  /* 0xd2511f53100e7825 */ /* 0x000fe200078e00ff */
[----:B------:R-:W-:Y:S01]  /*53d0*/  LOP3.LUT R5, R32, UR30, R21, 0x96, !PT ;  /* 0x0000001e20057c12 */ /* 0x000fe2000f8e9615 */
[----:B------:R-:W1:Y:S01]  /*53e0*/  SHFL.BFLY PT, R16, R103, 0x1, 0x1f ;  /* 0x0c201f0067107f89 */ /* 0x000e6200000e0000 */
[----:B------:R-:W-:Y:S01]  /*53f0*/  LOP3.LUT R21, R20, UR28, R3, 0x96, !PT ;  /* 0x0000001c14157c12 */ /* 0x000fe2000f8e9603 */
[----:B------:R-:W-:Y:S01]  /*5400*/  IMAD.WIDE.U32 R6, R6, -0x2daee0ad, RZ ;  /* 0xd2511f5306067825 */ /* 0x000fe200078e00ff */
[----:B--2---:R-:W-:Y:S01]  /*5410*/  FMNMX.FTZ R101, R8, R101, !PT ;  /* 0x0000006508657209 */ /* 0x004fe20007810000 */
[----:B------:R-:W2:Y:S01]  /*5420*/  SHFL.BFLY PT, R20, R104, 0x1, 0x1f ;  /* 0x0c201f0068147f89 */ /* 0x000ea200000e0000 */
[----:B------:R-:W-:Y:S01]  /*5430*/  LOP3.LUT R8, R72, UR29, R27, 0x96, !PT ;  /* 0x0000001d48087c12 */ /* 0x000fe2000f8e961b */
[----:B------:R-:W-:Y:S01]  /*5440*/  IMAD.WIDE.U32 R30, R5, -0x326172a9, RZ ;  /* 0xcd9e8d57051e7825 */ /* 0x000fe200078e00ff */
[----:B------:R-:W-:Y:S01]  /*5450*/  LOP3.LUT R5, R32, UR30, R15, 0x96, !PT ;  /* 0x0000001e20057c12 */ /* 0x000fe2000f8e960f */
[----:B------:R-:W3:Y:S01]  /*5460*/  SHFL.BFLY PT, R18, R102, 0x1, 0x1f ;  /* 0x0c201f0066127f89 */ /* 0x000ee200000e0000 */
[----:B------:R-:W-:Y:S01]  /*5470*/  LOP3.LUT R23, R12, UR28, R7, 0x96, !PT ;  /* 0x0000001c0c177c12 */ /* 0x000fe2000f8e9607 */
[----:B------:R-:W-:Y:S01]  /*5480*/  IMAD.WIDE.U32 R10, R22, -0x2daee0ad, RZ ;  /* 0xd2511f53160a7825 */ /* 0x000fe200078e00ff */
[----:B------:R-:W-:Y:S01]  /*5490*/  LOP3.LUT R12, R64, UR29, R31, 0x96, !PT ;  /* 0x0000001d400c7c12 */ /* 0x000fe2000f8e961f */
[----:B------:R-:W4:Y:S01]  /*54a0*/  SHFL.BFLY PT, R19, R101, 0x1, 0x1f ;  /* 0x0c201f0065137f89 */ /* 0x000f2200000e0000 */
[----:B------:R-:W-:Y:S01]  /*54b0*/  LOP3.LUT R24, R24, UR30, R13, 0x96, !PT ;  /* 0x0000001e18187c12 */ /* 0x000fe2000f8e960d */
[----:B------:R-:W-:Y:S01]  /*54c0*/  IMAD.WIDE.U32 R8, R8, -0x2daee0ad, RZ ;  /* 0xd2511f5308087825 */ /* 0x000fe200078e00ff */
[----:B------:R-:W-:-:S03]  /*54d0*/  LOP3.LUT R3, R14, UR28, R11, 0x96, !PT ;  /* 0x0000001c0e037c12 */ /* 0x000fc6000f8e960b */
[----:B------:R-:W-:Y:S01]  /*54e0*/  IMAD.WIDE.U32 R28, R17, -0x326172a9, RZ ;  /* 0xcd9e8d57111c7825 */ /* 0x000fe200078e00ff */
[----:B------:R-:W-:-:S03]  /*54f0*/  LOP3.LUT R9, R4, UR19, R9, 0x96, !PT ;  /* 0x0000001304097c12 */ /* 0x000fc6000f8e9609 */
[----:B------:R-:W-:Y:S01]  /*5500*/  IMAD.WIDE.U32 R4, R5, -0x326172a9, RZ ;  /* 0xcd9e8d5705047825 */ /* 0x000fe200078e00ff */
[----:B------:R-:W-:Y:S02]  /*5510*/  LOP3.LUT R11, R26, UR24, R29, 0x96, !PT ;  /* 0x000000181a0b7c12 */ /* 0x000fe4000f8e961d */
[----:B-1----:R-:W-:Y:S01]  /*5520*/  FMNMX.FTZ R103, R103, R16, !PT ;  /* 0x0000001067677209 */ /* 0x002fe20007810000 */
[----:B------:R-:W-:Y:S01]  /*5530*/  IMAD.WIDE.U32 R12, R12, -0x2daee0ad, RZ ;  /* 0xd2511f530c0c7825 */ /* 0x000fe200078e00ff */
[----:B------:R-:W-:Y:S02]  /*5540*/  LOP3.LUT R17, R64, UR29, R5, 0x96, !PT ;  /* 0x0000001d40117c12 */ /* 0x000fe4000f8e9605 */
[----:B--2---:R-:W-:Y:S01]  /*5550*/  FMNMX.FTZ R104, R104, R20, !PT ;  /* 0x0000001468687209 */ /* 0x004fe20007810000 */
[----:B------:R-:W-:Y:S01]  /*5560*/  IMAD.WIDE.U32 R26, R3, -0x326172a9, RZ ;  /* 0xcd9e8d57031a7825 */ /* 0x000fe200078e00ff */
[----:B------:R-:W-:Y:S02]  /*5570*/  LOP3.LUT R7, R2, UR19, R13, 0x96, !PT ;  /* 0x0000001302077c12 */ /* 0x000fe4000f8e960d */
[----:B---3--:R-:W-:Y:S01]  /*5580*/  FMNMX.FTZ R102, R102, R18, !PT ;  /* 0x0000001266667209 */ /* 0x008fe20007810000 */
[----:B------:R-:W-:Y:S01]  /*5590*/  IMAD.WIDE.U32 R14, R24, -0x326172a9, RZ ;  /* 0xcd9e8d57180e7825 */ /* 0x000fe200078e00ff */
[----:B------:R-:W-:-:S02]  /*55a0*/  LOP3.LUT R13, R4, UR24, R27, 0x96, !PT ;  /* 0x00000018040d7c12 */ /* 0x000fc4000f8e961b */
[----:B----4-:R-:W-:Y:S01]  /*55b0*/  FMNMX.FTZ R101, R101, R19, !PT ;  /* 0x0000001365657209 */ /* 0x010fe20007810000 */
[----:B------:R-:W-:Y:S01]  /*55c0*/  IMAD.WIDE.U32 R32, R23, -0x326172a9, RZ ;  /* 0xcd9e8d5717207825 */ /* 0x000fe200078e00ff */
[----:B------:R-:W-:Y:S02]  /*55d0*/  LOP3.LUT R3, R72, UR29, R15, 0x96, !PT ;  /* 0x0000001d48037c12 */ /* 0x000fe4000f8e960f */
[----:B------:R-:W-:Y:S01]  /*55e0*/  FSETP.NEU.FTZ.AND P0, PT, R103, -INF , PT ;  /* 0xff8000006700780b */ /* 0x000fe20003f1d000 */
[----:B------:R-:W-:Y:S01]  /*55f0*/  IMAD.WIDE.U32 R24, R21, -0x326172a9, RZ ;  /* 0xcd9e8d5715187825 */ /* 0x000fe200078e00ff */
[----:B------:R-:W-:Y:S02]  /*5600*/  LOP3.LUT R2, R14, UR24, R33, 0x96, !PT ;  /* 0x000000180e027c12 */ /* 0x000fe4000f8e9621 */
[----:B------:R-:W-:Y:S01]  /*5610*/  FSETP.NEU.FTZ.AND P1, PT, R102, -INF , PT ;  /* 0xff8000006600780b */ /* 0x000fe20003f3d000 */
[----:B------:R-:W-:Y:S01]  /*5620*/  IMAD.WIDE.U32 R16, R17, -0x2daee0ad, RZ ;  /* 0xd2511f5311107825 */ /* 0x000fe200078e00ff */
[----:B------:R-:W-:-:S03]  /*5630*/  LOP3.LUT R22, R30, UR24, R25, 0x96, !PT ;  /* 0x000000181e167c12 */ /* 0x000fc6000f8e9619 */
[----:B------:R-:W-:Y:S01]  /*5640*/  IMAD.WIDE.U32 R20, R11, -0x2daee0ad, RZ ;  /* 0xd2511f530b147825 */ /* 0x000fe200078e00ff */
[----:B------:R-:W-:-:S03]  /*5650*/  LOP3.LUT R10, R10, UR19, R17, 0x96, !PT ;  /* 0x000000130a0a7c12 */ /* 0x000fc6000f8e9611 */
[----:B------:R-:W-:-:S04]  /*5660*/  IMAD.WIDE.U32 R154, R13, -0x2daee0ad, RZ ;  /* 0xd2511f530d9a7825 */ /* 0x000fc800078e00ff */
[----:B------:R-:W-:Y:S01]  /*5670*/  IMAD.WIDE.U32 R160, R2, -0x2daee0ad, RZ ;  /* 0xd2511f5302a07825 */ /* 0x000fe200078e00ff */
[----:B------:R-:W-:Y:S02]  /*5680*/  LOP3.LUT R2, R8, UR5, R21, 0x96, !PT ;  /* 0x0000000508027c12 */ /* 0x000fe4000f8e9615 */
[----:B------:R-:W-:Y:S01]  /*5690*/  LOP3.LUT R37, R16, UR5, R155, 0x96, !PT ;  /* 0x0000000510257c12 */ /* 0x000fe2000f8e969b */
[----:B------:R-:W-:-:S04]  /*56a0*/  IMAD.WIDE.U32 R14, R3, -0x2daee0ad, RZ ;  /* 0xd2511f53030e7825 */ /* 0x000fc800078e00ff */
[----:B------:R-:W-:Y:S01]  /*56b0*/  IMAD.WIDE.U32 R4, R9, -0x326172a9, RZ ;  /* 0xcd9e8d5709047825 */ /* 0x000fe200078e00ff */
[----:B------:R-:W-:Y:S02]  /*56c0*/  LOP3.LUT R8, R6, UR19, R15, 0x96, !PT ;  /* 0x0000001306087c12 */ /* 0x000fe4000f8e960f */
[----:B------:R-:W-:Y:S01]  /*56d0*/  LOP3.LUT R11, R14, UR5, R161, 0x96, !PT ;  /* 0x000000050e0b7c12 */ /* 0x000fe2000f8e96a1 */
[----:B------:R-:W-:Y:S01]  /*56e0*/  IMAD.WIDE.U32 R16, R10, -0x326172a9, RZ ;  /* 0xcd9e8d570a107825 */ /* 0x000fe200078e00ff */
[----:B------:R-:W-:-:S03]  /*56f0*/  LOP3.LUT R5, R28, UR15, R5, 0x96, !PT ;  /* 0x0000000f1c057c12 */ /* 0x000fc6000f8e9605 */
[----:B------:R-:W-:Y:S01]  /*5700*/  IMAD.WIDE.U32 R2, R2, -0x326172a9, RZ ;  /* 0xcd9e8d5702027825 */ /* 0x000fe200078e00ff */
[----:B------:R-:W-:-:S03]  /*5710*/  LOP3.LUT R76, R26, UR15, R17, 0x96, !PT ;  /* 0x0000000f1a4c7c12 */ /* 0x000fc6000f8e9611 */
[----:B------:R-:W-:Y:S01]  /*5720*/  IMAD.WIDE.U32 R18, R7, -0x326172a9, RZ ;  /* 0xcd9e8d5707127825 */ /* 0x000fe200078e00ff */
[C---:B------:R-:W-:Y:S02]  /*5730*/  PRMT R26, R2.reuse, 0x7770, RZ ;  /* 0x00007770021a7816 */ /* 0x040fe400000000ff */
[----:B------:R-:W-:Y:S01]  /*5740*/  PRMT R28, R2, 0x7773, RZ ;  /* 0x00007773021c7816 */ /* 0x000fe200000000ff */
[----:B------:R-:W-:Y:S01]  /*5750*/  IMAD.WIDE.U32 R14, R22, -0x2daee0ad, RZ ;  /* 0xd2511f53160e7825 */ /* 0x000fe200078e00ff */
[C---:B------:R-:W-:Y:S02]  /*5760*/  PRMT R27, R2.reuse, 0x7772, RZ ;  /* 0x00007772021b7816 */ /* 0x040fe400000000ff */
[----:B------:R-:W-:Y:S01]  /*5770*/  PRMT R29, R2, 0x7771, RZ ;  /* 0x00007771021d7816 */ /* 0x000fe200000000ff */
[----:B------:R-:W-:Y:S02]  /*5780*/  IMAD.MOV.U32 R75, RZ, RZ, R2 ;  /* 0x000000ffff4b7224 */ /* 0x000fe400078e0002 */
[----:B------:R-:W-:Y:S01]  /*5790*/  FMUL.FTZ R2, R103, UR32 ;  /* 0x0000002067027c20 */ /* 0x000fe20008410000 */
[----:B------:R-:W-:Y:S01]  /*57a0*/  LOP3.LUT R7, R24, UR15, R19, 0x96, !PT ;  /* 0x0000000f18077c12 */ /* 0x000fe2000f8e9613 */
[----:B------:R-:W-:Y:S01]  /*57b0*/  IMAD.WIDE.U32 R8, R8, -0x326172a9, RZ ;  /* 0xcd9e8d5708087825 */ /* 0x000fe200078e00ff */
[----:B------:R-:W-:-:S02]  /*57c0*/  LOP3.LUT R15, R12, UR5, R15, 0x96, !PT ;  /* 0x000000050c0f7c12 */ /* 0x000fc4000f8e960f */
[----:B------:R-:W-:Y:S01]  /*57d0*/  LOP3.LUT R12, R4, UR14, R3, 0x96, !PT ;  /* 0x0000000e040c7c12 */ /* 0x000fe2000f8e9603 */
[----:B------:R-:W-:Y:S01]  /*57e0*/  IMAD.WIDE.U32 R4, R5, -0x2daee0ad, RZ ;  /* 0xd2511f5305047825 */ /* 0x000fe200078e00ff */
[----:B------:R-:W-:-:S03]  /*57f0*/  FSEL R2, R2, RZ, P0 ;  /* 0x000000ff02027208 */ /* 0x000fc60000000000 */
[----:B------:R-:W-:Y:S01]  /*5800*/  FMUL.FTZ R3, R102, UR32 ;  /* 0x0000002066037c20 */ /* 0x000fe20008410000 */
[----:B------:R-:W-:Y:S01]  /*5810*/  FSETP.NEU.FTZ.AND P0, PT, R101, -INF , PT ;  /* 0xff8000006500780b */ /* 0x000fe20003f1d000 */
[----:B------:R-:W-:Y:S01]  /*5820*/  IMAD.WIDE.U32 R6, R7, -0x2daee0ad, RZ ;  /* 0xd2511f5307067825 */ /* 0x000fe200078e00ff */
[----:B------:R-:W-:-:S03]  /*5830*/  PRMT R44, R4, 0x7770, RZ ;  /* 0x00007770042c7816 */ /* 0x000fc600000000ff */
[----:B------:R-:W-:Y:S01]  /*5840*/  FFMA.FTZ R23, R100, UR32, -R2 ;  /* 0x0000002064177c23 */ /* 0x000fe20008010802 */
[C---:B------:R-:W-:Y:S01]  /*5850*/  PRMT R105, R4.reuse, 0x7771, RZ ;  /* 0x0000777104697816 */ /* 0x040fe200000000ff */
[----:B------:R-:W-:Y:S01]  /*5860*/  IMAD.MOV.U32 R161, RZ, RZ, R4 ;  /* 0x000000ffffa17224 */ /* 0x000fe200078e0004 */
[C---:B------:R-:W-:Y:S01]  /*5870*/  PRMT R74, R4.reuse, 0x7772, RZ ;  /* 0x00007772044a7816 */ /* 0x040fe200000000ff */
[----:B------:R-:W-:Y:S01]  /*5880*/  IMAD.WIDE.U32 R152, R11, -0x326172a9, RZ ;  /* 0xcd9e8d570b987825 */ /* 0x000fe200078e00ff */
[----:B------:R-:W-:-:S03]  /*5890*/  PRMT R73, R4, 0x7773, RZ ;  /* 0x0000777304497816 */ /* 0x000fc600000000ff */
[----:B------:R-:W-:Y:S01]  /*58a0*/  FFMA.FTZ R4, R128, UR32, -R2 ;  /* 0x0000002080047c23 */ /* 0x000fe20008010802 */
[C---:B------:R-:W-:Y:S01]  /*58b0*/  PRMT R82, R6.reuse, 0x7770, RZ ;  /* 0x0000777006527816 */ /* 0x040fe200000000ff */
[----:B------:R-:W-:Y:S01]  /*58c0*/  IMAD.MOV.U32 R165, RZ, RZ, R6 ;  /* 0x000000ffffa57224 */ /* 0x000fe200078e0006 */
[C---:B------:R-:W-:Y:S01]  /*58d0*/  PRMT R115, R6.reuse, 0x7771, RZ ;  /* 0x0000777106737816 */ /* 0x040fe200000000ff */
[----:B------:R1:W-:Y:S01]  /*58e0*/  MUFU.EX2 R175, R4 ;  /* 0x0000000400af7308 */ /* 0x0003e20000000800 */
[----:B------:R-:W-:Y:S01]  /*58f0*/  PRMT R65, R6, 0x7772, RZ ;  /* 0x0000777206417816 */ /* 0x000fe200000000ff */
[--C-:B------:R-:W-:Y:S01]  /*5900*/  FFMA.FTZ R11, R116, UR32, -R2.reuse ;  /* 0x00000020740b7c23 */ /* 0x100fe20008010802 */
[----:B------:R-:W-:Y:S01]  /*5910*/  PRMT R64, R6, 0x7773, RZ ;  /* 0x0000777306407816 */ /* 0x000fe200000000ff */
[----:B------:R-:W-:Y:S01]  /*5920*/  FMUL.FTZ R6, R101, UR32 ;  /* 0x0000002065067c20 */ /* 0x000fe20008410000 */
[----:B------:R-:W-:Y:S01]  /*5930*/  LOP3.LUT R13, R20, UR4, R5, 0x96, !PT ;  /* 0x00000004140d7c12 */ /* 0x000fe2000f8e9605 */
[--C-:B------:R-:W-:Y:S01]  /*5940*/  FFMA.FTZ R5, R34, UR32, -R2.reuse ;  /* 0x0000002022057c23 */ /* 0x100fe20008010802 */
[----:B------:R-:W-:Y:S01]  /*5950*/  FSEL R3, R3, RZ, P1 ;  /* 0x000000ff03037208 */ /* 0x000fe20000800000 */
[--C-:B------:R-:W-:Y:S01]  /*5960*/  FFMA.FTZ R41, R97, UR32, -R2.reuse ;  /* 0x0000002061297c23 */ /* 0x100fe20008010802 */
[----:B------:R-:W-:Y:S01]  /*5970*/  LOP3.LUT R19, R14, UR4, R7, 0x96, !PT ;  /* 0x000000040e137c12 */ /* 0x000fe2000f8e9607 */
[--C-:B------:R-:W-:Y:S01]  /*5980*/  FFMA.FTZ R7, R119, UR32, -R2.reuse ;  /* 0x0000002077077c23 */ /* 0x100fe20008010802 */
[----:B------:R-:W-:Y:S01]  /*5990*/  LOP3.LUT R47, R8, UR14, R153, 0x96, !PT ;  /* 0x0000000e082f7c12 */ /* 0x000fe2000f8e9699 */
[--C-:B------:R-:W-:Y:S01]  /*59a0*/  FFMA.FTZ R8, R121, UR32, -R2.reuse ;  /* 0x0000002079087c23 */ /* 0x100fe20008010802 */
[----:B------:R-:W-:Y:S01]  /*59b0*/  FSETP.NEU.FTZ.AND P1, PT, R104, -INF , PT ;  /* 0xff8000006800780b */ /* 0x000fe20003f3d000 */
[--C-:B------:R-:W-:Y:S01]  /*59c0*/  FFMA.FTZ R52, R52, UR32, -R2.reuse ;  /* 0x0000002034347c23 */ /* 0x100fe20008010802 */
[--C-:B------:R-:W-:Y:S01]  /*59d0*/  FFMA.FTZ R55, R85, UR32, -R2.reuse ;  /* 0x0000002055377c23 */ /* 0x100fe20008010802 */
[--C-:B------:R-:W-:Y:S01]  /*59e0*/  FFMA.FTZ R61, R78, UR32, -R2.reuse ;  /* 0x000000204e3d7c23 */ /* 0x100fe20008010802 */
[----:B-1----:R-:W-:Y:S01]  /*59f0*/  FMUL.FTZ R4, R104, UR32 ;  /* 0x0000002068047c20 */ /* 0x002fe20008410000 */
[--C-:B------:R-:W-:Y:S01]  /*5a00*/  FFMA.FTZ R139, R71, UR32, -R2.reuse ;  /* 0x00000020478b7c23 */ /* 0x100fe20008010802 */
[--C-:B------:R-:W-:Y:S01]  /*5a10*/  FFMA.FTZ R140, R57, UR32, -R2.reuse ;  /* 0x00000020398c7c23 */ /* 0x100fe20008010802 */
[--C-:B------:R-:W-:Y:S01]  /*5a20*/  FFMA.FTZ R141, R54, UR32, -R2.reuse ;  /* 0x00000020368d7c23 */ /* 0x100fe20008010802 */
[--C-:B------:R-:W-:Y:S01]  /*5a30*/  FFMA.FTZ R145, R45, UR32, -R2.reuse ;  /* 0x000000202d917c23 */ /* 0x100fe20008010802 */
[--C-:B------:R-:W-:Y:S01]  /*5a40*/  FFMA.FTZ R231, R134, UR32, -R2.reuse ;  /* 0x0000002086e77c23 */ /* 0x100fe20008010802 */
[----:B------:R-:W-:Y:S01]  /*5a50*/  FFMA.FTZ R232, R35, UR32, -R2 ;  /* 0x0000002023e87c23 */ /* 0x000fe20008010802 */
[----:B------:R-:W-:Y:S01]  /*5a60*/  LOP3.LUT R77, R32, UR15, R9, 0x96, !PT ;  /* 0x0000000f204d7c12 */ /* 0x000fe2000f8e9609 */
[----:B------:R1:W-:Y:S01]  /*5a70*/  MUFU.EX2 R177, R5 ;  /* 0x0000000500b17308 */ /* 0x0003e20000000800 */
        /* <DEDUP_REMOVED lines=16> */
[----:B-1----:R-:W-:Y:S01]  /*5b80*/  FFMA.FTZ R5, R36, UR32, -R3 ;  /* 0x0000002024057c23 */ /* 0x002fe20008010803 */
[----:B------:R-:W-:Y:S01]  /*5b90*/  FSEL R3, R4, RZ, P1 ;  /* 0x000000ff04037208 */ /* 0x000fe20000800000 */
[--C-:B------:R-:W-:Y:S01]  /*5ba0*/  FFMA.FTZ R31, R118, UR32, -R2.reuse ;  /* 0x00000020761f7c23 */ /* 0x100fe20008010802 */
[--C-:B------:R-:W-:Y:S01]  /*5bb0*/  FFMA.FTZ R4, R38, UR32, -R2.reuse ;  /* 0x0000002026047c23 */ /* 0x100fe20008010802 */
[----:B------:R1:W-:Y:S01]  /*5bc0*/  MUFU.EX2 R169, R5 ;  /* 0x0000000500a97308 */ /* 0x0003e20000000800 */
        /* <DEDUP_REMOVED lines=13> */
[----:B------:R2:W-:Y:S01]  /*5ca0*/  MUFU.EX2 R166, R4 ;  /* 0x0000000400a67308 */ /* 0x0005e20000000800 */
[--C-:B------:R-:W-:Y:S01]  /*5cb0*/  FFMA.FTZ R9, R132, UR32, -R3.reuse ;  /* 0x0000002084097c23 */ /* 0x100fe20008010803 */
[--C-:B------:R-:W-:Y:S01]  /*5cc0*/  FFMA.FTZ R21, R123, UR32, -R3.reuse ;  /* 0x000000207b157c23 */ /* 0x100fe20008010803 */
[----:B-1----:R-:W-:Y:S01]  /*5cd0*/  FFMA.FTZ R5, R131, UR32, -R2 ;  /* 0x0000002083057c23 */ /* 0x002fe20008010802 */
[--C-:B------:R-:W-:Y:S01]  /*5ce0*/  FFMA.FTZ R2, R135, UR32, -R3.reuse ;  /* 0x0000002087027c23 */ /* 0x100fe20008010803 */
[--C-:B------:R-:W-:Y:S01]  /*5cf0*/  FFMA.FTZ R33, R117, UR32, -R3.reuse ;  /* 0x0000002075217c23 */ /* 0x100fe20008010803 */
        /* <DEDUP_REMOVED lines=11> */
[----:B--2---:R-:W-:Y:S01]  /*5db0*/  FFMA.FTZ R4, R58, UR32, -R3 ;  /* 0x000000203a047c23 */ /* 0x004fe20008010803 */
[----:B------:R-:W-:Y:S01]  /*5dc0*/  LOP3.LUT R24, R12, 0xff, RZ, 0xc0, !PT ;  /* 0x000000ff0c187812 */ /* 0x000fe200078ec0ff */
[----:B------:R-:W-:Y:S01]  /*5dd0*/  IMAD.WIDE.U32 R94, R37, -0x326172a9, RZ ;  /* 0xcd9e8d57255e7825 */ /* 0x000fe200078e00ff */
[----:B------:R-:W-:-:S02]  /*5de0*/  ISETP.LE.U32.AND P2, PT, R26, UR6, PT ;  /* 0x000000061a007c0c */ /* 0x000fc4000bf43070 */
[----:B------:R-:W-:Y:S02]  /*5df0*/  ISETP.LE.U32.AND P3, PT, R24, UR6, PT ;  /* 0x0000000618007c0c */ /* 0x000fe4000bf63070 */
[----:B------:R2:W-:Y:S01]  /*5e00*/  MUFU.EX2 R164, R4 ;  /* 0x0000000400a47308 */ /* 0x0005e20000000800 */
[----:B-1----:R-:W-:Y:S02]  /*5e10*/  PRMT R2, R12, 0x7632, R2 ;  /* 0x000076320c027816 */ /* 0x002fe40000000002 */
[C---:B------:R-:W-:Y:S02]  /*5e20*/  ISETP.GT.U32.AND P5, PT, R27.reuse, UR6, PT ;  /* 0x000000061b007c0c */ /* 0x040fe4000bfa4070 */
[----:B------:R-:W-:Y:S02]  /*5e30*/  LOP3.LUT R37, R16, UR14, R95, 0x96, !PT ;  /* 0x0000000e10257c12 */ /* 0x000fe4000f8e965f */
[----:B------:R-:W-:Y:S01]  /*5e40*/  PRMT R27, R27, 0x5410, R28 ;  /* 0x000054101b1b7816 */ /* 0x000fe2000000001c */
[----:B------:R1:W3:Y:S08]  /*5e50*/  MUFU.EX2 R167, R6 ;  /* 0x0000000600a77308 */ /* 0x0002f00000000800 */
[----:B------:R4:W-:Y:S01]  /*5e60*/  MUFU.EX2 R180, R8 ;  /* 0x0000000800b47308 */ /* 0x0009e20000000800 */
[----:B--2---:R-:W-:-:S02]  /*5e70*/  LOP3.LUT R4, R2, 0xff, RZ, 0xc0, !PT ;  /* 0x000000ff02047812 */ /* 0x004fc400078ec0ff */
[----:B------:R-:W-:Y:S02]  /*5e80*/  LOP3.LUT R2, R12, 0xffff, RZ, 0xc0, !PT ;  /* 0x0000ffff0c027812 */ /* 0x000fe400078ec0ff */
[----:B------:R-:W-:Y:S02]  /*5e90*/  ISETP.LE.U32.AND P1, PT, R4, UR6, PT ;  /* 0x0000000604007c0c */ /* 0x000fe4000bf23070 */
[----:B------:R-:W-:Y:S01]  /*5ea0*/  SHF.R.U32.HI R25, RZ, 0x8, R2 ;  /* 0x00000008ff197819 */ /* 0x000fe20000011602 */
[----:B------:R-:W-:Y:S01]  /*5eb0*/  MUFU.EX2 R178, R9 ;  /* 0x0000000900b27308 */ /* 0x000fe20000000800 */
[----:B-1----:R-:W-:-:S04]  /*5ec0*/  IMAD.WIDE.U32 R6, R15, -0x326172a9, RZ ;  /* 0xcd9e8d570f067825 */ /* 0x002fc800078e00ff */
[----:B------:R-:W-:Y:S01]  /*5ed0*/  FFMA.FTZ R15, R129, UR32, -R3 ;  /* 0x00000020810f7c23 */ /* 0x000fe20008010803 */
[----:B------:R-:W-:Y:S01]  /*5ee0*/  LOP3.LUT R2, R25, 0xffff, RZ, 0xc0, !PT ;  /* 0x0000ffff19027812 */ /* 0x000fe200078ec0ff */
[----:B---3--:R-:W-:Y:S01]  /*5ef0*/  FADD.FTZ R16, R169, R167 ;  /* 0x000000a7a9107221 */ /* 0x008fe20000010000 */
[----:B------:R-:W-:Y:S02]  /*5f00*/  LOP3.LUT R10, R18, UR14, R7, 0x96, !PT ;  /* 0x0000000e120a7c12 */ /* 0x000fe4000f8e9607 */
[----:B------:R-:W-:Y:S01]  /*5f10*/  ISETP.LE.U32.AND P0, PT, R2, UR6, PT ;  /* 0x0000000602007c0c */ /* 0x000fe2000bf03070 */
[----:B----4-:R-:W-:Y:S01]  /*5f20*/  FFMA.FTZ R8, R133, UR32, -R3 ;  /* 0x0000002085087c23 */ /* 0x010fe20008010803 */
[----:B------:R-:W-:Y:S01]  /*5f30*/  F2FP.BF16.F32.PACK_AB R3, R175, R177 ;  /* 0x000000b1af03723e */ /* 0x000fe200000010ff */
[----:B------:R-:W-:Y:S01]  /*5f40*/  MUFU.EX2 R144, R5 ;  /* 0x0000000500907308 */ /* 0x000fe20000000800 */
[----:B------:R-:W-:Y:S02]  /*5f50*/  F2FP.BF16.F32.PACK_AB R2, R156, R164 ;  /* 0x000000a49c02723e */ /* 0x000fe400000010ff */
[----:B------:R-:W-:-:S02]  /*5f60*/  PRMT R40, R3, 0x7610, R40 ;  /* 0x0000761003287816 */ /* 0x000fc40000000028 */
[----:B------:R-:W-:Y:S02]  /*5f70*/  PRMT R39, R3, 0x7632, R39 ;  /* 0x0000763203277816 */ /* 0x000fe40000000027 */
[----:B------:R-:W-:Y:S01]  /*5f80*/  LOP3.LUT R26, R10, 0xff, RZ, 0xc0, !PT ;  /* 0x000000ff0a1a7812 */ /* 0x000fe200078ec0ff */
[----:B------:R-:W-:Y:S01]  /*5f90*/  @!P1 HFMA2.BF16_V2 R45, -RZ.H0_H0, RZ.H0_H0, -R40.H0_H0 ;  /* 0x200000ffff2d9231 */ /* 0x000fe20000340928 */
[----:B------:R-:W1:Y:S01]  /*5fa0*/  MUFU.EX2 R170, R8 ;  /* 0x0000000800aa7308 */ /* 0x000e620000000800 */
[----:B------:R-:W-:Y:S02]  /*5fb0*/  PRMT R38, R2, 0x7610, R38 ;  /* 0x0000761002267816 */ /* 0x000fe40000000026 */
[----:B------:R-:W-:Y:S02]  /*5fc0*/  PRMT R124, R40, 0x5410, R39 ;  /* 0x00005410287c7816 */ /* 0x000fe40000000027 */
[----:B------:R-:W-:Y:S01]  /*5fd0*/  @!P1 PRMT R40, R45, 0x5410, RZ ;  /* 0x000054102d289816 */ /* 0x000fe200000000ff */
[----:B------:R-:W-:Y:S01]  /*5fe0*/  @!P3 HFMA2.BF16_V2 R46, -RZ.H0_H0, RZ.H0_H0, -R38.H0_H0 ;  /* 0x200000ffff2eb231 */ /* 0x000fe20000340926 */
[----:B------:R-:W-:Y:S01]  /*5ff0*/  PRMT R36, R2, 0x7632, R36 ;  /* 0x0000763202247816 */ /* 0x000fe20000000024 */
[----:B------:R-:W-:Y:S01]  /*6000*/  MUFU.EX2 R159, R22 ;  /* 0x00000016009f7308 */ /* 0x000fe20000000800 */
[----:B------:R-:W-:-:S02]  /*6010*/  ISETP.LE.U32.AND P1, PT, R26, UR6, PT ;  /* 0x000000061a007c0c */ /* 0x000fc4000bf23070 */
[----:B------:R-:W-:Y:S01]  /*6020*/  PRMT R2, R10, 0x7632, R2 ;  /* 0x000076320a027816 */ /* 0x000fe20000000002 */
[----:B------:R-:W-:Y:S01]  /*6030*/  @!P0 HFMA2.BF16_V2 R58, -RZ.H0_H0, RZ.H0_H0, -R36.H0_H0 ;  /* 0x200000ffff3a8231 */ /* 0x000fe20000340924 */
[----:B------:R-:W-:Y:S02]  /*6040*/  F2FP.BF16.F32.PACK_AB R3, R167, R169 ;  /* 0x000000a9a703723e */ /* 0x000fe400000010ff */
[----:B------:R-:W-:Y:S01]  /*6050*/  PRMT R117, R38, 0x5410, R36 ;  /* 0x0000541026757816 */ /* 0x000fe20000000024 */
[----:B------:R2:W3:Y:S01]  /*6060*/  MUFU.EX2 R171, R20 ;  /* 0x0000001400ab7308 */ /* 0x0004e20000000800 */
[----:B------:R-:W-:Y:S02]  /*6070*/  @!P3 PRMT R38, R46, 0x5410, RZ ;  /* 0x000054102e26b816 */ /* 0x000fe400000000ff */
[----:B------:R-:W-:Y:S02]  /*6080*/  LOP3.LUT R2, R2, 0xff, RZ, 0xc0, !PT ;  /* 0x000000ff02027812 */ /* 0x000fe400078ec0ff */
[C---:B------:R-:W-:Y:S01]  /*6090*/  PRMT R46, R3.reuse, 0x7610, R46 ;  /* 0x00007610032e7816 */ /* 0x040fe2000000002e */
[----:B------:R-:W-:Y:S01]  /*60a0*/  STG.E.U16 desc[UR20][R42.64], R38 ;  /* 0x000000262a007986 */ /* 0x000fe2000c101514 */
[----:B------:R-:W-:Y:S01]  /*60b0*/  @!P0 PRMT R36, R58, 0x5410, RZ ;  /* 0x000054103a248816 */ /* 0x000fe200000000ff */
[----:B------:R-:W-:Y:S01]  /*60c0*/  MUFU.EX2 R168, R17 ;  /* 0x0000001100a87308 */ /* 0x000fe20000000800 */
[----:B------:R-:W-:Y:S01]  /*60d0*/  ISETP.LE.U32.AND P0, PT, R2, UR6, PT ;  /* 0x0000000602007c0c */ /* 0x000fe2000bf03070 */
[----:B------:R-:W-:Y:S01]  /*60e0*/  @!P1 HFMA2.BF16_V2 R63, -RZ.H0_H0, RZ.H0_H0, -R46.H0_H0 ;  /* 0x200000ffff3f9231 */ /* 0x000fe2000034092e */
[----:B-1----:R-:W-:Y:S01]  /*60f0*/  F2FP.BF16.F32.PACK_AB R2, R178, R170 ;  /* 0x000000aab202723e */ /* 0x002fe200000010ff */
[----:B------:R-:W-:Y:S01]  /*6100*/  STG.E.U16 desc[UR20][R42.64+0x2], R36 ;  /* 0x000002242a007986 */ /* 0x000fe2000c101514 */
[----:B------:R-:W-:-:S02]  /*6110*/  PRMT R45, R3, 0x7632, R45 ;  /* 0x00007632032d7816 */ /* 0x000fc4000000002d */
[----:B------:R-:W-:Y:S01]  /*6120*/  PRMT R68, R2, 0x7610, R68 ;  /* 0x0000761002447816 */ /* 0x000fe20000000044 */
[----:B------:R-:W1:Y:S01]  /*6130*/  MUFU.EX2 R143, R14 ;  /* 0x0000000e008f7308 */ /* 0x000e620000000800 */
[----:B------:R-:W-:Y:S02]  /*6140*/  F2FP.BF16.F32.PACK_AB R3, R144, R166 ;  /* 0x000000a69003723e */ /* 0x000fe400000010ff */
[----:B------:R-:W-:Y:S01]  /*6150*/  PRMT R119, R46, 0x5410, R45 ;  /* 0x000054102e777816 */ /* 0x000fe2000000002d */
[----:B------:R-:W-:Y:S01]  /*6160*/  @!P2 HFMA2.BF16_V2 R71, -RZ.H0_H0, RZ.H0_H0, -R68.H0_H0 ;  /* 0x200000ffff47a231 */ /* 0x000fe20000340944 */
[----:B------:R-:W-:Y:S02]  /*6170*/  @!P1 PRMT R46, R63, 0x5410, RZ ;  /* 0x000054103f2e9816 */ /* 0x000fe400000000ff */
[----:B------:R-:W-:Y:S01]  /*6180*/  SHF.R.U32.HI R18, RZ, 0x18, R12 ;  /* 0x00000018ff127819 */ /* 0x000fe2000001160c */
[----:B------:R-:W-:Y:S01]  /*6190*/  MUFU.EX2 R246, R15 ;  /* 0x0000000f00f67308 */ /* 0x000fe20000000800 */
[----:B------:R-:W-:-:S02]  /*61a0*/  ISETP.GT.U32.AND P1, PT, R28, UR6, PT ;  /* 0x000000061c007c0c */ /* 0x000fc4000bf24070 */
[C---:B------:R-:W-:Y:S02]  /*61b0*/  PRMT R67, R3.reuse, 0x7610, R67 ;  /* 0x0000761003437816 */ /* 0x040fe40000000043 */
[----:B------:R-:W-:Y:S02]  /*61c0*/  PRMT R69, R2, 0x7632, R69 ;  /* 0x0000763202457816 */ /* 0x000fe40000000045 */
[----:B------:R-:W-:Y:S01]  /*61d0*/  ISETP.LE.U32.AND P4, PT, R18, UR6, PT ;  /* 0x0000000612007c0c */ /* 0x000fe2000bf83070 */
[----:B------:R-:W-:Y:S01]  /*61e0*/  @!P0 HFMA2.BF16_V2 R70, -RZ.H0_H0, RZ.H0_H0, -R67.H0_H0 ;  /* 0x200000ffff468231 */ /* 0x000fe20000340943 */
[----:B------:R-:W-:Y:S01]  /*61f0*/  F2FP.BF16.F32.PACK_AB R2, R182, R180 ;  /* 0x000000b4b602723e */ /* 0x000fe200000010ff */
[----:B------:R4:W5:Y:S01]  /*6200*/  MUFU.EX2 R248, R21 ;  /* 0x0000001500f87308 */ /* 0x0009620000000800 */
[----:B------:R-:W-:Y:S02]  /*6210*/  PRMT R83, R68, 0x5410, R69 ;  /* 0x0000541044537816 */ /* 0x000fe40000000045 */
[----:B------:R-:W-:-:S02]  /*6220*/  PRMT R66, R3, 0x7632, R66 ;  /* 0x0000763203427816 */ /* 0x000fc40000000042 */
[----:B------:R-:W-:Y:S02]  /*6230*/  @!P2 PRMT R68, R71, 0x5410, RZ ;  /* 0x000054104744a816 */ /* 0x000fe400000000ff */
[----:B------:R-:W-:Y:S01]  /*6240*/  PRMT R71, R2, 0x7632, R71 ;  /* 0x0000763202477816 */ /* 0x000fe20000000047 */
[----:B------:R-:W-:Y:S01]  /*6250*/  MUFU.EX2 R181, R11 ;  /* 0x0000000b00b57308 */ /* 0x000fe20000000800 */
[----:B------:R-:W-:Y:S01]  /*6260*/  PRMT R116, R67, 0x5410, R66 ;  /* 0x0000541043747816 */ /* 0x000fe20000000042 */
[----:B------:R-:W-:Y:S01]  /*6270*/  @!P4 HFMA2.BF16_V2 R59, -RZ.H0_H0, RZ.H0_H0, -R39.H0_H0 ;  /* 0x200000ffff3bc231 */ /* 0x000fe20000340927 */
[----:B------:R-:W-:Y:S01]  /*6280*/  @!P0 PRMT R67, R70, 0x5410, RZ ;  /* 0x0000541046438816 */ /* 0x000fe200000000ff */
[----:B------:R-:W-:Y:S01]  /*6290*/  @P1 HFMA2.BF16_V2 R86, -RZ.H0_H0, RZ.H0_H0, -R71.H0_H0 ;  /* 0x200000ffff561231 */ /* 0x000fe20000340947 */
[----:B--2---:R-:W-:Y:S02]  /*62a0*/  SHF.R.U32.HI R20, RZ, 0x18, R10 ;  /* 0x00000018ff147819 */ /* 0x004fe4000001160a */
[----:B------:R-:W-:Y:S01]  /*62b0*/  PRMT R70, R2, 0x7610, R70 ;  /* 0x0000761002467816 */ /* 0x000fe20000000046 */
[----:B------:R-:W-:Y:S01]  /*62c0*/  MUFU.EX2 R252, R23 ;  /* 0x0000001700fc7308 */ /* 0x000fe20000000800 */
[----:B------:R-:W-:Y:S01]  /*62d0*/  PRMT R2, R6, 0x7770, RZ ;  /* 0x0000777006027816 */ /* 0x000fe200000000ff */
[----:B----4-:R-:W-:Y:S01]  /*62e0*/  FADD.FTZ R21, R166, R144 ;  /* 0x00000090a6157221 */ /* 0x010fe20000010000 */
[----:B------:R-:W-:Y:S01]  /*62f0*/  ISETP.LE.U32.AND P2, PT, R20, UR6, PT ;  /* 0x0000000614007c0c */ /* 0x000fe2000bf43070 */
[----:B------:R-:W-:Y:S01]  /*6300*/  @P5 HFMA2.BF16_V2 R80, -RZ.H0_H0, RZ.H0_H0, -R70.H0_H0 ;  /* 0x200000ffff505231 */ /* 0x000fe20000340946 */
[----:B------:R-:W-:-:S02]  /*6310*/  PRMT R88, R70, 0x5410, R71 ;  /* 0x0000541046587816 */ /* 0x000fc40000000047 */
[----:B------:R-:W-:Y:S01]  /*6320*/  @P1 PRMT R71, R86, 0x5410, RZ ;  /* 0x0000541056471816 */ /* 0x000fe200000000ff */
[----:B------:R-:W-:Y:S01]  /*6330*/  MUFU.EX2 R176, R30 ;  /* 0x0000001e00b07308 */ /* 0x000fe20000000800 */
[----:B------:R-:W-:Y:S02]  /*6340*/  ISETP.LE.U32.AND P1, PT, R2, UR6, PT ;  /* 0x0000000602007c0c */ /* 0x000fe4000bf23070 */
[----:B------:R-:W-:Y:S01]  /*6350*/  @!P4 PRMT R39, R59, 0x5410, RZ ;  /* 0x000054103b27c816 */ /* 0x000fe200000000ff */
[----:B------:R-:W-:Y:S01]  /*6360*/  IMAD.WIDE.U32 R58, R77, -0x2daee0ad, RZ ;  /* 0xd2511f534d3a7825 */ /* 0x000fe200078e00ff */
[----:B------:R-:W-:Y:S02]  /*6370*/  ISETP.GT.U32.AND P4, PT, R29, UR6, PT ;  /* 0x000000061d007c0c */ /* 0x000fe4000bf84070 */
[----:B---3--:R-:W-:Y:S01]  /*6380*/  F2FP.BF16.F32.PACK_AB R2, R171, R159 ;  /* 0x0000009fab02723e */ /* 0x008fe200000010ff */
[----:B------:R-:W-:Y:S01]  /*6390*/  @!P2 HFMA2.BF16_V2 R91, -RZ.H0_H0, RZ.H0_H0, -R66.H0_H0 ;  /* 0x200000ffff5ba231 */ /* 0x000fe20000340942 */
[----:B------:R-:W-:Y:S01]  /*63a0*/  PRMT R17, R6, 0x7771, RZ ;  /* 0x0000777106117816 */ /* 0x000fe200000000ff */
[----:B------:R2:W-:Y:S01]  /*63b0*/  MUFU.EX2 R243, R32 ;  /* 0x0000002000f37308 */ /* 0x0005e20000000800 */
[----:B------:R-:W-:-:S02]  /*63c0*/  @P5 PRMT R70, R80, 0x5410, RZ ;  /* 0x0000541050465816 */ /* 0x000fc400000000ff */
[C---:B------:R-:W-:Y:S02]  /*63d0*/  PRMT R87, R2.reuse, 0x7610, R87 ;  /* 0x0000761002577816 */ /* 0x040fe40000000057 */
[----:B------:R-:W-:Y:S02]  /*63e0*/  ISETP.GT.U32.AND P5, PT, R17, UR6, PT ;  /* 0x0000000611007c0c */ /* 0x000fe4000bfa4070 */
[----:B------:R-:W-:Y:S01]  /*63f0*/  PRMT R86, R2, 0x7632, R86 ;  /* 0x0000763202567816 */ /* 0x000fe20000000056 */
[----:B------:R-:W-:Y:S01]  /*6400*/  @!P1 HFMA2.BF16_V2 R90, -RZ.H0_H0, RZ.H0_H0, -R87.H0_H0 ;  /* 0x200000ffff5a9231 */ /* 0x000fe20000340957 */
[----:B------:R-:W-:Y:S01]  /*6410*/  PRMT R5, R6, 0x7773, RZ ;  /* 0x0000777306057816 */ /* 0x000fe200000000ff */
[----:B------:R-:W-:Y:S01]  /*6420*/  @P4 HFMA2.BF16_V2 R89, -RZ.H0_H0, RZ.H0_H0, -R69.H0_H0 ;  /* 0x200000ffff594231 */ /* 0x000fe20000340945 */
[----:B------:R-:W-:Y:S01]  /*6430*/  @!P2 PRMT R66, R91, 0x5410, RZ ;  /* 0x000054105b42a816 */ /* 0x000fe200000000ff */
[----:B------:R-:W-:Y:S01]  /*6440*/  MUFU.EX2 R95, R31 ;  /* 0x0000001f005f7308 */ /* 0x000fe20000000800 */
[----:B------:R-:W-:-:S02]  /*6450*/  PRMT R91, R87, 0x5410, R86 ;  /* 0x00005410575b7816 */ /* 0x000fc40000000056 */
[----:B------:R-:W-:Y:S02]  /*6460*/  LOP3.LUT R2, R13, 0xffff, RZ, 0xc0, !PT ;  /* 0x0000ffff0d027812 */ /* 0x000fe400078ec0ff */
[----:B------:R-:W-:Y:S01]  /*6470*/  @!P1 PRMT R87, R90, 0x5410, RZ ;  /* 0x000054105a579816 */ /* 0x000fe200000000ff */
[----:B------:R-:W-:Y:S01]  /*6480*/  @P5 HFMA2.BF16_V2 R96, -RZ.H0_H0, RZ.H0_H0, -R86.H0_H0 ;  /* 0x200000ffff605231 */ /* 0x000fe20000340956 */
[----:B------:R-:W-:Y:S01]  /*6490*/  ISETP.GT.U32.AND P1, PT, R5, UR6, PT ;  /* 0x0000000605007c0c */ /* 0x000fe2000bf24070 */
[----:B------:R-:W-:Y:S01]  /*64a0*/  MUFU.EX2 R247, R35 ;  /* 0x0000002300f77308 */ /* 0x000fe20000000800 */
[----:B------:R-:W-:Y:S01]  /*64b0*/  PRMT R4, R6, 0x7772, RZ ;  /* 0x0000777206047816 */ /* 0x000fe200000000ff */
[----:B--2---:R-:W-:Y:S01]  /*64c0*/  IMAD.MOV.U32 R32, RZ, RZ, R225 ;  /* 0x000000ffff207224 */ /* 0x004fe200078e00e1 */
[----:B------:R-:W-:Y:S02]  /*64d0*/  @P4 PRMT R69, R89, 0x5410, RZ ;  /* 0x0000541059454816 */ /* 0x000fe400000000ff */
[----:B------:R-:W-:-:S02]  /*64e0*/  SHF.R.U32.HI R15, RZ, 0x8, R2 ;  /* 0x00000008ff0f7819 */ /* 0x000fc40000011602 */
[----:B-1----:R-:W-:Y:S01]  /*64f0*/  F2FP.BF16.F32.PACK_AB R2, R168, R143 ;  /* 0x0000008fa802723e */ /* 0x002fe200000010ff */
[----:B------:R-:W-:Y:S01]  /*6500*/  MUFU.EX2 R249, R33 ;  /* 0x0000002100f97308 */ /* 0x000fe20000000800 */
[----:B------:R-:W-:Y:S02]  /*6510*/  ISETP.GT.U32.AND P4, PT, R4, UR6, PT ;  /* 0x0000000604007c0c */ /* 0x000fe4000bf84070 */
[----:B------:R-:W-:Y:S02]  /*6520*/  LOP3.LUT R14, R13, 0xff, RZ, 0xc0, !PT ;  /* 0x000000ff0d0e7812 */ /* 0x000fe400078ec0ff */
[----:B------:R-:W-:Y:S02]  /*6530*/  LOP3.LUT R3, R15, 0xffff, RZ, 0xc0, !PT ;  /* 0x0000ffff0f037812 */ /* 0x000fe400078ec0ff */
[----:B------:R-:W-:Y:S01]  /*6540*/  PRMT R224, R2, 0x7632, R224 ;  /* 0x0000763202e07816 */ /* 0x000fe200000000e0 */
[----:B------:R-:W1:Y:S01]  /*6550*/  MUFU.EX2 R22, R55 ;  /* 0x0000003700167308 */ /* 0x000e620000000800 */
[----:B------:R-:W-:-:S02]  /*6560*/  @P5 PRMT R86, R96, 0x5410, RZ ;  /* 0x0000541060565816 */ /* 0x000fc400000000ff */
[----:B------:R-:W-:Y:S01]  /*6570*/  ISETP.LE.U32.AND P5, PT, R14, UR6, PT ;  /* 0x000000060e007c0c */ /* 0x000fe2000bfa3070 */
[----:B------:R-:W-:Y:S01]  /*6580*/  @P1 HFMA2.BF16_V2 R97, -RZ.H0_H0, RZ.H0_H0, -R224.H0_H0 ;  /* 0x200000ffff611231 */ /* 0x000fe200003409e0 */
[----:B------:R-:W-:Y:S02]  /*6590*/  PRMT R223, R2, 0x7610, R223 ;  /* 0x0000761002df7816 */ /* 0x000fe400000000df */
[----:B------:R-:W-:Y:S01]  /*65a0*/  ISETP.LE.U32.AND P2, PT, R3, UR6, PT ;  /* 0x0000000603007c0c */ /* 0x000fe2000bf43070 */
[----:B------:R-:W-:Y:S01]  /*65b0*/  MUFU.EX2 R96, R54 ;  /* 0x0000003600607308 */ /* 0x000fe20000000800 */
[----:B------:R-:W-:Y:S01]  /*65c0*/  PRMT R2, R13, 0x7632, R2 ;  /* 0x000076320d027816 */ /* 0x000fe20000000002 */
[----:B------:R-:W-:Y:S01]  /*65d0*/  @P4 HFMA2.BF16_V2 R98, -RZ.H0_H0, RZ.H0_H0, -R223.H0_H0 ;  /* 0x200000ffff624231 */ /* 0x000fe200003409df */
[----:B-----5:R-:W-:Y:S02]  /*65e0*/  F2FP.BF16.F32.PACK_AB R3, R248, R246 ;  /* 0x000000f6f803723e */ /* 0x020fe400000010ff */
[----:B------:R-:W-:-:S02]  /*65f0*/  LOP3.LUT R2, R2, 0xff, RZ, 0xc0, !PT ;  /* 0x000000ff02027812 */ /* 0x000fc400078ec0ff */
[----:B------:R-:W-:Y:S01]  /*6600*/  PRMT R90, R223, 0x5410, R224 ;  /* 0x00005410df5a7816 */ /* 0x000fe200000000e0 */
[----:B------:R-:W-:Y:S01]  /*6610*/  MUFU.EX2 R250, R78 ;  /* 0x0000004e00fa7308 */ /* 0x000fe20000000800 */
[----:B------:R-:W-:Y:S01]  /*6620*/  PRMT R222, R3, 0x7610, R222 ;  /* 0x0000761003de7816 */ /* 0x000fe200000000de */
[----:B-1----:R-:W-:Y:S01]  /*6630*/  IMAD.MOV.U32 R144, RZ, RZ, R22 ;  /* 0x000000ffff907224 */ /* 0x002fe200078e0016 */
[----:B------:R-:W-:Y:S01]  /*6640*/  @P1 PRMT R224, R97, 0x5410, RZ ;  /* 0x0000541061e01816 */ /* 0x000fe200000000ff */
[----:B------:R-:W-:Y:S01]  /*6650*/  FADD.FTZ R22, R164, R156 ;  /* 0x0000009ca4167221 */ /* 0x000fe20000010000 */
[----:B------:R-:W-:Y:S01]  /*6660*/  PRMT R221, R3, 0x7632, R221 ;  /* 0x0000763203dd7816 */ /* 0x000fe200000000dd */
[----:B------:R-:W-:Y:S01]  /*6670*/  @!P5 HFMA2.BF16_V2 R99, -RZ.H0_H0, RZ.H0_H0, -R222.H0_H0 ;  /* 0x200000ffff63d231 */ /* 0x000fe200003409de */
[----:B------:R-:W-:Y:S01]  /*6680*/  ISETP.LE.U32.AND P1, PT, R2, UR6, PT ;  /* 0x0000000602007c0c */ /* 0x000fe2000bf23070 */
[----:B------:R-:W-:Y:S01]  /*6690*/  MUFU.EX2 R77, R84 ;  /* 0x00000054004d7308 */ /* 0x000fe20000000800 */
[----:B------:R-:W-:Y:S01]  /*66a0*/  SHF.R.U32.HI R8, RZ, 0x18, R13 ;  /* 0x00000018ff087819 */ /* 0x000fe2000001160d */
[----:B------:R-:W-:Y:S01]  /*66b0*/  @!P2 HFMA2.BF16_V2 R100, -RZ.H0_H0, RZ.H0_H0, -R221.H0_H0 ;  /* 0x200000ffff64a231 */ /* 0x000fe200003409dd */
[----:B------:R-:W-:-:S02]  /*66c0*/  PRMT R2, R19, 0x7632, R2 ;  /* 0x0000763213027816 */ /* 0x000fc40000000002 */
[----:B------:R-:W-:Y:S02]  /*66d0*/  @P4 PRMT R223, R98, 0x5410, RZ ;  /* 0x0000541062df4816 */ /* 0x000fe400000000ff */
[----:B------:R-:W-:Y:S01]  /*66e0*/  ISETP.LE.U32.AND P4, PT, R8, UR6, PT ;  /* 0x0000000608007c0c */ /* 0x000fe2000bf83070 */
[----:B------:R-:W1:Y:S01]  /*66f0*/  MUFU.EX2 R98, R34 ;  /* 0x0000002200627308 */ /* 0x000e620000000800 */
[----:B------:R-:W-:Y:S02]  /*6700*/  LOP3.LUT R2, R2, 0xff, RZ, 0xc0, !PT ;  /* 0x000000ff02027812 */ /* 0x000fe400078ec0ff */
[----:B------:R-:W-:Y:S02]  /*6710*/  PRMT R31, R222, 0x5410, R221 ;  /* 0x00005410de1f7816 */ /* 0x000fe400000000dd */
[----:B------:R-:W-:Y:S02]  /*6720*/  LOP3.LUT R11, R19, 0xff, RZ, 0xc0, !PT ;  /* 0x000000ff130b7812 */ /* 0x000fe400078ec0ff */
[----:B------:R-:W-:Y:S01]  /*6730*/  @!P5 PRMT R222, R99, 0x5410, RZ ;  /* 0x0000541063ded816 */ /* 0x000fe200000000ff */
[----:B------:R-:W-:Y:S01]  /*6740*/  MUFU.EX2 R79, R79 ;  /* 0x0000004f004f7308 */ /* 0x000fe20000000800 */
[----:B------:R-:W-:-:S02]  /*6750*/  F2FP.BF16.F32.PACK_AB R3, R252, R181 ;  /* 0x000000b5fc03723e */ /* 0x000fc400000010ff */
[----:B------:R-:W-:Y:S02]  /*6760*/  ISETP.LE.U32.AND P5, PT, R2, UR6, PT ;  /* 0x0000000602007c0c */ /* 0x000fe4000bfa3070 */
[----:B------:R-:W-:Y:S01]  /*6770*/  @!P2 PRMT R221, R100, 0x5410, RZ ;  /* 0x0000541064dda816 */ /* 0x000fe200000000ff */
[----:B------:R-:W-:Y:S01]  /*6780*/  IMAD.MOV.U32 R100, RZ, RZ, R32 ;  /* 0x000000ffff647224 */ /* 0x000fe200078e0020 */
[----:B------:R-:W-:Y:S01]  /*6790*/  LOP3.LUT R2, R19, 0xffff, RZ, 0xc0, !PT ;  /* 0x0000ffff13027812 */ /* 0x000fe200078ec0ff */
[----:B------:R-:W-:Y:S01]  /*67a0*/  MUFU.EX2 R99, R53 ;  /* 0x0000003500637308 */ /* 0x000fe20000000800 */
[----:B------:R-:W-:Y:S02]  /*67b0*/  ISETP.LE.U32.AND P2, PT, R11, UR6, PT ;  /* 0x000000060b007c0c */ /* 0x000fe4000bf43070 */
[C---:B------:R-:W-:Y:S02]  /*67c0*/  PRMT R220, R3.reuse, 0x7610, R220 ;  /* 0x0000761003dc7816 */ /* 0x040fe400000000dc */
[----:B------:R-:W-:-:S02]  /*67d0*/  PRMT R219, R3, 0x7632, R219 ;  /* 0x0000763203db7816 */ /* 0x000fc400000000db */
[----:B------:R-:W-:Y:S01]  /*67e0*/  SHF.R.U32.HI R9, RZ, 0x8, R2 ;  /* 0x00000008ff097819 */ /* 0x000fe20000011602 */
[----:B------:R-:W-:Y:S01]  /*67f0*/  @!P1 HFMA2.BF16_V2 R106, -RZ.H0_H0, RZ.H0_H0, -R220.H0_H0 ;  /* 0x200000ffff6a9231 */ /* 0x000fe200003409dc */
[----:B------:R-:W-:Y:S01]  /*6800*/  F2FP.BF16.F32.PACK_AB R2, R243, R176 ;  /* 0x000000b0f302723e */ /* 0x000fe200000010ff */
[----:B------:R-:W-:Y:S01]  /*6810*/  @!P4 HFMA2.BF16_V2 R107, -RZ.H0_H0, RZ.H0_H0, -R219.H0_H0 ;  /* 0x200000ffff6bc231 */ /* 0x000fe200003409db */
[----:B------:R-:W-:Y:S01]  /*6820*/  SHF.R.U32.HI R7, RZ, 0x18, R19 ;  /* 0x00000018ff077819 */ /* 0x000fe20000011613 */
[----:B------:R-:W-:Y:S01]  /*6830*/  MUFU.EX2 R251, R139 ;  /* 0x0000008b00fb7308 */ /* 0x000fe20000000800 */
[C---:B------:R-:W-:Y:S02]  /*6840*/  PRMT R218, R2.reuse, 0x7610, R218 ;  /* 0x0000761002da7816 */ /* 0x040fe400000000da */
[----:B------:R-:W-:Y:S02]  /*6850*/  PRMT R217, R2, 0x7632, R217 ;  /* 0x0000763202d97816 */ /* 0x000fe400000000d9 */
[----:B------:R-:W-:Y:S01]  /*6860*/  PRMT R30, R220, 0x5410, R219 ;  /* 0x00005410dc1e7816 */ /* 0x000fe200000000db */
[----:B------:R-:W-:Y:S01]  /*6870*/  @!P2 HFMA2.BF16_V2 R108, -RZ.H0_H0, RZ.H0_H0, -R218.H0_H0 ;  /* 0x200000ffff6ca231 */ /* 0x000fe200003409da */
[----:B-1----:R-:W-:Y:S01]  /*6880*/  F2FP.BF16.F32.PACK_AB R2, R98, R95 ;  /* 0x0000005f6202723e */ /* 0x002fe200000010ff */
[----:B------:R-:W-:Y:S01]  /*6890*/  MUFU.EX2 R140, R140 ;  /* 0x0000008c008c7308 */ /* 0x000fe20000000800 */
[----:B------:R-:W-:-:S02]  /*68a0*/  @!P1 PRMT R220, R106, 0x5410, RZ ;  /* 0x000054106adc9816 */ /* 0x000fc400000000ff */
[----:B------:R-:W-:Y:S02]  /*68b0*/  @!P4 PRMT R219, R107, 0x5410, RZ ;  /* 0x000054106bdbc816 */ /* 0x000fe400000000ff */
[----:B------:R-:W-:Y:S02]  /*68c0*/  LOP3.LUT R3, R9, 0xffff, RZ, 0xc0, !PT ;  /* 0x0000ffff09037812 */ /* 0x000fe400078ec0ff */
[----:B------:R-:W-:Y:S01]  /*68d0*/  ISETP.LE.U32.AND P4, PT, R7, UR6, PT ;  /* 0x0000000607007c0c */ /* 0x000fe2000bf83070 */
[----:B------:R-:W-:Y:S01]  /*68e0*/  MUFU.EX2 R106, R41 ;  /* 0x00000029006a7308 */ /* 0x000fe20000000800 */
[----:B------:R-:W-:Y:S02]  /*68f0*/  PRMT R216, R2, 0x7610, R216 ;  /* 0x0000761002d87816 */ /* 0x000fe400000000d8 */
[----:B------:R-:W-:Y:S02]  /*6900*/  ISETP.LE.U32.AND P1, PT, R3, UR6, PT ;  /* 0x0000000603007c0c */ /* 0x000fe4000bf23070 */
[----:B------:R-:W-:Y:S01]  /*6910*/  PRMT R89, R218, 0x5410, R217 ;  /* 0x00005410da597816 */ /* 0x000fe200000000d9 */
[----:B------:R-:W-:Y:S01]  /*6920*/  @!P5 HFMA2.BF16_V2 R110, -RZ.H0_H0, RZ.H0_H0, -R216.H0_H0 ;  /* 0x200000ffff6ed231 */ /* 0x000fe200003409d8 */
[----:B------:R-:W-:Y:S01]  /*6930*/  @!P2 PRMT R218, R108, 0x5410, RZ ;  /* 0x000054106cdaa816 */ /* 0x000fe200000000ff */
[----:B------:R-:W1:Y:S01]  /*6940*/  MUFU.EX2 R107, R52 ;  /* 0x00000034006b7308 */ /* 0x000e620000000800 */
[----:B------:R-:W-:Y:S01]  /*6950*/  IMAD.MOV.U32 R108, RZ, RZ, R247 ;  /* 0x000000ffff6c7224 */ /* 0x000fe200078e00f7 */
[----:B------:R-:W-:-:S02]  /*6960*/  PRMT R214, R2, 0x7632, R214 ;  /* 0x0000763202d67816 */ /* 0x000fc400000000d6 */
[----:B------:R-:W-:Y:S02]  /*6970*/  ISETP.LE.U32.AND P0, PT, R82, UR6, PT ;  /* 0x0000000652007c0c */ /* 0x000fe4000bf03070 */
[----:B------:R-:W-:Y:S01]  /*6980*/  PRMT R82, R216, 0x5410, R214 ;  /* 0x00005410d8527816 */ /* 0x000fe200000000d6 */
[----:B------:R-:W-:Y:S01]  /*6990*/  @!P4 HFMA2.BF16_V2 R109, -RZ.H0_H0, RZ.H0_H0, -R214.H0_H0 ;  /* 0x200000ffff6dc231 */ /* 0x000fe200003409d6 */
[----:B------:R-:W-:Y:S01]  /*69a0*/  F2FP.BF16.F32.PACK_AB R2, R108, R249 ;  /* 0x000000f96c02723e */ /* 0x000fe200000010ff */
[----:B------:R-:W-:Y:S01]  /*69b0*/  @!P1 HFMA2.BF16_V2 R111, -RZ.H0_H0, RZ.H0_H0, -R217.H0_H0 ;  /* 0x200000ffff6f9231 */ /* 0x000fe200003409d9 */
[----:B------:R-:W-:Y:S01]  /*69c0*/  @!P5 PRMT R216, R110, 0x5410, RZ ;  /* 0x000054106ed8d816 */ /* 0x000fe200000000ff */
[----:B------:R-:W-:Y:S01]  /*69d0*/  MUFU.EX2 R247, R57 ;  /* 0x0000003900f77308 */ /* 0x000fe20000000800 */
[----:B------:R-:W-:Y:S02]  /*69e0*/  ISETP.GT.U32.AND P5, PT, R74, UR6, PT ;  /* 0x000000064a007c0c */ /* 0x000fe4000bfa4070 */
[----:B------:R-:W-:-:S02]  /*69f0*/  PRMT R213, R2, 0x7610, R213 ;  /* 0x0000761002d57816 */ /* 0x000fc400000000d5 */
[----:B------:R-:W-:Y:S02]  /*6a00*/  PRMT R209, R2, 0x7632, R209 ;  /* 0x0000763202d17816 */ /* 0x000fe400000000d1 */
[----:B-1----:R-:W-:Y:S01]  /*6a10*/  F2FP.BF16.F32.PACK_AB R2, R107, R106 ;  /* 0x0000006a6b02723e */ /* 0x002fe200000010ff */
[----:B------:R-:W-:Y:S01]  /*6a20*/  MUFU.EX2 R110, R60 ;  /* 0x0000003c006e7308 */ /* 0x000fe20000000800 */
[----:B------:R-:W-:Y:S02]  /*6a30*/  @!P4 PRMT R214, R109, 0x5410, RZ ;  /* 0x000054106dd6c816 */ /* 0x000fe400000000ff */
[----:B------:R-:W-:Y:S02]  /*6a40*/  ISETP.GT.U32.AND P4, PT, R73, UR6, PT ;  /* 0x0000000649007c0c */ /* 0x000fe4000bf84070 */
[----:B------:R-:W-:Y:S02]  /*6a50*/  PRMT R208, R2, 0x7610, R208 ;  /* 0x0000761002d07816 */ /* 0x000fe400000000d0 */
[----:B------:R-:W-:Y:S01]  /*6a60*/  @!P1 PRMT R217, R111, 0x5410, RZ ;  /* 0x000054106fd99816 */ /* 0x000fe200000000ff */
[----:B------:R-:W-:Y:S01]  /*6a70*/  MUFU.EX2 R109, R85 ;  /* 0x00000055006d7308 */ /* 0x000fe20000000800 */
[----:B------:R-:W-:Y:S01]  /*6a80*/  ISETP.LE.U32.AND P3, PT, R44, UR6, PT ;  /* 0x000000062c007c0c */ /* 0x000fe2000bf63070 */
[----:B------:R-:W-:Y:S01]  /*6a90*/  @P5 HFMA2.BF16_V2 R113, -RZ.H0_H0, RZ.H0_H0, -R208.H0_H0 ;  /* 0x200000ffff715231 */ /* 0x000fe200003409d0 */
[----:B------:R-:W-:-:S02]  /*6aa0*/  ISETP.GT.U32.AND P1, PT, R105, UR6, PT ;  /* 0x0000000669007c0c */ /* 0x000fc4000bf24070 */
[----:B------:R-:W-:Y:S02]  /*6ab0*/  PRMT R207, R2, 0x7632, R207 ;  /* 0x0000763202cf7816 */ /* 0x000fe400000000cf */
[----:B------:R-:W-:Y:S01]  /*6ac0*/  PRMT R2, R94, 0x7770, RZ ;  /* 0x000077705e027816 */ /* 0x000fe200000000ff */
[----:B------:R-:W-:Y:S01]  /*6ad0*/  MUFU.EX2 R111, R61 ;  /* 0x0000003d006f7308 */ /* 0x000fe20000000800 */
[----:B------:R-:W-:Y:S01]  /*6ae0*/  PRMT R63, R208, 0x5410, R207 ;  /* 0x00005410d03f7816 */ /* 0x000fe200000000cf */
[----:B------:R-:W-:Y:S01]  /*6af0*/  @P4 HFMA2.BF16_V2 R120, -RZ.H0_H0, RZ.H0_H0, -R207.H0_H0 ;  /* 0x200000ffff784231 */ /* 0x000fe200003409cf */
[----:B------:R-:W-:Y:S02]  /*6b00*/  @P5 PRMT R208, R113, 0x5410, RZ ;  /* 0x0000541071d05816 */ /* 0x000fe400000000ff */
[----:B------:R-:W-:Y:S01]  /*6b10*/  ISETP.LE.U32.AND P5, PT, R2, UR6, PT ;  /* 0x0000000602007c0c */ /* 0x000fe2000bfa3070 */
[----:B------:R-:W-:Y:S01]  /*6b20*/  @!P3 HFMA2.BF16_V2 R112, -RZ.H0_H0, RZ.H0_H0, -R213.H0_H0 ;  /* 0x200000ffff70b231 */ /* 0x000fe200003409d5 */
[----:B------:R-:W-:Y:S01]  /*6b30*/  LOP3.LUT R2, R75, 0xff, RZ, 0xc0, !PT ;  /* 0x000000ff4b027812 */ /* 0x000fe200078ec0ff */
[----:B------:R-:W-:Y:S01]  /*6b40*/  @P1 HFMA2.BF16_V2 R114, -RZ.H0_H0, RZ.H0_H0, -R209.H0_H0 ;  /* 0x200000ffff721231 */ /* 0x000fe200003409d1 */
[----:B------:R-:W-:Y:S01]  /*6b50*/  @P4 PRMT R207, R120, 0x5410, RZ ;  /* 0x0000541078cf4816 */ /* 0x000fe200000000ff */
[----:B------:R-:W-:Y:S01]  /*6b60*/  MUFU.EX2 R33, R141 ;  /* 0x0000008d00217308 */ /* 0x000fe20000000800 */
[----:B------:R-:W-:-:S02]  /*6b70*/  PRMT R23, R2, 0x5410, R29 ;  /* 0x0000541002177816 */ /* 0x000fc4000000001d */
[----:B------:R-:W-:Y:S02]  /*6b80*/  F2FP.BF16.F32.PACK_AB R2, R99, R96 ;  /* 0x000000606302723e */ /* 0x000fe400000010ff */
[----:B------:R-:W-:Y:S02]  /*6b90*/  ISETP.GT.U32.AND P4, PT, R115, UR6, PT ;  /* 0x0000000673007c0c */ /* 0x000fe4000bf84070 */
[----:B------:R-:W-:Y:S01]  /*6ba0*/  PRMT R73, R74, 0x5410, R73 ;  /* 0x000054104a497816 */ /* 0x000fe20000000049 */
[----:B------:R-:W-:Y:S01]  /*6bb0*/  MUFU.EX2 R141, R92 ;  /* 0x0000005c008d7308 */ /* 0x000fe20000000800 */
[----:B------:R-:W-:Y:S02]  /*6bc0*/  PRMT R74, R213, 0x5410, R209 ;  /* 0x00005410d54a7816 */ /* 0x000fe400000000d1 */
[----:B------:R-:W-:Y:S02]  /*6bd0*/  @!P3 PRMT R213, R112, 0x5410, RZ ;  /* 0x0000541070d5b816 */ /* 0x000fe400000000ff */
[----:B------:R-:W-:-:S02]  /*6be0*/  @P1 PRMT R209, R114, 0x5410, RZ ;  /* 0x0000541072d11816 */ /* 0x000fc400000000ff */
[----:B------:R-:W-:Y:S02]  /*6bf0*/  PRMT R206, R2, 0x7610, R206 ;  /* 0x0000761002ce7816 */ /* 0x000fe400000000ce */
[C---:B------:R-:W-:Y:S02]  /*6c00*/  ISETP.GT.U32.AND P3, PT, R65.reuse, UR6, PT ;  /* 0x0000000641007c0c */ /* 0x040fe4000bf64070 */
[----:B------:R-:W-:Y:S01]  /*6c10*/  ISETP.GT.U32.AND P1, PT, R64, UR6, PT ;  /* 0x0000000640007c0c */ /* 0x000fe2000bf24070 */
[----:B------:R-:W-:Y:S01]  /*6c20*/  @!P0 HFMA2.BF16_V2 R123, -RZ.H0_H0, RZ.H0_H0, -R206.H0_H0 ;  /* 0x200000ffff7b8231 */ /* 0x000fe200003409ce */
[----:B------:R-:W-:Y:S01]  /*6c30*/  PRMT R80, R65, 0x5410, R64 ;  /* 0x0000541041507816 */ /* 0x000fe20000000040 */
[----:B------:R-:W-:Y:S01]  /*6c40*/  IMAD.WIDE.U32 R64, R76, -0x2daee0ad, RZ ;  /* 0xd2511f534c407825 */ /* 0x000fe200078e00ff */
[----:B------:R-:W-:Y:S01]  /*6c50*/  PRMT R205, R2, 0x7632, R205 ;  /* 0x0000763202cd7816 */ /* 0x000fe200000000cd */
[----:B------:R-:W1:Y:S01]  /*6c60*/  MUFU.EX2 R76, R56 ;  /* 0x00000038004c7308 */ /* 0x000e620000000800 */
[----:B------:R-:W-:-:S02]  /*6c70*/  PRMT R2, R47, 0x7632, R2 ;  /* 0x000076322f027816 */ /* 0x000fc40000000002 */
[----:B------:R-:W-:Y:S01]  /*6c80*/  PRMT R3, R152, 0x7770, RZ ;  /* 0x0000777098037816 */ /* 0x000fe200000000ff */
[----:B------:R-:W-:Y:S01]  /*6c90*/  @P4 HFMA2.BF16_V2 R125, -RZ.H0_H0, RZ.H0_H0, -R205.H0_H0 ;  /* 0x200000ffff7d4231 */ /* 0x000fe200003409cd */
[----:B------:R-:W-:Y:S02]  /*6ca0*/  LOP3.LUT R2, R2, 0xff, RZ, 0xc0, !PT ;  /* 0x000000ff02027812 */ /* 0x000fe400078ec0ff */
[----:B------:R-:W-:Y:S02]  /*6cb0*/  ISETP.LE.U32.AND P2, PT, R3, UR6, PT ;  /* 0x0000000603007c0c */ /* 0x000fe4000bf43070 */
[----:B------:R-:W-:Y:S02]  /*6cc0*/  LOP3.LUT R35, R154, UR4, R65, 0x96, !PT ;  /* 0x000000049a237c12 */ /* 0x000fe4000f8e9641 */
[----:B------:R-:W-:Y:S01]  /*6cd0*/  LOP3.LUT R3, R161, 0xff, RZ, 0xc0, !PT ;  /* 0x000000ffa1037812 */ /* 0x000fe200078ec0ff */
[----:B------:R-:W2:Y:S01]  /*6ce0*/  MUFU.EX2 R154, R62 ;  /* 0x0000003e009a7308 */ /* 0x000ea20000000800 */
[----:B------:R-:W-:-:S02]  /*6cf0*/  PRMT R65, R206, 0x5410, R205 ;  /* 0x00005410ce417816 */ /* 0x000fc400000000cd */
[----:B------:R-:W-:Y:S02]  /*6d00*/  @!P0 PRMT R206, R123, 0x5410, RZ ;  /* 0x000054107bce8816 */ /* 0x000fe400000000ff */
[----:B------:R-:W-:Y:S02]  /*6d10*/  ISETP.LE.U32.AND P0, PT, R2, UR6, PT ;  /* 0x0000000602007c0c */ /* 0x000fe4000bf03070 */
[----:B------:R-:W-:Y:S01]  /*6d20*/  PRMT R2, R58, 0x7770, RZ ;  /* 0x000077703a027816 */ /* 0x000fe200000000ff */
[----:B------:R-:W-:Y:S01]  /*6d30*/  MUFU.EX2 R161, R121 ;  /* 0x0000007900a17308 */ /* 0x000fe20000000800 */
[----:B------:R-:W-:Y:S02]  /*6d40*/  PRMT R29, R3, 0x5410, R105 ;  /* 0x00005410031d7816 */ /* 0x000fe40000000069 */
[----:B------:R-:W-:Y:S02]  /*6d50*/  LOP3.LUT R3, R165, 0xff, RZ, 0xc0, !PT ;  /* 0x000000ffa5037812 */ /* 0x000fe400078ec0ff */
[----:B------:R-:W-:-:S02]  /*6d60*/  @P4 PRMT R205, R125, 0x5410, RZ ;  /* 0x000054107dcd4816 */ /* 0x000fc400000000ff */
[----:B------:R-:W-:Y:S01]  /*6d70*/  ISETP.LE.U32.AND P4, PT, R2, UR6, PT ;  /* 0x0000000602007c0c */ /* 0x000fe2000bf83070 */
[----:B------:R-:W3:Y:S01]  /*6d80*/  MUFU.EX2 R165, R81 ;  /* 0x0000005100a57308 */ /* 0x000ee20000000800 */
[----:B------:R-:W-:Y:S02]  /*6d90*/  SHF.R.U32.HI R2, RZ, 0x10, R13 ;  /* 0x00000010ff027819 */ /* 0x000fe4000001160d */
[----:B------:R-:W-:Y:S02]  /*6da0*/  PRMT R55, R3, 0x5410, R115 ;  /* 0x0000541003377816 */ /* 0x000fe40000000073 */
[----:B------:R-:W-:Y:S01]  /*6db0*/  PRMT R28, R4, 0x5410, R5 ;  /* 0x00005410041c7816 */ /* 0x000fe20000000005 */
[----:B------:R-:W-:Y:S01]  /*6dc0*/  FADD.FTZ R5, R177, R175 ;  /* 0x000000afb1057221 */ /* 0x000fe20000010000 */
[----:B------:R-:W-:Y:S02]  /*6dd0*/  SHF.R.U32.HI R3, RZ, 0x10, R12 ;  /* 0x00000010ff037819 */ /* 0x000fe4000001160c */
[----:B-1----:R-:W-:Y:S01]  /*6de0*/  F2FP.BF16.F32.PACK_AB R4, R247, R76 ;  /* 0x0000004cf704723e */ /* 0x002fe200000010ff */
[----:B------:R-:W-:Y:S01]  /*6df0*/  FADD.FTZ R5, R180, R5 ;  /* 0x00000005b4057221 */ /* 0x000fe20000010000 */
[----:B------:R-:W-:-:S02]  /*6e00*/  LOP3.LUT R2, R2, 0xff, RZ, 0xc0, !PT ;  /* 0x000000ff02027812 */ /* 0x000fc400078ec0ff */
[----:B------:R-:W-:Y:S02]  /*6e10*/  LOP3.LUT R3, R3, 0xff, RZ, 0xc0, !PT ;  /* 0x000000ff03037812 */ /* 0x000fe400078ec0ff */
[----:B------:R-:W-:Y:S02]  /*6e20*/  PRMT R204, R4, 0x7610, R204 ;  /* 0x0000761004cc7816 */ /* 0x000fe400000000cc */
[----:B------:R-:W-:Y:S02]  /*6e30*/  PRMT R14, R14, 0x5410, R15 ;  /* 0x000054100e0e7816 */ /* 0x000fe4000000000f */
[----:B------:R-:W-:Y:S01]  /*6e40*/  PRMT R15, R2, 0x5410, R8 ;  /* 0x00005410020f7816 */ /* 0x000fe20000000008 */
[----:B------:R-:W-:Y:S01]  /*6e50*/  @P3 HFMA2.BF16_V2 R126, -RZ.H0_H0, RZ.H0_H0, -R204.H0_H0 ;  /* 0x200000ffff7e3231 */ /* 0x000fe200003409cc */
[----:B------:R-:W-:Y:S01]  /*6e60*/  LOP3.LUT R2, R6, 0xff, RZ, 0xc0, !PT ;  /* 0x000000ff06027812 */ /* 0x000fe200078ec0ff */
[----:B------:R-:W-:Y:S01]  /*6e70*/  FADD.FTZ R6, R159, R16 ;  /* 0x000000109f067221 */ /* 0x000fe20000010000 */
[----:B------:R-:W-:Y:S01]  /*6e80*/  PRMT R12, R3, 0x5410, R18 ;  /* 0x00005410030c7816 */ /* 0x000fe20000000012 */
[----:B------:R-:W-:Y:S01]  /*6e90*/  FADD.FTZ R8, R182, R5 ;  /* 0x00000005b6087221 */ /* 0x000fe20000010000 */
[----:B------:R-:W-:Y:S01]  /*6ea0*/  LOP3.LUT R3, R47, 0xffff, RZ, 0xc0, !PT ;  /* 0x0000ffff2f037812 */ /* 0x000fe200078ec0ff */
[----:B------:R-:W-:Y:S01]  /*6eb0*/  FADD.FTZ R6, R171, R6 ;  /* 0x00000006ab067221 */ /* 0x000fe20000010000 */
[----:B------:R-:W-:-:S02]  /*6ec0*/  PRMT R203, R4, 0x7632, R203 ;  /* 0x0000763204cb7816 */ /* 0x000fc400000000cb */
[----:B------:R-:W-:Y:S01]  /*6ed0*/  PRMT R18, R2, 0x5410, R17 ;  /* 0x0000541002127816 */ /* 0x000fe20000000011 */
[----:B------:R-:W-:Y:S01]  /*6ee0*/  FADD.FTZ R32, R176, R6 ;  /* 0x00000006b0207221 */ /* 0x000fe20000010000 */
[----:B------:R-:W-:Y:S01]  /*6ef0*/  LOP3.LUT R34, R160, UR4, R59, 0x96, !PT ;  /* 0x00000004a0227c12 */ /* 0x000fe2000f8e963b */
[----:B------:R-:W-:Y:S01]  /*6f00*/  @P1 HFMA2.BF16_V2 R127, -RZ.H0_H0, RZ.H0_H0, -R203.H0_H0 ;  /* 0x200000ffff7f1231 */ /* 0x000fe200003409cb */
[----:B------:R-:W-:Y:S01]  /*6f10*/  LOP3.LUT R61, R47, 0xff, RZ, 0xc0, !PT ;  /* 0x000000ff2f3d7812 */ /* 0x000fe200078ec0ff */
[----:B------:R-:W1:Y:S01]  /*6f20*/  MUFU.EX2 R160, R72 ;  /* 0x0000004800a07308 */ /* 0x000e620000000800 */
[----:B--2---:R-:W-:Y:S02]  /*6f30*/  F2FP.BF16.F32.PACK_AB R2, R154, R110 ;  /* 0x0000006e9a02723e */ /* 0x004fe400000010ff */
[----:B------:R-:W-:Y:S02]  /*6f40*/  SHF.R.U32.HI R59, RZ, 0x8, R3 ;  /* 0x00000008ff3b7819 */ /* 0x000fe40000011603 */
[----:B------:R-:W-:-:S02]  /*6f50*/  PRMT R53, R204, 0x5410, R203 ;  /* 0x00005410cc357816 */ /* 0x000fc400000000cb */
[----:B------:R-:W-:Y:S02]  /*6f60*/  @P3 PRMT R204, R126, 0x5410, RZ ;  /* 0x000054107ecc3816 */ /* 0x000fe400000000ff */
[----:B------:R-:W-:Y:S02]  /*6f70*/  ISETP.LE.U32.AND P3, PT, R61, UR6, PT ;  /* 0x000000063d007c0c */ /* 0x000fe4000bf63070 */
[C---:B------:R-:W-:Y:S02]  /*6f80*/  PRMT R202, R2.reuse, 0x7610, R202 ;  /* 0x0000761002ca7816 */ /* 0x040fe400000000ca */
[----:B------:R-:W-:Y:S02]  /*6f90*/  PRMT R201, R2, 0x7632, R201 ;  /* 0x0000763202c97816 */ /* 0x000fe400000000c9 */
[----:B------:R-:W-:Y:S02]  /*6fa0*/  LOP3.LUT R2, R59, 0xffff, RZ, 0xc0, !PT ;  /* 0x0000ffff3b027812 */ /* 0x000fe400078ec0ff */
[----:B------:R-:W-:-:S02]  /*6fb0*/  @P1 PRMT R203, R127, 0x5410, RZ ;  /* 0x000054107fcb1816 */ /* 0x000fc400000000ff */
[----:B------:R-:W-:Y:S02]  /*6fc0*/  ISETP.LE.U32.AND P1, PT, R2, UR6, PT ;  /* 0x0000000602007c0c */ /* 0x000fe4000bf23070 */
[----:B------:R-:W-:Y:S01]  /*6fd0*/  F2FP.BF16.F32.PACK_AB R2, R111, R144 ;  /* 0x000000906f02723e */ /* 0x000fe200000010ff */
[----:B------:R-:W-:Y:S01]  /*6fe0*/  @!P3 HFMA2.BF16_V2 R129, -RZ.H0_H0, RZ.H0_H0, -R202.H0_H0 ;  /* 0x200000ffff81b231 */ /* 0x000fe200003409ca */
[----:B------:R-:W-:Y:S02]  /*6ff0*/  SHF.R.U32.HI R56, RZ, 0x18, R47 ;  /* 0x00000018ff387819 */ /* 0x000fe4000001162f */
[C---:B------:R-:W-:Y:S02]  /*7000*/  PRMT R200, R2.reuse, 0x7610, R200 ;  /* 0x0000761002c87816 */ /* 0x040fe400000000c8 */
[----:B------:R-:W-:Y:S02]  /*7010*/  PRMT R199, R2, 0x7632, R199 ;  /* 0x0000763202c77816 */ /* 0x000fe400000000c7 */
[----:B------:R-:W-:Y:S01]  /*7020*/  PRMT R2, R37, 0x7632, R2 ;  /* 0x0000763225027816 */ /* 0x000fe20000000002 */
[----:B------:R-:W-:Y:S01]  /*7030*/  @!P0 HFMA2.BF16_V2 R131, -RZ.H0_H0, RZ.H0_H0, -R200.H0_H0 ;  /* 0x200000ffff838231 */ /* 0x000fe200003409c8 */
[----:B------:R-:W-:Y:S01]  /*7040*/  SHF.R.U32.HI R3, RZ, 0x10, R19 ;  /* 0x00000010ff037819 */ /* 0x000fe20000011613 */
[----:B------:R-:W-:Y:S01]  /*7050*/  @!P1 HFMA2.BF16_V2 R130, -RZ.H0_H0, RZ.H0_H0, -R201.H0_H0 ;  /* 0x200000ffff829231 */ /* 0x000fe200003409c9 */
[----:B------:R-:W-:Y:S01]  /*7060*/  PRMT R44, R11, 0x5410, R9 ;  /* 0x000054100b2c7816 */ /* 0x000fe20000000009 */
[----:B------:R-:W-:Y:S01]  /*7070*/  FADD.FTZ R9, R143, R21 ;  /* 0x000000158f097221 */ /* 0x000fe20000010000 */
[----:B------:R-:W-:-:S02]  /*7080*/  PRMT R225, R202, 0x5410, R201 ;  /* 0x00005410cae17816 */ /* 0x000fc400000000c9 */
[----:B------:R-:W-:Y:S01]  /*7090*/  LOP3.LUT R2, R2, 0xff, RZ, 0xc0, !PT ;  /* 0x000000ff02027812 */ /* 0x000fe200078ec0ff */
[----:B------:R-:W-:Y:S01]  /*70a0*/  FADD.FTZ R5, R168, R9 ;  /* 0x00000009a8057221 */ /* 0x000fe20000010000 */
[----:B------:R-:W-:Y:S02]  /*70b0*/  @!P3 PRMT R202, R129, 0x5410, RZ ;  /* 0x0000541081cab816 */ /* 0x000fe400000000ff */
[----:B------:R-:W-:Y:S01]  /*70c0*/  ISETP.LE.U32.AND P3, PT, R56, UR6, PT ;  /* 0x0000000638007c0c */ /* 0x000fe2000bf63070 */
[----:B------:R-:W-:Y:S01]  /*70d0*/  FADD.FTZ R6, R95, R5 ;  /* 0x000000055f067221 */ /* 0x000fe20000010000 */
[----:B------:R-:W-:Y:S02]  /*70e0*/  PRMT R143, R200, 0x5410, R199 ;  /* 0x00005410c88f7816 */ /* 0x000fe400000000c7 */
[----:B------:R-:W-:Y:S02]  /*70f0*/  LOP3.LUT R3, R3, 0xff, RZ, 0xc0, !PT ;  /* 0x000000ff03037812 */ /* 0x000fe400078ec0ff */
[----:B------:R-:W-:-:S02]  /*7100*/  @!P0 PRMT R200, R131, 0x5410, RZ ;  /* 0x0000541083c88816 */ /* 0x000fc400000000ff */
[----:B------:R-:W-:Y:S02]  /*7110*/  ISETP.LE.U32.AND P0, PT, R2, UR6, PT ;  /* 0x0000000602007c0c */ /* 0x000fe4000bf03070 */
[----:B------:R-:W-:Y:S01]  /*7120*/  PRMT R41, R3, 0x5410, R7 ;  /* 0x0000541003297816 */ /* 0x000fe20000000007 */
[----:B------:R-:W-:Y:S01]  /*7130*/  FADD.FTZ R7, R170, R22 ;  /* 0x00000016aa077221 */ /* 0x000fe20000010000 */
[----:B------:R-:W-:Y:S01]  /*7140*/  LOP3.LUT R62, R37, 0xff, RZ, 0xc0, !PT ;  /* 0x000000ff253e7812 */ /* 0x000fe200078ec0ff */
[----:B------:R-:W-:Y:S01]  /*7150*/  @!P3 HFMA2.BF16_V2 R132, -RZ.H0_H0, RZ.H0_H0, -R199.H0_H0 ;  /* 0x200000ffff84b231 */ /* 0x000fe200003409c7 */
[----:B------:R-:W-:Y:S01]  /*7160*/  F2FP.BF16.F32.PACK_AB R3, R77, R250 ;  /* 0x000000fa4d03723e */ /* 0x000fe200000010ff */
[----:B------:R-:W-:Y:S01]  /*7170*/  FADD.FTZ R52, R178, R7 ;  /* 0x00000007b2347221 */ /* 0x000fe20000010000 */
[----:B---3--:R-:W-:Y:S02]  /*7180*/  F2FP.BF16.F32.PACK_AB R2, R165, R79 ;  /* 0x0000004fa502723e */ /* 0x008fe400000010ff */
[----:B------:R-:W-:-:S02]  /*7190*/  @!P1 PRMT R201, R130, 0x5410, RZ ;  /* 0x0000541082c99816 */ /* 0x000fc400000000ff */
[----:B------:R-:W-:Y:S02]  /*71a0*/  ISETP.LE.U32.AND P1, PT, R62, UR6, PT ;  /* 0x000000063e007c0c */ /* 0x000fe4000bf23070 */
[----:B------:R-:W-:Y:S02]  /*71b0*/  PRMT R194, R3, 0x7610, R194 ;  /* 0x0000761003c27816 */ /* 0x000fe400000000c2 */
[C---:B------:R-:W-:Y:S02]  /*71c0*/  PRMT R198, R2.reuse, 0x7610, R198 ;  /* 0x0000761002c67816 */ /* 0x040fe400000000c6 */
[----:B-1----:R-:W-:Y:S01]  /*71d0*/  F2FP.BF16.F32.PACK_AB R4, R109, R160 ;  /* 0x000000a06d04723e */ /* 0x002fe200000010ff */
[----:B------:R-:W-:Y:S01]  /*71e0*/  @!P0 HFMA2.BF16_V2 R133, -RZ.H0_H0, RZ.H0_H0, -R194.H0_H0 ;  /* 0x200000ffff858231 */ /* 0x000fe200003409c2 */
[----:B------:R-:W-:Y:S01]  /*71f0*/  PRMT R193, R3, 0x7632, R193 ;  /* 0x0000763203c17816 */ /* 0x000fe200000000c1 */
[----:B------:R-:W-:Y:S01]  /*7200*/  @!P2 HFMA2.BF16_V2 R135, -RZ.H0_H0, RZ.H0_H0, -R198.H0_H0 ;  /* 0x200000ffff87a231 */ /* 0x000fe200003409c6 */
[----:B------:R-:W-:-:S02]  /*7210*/  PRMT R195, R2, 0x7632, R195 ;  /* 0x0000763202c37816 */ /* 0x000fc400000000c3 */
[----:B------:R-:W-:Y:S02]  /*7220*/  PRMT R85, R152, 0x7771, RZ ;  /* 0x0000777198557816 */ /* 0x000fe400000000ff */
[----:B------:R-:W-:Y:S02]  /*7230*/  PRMT R197, R4, 0x7610, R197 ;  /* 0x0000761004c57816 */ /* 0x000fe400000000c5 */
[----:B------:R-:W-:Y:S02]  /*7240*/  @!P3 PRMT R199, R132, 0x5410, RZ ;  /* 0x0000541084c7b816 */ /* 0x000fe400000000ff */
[----:B------:R-:W-:Y:S01]  /*7250*/  PRMT R131, R194, 0x5410, R193 ;  /* 0x00005410c2837816 */ /* 0x000fe200000000c1 */
[----:B------:R-:W-:Y:S01]  /*7260*/  @!P1 HFMA2.BF16_V2 R134, -RZ.H0_H0, RZ.H0_H0, -R197.H0_H0 ;  /* 0x200000ffff869231 */ /* 0x000fe200003409c5 */
[----:B------:R-:W-:Y:S01]  /*7270*/  PRMT R130, R198, 0x5410, R195 ;  /* 0x00005410c6827816 */ /* 0x000fe200000000c3 */
[----:B------:R-:W-:Y:S01]  /*7280*/  MUFU.EX2 R132, R118 ;  /* 0x0000007600847308 */ /* 0x000fe20000000800 */
[----:B------:R-:W-:-:S02]  /*7290*/  ISETP.GT.U32.AND P3, PT, R85, UR6, PT ;  /* 0x0000000655007c0c */ /* 0x000fc4000bf64070 */
[----:B------:R-:W-:Y:S02]  /*72a0*/  @!P0 PRMT R194, R133, 0x5410, RZ ;  /* 0x0000541085c28816 */ /* 0x000fe400000000ff */
[----:B------:R-:W-:Y:S02]  /*72b0*/  @!P2 PRMT R198, R135, 0x5410, RZ ;  /* 0x0000541087c6a816 */ /* 0x000fe400000000ff */
[----:B------:R-:W-:Y:S01]  /*72c0*/  PRMT R196, R4, 0x7632, R196 ;  /* 0x0000763204c47816 */ /* 0x000fe200000000c4 */
[----:B------:R-:W-:Y:S01]  /*72d0*/  MUFU.EX2 R133, R122 ;  /* 0x0000007a00857308 */ /* 0x000fe20000000800 */
[----:B------:R-:W-:Y:S02]  /*72e0*/  SHF.R.U32.HI R2, RZ, 0x10, R10 ;  /* 0x00000010ff027819 */ /* 0x000fe4000001160a */
[----:B------:R-:W-:Y:S02]  /*72f0*/  PRMT R84, R152, 0x7773, RZ ;  /* 0x0000777398547816 */ /* 0x000fe400000000ff */
[----:B------:R-:W-:Y:S01]  /*7300*/  PRMT R139, R197, 0x5410, R196 ;  /* 0x00005410c58b7816 */ /* 0x000fe200000000c4 */
[----:B------:R-:W-:Y:S01]  /*7310*/  @P3 HFMA2.BF16_V2 R142, -RZ.H0_H0, RZ.H0_H0, -R195.H0_H0 ;  /* 0x200000ffff8e3231 */ /* 0x000fe200003409c3 */
[----:B------:R-:W-:Y:S01]  /*7320*/  @!P1 PRMT R197, R134, 0x5410, RZ ;  /* 0x0000541086c59816 */ /* 0x000fe200000000ff */
[----:B------:R-:W1:Y:S01]  /*7330*/  MUFU.EX2 R135, R128 ;  /* 0x0000008000877308 */ /* 0x000e620000000800 */
[----:B------:R-:W-:-:S02]  /*7340*/  SHF.R.U32.HI R57, RZ, 0x18, R37 ;  /* 0x00000018ff397819 */ /* 0x000fc40000011625 */
[----:B------:R-:W-:Y:S02]  /*7350*/  LOP3.LUT R2, R2, 0xff, RZ, 0xc0, !PT ;  /* 0x000000ff02027812 */ /* 0x000fe400078ec0ff */
[----:B------:R-:W-:Y:S02]  /*7360*/  ISETP.GT.U32.AND P1, PT, R84, UR6, PT ;  /* 0x0000000654007c0c */ /* 0x000fe4000bf24070 */
[----:B------:R-:W-:Y:S01]  /*7370*/  ISETP.LE.U32.AND P0, PT, R57, UR6, PT ;  /* 0x0000000639007c0c */ /* 0x000fe2000bf03070 */
[----:B------:R-:W-:Y:S01]  /*7380*/  MUFU.EX2 R134, R153 ;  /* 0x0000009900867308 */ /* 0x000fe20000000800 */
[----:B------:R-:W-:Y:S02]  /*7390*/  PRMT R11, R2, 0x5410, R20 ;  /* 0x00005410020b7816 */ /* 0x000fe40000000014 */
[----:B------:R-:W-:Y:S02]  /*73a0*/  F2FP.BF16.F32.PACK_AB R2, R140, R251 ;  /* 0x000000fb8c02723e */ /* 0x000fe400000010ff */
[----:B------:R-:W-:-:S02]  /*73b0*/  @P3 PRMT R195, R142, 0x5410, RZ ;  /* 0x000054108ec33816 */ /* 0x000fc400000000ff */
[C---:B------:R-:W-:Y:S01]  /*73c0*/  PRMT R191, R2.reuse, 0x7632, R191 ;  /* 0x0000763202bf7816 */ /* 0x040fe200000000bf */
[----:B------:R-:W2:Y:S01]  /*73d0*/  MUFU.EX2 R142, R93 ;  /* 0x0000005d008e7308 */ /* 0x000ea20000000800 */
[----:B------:R-:W-:Y:S02]  /*73e0*/  PRMT R190, R2, 0x7610, R190 ;  /* 0x0000761002be7816 */ /* 0x000fe400000000be */
[----:B-1----:R-:W-:Y:S01]  /*73f0*/  F2FP.BF16.F32.PACK_AB R2, R135, R133 ;  /* 0x000000858702723e */ /* 0x002fe200000010ff */
[----:B------:R-:W-:Y:S01]  /*7400*/  @P1 HFMA2.BF16_V2 R137, -RZ.H0_H0, RZ.H0_H0, -R191.H0_H0 ;  /* 0x200000ffff891231 */ /* 0x000fe200003409bf */
[----:B------:R-:W-:Y:S01]  /*7410*/  LOP3.LUT R3, R10, 0xffff, RZ, 0xc0, !PT ;  /* 0x0000ffff0a037812 */ /* 0x000fe200078ec0ff */
[----:B------:R-:W-:Y:S01]  /*7420*/  @!P0 HFMA2.BF16_V2 R136, -RZ.H0_H0, RZ.H0_H0, -R193.H0_H0 ;  /* 0x200000ffff888231 */ /* 0x000fe200003409c1 */
[C---:B------:R-:W-:Y:S02]  /*7430*/  PRMT R189, R2.reuse, 0x7610, R189 ;  /* 0x0000761002bd7816 */ /* 0x040fe400000000bd */
[----:B------:R-:W-:-:S02]  /*7440*/  PRMT R188, R2, 0x7632, R188 ;  /* 0x0000763202bc7816 */ /* 0x000fc400000000bc */
[----:B------:R-:W-:Y:S01]  /*7450*/  PRMT R75, R94, 0x7772, RZ ;  /* 0x000077725e4b7816 */ /* 0x000fe200000000ff */
[----:B------:R-:W-:Y:S01]  /*7460*/  @!P5 HFMA2.BF16_V2 R146, -RZ.H0_H0, RZ.H0_H0, -R189.H0_H0 ;  /* 0x200000ffff92d231 */ /* 0x000fe200003409bd */
[----:B------:R-:W-:Y:S02]  /*7470*/  SHF.R.U32.HI R2, RZ, 0x8, R3 ;  /* 0x00000008ff027819 */ /* 0x000fe40000011603 */
[----:B------:R-:W-:Y:S02]  /*7480*/  PRMT R81, R152, 0x7772, RZ ;  /* 0x0000777298517816 */ /* 0x000fe400000000ff */
[----:B------:R-:W-:Y:S02]  /*7490*/  PRMT R129, R190, 0x5410, R191 ;  /* 0x00005410be817816 */ /* 0x000fe400000000bf */
[----:B------:R-:W-:Y:S02]  /*74a0*/  @P1 PRMT R191, R137, 0x5410, RZ ;  /* 0x0000541089bf1816 */ /* 0x000fe400000000ff */
[----:B------:R-:W-:Y:S01]  /*74b0*/  ISETP.GT.U32.AND P1, PT, R75, UR6, PT ;  /* 0x000000064b007c0c */ /* 0x000fe2000bf24070 */
[----:B------:R-:W-:Y:S01]  /*74c0*/  MUFU.EX2 R137, R157 ;  /* 0x0000009d00897308 */ /* 0x000fe20000000800 */
[----:B------:R-:W-:-:S02]  /*74d0*/  PRMT R7, R26, 0x5410, R2 ;  /* 0x000054101a077816 */ /* 0x000fc40000000002 */
[----:B------:R-:W-:Y:S02]  /*74e0*/  LOP3.LUT R2, R2, 0xffff, RZ, 0xc0, !PT ;  /* 0x0000ffff02027812 */ /* 0x000fe400078ec0ff */
[----:B------:R-:W-:Y:S02]  /*74f0*/  ISETP.GT.U32.AND P2, PT, R81, UR6, PT ;  /* 0x0000000651007c0c */ /* 0x000fe4000bf44070 */
[----:B------:R-:W-:Y:S02]  /*7500*/  @!P0 PRMT R193, R136, 0x5410, RZ ;  /* 0x0000541088c18816 */ /* 0x000fe400000000ff */
[----:B------:R-:W-:Y:S01]  /*7510*/  PRMT R3, R34, 0x7632, R3 ;  /* 0x0000763222037816 */ /* 0x000fe20000000003 */
[----:B------:R1:W3:Y:S01]  /*7520*/  MUFU.EX2 R136, R145 ;  /* 0x0000009100887308 */ /* 0x0002e20000000800 */
[----:B------:R-:W-:Y:S02]  /*7530*/  F2FP.BF16.F32.PACK_AB R4, R161, R132 ;  /* 0x00000084a104723e */ /* 0x000fe400000010ff */
[----:B------:R-:W-:-:S02]  /*7540*/  LEA R105, R179, UR13, 0x1 ;  /* 0x0000000db3697c11 */ /* 0x000fc4000f8e08ff */
[----:B------:R-:W-:Y:S02]  /*7550*/  ISETP.LE.U32.AND P3, PT, R2, UR6, PT ;  /* 0x0000000602007c0c */ /* 0x000fe4000bf63070 */
[----:B------:R-:W-:Y:S01]  /*7560*/  LOP3.LUT R2, R3, 0xff, RZ, 0xc0, !PT ;  /* 0x000000ff03027812 */ /* 0x000fe200078ec0ff */
[----:B------:R-:W4:Y:S01]  /*7570*/  LDSM.16.MT88.4 R120, [R105+0x9000] ;  /* 0x009000006978783b */ /* 0x000f220000004200 */
[----:B------:R-:W-:Y:S01]  /*7580*/  PRMT R187, R4, 0x7610, R187 ;  /* 0x0000761004bb7816 */ /* 0x000fe200000000bb */
[----:B------:R-:W-:Y:S01]  /*7590*/  @P2 HFMA2.BF16_V2 R138, -RZ.H0_H0, RZ.H0_H0, -R190.H0_H0 ;  /* 0x200000ffff8a2231 */ /* 0x000fe200003409be */
[----:B------:R-:W-:Y:S01]  /*75a0*/  PRMT R128, R189, 0x5410, R188 ;  /* 0x00005410bd807816 */ /* 0x000fe200000000bc */
[----:B------:R-:W-:Y:S01]  /*75b0*/  IMAD.IADD R100, R100, 0x1, R105 ;  /* 0x0000000164647824 */ /* 0x000fe200078e0269 */
[----:B--2---:R-:W-:Y:S01]  /*75c0*/  F2FP.BF16.F32.PACK_AB R3, R142, R141 ;  /* 0x0000008d8e03723e */ /* 0x004fe200000010ff */
[----:B------:R-:W-:Y:S01]  /*75d0*/  @P1 HFMA2.BF16_V2 R148, -RZ.H0_H0, RZ.H0_H0, -R187.H0_H0 ;  /* 0x200000ffff941231 */ /* 0x000fe200003409bb */
[----:B------:R-:W-:Y:S01]  /*75e0*/  @!P5 PRMT R189, R146, 0x5410, RZ ;  /* 0x0000541092bdd816 */ /* 0x000fe200000000ff */
[----:B------:R-:W-:Y:S01]  /*75f0*/  IMAD.MOV.U32 R146, RZ, RZ, R33 ;  /* 0x000000ffff927224 */ /* 0x000fe200078e0021 */
[----:B------:R-:W-:Y:S01]  /*7600*/  ISETP.LE.U32.AND P5, PT, R2, UR6, PT ;  /* 0x0000000602007c0c */ /* 0x000fe2000bfa3070 */
[----:B------:R-:W2:Y:S01]  /*7610*/  LDSM.16.MT88.4 R112, [R105+0x9400] ;  /* 0x009400006970783b */ /* 0x000ea20000004200 */
[----:B------:R-:W-:Y:S01]  /*7620*/  PRMT R2, R35, 0x7632, R2 ;  /* 0x0000763223027816 */ /* 0x000fe20000000002 */
[----:B------:R-:W-:Y:S01]  /*7630*/  FADD.FTZ R33, R181, R8 ;  /* 0x00000008b5217221 */ /* 0x000fe20000010000 */
[C---:B------:R-:W-:Y:S01]  /*7640*/  PRMT R185, R3.reuse, 0x7610, R185 ;  /* 0x0000761003b97816 */ /* 0x040fe200000000b9 */
[----:B-1----:R-:W-:Y:S01]  /*7650*/  IMAD.MOV.U32 R145, RZ, RZ, R165 ;  /* 0x000000ffff917224 */ /* 0x002fe200078e00a5 */
[----:B------:R-:W-:Y:S01]  /*7660*/  PRMT R184, R3, 0x7632, R184 ;  /* 0x0000763203b87816 */ /* 0x000fe200000000b8 */
[----:B------:R-:W-:Y:S01]  /*7670*/  @!P3 HFMA2.BF16_V2 R233, -RZ.H0_H0, RZ.H0_H0, -R45.H0_H0 ;  /* 0x200000ffffe9b231 */ /* 0x000fe2000034092d */
[----:B------:R-:W-:-:S02]  /*7680*/  PRMT R186, R4, 0x7632, R186 ;  /* 0x0000763204ba7816 */ /* 0x000fc400000000ba */
[----:B------:R-:W-:Y:S02]  /*7690*/  HSET2.LE.AND R3, R12, R0, PT ;  /* 0x000000000c037233 */ /* 0x000fe40003803000 */
[----:B------:R-:W-:Y:S02]  /*76a0*/  LOP3.LUT R2, R2, 0xff, RZ, 0xc0, !PT ;  /* 0x000000ff02027812 */ /* 0x000fe400078ec0ff */
[----:B------:R-:W-:Y:S02]  /*76b0*/  PRMT R13, R24, 0x5410, R25 ;  /* 0x00005410180d7816 */ /* 0x000fe40000000019 */
[----:B------:R-:W-:Y:S02]  /*76c0*/  PRMT R97, R94, 0x7771, RZ ;  /* 0x000077715e617816 */ /* 0x000fe400000000ff */
[----:B------:R-:W-:Y:S02]  /*76d0*/  PRMT R127, R187, 0x5410, R186 ;  /* 0x00005410bb7f7816 */ /* 0x000fe400000000ba */
[----:B------:R-:W-:-:S02]  /*76e0*/  @P1 PRMT R187, R148, 0x5410, RZ ;  /* 0x0000541094bb1816 */ /* 0x000fc400000000ff */
[----:B------:R-:W-:Y:S02]  /*76f0*/  LOP3.LUT R25, R124, R3, RZ, 0xc0, !PT ;  /* 0x000000037c197212 */ /* 0x000fe400078ec0ff */
[----:B------:R-:W-:Y:S01]  /*7700*/  ISETP.LE.U32.AND P1, PT, R2, UR6, PT ;  /* 0x0000000602007c0c */ /* 0x000fe2000bf23070 */
[----:B------:R-:W-:Y:S01]  /*7710*/  MUFU.EX2 R124, R151 ;  /* 0x00000097007c7308 */ /* 0x000fe20000000800 */
[--C-:B------:R-:W-:Y:S02]  /*7720*/  HSET2.LE.AND R4, R23, R0.reuse, PT ;  /* 0x0000000017047233 */ /* 0x100fe40003803000 */
[----:B------:R-:W-:Y:S02]  /*7730*/  HSET2.LE.AND R3, R14, R0, PT ;  /* 0x000000000e037233 */ /* 0x000fe40003803000 */
[----:B------:R-:W-:Y:S02]  /*7740*/  @P2 PRMT R190, R138, 0x5410, RZ ;  /* 0x000054108abe2816 */ /* 0x000fe400000000ff */
[----:B---3--:R-:W-:Y:S01]  /*7750*/  F2FP.BF16.F32.PACK_AB R2, R136, R146 ;  /* 0x000000928802723e */ /* 0x008fe200000010ff */
[----:B------:R-:W-:Y:S01]  /*7760*/  MUFU.EX2 R138, R158 ;  /* 0x0000009e008a7308 */ /* 0x000fe20000000800 */
[----:B------:R-:W-:-:S02]  /*7770*/  ISETP.GT.U32.AND P2, PT, R97, UR6, PT ;  /* 0x0000000661007c0c */ /* 0x000fc4000bf44070 */
[C---:B------:R-:W-:Y:S02]  /*7780*/  PRMT R183, R2.reuse, 0x7632, R183 ;  /* 0x0000763202b77816 */ /* 0x040fe400000000b7 */
[----:B------:R-:W-:Y:S02]  /*7790*/  PRMT R182, R2, 0x7610, R182 ;  /* 0x0000761002b67816 */ /* 0x000fe400000000b6 */
[----:B------:R-:W-:Y:S02]  /*77a0*/  LOP3.LUT R26, R83, R4, RZ, 0xc0, !PT ;  /* 0x00000004531a7212 */ /* 0x000fe400078ec0ff */
[----:B------:R-:W-:Y:S01]  /*77b0*/  LOP3.LUT R20, R31, R3, RZ, 0xc0, !PT ;  /* 0x000000031f147212 */ /* 0x000fe200078ec0ff */
[----:B------:R-:W-:Y:S01]  /*77c0*/  MUFU.EX2 R83, R155 ;  /* 0x0000009b00537308 */ /* 0x000fe20000000800 */
[----:B------:R-:W-:Y:S01]  /*77d0*/  HSET2.LE.AND R2, R13, R0, PT ;  /* 0x000000000d027233 */ /* 0x000fe20003803000 */
[----:B------:R-:W-:Y:S01]  /*77e0*/  @!P5 HFMA2.BF16_V2 R238, -RZ.H0_H0, RZ.H0_H0, -R182.H0_H0 ;  /* 0x200000ffffeed231 */ /* 0x000fe200003409b6 */
[----:B------:R-:W-:Y:S01]  /*77f0*/  HSET2.LE.AND R3, R7, R0, PT ;  /* 0x0000000007037233 */ /* 0x000fe20003803000 */
[----:B------:R-:W-:Y:S01]  /*7800*/  @P2 HFMA2.BF16_V2 R147, -RZ.H0_H0, RZ.H0_H0, -R188.H0_H0 ;  /* 0x200000ffff932231 */ /* 0x000fe200003409bc */
[----:B------:R-:W-:-:S02]  /*7810*/  HSET2.LE.AND R4, R11, R0, PT ;  /* 0x000000000b047233 */ /* 0x000fc40003803000 */
[----:B------:R-:W-:Y:S02]  /*7820*/  LOP3.LUT R5, R27, 0xff00ff, RZ, 0xc0, !PT ;  /* 0x00ff00ff1b057812 */ /* 0x000fe400078ec0ff */
[----:B------:R-:W-:Y:S02]  /*7830*/  LOP3.LUT R24, R117, R2, RZ, 0xc0, !PT ;  /* 0x0000000275187212 */ /* 0x000fe400078ec0ff */
[----:B------:R-:W-:Y:S02]  /*7840*/  LOP3.LUT R16, R119, R3, RZ, 0xc0, !PT ;  /* 0x0000000377107212 */ /* 0x000fe400078ec0ff */
[----:B------:R-:W-:Y:S02]  /*7850*/  LOP3.LUT R17, R116, R4, RZ, 0xc0, !PT ;  /* 0x0000000474117212 */ /* 0x000fe400078ec0ff */
[----:B------:R-:W-:Y:S01]  /*7860*/  HSET2.LE.AND R2, R5, R0, PT ;  /* 0x0000000005027233 */ /* 0x000fe20003803000 */
[----:B------:R-:W1:Y:S01]  /*7870*/  LDSM.16.MT88.4 R116, [R100+0x9000] ;  /* 0x009000006474783b */ /* 0x000e620000004200 */
[----:B------:R-:W-:-:S02]  /*7880*/  LOP3.LUT R3, R28, 0xff00ff, RZ, 0xc0, !PT ;  /* 0x00ff00ff1c037812 */ /* 0x000fc400078ec0ff */
[----:B------:R-:W-:Y:S02]  /*7890*/  LOP3.LUT R54, R34, 0xff, RZ, 0xc0, !PT ;  /* 0x000000ff22367812 */ /* 0x000fe400078ec0ff */
[----:B------:R-:W-:Y:S02]  /*78a0*/  LOP3.LUT R27, R88, R2, RZ, 0xc0, !PT ;  /* 0x00000002581b7212 */ /* 0x000fe400078ec0ff */
[--C-:B------:R-:W-:Y:S02]  /*78b0*/  HSET2.LE.AND R2, R15, R0.reuse, PT ;  /* 0x000000000f027233 */ /* 0x100fe40003803000 */
[----:B------:R-:W-:Y:S02]  /*78c0*/  HSET2.LE.AND R3, R3, R0, PT ;  /* 0x0000000003037233 */ /* 0x000fe40003803000 */
[----:B------:R-:W-:Y:S01]  /*78d0*/  @P2 PRMT R188, R147, 0x5410, RZ ;  /* 0x0000541093bc2816 */ /* 0x000fe200000000ff */
[----:B------:R-:W-:Y:S01]  /*78e0*/  IMAD.MOV.U32 R147, RZ, RZ, R161 ;  /* 0x000000ffff937224 */ /* 0x000fe200078e00a1 */
[----:B------:R-:W-:Y:S01]  /*78f0*/  LOP3.LUT R5, R73, 0xff00ff, RZ, 0xc0, !PT ;  /* 0x00ff00ff49057812 */ /* 0x000fe200078ec0ff */
[----:B------:R-:W-:Y:S01]  /*7900*/  IMAD.MOV.U32 R73, RZ, RZ, R160 ;  /* 0x000000ffff497224 */ /* 0x000fe200078e00a0 */
[----:B------:R-:W-:-:S02]  /*7910*/  ISETP.LE.U32.AND P2, PT, R54, UR6, PT ;  /* 0x0000000636007c0c */ /* 0x000fc4000bf43070 */
[----:B------:R-:W-:Y:S02]  /*7920*/  LOP3.LUT R21, R30, R2, RZ, 0xc0, !PT ;  /* 0x000000021e157212 */ /* 0x000fe400078ec0ff */
[----:B------:R-:W-:Y:S02]  /*7930*/  LOP3.LUT R19, R90, R3, RZ, 0xc0, !PT ;  /* 0x000000035a137212 */ /* 0x000fe400078ec0ff */
[--C-:B------:R-:W-:Y:S02]  /*7940*/  HSET2.LE.AND R2, R18, R0.reuse, PT ;  /* 0x0000000012027233 */ /* 0x100fe40003803000 */
[--C-:B------:R-:W-:Y:S02]  /*7950*/  HSET2.LE.AND R4, R29, R0.reuse, PT ;  /* 0x000000001d047233 */ /* 0x100fe40003803000 */
[--C-:B------:R-:W-:Y:S01]  /*7960*/  HSET2.LE.AND R3, R41, R0.reuse, PT ;  /* 0x0000000029037233 */ /* 0x100fe20003803000 */
[----:B----4-:R-:W-:Y:S01]  /*7970*/  HMMA.16816.F32.BF16 R28, R24, R120, RZ ;  /* 0x00000078181c723c */ /* 0x010fe200000418ff */
[----:B------:R-:W-:Y:S01]  /*7980*/  HSET2.LE.AND R5, R5, R0, PT ;  /* 0x0000000005057233 */ /* 0x000fe20003803000 */
[----:B------:R-:W-:Y:S01]  /*7990*/  @!P2 HFMA2.BF16_V2 R162, -RZ.H0_H0, RZ.H0_H0, -R185.H0_H0 ;  /* 0x200000ffffa2a231 */ /* 0x000fe200003409b9 */
[----:B------:R-:W-:-:S02]  /*79a0*/  LOP3.LUT R18, R91, R2, RZ, 0xc0, !PT ;  /* 0x000000025b127212 */ /* 0x000fc400078ec0ff */
[----:B------:R-:W-:Y:S01]  /*79b0*/  LOP3.LUT R22, R74, R4, RZ, 0xc0, !PT ;  /* 0x000000044a167212 */ /* 0x000fe200078ec0ff */
[----:B------:R-:W-:Y:S01]  /*79c0*/  IMAD.MOV.U32 R74, RZ, RZ, R110 ;  /* 0x000000ffff4a7224 */ /* 0x000fe200078e006e */
[----:B------:R-:W-:Y:S01]  /*79d0*/  LOP3.LUT R13, R82, R3, RZ, 0xc0, !PT ;  /* 0x00000003520d7212 */ /* 0x000fe200078ec0ff */
[----:B------:R-:W-:Y:S01]  /*79e0*/  IMAD.MOV.U32 R82, RZ, RZ, R77 ;  /* 0x000000ffff527224 */ /* 0x000fe200078e004d */
[----:B------:R-:W-:Y:S01]  /*79f0*/  PRMT R72, R94, 0x7773, RZ ;  /* 0x000077735e487816 */ /* 0x000fe200000000ff */
[----:B------:R-:W-:Y:S01]  /*7a00*/  IMAD.MOV.U32 R77, RZ, RZ, R108 ;  /* 0x000000ffff4d7224 */ /* 0x000fe200078e006c */
[----:B------:R-:W-:Y:S01]  /*7a10*/  LOP3.LUT R23, R63, R5, RZ, 0xc0, !PT ;  /* 0x000000053f177212 */ /* 0x000fe200078ec0ff */
[----:B------:R-:W-:Y:S01]  /*7a20*/  IMAD.MOV.U32 R63, RZ, RZ, R111 ;  /* 0x000000ffff3f7224 */ /* 0x000fe200078e006f */
[----:B------:R-:W-:Y:S01]  /*7a30*/  LOP3.LUT R4, R80, 0xff00ff, RZ, 0xc0, !PT ;  /* 0x00ff00ff50047812 */ /* 0x000fe200078ec0ff */
[----:B------:R-:W-:Y:S01]  /*7a40*/  IMAD.MOV.U32 R80, RZ, RZ, R109 ;  /* 0x000000ffff507224 */ /* 0x000fe200078e006d */
[----:B------:R-:W-:Y:S01]  /*7a50*/  ISETP.GT.U32.AND P0, PT, R72, UR6, PT ;  /* 0x0000000648007c0c */ /* 0x000fe2000bf04070 */
[----:B------:R-:W3:Y:S01]  /*7a60*/  LDSM.16.MT88.4 R108, [R100+0x9400] ;  /* 0x00940000646c783b */ /* 0x000ee20000004200 */
[----:B------:R-:W-:Y:S01]  /*7a70*/  HSET2.LE.AND R2, R44, R0, PT ;  /* 0x000000002c027233 */ /* 0x000fe20003803000 */
[----:B------:R-:W-:Y:S01]  /*7a80*/  HMMA.16816.F32.BF16 R8, R16, R120, RZ ;  /* 0x000000781008723c */ /* 0x000fe200000418ff */
[----:B------:R-:W-:Y:S01]  /*7a90*/  LOP3.LUT R44, R35, 0xff, RZ, 0xc0, !PT ;  /* 0x000000ff232c7812 */ /* 0x000fe200078ec0ff */
[----:B------:R-:W4:Y:S01]  /*7aa0*/  MUFU.EX2 R120, R150 ;  /* 0x0000009600787308 */ /* 0x000f220000000800 */
[----:B------:R-:W-:-:S02]  /*7ab0*/  PRMT R126, R185, 0x5410, R184 ;  /* 0x00005410b97e7816 */ /* 0x000fc400000000b8 */
[----:B------:R-:W-:Y:S02]  /*7ac0*/  @!P2 PRMT R185, R162, 0x5410, RZ ;  /* 0x00005410a2b9a816 */ /* 0x000fe400000000ff */
[----:B------:R-:W-:Y:S01]  /*7ad0*/  ISETP.LE.U32.AND P2, PT, R44, UR6, PT ;  /* 0x000000062c007c0c */ /* 0x000fe2000bf43070 */
[----:B--2---:R-:W-:Y:S01]  /*7ae0*/  HMMA.16816.F32.BF16 R164, R20, R112, R28 ;  /* 0x0000007014a4723c */ /* 0x004fe2000004181c */
[----:B------:R-:W-:Y:S01]  /*7af0*/  LOP3.LUT R12, R89, R2, RZ, 0xc0, !PT ;  /* 0x00000002590c7212 */ /* 0x000fe200078ec0ff */
[----:B------:R-:W-:Y:S01]  /*7b00*/  @P0 HFMA2.BF16_V2 R149, -RZ.H0_H0, RZ.H0_H0, -R186.H0_H0 ;  /* 0x200000ffff950231 */ /* 0x000fe200003409ba */
[--C-:B------:R-:W-:Y:S01]  /*7b10*/  HSET2.LE.AND R2, R55, R0.reuse, PT ;  /* 0x0000000037027233 */ /* 0x100fe20003803000 */
[----:B------:R-:W-:Y:S01]  /*7b20*/  FADD.FTZ R29, R98, R6 ;  /* 0x00000006621d7221 */ /* 0x000fe20000010000 */
[----:B------:R-:W-:Y:S01]  /*7b30*/  F2FP.BF16.F32.PACK_AB R5, R137, R134 ;  /* 0x000000868905723e */ /* 0x000fe200000010ff */
[----:B------:R-:W-:Y:S01]  /*7b40*/  FADD.FTZ R30, R243, R32 ;  /* 0x00000020f31e7221 */ /* 0x000fe20000010000 */
[----:B------:R-:W-:Y:S01]  /*7b50*/  HSET2.LE.AND R3, R4, R0, PT ;  /* 0x0000000004037233 */ /* 0x000fe20003803000 */
[----:B------:R-:W-:Y:S01]  /*7b60*/  IMAD.MOV.U32 R243, RZ, RZ, R79 ;  /* 0x000000fffff37224 */ /* 0x000fe200078e004f */
[----:B------:R-:W-:Y:S01]  /*7b70*/  PRMT R181, R5, 0x7610, R181 ;  /* 0x0000761005b57816 */ /* 0x000fe200000000b5 */
[----:B------:R-:W-:Y:S01]  /*7b80*/  FADD.FTZ R28, R252, R33 ;  /* 0x00000021fc1c7221 */ /* 0x000fe20000010000 */
[----:B------:R-:W-:Y:S01]  /*7b90*/  SHF.R.U32.HI R60, RZ, 0x18, R34 ;  /* 0x00000018ff3c7819 */ /* 0x000fe20000011622 */
[----:B------:R2:W-:Y:S01]  /*7ba0*/  MUFU.EX2 R252, R228 ;  /* 0x000000e400fc7308 */ /* 0x0005e20000000800 */
[----:B------:R-:W-:Y:S01]  /*7bb0*/  LOP3.LUT R14, R65, R2, RZ, 0xc0, !PT ;  /* 0x00000002410e7212 */ /* 0x000fe200078ec0ff */
[----:B------:R-:W-:Y:S01]  /*7bc0*/  @!P2 HFMA2.BF16_V2 R172, -RZ.H0_H0, RZ.H0_H0, -R181.H0_H0 ;  /* 0x200000ffffaca231 */ /* 0x000fe200003409b5 */
[----:B------:R-:W-:Y:S01]  /*7bd0*/  LOP3.LUT R15, R53, R3, RZ, 0xc0, !PT ;  /* 0x00000003350f7212 */ /* 0x000fe200078ec0ff */
[----:B------:R-:W-:Y:S01]  /*7be0*/  FADD.FTZ R2, R246, R52 ;  /* 0x00000034f6027221 */ /* 0x000fe20000010000 */
[----:B------:R-:W-:Y:S01]  /*7bf0*/  PRMT R180, R5, 0x7632, R180 ;  /* 0x0000763205b47816 */ /* 0x000fe200000000b4 */
[----:B------:R-:W-:Y:S01]  /*7c00*/  LDSM.16.MT88.4 R88, [R105+0xa400] ;  /* 0x00a400006958783b */ /* 0x000fe20000004200 */
[----:B------:R-:W-:Y:S01]  /*7c10*/  @P0 PRMT R186, R149, 0x5410, RZ ;  /* 0x0000541095ba0816 */ /* 0x000fe200000000ff */
[----:B-1----:R-:W-:Y:S01]  /*7c20*/  HMMA.16816.F32.BF16 R4, R16, R116, RZ ;  /* 0x000000741004723c */ /* 0x002fe200000418ff */
[----:B------:R-:W-:Y:S01]  /*7c30*/  ISETP.LE.U32.AND P0, PT, R60, UR6, PT ;  /* 0x000000063c007c0c */ /* 0x000fe2000bf03070 */
[----:B------:R-:W-:Y:S01]  /*7c40*/  FADD.FTZ R31, R248, R2 ;  /* 0x00000002f81f7221 */ /* 0x000fe20000010000 */
[----:B------:R-:W-:Y:S01]  /*7c50*/  PRMT R55, R58, 0x7771, RZ ;  /* 0x000077713a377816 */ /* 0x000fe200000000ff */
[----:B------:R1:W-:Y:S01]  /*7c60*/  MUFU.EX2 R121, R231 ;  /* 0x000000e700797308 */ /* 0x0003e20000000800 */
[----:B----4-:R-:W-:Y:S01]  /*7c70*/  F2FP.BF16.F32.PACK_AB R2, R83, R120 ;  /* 0x000000785302723e */ /* 0x010fe200000010ff */
[----:B------:R-:W-:Y:S01]  /*7c80*/  IMAD.MOV.U32 R246, RZ, RZ, R154 ;  /* 0x000000fffff67224 */ /* 0x000fe200078e009a */
[----:B------:R-:W-:Y:S01]  /*7c90*/  SHF.R.U32.HI R41, RZ, 0x18, R35 ;  /* 0x00000018ff297819 */ /* 0x000fe20000011623 */
[----:B------:R-:W-:Y:S01]  /*7ca0*/  HMMA.16816.F32.BF16 R168, R12, R112, R8 ;  /* 0x000000700ca8723c */ /* 0x000fe20000041808 */
[----:B------:R-:W-:Y:S01]  /*7cb0*/  PRMT R113, R181, 0x5410, R180 ;  /* 0x00005410b5717816 */ /* 0x000fe200000000b4 */
[----:B------:R-:W-:Y:S01]  /*7cc0*/  IMAD.MOV.U32 R33, RZ, RZ, R152 ;  /* 0x000000ffff217224 */ /* 0x000fe200078e0098 */
[----:B------:R-:W-:Y:S01]  /*7cd0*/  @!P2 PRMT R181, R172, 0x5410, RZ ;  /* 0x00005410acb5a816 */ /* 0x000fe200000000ff */
[----:B------:R-:W-:Y:S01]  /*7ce0*/  MUFU.EX2 R248, R232 ;  /* 0x000000e800f87308 */ /* 0x000fe20000000800 */
[----:B------:R-:W-:Y:S01]  /*7cf0*/  ISETP.GT.U32.AND P2, PT, R55, UR6, PT ;  /* 0x0000000637007c0c */ /* 0x000fe2000bf44070 */
[----:B------:R-:W-:Y:S01]  /*7d00*/  @!P0 HFMA2.BF16_V2 R163, -RZ.H0_H0, RZ.H0_H0, -R183.H0_H0 ;  /* 0x200000ffffa38231 */ /* 0x000fe200003409b7 */
[----:B------:R-:W-:Y:S01]  /*7d10*/  PRMT R176, R2, 0x7632, R176 ;  /* 0x0000763202b07816 */ /* 0x000fe200000000b0 */
[----:B------:R-:W-:Y:S01]  /*7d20*/  HMMA.16816.F32.BF16 R8, R24, R116, RZ ;  /* 0x000000741808723c */ /* 0x000fe200000418ff */
[----:B------:R-:W-:Y:S01]  /*7d30*/  PRMT R125, R182, 0x5410, R183 ;  /* 0x00005410b67d7816 */ /* 0x000fe200000000b7 */
[----:B------:R-:W-:Y:S01]  /*7d40*/  IMAD.MOV.U32 R117, RZ, RZ, R77 ;  /* 0x000000ffff757224 */ /* 0x000fe200078e004d */
[----:B------:R-:W-:Y:S01]  /*7d50*/  @!P0 PRMT R183, R163, 0x5410, RZ ;  /* 0x00005410a3b78816 */ /* 0x000fe200000000ff */
[----:B--2---:R-:W-:Y:S01]  /*7d60*/  IMAD.MOV.U32 R228, RZ, RZ, R144 ;  /* 0x000000ffffe47224 */ /* 0x004fe200078e0090 */
[----:B------:R-:W-:Y:S01]  /*7d70*/  ISETP.LE.U32.AND P0, PT, R41, UR6, PT ;  /* 0x0000000629007c0c */ /* 0x000fe2000bf03070 */
[----:B-1----:R-:W-:Y:S01]  /*7d80*/  IMAD.MOV.U32 R231, RZ, RZ, R73 ;  /* 0x000000ffffe77224 */ /* 0x002fe200078e0049 */
[----:B------:R-:W-:Y:S01]  /*7d90*/  PRMT R178, R2, 0x7610, R178 ;  /* 0x0000761002b27816 */ /* 0x000fe200000000b2 */
[----:B---3--:R-:W-:Y:S01]  /*7da0*/  HMMA.16816.F32.BF16 R160, R12, R108, R4 ;  /* 0x0000006c0ca0723c */ /* 0x008fe20000041804 */
[----:B------:R-:W-:Y:S01]  /*7db0*/  FADD.FTZ R4, R96, R30 ;  /* 0x0000001e60047221 */ /* 0x000fe20000010000 */
[----:B------:R-:W-:-:S02]  /*7dc0*/  @P2 HFMA2.BF16_V2 R226, -RZ.H0_H0, RZ.H0_H0, -R176.H0_H0 ;  /* 0x200000ffffe22231 */ /* 0x000fc400003409b0 */
[----:B------:R-:W-:Y:S01]  /*7dd0*/  FADD.FTZ R30, R76, R29 ;  /* 0x0000001d4c1e7221 */ /* 0x000fe20000010000 */
[----:B------:R-:W-:Y:S01]  /*7de0*/  F2FP.BF16.F32.PACK_AB R3, R138, R124 ;  /* 0x0000007c8a03723e */ /* 0x000fe200000010ff */
[----:B------:R-:W1:Y:S01]  /*7df0*/  LDSM.16.MT88.4 R76, [R105+0xa000] ;  /* 0x00a00000694c783b */ /* 0x000e620000004200 */
[----:B------:R-:W-:Y:S01]  /*7e00*/  PRMT R98, R178, 0x5410, R176 ;  /* 0x00005410b2627816 */ /* 0x000fe200000000b0 */
[----:B------:R-:W-:Y:S01]  /*7e10*/  FADD.FTZ R5, R106, R28 ;  /* 0x0000001c6a057221 */ /* 0x000fe20000010000 */
[----:B------:R-:W-:Y:S01]  /*7e20*/  @P2 PRMT R176, R226, 0x5410, RZ ;  /* 0x00005410e2b02816 */ /* 0x000fe200000000ff */
[----:B------:R-:W-:Y:S01]  /*7e30*/  FADD.FTZ R52, R99, R4 ;  /* 0x0000000463347221 */ /* 0x000fe20000010000 */
[----:B------:R-:W2:Y:S01]  /*7e40*/  MUFU.EX2 R226, R227 ;  /* 0x000000e300e27308 */ /* 0x000ea20000000800 */
[----:B------:R-:W-:Y:S01]  /*7e50*/  PRMT R179, R3, 0x7632, R179 ;  /* 0x0000763203b37816 */ /* 0x000fe200000000b3 */
[----:B------:R-:W-:Y:S01]  /*7e60*/  FADD.FTZ R53, R107, R5 ;  /* 0x000000056b357221 */ /* 0x000fe20000010000 */
[----:B------:R-:W-:Y:S01]  /*7e70*/  PRMT R177, R3, 0x7610, R177 ;  /* 0x0000761003b17816 */ /* 0x000fe200000000b1 */
[----:B------:R-:W-:Y:S01]  /*7e80*/  IMAD.U32 R2, RZ, RZ, UR17 ;  /* 0x00000011ff027e24 */ /* 0x000fe2000f8e00ff */
[----:B------:R-:W-:Y:S01]  /*7e90*/  PRMT R6, R64, 0x7770, RZ ;  /* 0x0000777040067816 */ /* 0x000fe200000000ff */
[----:B------:R-:W-:Y:S01]  /*7ea0*/  @!P0 HFMA2.BF16_V2 R173, -RZ.H0_H0, RZ.H0_H0, -R179.H0_H0 ;  /* 0x200000ffffad8231 */ /* 0x000fe200003409b3 */
[----:B------:R-:W-:Y:S01]  /*7eb0*/  PRMT R112, R177, 0x5410, R179 ;  /* 0x00005410b1707816 */ /* 0x000fe200000000b3 */
[----:B------:R-:W-:Y:S01]  /*7ec0*/  @!P4 HFMA2.BF16_V2 R174, -RZ.H0_H0, RZ.H0_H0, -R178.H0_H0 ;  /* 0x200000ffffaec231 */ /* 0x000fe200003409b2 */
[----:B------:R-:W-:Y:S01]  /*7ed0*/  LOP3.LUT R4, R37, 0xffff, RZ, 0xc0, !PT ;  /* 0x0000ffff25047812 */ /* 0x000fe200078ec0ff */
[----:B------:R-:W-:Y:S01]  /*7ee0*/  IMAD.WIDE R2, R2, 0x2, R42 ;  /* 0x0000000202027825 */ /* 0x000fe200078e022a */
[----:B------:R-:W-:Y:S01]  /*7ef0*/  @!P0 PRMT R179, R173, 0x5410, RZ ;  /* 0x00005410adb38816 */ /* 0x000fe200000000ff */
[----:B------:R-:W-:Y:S01]  /*7f00*/  HMMA.16816.F32.BF16 R156, R20, R108, R8 ;  /* 0x0000006c149c723c */ /* 0x000fe20000041808 */
[----:B------:R-:W-:Y:S01]  /*7f10*/  ISETP.LE.U32.AND P0, PT, R6, UR6, PT ;  /* 0x0000000606007c0c */ /* 0x000fe2000bf03070 */
[----:B------:R-:W-:Y:S01]  /*7f20*/  IMAD.U32 R7, RZ, RZ, UR27 ;  /* 0x0000001bff077e24 */ /* 0x000fe2000f8e00ff */
[----:B------:R-:W-:Y:S01]  /*7f30*/  SHF.R.U32.HI R32, RZ, 0x8, R4 ;  /* 0x00000008ff207819 */ /* 0x000fe20000011604 */
[----:B------:R-:W-:Y:S01]  /*7f40*/  STG.E.U16 desc[UR20][R2.64], R40 ;  /* 0x0000002802007986 */ /* 0x000fe2000c101514 */
[----:B--2---:R-:W-:Y:S01]  /*7f50*/  F2FP.BF16.F32.PACK_AB R5, R226, R252 ;  /* 0x000000fce205723e */ /* 0x004fe200000010ff */
[----:B------:R-:W-:Y:S01]  /*7f60*/  FADD.FTZ R28, R249, R31 ;  /* 0x0000001ff91c7221 */ /* 0x000fe20000010000 */
[----:B------:R-:W-:Y:S01]  /*7f70*/  PRMT R29, R58, 0x7772, RZ ;  /* 0x000077723a1d7816 */ /* 0x000fe200000000ff */
[----:B------:R2:W-:Y:S01]  /*7f80*/  STG.E.U16 desc[UR20][R2.64+0x2], R39 ;  /* 0x0000022702007986 */ /* 0x0005e2000c101514 */
[C---:B------:R-:W-:Y:S01]  /*7f90*/  PRMT R175, R5.reuse, 0x7610, R175 ;  /* 0x0000761005af7816 */ /* 0x040fe200000000af */
[----:B------:R-:W-:Y:S01]  /*7fa0*/  IMAD.MOV.U32 R249, RZ, RZ, R82 ;  /* 0x000000fffff97224 */ /* 0x000fe200078e0052 */
[----:B------:R-:W-:Y:S01]  /*7fb0*/  PRMT R173, R5, 0x7632, R173 ;  /* 0x0000763205ad7816 */ /* 0x000fe200000000ad */
[----:B------:R-:W-:Y:S01]  /*7fc0*/  IMAD.MOV.U32 R108, RZ, RZ, R83 ;  /* 0x000000ffff6c7224 */ /* 0x000fe200078e0053 */
[----:B------:R-:W-:Y:S01]  /*7fd0*/  F2FP.BF16.F32.PACK_AB R6, R248, R121 ;  /* 0x00000079f806723e */ /* 0x000fe200000010ff */
[----:B------:R-:W-:Y:S01]  /*7fe0*/  @!P0 HFMA2.BF16_V2 R229, -RZ.H0_H0, RZ.H0_H0, -R175.H0_H0 ;  /* 0x200000ffffe58231 */ /* 0x000fe200003409af */
[----:B------:R-:W-:Y:S01]  /*7ff0*/  PRMT R96, R175, 0x5410, R173 ;  /* 0x00005410af607816 */ /* 0x000fe200000000ad */
[----:B------:R-:W-:Y:S01]  /*8000*/  IMAD.MOV.U32 R227, RZ, RZ, R246 ;  /* 0x000000ffffe37224 */ /* 0x000fe200078e00f6 */
[----:B------:R-:W-:Y:S01]  /*8010*/  LOP3.LUT R4, R32, 0xffff, RZ, 0xc0, !PT ;  /* 0x0000ffff20047812 */ /* 0x000fe200078ec0ff */
[----:B------:R-:W-:Y:S01]  /*8020*/  MUFU.EX2 R246, R237 ;  /* 0x000000ed00f67308 */ /* 0x000fe20000000800 */
[----:B------:R-:W-:Y:S01]  /*8030*/  @!P0 PRMT R175, R229, 0x5410, RZ ;  /* 0x00005410e5af8816 */ /* 0x000fe200000000ff */
[----:B------:R-:W-:Y:S01]  /*8040*/  FADD.FTZ R36, R117, R28 ;  /* 0x0000001c75247221 */ /* 0x000fe20000010000 */
[----:B------:R-:W-:Y:S01]  /*8050*/  ISETP.GT.U32.AND P0, PT, R29, UR6, PT ;  /* 0x000000061d007c0c */ /* 0x000fe2000bf04070 */
[----:B------:R-:W-:Y:S01]  /*8060*/  @!P1 HFMA2.BF16_V2 R240, -RZ.H0_H0, RZ.H0_H0, -R177.H0_H0 ;  /* 0x200000fffff09231 */ /* 0x000fe200003409b1 */
[----:B------:R-:W-:Y:S01]  /*8070*/  @!P4 PRMT R178, R174, 0x5410, RZ ;  /* 0x00005410aeb2c816 */ /* 0x000fe200000000ff */
[----:B-1----:R-:W-:Y:S01]  /*8080*/  HMMA.16816.F32.BF16 R8, R24, R76, RZ ;  /* 0x0000004c1808723c */ /* 0x002fe200000418ff */
[----:B------:R-:W-:Y:S01]  /*8090*/  PRMT R174, R6, 0x7632, R174 ;  /* 0x0000763206ae7816 */ /* 0x000fe200000000ae */
[----:B------:R-:W-:Y:S01]  /*80a0*/  IMAD.MOV.U32 R232, RZ, RZ, R243 ;  /* 0x000000ffffe87224 */ /* 0x000fe200078e00f3 */
[----:B------:R-:W-:Y:S01]  /*80b0*/  ISETP.LE.U32.AND P2, PT, R4, UR6, PT ;  /* 0x0000000604007c0c */ /* 0x000fe2000bf43070 */
[----:B------:R-:W-:Y:S01]  /*80c0*/  IMAD.MOV.U32 R117, RZ, RZ, R147 ;  /* 0x000000ffff757224 */ /* 0x000fe200078e0093 */
[----:B------:R-:W-:Y:S01]  /*80d0*/  PRMT R172, R6, 0x7610, R172 ;  /* 0x0000761006ac7816 */ /* 0x000fe200000000ac */
[----:B------:R-:W-:Y:S01]  /*80e0*/  IMAD.MOV.U32 R116, RZ, RZ, R145 ;  /* 0x000000ffff747224 */ /* 0x000fe200078e0091 */
[----:B------:R-:W-:Y:S01]  /*80f0*/  PRMT R38, R64, 0x7771, RZ ;  /* 0x0000777140267816 */ /* 0x000fe200000000ff */
[----:B------:R-:W-:Y:S01]  /*8100*/  IMAD.MOV.U32 R109, RZ, RZ, R146 ;  /* 0x000000ffff6d7224 */ /* 0x000fe200078e0092 */
[----:B------:R-:W-:Y:S01]  /*8110*/  PRMT R99, R172, 0x5410, R174 ;  /* 0x00005410ac637816 */ /* 0x000fe200000000ae */
[----:B------:R-:W-:-:S02]  /*8120*/  @P0 HFMA2.BF16_V2 R234, -RZ.H0_H0, RZ.H0_H0, -R172.H0_H0 ;  /* 0x200000ffffea0231 */ /* 0x000fc400003409ac */
[----:B--2---:R-:W-:Y:S01]  /*8130*/  IMAD.WIDE R2, R7, 0x70, R2 ;  /* 0x0000007007027825 */ /* 0x004fe200078e0202 */
[----:B------:R-:W-:Y:S01]  /*8140*/  @!P3 PRMT R45, R233, 0x5410, RZ ;  /* 0x00005410e92db816 */ /* 0x000fe200000000ff */
[----:B------:R-:W-:Y:S01]  /*8150*/  HMMA.16816.F32.BF16 R4, R16, R76, RZ ;  /* 0x0000004c1004723c */ /* 0x000fe200000418ff */
[----:B------:R-:W-:Y:S01]  /*8160*/  PRMT R93, R81, 0x5410, R84 ;  /* 0x00005410515d7816 */ /* 0x000fe20000000054 */
[----:B------:R-:W-:Y:S01]  /*8170*/  IMAD.MOV.U32 R233, RZ, RZ, R80 ;  /* 0x000000ffffe97224 */ /* 0x000fe200078e0050 */
[----:B------:R-:W-:Y:S01]  /*8180*/  @P0 PRMT R172, R234, 0x5410, RZ ;  /* 0x00005410eaac0816 */ /* 0x000fe200000000ff */
[----:B------:R-:W-:Y:S01]  /*8190*/  IMAD.MOV.U32 R234, RZ, RZ, R63 ;  /* 0x000000ffffea7224 */ /* 0x000fe200078e003f */
[----:B------:R-:W-:Y:S01]  /*81a0*/  ISETP.GT.U32.AND P0, PT, R38, UR6, PT ;  /* 0x0000000626007c0c */ /* 0x000fe2000bf04070 */
[----:B------:R-:W-:Y:S01]  /*81b0*/  IMAD.MOV.U32 R63, RZ, RZ, R74 ;  /* 0x000000ffff3f7224 */ /* 0x000fe200078e004a */
[----:B------:R-:W-:Y:S01]  /*81c0*/  LDSM.16.MT88.4 R80, [R100+0xa400] ;  /* 0x00a400006450783b */ /* 0x000fe20000004200 */
[-C--:B------:R-:W-:Y:S01]  /*81d0*/  HMMA.16816.F32.BF16 R148, R20, R88.reuse, R8 ;  /* 0x000000581494723c */ /* 0x080fe20000041808 */
[----:B------:R-:W-:Y:S01]  /*81e0*/  IMAD.MOV.U32 R9, RZ, RZ, R94 ;  /* 0x000000ffff097224 */ /* 0x000fe200078e005e */
[----:B------:R-:W-:Y:S01]  /*81f0*/  PRMT R94, R75, 0x5410, R72 ;  /* 0x000054104b5e7816 */ /* 0x000fe20000000048 */
[----:B------:R-:W-:Y:S01]  /*8200*/  IMAD.MOV.U32 R10, RZ, RZ, R58 ;  /* 0x000000ffff0a7224 */ /* 0x000fe200078e003a */
[----:B------:R-:W1:Y:S01]  /*8210*/  LDSM.16.MT88.4 R72, [R100+0xa000] ;  /* 0x00a000006448783b */ /* 0x000e620000004200 */
[----:B------:R-:W-:Y:S01]  /*8220*/  PRMT R31, R58, 0x7773, RZ ;  /* 0x000077733a1f7816 */ /* 0x000fe200000000ff */
[----:B------:R-:W-:Y:S01]  /*8230*/  @!P2 HFMA2.BF16_V2 R235, -RZ.H0_H0, RZ.H0_H0, -R196.H0_H0 ;  /* 0x200000ffffeba231 */ /* 0x000fe200003409c4 */
[----:B------:R-:W-:Y:S01]  /*8240*/  PRMT R8, R64, 0x7772, RZ ;  /* 0x0000777240087816 */ /* 0x000fe200000000ff */
[----:B------:R-:W-:Y:S01]  /*8250*/  IMAD.MOV.U32 R39, RZ, RZ, R64 ;  /* 0x000000ffff277224 */ /* 0x000fe200078e0040 */
[----:B------:R-:W-:Y:S01]  /*8260*/  ISETP.GT.U32.AND P4, PT, R31, UR6, PT ;  /* 0x000000061f007c0c */ /* 0x000fe2000bf84070 */
[----:B------:R-:W-:Y:S01]  /*8270*/  @P0 HFMA2.BF16_V2 R239, -RZ.H0_H0, RZ.H0_H0, -R173.H0_H0 ;  /* 0x200000ffffef0231 */ /* 0x000fe200003409ad */
[----:B------:R-:W-:Y:S01]  /*8280*/  @!P2 PRMT R196, R235, 0x5410, RZ ;  /* 0x00005410ebc4a816 */ /* 0x000fe200000000ff */
[----:B------:R-:W-:Y:S01]  /*8290*/  HMMA.16816.F32.BF16 R152, R12, R88, R4 ;  /* 0x000000580c98723c */ /* 0x000fe20000041804 */
[----:B------:R-:W-:Y:S01]  /*82a0*/  LOP3.LUT R5, R34, 0xffff, RZ, 0xc0, !PT ;  /* 0x0000ffff22057812 */ /* 0x000fe200078ec0ff */
[----:B------:R-:W-:Y:S01]  /*82b0*/  STG.E.U16 desc[UR20][R2.64], R46 ;  /* 0x0000002e02007986 */ /* 0x000fe2000c101514 */
[----:B------:R-:W-:Y:S01]  /*82c0*/  LOP3.LUT R4, R33, 0xff, RZ, 0xc0, !PT ;  /* 0x000000ff21047812 */ /* 0x000fe200078ec0ff */
[----:B------:R-:W-:Y:S01]  /*82d0*/  FADD.FTZ R33, R247, R30 ;  /* 0x0000001ef7217221 */ /* 0x000fe20000010000 */
[----:B------:R-:W-:Y:S01]  /*82e0*/  SHF.R.U32.HI R5, RZ, 0x8, R5 ;  /* 0x00000008ff057819 */ /* 0x000fe20000011605 */
[----:B------:R-:W2:Y:S01]  /*82f0*/  MUFU.EX2 R247, R236 ;  /* 0x000000ec00f77308 */ /* 0x000ea20000000800 */
[----:B------:R-:W-:Y:S01]  /*8300*/  PRMT R92, R4, 0x5410, R85 ;  /* 0x00005410045c7816 */ /* 0x000fe20000000055 */
[----:B------:R-:W-:Y:S01]  /*8310*/  STG.E.U16 desc[UR20][R2.64+0x2], R45 ;  /* 0x0000022d02007986 */ /* 0x000fe2000c101514 */
[----:B------:R-:W-:Y:S01]  /*8320*/  LOP3.LUT R4, R5, 0xffff, RZ, 0xc0, !PT ;  /* 0x0000ffff05047812 */ /* 0x000fe200078ec0ff */
[----:B------:R-:W-:Y:S01]  /*8330*/  @P4 HFMA2.BF16_V2 R230, -RZ.H0_H0, RZ.H0_H0, -R174.H0_H0 ;  /* 0x200000ffffe64231 */ /* 0x000fe200003409ae */
[----:B------:R-:W-:-:S02]  /*8340*/  @P0 PRMT R173, R239, 0x5410, RZ ;  /* 0x00005410efad0816 */ /* 0x000fc400000000ff */
[----:B------:R-:W-:Y:S02]  /*8350*/  ISETP.LE.U32.AND P0, PT, R4, UR6, PT ;  /* 0x0000000604007c0c */ /* 0x000fe4000bf03070 */
[----:B------:R-:W-:Y:S02]  /*8360*/  LOP3.LUT R4, R35, 0xffff, RZ, 0xc0, !PT ;  /* 0x0000ffff23047812 */ /* 0x000fe400078ec0ff */
[----:B------:R-:W-:Y:S02]  /*8370*/  PRMT R85, R61, 0x5410, R59 ;  /* 0x000054103d557816 */ /* 0x000fe4000000003b */
[----:B------:R-:W-:Y:S02]  /*8380*/  SHF.R.U32.HI R4, RZ, 0x8, R4 ;  /* 0x00000008ff047819 */ /* 0x000fe40000011604 */
[----:B------:R-:W-:Y:S02]  /*8390*/  PRMT R88, R29, 0x5410, R31 ;  /* 0x000054101d587816 */ /* 0x000fe4000000001f */
[----:B------:R-:W-:-:S02]  /*83a0*/  LOP3.LUT R6, R4, 0xffff, RZ, 0xc0, !PT ;  /* 0x0000ffff04067812 */ /* 0x000fc400078ec0ff */
[----:B--2---:R-:W-:Y:S01]  /*83b0*/  F2FP.BF16.F32.PACK_AB R7, R247, R246 ;  /* 0x000000f6f707723e */ /* 0x004fe200000010ff */
[----:B------:R-:W-:Y:S01]  /*83c0*/  @!P0 HFMA2.BF16_V2 R242, -RZ.H0_H0, RZ.H0_H0, -R184.H0_H0 ;  /* 0x200000fffff28231 */ /* 0x000fe200003409b8 */
[----:B------:R-:W-:Y:S02]  /*83d0*/  ISETP.LE.U32.AND P3, PT, R6, UR6, PT ;  /* 0x0000000606007c0c */ /* 0x000fe4000bf63070 */
[----:B------:R-:W-:Y:S02]  /*83e0*/  SHF.R.U32.HI R6, RZ, 0x10, R47 ;  /* 0x00000010ff067819 */ /* 0x000fe4000001162f */
[----:B------:R-:W-:Y:S01]  /*83f0*/  ISETP.GT.U32.AND P2, PT, R8, UR6, PT ;  /* 0x0000000608007c0c */ /* 0x000fe2000bf44070 */
[----:B-1----:R-:W-:Y:S01]  /*8400*/  HMMA.16816.F32.BF16 R28, R24, R72, RZ ;  /* 0x00000048181c723c */ /* 0x002fe200000418ff */
[----:B------:R-:W-:Y:S02]  /*8410*/  LOP3.LUT R6, R6, 0xff, RZ, 0xc0, !PT ;  /* 0x000000ff06067812 */ /* 0x000fe400078ec0ff */
[----:B------:R-:W-:-:S02]  /*8420*/  PRMT R107, R7, 0x7610, R107 ;  /* 0x00007610076b7816 */ /* 0x000fc4000000006b */
[----:B------:R-:W-:Y:S02]  /*8430*/  PRMT R84, R6, 0x5410, R56 ;  /* 0x0000541006547816 */ /* 0x000fe40000000038 */
[----:B------:R-:W-:Y:S01]  /*8440*/  LOP3.LUT R6, R10, 0xff, RZ, 0xc0, !PT ;  /* 0x000000ff0a067812 */ /* 0x000fe200078ec0ff */
[----:B------:R-:W-:Y:S01]  /*8450*/  @!P3 HFMA2.BF16_V2 R244, -RZ.H0_H0, RZ.H0_H0, -R180.H0_H0 ;  /* 0x200000fffff4b231 */ /* 0x000fe200003409b4 */
[----:B------:R-:W-:Y:S02]  /*8460*/  PRMT R106, R7, 0x7632, R106 ;  /* 0x00007632076a7816 */ /* 0x000fe4000000006a */
[----:B------:R-:W-:Y:S01]  /*8470*/  PRMT R76, R6, 0x5410, R55 ;  /* 0x00005410064c7816 */ /* 0x000fe20000000037 */
[----:B------:R-:W-:Y:S01]  /*8480*/  @P2 HFMA2.BF16_V2 R241, -RZ.H0_H0, RZ.H0_H0, -R107.H0_H0 ;  /* 0x200000fffff12231 */ /* 0x000fe2000034096b */
[----:B------:R-:W-:Y:S02]  /*8490*/  SHF.R.U32.HI R6, RZ, 0x10, R37 ;  /* 0x00000010ff067819 */ /* 0x000fe40000011625 */
[----:B------:R-:W-:-:S02]  /*84a0*/  PRMT R7, R64, 0x7773, RZ ;  /* 0x0000777340077816 */ /* 0x000fc400000000ff */
[----:B------:R-:W-:Y:S02]  /*84b0*/  LOP3.LUT R6, R6, 0xff, RZ, 0xc0, !PT ;  /* 0x000000ff06067812 */ /* 0x000fe400078ec0ff */
[----:B------:R-:W-:Y:S02]  /*84c0*/  @!P0 PRMT R184, R242, 0x5410, RZ ;  /* 0x00005410f2b88816 */ /* 0x000fe400000000ff */
[----:B------:R-:W-:Y:S02]  /*84d0*/  PRMT R37, R6, 0x5410, R57 ;  /* 0x0000541006257816 */ /* 0x000fe40000000039 */
[----:B------:R-:W1:Y:S01]  /*84e0*/  LDSM.16.MT88.4 R56, [R105+0xb000] ;  /* 0x00b000006938783b */ /* 0x000e620000004200 */
[----:B------:R-:W-:Y:S02]  /*84f0*/  SHF.R.U32.HI R6, RZ, 0x10, R34 ;  /* 0x00000010ff067819 */ /* 0x000fe40000011622 */
[----:B------:R-:W-:Y:S02]  /*8500*/  ISETP.GT.U32.AND P0, PT, R7, UR6, PT ;  /* 0x0000000607007c0c */ /* 0x000fe4000bf04070 */
[----:B------:R-:W-:-:S02]  /*8510*/  LOP3.LUT R6, R6, 0xff, RZ, 0xc0, !PT ;  /* 0x000000ff06067812 */ /* 0x000fc400078ec0ff */
[----:B------:R-:W-:Y:S02]  /*8520*/  PRMT R77, R8, 0x5410, R7 ;  /* 0x00005410084d7816 */ /* 0x000fe40000000007 */
[----:B------:R-:W-:Y:S01]  /*8530*/  PRMT R65, R62, 0x5410, R32 ;  /* 0x000054103e417816 */ /* 0x000fe20000000020 */
[----:B------:R-:W-:Y:S01]  /*8540*/  FADD.FTZ R32, R250, R33 ;  /* 0x00000021fa207221 */ /* 0x000fe20000010000 */
[----:B------:R-:W-:Y:S01]  /*8550*/  LOP3.LUT R7, R39, 0xff, RZ, 0xc0, !PT ;  /* 0x000000ff27077812 */ /* 0x000fe200078ec0ff */
[----:B------:R-:W-:Y:S01]  /*8560*/  FADD.FTZ R33, R63, R36 ;  /* 0x000000243f217221 */ /* 0x000fe20000010000 */
[----:B------:R-:W-:Y:S01]  /*8570*/  PRMT R39, R6, 0x5410, R60 ;  /* 0x0000541006277816 */ /* 0x000fe2000000003c */
[----:B------:R-:W-:Y:S01]  /*8580*/  IMAD.MOV.U32 R250, RZ, RZ, R121 ;  /* 0x000000fffffa7224 */ /* 0x000fe200078e0079 */
[----:B------:R-:W2:Y:S01]  /*8590*/  LDSM.16.MT88.4 R60, [R105+0xb400] ;  /* 0x00b40000693c783b */ /* 0x000ea20000004200 */
[----:B------:R-:W-:Y:S01]  /*85a0*/  LOP3.LUT R9, R9, 0xff, RZ, 0xc0, !PT ;  /* 0x000000ff09097812 */ /* 0x000fe200078ec0ff */
[----:B------:R-:W-:Y:S01]  /*85b0*/  @P0 HFMA2.BF16_V2 R245, -RZ.H0_H0, RZ.H0_H0, -R106.H0_H0 ;  /* 0x200000fffff50231 */ /* 0x000fe2000034096a */
[----:B------:R-:W-:-:S02]  /*85c0*/  PRMT R95, R107, 0x5410, R106 ;  /* 0x000054106b5f7816 */ /* 0x000fc4000000006a */
[----:B------:R-:W-:Y:S02]  /*85d0*/  @!P1 PRMT R177, R240, 0x5410, RZ ;  /* 0x00005410f0b19816 */ /* 0x000fe400000000ff */
[----:B------:R-:W-:Y:S02]  /*85e0*/  @P2 PRMT R107, R241, 0x5410, RZ ;  /* 0x00005410f16b2816 */ /* 0x000fe400000000ff */
[----:B------:R-:W-:Y:S01]  /*85f0*/  PRMT R89, R9, 0x5410, R97 ;  /* 0x0000541009597816 */ /* 0x000fe20000000061 */
[----:B------:R-:W-:Y:S01]  /*8600*/  HMMA.16816.F32.BF16 R240, R20, R80, R28 ;  /* 0x0000005014f0723c */ /* 0x000fe2000004181c */
[----:B------:R-:W-:Y:S01]  /*8610*/  PRMT R64, R54, 0x5410, R5 ;  /* 0x0000541036407816 */ /* 0x000fe20000000005 */
[----:B------:R-:W-:Y:S01]  /*8620*/  FADD.FTZ R30, R228, R53 ;  /* 0x00000035e41e7221 */ /* 0x000fe20000010000 */
[----:B------:R-:W-:Y:S01]  /*8630*/  FADD.FTZ R31, R231, R52 ;  /* 0x00000034e71f7221 */ /* 0x000fe20000010000 */
[----:B------:R-:W-:Y:S01]  /*8640*/  SHF.R.U32.HI R5, RZ, 0x10, R35 ;  /* 0x00000010ff057819 */ /* 0x000fe20000011623 */
[----:B------:R-:W3:Y:S01]  /*8650*/  LDSM.16.MT88.4 R52, [R100+0xb000] ;  /* 0x00b000006434783b */ /* 0x000ee20000004200 */
[----:B------:R-:W-:Y:S01]  /*8660*/  PRMT R40, R44, 0x5410, R4 ;  /* 0x000054102c287816 */ /* 0x000fe20000000004 */
[----:B------:R-:W-:Y:S01]  /*8670*/  IMAD.U32 R4, RZ, RZ, UR17 ;  /* 0x00000011ff047e24 */ /* 0x000fe2000f8e00ff */
[C---:B------:R-:W-:Y:S01]  /*8680*/  HMMA.16816.F32.BF16 R8, R16.reuse, R72, RZ ;  /* 0x000000481008723c */ /* 0x040fe200000418ff */
[----:B------:R-:W-:Y:S01]  /*8690*/  LOP3.LUT R5, R5, 0xff, RZ, 0xc0, !PT ;  /* 0x000000ff05057812 */ /* 0x000fe200078ec0ff */
[----:B------:R-:W4:Y:S01]  /*86a0*/  LDSM.16.MT88.4 R44, [R100+0xb400] ;  /* 0x00b40000642c783b */ /* 0x000f220000004200 */
[----:B------:R-:W-:Y:S01]  /*86b0*/  PRMT R38, R7, 0x5410, R38 ;  /* 0x0000541007267816 */ /* 0x000fe20000000026 */
[----:B------:R-:W-:Y:S01]  /*86c0*/  IMAD.WIDE R28, R4, 0x2, R2 ;  /* 0x00000002041c7825 */ /* 0x000fe200078e0202 */
[----:B------:R-:W-:Y:S01]  /*86d0*/  PRMT R41, R5, 0x5410, R41 ;  /* 0x0000541005297816 */ /* 0x000fe20000000029 */
[----:B------:R-:W-:Y:S01]  /*86e0*/  UMOV UR17, 0xffffffff ;  /* 0xffffffff00117882 */ /* 0x000fe20000000000 */
[----:B------:R-:W-:Y:S01]  /*86f0*/  @P4 PRMT R174, R230, 0x5410, RZ ;  /* 0x00005410e6ae4816 */ /* 0x000fe200000000ff */
[----:B-1----:R-:W-:Y:S01]  /*8700*/  HMMA.16816.F32.BF16 R4, R16, R56, RZ ;  /* 0x000000381004723c */ /* 0x002fe200000418ff */
[----:B------:R-:W-:Y:S01]  /*8710*/  @P0 PRMT R106, R245, 0x5410, RZ ;  /* 0x00005410f56a0816 */ /* 0x000fe200000000ff */
[----:B------:R-:W-:Y:S01]  /*8720*/  IMAD.MOV.U32 R72, RZ, RZ, R134 ;  /* 0x000000ffff487224 */ /* 0x000fe200078e0086 */
[----:B------:R-:W-:Y:S01]  /*8730*/  @!P3 PRMT R180, R244, 0x5410, RZ ;  /* 0x00005410f4b4b816 */ /* 0x000fe200000000ff */
[----:B------:R-:W-:Y:S01]  /*8740*/  STG.E.U16 desc[UR20][R28.64], R67 ;  /* 0x000000431c007986 */ /* 0x000fe2000c101514 */
[----:B------:R-:W-:Y:S01]  /*8750*/  @!P5 PRMT R182, R238, 0x5410, RZ ;  /* 0x00005410eeb6d816 */ /* 0x000fe200000000ff */
[----:B------:R-:W-:Y:S01]  /*8760*/  IMAD.MOV.U32 R73, RZ, RZ, R226 ;  /* 0x000000ffff497224 */ /* 0x000fe200078e00e2 */
[--C-:B------:R-:W-:Y:S01]  /*8770*/  HSET2.LE.AND R36, R38, R0.reuse, PT ;  /* 0x0000000026247233 */ /* 0x100fe20003803000 */
[----:B------:R1:W-:Y:S01]  /*8780*/  STG.E.U16 desc[UR20][R28.64+0x2], R66 ;  /* 0x000002421c007986 */ /* 0x0003e2000c101514 */
[----:B------:R-:W-:-:S02]  /*8790*/  HSET2.LE.AND R34, R89, R0, PT ;  /* 0x0000000059227233 */ /* 0x000fc40003803000 */
[--C-:B------:R-:W-:Y:S01]  /*87a0*/  HSET2.LE.AND R38, R64, R0.reuse, PT ;  /* 0x0000000040267233 */ /* 0x100fe20003803000 */
[----:B------:R-:W-:Y:S01]  /*87b0*/  HMMA.16816.F32.BF16 R144, R12, R80, R8 ;  /* 0x000000500c90723c */ /* 0x000fe20000041808 */
[----:B------:R-:W-:Y:S01]  /*87c0*/  STG.E.U16 desc[UR20][R42.64+0x10], R68 ;  /* 0x000010442a007986 */ /* 0x000fe2000c101514 */
[--C-:B------:R-:W-:Y:S02]  /*87d0*/  HSET2.LE.AND R39, R39, R0.reuse, PT ;  /* 0x0000000027277233 */ /* 0x100fe40003803000 */
[----:B------:R-:W-:Y:S01]  /*87e0*/  HSET2.LE.AND R40, R40, R0, PT ;  /* 0x0000000028287233 */ /* 0x000fe20003803000 */
[----:B------:R-:W-:Y:S02]  /*87f0*/  STG.E.U16 desc[UR20][R42.64+0x12], R69 ;  /* 0x000012452a007986 */ /* 0x000fe4000c101514 */
[----:B------:R-:W-:Y:S01]  /*8800*/  LOP3.LUT R97, R125, R39, RZ, 0xc0, !PT ;  /* 0x000000277d617212 */ /* 0x000fe200078ec0ff */
[----:B------:R-:W-:Y:S08]  /*8810*/  HMMA.16816.F32.BF16 R8, R24, R56, RZ ;  /* 0x000000381808723c */ /* 0x000ff000000418ff */
[----:B--2---:R-:W-:Y:S01]  /*8820*/  HMMA.16816.F32.BF16 R228, R12, R60, R4 ;  /* 0x0000003c0ce4723c */ /* 0x004fe20000041804 */
[----:B------:R-:W-:Y:S01]  /*8830*/  FADD.FTZ R4, R233, R31 ;  /* 0x0000001fe9047221 */ /* 0x000fe20000010000 */
[----:B------:R-:W-:Y:S01]  /*8840*/  FADD.FTZ R5, R234, R30 ;  /* 0x0000001eea057221 */ /* 0x000fe20000010000 */
[----:B------:R-:W-:Y:S01]  /*8850*/  FADD.FTZ R6, R249, R32 ;  /* 0x00000020f9067221 */ /* 0x000fe20000010000 */
[----:B------:R-:W-:Y:S01]  /*8860*/  FADD.FTZ R7, R227, R33 ;  /* 0x00000021e3077221 */ /* 0x000fe20000010000 */
[----:B------:R-:W-:Y:S01]  /*8870*/  FADD.FTZ R245, R133, R4 ;  /* 0x0000000485f57221 */ /* 0x000fe20000010000 */
[----:B------:R-:W-:-:S02]  /*8880*/  IMAD.U32 R4, RZ, RZ, UR27 ;  /* 0x0000001bff047e24 */ /* 0x000fc4000f8e00ff */
[----:B------:R-:W-:Y:S01]  /*8890*/  FADD.FTZ R30, R251, R5 ;  /* 0x00000005fb1e7221 */ /* 0x000fe20000010000 */
[----:B------:R-:W-:Y:S01]  /*88a0*/  FADD.FTZ R227, R132, R6 ;  /* 0x0000000684e37221 */ /* 0x000fe20000010000 */
[----:B------:R-:W-:Y:S01]  /*88b0*/  FADD.FTZ R244, R232, R7 ;  /* 0x00000007e8f47221 */ /* 0x000fe20000010000 */
[----:B------:R-:W-:Y:S01]  /*88c0*/  IMAD.WIDE R2, R4, -0x70, R2 ;  /* 0xffffff9004027825 */ /* 0x000fe200078e0202 */
[--C-:B------:R-:W-:Y:S01]  /*88d0*/  HSET2.LE.AND R33, R37, R0.reuse, PT ;  /* 0x0000000025217233 */ /* 0x100fe20003803000 */
[----:B------:R-:W-:Y:S01]  /*88e0*/  HMMA.16816.F32.BF16 R236, R20, R60, R8 ;  /* 0x0000003c14ec723c */ /* 0x000fe20000041808 */
[--C-:B------:R-:W-:Y:S01]  /*88f0*/  HSET2.LE.AND R32, R65, R0.reuse, PT ;  /* 0x0000000041207233 */ /* 0x100fe20003803000 */
[----:B------:R-:W-:Y:S01]  /*8900*/  IMAD.MOV.U32 R249, RZ, RZ, R108 ;  /* 0x000000fffff97224 */ /* 0x000fe200078e006c */
[----:B------:R-:W-:Y:S01]  /*8910*/  STG.E.U16 desc[UR20][R2.64+0x10], R70 ;  /* 0x0000104602007986 */ /* 0x000fe2000c101514 */
[----:B------:R-:W-:Y:S02]  /*8920*/  IMAD.MOV.U32 R108, RZ, RZ, R109 ;  /* 0x000000ffff6c7224 */ /* 0x000fe400078e006d */
[----:B------:R-:W-:Y:S01]  /*8930*/  FADD.FTZ R226, R140, R30 ;  /* 0x0000001e8ce27221 */ /* 0x000fe20000010000 */
[----:B------:R-:W-:Y:S01]  /*8940*/  IMAD.MOV.U32 R109, RZ, RZ, R116 ;  /* 0x000000ffff6d7224 */ /* 0x000fe200078e0074 */
[----:B------:R2:W-:Y:S01]  /*8950*/  STG.E.U16 desc[UR20][R2.64+0x12], R71 ;  /* 0x0000124702007986 */ /* 0x0005e2000c101514 */
[----:B---3--:R-:W-:Y:S01]  /*8960*/  HMMA.16816.F32.BF16 R4, R16, R52, RZ ;  /* 0x000000341004723c */ /* 0x008fe200000418ff */
[----:B------:R-:W-:Y:S01]  /*8970*/  IMAD.MOV.U32 R116, RZ, RZ, R117 ;  /* 0x000000ffff747224 */ /* 0x000fe200078e0075 */
[----:B------:R-:W-:Y:S01]  /*8980*/  HSET2.LE.AND R30, R76, R0, PT ;  /* 0x000000004c1e7233 */ /* 0x000fe20003803000 */
[----:B------:R-:W-:-:S02]  /*8990*/  IMAD.MOV.U32 R117, RZ, RZ, R135 ;  /* 0x000000ffff757224 */ /* 0x000fc400078e0087 */
[----:B------:R-:W-:Y:S02]  /*89a0*/  IMAD.MOV.U32 R251, RZ, RZ, R142 ;  /* 0x000000fffffb7224 */ /* 0x000fe400078e008e */
[----:B------:R-:W-:Y:S01]  /*89b0*/  LOP3.LUT R98, R98, R30, RZ, 0xc0, !PT ;  /* 0x0000001e62627212 */ /* 0x000fe200078ec0ff */
[----:B------:R-:W-:Y:S01]  /*89c0*/  HMMA.16816.F32.BF16 R8, R24, R52, RZ ;  /* 0x000000341808723c */ /* 0x000fe200000418ff */
[----:B------:R-:W-:Y:S02]  /*89d0*/  IMAD.U32 R30, RZ, RZ, UR27 ;  /* 0x0000001bff1e7e24 */ /* 0x000fe4000f8e00ff */
[----:B------:R-:W-:-:S05]  /*89e0*/  IMAD.MOV.U32 R76, RZ, RZ, R137 ;  /* 0x000000ffff4c7224 */ /* 0x000fca00078e0089 */
[----:B-1----:R-:W-:Y:S08]  /*89f0*/  HMMA.16816.F32.BF16 R64, R16, R78, RZ ;  /* 0x0000004e1040723c */ /* 0x002ff000000418ff */
[----:B----4-:R-:W-:Y:S01]  /*8a00*/  HMMA.16816.F32.BF16 R132, R12, R44, R4 ;  /* 0x0000002c0c84723c */ /* 0x010fe20000041804 */
[----:B------:R-:W-:Y:S01]  /*8a10*/  IMAD.U32 R4, RZ, RZ, UR27 ;  /* 0x0000001bff047e24 */ /* 0x000fe2000f8e00ff */
[----:B------:R-:W-:-:S02]  /*8a20*/  LOP3.LUT R7, R93, 0xff00ff, RZ, 0xc0, !PT ;  /* 0x00ff00ff5d077812 */ /* 0x000fc400078ec0ff */
[--C-:B------:R-:W-:Y:S01]  /*8a30*/  HSET2.LE.AND R6, R92, R0.reuse, PT ;  /* 0x000000005c067233 */ /* 0x100fe20003803000 */
[----:B--2---:R-:W-:Y:S01]  /*8a40*/  IMAD.WIDE R2, R4, 0x70, R2 ;  /* 0x0000007004027825 */ /* 0x004fe200078e0202 */
[--C-:B------:R-:W-:Y:S02]  /*8a50*/  HSET2.LE.AND R4, R85, R0.reuse, PT ;  /* 0x0000000055047233 */ /* 0x100fe40003803000 */
[----:B------:R-:W-:Y:S01]  /*8a60*/  HMMA.16816.F32.BF16 R232, R20, R44, R8 ;  /* 0x0000002c14e8723c */ /* 0x000fe20000041808 */
[----:B------:R-:W-:Y:S01]  /*8a70*/  LOP3.LUT R9, R94, 0xff00ff, RZ, 0xc0, !PT ;  /* 0x00ff00ff5e097812 */ /* 0x000fe200078ec0ff */
[----:B------:R-:W-:Y:S01]  /*8a80*/  STG.E.U16 desc[UR20][R2.64+0x10], R87 ;  /* 0x0000105702007986 */ /* 0x000fe2000c101514 */
[----:B------:R-:W-:Y:S01]  /*8a90*/  LOP3.LUT R10, R77, 0xff00ff, RZ, 0xc0, !PT ;  /* 0x00ff00ff4d0a7812 */ /* 0x000fe200078ec0ff */
[----:B------:R-:W-:Y:S01]  /*8aa0*/  IMAD.MOV.U32 R77, RZ, RZ, R138 ;  /* 0x000000ffff4d7224 */ /* 0x000fe200078e008a */
[----:B------:R-:W-:Y:S01]  /*8ab0*/  LOP3.LUT R8, R88, 0xff00ff, RZ, 0xc0, !PT ;  /* 0x00ff00ff58087812 */ /* 0x000fe200078ec0ff */
[----:B------:R1:W-:Y:S01]  /*8ac0*/  STG.E.U16 desc[UR20][R2.64+0x12], R86 ;  /* 0x0000125602007986 */ /* 0x0003e2000c101514 */
[--C-:B------:R-:W-:Y:S01]  /*8ad0*/  HSET2.LE.AND R7, R7, R0.reuse, PT ;  /* 0x0000000007077233 */ /* 0x100fe20003803000 */
[----:B------:R-:W-:Y:S01]  /*8ae0*/  HMMA.16816.F32.BF16 R68, R16, R118, RZ ;  /* 0x000000761044723c */ /* 0x000fe200000418ff */
[--C-:B------:R-:W-:Y:S01]  /*8af0*/  HSET2.LE.AND R5, R84, R0.reuse, PT ;  /* 0x0000000054057233 */ /* 0x100fe20003803000 */
[----:B------:R-:W-:Y:S01]  /*8b00*/  STG.E.U16 desc[UR20][R28.64+0x12], R224 ;  /* 0x000012e01c007986 */ /* 0x000fe2000c101514 */
[----:B------:R-:W-:-:S02]  /*8b10*/  HSET2.LE.AND R35, R9, R0, PT ;  /* 0x0000000009237233 */ /* 0x000fc40003803000 */
[--C-:B------:R-:W-:Y:S01]  /*8b20*/  HSET2.LE.AND R37, R10, R0.reuse, PT ;  /* 0x000000000a257233 */ /* 0x100fe20003803000 */
[----:B------:R-:W-:Y:S01]  /*8b30*/  STG.E.U16 desc[UR20][R28.64+0x10], R223 ;  /* 0x000010df1c007986 */ /* 0x000fe2000c101514 */
[----:B------:R-:W-:Y:S01]  /*8b40*/  HSET2.LE.AND R31, R8, R0, PT ;  /* 0x00000000081f7233 */ /* 0x000fe20003803000 */
[----:B------:R-:W-:Y:S01]  /*8b50*/  HMMA.16816.F32.BF16 R64, R12, R90, R64 ;  /* 0x0000005a0c40723c */ /* 0x000fe20000041840 */
[----:B------:R-:W-:Y:S01]  /*8b60*/  LOP3.LUT R8, R225, R4, RZ, 0xc0, !PT ;  /* 0x00000004e1087212 */ /* 0x000fe200078ec0ff */
[----:B------:R-:W-:Y:S01]  /*8b70*/  IMAD.MOV.U32 R225, RZ, RZ, R141 ;  /* 0x000000ffffe17224 */ /* 0x000fe200078e008d */
[----:B------:R-:W-:Y:S01]  /*8b80*/  LOP3.LUT R9, R143, R5, RZ, 0xc0, !PT ;  /* 0x000000058f097212 */ /* 0x000fe200078ec0ff */
[----:B------:R-:W-:Y:S01]  /*8b90*/  STG.E.U16 desc[UR20][R42.64+0x20], R222 ;  /* 0x000020de2a007986 */ /* 0x000fe2000c101514 */
[----:B------:R-:W-:Y:S02]  /*8ba0*/  LOP3.LUT R10, R130, R6, RZ, 0xc0, !PT ;  /* 0x00000006820a7212 */ /* 0x000fe400078ec0ff */
[----:B------:R-:W-:Y:S01]  /*8bb0*/  LOP3.LUT R11, R129, R7, RZ, 0xc0, !PT ;  /* 0x00000007810b7212 */ /* 0x000fe200078ec0ff */
[----:B------:R-:W-:Y:S01]  /*8bc0*/  STG.E.U16 desc[UR20][R42.64+0x22], R221 ;  /* 0x000022dd2a007986 */ /* 0x000fe2000c101514 */
[----:B------:R-:W-:-:S02]  /*8bd0*/  LOP3.LUT R94, R96, R36, RZ, 0xc0, !PT ;  /* 0x00000024605e7212 */ /* 0x000fc400078ec0ff */
[----:B------:R-:W-:Y:S01]  /*8be0*/  LOP3.LUT R4, R139, R32, RZ, 0xc0, !PT ;  /* 0x000000208b047212 */ /* 0x000fe200078ec0ff */
[----:B------:R-:W-:Y:S01]  /*8bf0*/  HMMA.16816.F32.BF16 R68, R12, R110, R68 ;  /* 0x0000006e0c44723c */ /* 0x000fe20000041844 */
[----:B------:R-:W-:Y:S02]  /*8c00*/  LOP3.LUT R5, R131, R33, RZ, 0xc0, !PT ;  /* 0x0000002183057212 */ /* 0x000fe400078ec0ff */
[----:B------:R-:W-:Y:S02]  /*8c10*/  LOP3.LUT R6, R128, R34, RZ, 0xc0, !PT ;  /* 0x0000002280067212 */ /* 0x000fe400078ec0ff */
[----:B------:R-:W-:Y:S02]  /*8c20*/  LOP3.LUT R7, R127, R35, RZ, 0xc0, !PT ;  /* 0x000000237f077212 */ /* 0x000fe400078ec0ff */
[----:B------:R-:W-:Y:S01]  /*8c30*/  LOP3.LUT R95, R95, R37, RZ, 0xc0, !PT ;  /* 0x000000255f5f7212 */ /* 0x000fe200078ec0ff */
[----:B-1----:R-:W-:Y:S01]  /*8c40*/  HMMA.16816.F32.BF16 R84, R16, R122, RZ ;  /* 0x0000007a1054723c */ /* 0x002fe200000418ff */
[----:B------:R-:W-:-:S02]  /*8c50*/  LOP3.LUT R96, R126, R38, RZ, 0xc0, !PT ;  /* 0x000000267e607212 */ /* 0x000fc400078ec0ff */
[----:B------:R-:W-:Y:S01]  /*8c60*/  LOP3.LUT R92, R113, R40, RZ, 0xc0, !PT ;  /* 0x00000028715c7212 */ /* 0x000fe200078ec0ff */
[----:B------:R-:W-:Y:S01]  /*8c70*/  IMAD.MOV.U32 R40, RZ, RZ, R124 ;  /* 0x000000ffff287224 */ /* 0x000fe200078e007c */
[----:B------:R-:W-:Y:S01]  /*8c80*/  LOP3.LUT R99, R99, R31, RZ, 0xc0, !PT ;  /* 0x0000001f63637212 */ /* 0x000fe200078ec0ff */
[----:B------:R-:W-:Y:S01]  /*8c90*/  IMAD.WIDE R30, R30, -0x70, R2 ;  /* 0xffffff901e1e7825 */ /* 0x000fe200078e0202 */
[----:B------:R-:W-:Y:S01]  /*8ca0*/  HSET2.LE.AND R0, R41, R0, PT ;  /* 0x0000000029007233 */ /* 0x000fe20003803000 */
[C---:B------:R-:W-:Y:S02]  /*8cb0*/  HMMA.16816.F32.BF16 R36, R16.reuse, R74, RZ ;  /* 0x0000004a1024723c */ /* 0x040fe400000418ff */
[----:B------:R-:W-:Y:S01]  /*8cc0*/  IMAD.MOV.U32 R3, RZ, RZ, R72 ;  /* 0x000000ffff037224 */ /* 0x000fe200078e0048 */
[----:B------:R-:W-:Y:S01]  /*8cd0*/  STG.E.U16 desc[UR20][R30.64+0x20], R220 ;  /* 0x000020dc1e007986 */ /* 0x000fe2000c101514 */
[----:B------:R-:W-:Y:S01]  /*8ce0*/  IMAD.MOV.U32 R72, RZ, RZ, R120 ;  /* 0x000000ffff487224 */ /* 0x000fe200078e0078 */
[----:B------:R-:W-:Y:S01]  /*8cf0*/  LOP3.LUT R93, R112, R0, RZ, 0xc0, !PT ;  /* 0x00000000705d7212 */ /* 0x000fe200078ec0ff */
[----:B------:R-:W-:Y:S01]  /*8d00*/  IMAD.MOV.U32 R41, RZ, RZ, R136 ;  /* 0x000000ffff297224 */ /* 0x000fe200078e0088 */
[----:B------:R-:W-:Y:S01]  /*8d10*/  STG.E.U16 desc[UR20][R30.64+0x22], R219 ;  /* 0x000022db1e007986 */ /* 0x000fe2000c101514 */
[----:B------:R-:W-:Y:S01]  /*8d20*/  HMMA.16816.F32.BF16 R32, R16, R58, RZ ;  /* 0x0000003a1020723c */ /* 0x000fe200000418ff */
[----:B------:R-:W-:-:S02]  /*8d30*/  IMAD.MOV.U32 R2, RZ, RZ, R116 ;  /* 0x000000ffff027224 */ /* 0x000fc400078e0074 */
[----:B------:R-:W-:-:S04]  /*8d40*/  IMAD.MOV.U32 R0, RZ, RZ, R117 ;  /* 0x000000ffff007224 */ /* 0x000fc800078e0075 */
[----:B------:R-:W-:Y:S01]  /*8d50*/  FADD.FTZ R0, R0, R245 ;  /* 0x000000f500007221 */ /* 0x000fe20000010000 */
[----:B------:R-:W-:Y:S08]  /*8d60*/  HMMA.16816.F32.BF16 R16, R16, R54, RZ ;  /* 0x000000361010723c */ /* 0x000ff000000418ff */
[C---:B------:R-:W-:Y:S08]  /*8d70*/  HMMA.16816.F32.BF16 R84, R12.reuse, R114, R84 ;  /* 0x000000720c54723c */ /* 0x040ff00000041854 */
[C---:B------:R-:W-:Y:S08]  /*8d80*/  HMMA.16816.F32.BF16 R140, R12.reuse, R82, R36 ;  /* 0x000000520c8c723c */ /* 0x040ff00000041824 */
[C---:B------:R-:W-:Y:S08]  /*8d90*/  HMMA.16816.F32.BF16 R128, R12.reuse, R62, R32 ;  /* 0x0000003e0c80723c */ /* 0x040ff00000041820 */
[----:B------:R-:W-:Y:S08]  /*8da0*/  HMMA.16816.F32.BF16 R124, R12, R46, R16 ;  /* 0x0000002e0c7c723c */ /* 0x000ff00000041810 */
[C---:B------:R-:W-:Y:S08]  /*8db0*/  HMMA.16816.F32.BF16 R12, R24.reuse, R122, RZ ;  /* 0x0000007a180c723c */ /* 0x040ff000000418ff */
[----:B------:R-:W-:Y:S01]  /*8dc0*/  HMMA.16816.F32.BF16 R16, R24, R118, RZ ;  /* 0x000000761810723c */ /* 0x000fe200000418ff */
[----:B------:R-:W-:Y:S11]  /*8dd0*/  LDSM.16.MT88.4 R116, [R105+0xac00] ;  /* 0x00ac00006974783b */ /* 0x000ff60000004200 */
[----:B------:R-:W-:Y:S08]  /*8de0*/  HMMA.16816.F32.BF16 R36, R20, R114, R12 ;  /* 0x000000721424723c */ /* 0x000ff0000004180c */
[----:B------:R-:W-:Y:S08]  /*8df0*/  HMMA.16816.F32.BF16 R12, R24, R78, RZ ;  /* 0x0000004e180c723c */ /* 0x000ff000000418ff */
[----:B------:R-:W-:Y:S08]  /*8e00*/  HMMA.16816.F32.BF16 R32, R20, R110, R16 ;  /* 0x0000006e1420723c */ /* 0x000ff00000041810 */
[----:B------:R-:W-:Y:S08]  /*8e10*/  HMMA.16816.F32.BF16 R16, R24, R74, RZ ;  /* 0x0000004a1810723c */ /* 0x000ff000000418ff */
[----:B------:R-:W-:Y:S08]  /*8e20*/  HMMA.16816.F32.BF16 R88, R20, R90, R12 ;  /* 0x0000005a1458723c */ /* 0x000ff0000004180c */
[C---:B------:R-:W-:Y:S08]  /*8e30*/  HMMA.16816.F32.BF16 R12, R24.reuse, R58, RZ ;  /* 0x0000003a180c723c */ /* 0x040ff000000418ff */
[----:B------:R-:W-:Y:S08]  /*8e40*/  HMMA.16816.F32.BF16 R24, R24, R54, RZ ;  /* 0x000000361818723c */ /* 0x000ff000000418ff */
[C---:B------:R-:W-:Y:S01]  /*8e50*/  HMMA.16816.F32.BF16 R80, R20.reuse, R82, R16 ;  /* 0x000000521450723c */ /* 0x040fe20000041810 */
[----:B------:R-:W1:Y:S07]  /*8e60*/  LDSM.16.MT88.4 R16, [R100+0x9800] ;  /* 0x009800006410783b */ /* 0x000e6e0000004200 */
[C---:B------:R-:W-:Y:S01]  /*8e70*/  HMMA.16816.F32.BF16 R60, R20.reuse, R62, R12 ;  /* 0x0000003e143c723c */ /* 0x040fe2000004180c */
[----:B------:R-:W2:Y:S07]  /*8e80*/  LDSM.16.MT88.4 R12, [R105+0xa800] ;  /* 0x00a80000690c783b */ /* 0x000eae0000004200 */
[----:B------:R-:W-:Y:S01]  /*8e90*/  HMMA.16816.F32.BF16 R24, R20, R46, R24 ;  /* 0x0000002e1418723c */ /* 0x000fe20000041818 */
[----:B------:R-:W3:Y:S07]  /*8ea0*/  LDSM.16.MT88.4 R20, [R105+0x9800] ;  /* 0x009800006914783b */ /* 0x000eee0000004200 */
[C---:B-1----:R-:W-:Y:S08]  /*8eb0*/  HMMA.16816.F32.BF16 R56, R8.reuse, R16, R156 ;  /* 0x000000100838723c */ /* 0x042ff0000004189c */
[C---:B--2---:R-:W-:Y:S08]  /*8ec0*/  HMMA.16816.F32.BF16 R120, R8.reuse, R12, R148 ;  /* 0x0000000c0878723c */ /* 0x044ff00000041894 */
[C---:B---3--:R-:W-:Y:S08]  /*8ed0*/  HMMA.16816.F32.BF16 R136, R8.reuse, R20, R164 ;  /* 0x000000140888723c */ /* 0x048ff000000418a4 */
[----:B------:R-:W-:Y:S08]  /*8ee0*/  HMMA.16816.F32.BF16 R44, R8, R22, R36 ;  /* 0x00000016082c723c */ /* 0x000ff00000041824 */
[C---:B------:R-:W-:Y:S08]  /*8ef0*/  HMMA.16816.F32.BF16 R168, R4.reuse, R20, R168 ;  /* 0x0000001404a8723c */ /* 0x040ff000000418a8 */
[C---:B------:R-:W-:Y:S01]  /*8f00*/  HMMA.16816.F32.BF16 R164, R4.reuse, R22, R84 ;  /* 0x0000001604a4723c */ /* 0x040fe20000041854 */
[----:B------:R-:W1:Y:S07]  /*8f10*/  LDSM.16.MT88.4 R20, [R100+0xa800] ;  /* 0x00a800006414783b */ /* 0x000e6e0000004200 */
[C---:B------:R-:W-:Y:S08]  /*8f20*/  HMMA.16816.F32.BF16 R160, R4.reuse, R16, R160 ;  /* 0x0000001004a0723c */ /* 0x040ff000000418a0 */
[-C--:B------:R-:W-:Y:S08]  /*8f30*/  HMMA.16816.F32.BF16 R156, R4, R18.reuse, R68 ;  /* 0x00000012049c723c */ /* 0x080ff00000041844 */
[----:B------:R-:W-:Y:S01]  /*8f40*/  HMMA.16816.F32.BF16 R52, R8, R18, R32 ;  /* 0x000000120834723c */ /* 0x000fe20000041820 */
[----:B------:R-:W2:Y:S07]  /*8f50*/  LDSM.16.MT88.4 R16, [R105+0xb800] ;  /* 0x00b800006910783b */ /* 0x000eae0000004200 */
[C---:B------:R-:W-:Y:S08]  /*8f60*/  HMMA.16816.F32.BF16 R152, R4.reuse, R12, R152 ;  /* 0x0000000c0498723c */ /* 0x040ff00000041898 */
[----:B------:R-:W-:Y:S01]  /*8f70*/  HMMA.16816.F32.BF16 R148, R4, R14, R64 ;  /* 0x0000000e0494723c */ /* 0x000fe20000041840 */
[----:B------:R-:W-:-:S02]  /*8f80*/  IMAD.MOV.U32 R65, RZ, RZ, R225 ;  /* 0x000000ffff417224 */ /* 0x000fc400078e00e1 */
[----:B------:R-:W-:Y:S02]  /*8f90*/  IMAD.MOV.U32 R225, RZ, RZ, R251 ;  /* 0x000000ffffe17224 */ /* 0x000fe400078e00fb */
[----:B------:R-:W-:Y:S02]  /*8fa0*/  IMAD.MOV.U32 R64, RZ, RZ, R40 ;  /* 0x000000ffff407224 */ /* 0x000fe400078e0028 */
[----:B------:R-:W-:Y:S01]  /*8fb0*/  IMAD.MOV.U32 R66, RZ, RZ, R41 ;  /* 0x000000ffff427224 */ /* 0x000fe200078e0029 */
[----:B------:R-:W-:Y:S01]  /*8fc0*/  HMMA.16816.F32.BF16 R36, R8, R14, R88 ;  /* 0x0000000e0824723c */ /* 0x000fe20000041858 */
[----:B------:R-:W3:Y:S01]  /*8fd0*/  LDSM.16.MT88.4 R12, [R100+0xb800] ;  /* 0x00b80000640c783b */ /* 0x000ee20000004200 */
[----:B------:R-:W-:Y:S02]  /*8fe0*/  IMAD.MOV.U32 R251, RZ, RZ, R250 ;  /* 0x000000fffffb7224 */ /* 0x000fe400078e00fa */
[----:B------:R-:W-:Y:S02]  /*8ff0*/  IMAD.MOV.U32 R67, RZ, RZ, R76 ;  /* 0x000000ffff437224 */ /* 0x000fe400078e004c */
[----:B------:R-:W-:-:S02]  /*9000*/  IMAD.MOV.U32 R40, RZ, RZ, R77 ;  /* 0x000000ffff287224 */ /* 0x000fc400078e004d */
[----:B------:R-:W-:Y:S01]  /*9010*/  IMAD.MOV.U32 R41, RZ, RZ, R72 ;  /* 0x000000ffff297224 */ /* 0x000fe200078e0048 */
[----:B-1----:R-:W-:Y:S01]  /*9020*/  HMMA.16816.F32.BF16 R144, R4, R20, R144 ;  /* 0x000000140490723c */ /* 0x002fe20000041890 */
[----:B------:R-:W-:-:S07]  /*9030*/  IMAD.MOV.U32 R250, RZ, RZ, R73 ;  /* 0x000000fffffa7224 */ /* 0x000fce00078e0049 */
[C---:B--2---:R-:W-:Y:S01]  /*9040*/  HMMA.16816.F32.BF16 R72, R4.reuse, R16, R228 ;  /* 0x000000100448723c */ /* 0x044fe200000418e4 */
[----:B------:R-:W-:Y:S02]  /*9050*/  IMAD.MOV.U32 R231, RZ, RZ, R108 ;  /* 0x000000ffffe77224 */ /* 0x000fe400078e006c */
[----:B------:R-:W-:Y:S02]  /*9060*/  IMAD.MOV.U32 R230, RZ, RZ, R109 ;  /* 0x000000ffffe67224 */ /* 0x000fe400078e006d */
[----:B------:R-:W-:Y:S03]  /*9070*/  LDSM.16.MT88.4 R108, [R100+0xac00] ;  /* 0x00ac0000646c783b */ /* 0x000fe60000004200 */
[C---:B------:R-:W-:Y:S08]  /*9080*/  HMMA.16816.F32.BF16 R140, R4.reuse, R22, R140 ;  /* 0x00000016048c723c */ /* 0x040ff0000004188c */
[C---:B------:R-:W-:Y:S08]  /*9090*/  HMMA.16816.F32.BF16 R76, R4.reuse, R18, R128 ;  /* 0x00000012044c723c */ /* 0x040ff00000041880 */
[C---:B---3--:R-:W-:Y:S01]  /*90a0*/  HMMA.16816.F32.BF16 R88, R4.reuse, R12, R132 ;  /* 0x0000000c0458723c */ /* 0x048fe20000041884 */
[----:B------:R-:W-:Y:S07]  /*90b0*/  LDSM.16.MT88.4 R132, [R105+0x9c00] ;  /* 0x009c00006984783b */ /* 0x000fee0000004200 */
[----:B------:R-:W-:Y:S01]  /*90c0*/  HMMA.16816.F32.BF16 R32, R4, R14, R124 ;  /* 0x0000000e0420723c */ /* 0x000fe2000004187c */
[----:B------:R-:W1:Y:S04]  /*90d0*/  LDSM.16.MT88.4 R4, [R100+0xbc00] ;  /* 0x00bc00006404783b */ /* 0x000e680000004200 */
[----:B------:R-:W2:Y:S03]  /*90e0*/  LDSM.16.MT88.4 R124, [R100+0x9c00] ;  /* 0x009c0000647c783b */ /* 0x000ea60000004200 */
[C---:B------:R-:W-:Y:S08]  /*90f0*/  HMMA.16816.F32.BF16 R112, R8.reuse, R20, R240 ;  /* 0x000000140870723c */ /* 0x040ff000000418f0 */
[C---:B------:R-:W-:Y:S01]  /*9100*/  HMMA.16816.F32.BF16 R20, R8.reuse, R22, R80 ;  /* 0x000000160814723c */ /* 0x040fe20000041850 */
[----:B------:R-:W3:Y:S07]  /*9110*/  LDSM.16.MT88.4 R80, [R105+0xbc00] ;  /* 0x00bc00006950783b */ /* 0x000eee0000004200 */
[C---:B------:R-:W-:Y:S08]  /*9120*/  HMMA.16816.F32.BF16 R84, R8.reuse, R12, R232 ;  /* 0x0000000c0854723c */ /* 0x040ff000000418e8 */
[C---:B------:R-:W-:Y:S08]  /*9130*/  HMMA.16816.F32.BF16 R68, R8.reuse, R16, R236 ;  /* 0x000000100844723c */ /* 0x040ff000000418ec */
[C---:B------:R-:W-:Y:S08]  /*9140*/  HMMA.16816.F32.BF16 R60, R8.reuse, R18, R60 ;  /* 0x00000012083c723c */ /* 0x040ff0000004183c */
[----:B------:R-:W-:Y:S01]  /*9150*/  HMMA.16816.F32.BF16 R24, R8, R14, R24 ;  /* 0x0000000e0818723c */ /* 0x000fe20000041818 */
[----:B------:R-:W-:Y:S01]  /*9160*/  FADD.FTZ R8, R2, R227 ;  /* 0x000000e302087221 */ /* 0x000fe20000010000 */
[----:B------:R-:W-:-:S02]  /*9170*/  IMAD.U32 R2, RZ, RZ, UR27 ;  /* 0x0000001bff027e24 */ /* 0x000fc4000f8e00ff */
[----:B------:R-:W-:Y:S01]  /*9180*/  FADD.FTZ R10, R231, R226 ;  /* 0x000000e2e70a7221 */ /* 0x000fe20000010000 */
[----:B------:R-:W-:Y:S02]  /*9190*/  IMAD.MOV.U32 R231, RZ, RZ, R3 ;  /* 0x000000ffffe77224 */ /* 0x000fe400078e0003 */
[----:B------:R-:W-:Y:S01]  /*91a0*/  FADD.FTZ R9, R230, R244 ;  /* 0x000000f4e6097221 */ /* 0x000fe20000010000 */
[----:B------:R-:W-:Y:S01]  /*91b0*/  IMAD.WIDE R2, R2, 0x70, R30 ;  /* 0x0000007002027825 */ /* 0x000fe200078e021e */
[-C--:B-1----:R-:W-:Y:S04]  /*91c0*/  HMMA.16816.F32.BF16 R88, R92, R4.reuse, R88 ;  /* 0x000000045c58723c */ /* 0x082fe80000041858 */
[----:B------:R-:W-:Y:S04]  /*91d0*/  STG.E.U16 desc[UR20][R2.64+0x20], R218 ;  /* 0x000020da02007986 */ /* 0x000fe8000c101514 */
[----:B------:R1:W-:Y:S01]  /*91e0*/  STG.E.U16 desc[UR20][R2.64+0x22], R217 ;  /* 0x000022d902007986 */ /* 0x0003e2000c101514 */
[----:B------:R-:W-:Y:S01]  /*91f0*/  HMMA.16816.F32.BF16 R84, R96, R4, R84 ;  /* 0x000000046054723c */ /* 0x000fe20000041854 */
[----:B------:R-:W-:-:S02]  /*9200*/  IMAD.U32 R4, RZ, RZ, UR27 ;  /* 0x0000001bff047e24 */ /* 0x000fc4000f8e00ff */
[----:B------:R-:W-:Y:S02]  /*9210*/  STG.E.U16 desc[UR20][R28.64+0x20], R216 ;  /* 0x000020d81c007986 */ /* 0x000fe4000c101514 */
[----:B------:R-:W-:Y:S02]  /*9220*/  IMAD.WIDE R4, R4, -0x70, R2 ;  /* 0xffffff9004047825 */ /* 0x000fe400078e0202 */
[----:B------:R-:W-:Y:S01]  /*9230*/  STG.E.U16 desc[UR20][R28.64+0x22], R214 ;  /* 0x000022d61c007986 */ /* 0x000fe2000c101514 */
[-C--:B------:R-:W-:Y:S03]  /*9240*/  HMMA.16816.F32.BF16 R136, R96, R132.reuse, R136 ;  /* 0x000000846088723c */ /* 0x080fe60000041888 */
[----:B------:R-:W-:Y:S04]  /*9250*/  STG.E.U16 desc[UR20][R42.64+0x30], R213 ;  /* 0x000030d52a007986 */ /* 0x000fe8000c101514 */
[----:B------:R-:W-:Y:S01]  /*9260*/  STG.E.U16 desc[UR20][R42.64+0x32], R209 ;  /* 0x000032d12a007986 */ /* 0x000fe2000c101514 */
[C---:B------:R-:W-:Y:S03]  /*9270*/  HMMA.16816.F32.BF16 R168, R92.reuse, R132, R168 ;  /* 0x000000845ca8723c */ /* 0x040fe600000418a8 */
[----:B------:R-:W-:Y:S04]  /*9280*/  STG.E.U16 desc[UR20][R4.64+0x30], R208 ;  /* 0x000030d004007986 */ /* 0x000fe8000c101514 */
[----:B------:R4:W-:Y:S01]  /*9290*/  STG.E.U16 desc[UR20][R4.64+0x32], R207 ;  /* 0x000032cf04007986 */ /* 0x0009e2000c101514 */
[C---:B------:R-:W-:Y:S08]  /*92a0*/  HMMA.16816.F32.BF16 R164, R92.reuse, R134, R164 ;  /* 0x000000865ca4723c */ /* 0x040ff000000418a4 */
[C---:B--2---:R-:W-:Y:S08]  /*92b0*/  HMMA.16816.F32.BF16 R160, R92.reuse, R124, R160 ;  /* 0x0000007c5ca0723c */ /* 0x044ff000000418a0 */
[C---:B------:R-:W-:Y:S08]  /*92c0*/  HMMA.16816.F32.BF16 R156, R92.reuse, R126, R156 ;  /* 0x0000007e5c9c723c */ /* 0x040ff0000004189c */
[C---:B------:R-:W-:Y:S08]  /*92d0*/  HMMA.16816.F32.BF16 R152, R92.reuse, R116, R152 ;  /* 0x000000745c98723c */ /* 0x040ff00000041898 */
[C---:B------:R-:W-:Y:S08]  /*92e0*/  HMMA.16816.F32.BF16 R148, R92.reuse, R118, R148 ;  /* 0x000000765c94723c */ /* 0x040ff00000041894 */
[C---:B------:R-:W-:Y:S08]  /*92f0*/  HMMA.16816.F32.BF16 R144, R92.reuse, R108, R144 ;  /* 0x0000006c5c90723c */ /* 0x040ff00000041890 */
[C---:B------:R-:W-:Y:S08]  /*9300*/  HMMA.16816.F32.BF16 R140, R92.reuse, R110, R140 ;  /* 0x0000006e5c8c723c */ /* 0x040ff0000004188c */
[C---:B---3--:R-:W-:Y:S08]  /*9310*/  HMMA.16816.F32.BF16 R72, R92.reuse, R80, R72 ;  /* 0x000000505c48723c */ /* 0x048ff00000041848 */
        /* <DEDUP_REMOVED lines=12> */
[----:B------:R-:W-:-:S04]  /*93e0*/  IMAD.U32 R6, RZ, RZ, UR27 ;  /* 0x0000001bff067e24 */ /* 0x000fc8000f8e00ff */
[----:B-1----:R-:W-:-:S05]  /*93f0*/  IMAD.WIDE R2, R6, 0x70, R4 ;  /* 0x0000007006027825 */ /* 0x002fca00078e0204 */
[----:B------:R-:W-:Y:S01]  /*9400*/  STG.E.U16 desc[UR20][R2.64+0x30], R206 ;  /* 0x000030ce02007986 */ /* 0x000fe2000c101514 */
[----:B----4-:R-:W-:-:S03]  /*9410*/  IMAD.WIDE R4, R6, -0x70, R2 ;  /* 0xffffff9006047825 */ /* 0x010fc600078e0202 */
[----:B------:R1:W-:Y:S04]  /*9420*/  STG.E.U16 desc[UR20][R2.64+0x32], R205 ;  /* 0x000032cd02007986 */ /* 0x0003e8000c101514 */
[----:B------:R-:W-:Y:S04]  /*9430*/  STG.E.U16 desc[UR20][R28.64+0x30], R204 ;  /* 0x000030cc1c007986 */ /* 0x000fe8000c101514 */
[----:B------:R-:W-:Y:S04]  /*9440*/  STG.E.U16 desc[UR20][R28.64+0x32], R203 ;  /* 0x000032cb1c007986 */ /* 0x000fe8000c101514 */
[----:B------:R-:W-:Y:S04]  /*9450*/  STG.E.U16 desc[UR20][R42.64+0x40], R202 ;  /* 0x000040ca2a007986 */ /* 0x000fe8000c101514 */
[----:B------:R-:W-:Y:S04]  /*9460*/  STG.E.U16 desc[UR20][R42.64+0x42], R201 ;  /* 0x000042c92a007986 */ /* 0x000fe8000c101514 */
[----:B------:R-:W-:Y:S04]  /*9470*/  STG.E.U16 desc[UR20][R4.64+0x40], R200 ;  /* 0x000040c804007986 */ /* 0x000fe8000c101514 */
[----:B------:R2:W-:Y:S01]  /*9480*/  STG.E.U16 desc[UR20][R4.64+0x42], R199 ;  /* 0x000042c704007986 */ /* 0x0005e2000c101514 */
[----:B-1----:R-:W-:-:S05]  /*9490*/  IMAD.WIDE R2, R6, 0x70, R4 ;  /* 0x0000007006027825 */ /* 0x002fca00078e0204 */
[----:B------:R-:W-:Y:S01]  /*94a0*/  STG.E.U16 desc[UR20][R2.64+0x40], R197 ;  /* 0x000040c502007986 */ /* 0x000fe2000c101514 */
[----:B------:R-:W-:-:S03]  /*94b0*/  IMAD.WIDE R6, R6, -0x70, R2 ;  /* 0xffffff9006067825 */ /* 0x000fc600078e0202 */
[----:B------:R1:W-:Y:S04]  /*94c0*/  STG.E.U16 desc[UR20][R2.64+0x42], R196 ;  /* 0x000042c402007986 */ /* 0x0003e8000c101514 */
[----:B------:R-:W-:Y:S04]  /*94d0*/  STG.E.U16 desc[UR20][R28.64+0x40], R194 ;  /* 0x000040c21c007986 */ /* 0x000fe8000c101514 */
[----:B------:R-:W-:Y:S04]  /*94e0*/  STG.E.U16 desc[UR20][R28.64+0x42], R193 ;  /* 0x000042c11c007986 */ /* 0x000fe8000c101514 */
[----:B------:R-:W-:Y:S01]  /*94f0*/  STG.E.U16 desc[UR20][R42.64+0x50], R198 ;  /* 0x000050c62a007986 */ /* 0x000fe2000c101514 */
[----:B--2---:R-:W-:-:S03]  /*9500*/  IMAD.U32 R4, RZ, RZ, UR27 ;  /* 0x0000001bff047e24 */ /* 0x004fc6000f8e00ff */
[----:B------:R-:W-:Y:S01]  /*9510*/  STG.E.U16 desc[UR20][R42.64+0x52], R195 ;  /* 0x000052c32a007986 */ /* 0x000fe2000c101514 */
[----:B------:R-:W-:-:S03]  /*9520*/  IMAD.WIDE R4, R4, 0x70, R6 ;  /* 0x0000007004047825 */ /* 0x000fc600078e0206 */
[----:B------:R-:W-:Y:S04]  /*9530*/  STG.E.U16 desc[UR20][R6.64+0x52], R191 ;  /* 0x000052bf06007986 */ /* 0x000fe8000c101514 */
[----:B------:R2:W-:Y:S01]  /*9540*/  STG.E.U16 desc[UR20][R6.64+0x50], R190 ;  /* 0x000050be06007986 */ /* 0x0005e2000c101514 */
[----:B-1----:R-:W-:-:S03]  /*9550*/  IMAD.U32 R2, RZ, RZ, UR27 ;  /* 0x0000001bff027e24 */ /* 0x002fc6000f8e00ff */
[----:B------:R-:W-:Y:S01]  /*9560*/  STG.E.U16 desc[UR20][R4.64+0x50], R189 ;  /* 0x000050bd04007986 */ /* 0x000fe2000c101514 */
[----:B------:R-:W-:-:S03]  /*9570*/  IMAD.WIDE R2, R2, -0x70, R4 ;  /* 0xffffff9002027825 */ /* 0x000fc600078e0204 */
[----:B------:R1:W-:Y:S04]  /*9580*/  STG.E.U16 desc[UR20][R4.64+0x52], R188 ;  /* 0x000052bc04007986 */ /* 0x0003e8000c101514 */
[----:B------:R-:W-:Y:S04]  /*9590*/  STG.E.U16 desc[UR20][R28.64+0x50], R187 ;  /* 0x000050bb1c007986 */ /* 0x000fe8000c101514 */
[----:B------:R-:W-:Y:S04]  /*95a0*/  STG.E.U16 desc[UR20][R28.64+0x52], R186 ;  /* 0x000052ba1c007986 */ /* 0x000fe8000c101514 */
[----:B------:R-:W-:Y:S04]  /*95b0*/  STG.E.U16 desc[UR20][R42.64+0x60], R185 ;  /* 0x000060b92a007986 */ /* 0x000fe8000c101514 */
[----:B------:R-:W-:Y:S01]  /*95c0*/  STG.E.U16 desc[UR20][R42.64+0x62], R184 ;  /* 0x000062b82a007986 */ /* 0x000fe2000c101514 */
[----:B--2---:R-:W-:-:S03]  /*95d0*/  IMAD.U32 R6, RZ, RZ, UR27 ;  /* 0x0000001bff067e24 */ /* 0x004fc6000f8e00ff */
[----:B------:R-:W-:Y:S01]  /*95e0*/  STG.E.U16 desc[UR20][R2.64+0x60], R182 ;  /* 0x000060b602007986 */ /* 0x000fe2000c101514 */
[----:B------:R-:W-:-:S03]  /*95f0*/  IMAD.WIDE R12, R6, 0x70, R2 ;  /* 0x00000070060c7825 */ /* 0x000fc600078e0202 */
[----:B------:R2:W-:Y:S01]  /*9600*/  STG.E.U16 desc[UR20][R2.64+0x62], R183 ;  /* 0x000062b702007986 */ /* 0x0005e2000c101514 */
[----:B-1----:R-:W-:-:S03]  /*9610*/  IMAD.U32 R4, RZ, RZ, UR27 ;  /* 0x0000001bff047e24 */ /* 0x002fc6000f8e00ff */
[----:B------:R-:W-:Y:S04]  /*9620*/  STG.E.U16 desc[UR20][R12.64+0x60], R181 ;  /* 0x000060b50c007986 */ /* 0x000fe8000c101514 */
[----:B------:R-:W-:Y:S04]  /*9630*/  STG.E.U16 desc[UR20][R12.64+0x62], R180 ;  /* 0x000062b40c007986 */ /* 0x000fe8000c101514 */
[----:B------:R-:W-:Y:S04]  /*9640*/  STG.E.U16 desc[UR20][R28.64+0x60], R177 ;  /* 0x000060b11c007986 */ /* 0x000fe8000c101514 */
[----:B------:R-:W-:Y:S04]  /*9650*/  STG.E.U16 desc[UR20][R28.64+0x62], R179 ;  /* 0x000062b31c007986 */ /* 0x000fe8000c101514 */
[----:B------:R-:W-:Y:S04]  /*9660*/  STG.E.U16 desc[UR20][R42.64+0x70], R178 ;  /* 0x000070b22a007986 */ /* 0x000fe8000c101514 */
[----:B------:R-:W-:Y:S01]  /*9670*/  STG.E.U16 desc[UR20][R42.64+0x72], R176 ;  /* 0x000072b02a007986 */ /* 0x000fe2000c101514 */
[----:B--2---:R-:W-:-:S03]  /*9680*/  IMAD.WIDE R2, R4, -0x70, R12 ;  /* 0xffffff9004027825 */ /* 0x004fc600078e020c */
[----:B------:R-:W-:Y:S04]  /*9690*/  STL.64 [R1+0xd8], R12 ;  /* 0x0000d80c01007387 */ /* 0x000fe80000100a00 */
[----:B------:R-:W-:Y:S01]  /*96a0*/  STG.E.U16 desc[UR20][R2.64+0x70], R172 ;  /* 0x000070ac02007986 */ /* 0x000fe2000c101514 */
[----:B------:R-:W-:-:S03]  /*96b0*/  IMAD.WIDE R4, R4, 0x70, R2 ;  /* 0x0000007004047825 */ /* 0x000fc600078e0202 */
[----:B------:R1:W-:Y:S04]  /*96c0*/  STG.E.U16 desc[UR20][R2.64+0x72], R174 ;  /* 0x000072ae02007986 */ /* 0x0003e8000c101514 */
[----:B------:R-:W-:Y:S04]  /*96d0*/  STG.E.U16 desc[UR20][R4.64+0x70], R175 ;  /* 0x000070af04007986 */ /* 0x000fe8000c101514 */
[----:B------:R2:W-:Y:S04]  /*96e0*/  STG.E.U16 desc[UR20][R4.64+0x72], R173 ;  /* 0x000072ad04007986 */ /* 0x0005e8000c101514 */
[----:B------:R3:W-:Y:S04]  /*96f0*/  STG.E.U16 desc[UR20][R28.64+0x70], R107 ;  /* 0x0000706b1c007986 */ /* 0x0007e8000c101514 */
[----:B------:R3:W-:Y:S01]  /*9700*/  STG.E.U16 desc[UR20][R28.64+0x72], R106 ;  /* 0x0000726a1c007986 */ /* 0x0007e2000c101514 */
[----:B-1----:R-:W-:Y:S01]  /*9710*/  FADD.FTZ R2, R231, R0 ;  /* 0x00000000e7027221 */ /* 0x002fe20000010000 */
[----:B------:R-:W-:Y:S01]  /*9720*/  FADD.FTZ R0, R64, R8 ;  /* 0x0000000840007221 */ /* 0x000fe20000010000 */
[----:B------:R-:W-:-:S02]  /*9730*/  FADD.FTZ R3, R66, R10 ;  /* 0x0000000a42037221 */ /* 0x000fc40000010000 */
[----:B------:R-:W-:Y:S01]  /*9740*/  FADD.FTZ R2, R67, R2 ;  /* 0x0000000243027221 */ /* 0x000fe20000010000 */
[----:B------:R-:W-:Y:S01]  /*9750*/  FADD.FTZ R0, R40, R0 ;  /* 0x0000000028007221 */ /* 0x000fe20000010000 */
[----:B--2---:R-:W-:-:S03]  /*9760*/  FADD.FTZ R4, R65, R9 ;  /* 0x0000000941047221 */ /* 0x004fc60000010000 */
[----:B------:R-:W-:Y:S01]  /*9770*/  FADD.FTZ R0, R246, R0 ;  /* 0x00000000f6007221 */ /* 0x000fe20000010000 */
[----:B------:R-:W-:Y:S01]  /*9780*/  FADD.FTZ R5, R225, R4 ;  /* 0x00000004e1057221 */ /* 0x000fe20000010000 */
[----:B------:R-:W-:Y:S01]  /*9790*/  FADD.FTZ R4, R251, R3 ;  /* 0x00000003fb047221 */ /* 0x000fe20000010000 */
[----:B------:R-:W-:Y:S01]  /*97a0*/  FADD.FTZ R3, R252, R2 ;  /* 0x00000002fc037221 */ /* 0x000fe20000010000 */
[----:B------:R-:W-:Y:S01]  /*97b0*/  IADD3 R251, P0, PT, R42, -0x80, RZ ;  /* 0xffffff802afb7810 */ /* 0x000fe20007f1e0ff */
[----:B------:R-:W-:Y:S01]  /*97c0*/  FADD.FTZ R2, R41, R5 ;  /* 0x0000000529027221 */ /* 0x000fe20000010000 */
[----:B------:R-:W-:Y:S01]  /*97d0*/  FADD.FTZ R5, R248, R4 ;  /* 0x00000004f8057221 */ /* 0x000fe20000010000 */
[----:B------:R-:W-:Y:S01]  /*97e0*/  FADD.FTZ R4, R250, R3 ;  /* 0x00000003fa047221 */ /* 0x000fe20000010000 */
[----:B------:R-:W-:Y:S01]  /*97f0*/  FADD.FTZ R3, R247, R0 ;  /* 0x00000000f7037221 */ /* 0x000fe20000010000 */
[----:B------:R-:W-:Y:S01]  /*9800*/  FADD.FTZ R0, R249, R2 ;  /* 0x00000002f9007221 */ /* 0x000fe20000010000 */
[----:B------:R-:W-:Y:S01]  /*9810*/  IADD3.X R250, PT, PT, R43, -0x1, RZ, P0, !PT ;  /* 0xffffffff2bfa7810 */ /* 0x000fe200007fe4ff */
[----:B------:R3:W-:Y:S04]  /*9820*/  STL [R1+0x15c], R5 ;  /* 0x00015c0501007387 */ /* 0x0007e80000100800 */
[----:B------:R3:W-:Y:S04]  /*9830*/  STL [R1+0x164], R4 ;  /* 0x0001640401007387 */ /* 0x0007e80000100800 */
[----:B------:R3:W-:Y:S04]  /*9840*/  STL [R1+0x144], R3 ;  /* 0x0001440301007387 */ /* 0x0007e80000100800 */
[----:B------:R3:W-:Y:S01]  /*9850*/  STL [R1+0x160], R0 ;  /* 0x0001600001007387 */ /* 0x0007e20000100800 */
[----:B------:R-:W-:Y:S05]  /*9860*/  BRA.U !UP1, `(.L_x_785) ;  /* 0x0000010509147547 */ /* 0x000fea000b800000 */
[----:B------:R-:W2:Y:S01]  /*9870*/  LDL.LU R229, [R1+0x28] ;  /* 0x0000280001e57983 */ /* 0x000ea20000300800 */
[----:B------:R-:W-:Y:S01]  /*9880*/  UIADD3 UR35, UPT, UPT, UR26, -0x2, URZ ;  /* 0xfffffffe1a237890 */ /* 0x000fe2000fffe0ff */
[----:B------:R-:W1:Y:S02]  /*9890*/  LDCU UR27, c[0x0][0x440] ;  /* 0x00008800ff1b77ac */ /* 0x000e640008000800 */
[----:B------:R-:W2:Y:S01]  /*98a0*/  LDL.LU R41, [R1+0x24] ;  /* 0x0000240001297983 */ /* 0x000ea20000300800 */
[----:B------:R-:W-:Y:S01]  /*98b0*/  SHF.R.U32.HI R210, RZ, 0x1, R192 ;  /* 0x00000001ffd27819 */ /* 0x000fe200000116c0 */
[----:B------:R-:W-:-:S04]  /*98c0*/  DEPBAR.LE SB0, 0x0 ;  /* 0x000080000000791a */ /* 0x000fc80000000000 */
[----:B------:R-:W4:Y:S04]  /*98d0*/  LDL.LU R230, [R1+0x20] ;  /* 0x0000200001e67983 */ /* 0x000f280000300800 */
[----:B------:R-:W5:Y:S04]  /*98e0*/  LDL R231, [R1+0x188] ;  /* 0x0001880001e77983 */ /* 0x000f680000100800 */
[----:B------:R-:W1:Y:S04]  /*98f0*/  LDL R64, [R1+0x158] ;  /* 0x0001580001407983 */ /* 0x000e680000100800 */
[----:B------:R-:W2:Y:S04]  /*9900*/  LDL R66, [R1+0x184] ;  /* 0x0001840001427983 */ /* 0x000ea80000100800 */
[----:B------:R-:W2:Y:S04]  /*9910*/  LDL R65, [R1+0x170] ;  /* 0x0001700001417983 */ /* 0x000ea80000100800 */
[----:B------:R-:W2:Y:S04]  /*9920*/  LDL R67, [R1+0x174] ;  /* 0x0001740001437983 */ /* 0x000ea80000100800 */
[----:B------:R-:W2:Y:S04]  /*9930*/  LDL R40, [R1+0x118] ;  /* 0x0001180001287983 */ /* 0x000ea80000100800 */
[----:B------:R-:W2:Y:S04]  /*9940*/  LDL R225, [R1+0xf8] ;  /* 0x0000f80001e17983 */ /* 0x000ea80000100800 */
[----:B------:R-:W2:Y:S01]  /*9950*/  LDL R249, [R1+0x178] ;  /* 0x0001780001f97983 */ /* 0x000ea20000100800 */
[----:B------:R-:W-:-:S04]  /*9960*/  UIMAD.WIDE.U32 UR36, UR35, UR8, URZ ;  /* 0x00000008232472a5 */ /* 0x000fc8000f8e00ff */
[----:B------:R-:W-:Y:S02]  /*9970*/  UIMAD UR35, UR35, UR9, UR37 ;  /* 0x00000009232372a4 */ /* 0x000fe4000f8e0225 */
[----:B------:R-:W-:Y:S02]  /*9980*/  USHF.L.U32 UR33, UR36, 0x6, URZ ;  /* 0x0000000624217899 */ /* 0x000fe400080006ff */
[----:B------:R-:W-:Y:S02]  /*9990*/  USHF.L.U64.HI UR34, UR36, 0x6, UR35 ;  /* 0x0000000624227899 */ /* 0x000fe40008010223 */
[----:B------:R-:W-:Y:S01]  /*99a0*/  ULEA UR33, UP0, UR8, UR33, 0x5 ;  /* 0x0000002108217291 */ /* 0x000fe2000f8028ff */
[----:B---3--:R-:W-:Y:S01]  /*99b0*/  LOP3.LUT R0, R210, 0x8, RZ, 0xc0, !PT ;  /* 0x00000008d2007812 */ /* 0x008fe200078ec0ff */
[----:B------:R-:W-:Y:S02]  /*99c0*/  IMAD.U32 R6, RZ, RZ, UR36 ;  /* 0x00000024ff067e24 */ /* 0x000fe4000f8e00ff */
[----:B------:R-:W-:-:S02]  /*99d0*/  ULEA.HI.X UR34, UR8, UR34, UR9, 0x5, UP0 ;  /* 0x0000002208227291 */ /* 0x000fc400080f2c09 */
[----:B------:R-:W-:Y:S02]  /*99e0*/  IMAD.U32 R3, RZ, RZ, UR33 ;  /* 0x00000021ff037e24 */ /* 0x000fe4000f8e00ff */
[----:B------:R-:W-:Y:S02]  /*99f0*/  IMAD.U32 R7, RZ, RZ, UR37 ;  /* 0x00000025ff077e24 */ /* 0x000fe4000f8e00ff */
[----:B------:R-:W-:Y:S01]  /*9a00*/  IMAD.U32 R7, RZ, RZ, UR34 ;  /* 0x00000022ff077e24 */ /* 0x000fe2000f8e00ff */
[----:B------:R-:W-:Y:S01]  /*9a10*/  BAR.SYNC.DEFER_BLOCKING 0x0 ;  /* 0x0000000000007b1d */ /* 0x000fe20000010000 */
[----:B----4-:R-:W-:Y:S01]  /*9a20*/  LOP3.LUT R8, R230, R0, RZ, 0x3c, !PT ;  /* 0x00000000e6087212 */ /* 0x010fe200078e3cff */
[----:B------:R-:W-:Y:S01]  /*9a30*/  IMAD.U32 R0, RZ, RZ, UR35 ;  /* 0x00000023ff007e24 */ /* 0x000fe2000f8e00ff */
[-C--:B-----5:R-:W-:Y:S02]  /*9a40*/  LEA R4, P1, R6, R231.reuse, 0x7 ;  /* 0x000000e706047211 */ /* 0x0a0fe400078238ff */
[----:B------:R-:W-:-:S02]  /*9a50*/  LEA R2, P0, R3, R231, 0x1 ;  /* 0x000000e703027211 */ /* 0x000fc400078008ff */
[----:B-1----:R-:W-:Y:S02]  /*9a60*/  ISETP.GE.AND P2, PT, R64, UR27, PT ;  /* 0x0000001b40007c0c */ /* 0x002fe4000bf46270 */
[-C--:B--2---:R-:W-:Y:S02]  /*9a70*/  LEA.HI.X R5, R6, R66.reuse, R0, 0x7, P1 ;  /* 0x0000004206057211 */ /* 0x084fe400008f3c00 */
[----:B------:R-:W-:Y:S02]  /*9a80*/  LEA.HI.X R3, R3, R66, R7, 0x1, P0 ;  /* 0x0000004203037211 */ /* 0x000fe400000f0c07 */
[----:B------:R-:W-:Y:S02]  /*9a90*/  ISETP.GE.AND P1, PT, R65, UR27, PT ;  /* 0x0000001b41007c0c */ /* 0x000fe4000bf26270 */
[----:B------:R-:W-:-:S05]  /*9aa0*/  ISETP.GE.AND P0, PT, R67, UR27, PT ;  /* 0x0000001b43007c0c */ /* 0x000fca000bf06270 */
[----:B------:R-:W-:Y:S01]  /*9ab0*/  @!PT LDS RZ, [RZ] ;  /* 0x00000000fffff984 */ /* 0x000fe20000000800 */
[----:B------:R-:W-:Y:S01]  /*9ac0*/  @!PT LDS RZ, [RZ] ;  /* 0x00000000fffff984 */ /* 0x000fe20000000800 */
[----:B------:R-:W-:Y:S01]  /*9ad0*/  @!PT LDS RZ, [RZ] ;  /* 0x00000000fffff984 */ /* 0x000fe20000000800 */
[----:B------:R-:W-:Y:S01]  /*9ae0*/  @!P2 LDGSTS.E.BYPASS.LTC128B.128 [R215+0x9000], desc[UR20][R4.64] ;  /* 0x0900000004d7afae */ /* 0x000fe2000b981a14 */
[----:B------:R-:W-:-:S03]  /*9af0*/  LOP3.LUT R0, R212, 0x120, R40, 0xf8, !PT ;  /* 0x00000120d4007812 */ /* 0x000fc600078ef828 */
[----:B------:R-:W-:Y:S01]  /*9b00*/  @P2 STS.128 [R215+0x9000], RZ ;  /* 0x009000ffd7002388 */ /* 0x000fe20000000c00 */
[----:B------:R-:W-:Y:S02]  /*9b10*/  LOP3.LUT R41, R41, R229, RZ, 0xfc, !PT ;  /* 0x000000e529297212 */ /* 0x000fe400078efcff */
[----:B------:R-:W-:Y:S01]  /*9b20*/  LOP3.LUT R0, R0, R8, RZ, 0xfc, !PT ;  /* 0x0000000800007212 */ /* 0x000fe200078efcff */
[----:B------:R-:W-:Y:S01]  /*9b30*/  @!PT LDS RZ, [RZ] ;  /* 0x00000000fffff984 */ /* 0x000fe20000000800 */
[----:B------:R-:W-:Y:S01]  /*9b40*/  @!PT LDS RZ, [RZ] ;  /* 0x00000000fffff984 */ /* 0x000fe20000000800 */
[----:B------:R-:W-:Y:S01]  /*9b50*/  @!PT LDS RZ, [RZ] ;  /* 0x00000000fffff984 */ /* 0x000fe20000000800 */
[----:B------:R-:W-:Y:S04]  /*9b60*/  @!P1 LDGSTS.E.BYPASS.LTC128B.128 [R215+0xa000], desc[UR20][R4.64+0x40] ;  /* 0x0a00004004d79fae */ /* 0x000fe8000b981a14 */
[----:B------:R-:W-:Y:S01]  /*9b70*/  @P1 STS.128 [R215+0xa000], RZ ;  /* 0x00a000ffd7001388 */ /* 0x000fe20000000c00 */
[----:B------:R-:W-:-:S03]  /*9b80*/  LEA R41, R41, UR13, 0x1 ;  /* 0x0000000d29297c11 */ /* 0x000fc6000f8e08ff */
[----:B------:R-:W-:Y:S01]  /*9b90*/  @!PT LDS RZ, [RZ] ;  /* 0x00000000fffff984 */ /* 0x000fe20000000800 */
[----:B------:R-:W-:Y:S01]  /*9ba0*/  @!PT LDS RZ, [RZ] ;  /* 0x00000000fffff984 */ /* 0x000fe20000000800 */
[----:B------:R-:W-:Y:S01]  /*9bb0*/  @!PT LDS RZ, [RZ] ;  /* 0x00000000fffff984 */ /* 0x000fe20000000800 */
[----:B------:R1:W-:Y:S01]  /*9bc0*/  @!P0 LDGSTS.E.BYPASS.LTC128B.128 [R215+0xb000], desc[UR20][R4.64+0x80] ;  /* 0x0b00008004d78fae */ /* 0x0003e2000b981a14 */
[----:B------:R-:W-:-:S03]  /*9bd0*/  LEA R208, R0, UR13, 0x1 ;  /* 0x0000000d00d07c11 */ /* 0x000fc6000f8e08ff */
        /* <DEDUP_REMOVED lines=17> */
[----:B------:R-:W3:Y:S01]  /*9cf0*/  LDSM.16.M88.4 R52, [R41+0x6800] ;  /* 0x006800002934783b */ /* 0x000ee20000000200 */
[----:B------:R-:W-:-:S02]  /*9d00*/  IMAD.IADD R44, R225, 0x1, R41 ;  /* 0x00000001e12c7824 */ /* 0x000fc400078e0229 */
[----:B------:R-:W-:Y:S01]  /*9d10*/  IMAD.IADD R252, R225, 0x1, R208 ;  /* 0x00000001e1fc7824 */ /* 0x000fe200078e02d0 */
[----:B------:R-:W-:Y:S04]  /*9d20*/  LDSM.16.M88.4 R16, [R208] ;  /* 0x00000000d010783b */ /* 0x000fe80000000200 */
[----:B------:R-:W4:Y:S04]  /*9d30*/  LDSM.16.M88.4 R60, [R41+0x6000] ;  /* 0x00600000293c783b */ /* 0x000f280000000200 */
[----:B------:R-:W5:Y:S04]  /*9d40*/  LDSM.16.M88.4 R56, [R41+0x6400] ;  /* 0x006400002938783b */ /* 0x000f680000000200 */
[----:B-1----:R-:W-:Y:S04]  /*9d50*/  LDSM.16.M88.4 R4, [R252+0x1000] ;  /* 0x00100000fc04783b */ /* 0x002fe80000000200 */
[----:B------:R-:W1:Y:S04]  /*9d60*/  LDSM.16.M88.4 R24, [R44+0x6800] ;  /* 0x006800002c18783b */ /* 0x000e680000000200 */
[----:B------:R-:W2:Y:S04]  /*9d70*/  LDSM.16.M88.4 R36, [R41+0x6c00] ;  /* 0x006c00002924783b */ /* 0x000ea80000000200 */
[----:B------:R-:W-:Y:S04]  /*9d80*/  STL [R1+0x104], R8 ;  /* 0x0001040801007387 */ /* 0x000fe80000100800 */
[----:B------:R-:W2:Y:S04]  /*9d90*/  LDSM.16.M88.4 R20, [R44+0x6c00] ;  /* 0x006c00002c14783b */ /* 0x000ea80000000200 */
[----:B------:R-:W-:Y:S01]  /*9da0*/  LDSM.16.M88.4 R32, [R44+0x6000] ;  /* 0x006000002c20783b */ /* 0x000fe20000000200 */
[C---:B---3--:R-:W-:Y:S03]  /*9db0*/  HMMA.16816.F32.BF16 R176, R12.reuse, R54, RZ ;  /* 0x000000360cb0723c */ /* 0x048fe600000418ff */
[----:B------:R-:W-:Y:S04]  /*9dc0*/  LDSM.16.M88.4 R28, [R44+0x6400] ;  /* 0x006400002c1c783b */ /* 0x000fe80000000200 */
[----:B------:R-:W3:Y:S01]  /*9dd0*/  LDSM.16.M88.4 R8, [R252] ;  /* 0x00000000fc08783b */ /* 0x000ee20000000200 */
[----:B------:R-:W-:Y:S01]  /*9de0*/  HMMA.16816.F32.BF16 R180, R12, R52, RZ ;  /* 0x000000340cb4723c */ /* 0x000fe200000418ff */
[----:B------:R-:W-:-:S02]  /*9df0*/  IMAD.MOV.U32 R40, RZ, RZ, R249 ;  /* 0x000000ffff287224 */ /* 0x000fc400078e00f9 */
[----:B------:R-:W0:Y:S05]  /*9e00*/  LDGDEPBAR ;  /* 0x00000000000079af */ /* 0x000e2a0000000000 */
[-C--:B----4-:R-:W-:Y:S08]  /*9e10*/  HMMA.16816.F32.BF16 R204, R16, R60.reuse, RZ ;  /* 0x0000003c10cc723c */ /* 0x090ff000000418ff */
[C---:B------:R-:W-:Y:S08]  /*9e20*/  HMMA.16816.F32.BF16 R200, R12.reuse, R60, RZ ;  /* 0x0000003c0cc8723c */ /* 0x040ff000000418ff */
[-C--:B------:R-:W-:Y:S08]  /*9e30*/  HMMA.16816.F32.BF16 R196, R12, R62.reuse, RZ ;  /* 0x0000003e0cc4723c */ /* 0x080ff000000418ff */
[----:B------:R-:W-:Y:S08]  /*9e40*/  HMMA.16816.F32.BF16 R224, R16, R62, RZ ;  /* 0x0000003e10e0723c */ /* 0x000ff000000418ff */
[C---:B-----5:R-:W-:Y:S08]  /*9e50*/  HMMA.16816.F32.BF16 R188, R12.reuse, R56, RZ ;  /* 0x000000380cbc723c */ /* 0x060ff000000418ff */
[----:B------:R-:W-:Y:S08]  /*9e60*/  HMMA.16816.F32.BF16 R184, R12, R58, RZ ;  /* 0x0000003a0cb8723c */ /* 0x000ff000000418ff */
[C---:B------:R-:W-:Y:S08]  /*9e70*/  HMMA.16816.F32.BF16 R60, R16.reuse, R56, RZ ;  /* 0x00000038103c723c */ /* 0x040ff000000418ff */
[C---:B------:R-:W-:Y:S08]  /*9e80*/  HMMA.16816.F32.BF16 R220, R16.reuse, R58, RZ ;  /* 0x0000003a10dc723c */ /* 0x040ff000000418ff */
[C---:B------:R-:W-:Y:S08]  /*9e90*/  HMMA.16816.F32.BF16 R56, R16.reuse, R52, RZ ;  /* 0x000000341038723c */ /* 0x040ff000000418ff */
[----:B------:R-:W-:Y:S08]  /*9ea0*/  HMMA.16816.F32.BF16 R216, R16, R54, RZ ;  /* 0x0000003610d8723c */ /* 0x000ff000000418ff */
[----:B-1----:R-:W-:Y:S08]  /*9eb0*/  HMMA.16816.F32.BF16 R52, R4, R26, R176 ;  /* 0x0000001a0434723c */ /* 0x002ff000000418b0 */
[C---:B--2---:R-:W-:Y:S08]  /*9ec0*/  HMMA.16816.F32.BF16 R64, R12.reuse, R38, RZ ;  /* 0x000000260c40723c */ /* 0x044ff000000418ff */
[-C--:B------:R-:W-:Y:S08]  /*9ed0*/  HMMA.16816.F32.BF16 R172, R12, R36.reuse, RZ ;  /* 0x000000240cac723c */ /* 0x080ff000000418ff */
[C---:B------:R-:W-:Y:S08]  /*9ee0*/  HMMA.16816.F32.BF16 R12, R16.reuse, R36, RZ ;  /* 0x00000024100c723c */ /* 0x040ff000000418ff */
[----:B------:R-:W-:Y:S08]  /*9ef0*/  HMMA.16816.F32.BF16 R16, R16, R38, RZ ;  /* 0x000000261010723c */ /* 0x000ff000000418ff */
[----:B------:R-:W-:Y:S01]  /*9f00*/  HMMA.16816.F32.BF16 R228, R4, R24, R180 ;  /* 0x0000001804e4723c */ /* 0x000fe200000418b4 */
[----:B------:R-:W-:-:S02]  /*9f10*/  IMAD.MOV.U32 R39, RZ, RZ, R52 ;  /* 0x000000ffff277224 */ /* 0x000fc400078e0034 */
[----:B------:R-:W-:Y:S02]  /*9f20*/  IMAD.MOV.U32 R38, RZ, RZ, R53 ;  /* 0x000000ffff267224 */ /* 0x000fe400078e0035 */
[----:B------:R-:W-:Y:S02]  /*9f30*/  IMAD.MOV.U32 R37, RZ, RZ, R54 ;  /* 0x000000ffff257224 */ /* 0x000fe400078e0036 */
[----:B------:R-:W-:Y:S01]  /*9f40*/  IMAD.MOV.U32 R36, RZ, RZ, R55 ;  /* 0x000000ffff247224 */ /* 0x000fe200078e0037 */
[----:B------:R-:W-:Y:S08]  /*9f50*/  HMMA.16816.F32.BF16 R248, R4, R22, R64 ;  /* 0x0000001604f8723c */ /* 0x000ff00000041840 */
[----:B---3--:R-:W-:Y:S03]  /*9f60*/  HMMA.16816.F32.BF16 R64, R8, R28, R60 ;  /* 0x0000001c0840723c */ /* 0x008fe6000004183c */
[----:B------:R-:W-:-:S02]  /*9f70*/  IMAD.MOV.U32 R45, RZ, RZ, R228 ;  /* 0x000000ffff2d7224 */ /* 0x000fc400078e00e4 */
[----:B------:R-:W-:-:S03]  /*9f80*/  IMAD.MOV.U32 R3, RZ, RZ, R229 ;  /* 0x000000ffff037224 */ /* 0x000fc600078e00e5 */
[C---:B------:R-:W-:Y:S01]  /*9f90*/  HMMA.16816.F32.BF16 R52, R8.reuse, R34, R224 ;  /* 0x000000220834723c */ /* 0x040fe200000418e0 */
[----:B------:R-:W-:Y:S02]  /*9fa0*/  IMAD.MOV.U32 R224, RZ, RZ, R39 ;  /* 0x000000ffffe07224 */ /* 0x000fe400078e0027 */
        /* <DEDUP_REMOVED lines=9> */
[C---:B------:R-:W-:Y:S01]  /*a040*/  HMMA.16816.F32.BF16 R56, R8.reuse, R20, R12 ;  /* 0x000000140838723c */ /* 0x040fe2000004180c */
[----:B------:R-:W-:Y:S07]  /*a050*/  LDSM.16.M88.4 R12, [R208+0x3000] ;  /* 0x00300000d00c783b */ /* 0x000fee0000000200 */
[----:B------:R-:W-:Y:S08]  /*a060*/  HMMA.16816.F32.BF16 R36, R8, R30, R220 ;  /* 0x0000001e0824723c */ /* 0x000ff000000418dc */
[C---:B------:R-:W-:Y:S08]  /*a070*/  HMMA.16816.F32.BF16 R236, R4.reuse, R32, R200 ;  /* 0x0000002004ec723c */ /* 0x040ff000000418c8 */
[----:B------:R-:W-:Y:S01]  /*a080*/  HMMA.16816.F32.BF16 R228, R4, R34, R196 ;  /* 0x0000002204e4723c */ /* 0x000fe200000418c4 */
[----:B------:R-:W-:Y:S07]  /*a090*/  LDSM.16.M88.4 R4, [R208+0x2000] ;  /* 0x00200000d004783b */ /* 0x000fee0000000200 */
[C---:B------:R-:W-:Y:S01]  /*a0a0*/  HMMA.16816.F32.BF16 R172, R8.reuse, R32, R204 ;  /* 0x0000002008ac723c */ /* 0x040fe200000418cc */
[----:B------:R-:W1:Y:S07]  /*a0b0*/  LDSM.16.M88.4 R32, [R41+0x7800] ;  /* 0x007800002920783b */ /* 0x000e6e0000000200 */
[C---:B------:R-:W-:Y:S01]  /*a0c0*/  HMMA.16816.F32.BF16 R28, R8.reuse, R26, R216 ;  /* 0x0000001a081c723c */ /* 0x040fe200000418d8 */
[----:B------:R-:W2:Y:S07]  /*a0d0*/  LDSM.16.M88.4 R24, [R41+0x7c00] ;  /* 0x007c00002918783b */ /* 0x000eae0000000200 */
[----:B------:R-:W-:Y:S01]  /*a0e0*/  HMMA.16816.F32.BF16 R20, R8, R22, R16 ;  /* 0x000000160814723c */ /* 0x000fe20000041810 */
[----:B------:R-:W3:Y:S04]  /*a0f0*/  LDSM.16.M88.4 R16, [R41+0x7000] ;  /* 0x007000002910783b */ /* 0x000ee80000000200 */
[----:B------:R-:W4:Y:S03]  /*a100*/  LDSM.16.M88.4 R8, [R41+0x7400] ;  /* 0x007400002908783b */ /* 0x000f260000000200 */
[C---:B-1----:R-:W-:Y:S08]  /*a110*/  HMMA.16816.F32.BF16 R200, R4.reuse, R32, R60 ;  /* 0x0000002004c8723c */ /* 0x042ff0000004183c */
[C---:B--2---:R-:W-:Y:S08]  /*a120*/  HMMA.16816.F32.BF16 R196, R4.reuse, R24, R56 ;  /* 0x0000001804c4723c */ /* 0x044ff00000041838 */
[C---:B---3--:R-:W-:Y:S08]  /*a130*/  HMMA.16816.F32.BF16 R216, R4.reuse, R16, R172 ;  /* 0x0000001004d8723c */ /* 0x048ff000000418ac */
[C---:B----4-:R-:W-:Y:S08]  /*a140*/  HMMA.16816.F32.BF16 R204, R4.reuse, R8, R64 ;  /* 0x0000000804cc723c */ /* 0x050ff00000041840 */
[C---:B------:R-:W-:Y:S08]  /*a150*/  HMMA.16816.F32.BF16 R188, R4.reuse, R18, R52 ;  /* 0x0000001204bc723c */ /* 0x040ff00000041834 */
[C---:B------:R-:W-:Y:S01]  /*a160*/  HMMA.16816.F32.BF16 R184, R4.reuse, R10, R36 ;  /* 0x0000000a04b8723c */ /* 0x040fe20000041824 */
[----:B------:R-:W-:Y:S07]  /*a170*/  LDSM.16.M88.4 R36, [R44+0x7c00] ;  /* 0x007c00002c24783b */ /* 0x000fee0000000200 */
[C---:B------:R-:W-:Y:S01]  /*a180*/  HMMA.16816.F32.BF16 R180, R4.reuse, R34, R28 ;  /* 0x0000002204b4723c */ /* 0x040fe2000004181c */
[----:B------:R-:W-:Y:S07]  /*a190*/  LDSM.16.M88.4 R28, [R44+0x7800] ;  /* 0x007800002c1c783b */ /* 0x000fee0000000200 */
[----:B------:R-:W-:Y:S01]  /*a1a0*/  HMMA.16816.F32.BF16 R176, R4, R26, R20 ;  /* 0x0000001a04b0723c */ /* 0x000fe20000041814 */
[----:B------:R-:W-:Y:S04]  /*a1b0*/  LDSM.16.M88.4 R20, [R44+0x7000] ;  /* 0x007000002c14783b */ /* 0x000fe80000000200 */
[----:B------:R-:W1:Y:S03]  /*a1c0*/  LDSM.16.M88.4 R4, [R252+0x2000] ;  /* 0x00200000fc04783b */ /* 0x000e660000000200 */
[C---:B------:R-:W-:Y:S08]  /*a1d0*/  HMMA.16816.F32.BF16 R172, R12.reuse, R16, R236 ;  /* 0x000000100cac723c */ /* 0x040ff000000418ec */
[C---:B------:R-:W-:Y:S01]  /*a1e0*/  HMMA.16816.F32.BF16 R64, R12.reuse, R18, R228 ;  /* 0x000000120c40723c */ /* 0x040fe200000418e4 */
[----:B------:R-:W2:Y:S07]  /*a1f0*/  LDSM.16.M88.4 R16, [R44+0x7400] ;  /* 0x007400002c10783b */ /* 0x000eae0000000200 */
[C---:B------:R-:W-:Y:S08]  /*a200*/  HMMA.16816.F32.BF16 R60, R12.reuse, R8, R244 ;  /* 0x000000080c3c723c */ /* 0x040ff000000418f4 */
[----:B------:R-:W-:Y:S01]  /*a210*/  HMMA.16816.F32.BF16 R56, R12, R10, R232 ;  /* 0x0000000a0c38723c */ /* 0x000fe200000418e8 */
[----:B------:R-:W3:Y:S01]  /*a220*/  LDSM.16.M88.4 R8, [R252+0x3000] ;  /* 0x00300000fc08783b */ /* 0x000ee20000000200 */
[----:B------:R-:W-:-:S02]  /*a230*/  IMAD.MOV.U32 R220, RZ, RZ, R45 ;  /* 0x000000ffffdc7224 */ /* 0x000fc400078e002d */
[----:B------:R-:W-:Y:S02]  /*a240*/  IMAD.MOV.U32 R221, RZ, RZ, R3 ;  /* 0x000000ffffdd7224 */ /* 0x000fe400078e0003 */
[----:B------:R-:W-:Y:S02]  /*a250*/  IMAD.MOV.U32 R222, RZ, RZ, R2 ;  /* 0x000000ffffde7224 */ /* 0x000fe400078e0002 */
[----:B------:R-:W-:Y:S01]  /*a260*/  IMAD.MOV.U32 R223, RZ, RZ, R0 ;  /* 0x000000ffffdf7224 */ /* 0x000fe200078e0000 */
[----:B------:R-:W-:Y:S08]  /*a270*/  HMMA.16816.F32.BF16 R232, R12, R34, R224 ;  /* 0x000000220ce8723c */ /* 0x000ff000000418e0 */
[----:B-1----:R-:W-:Y:S08]  /*a280*/  HMMA.16816.F32.BF16 R224, R4, R20, R216 ;  /* 0x0000001404e0723c */ /* 0x002ff000000418d8 */
[----:B------:R-:W-:Y:S01]  /*a290*/  HMMA.16816.F32.BF16 R52, R12, R32, R220 ;  /* 0x000000200c34723c */ /* 0x000fe200000418dc */
[----:B------:R-:W-:Y:S07]  /*a2a0*/  LDSM.16.M88.4 R32, [R41+0x8c00] ;  /* 0x008c00002920783b */ /* 0x000fee0000000200 */
        /* <DEDUP_REMOVED lines=9> */
[----:B------:R-:W-:Y:S01]  /*a340*/  HMMA.16816.F32.BF16 R228, R12, R26, R248 ;  /* 0x0000001a0ce4723c */ /* 0x000fe200000418f8 */
[----:B------:R-:W2:Y:S04]  /*a350*/  LDSM.16.M88.4 R24, [R41+0x8000] ;  /* 0x008000002918783b */ /* 0x000ea80000000200 */
[----:B------:R-:W4:Y:S03]  /*a360*/  LDSM.16.M88.4 R12, [R208+0x5000] ;  /* 0x00500000d00c783b */ /* 0x000f260000000200 */
[C---:B---3--:R-:W-:Y:S08]  /*a370*/  HMMA.16816.F32.BF16 R172, R8.reuse, R20, R172 ;  /* 0x0000001408ac723c */ /* 0x048ff000000418ac */
[C---:B------:R-:W-:Y:S01]  /*a380*/  HMMA.16816.F32.BF16 R64, R8.reuse, R22, R64 ;  /* 0x000000160840723c */ /* 0x040fe20000041840 */
[----:B------:R-:W3:Y:S07]  /*a390*/  LDSM.16.M88.4 R20, [R41+0x8400] ;  /* 0x008400002914783b */ /* 0x000eee0000000200 */
[C---:B------:R-:W-:Y:S08]  /*a3a0*/  HMMA.16816.F32.BF16 R60, R8.reuse, R16, R60 ;  /* 0x00000010083c723c */ /* 0x040ff0000004183c */
[C---:B------:R-:W-:Y:S01]  /*a3b0*/  HMMA.16816.F32.BF16 R56, R8.reuse, R18, R56 ;  /* 0x000000120838723c */ /* 0x040fe20000041838 */
[----:B------:R-:W5:Y:S07]  /*a3c0*/  LDSM.16.M88.4 R16, [R41+0x8800] ;  /* 0x008800002910783b */ /* 0x000f6e0000000200 */
[C---:B------:R-:W-:Y:S08]  /*a3d0*/  HMMA.16816.F32.BF16 R52, R8.reuse, R28, R52 ;  /* 0x0000001c0834723c */ /* 0x040ff00000041834 */
[----:B------:R-:W-:Y:S08]  /*a3e0*/  HMMA.16816.F32.BF16 R28, R8, R30, R232 ;  /* 0x0000001e081c723c */ /* 0x000ff000000418e8 */
[C---:B-1----:R-:W-:Y:S08]  /*a3f0*/  HMMA.16816.F32.BF16 R232, R4.reuse, R32, R196 ;  /* 0x0000002004e8723c */ /* 0x042ff000000418c4 */
[----:B------:R-:W-:Y:S08]  /*a400*/  HMMA.16816.F32.BF16 R196, R4, R34, R176 ;  /* 0x0000002204c4723c */ /* 0x000ff000000418b0 */
[C---:B------:R-:W-:Y:S08]  /*a410*/  HMMA.16816.F32.BF16 R236, R8.reuse, R36, R236 ;  /* 0x0000002408ec723c */ /* 0x040ff000000418ec */
[----:B------:R-:W-:Y:S01]  /*a420*/  HMMA.16816.F32.BF16 R184, R8, R38, R228 ;  /* 0x0000002608b8723c */ /* 0x000fe200000418e4 */
[----:B------:R-:W-:Y:S07]  /*a430*/  LDSM.16.M88.4 R8, [R252+0x4000] ;  /* 0x00400000fc08783b */ /* 0x000fee0000000200 */
[C---:B--2---:R-:W-:Y:S08]  /*a440*/  HMMA.16816.F32.BF16 R188, R4.reuse, R24, R224 ;  /* 0x0000001804bc723c */ /* 0x044ff000000418e0 */
[----:B------:R-:W-:Y:S08]  /*a450*/  HMMA.16816.F32.BF16 R220, R4, R26, R220 ;  /* 0x0000001a04dc723c */ /* 0x000ff000000418dc */
[C---:B----4-:R-:W-:Y:S08]  /*a460*/  HMMA.16816.F32.BF16 R172, R12.reuse, R24, R172 ;  /* 0x000000180cac723c */ /* 0x050ff000000418ac */
[----:B------:R-:W-:Y:S01]  /*a470*/  HMMA.16816.F32.BF16 R176, R12, R26, R64 ;  /* 0x0000001a0cb0723c */ /* 0x000fe20000041840 */
[----:B------:R-:W1:Y:S07]  /*a480*/  LDSM.16.M88.4 R24, [R44+0x8000] ;  /* 0x008000002c18783b */ /* 0x000e6e0000000200 */
[C---:B---3--:R-:W-:Y:S08]  /*a490*/  HMMA.16816.F32.BF16 R228, R4.reuse, R22, R204 ;  /* 0x0000001604e4723c */ /* 0x048ff000000418cc */
[C---:B------:R-:W-:Y:S08]  /*a4a0*/  HMMA.16816.F32.BF16 R216, R4.reuse, R20, R216 ;  /* 0x0000001404d8723c */ /* 0x040ff000000418d8 */
[C---:B-----5:R-:W-:Y:S08]  /*a4b0*/  HMMA.16816.F32.BF16 R224, R4.reuse, R16, R200 ;  /* 0x0000001004e0723c */ /* 0x060ff000000418c8 */
[----:B------:R-:W-:Y:S01]  /*a4c0*/  HMMA.16816.F32.BF16 R204, R4, R18, R180 ;  /* 0x0000001204cc723c */ /* 0x000fe200000418b4 */
[----:B------:R-:W2:Y:S07]  /*a4d0*/  LDSM.16.M88.4 R4, [R252+0x5000] ;  /* 0x00500000fc04783b */ /* 0x000eae0000000200 */
[C---:B------:R-:W-:Y:S08]  /*a4e0*/  HMMA.16816.F32.BF16 R180, R12.reuse, R20, R60 ;  /* 0x000000140cb4723c */ /* 0x040ff0000004183c */
[C---:B------:R-:W-:Y:S01]  /*a4f0*/  HMMA.16816.F32.BF16 R64, R12.reuse, R22, R56 ;  /* 0x000000160c40723c */ /* 0x040fe20000041838 */
[----:B------:R-:W3:Y:S07]  /*a500*/  LDSM.16.M88.4 R20, [R44+0x8400] ;  /* 0x008400002c14783b */ /* 0x000eee0000000200 */
[C---:B------:R-:W-:Y:S01]  /*a510*/  HMMA.16816.F32.BF16 R36, R12.reuse, R18, R28 ;  /* 0x000000120c24723c */ /* 0x040fe2000004181c */
[----:B------:R-:W4:Y:S07]  /*a520*/  LDSM.16.M88.4 R28, [R44+0x8c00] ;  /* 0x008c00002c1c783b */ /* 0x000f2e0000000200 */
[----:B------:R-:W-:Y:S01]  /*a530*/  HMMA.16816.F32.BF16 R56, R12, R16, R52 ;  /* 0x000000100c38723c */ /* 0x000fe20000041834 */
[----:B------:R-:W5:Y:S01]  /*a540*/  LDSM.16.M88.4 R16, [R44+0x8800] ;  /* 0x008800002c10783b */ /* 0x000f620000000200 */
[----:B------:R-:W-:Y:S01]  /*a550*/  IMAD.U32 R0, RZ, RZ, UR26 ;  /* 0x0000001aff007e24 */ /* 0x000fe2000f8e00ff */
[----:B------:R-:W-:-:S05]  /*a560*/  DEPBAR.LE SB0, 0x0 ;  /* 0x000080000000791a */ /* 0x000fca0000000000 */
[----:B-1----:R-:W-:Y:S01]  /*a570*/  HMMA.16816.F32.BF16 R60, R8, R24, R188 ;  /* 0x00000018083c723c */ /* 0x002fe200000418bc */
[----:B------:R-:W-:-:S04]  /*a580*/  IMAD R0, R0, 0x40, R40 ;  /* 0x0000004000007824 */ /* 0x000fc800078e0228 */
[----:B------:R-:W-:-:S03]  /*a590*/  VIADD R2, R0, 0xffffff80 ;  /* 0xffffff8000027836 */ /* 0x000fc60000000000 */
[----:B------:R-:W-:Y:S02]  /*a5a0*/  HMMA.16816.F32.BF16 R52, R12, R34, R184 ;  /* 0x000000220c34723c */ /* 0x000fe400000418b8 */
[----:B------:R-:W-:Y:S02]  /*a5b0*/  I2FP.F32.U32 R3, R2 ;  /* 0x0000000200037245 */ /* 0x000fe40000201000 */
[----:B------:R-:W-:-:S04]  /*a5c0*/  ISETP.GE.AND P3, PT, R2, R48, PT ;  /* 0x000000300200720c */ /* 0x000fc80003f66270 */
[----:B--2---:R-:W-:Y:S08]  /*a5d0*/  HMMA.16816.F32.BF16 R172, R4, R24, R172 ;  /* 0x0000001804ac723c */ /* 0x004ff000000418ac */
[C---:B---3--:R-:W-:Y:S08]  /*a5e0*/  HMMA.16816.F32.BF16 R184, R8.reuse, R20, R216 ;  /* 0x0000001408b8723c */ /* 0x048ff000000418d8 */
[----:B----4-:R-:W-:Y:S01]  /*a5f0*/  HMMA.16816.F32.BF16 R196, R8, R30, R196 ;  /* 0x0000001e08c4723c */ /* 0x010fe200000418c4 */
[----:B------:R-:W-:-:S07]  /*a600*/  ISETP.GE.AND P5, PT, R2, R51, PT ;  /* 0x000000330200720c */ /* 0x000fce0003fa6270 */
[----:B-----5:R-:W-:Y:S01]  /*a610*/  HMMA.16816.F32.BF16 R224, R8, R16, R224 ;  /* 0x0000001008e0723c */ /* 0x020fe200000418e0 */
[----:B------:R-:W-:-:S07]  /*a620*/  ISETP.GE.AND P4, PT, R2, R50, PT ;  /* 0x000000320200720c */ /* 0x000fce0003f86270 */
[----:B------:R-:W-:Y:S01]  /*a630*/  HMMA.16816.F32.BF16 R216, R4, R16, R56 ;  /* 0x0000001004d8723c */ /* 0x000fe20000041838 */
[----:B------:R-:W-:-:S07]  /*a640*/  FFMA.FTZ R16, R3, UR7, R60 ;  /* 0x0000000703107c23 */ /* 0x000fce000801003c */
[C---:B------:R-:W-:Y:S01]  /*a650*/  HMMA.16816.F32.BF16 R200, R4.reuse, R22, R64 ;  /* 0x0000001604c8723c */ /* 0x040fe20000041840 */
[----:B------:R-:W-:Y:S01]  /*a660*/  FSEL R67, R16, -INF , !P3 ;  /* 0xff80000010437808 */ /* 0x000fe20005800000 */
[----:B------:R-:W-:Y:S01]  /*a670*/  BAR.SYNC.DEFER_BLOCKING 0x0 ;  /* 0x0000000000007b1d */ /* 0x000fe20000010000 */
[----:B------:R-:W-:Y:S01]  /*a680*/  ISETP.GE.AND P3, PT, R2, R49, PT ;  /* 0x000000310200720c */ /* 0x000fe20003f66270 */
[----:B------:R-:W-:Y:S02]  /*a690*/  VIADD R2, R0, 0xffffffb8 ;  /* 0xffffffb800027836 */ /* 0x000fe40000000000 */
[----:B------:R-:W-:Y:S02]  /*a6a0*/  FFMA.FTZ R17, R3, UR7, R62 ;  /* 0x0000000703117c23 */ /* 0x000fe4000801003e */
[----:B------:R-:W-:Y:S01]  /*a6b0*/  HMMA.16816.F32.BF16 R176, R4, R26, R176 ;  /* 0x0000001a04b0723c */ /* 0x000fe200000418b0 */
[----:B------:R-:W-:Y:S02]  /*a6c0*/  I2FP.F32.U32 R16, R2 ;  /* 0x0000000200107245 */ /* 0x000fe40000201000 */
[----:B------:R-:W-:-:S05]  /*a6d0*/  FSEL R193, R17, -INF , !P5 ;  /* 0xff80000011c17808 */ /* 0x000fca0006800000 */
[----:B------:R-:W-:Y:S01]  /*a6e0*/  HMMA.16816.F32.BF16 R180, R4, R20, R180 ;  /* 0x0000001404b4723c */ /* 0x000fe200000418b4 */
[----:B------:R-:W-:Y:S01]  /*a6f0*/  FFMA.FTZ R17, R16, UR7, R196 ;  /* 0x0000000710117c23 */ /* 0x000fe200080100c4 */
[----:B------:R-:W-:-:S06]  /*a700*/  ISETP.GE.AND P5, PT, R2, R48, PT ;  /* 0x000000300200720c */ /* 0x000fcc0003fa6270 */
[C---:B------:R-:W-:Y:S08]  /*a710*/  HMMA.16816.F32.BF16 R24, R8.reuse, R26, R220 ;  /* 0x0000001a0818723c */ /* 0x040ff000000418dc */
[----:B------:R-:W-:Y:S08]  /*a720*/  HMMA.16816.F32.BF16 R20, R8, R22, R228 ;  /* 0x000000160814723c */ /* 0x000ff000000418e4 */
[----:B------:R-:W-:Y:S01]  /*a730*/  HMMA.16816.F32.BF16 R188, R4, R30, R52 ;  /* 0x0000001e04bc723c */ /* 0x000fe20000041834 */
[----:B------:R-:W-:-:S07]  /*a740*/  FSEL R209, R17, -INF , !P5 ;  /* 0xff80000011d17808 */ /* 0x000fce0006800000 */
[-C--:B------:R-:W-:Y:S08]  /*a750*/  HMMA.16816.F32.BF16 R228, R4, R18.reuse, R36 ;  /* 0x0000001204e4723c */ /* 0x080ff00000041824 */
[----:B------:R-:W-:Y:S01]  /*a760*/  HMMA.16816.F32.BF16 R220, R8, R18, R204 ;  /* 0x0000001208dc723c */ /* 0x000fe200000418cc */
[C---:B------:R-:W-:Y:S01]  /*a770*/  FFMA.FTZ R18, R3.reuse, UR7, R172 ;  /* 0x0000000703127c23 */ /* 0x040fe200080100ac */
[----:B------:R-:W-:Y:S01]  /*a780*/  FFMA.FTZ R3, R3, UR7, R174 ;  /* 0x0000000703037c23 */ /* 0x000fe200080100ae */
[----:B------:R-:W-:-:S03]  /*a790*/  ISETP.GE.AND P5, PT, R2, R49, PT ;  /* 0x000000310200720c */ /* 0x000fc60003fa6270 */
[----:B------:R-:W-:Y:S02]  /*a7a0*/  FSEL R205, R18, -INF , !P4 ;  /* 0xff80000012cd7808 */ /* 0x000fe40006000000 */
[----:B------:R-:W-:Y:S02]  /*a7b0*/  FSEL R206, R3, -INF , !P3 ;  /* 0xff80000003ce7808 */ /* 0x000fe40005800000 */
[C---:B------:R-:W-:Y:S02]  /*a7c0*/  ISETP.GE.AND P4, PT, R2.reuse, R51, PT ;  /* 0x000000330200720c */ /* 0x040fe40003f86270 */
[----:B------:R-:W-:Y:S01]  /*a7d0*/  ISETP.GE.AND P3, PT, R2, R50, PT ;  /* 0x000000320200720c */ /* 0x000fe20003f66270 */
[----:B------:R-:W-:Y:S02]  /*a7e0*/  VIADD R2, R0, 0xffffff81 ;  /* 0xffffff8100027836 */ /* 0x000fe40000000000 */
[----:B------:R-:W-:-:S03]  /*a7f0*/  FFMA.FTZ R17, R16, UR7, R198 ;  /* 0x0000000710117c23 */ /* 0x000fc600080100c6 */
[----:B------:R-:W-:Y:S01]  /*a800*/  I2FP.F32.U32 R3, R2 ;  /* 0x0000000200037245 */ /* 0x000fe20000201000 */
[C---:B------:R-:W-:Y:S01]  /*a810*/  FFMA.FTZ R18, R16.reuse, UR7, R188 ;  /* 0x0000000710127c23 */ /* 0x040fe200080100bc */
[----:B------:R-:W-:Y:S01]  /*a820*/  FSEL R198, R17, -INF , !P4 ;  /* 0xff80000011c67808 */ /* 0x000fe20006000000 */
[----:B------:R-:W-:Y:S01]  /*a830*/  FFMA.FTZ R16, R16, UR7, R190 ;  /* 0x0000000710107c23 */ /* 0x000fe200080100be */
[----:B------:R-:W-:Y:S01]  /*a840*/  ISETP.GE.AND P4, PT, R2, R48, PT ;  /* 0x000000300200720c */ /* 0x000fe20003f86270 */
[----:B------:R-:W-:Y:S01]  /*a850*/  FFMA.FTZ R17, R3, UR7, R61 ;  /* 0x0000000703117c23 */ /* 0x000fe2000801003d */
[----:B------:R-:W-:Y:S02]  /*a860*/  FSEL R204, R18, -INF , !P3 ;  /* 0xff80000012cc7808 */ /* 0x000fe40005800000 */
[----:B------:R-:W-:Y:S02]  /*a870*/  FSEL R207, R16, -INF , !P5 ;  /* 0xff80000010cf7808 */ /* 0x000fe40006800000 */
[----:B------:R-:W-:-:S02]  /*a880*/  FSEL R40, R17, -INF , !P4 ;  /* 0xff80000011287808 */ /* 0x000fc40006000000 */
[C---:B------:R-:W-:Y:S02]  /*a890*/  ISETP.GE.AND P3, PT, R2.reuse, R51, PT ;  /* 0x000000330200720c */ /* 0x040fe40003f66270 */
[C---:B------:R-:W-:Y:S02]  /*a8a0*/  ISETP.GE.AND P5, PT, R2.reuse, R50, PT ;  /* 0x000000320200720c */ /* 0x040fe40003fa6270 */
[----:B------:R-:W-:Y:S01]  /*a8b0*/  ISETP.GE.AND P4, PT, R2, R49, PT ;  /* 0x000000310200720c */ /* 0x000fe20003f86270 */
[----:B------:R-:W-:Y:S02]  /*a8c0*/  VIADD R2, R0, 0xffffff88 ;  /* 0xffffff8800027836 */ /* 0x000fe40000000000 */
[----:B------:R-:W-:-:S03]  /*a8d0*/  FFMA.FTZ R17, R3, UR7, R63 ;  /* 0x0000000703117c23 */ /* 0x000fc6000801003f */
[----:B------:R-:W-:Y:S01]  /*a8e0*/  I2FP.F32.U32 R16, R2 ;  /* 0x0000000200107245 */ /* 0x000fe20000201000 */
[----:B------:R-:W-:Y:S01]  /*a8f0*/  FFMA.FTZ R18, R3, UR7, R173 ;  /* 0x0000000703127c23 */ /* 0x000fe200080100ad */
        /* <DEDUP_REMOVED lines=90> */
[----:B------:R-:W-:Y:S01]  /*aea0*/  FSEL R64, R16, -INF , !P3 ;  /* 0xff80000010407808 */ /* 0x000fe20005800000 */
[----:B------:R-:W-:Y:S01]  /*aeb0*/  FFMA.FTZ R3, R17, UR7, R218 ;  /* 0x0000000711037c23 */ /* 0x000fe200080100da */
[----:B------:R-:W-:-:S02]  /*aec0*/  ISETP.GE.AND P5, PT, R2, R51, PT ;  /* 0x000000330200720c */ /* 0x000fc40003fa6270 */
[C---:B------:R-:W-:Y:S02]  /*aed0*/  ISETP.GE.AND P4, PT, R2.reuse, R50, PT ;  /* 0x000000320200720c */ /* 0x040fe40003f86270 */
[----:B------:R-:W-:Y:S01]  /*aee0*/  ISETP.GE.AND P3, PT, R2, R49, PT ;  /* 0x000000310200720c */ /* 0x000fe20003f66270 */
[C---:B------:R-:W-:Y:S02]  /*aef0*/  VIADD R2, R0.reuse, 0xffffffa1 ;  /* 0xffffffa100027836 */ /* 0x040fe40000000000 */
[C---:B------:R-:W-:Y:S01]  /*af00*/  FFMA.FTZ R19, R17.reuse, UR7, R216 ;  /* 0x0000000711137c23 */ /* 0x040fe200080100d8 */
[----:B------:R-:W-:Y:S01]  /*af10*/  FFMA.FTZ R18, R17, UR7, R226 ;  /* 0x0000000711127c23 */ /* 0x000fe200080100e2 */
[----:B------:R-:W-:Y:S01]  /*af20*/  FSEL R58, R3, -INF , !P3 ;  /* 0xff800000033a7808 */ /* 0x000fe20005800000 */
[----:B------:R-:W-:Y:S01]  /*af30*/  VIADD R3, R0, 0xffffffa8 ;  /* 0xffffffa800037836 */ /* 0x000fe20000000000 */
[----:B------:R-:W-:Y:S01]  /*af40*/  I2FP.F32.U32 R16, R2 ;  /* 0x0000000200107245 */ /* 0x000fe20000201000 */
[----:B------:R-:W-:Y:S01]  /*af50*/  HMMA.16816.F32.BF16 R32, R12, R32, R236 ;  /* 0x000000200c20723c */ /* 0x000fe200000418ec */
[----:B------:R-:W-:-:S02]  /*af60*/  FSEL R53, R19, -INF , !P4 ;  /* 0xff80000013357808 */ /* 0x000fc40006000000 */
[----:B------:R-:W-:Y:S01]  /*af70*/  FSEL R45, R18, -INF , !P5 ;  /* 0xff800000122d7808 */ /* 0x000fe20006800000 */
[C---:B------:R-:W-:Y:S01]  /*af80*/  FFMA.FTZ R14, R16.reuse, UR7, R227 ;  /* 0x00000007100e7c23 */ /* 0x040fe200080100e3 */
[----:B------:R-:W-:Y:S01]  /*af90*/  FFMA.FTZ R17, R16, UR7, R225 ;  /* 0x0000000710117c23 */ /* 0x000fe200080100e1 */
[C---:B------:R-:W-:Y:S02]  /*afa0*/  ISETP.GE.AND P4, PT, R2.reuse, R51, PT ;  /* 0x000000330200720c */ /* 0x040fe40003f86270 */
[----:B------:R-:W-:Y:S02]  /*afb0*/  I2FP.F32.U32 R12, R3 ;  /* 0x00000003000c7245 */ /* 0x000fe40000201000 */
[----:B------:R-:W-:Y:S01]  /*afc0*/  ISETP.GE.AND P5, PT, R2, R48, PT ;  /* 0x000000300200720c */ /* 0x000fe20003fa6270 */
[----:B------:R-:W-:Y:S01]  /*afd0*/  FFMA.FTZ R15, R16, UR7, R217 ;  /* 0x00000007100f7c23 */ /* 0x000fe200080100d9 */
[----:B------:R-:W-:Y:S01]  /*afe0*/  FSEL R37, R14, -INF , !P4 ;  /* 0xff8000000e257808 */ /* 0x000fe20006000000 */
[----:B------:R-:W-:Y:S01]  /*aff0*/  FFMA.FTZ R13, R16, UR7, R219 ;  /* 0x00000007100d7c23 */ /* 0x000fe200080100db */
[----:B------:R-:W-:Y:S01]  /*b000*/  FSEL R61, R17, -INF , !P5 ;  /* 0xff800000113d7808 */ /* 0x000fe20006800000 */
[----:B------:R-:W-:Y:S01]  /*b010*/  FFMA.FTZ R14, R12, UR7, R220 ;  /* 0x000000070c0e7c23 */ /* 0x000fe200080100dc */
[----:B------:R-:W-:-:S02]  /*b020*/  ISETP.GE.AND P3, PT, R2, R50, PT ;  /* 0x000000320200720c */ /* 0x000fc40003f66270 */
[----:B------:R-:W-:Y:S02]  /*b030*/  ISETP.GE.AND P5, PT, R2, R49, PT ;  /* 0x000000310200720c */ /* 0x000fe40003fa6270 */
[----:B------:R-:W-:Y:S01]  /*b040*/  ISETP.GE.AND P4, PT, R3, R48, PT ;  /* 0x000000300300720c */ /* 0x000fe20003f86270 */
[----:B------:R-:W-:Y:S01]  /*b050*/  HMMA.16816.F32.BF16 R16, R8, R28, R232 ;  /* 0x0000001c0810723c */ /* 0x000fe200000418e8 */
[----:B------:R-:W-:Y:S02]  /*b060*/  FSEL R39, R15, -INF , !P3 ;  /* 0xff8000000f277808 */ /* 0x000fe40005800000 */
[----:B------:R-:W-:Y:S02]  /*b070*/  FSEL R52, R13, -INF , !P5 ;  /* 0xff8000000d347808 */ /* 0x000fe40006800000 */
[----:B------:R-:W-:Y:S01]  /*b080*/  FSEL R55, R14, -INF , !P4 ;  /* 0xff8000000e377808 */ /* 0x000fe20006000000 */
[----:B------:R-:W-:Y:S01]  /*b090*/  VIADD R2, R0, 0xffffffa9 ;  /* 0xffffffa900027836 */ /* 0x000fe20000000000 */
[----:B------:R-:W-:-:S02]  /*b0a0*/  ISETP.GE.AND P3, PT, R3, R51, PT ;  /* 0x000000330300720c */ /* 0x000fc40003f66270 */
[C---:B------:R-:W-:Y:S02]  /*b0b0*/  ISETP.GE.AND P5, PT, R3.reuse, R50, PT ;  /* 0x000000320300720c */ /* 0x040fe40003fa6270 */
[----:B------:R-:W-:Y:S01]  /*b0c0*/  ISETP.GE.AND P4, PT, R3, R49, PT ;  /* 0x000000310300720c */ /* 0x000fe20003f86270 */
[C---:B------:R-:W-:Y:S01]  /*b0d0*/  FFMA.FTZ R3, R12.reuse, UR7, R230 ;  /* 0x000000070c037c23 */ /* 0x040fe200080100e6 */
[----:B------:R-:W-:Y:S01]  /*b0e0*/  I2FP.F32.U32 R8, R2 ;  /* 0x0000000200087245 */ /* 0x000fe20000201000 */
[C---:B------:R-:W-:Y:S01]  /*b0f0*/  FFMA.FTZ R13, R12.reuse, UR7, R222 ;  /* 0x000000070c0d7c23 */ /* 0x040fe200080100de */
[----:B------:R-:W-:Y:S02]  /*b100*/  FFMA.FTZ R10, R12, UR7, R228 ;  /* 0x000000070c0a7c23 */ /* 0x000fe400080100e4 */
[----:B------:R-:W-:Y:S01]  /*b110*/  FSEL R38, R3, -INF , !P4 ;  /* 0xff80000003267808 */ /* 0x000fe20006000000 */
[----:B------:R-:W-:Y:S01]  /*b120*/  VIADD R3, R0, 0xffffffb0 ;  /* 0xffffffb000037836 */ /* 0x000fe20000000000 */
[----:B------:R-:W-:Y:S01]  /*b130*/  HMMA.16816.F32.BF16 R28, R4, R28, R32 ;  /* 0x0000001c041c723c */ /* 0x000fe20000041820 */
[C---:B------:R-:W-:Y:S01]  /*b140*/  FFMA.FTZ R6, R8.reuse, UR7, R229 ;  /* 0x0000000708067c23 */ /* 0x040fe200080100e5 */
[----:B------:R-:W-:Y:S01]  /*b150*/  FSEL R26, R13, -INF , !P3 ;  /* 0xff8000000d1a7808 */ /* 0x000fe20005800000 */
[----:B------:R-:W-:Y:S01]  /*b160*/  FFMA.FTZ R9, R8, UR7, R221 ;  /* 0x0000000708097c23 */ /* 0x000fe200080100dd */
[----:B------:R-:W-:Y:S01]  /*b170*/  FSEL R36, R10, -INF , !P5 ;  /* 0xff8000000a247808 */ /* 0x000fe20006800000 */
[----:B------:R-:W-:Y:S01]  /*b180*/  FFMA.FTZ R7, R8, UR7, R223 ;  /* 0x0000000708077c23 */ /* 0x000fe200080100df */
[----:B------:R-:W-:-:S02]  /*b190*/  ISETP.GE.AND P4, PT, R2, R50, PT ;  /* 0x000000320200720c */ /* 0x000fc40003f86270 */
[----:B------:R-:W-:Y:S02]  /*b1a0*/  I2FP.F32.U32 R4, R3 ;  /* 0x0000000300047245 */ /* 0x000fe40000201000 */
[C---:B------:R-:W-:Y:S02]  /*b1b0*/  ISETP.GE.AND P3, PT, R2.reuse, R48, PT ;  /* 0x000000300200720c */ /* 0x040fe40003f66270 */
[----:B------:R-:W-:Y:S01]  /*b1c0*/  ISETP.GE.AND P5, PT, R2, R51, PT ;  /* 0x000000330200720c */ /* 0x000fe20003fa6270 */
[----:B------:R-:W-:Y:S01]  /*b1d0*/  FFMA.FTZ R5, R8, UR7, R231 ;  /* 0x0000000708057c23 */ /* 0x000fe200080100e7 */
[----:B------:R-:W-:Y:S01]  /*b1e0*/  FSEL R25, R6, -INF , !P4 ;  /* 0xff80000006197808 */ /* 0x000fe20006000000 */
[----:B------:R-:W-:Y:S01]  /*b1f0*/  FFMA.FTZ R6, R4, UR7, R16 ;  /* 0x0000000704067c23 */ /* 0x000fe20008010010 */
[----:B------:R-:W-:Y:S02]  /*b200*/  FSEL R46, R9, -INF , !P3 ;  /* 0xff800000092e7808 */ /* 0x000fe40005800000 */
[----:B------:R-:W-:-:S02]  /*b210*/  FSEL R22, R7, -INF , !P5 ;  /* 0xff80000007167808 */ /* 0x000fc40006800000 */
[----:B------:R-:W-:Y:S01]  /*b220*/  ISETP.GE.AND P3, PT, R2, R49, PT ;  /* 0x000000310200720c */ /* 0x000fe20003f66270 */
[----:B------:R-:W-:Y:S01]  /*b230*/  VIADD R2, R0, 0xffffffb1 ;  /* 0xffffffb100027836 */ /* 0x000fe20000000000 */
[----:B------:R-:W-:Y:S02]  /*b240*/  ISETP.GE.AND P5, PT, R3, R48, PT ;  /* 0x000000300300720c */ /* 0x000fe40003fa6270 */
[----:B------:R-:W-:Y:S01]  /*b250*/  FSEL R32, R5, -INF , !P3 ;  /* 0xff80000005207808 */ /* 0x000fe20005800000 */
[----:B------:R-:W-:Y:S01]  /*b260*/  FFMA.FTZ R5, R4, UR7, R18 ;  /* 0x0000000704057c23 */ /* 0x000fe20008010012 */
[----:B------:R-:W-:Y:S02]  /*b270*/  FSEL R34, R6, -INF , !P5 ;  /* 0xff80000006227808 */ /* 0x000fe40006800000 */
[C---:B------:R-:W-:Y:S02]  /*b280*/  ISETP.GE.AND P4, PT, R3.reuse, R51, PT ;  /* 0x000000330300720c */ /* 0x040fe40003f86270 */
[----:B------:R-:W-:-:S02]  /*b290*/  ISETP.GE.AND P3, PT, R3, R50, PT ;  /* 0x000000320300720c */ /* 0x000fc40003f66270 */
[----:B------:R-:W-:Y:S02]  /*b2a0*/  ISETP.GE.AND P5, PT, R3, R49, PT ;  /* 0x000000310300720c */ /* 0x000fe40003fa6270 */
[----:B------:R-:W-:Y:S01]  /*b2b0*/  I2FP.F32.U32 R3, R2 ;  /* 0x0000000200037245 */ /* 0x000fe20000201000 */
[C---:B------:R-:W-:Y:S01]  /*b2c0*/  FFMA.FTZ R6, R4.reuse, UR7, R28 ;  /* 0x0000000704067c23 */ /* 0x040fe2000801001c */
[----:B------:R-:W-:Y:S01]  /*b2d0*/  FSEL R18, R5, -INF , !P4 ;  /* 0xff80000005127808 */ /* 0x000fe20006000000 */
[----:B------:R-:W-:Y:S01]  /*b2e0*/  FFMA.FTZ R4, R4, UR7, R30 ;  /* 0x0000000704047c23 */ /* 0x000fe2000801001e */
[----:B------:R-:W-:Y:S01]  /*b2f0*/  ISETP.GE.AND P4, PT, R2, R48, PT ;  /* 0x000000300200720c */ /* 0x000fe20003f86270 */
[C---:B------:R-:W-:Y:S01]  /*b300*/  FFMA.FTZ R5, R3.reuse, UR7, R17 ;  /* 0x0000000703057c23 */ /* 0x040fe20008010011 */
[----:B------:R-:W-:Y:S01]  /*b310*/  VIADD R0, R0, 0xffffffb9 ;  /* 0xffffffb900007836 */ /* 0x000fe20000000000 */
[----:B------:R-:W-:Y:S02]  /*b320*/  FSEL R21, R6, -INF , !P3 ;  /* 0xff80000006157808 */ /* 0x000fe40005800000 */
[----:B------:R-:W-:Y:S01]  /*b330*/  FSEL R23, R4, -INF , !P5 ;  /* 0xff80000004177808 */ /* 0x000fe20006800000 */
[----:B------:R-:W-:Y:S01]  /*b340*/  FFMA.FTZ R4, R3, UR7, R19 ;  /* 0x0000000703047c23 */ /* 0x000fe20008010013 */
[----:B------:R-:W-:-:S02]  /*b350*/  FSEL R24, R5, -INF , !P4 ;  /* 0xff80000005187808 */ /* 0x000fc40006000000 */
[C---:B------:R-:W-:Y:S02]  /*b360*/  ISETP.GE.AND P3, PT, R2.reuse, R51, PT ;  /* 0x000000330200720c */ /* 0x040fe40003f66270 */
[C---:B------:R-:W-:Y:S02]  /*b370*/  ISETP.GE.AND P5, PT, R2.reuse, R50, PT ;  /* 0x000000320200720c */ /* 0x040fe40003fa6270 */
[----:B------:R-:W-:Y:S02]  /*b380*/  ISETP.GE.AND P4, PT, R2, R49, PT ;  /* 0x000000310200720c */ /* 0x000fe40003f86270 */
[----:B------:R-:W-:Y:S01]  /*b390*/  I2FP.F32.U32 R2, R0 ;  /* 0x0000000000027245 */ /* 0x000fe20000201000 */
[C---:B------:R-:W-:Y:S01]  /*b3a0*/  FFMA.FTZ R5, R3.reuse, UR7, R29 ;  /* 0x0000000703057c23 */ /* 0x040fe2000801001d */
[----:B------:R-:W-:Y:S01]  /*b3b0*/  FSEL R12, R4, -INF , !P3 ;  /* 0xff800000040c7808 */ /* 0x000fe20005800000 */
[----:B------:R-:W-:Y:S01]  /*b3c0*/  FFMA.FTZ R3, R3, UR7, R31 ;  /* 0x0000000703037c23 */ /* 0x000fe2000801001f */
[----:B------:R-:W-:Y:S01]  /*b3d0*/  ISETP.GE.AND P3, PT, R0, R48, PT ;  /* 0x000000300000720c */ /* 0x000fe20003f66270 */
[----:B------:R-:W-:Y:S01]  /*b3e0*/  FFMA.FTZ R4, R2, UR7, R197 ;  /* 0x0000000702047c23 */ /* 0x000fe200080100c5 */
[----:B------:R-:W-:Y:S01]  /*b3f0*/  UISETP.GE.U32.AND UP1, UPT, UR26, 0x3, UPT ;  /* 0x000000031a00788c */ /* 0x000fe2000bf26070 */
[----:B------:R-:W-:-:S02]  /*b400*/  FSEL R15, R5, -INF , !P5 ;  /* 0xff800000050f7808 */ /* 0x000fc40006800000 */
[----:B------:R-:W-:Y:S02]  /*b410*/  FSEL R19, R3, -INF , !P4 ;  /* 0xff80000003137808 */ /* 0x000fe40006000000 */
[----:B------:R-:W-:Y:S01]  /*b420*/  FSEL R20, R4, -INF , !P3 ;  /* 0xff80000004147808 */ /* 0x000fe20005800000 */
[----:B------:R-:W-:Y:S01]  /*b430*/  FFMA.FTZ R3, R2, UR7, R199 ;  /* 0x0000000702037c23 */ /* 0x000fe200080100c7 */
[C---:B------:R-:W-:Y:S02]  /*b440*/  ISETP.GE.AND P5, PT, R0.reuse, R51, PT ;  /* 0x000000330000720c */ /* 0x040fe40003fa6270 */
[C---:B------:R-:W-:Y:S02]  /*b450*/  ISETP.GE.AND P4, PT, R0.reuse, R50, PT ;  /* 0x000000320000720c */ /* 0x040fe40003f86270 */
[----:B------:R-:W-:Y:S01]  /*b460*/  ISETP.GE.AND P3, PT, R0, R49, PT ;  /* 0x000000310000720c */ /* 0x000fe20003f66270 */
[C---:B------:R-:W-:Y:S01]  /*b470*/  FFMA.FTZ R0, R2.reuse, UR7, R189 ;  /* 0x0000000702007c23 */ /* 0x040fe200080100bd */
[----:B------:R-:W-:Y:S01]  /*b480*/  FFMA.FTZ R2, R2, UR7, R191 ;  /* 0x0000000702027c23 */ /* 0x000fe200080100bf */
[----:B------:R-:W-:-:S03]  /*b490*/  FSEL R11, R3, -INF , !P5 ;  /* 0xff800000030b7808 */ /* 0x000fc60006800000 */
        /* <DEDUP_REMOVED lines=54> */
.L_x_788:
[----:B------:R2:W-:Y:S02]  /*b800*/  STS.128 [R215+0x8800], RZ ;  /* 0x008800ffd7007388 */ /* 0x0005e40000000c00 */
.L_x_789:
[----:B------:R-:W-:Y:S05]  /*b810*/  BSYNC.RECONVERGENT B0 ;  /* 0x0000000000007941 */ /* 0x000fea0003800200 */
.L_x_787:
[----:B------:R-:W0:Y:S02]  /*b820*/  LDGDEPBAR ;  /* 0x00000000000079af */ /* 0x000e240000000000 */
.L_x_786:
[----:B------:R-:W4:Y:S04]  /*b830*/  LDL.64 R6, [R1+0x138] ;  /* 0x0001380001067983 */ /* 0x000f280000100a00 */
[----:B------:R-:W2:Y:S04]  /*b840*/  LDL.64 R16, [R1+0xd8] ;  /* 0x0000d80001107983 */ /* 0x000ea80000100a00 */
[----:B-1----:R-:W2:Y:S04]  /*b850*/  LDL.64 R4, [R1+0x108] ;  /* 0x0001080001047983 */ /* 0x002ea80000100a00 */
[----:B------:R-:W2:Y:S04]  /*b860*/  LDL.64 R28, [R1+0x148] ;  /* 0x00014800011c7983 */ /* 0x000ea80000100a00 */
[----:B------:R1:W-:Y:S04]  /*b870*/  STL.64 [R1+0x218], R224 ;  /* 0x000218e001007387 */ /* 0x0003e80000100a00 */
[----:B-1----:R-:W2:Y:S01]  /*b880*/  LDL.64 R224, [R1+0x10] ;  /* 0x0000100001e07983 */ /* 0x002ea20000100a00 */
[----:B------:R-:W-:-:S04]  /*b890*/  FMNMX3.FTZ R0, R104, R67, R40, !PT ;  /* 0x0000004368007276 */ /* 0x000fc80007810028 */
[----:B------:R-:W-:-:S04]  /*b8a0*/  FMNMX3.FTZ R0, R0, R194, R178, !PT ;  /* 0x000000c200007276 */ /* 0x000fc800078100b2 */
[----:B------:R-:W-:-:S04]  /*b8b0*/  FMNMX3.FTZ R0, R0, R179, R176, !PT ;  /* 0x000000b300007276 */ /* 0x000fc800078100b0 */
[----:B------:R-:W-:Y:S01]  /*b8c0*/  FMNMX3.FTZ R0, R0, R107, R100, !PT ;  /* 0x0000006b00007276 */ /* 0x000fe20007810064 */
[----:B------:R-:W-:-:S03]  /*b8d0*/  UIADD3 UR27, UPT, UPT, UR25, -0x2, URZ ;  /* 0xfffffffe191b7890 */ /* 0x000fc6000fffe0ff */
[----:B------:R-:W-:Y:S01]  /*b8e0*/  FMNMX3.FTZ R0, R0, R64, R61, !PT ;  /* 0x0000004000007276 */ /* 0x000fe2000781003d */
[----:B---3--:R-:W-:-:S03]  /*b8f0*/  IMAD.U32 R2, RZ, RZ, UR23 ;  /* 0x00000017ff027e24 */ /* 0x008fc6000f8e00ff */
[----:B------:R-:W-:-:S04]  /*b900*/  FMNMX3.FTZ R0, R0, R55, R46, !PT ;  /* 0x0000003700007276 */ /* 0x000fc8000781002e */
[----:B------:R-:W-:Y:S02]  /*b910*/  FMNMX3.FTZ R0, R0, R34, R24, !PT ;  /* 0x0000002200007276 */ /* 0x000fe40007810018 */
[----:B------:R-:W-:Y:S02]  /*b920*/  FMNMX3.FTZ R3, R103, R193, R172, !PT ;  /* 0x000000c167037276 */ /* 0x000fe400078100ac */
[----:B------:R-:W-:Y:S02]  /*b930*/  FMNMX3.FTZ R0, R0, R209, R20, !PT ;  /* 0x000000d100007276 */ /* 0x000fe40007810014 */
[----:B------:R-:W-:-:S03]  /*b940*/  FMNMX3.FTZ R3, R3, R173, R66, !PT ;  /* 0x000000ad03037276 */ /* 0x000fc60007810042 */
[----:B------:R-:W1:Y:S01]  /*b950*/  SHFL.BFLY PT, R10, R0, 0x2, 0x1f ;  /* 0x0c401f00000a7f89 */ /* 0x000e6200000e0000 */
[----:B------:R-:W-:-:S04]  /*b960*/  FMNMX3.FTZ R3, R3, R60, R57, !PT ;  /* 0x0000003c03037276 */ /* 0x000fc80007810039 */
[----:B------:R-:W-:-:S04]  /*b970*/  FMNMX3.FTZ R8, R3, R54, R47, !PT ;  /* 0x0000003603087276 */ /* 0x000fc8000781002f */
[----:B------:R-:W-:Y:S01]  /*b980*/  FMNMX3.FTZ R8, R8, R45, R37, !PT ;  /* 0x0000002d08087276 */ /* 0x000fe20007810025 */
        /* <DEDUP_REMOVED lines=17> */
[----:B----4-:R-:W-:-:S05]  /*baa0*/  LOP3.LUT R2, R2, UR27, R7, 0x96, !PT ;  /* 0x0000001b02027c12 */ /* 0x010fca000f8e9607 */
[----:B------:R-:W-:-:S05]  /*bab0*/  IMAD.WIDE.U32 R6, R2, -0x326172a9, RZ ;  /* 0xcd9e8d5702067825 */ /* 0x000fca00078e00ff */
[----:B--2---:R-:W-:-:S05]  /*bac0*/  LOP3.LUT R2, R4, UR16, R7, 0x96, !PT ;  /* 0x0000001004027c12 */ /* 0x004fca000f8e9607 */
[----:B------:R-:W-:-:S05]  /*bad0*/  IMAD.WIDE.U32 R2, R2, -0x2daee0ad, RZ ;  /* 0xd2511f5302027825 */ /* 0x000fca00078e00ff */
[----:B------:R-:W-:Y:S01]  /*bae0*/  LOP3.LUT R3, R28, UR30, R3, 0x96, !PT ;  /* 0x0000001e1c037c12 */ /* 0x000fe2000f8e9603 */
[----:B------:R-:W-:Y:S02]  /*baf0*/  IMAD.MOV.U32 R180, RZ, RZ, R16 ;  /* 0x000000ffffb47224 */ /* 0x000fe400078e0010 */
[----:B------:R-:W-:Y:S02]  /*bb00*/  IMAD.MOV.U32 R181, RZ, RZ, R17 ;  /* 0x000000ffffb57224 */ /* 0x000fe400078e0011 */
[----:B------:R-:W-:Y:S01]  /*bb10*/  IMAD.WIDE.U32 R16, R3, -0x326172a9, RZ ;  /* 0xcd9e8d5703107825 */ /* 0x000fe200078e00ff */
[----:B------:R-:W-:-:S05]  /*bb20*/  LOP3.LUT R4, R6, UR31, R225, 0x96, !PT ;  /* 0x0000001f06047c12 */ /* 0x000fca000f8e96e1 */
[----:B------:R-:W-:-:S05]  /*bb30*/  IMAD.WIDE.U32 R4, R4, -0x2daee0ad, RZ ;  /* 0xd2511f5304047825 */ /* 0x000fca00078e00ff */
[----:B------:R-:W-:Y:S02]  /*bb40*/  LOP3.LUT R2, R2, UR28, R5, 0x96, !PT ;  /* 0x0000001c02027c12 */ /* 0x000fe4000f8e9605 */
[----:B------:R-:W-:-:S03]  /*bb50*/  FMNMX3.FTZ R5, R8, R26, R22, !PT ;  /* 0x0000001a08057276 */ /* 0x000fc60007810016 */
[----:B------:R-:W-:Y:S01]  /*bb60*/  IMAD.WIDE.U32 R2, R2, -0x326172a9, RZ ;  /* 0xcd9e8d5702027825 */ /* 0x000fe200078e00ff */
[----:B------:R-:W-:-:S04]  /*bb70*/  FMNMX3.FTZ R5, R5, R18, R12, !PT ;  /* 0x0000001205057276 */ /* 0x000fc8000781000c */
[----:B------:R-:W-:Y:S02]  /*bb80*/  LOP3.LUT R9, R16, UR24, R3, 0x96, !PT ;  /* 0x0000001810097c12 */ /* 0x000fe4000f8e9603 */
[----:B-1----:R-:W-:Y:S02]  /*bb90*/  FMNMX.FTZ R3, R0, R10, !PT ;  /* 0x0000000a00037209 */ /* 0x002fe40007810000 */
[----:B------:R-:W-:-:S05]  /*bba0*/  FMNMX3.FTZ R0, R5, R198, R11, !PT ;  /* 0x000000c605007276 */ /* 0x000fca000781000b */
[----:B------:R-:W1:Y:S01]  /*bbb0*/  SHFL.BFLY PT, R5, R0, 0x2, 0x1f ;  /* 0x0c401f0000057f89 */ /* 0x000e6200000e0000 */
[----:B------:R-:W-:-:S05]  /*bbc0*/  LOP3.LUT R8, R224, UR29, R17, 0x96, !PT ;  /* 0x0000001de0087c12 */ /* 0x000fca000f8e9611 */
[----:B------:R-:W-:Y:S02]  /*bbd0*/  IMAD.WIDE.U32 R28, R8, -0x2daee0ad, RZ ;  /* 0xd2511f53081c7825 */ /* 0x000fe400078e00ff */
[----:B------:R-:W2:Y:S03]  /*bbe0*/  SHFL.BFLY PT, R8, R3, 0x1, 0x1f ;  /* 0x0c201f0003087f89 */ /* 0x000ea600000e0000 */
[----:B------:R-:W-:Y:S01]  /*bbf0*/  LOP3.LUT R16, R4, UR19, R29, 0x96, !PT ;  /* 0x0000001304107c12 */ /* 0x000fe2000f8e961d */
[----:B------:R-:W-:-:S04]  /*bc00*/  IMAD.WIDE.U32 R200, R9, -0x2daee0ad, RZ ;  /* 0xd2511f5309c87825 */ /* 0x000fc800078e00ff */
[----:B------:R-:W-:Y:S01]  /*bc10*/  IMAD.WIDE.U32 R16, R16, -0x326172a9, RZ ;  /* 0xcd9e8d5710107825 */ /* 0x000fe200078e00ff */
[----:B-1----:R-:W-:-:S05]  /*bc20*/  FMNMX.FTZ R0, R0, R5, !PT ;  /* 0x0000000500007209 */ /* 0x002fca0007810000 */
[----:B------:R-:W1:Y:S01]  /*bc30*/  SHFL.BFLY PT, R5, R0, 0x1, 0x1f ;  /* 0x0c201f0000057f89 */ /* 0x000e6200000e0000 */
[----:B------:R-:W-:Y:S02]  /*bc40*/  LOP3.LUT R4, R28, UR5, R201, 0x96, !PT ;  /* 0x000000051c047c12 */ /* 0x000fe4000f8e96c9 */
[----:B------:R-:W-:Y:S02]  /*bc50*/  LOP3.LUT R28, R2, UR15, R17, 0x96, !PT ;  /* 0x0000000f021c7c12 */ /* 0x000fe4000f8e9611 */
[----:B------:R-:W-:Y:S01]  /*bc60*/  FMNMX3.FTZ R2, R102, R205, R190, !PT ;  /* 0x000000cd66027276 */ /* 0x000fe200078100be */
[----:B------:R-:W-:Y:S01]  /*bc70*/  IMAD.WIDE.U32 R184, R4, -0x326172a9, RZ ;  /* 0xcd9e8d5704b87825 */ /* 0x000fe200078e00ff */
[----:B--2---:R-:W-:Y:S02]  /*bc80*/  FMNMX.FTZ R41, R3, R8, !PT ;  /* 0x0000000803297209 */ /* 0x004fe40007810000 */
[----:B------:R-:W-:Y:S01]  /*bc90*/  FMNMX3.FTZ R2, R2, R188, R174, !PT ;  /* 0x000000bc02027276 */ /* 0x000fe200078100ae */
[----:B------:R-:W-:Y:S01]  /*bca0*/  IMAD.MOV.U32 R4, RZ, RZ, R184 ;  /* 0x000000ffff047224 */ /* 0x000fe200078e00b8 */
[----:B------:R-:W-:-:S02]  /*bcb0*/  FSETP.NEU.FTZ.AND P5, PT, R41, -INF , PT ;  /* 0xff8000002900780b */ /* 0x000fc40003fbd000 */
[----:B------:R-:W-:Y:S01]  /*bcc0*/  FMNMX3.FTZ R3, R2, R105, R63, !PT ;  /* 0x0000006902037276 */ /* 0x000fe2000781003f */
[----:B------:R-:W-:Y:S01]  /*bcd0*/  FMUL.FTZ R2, R41, UR32 ;  /* 0x0000002029027c20 */ /* 0x000fe20008410000 */
[----:B------:R-:W-:-:S04]  /*bce0*/  LOP3.LUT R4, R4, 0xff, RZ, 0xc0, !PT ;  /* 0x000000ff04047812 */ /* 0x000fc800078ec0ff */
[----:B------:R-:W-:Y:S02]  /*bcf0*/  FSEL R2, R2, RZ, P5 ;  /* 0x000000ff02027208 */ /* 0x000fe40002800000 */
[----:B------:R-:W-:Y:S02]  /*bd00*/  ISETP.LE.U32.AND P3, PT, R4, UR6, PT ;  /* 0x0000000604007c0c */ /* 0x000fe4000bf63070 */
[----:B-1----:R-:W-:Y:S01]  /*bd10*/  FMNMX.FTZ R44, R0, R5, !PT ;  /* 0x00000005002c7209 */ /* 0x002fe20007810000 */
[--C-:B------:R-:W-:Y:S01]  /*bd20*/  FFMA.FTZ R4, R67, UR32, -R2.reuse ;  /* 0x0000002043047c23 */ /* 0x100fe20008010802 */
[----:B------:R-:W-:-:S03]  /*bd30*/  FFMA.FTZ R0, R40, UR32, -R2 ;  /* 0x0000002028007c23 */ /* 0x000fc60008010802 */
[----:B------:R1:W-:Y:S01]  /*bd40*/  MUFU.EX2 R189, R4 ;  /* 0x0000000400bd7308 */ /* 0x0003e20000000800 */
[----:B------:R-:W-:-:S07]  /*bd50*/  LOP3.LUT R16, R16, UR14, R185, 0x96, !PT ;  /* 0x0000000e10107c12 */ /* 0x000fce000f8e96b9 */
[----:B------:R2:W3:Y:S01]  /*bd60*/  MUFU.EX2 R191, R0 ;  /* 0x0000000000bf7308 */ /* 0x0004e20000000800 */
[----:B------:R-:W-:-:S04]  /*bd70*/  FSETP.NEU.FTZ.AND P4, PT, R44, -INF , PT ;  /* 0xff8000002c00780b */ /* 0x000fc80003f9d000 */
[----:B------:R-:W-:Y:S02]  /*bd80*/  FSEL R67, R44, RZ, P4 ;  /* 0x000000ff2c437208 */ /* 0x000fe40002000000 */
[----:B-1----:R-:W-:Y:S01]  /*bd90*/  LOP3.LUT R4, R16, 0xff, RZ, 0xc0, !PT ;  /* 0x000000ff10047812 */ /* 0x002fe200078ec0ff */
[----:B--2---:R-:W-:-:S05]  /*bda0*/  FMUL.FTZ R0, R44, UR32 ;  /* 0x000000202c007c20 */ /* 0x004fca0008410000 */
[----:B------:R-:W-:Y:S02]  /*bdb0*/  FSEL R0, R0, RZ, P4 ;  /* 0x000000ff00007208 */ /* 0x000fe40002000000 */
[----:B------:R-:W-:Y:S02]  /*bdc0*/  ISETP.LE.U32.AND P4, PT, R4, UR6, PT ;  /* 0x0000000604007c0c */ /* 0x000fe4000bf83070 */
[----:B---3--:R-:W-:-:S04]  /*bdd0*/  F2FP.BF16.F32.PACK_AB R10, R191, R189 ;  /* 0x000000bdbf0a723e */ /* 0x008fc800000010ff */
[C---:B------:R-:W-:Y:S01]  /*bde0*/  PRMT R35, R10.reuse, 0x7610, R35 ;  /* 0x000076100a237816 */ /* 0x040fe20000000023 */
[----:B------:R-:W-:Y:S01]  /*bdf0*/  FFMA.FTZ R9, R193, UR32, -R0 ;  /* 0x00000020c1097c23 */ /* 0x000fe20008010800 */
[----:B------:R-:W-:-:S05]  /*be00*/  PRMT R33, R10, 0x7632, R33 ;  /* 0x000076320a217816 */ /* 0x000fca0000000021 */
[----:B------:R-:W-:Y:S01]  /*be10*/  @!P4 HFMA2.BF16_V2 R30, -RZ.H0_H0, RZ.H0_H0, -R35.H0_H0 ;  /* 0x200000ffff1ec231 */ /* 0x000fe20000340923 */
[----:B------:R1:W-:Y:S01]  /*be20*/  MUFU.EX2 R193, R9 ;  /* 0x0000000900c17308 */ /* 0x0003e20000000800 */
[----:B------:R-:W-:Y:S01]  /*be30*/  STL [R1+0x4], R41 ;  /* 0x0000042901007387 */ /* 0x000fe20000100800 */
[--C-:B------:R-:W-:Y:S01]  /*be40*/  FFMA.FTZ R248, R18, UR32, -R0.reuse ;  /* 0x0000002012f87c23 */ /* 0x100fe20008010800 */
[----:B------:R-:W-:Y:S02]  /*be50*/  FFMA.FTZ R249, R12, UR32, -R0 ;  /* 0x000000200cf97c23 */ /* 0x000fe40008010800 */
[----:B------:R-:W-:Y:S04]  /*be60*/  STL [R1], R44 ;  /* 0x0000002c01007387 */ /* 0x000fe80000100800 */
[----:B------:R-:W-:Y:S01]  /*be70*/  STL [R1+0x1c0], R44 ;  /* 0x0001c02c01007387 */ /* 0x000fe20000100800 */
[----:B-1----:R-:W-:-:S02]  /*be80*/  PRMT R9, R35, 0x5410, R33 ;  /* 0x0000541023097816 */ /* 0x002fc40000000021 */
[----:B------:R-:W-:Y:S01]  /*be90*/  @!P4 PRMT R35, R30, 0x5410, RZ ;  /* 0x000054101e23c816 */ /* 0x000fe200000000ff */
[----:B------:R-:W-:Y:S04]  /*bea0*/  STL [R1+0x1c4], R41 ;  /* 0x0001c42901007387 */ /* 0x000fe80000100800 */
[----:B------:R-:W-:Y:S04]  /*beb0*/  STL [R1+0x1e4], R35 ;  /* 0x0001e42301007387 */ /* 0x000fe80000100800 */
[----:B------:R-:W-:Y:S04]  /*bec0*/  STL [R1+0xe8], R9 ;  /* 0x0000e80901007387 */ /* 0x000fe80000100800 */
[----:B------:R-:W-:Y:S04]  /*bed0*/  STL.64 [R1+0x200], R248 ;  /* 0x000200f801007387 */ /* 0x000fe80000100a00 */
[----:B------:R-:W2:Y:S01]  /*bee0*/  LDL.LU R218, [R1+0x160] ;  /* 0x0001600001da7983 */ /* 0x000ea20000300800 */
[----:B------:R-:W-:-:S04]  /*bef0*/  FMNMX3.FTZ R3, R3, R59, R56, !PT ;  /* 0x0000003b03037276 */ /* 0x000fc80007810038 */
[----:B------:R-:W-:-:S04]  /*bf00*/  FMNMX3.FTZ R3, R3, R53, R39, !PT ;  /* 0x0000003503037276 */ /* 0x000fc80007810027 */
[----:B------:R-:W-:-:S04]  /*bf10*/  FMNMX3.FTZ R3, R3, R36, R25, !PT ;  /* 0x0000002403037276 */ /* 0x000fc80007810019 */
[----:B------:R-:W-:-:S04]  /*bf20*/  FMNMX3.FTZ R3, R3, R21, R15, !PT ;  /* 0x0000001503037276 */ /* 0x000fc8000781000f */
[----:B------:R-:W-:Y:S02]  /*bf30*/  FMNMX3.FTZ R3, R3, R204, R13, !PT ;  /* 0x000000cc03037276 */ /* 0x000fe4000781000d */
[----:B------:R-:W-:-:S03]  /*bf40*/  PRMT R4, R16, 0x7632, R4 ;  /* 0x0000763210047816 */ /* 0x000fc60000000004 */
[----:B------:R-:W1:Y:S01]  /*bf50*/  SHFL.BFLY PT, R8, R3, 0x2, 0x1f ;  /* 0x0c401f0003087f89 */ /* 0x000e6200000e0000 */
[----:B------:R-:W-:Y:S02]  /*bf60*/  FMNMX3.FTZ R5, R101, R206, R195, !PT ;  /* 0x000000ce65057276 */ /* 0x000fe400078100c3 */
[----:B------:R-:W-:Y:S02]  /*bf70*/  LOP3.LUT R4, R4, 0xff, RZ, 0xc0, !PT ;  /* 0x000000ff04047812 */ /* 0x000fe400078ec0ff */
[----:B------:R-:W-:Y:S02]  /*bf80*/  FMNMX3.FTZ R5, R5, R196, R177, !PT ;  /* 0x000000c405057276 */ /* 0x000fe400078100b1 */
[----:B------:R-:W-:Y:S02]  /*bf90*/  FSEL R27, R41, RZ, P5 ;  /* 0x000000ff291b7208 */ /* 0x000fe40002800000 */
[----:B------:R-:W-:Y:S02]  /*bfa0*/  ISETP.LE.U32.AND P5, PT, R4, UR6, PT ;  /* 0x0000000604007c0c */ /* 0x000fe4000bfa3070 */
[----:B------:R-:W-:-:S04]  /*bfb0*/  FMNMX3.FTZ R4, R5, R175, R106, !PT ;  /* 0x000000af05047276 */ /* 0x000fc8000781006a */
[----:B------:R-:W-:-:S04]  /*bfc0*/  FMNMX3.FTZ R4, R4, R65, R62, !PT ;  /* 0x0000004104047276 */ /* 0x000fc8000781003e */
[----:B------:R-:W-:-:S04]  /*bfd0*/  FMNMX3.FTZ R5, R4, R58, R52, !PT ;  /* 0x0000003a04057276 */ /* 0x000fc80007810034 */
[----:B------:R-:W-:Y:S02]  /*bfe0*/  FMNMX3.FTZ R5, R5, R38, R32, !PT ;  /* 0x0000002605057276 */ /* 0x000fe40007810020 */
[----:B-1----:R-:W-:Y:S02]  /*bff0*/  FMNMX.FTZ R4, R3, R8, !PT ;  /* 0x0000000803047209 */ /* 0x002fe40007810000 */
[----:B------:R-:W-:Y:S02]  /*c000*/  LOP3.LUT R3, R16, 0xffff, RZ, 0xc0, !PT ;  /* 0x0000ffff10037812 */ /* 0x000fe400078ec0ff */
[----:B------:R-:W-:Y:S02]  /*c010*/  FMNMX3.FTZ R8, R5, R23, R19, !PT ;  /* 0x0000001705087276 */ /* 0x000fe40007810013 */
[----:B------:R-:W-:Y:S02]  /*c020*/  SHF.R.U32.HI R5, RZ, 0x8, R3 ;  /* 0x00000008ff057819 */ /* 0x000fe40000011603 */
[----:B------:R-:W-:-:S02]  /*c030*/  FMNMX3.FTZ R3, R8, R207, R14, !PT ;  /* 0x000000cf08037276 */ /* 0x000fc4000781000e */
[----:B------:R-:W-:Y:S01]  /*c040*/  LOP3.LUT R5, R5, 0xffff, RZ, 0xc0, !PT ;  /* 0x0000ffff05057812 */ /* 0x000fe200078ec0ff */
[----:B------:R-:W-:-:S03]  /*c050*/  FFMA.FTZ R8, R172, UR32, -R0 ;  /* 0x00000020ac087c23 */ /* 0x000fc60008010800 */
[----:B------:R-:W-:Y:S02]  /*c060*/  ISETP.LE.U32.AND P4, PT, R5, UR6, PT ;  /* 0x0000000605007c0c */ /* 0x000fe4000bf83070 */
[----:B------:R-:W1:Y:S01]  /*c070*/  SHFL.BFLY PT, R5, R3, 0x2, 0x1f ;  /* 0x0c401f0003057f89 */ /* 0x000e6200000e0000 */
[----:B------:R3:W4:Y:S03]  /*c080*/  MUFU.EX2 R197, R8 ;  /* 0x0000000800c57308 */ /* 0x0007260000000800 */
[----:B---3--:R-:W3:Y:S01]  /*c090*/  SHFL.BFLY PT, R8, R4, 0x1, 0x1f ;  /* 0x0c201f0004087f89 */ /* 0x008ee200000e0000 */
[--C-:B------:R-:W-:Y:S01]  /*c0a0*/  FFMA.FTZ R29, R60, UR32, -R0.reuse ;  /* 0x000000203c1d7c23 */ /* 0x100fe20008010800 */
[----:B-1----:R-:W-:Y:S01]  /*c0b0*/  FMNMX.FTZ R3, R3, R5, !PT ;  /* 0x0000000503037209 */ /* 0x002fe20007810000 */
        /* <DEDUP_REMOVED lines=11> */
[----:B------:R-:W1:Y:S01]  /*c170*/  SHFL.BFLY PT, R5, R3, 0x1, 0x1f ;  /* 0x0c201f0003057f89 */ /* 0x000e6200000e0000 */
[----:B----4-:R-:W-:-:S02]  /*c180*/  F2FP.BF16.F32.PACK_AB R0, R197, R193 ;  /* 0x000000c1c500723e */ /* 0x010fc400000010ff */
[----:B---3--:R-:W-:Y:S01]  /*c190*/  FMNMX.FTZ R48, R4, R8, !PT ;  /* 0x0000000804307209 */ /* 0x008fe20007810000 */
[----:B------:R-:W-:Y:S01]  /*c1a0*/  FFMA.FTZ R4, R194, UR32, -R2 ;  /* 0x00000020c2047c23 */ /* 0x000fe20008010802 */
[----:B------:R-:W-:Y:S01]  /*c1b0*/  @!P4 HFMA2.BF16_V2 R18, -RZ.H0_H0, RZ.H0_H0, -R33.H0_H0 ;  /* 0x200000ffff12c231 */ /* 0x000fe20000340921 */
[C---:B------:R-:W-:Y:S02]  /*c1c0*/  PRMT R31, R0.reuse, 0x7610, R31 ;  /* 0x00007610001f7816 */ /* 0x040fe4000000001f */
[----:B------:R3:W-:Y:S01]  /*c1d0*/  MUFU.EX2 R185, R4 ;  /* 0x0000000400b97308 */ /* 0x0007e20000000800 */
[----:B------:R-:W-:Y:S02]  /*c1e0*/  PRMT R30, R0, 0x7632, R30 ;  /* 0x00007632001e7816 */ /* 0x000fe4000000001e */
[----:B------:R-:W-:Y:S02]  /*c1f0*/  SHF.R.U32.HI R0, RZ, 0x18, R16 ;  /* 0x00000018ff007819 */ /* 0x000fe40000011610 */
[----:B------:R-:W-:-:S02]  /*c200*/  @!P4 PRMT R33, R18, 0x5410, RZ ;  /* 0x000054101221c816 */ /* 0x000fc400000000ff */
[----:B------:R-:W-:Y:S01]  /*c210*/  ISETP.LE.U32.AND P4, PT, R0, UR6, PT ;  /* 0x0000000600007c0c */ /* 0x000fe2000bf83070 */
[----:B---3--:R-:W-:-:S04]  /*c220*/  FFMA.FTZ R4, R178, UR32, -R2 ;  /* 0x00000020b2047c23 */ /* 0x008fc80008010802 */
[----:B------:R-:W3:Y:S01]  /*c230*/  MUFU.EX2 R187, R4 ;  /* 0x0000000400bb7308 */ /* 0x000ee20000000800 */
[----:B------:R-:W-:Y:S01]  /*c240*/  @!P5 HFMA2.BF16_V2 R12, -RZ.H0_H0, RZ.H0_H0, -R31.H0_H0 ;  /* 0x200000ffff0cd231 */ /* 0x000fe2000034091f */
[----:B------:R-:W-:Y:S01]  /*c250*/  PRMT R44, R31, 0x5410, R30 ;  /* 0x000054101f2c7816 */ /* 0x000fe2000000001e */
[----:B------:R-:W-:-:S05]  /*c260*/  FMUL.FTZ R0, R48, UR32 ;  /* 0x0000002030007c20 */ /* 0x000fca0008410000 */
[----:B------:R-:W-:Y:S01]  /*c270*/  @!P4 HFMA2.BF16_V2 R26, -RZ.H0_H0, RZ.H0_H0, -R30.H0_H0 ;  /* 0x200000ffff1ac231 */ /* 0x000fe2000034091e */
[----:B-1----:R-:W-:Y:S02]  /*c280*/  FMNMX.FTZ R49, R3, R5, !PT ;  /* 0x0000000503317209 */ /* 0x002fe40007810000 */
[----:B------:R-:W-:Y:S02]  /*c290*/  @!P5 PRMT R31, R12, 0x5410, RZ ;  /* 0x000054100c1fd816 */ /* 0x000fe400000000ff */
[----:B------:R-:W-:Y:S02]  /*c2a0*/  FSETP.NEU.FTZ.AND P5, PT, R48, -INF , PT ;  /* 0xff8000003000780b */ /* 0x000fe40003fbd000 */
[----:B------:R-:W-:Y:S02]  /*c2b0*/  @!P4 PRMT R30, R26, 0x5410, RZ ;  /* 0x000054101a1ec816 */ /* 0x000fe400000000ff */
[----:B------:R-:W-:Y:S02]  /*c2c0*/  FSEL R0, R0, RZ, P5 ;  /* 0x000000ff00007208 */ /* 0x000fe40002800000 */
[----:B---3--:R-:W-:-:S04]  /*c2d0*/  F2FP.BF16.F32.PACK_AB R3, R187, R185 ;  /* 0x000000b9bb03723e */ /* 0x008fc800000010ff */
[----:B------:R-:W-:Y:S01]  /*c2e0*/  PRMT R26, R3, 0x7610, R26 ;  /* 0x00007610031a7816 */ /* 0x000fe2000000001a */
[----:B------:R-:W-:Y:S01]  /*c2f0*/  FFMA.FTZ R243, R25, UR32, -R0 ;  /* 0x0000002019f37c23 */ /* 0x000fe20008010800 */
[----:B------:R-:W-:-:S03]  /*c300*/  PRMT R25, R3, 0x7632, R25 ;  /* 0x0000763203197816 */ /* 0x000fc60000000019 */
[----:B------:R-:W-:Y:S01]  /*c310*/  @!P3 HFMA2.BF16_V2 R11, -RZ.H0_H0, RZ.H0_H0, -R26.H0_H0 ;  /* 0x200000ffff0bb231 */ /* 0x000fe2000034091a */
[----:B------:R-:W-:Y:S01]  /*c320*/  PRMT R3, R184, 0x7771, RZ ;  /* 0x00007771b8037816 */ /* 0x000fe200000000ff */
[----:B------:R-:W-:Y:S02]  /*c330*/  IMAD.MOV.U32 R216, RZ, RZ, R180 ;  /* 0x000000ffffd87224 */ /* 0x000fe400078e00b4 */
[--C-:B------:R-:W-:Y:S01]  /*c340*/  FFMA.FTZ R173, R105, UR32, -R0.reuse ;  /* 0x0000002069ad7c23 */ /* 0x100fe20008010800 */
[----:B------:R-:W-:Y:S01]  /*c350*/  IMAD.MOV.U32 R217, RZ, RZ, R181 ;  /* 0x000000ffffd97224 */ /* 0x000fe200078e00b5 */
[----:B------:R-:W-:Y:S01]  /*c360*/  PRMT R41, R26, 0x5410, R25 ;  /* 0x000054101a297816 */ /* 0x000fe20000000019 */
        /* <DEDUP_REMOVED lines=14> */
[----:B------:R-:W-:Y:S01]  /*c450*/  @!P3 PRMT R26, R11, 0x5410, RZ ;  /* 0x000054100b1ab816 */ /* 0x000fe200000000ff */
[----:B------:R-:W-:Y:S01]  /*c460*/  FMUL.FTZ R0, R49, UR32 ;  /* 0x0000002031007c20 */ /* 0x000fe20008410000 */
[----:B------:R-:W-:Y:S01]  /*c470*/  ISETP.GT.U32.AND P3, PT, R3, UR6, PT ;  /* 0x0000000603007c0c */ /* 0x000fe2000bf64070 */
[----:B------:R-:W-:Y:S01]  /*c480*/  FADD.FTZ R3, R104, -R27 ;  /* 0x8000001b68037221 */ /* 0x000fe20000010000 */
[----:B------:R-:W-:Y:S01]  /*c490*/  FSETP.NEU.FTZ.AND P4, PT, R49, -INF , PT ;  /* 0xff8000003100780b */ /* 0x000fe20003f9d000 */
[----:B------:R-:W-:Y:S02]  /*c4a0*/  STL [R1+0xc4], R9 ;  /* 0x0000c40901007387 */ /* 0x000fe40000100800 */
[----:B------:R-:W-:Y:S01]  /*c4b0*/  FMUL.FTZ R3, R3, UR32 ;  /* 0x0000002003037c20 */ /* 0x000fe20008410000 */
[----:B------:R-:W-:Y:S01]  /*c4c0*/  FSEL R0, R0, RZ, P4 ;  /* 0x000000ff00007208 */ /* 0x000fe20002000000 */
[----:B------:R-:W3:Y:S02]  /*c4d0*/  LDL.64 R248, [R1+0x150] ;  /* 0x0001500001f87983 */ /* 0x000ee40000100a00 */
[----:B------:R-:W2:Y:S02]  /*c4e0*/  MUFU.EX2 R4, R3 ;  /* 0x0000000300047308 */ /* 0x000ea40000000800 */
[----:B------:R-:W-:Y:S01]  /*c4f0*/  STL [R1+0x1e8], R33 ;  /* 0x0001e82101007387 */ /* 0x000fe20000100800 */
[----:B------:R-:W-:-:S03]  /*c500*/  FFMA.FTZ R242, R32, UR32, -R0 ;  /* 0x0000002020f27c23 */ /* 0x000fc60008010800 */
[----:B------:R-:W-:Y:S04]  /*c510*/  STL [R1+0xc], R48 ;  /* 0x00000c3001007387 */ /* 0x000fe80000100800 */
[----:B------:R-:W-:Y:S04]  /*c520*/  STL [R1+0x1ec], R16 ;  /* 0x0001ec1001007387 */ /* 0x000fe80000100800 */
[----:B------:R-:W-:Y:S04]  /*c530*/  STL [R1+0x1f0], R31 ;  /* 0x0001f01f01007387 */ /* 0x000fe80000100800 */
[----:B------:R1:W-:Y:S04]  /*c540*/  STL.64 [R1+0x210], R238 ;  /* 0x000210ee01007387 */ /* 0x0003e80000100a00 */
[----:B-1----:R-:W4:Y:S04]  /*c550*/  LDL.64 R238, [R1+0x18] ;  /* 0x0000180001ee7983 */ /* 0x002f280000100a00 */
[----:B------:R-:W-:Y:S04]  /*c560*/  STL [R1+0x1f4], R247 ;  /* 0x0001f4f701007387 */ /* 0x000fe80000100800 */
[----:B------:R-:W-:Y:S04]  /*c570*/  STL [R1+0x8], R49 ;  /* 0x0000083101007387 */ /* 0x000fe80000100800 */
[----:B------:R1:W-:Y:S04]  /*c580*/  STL.64 [R1+0x208], R242 ;  /* 0x000208f201007387 */ /* 0x0003e80000100a00 */
[----:B-1----:R-:W3:Y:S04]  /*c590*/  LDL.64 R242, [R1+0x110] ;  /* 0x0001100001f27983 */ /* 0x002ee80000100a00 */
[----:B------:R-:W3:Y:S01]  /*c5a0*/  LDL.LU R219, [R1+0x15c] ;  /* 0x00015c0001db7983 */ /* 0x000ee20000300800 */
[----:B--2---:R-:W-:-:S03]  /*c5b0*/  FFMA.FTZ R5, R218, R4, R189 ;  /* 0x00000004da057223 */ /* 0x004fc600000100bd */
[----:B------:R-:W2:Y:S01]  /*c5c0*/  LDL.LU R218, [R1+0x144] ;  /* 0x0001440001da7983 */ /* 0x000ea20000300800 */
[----:B------:R1:W-:Y:S01]  /*c5d0*/  MUFU.EX2 R188, R10 ;  /* 0x0000000a00bc7308 */ /* 0x0003e20000000800 */
[--C-:B------:R-:W-:Y:S01]  /*c5e0*/  FFMA.FTZ R18, R177, UR32, -R0.reuse ;  /* 0x00000020b1127c23 */ /* 0x100fe20008010800 */
[--C-:B------:R-:W-:Y:S01]  /*c5f0*/  FFMA.FTZ R11, R206, UR32, -R0.reuse ;  /* 0x00000020ce0b7c23 */ /* 0x100fe20008010800 */
[----:B------:R-:W-:-:S05]  /*c600*/  FFMA.FTZ R12, R195, UR32, -R0 ;  /* 0x00000020c30c7c23 */ /* 0x000fca0008010800 */
        /* <DEDUP_REMOVED lines=25> */
[----:B------:R-:W-:Y:S01]  /*c7a0*/  PRMT R2, R184, 0x7772, RZ ;  /* 0x00007772b8027816 */ /* 0x000fe200000000ff */
[----:B------:R-:W-:Y:S01]  /*c7b0*/  @P3 HFMA2.BF16_V2 R14, -RZ.H0_H0, RZ.H0_H0, -R25.H0_H0 ;  /* 0x200000ffff0e3231 */ /* 0x000fe20000340919 */
[----:B-1----:R-:W-:-:S02]  /*c7c0*/  FSEL R10, R49, RZ, P4 ;  /* 0x000000ff310a7208 */ /* 0x002fc40002000000 */
[----:B------:R-:W-:Y:S02]  /*c7d0*/  ISETP.GT.U32.AND P4, PT, R2, UR6, PT ;  /* 0x0000000602007c0c */ /* 0x000fe4000bf84070 */
[----:B------:R-:W-:Y:S02]  /*c7e0*/  PRMT R2, R184, 0x7773, RZ ;  /* 0x00007773b8027816 */ /* 0x000fe400000000ff */
[----:B------:R-:W-:Y:S01]  /*c7f0*/  @P3 PRMT R25, R14, 0x5410, RZ ;  /* 0x000054100e193816 */ /* 0x000fe200000000ff */
[----:B------:R-:W-:Y:S01]  /*c800*/  IMAD.WIDE.U32 R14, R28, -0x2daee0ad, RZ ;  /* 0xd2511f531c0e7825 */ /* 0x000fe200078e00ff */
[----:B------:R-:W-:Y:S01]  /*c810*/  ISETP.GT.U32.AND P3, PT, R2, UR6, PT ;  /* 0x0000000602007c0c */ /* 0x000fe2000bf64070 */
[----:B------:R1:W-:Y:S03]  /*c820*/  MUFU.EX2 R47, R0 ;  /* 0x00000000002f7308 */ /* 0x0003e60000000800 */
[----:B------:R-:W-:-:S05]  /*c830*/  LOP3.LUT R28, R200, UR4, R15, 0x96, !PT ;  /* 0x00000004c81c7c12 */ /* 0x000fca000f8e960f */
[----:B------:R-:W1:Y:S01]  /*c840*/  MUFU.EX2 R54, R3 ;  /* 0x0000000300367308 */ /* 0x000e620000000800 */
[----:B------:R-:W-:Y:S02]  /*c850*/  LOP3.LUT R2, R28, 0xffff, RZ, 0xc0, !PT ;  /* 0x0000ffff1c027812 */ /* 0x000fe400078ec0ff */
[----:B-1----:R-:W-:-:S04]  /*c860*/  F2FP.BF16.F32.PACK_AB R0, R189, R188 ;  /* 0x000000bcbd00723e */ /* 0x002fc800000010ff */
[C---:B------:R-:W-:Y:S02]  /*c870*/  PRMT R23, R0.reuse, 0x7610, R23 ;  /* 0x0000761000177816 */ /* 0x040fe40000000017 */
[----:B------:R-:W-:Y:S02]  /*c880*/  PRMT R236, R0, 0x7632, R236 ;  /* 0x0000763200ec7816 */ /* 0x000fe400000000ec */
[----:B------:R-:W-:Y:S01]  /*c890*/  SHF.R.U32.HI R0, RZ, 0x8, R2 ;  /* 0x00000008ff007819 */ /* 0x000fe20000011602 */
[----:B------:R-:W-:Y:S01]  /*c8a0*/  @P4 HFMA2.BF16_V2 R20, -RZ.H0_H0, RZ.H0_H0, -R23.H0_H0 ;  /* 0x200000ffff144231 */ /* 0x000fe20000340917 */
[----:B------:R-:W-:Y:S01]  /*c8b0*/  LOP3.LUT R2, R28, 0xff, RZ, 0xc0, !PT ;  /* 0x000000ff1c027812 */ /* 0x000fe200078ec0ff */
[----:B------:R-:W-:Y:S01]  /*c8c0*/  @P3 HFMA2.BF16_V2 R19, -RZ.H0_H0, RZ.H0_H0, -R236.H0_H0 ;  /* 0x200000ffff133231 */ /* 0x000fe200003409ec */
[----:B------:R-:W-:Y:S02]  /*c8d0*/  PRMT R200, R23, 0x5410, R236 ;  /* 0x0000541017c87816 */ /* 0x000fe400000000ec */
[----:B------:R-:W-:-:S02]  /*c8e0*/  LOP3.LUT R0, R0, 0xffff, RZ, 0xc0, !PT ;  /* 0x0000ffff00007812 */ /* 0x000fc400078ec0ff */
[----:B------:R-:W-:Y:S02]  /*c8f0*/  @P4 PRMT R23, R20, 0x5410, RZ ;  /* 0x0000541014174816 */ /* 0x000fe400000000ff */
[----:B------:R-:W-:Y:S02]  /*c900*/  ISETP.LE.U32.AND P4, PT, R2, UR6, PT ;  /* 0x0000000602007c0c */ /* 0x000fe4000bf83070 */
[----:B------:R-:W-:Y:S02]  /*c910*/  @P3 PRMT R236, R19, 0x5410, RZ ;  /* 0x0000541013ec3816 */ /* 0x000fe400000000ff */
[----:B------:R-:W-:Y:S02]  /*c920*/  ISETP.LE.U32.AND P3, PT, R0, UR6, PT ;  /* 0x0000000600007c0c */ /* 0x000fe4000bf63070 */
[----:B------:R-:W-:Y:S01]  /*c930*/  F2FP.BF16.F32.PACK_AB R0, R54, R47 ;  /* 0x0000002f3600723e */ /* 0x000fe200000010ff */
[----:B------:R-:W-:Y:S03]  /*c940*/  MUFU.EX2 R194, R29 ;  /* 0x0000001d00c27308 */ /* 0x000fe60000000800 */
[----:B------:R-:W-:-:S02]  /*c950*/  PRMT R235, R0, 0x7610, R235 ;  /* 0x0000761000eb7816 */ /* 0x000fc400000000eb */
[----:B------:R-:W-:-:S03]  /*c960*/  PRMT R234, R0, 0x7632, R234 ;  /* 0x0000763200ea7816 */ /* 0x000fc600000000ea */
[----:B------:R-:W1:Y:S01]  /*c970*/  MUFU.EX2 R195, R40 ;  /* 0x0000002800c37308 */ /* 0x000e620000000800 */
[----:B------:R-:W-:Y:S01]  /*c980*/  PRMT R0, R28, 0x7632, R0 ;  /* 0x000076321c007816 */ /* 0x000fe20000000000 */
[----:B------:R-:W-:Y:S02]  /*c990*/  @!P4 HFMA2.BF16_V2 R24, -RZ.H0_H0, RZ.H0_H0, -R235.H0_H0 ;  /* 0x200000ffff18c231 */ /* 0x000fe400003409eb */
[----:B------:R-:W-:Y:S01]  /*c9a0*/  FADD.FTZ R2, R103, -R67 ;  /* 0x8000004367027221 */ /* 0x000fe20000010000 */
[----:B------:R-:W-:Y:S01]  /*c9b0*/  FADD.FTZ R15, R191, R5 ;  /* 0x00000005bf0f7221 */ /* 0x000fe20000010000 */
[----:B------:R-:W-:Y:S01]  /*c9c0*/  LOP3.LUT R0, R0, 0xff, RZ, 0xc0, !PT ;  /* 0x000000ff00007812 */ /* 0x000fe200078ec0ff */
[----:B------:R-:W-:Y:S01]  /*c9d0*/  @!P3 HFMA2.BF16_V2 R22, -RZ.H0_H0, RZ.H0_H0, -R234.H0_H0 ;  /* 0x200000ffff16b231 */ /* 0x000fe200003409ea */
[----:B------:R-:W-:Y:S01]  /*c9e0*/  PRMT R42, R235, 0x5410, R234 ;  /* 0x00005410eb2a7816 */ /* 0x000fe200000000ea */
[----:B------:R-:W-:Y:S01]  /*c9f0*/  FMUL.FTZ R3, R2, UR32 ;  /* 0x0000002002037c20 */ /* 0x000fe20008410000 */
[----:B------:R-:W-:Y:S01]  /*ca00*/  @!P4 PRMT R235, R24, 0x5410, RZ ;  /* 0x0000541018ebc816 */ /* 0x000fe200000000ff */
[----:B------:R-:W-:Y:S01]  /*ca10*/  FADD.FTZ R2, R185, R15 ;  /* 0x0000000fb9027221 */ /* 0x000fe20000010000 */
[----:B------:R-:W-:-:S02]  /*ca20*/  ISETP.LE.U32.AND P4, PT, R0, UR6, PT ;  /* 0x0000000600007c0c */ /* 0x000fc4000bf83070 */
[----:B------:R-:W-:Y:S01]  /*ca30*/  SHF.R.U32.HI R0, RZ, 0x18, R28 ;  /* 0x00000018ff007819 */ /* 0x000fe2000001161c */
[----:B------:R1:W-:Y:S01]  /*ca40*/  MUFU.EX2 R15, R8 ;  /* 0x00000008000f7308 */ /* 0x0003e20000000800 */
[----:B------:R-:W-:Y:S02]  /*ca50*/  @!P3 PRMT R234, R22, 0x5410, RZ ;  /* 0x0000541016eab816 */ /* 0x000fe400000000ff */
[----:B------:R-:W-:Y:S02]  /*ca60*/  ISETP.LE.U32.AND P3, PT, R0, UR6, PT ;  /* 0x0000000600007c0c */ /* 0x000fe4000bf63070 */
[----:B-1----:R-:W-:-:S03]  /*ca70*/  F2FP.BF16.F32.PACK_AB R0, R195, R194 ;  /* 0x000000c2c300723e */ /* 0x002fc600000010ff */
[----:B------:R-:W1:Y:S01]  /*ca80*/  MUFU.EX2 R17, R9 ;  /* 0x0000000900117308 */ /* 0x000e620000000800 */
[C---:B------:R-:W-:Y:S02]  /*ca90*/  PRMT R232, R0.reuse, 0x7610, R232 ;  /* 0x0000761000e87816 */ /* 0x040fe400000000e8 */
[----:B------:R-:W-:Y:S01]  /*caa0*/  PRMT R233, R0, 0x7632, R233 ;  /* 0x0000763200e97816 */ /* 0x000fe200000000e9 */
[----:B------:R-:W-:Y:S01]  /*cab0*/  FADD.FTZ R8, R187, R2 ;  /* 0x00000002bb087221 */ /* 0x000fe20000010000 */
[----:B------:R-:W-:Y:S01]  /*cac0*/  FADD.FTZ R2, R101, -R10 ;  /* 0x8000000a65027221 */ /* 0x000fe20000010000 */
[----:B------:R-:W-:-:S03]  /*cad0*/  IMAD.MOV.U32 R0, RZ, RZ, R14 ;  /* 0x000000ffff007224 */ /* 0x000fc600078e000e */
[----:B------:R-:W-:Y:S01]  /*cae0*/  FMUL.FTZ R2, R2, UR32 ;  /* 0x0000002002027c20 */ /* 0x000fe20008410000 */
[----:B------:R-:W-:Y:S01]  /*caf0*/  @!P4 HFMA2.BF16_V2 R36, -RZ.H0_H0, RZ.H0_H0, -R232.H0_H0 ;  /* 0x200000ffff24c231 */ /* 0x000fe200003409e8 */
[----:B------:R3:W-:Y:S01]  /*cb00*/  MUFU.EX2 R9, R11 ;  /* 0x0000000b00097308 */ /* 0x0007e20000000800 */
[----:B------:R-:W-:Y:S01]  /*cb10*/  LOP3.LUT R0, R0, 0xff, RZ, 0xc0, !PT ;  /* 0x000000ff00007812 */ /* 0x000fe200078ec0ff */
[----:B------:R-:W-:Y:S01]  /*cb20*/  @!P3 HFMA2.BF16_V2 R37, -RZ.H0_H0, RZ.H0_H0, -R233.H0_H0 ;  /* 0x200000ffff25b231 */ /* 0x000fe200003409e9 */
[----:B------:R-:W-:-:S05]  /*cb30*/  PRMT R187, R232, 0x5410, R233 ;  /* 0x00005410e8bb7816 */ /* 0x000fca00000000e9 */
[----:B------:R-:W2:Y:S01]  /*cb40*/  MUFU.EX2 R2, R2 ;  /* 0x0000000200027308 */ /* 0x000ea20000000800 */
[----:B------:R-:W-:Y:S02]  /*cb50*/  @!P4 PRMT R232, R36, 0x5410, RZ ;  /* 0x0000541024e8c816 */ /* 0x000fe400000000ff */
[----:B------:R-:W-:Y:S02]  /*cb60*/  ISETP.LE.U32.AND P4, PT, R0, UR6, PT ;  /* 0x0000000600007c0c */ /* 0x000fe4000bf83070 */
[----:B------:R-:W-:Y:S02]  /*cb70*/  PRMT R0, R14, 0x7771, RZ ;  /* 0x000077710e007816 */ /* 0x000fe400000000ff */
[----:B------:R-:W-:Y:S02]  /*cb80*/  @!P3 PRMT R233, R37, 0x5410, RZ ;  /* 0x0000541025e9b816 */ /* 0x000fe400000000ff */
[----:B------:R-:W-:Y:S02]  /*cb90*/  ISETP.GT.U32.AND P3, PT, R0, UR6, PT ;  /* 0x0000000600007c0c */ /* 0x000fe4000bf64070 */
[----:B-1----:R-:W-:Y:S01]  /*cba0*/  F2FP.BF16.F32.PACK_AB R0, R17, R15 ;  /* 0x0000000f1100723e */ /* 0x002fe200000010ff */
[----:B------:R-:W-:Y:S03]  /*cbb0*/  STL [R1+0x1c8], R49 ;  /* 0x0001c83101007387 */ /* 0x000fe60000100800 */
[C---:B------:R-:W-:Y:S01]  /*cbc0*/  PRMT R231, R0.reuse, 0x7610, R231 ;  /* 0x0000761000e77816 */ /* 0x040fe200000000e7 */
[----:B------:R-:W-:Y:S01]  /*cbd0*/  STL [R1+0x1cc], R200 ;  /* 0x0001ccc801007387 */ /* 0x000fe20000100800 */
[----:B------:R-:W-:-:S03]  /*cbe0*/  PRMT R230, R0, 0x7632, R230 ;  /* 0x0000763200e67816 */ /* 0x000fc600000000e6 */
[----:B------:R1:W-:Y:S04]  /*cbf0*/  STL [R1+0x1d0], R236 ;  /* 0x0001d0ec01007387 */ /* 0x0003e80000100800 */
[----:B------:R-:W-:Y:S04]  /*cc00*/  STL [R1+0x1d4], R235 ;  /* 0x0001d4eb01007387 */ /* 0x000fe80000100800 */
[----:B------:R1:W-:Y:S01]  /*cc10*/  STL [R1+0x1d8], R234 ;  /* 0x0001d8ea01007387 */ /* 0x0003e20000100800 */
[----:B----4-:R-:W-:Y:S02]  /*cc20*/  LOP3.LUT R6, R6, UR31, R239, 0x96, !PT ;  /* 0x0000001f06067c12 */ /* 0x010fe4000f8e96ef */
[----:B---3--:R-:W-:-:S03]  /*cc30*/  LOP3.LUT R5, R242, UR16, R7, 0x96, !PT ;  /* 0x00000010f2057c12 */ /* 0x008fc6000f8e9607 */
[----:B------:R-:W-:-:S04]  /*cc40*/  IMAD.WIDE.U32 R6, R6, -0x2daee0ad, RZ ;  /* 0xd2511f5306067825 */ /* 0x000fc800078e00ff */
[----:B------:R-:W-:-:S03]  /*cc50*/  IMAD.WIDE.U32 R10, R5, -0x2daee0ad, RZ ;  /* 0xd2511f53050a7825 */ /* 0x000fc600078e00ff */
[----:B------:R-:W-:Y:S01]  /*cc60*/  LOP3.LUT R0, R10, UR28, R7, 0x96, !PT ;  /* 0x0000001c0a007c12 */ /* 0x000fe2000f8e9607 */
[----:B--2---:R-:W-:Y:S02]  /*cc70*/  FFMA.FTZ R7, R218, R2, R9 ;  /* 0x00000002da077223 */ /* 0x004fe40000010009 */
[----:B------:R-:W2:Y:S01]  /*cc80*/  LDL.LU R218, [R1+0x164] ;  /* 0x0001640001da7983 */ /* 0x000ea20000300800 */
[----:B------:R-:W-:Y:S01]  /*cc90*/  LOP3.LUT R5, R248, UR30, R11, 0x96, !PT ;  /* 0x0000001ef8057c12 */ /* 0x000fe2000f8e960b */
[----:B------:R-:W3:Y:S01]  /*cca0*/  MUFU.EX2 R19, R12 ;  /* 0x0000000c00137308 */ /* 0x000ee20000000800 */
[----:B------:R-:W-:-:S07]  /*ccb0*/  IMAD.WIDE.U32 R10, R0, -0x326172a9, RZ ;  /* 0xcd9e8d57000a7825 */ /* 0x000fce00078e00ff */
[----:B------:R4:W1:Y:S01]  /*ccc0*/  MUFU.EX2 R24, R13 ;  /* 0x0000000d00187308 */ /* 0x0008620000000800 */
[----:B------:R-:W-:-:S07]  /*ccd0*/  @P3 HFMA2.BF16_V2 R58, -RZ.H0_H0, RZ.H0_H0, -R230.H0_H0 ;  /* 0x200000ffff3a3231 */ /* 0x000fce00003409e6 */
[----:B------:R-:W1:Y:S01]  /*cce0*/  MUFU.EX2 R18, R18 ;  /* 0x0000001200127308 */ /* 0x000e620000000800 */
[----:B----4-:R-:W-:-:S05]  /*ccf0*/  IMAD.WIDE.U32 R12, R5, -0x326172a9, RZ ;  /* 0xcd9e8d57050c7825 */ /* 0x010fca00078e00ff */
[----:B------:R-:W-:Y:S02]  /*cd00*/  LOP3.LUT R5, R238, UR29, R13, 0x96, !PT ;  /* 0x0000001dee057c12 */ /* 0x000fe4000f8e960d */
[----:B------:R-:W-:-:S03]  /*cd10*/  LOP3.LUT R0, R12, UR24, R11, 0x96, !PT ;  /* 0x000000180c007c12 */ /* 0x000fc6000f8e960b */
[----:B------:R-:W-:-:S04]  /*cd20*/  IMAD.WIDE.U32 R12, R5, -0x2daee0ad, RZ ;  /* 0xd2511f53050c7825 */ /* 0x000fc800078e00ff */
[----:B------:R-:W-:-:S04]  /*cd30*/  IMAD.WIDE.U32 R36, R0, -0x2daee0ad, RZ ;  /* 0xd2511f5300247825 */ /* 0x000fc800078e00ff */
[----:B---3--:R-:W-:Y:S01]  /*cd40*/  FADD.FTZ R7, R19, R7 ;  /* 0x0000000713077221 */ /* 0x008fe20000010000 */
[----:B------:R-:W-:Y:S02]  /*cd50*/  PRMT R16, R231, 0x5410, R230 ;  /* 0x00005410e7107816 */ /* 0x000fe400000000e6 */
[----:B------:R-:W-:Y:S01]  /*cd60*/  LOP3.LUT R0, R12, UR5, R37, 0x96, !PT ;  /* 0x000000050c007c12 */ /* 0x000fe2000f8e9625 */
[----:B------:R-:W-:Y:S01]  /*cd70*/  @!P4 HFMA2.BF16_V2 R59, -RZ.H0_H0, RZ.H0_H0, -R231.H0_H0 ;  /* 0x200000ffff3bc231 */ /* 0x000fe200003409e7 */
[----:B------:R-:W-:Y:S01]  /*cd80*/  @P3 PRMT R230, R58, 0x5410, RZ ;  /* 0x000054103ae63816 */ /* 0x000fe200000000ff */
[----:B-1----:R-:W-:Y:S01]  /*cd90*/  FADD.FTZ R5, R24, R7 ;  /* 0x0000000718057221 */ /* 0x002fe20000010000 */
[----:B------:R1:W-:Y:S02]  /*cda0*/  MUFU.EX2 R58, R60 ;  /* 0x0000003c003a7308 */ /* 0x0003e40000000800 */
[----:B------:R-:W-:Y:S01]  /*cdb0*/  @!P4 PRMT R231, R59, 0x5410, RZ ;  /* 0x000054103be7c816 */ /* 0x000fe200000000ff */
[----:B------:R-:W-:-:S05]  /*cdc0*/  FADD.FTZ R12, R18, R5 ;  /* 0x00000005120c7221 */ /* 0x000fca0000010000 */
[----:B------:R-:W3:Y:S01]  /*cdd0*/  MUFU.EX2 R59, R172 ;  /* 0x000000ac003b7308 */ /* 0x000ee20000000800 */
[----:B-1----:R-:W-:Y:S01]  /*cde0*/  IMAD.WIDE.U32 R60, R0, -0x326172a9, RZ ;  /* 0xcd9e8d57003c7825 */ /* 0x002fe200078e00ff */
[----:B------:R-:W-:Y:S02]  /*cdf0*/  FSEL R0, R48, RZ, P5 ;  /* 0x000000ff30007208 */ /* 0x000fe40002800000 */
[----:B------:R-:W-:Y:S01]  /*ce00*/  PRMT R5, R60, 0x7772, RZ ;  /* 0x000077723c057816 */ /* 0x000fe200000000ff */
[----:B------:R-:W-:-:S03]  /*ce10*/  FADD.FTZ R8, R47, R8 ;  /* 0x000000082f087221 */ /* 0x000fc60000010000 */
[----:B------:R-:W-:Y:S01]  /*ce20*/  ISETP.GT.U32.AND P3, PT, R5, UR6, PT ;  /* 0x0000000605007c0c */ /* 0x000fe2000bf64070 */
[----:B------:R-:W-:Y:S01]  /*ce30*/  FADD.FTZ R5, R102, -R0 ;  /* 0x8000000066057221 */ /* 0x000fe20000010000 */
[----:B------:R-:W-:Y:S01]  /*ce40*/  PRMT R0, R14, 0x7772, RZ ;  /* 0x000077720e007816 */ /* 0x000fe200000000ff */
[----:B------:R-:W-:Y:S01]  /*ce50*/  FADD.FTZ R8, R54, R8 ;  /* 0x0000000836087221 */ /* 0x000fe20000010000 */
[----:B------:R-:W-:Y:S01]  /*ce60*/  LOP3.LUT R6, R6, UR19, R13, 0x96, !PT ;  /* 0x0000001306067c12 */ /* 0x000fe2000f8e960d */
[----:B------:R-:W-:Y:S01]  /*ce70*/  MUFU.EX2 R11, R205 ;  /* 0x000000cd000b7308 */ /* 0x000fe20000000800 */
[----:B------:R-:W-:Y:S02]  /*ce80*/  ISETP.GT.U32.AND P5, PT, R0, UR6, PT ;  /* 0x0000000600007c0c */ /* 0x000fe4000bfa4070 */
[----:B------:R-:W-:Y:S01]  /*ce90*/  PRMT R0, R14, 0x7773, RZ ;  /* 0x000077730e007816 */ /* 0x000fe200000000ff */
[----:B------:R-:W-:-:S04]  /*cea0*/  IMAD.WIDE.U32 R6, R6, -0x326172a9, RZ ;  /* 0xcd9e8d5706067825 */ /* 0x000fc800078e00ff */
[----:B------:R-:W1:Y:S01]  /*ceb0*/  MUFU.EX2 R54, R190 ;  /* 0x000000be00367308 */ /* 0x000e620000000800 */
[----:B------:R-:W-:Y:S02]  /*cec0*/  F2FP.BF16.F32.PACK_AB R24, R18, R24 ;  /* 0x000000181218723e */ /* 0x000fe400000010ff */
[----:B------:R-:W-:Y:S01]  /*ced0*/  ISETP.GT.U32.AND P4, PT, R0, UR6, PT ;  /* 0x0000000600007c0c */ /* 0x000fe2000bf84070 */
[----:B------:R-:W-:Y:S01]  /*cee0*/  FADD.FTZ R8, R15, R8 ;  /* 0x000000080f087221 */ /* 0x000fe20000010000 */
[----:B---3--:R-:W-:Y:S02]  /*cef0*/  F2FP.BF16.F32.PACK_AB R0, R59, R58 ;  /* 0x0000003a3b00723e */ /* 0x008fe400000010ff */
[----:B------:R-:W-:Y:S01]  /*cf00*/  LOP3.LUT R15, R6, UR14, R61, 0x96, !PT ;  /* 0x0000000e060f7c12 */ /* 0x000fe2000f8e963d */
[----:B------:R-:W-:Y:S01]  /*cf10*/  @P3 HFMA2.BF16_V2 R100, -RZ.H0_H0, RZ.H0_H0, -R24.H0_H0 ;  /* 0x200000ffff643231 */ /* 0x000fe20000340918 */
[C---:B------:R-:W-:Y:S02]  /*cf20*/  PRMT R229, R0.reuse, 0x7610, R229 ;  /* 0x0000761000e57816 */ /* 0x040fe400000000e5 */
[----:B------:R-:W-:Y:S01]  /*cf30*/  PRMT R228, R0, 0x7632, R228 ;  /* 0x0000763200e47816 */ /* 0x000fe200000000e4 */
[----:B------:R-:W-:Y:S01]  /*cf40*/  FMUL.FTZ R0, R5, UR32 ;  /* 0x0000002005007c20 */ /* 0x000fe20008410000 */
[----:B------:R-:W-:-:S02]  /*cf50*/  LOP3.LUT R5, R15, 0xff, RZ, 0xc0, !PT ;  /* 0x000000ff0f057812 */ /* 0x000fc400078ec0ff */
[----:B------:R-:W-:Y:S02]  /*cf60*/  PRMT R198, R24, 0x7610, R198 ;  /* 0x0000761018c67816 */ /* 0x000fe400000000c6 */
[----:B------:R-:W-:Y:S02]  /*cf70*/  @P3 PRMT R198, R100, 0x5410, RZ ;  /* 0x0000541064c63816 */ /* 0x000fe400000000ff */
[----:B------:R-:W-:Y:S02]  /*cf80*/  ISETP.LE.U32.AND P3, PT, R5, UR6, PT ;  /* 0x0000000605007c0c */ /* 0x000fe4000bf63070 */
[----:B-1----:R-:W-:Y:S01]  /*cf90*/  F2FP.BF16.F32.PACK_AB R5, R54, R11 ;  /* 0x0000000b3605723e */ /* 0x002fe200000010ff */
[----:B------:R-:W-:-:S03]  /*cfa0*/  FADD.FTZ R8, R17, R8 ;  /* 0x0000000811087221 */ /* 0x000fc60000010000 */
[C---:B------:R-:W-:Y:S02]  /*cfb0*/  PRMT R20, R5.reuse, 0x7610, R20 ;  /* 0x0000761005147816 */ /* 0x040fe40000000014 */
[----:B------:R-:W-:Y:S02]  /*cfc0*/  PRMT R17, R5, 0x7632, R17 ;  /* 0x0000763205117816 */ /* 0x000fe40000000011 */
[----:B------:R-:W-:Y:S01]  /*cfd0*/  LOP3.LUT R5, R15, 0xffff, RZ, 0xc0, !PT ;  /* 0x0000ffff0f057812 */ /* 0x000fe200078ec0ff */
[----:B------:R-:W1:Y:S01]  /*cfe0*/  MUFU.EX2 R64, R64 ;  /* 0x0000004000407308 */ /* 0x000e620000000800 */
[----:B------:R-:W-:Y:S02]  /*cff0*/  @P4 HFMA2.BF16_V2 R103, -RZ.H0_H0, RZ.H0_H0, -R228.H0_H0 ;  /* 0x200000ffff674231 */ /* 0x000fe400003409e4 */
[----:B------:R-:W-:Y:S02]  /*d000*/  SHF.R.U32.HI R5, RZ, 0x8, R5 ;  /* 0x00000008ff057819 */ /* 0x000fe40000011605 */
[----:B------:R-:W-:-:S02]  /*d010*/  PRMT R221, R229, 0x5410, R228 ;  /* 0x00005410e5dd7816 */ /* 0x000fc400000000e4 */
[----:B------:R-:W-:Y:S01]  /*d020*/  LOP3.LUT R5, R5, 0xffff, RZ, 0xc0, !PT ;  /* 0x0000ffff05057812 */ /* 0x000fe200078ec0ff */
[----:B------:R-:W3:Y:S01]  /*d030*/  MUFU.EX2 R13, R21 ;  /* 0x00000015000d7308 */ /* 0x000ee20000000800 */
[----:B------:R-:W-:Y:S02]  /*d040*/  @P4 PRMT R228, R103, 0x5410, RZ ;  /* 0x0000541067e44816 */ /* 0x000fe400000000ff */
[----:B------:R-:W-:Y:S02]  /*d050*/  ISETP.LE.U32.AND P4, PT, R5, UR6, PT ;  /* 0x0000000605007c0c */ /* 0x000fe4000bf83070 */
[----:B------:R-:W-:Y:S01]  /*d060*/  PRMT R5, R15, 0x7632, R5 ;  /* 0x000076320f057816 */ /* 0x000fe20000000005 */
[----:B------:R-:W-:Y:S01]  /*d070*/  @!P3 HFMA2.BF16_V2 R102, -RZ.H0_H0, RZ.H0_H0, -R20.H0_H0 ;  /* 0x200000ffff66b231 */ /* 0x000fe20000340914 */
[----:B------:R-:W-:Y:S02]  /*d080*/  PRMT R67, R20, 0x5410, R17 ;  /* 0x0000541014437816 */ /* 0x000fe40000000011 */
[----:B------:R-:W-:-:S02]  /*d090*/  LOP3.LUT R5, R5, 0xff, RZ, 0xc0, !PT ;  /* 0x000000ff05057812 */ /* 0x000fc400078ec0ff */
[----:B------:R-:W-:Y:S02]  /*d0a0*/  @!P3 PRMT R20, R102, 0x5410, RZ ;  /* 0x000054106614b816 */ /* 0x000fe400000000ff */
[----:B------:R-:W-:Y:S01]  /*d0b0*/  ISETP.LE.U32.AND P3, PT, R5, UR6, PT ;  /* 0x0000000605007c0c */ /* 0x000fe2000bf63070 */
[----:B-1----:R-:W-:Y:S02]  /*d0c0*/  FADD.FTZ R5, R64, R8 ;  /* 0x0000000840057221 */ /* 0x002fe40000010000 */
[----:B------:R-:W-:Y:S02]  /*d0d0*/  @!P4 HFMA2.BF16_V2 R174, -RZ.H0_H0, RZ.H0_H0, -R17.H0_H0 ;  /* 0x200000ffffaec231 */ /* 0x000fe40000340911 */
[----:B---3--:R-:W-:Y:S01]  /*d0e0*/  FADD.FTZ R6, R13, R5 ;  /* 0x000000050d067221 */ /* 0x008fe20000010000 */
[----:B------:R-:W-:Y:S02]  /*d0f0*/  SHF.R.U32.HI R5, RZ, 0x18, R15 ;  /* 0x00000018ff057819 */ /* 0x000fe4000001160f */
[----:B------:R-:W-:-:S02]  /*d100*/  @!P4 PRMT R17, R174, 0x5410, RZ ;  /* 0x00005410ae11c816 */ /* 0x000fc400000000ff */
[----:B------:R-:W-:Y:S01]  /*d110*/  ISETP.LE.U32.AND P4, PT, R5, UR6, PT ;  /* 0x0000000605007c0c */ /* 0x000fe2000bf83070 */
[----:B------:R-:W-:Y:S01]  /*d120*/  IMAD.MOV.U32 R5, RZ, RZ, R60 ;  /* 0x000000ffff057224 */ /* 0x000fe200078e003c */
[----:B------:R-:W-:Y:S01]  /*d130*/  F2FP.BF16.F32.PACK_AB R19, R19, R9 ;  /* 0x000000091313723e */ /* 0x000fe200000010ff */
[----:B------:R-:W-:-:S03]  /*d140*/  @P5 HFMA2.BF16_V2 R101, -RZ.H0_H0, RZ.H0_H0, -R229.H0_H0 ;  /* 0x200000ffff655231 */ /* 0x000fc600003409e5 */
[----:B------:R-:W-:Y:S01]  /*d150*/  LOP3.LUT R5, R5, 0xff, RZ, 0xc0, !PT ;  /* 0x000000ff05057812 */ /* 0x000fe200078ec0ff */
[----:B------:R-:W-:Y:S01]  /*d160*/  @!P3 HFMA2.BF16_V2 R107, -RZ.H0_H0, RZ.H0_H0, -R19.H0_H0 ;  /* 0x200000ffff6bb231 */ /* 0x000fe20000340913 */
[----:B------:R-:W-:Y:S02]  /*d170*/  @P5 PRMT R229, R101, 0x5410, RZ ;  /* 0x0000541065e55816 */ /* 0x000fe400000000ff */
[----:B------:R-:W-:Y:S02]  /*d180*/  PRMT R18, R19, 0x7632, R18 ;  /* 0x0000763213127816 */ /* 0x000fe40000000012 */
[----:B------:R-:W-:Y:S02]  /*d190*/  ISETP.LE.U32.AND P5, PT, R5, UR6, PT ;  /* 0x0000000605007c0c */ /* 0x000fe4000bfa3070 */
[----:B------:R-:W-:Y:S02]  /*d1a0*/  PRMT R5, R60, 0x7773, RZ ;  /* 0x000077733c057816 */ /* 0x000fe400000000ff */
[----:B------:R-:W-:-:S02]  /*d1b0*/  F2FP.BF16.F32.PACK_AB R13, R13, R64 ;  /* 0x000000400d0d723e */ /* 0x000fc400000010ff */
[----:B------:R-:W-:Y:S02]  /*d1c0*/  PRMT R64, R19, 0x5410, R18 ;  /* 0x0000541013407816 */ /* 0x000fe40000000012 */
[----:B------:R-:W-:Y:S02]  /*d1d0*/  @!P3 PRMT R19, R107, 0x5410, RZ ;  /* 0x000054106b13b816 */ /* 0x000fe400000000ff */
[----:B------:R-:W-:Y:S02]  /*d1e0*/  ISETP.GT.U32.AND P3, PT, R5, UR6, PT ;  /* 0x0000000605007c0c */ /* 0x000fe4000bf64070 */
[----:B------:R-:W-:Y:S01]  /*d1f0*/  LOP3.LUT R7, R10, UR15, R7, 0x96, !PT ;  /* 0x0000000f0a077c12 */ /* 0x000fe2000f8e9607 */
[----:B------:R1:W-:Y:S01]  /*d200*/  MUFU.EX2 R40, R173 ;  /* 0x000000ad00287308 */ /* 0x0003e20000000800 */
[----:B------:R-:W-:-:S07]  /*d210*/  PRMT R250, R24, 0x7632, R250 ;  /* 0x0000763218fa7816 */ /* 0x000fce00000000fa */
[----:B------:R-:W3:Y:S02]  /*d220*/  MUFU.EX2 R8, R55 ;  /* 0x0000003700087308 */ /* 0x000ee40000000800 */
[----:B------:R-:W-:Y:S02]  /*d230*/  @P3 HFMA2.BF16_V2 R176, -RZ.H0_H0, RZ.H0_H0, -R24.H1_H1 ;  /* 0x200000ffffb03231 */ /* 0x000fe40000360918 */
[----:B-1----:R-:W-:-:S05]  /*d240*/  IMAD.WIDE.U32 R172, R7, -0x2daee0ad, RZ ;  /* 0xd2511f5307ac7825 */ /* 0x002fca00078e00ff */
[----:B------:R-:W-:Y:S01]  /*d250*/  LOP3.LUT R29, R36, UR4, R173, 0x96, !PT ;  /* 0x00000004241d7c12 */ /* 0x000fe2000f8e96ad */
[----:B------:R-:W1:Y:S03]  /*d260*/  MUFU.EX2 R21, R46 ;  /* 0x0000002e00157308 */ /* 0x000e660000000800 */
[----:B------:R-:W-:Y:S02]  /*d270*/  LOP3.LUT R5, R29, 0xff, RZ, 0xc0, !PT ;  /* 0x000000ff1d057812 */ /* 0x000fe400078ec0ff */
[----:B------:R-:W-:Y:S02]  /*d280*/  @P3 PRMT R250, R176, 0x5410, RZ ;  /* 0x00005410b0fa3816 */ /* 0x000fe400000000ff */
[----:B------:R-:W-:Y:S01]  /*d290*/  ISETP.LE.U32.AND P3, PT, R5, UR6, PT ;  /* 0x0000000605007c0c */ /* 0x000fe2000bf63070 */
[----:B------:R-:W4:Y:S01]  /*d2a0*/  MUFU.EX2 R27, R27 ;  /* 0x0000001b001b7308 */ /* 0x000f220000000800 */
[----:B------:R-:W-:Y:S01]  /*d2b0*/  LOP3.LUT R5, R29, 0xffff, RZ, 0xc0, !PT ;  /* 0x0000ffff1d057812 */ /* 0x000fe200078ec0ff */
[----:B------:R-:W-:-:S03]  /*d2c0*/  @!P4 HFMA2.BF16_V2 R178, -RZ.H0_H0, RZ.H0_H0, -R18.H0_H0 ;  /* 0x200000ffffb2c231 */ /* 0x000fc60000340912 */
[----:B------:R-:W-:-:S03]  /*d2d0*/  SHF.R.U32.HI R5, RZ, 0x8, R5 ;  /* 0x00000008ff057819 */ /* 0x000fc60000011605 */
[----:B------:R-:W4:Y:S01]  /*d2e0*/  MUFU.EX2 R7, R32 ;  /* 0x0000002000077308 */ /* 0x000f220000000800 */
[----:B------:R-:W-:Y:S01]  /*d2f0*/  LOP3.LUT R5, R5, 0xffff, RZ, 0xc0, !PT ;  /* 0x0000ffff05057812 */ /* 0x000fe200078ec0ff */
[----:B---3--:R-:W-:-:S06]  /*d300*/  FADD.FTZ R6, R8, R6 ;  /* 0x0000000608067221 */ /* 0x008fcc0000010000 */
[----:B------:R-:W3:Y:S01]  /*d310*/  MUFU.EX2 R47, R105 ;  /* 0x00000069002f7308 */ /* 0x000ee20000000800 */
[----:B------:R-:W-:-:S07]  /*d320*/  @!P4 PRMT R18, R178, 0x5410, RZ ;  /* 0x00005410b212c816 */ /* 0x000fce00000000ff */
[----:B------:R-:W-:Y:S01]  /*d330*/  MUFU.EX2 R0, R0 ;  /* 0x0000000000007308 */ /* 0x000fe20000000800 */
[----:B------:R-:W-:Y:S01]  /*d340*/  ISETP.LE.U32.AND P4, PT, R5, UR6, PT ;  /* 0x0000000605007c0c */ /* 0x000fe2000bf83070 */
[----:B-1----:R-:W-:-:S04]  /*d350*/  FADD.FTZ R5, R21, R6 ;  /* 0x0000000615057221 */ /* 0x002fc80000010000 */
[----:B----4-:R-:W-:Y:S02]  /*d360*/  FADD.FTZ R5, R27, R5 ;  /* 0x000000051b057221 */ /* 0x010fe40000010000 */
[----:B------:R-:W1:Y:S01]  /*d370*/  MUFU.EX2 R10, R34 ;  /* 0x00000022000a7308 */ /* 0x000e620000000800 */
[C---:B------:R-:W-:Y:S01]  /*d380*/  F2FP.BF16.F32.PACK_AB R27, R7.reuse, R27 ;  /* 0x0000001b071b723e */ /* 0x040fe200000010ff */
[--C-:B------:R-:W-:Y:S01]  /*d390*/  FADD.FTZ R6, R7, R5.reuse ;  /* 0x0000000507067221 */ /* 0x100fe20000010000 */
[----:B---3--:R-:W-:Y:S02]  /*d3a0*/  F2FP.BF16.F32.PACK_AB R174, R47, R40 ;  /* 0x000000282fae723e */ /* 0x008fe400000010ff */
[----:B------:R-:W-:-:S03]  /*d3b0*/  PRMT R5, R29, 0x7632, R5 ;  /* 0x000076321d057816 */ /* 0x000fc60000000005 */
[----:B------:R-:W3:Y:S01]  /*d3c0*/  MUFU.EX2 R7, R38 ;  /* 0x0000002600077308 */ /* 0x000ee20000000800 */
[----:B------:R-:W-:Y:S01]  /*d3d0*/  @!P3 HFMA2.BF16_V2 R179, -RZ.H0_H0, RZ.H0_H0, -R174.H0_H0 ;  /* 0x200000ffffb3b231 */ /* 0x000fe200003409ae */
[----:B------:R-:W-:-:S06]  /*d3e0*/  LOP3.LUT R5, R5, 0xff, RZ, 0xc0, !PT ;  /* 0x000000ff05057812 */ /* 0x000fcc00078ec0ff */
[----:B------:R-:W-:Y:S01]  /*d3f0*/  MUFU.EX2 R38, R106 ;  /* 0x0000006a00267308 */ /* 0x000fe20000000800 */
[----:B------:R-:W-:Y:S02]  /*d400*/  PRMT R222, R174, 0x7610, R222 ;  /* 0x00007610aede7816 */ /* 0x000fe400000000de */
[----:B------:R-:W-:-:S05]  /*d410*/  @!P3 PRMT R222, R179, 0x5410, RZ ;  /* 0x00005410b3deb816 */ /* 0x000fca00000000ff */
[----:B------:R-:W4:Y:S01]  /*d420*/  MUFU.EX2 R3, R3 ;  /* 0x0000000300037308 */ /* 0x000f220000000800 */
[----:B------:R-:W-:Y:S01]  /*d430*/  ISETP.LE.U32.AND P3, PT, R5, UR6, PT ;  /* 0x0000000605007c0c */ /* 0x000fe2000bf63070 */
[----:B-1----:R-:W-:Y:S01]  /*d440*/  FADD.FTZ R5, R10, R6 ;  /* 0x000000060a057221 */ /* 0x002fe20000010000 */
[----:B---3--:R-:W-:-:S03]  /*d450*/  F2FP.BF16.F32.PACK_AB R37, R7, R10 ;  /* 0x0000000a0725723e */ /* 0x008fc600000010ff */
[----:B------:R-:W-:Y:S02]  /*d460*/  FADD.FTZ R5, R7, R5 ;  /* 0x0000000507057221 */ /* 0x000fe40000010000 */
[----:B------:R-:W-:Y:S01]  /*d470*/  MUFU.EX2 R6, R180 ;  /* 0x000000b400067308 */ /* 0x000fe20000000800 */
[----:B------:R-:W-:Y:S01]  /*d480*/  F2FP.BF16.F32.PACK_AB R21, R21, R8 ;  /* 0x000000081515723e */ /* 0x000fe200000010ff */
[----:B------:R-:W-:-:S06]  /*d490*/  IMAD.MOV.U32 R34, RZ, RZ, R44 ;  /* 0x000000ffff227224 */ /* 0x000fcc00078e002c */
[----:B------:R-:W-:Y:S01]  /*d4a0*/  MUFU.EX2 R7, R181 ;  /* 0x000000b500077308 */ /* 0x000fe20000000800 */
[----:B--2---:R-:W-:-:S07]  /*d4b0*/  FFMA.FTZ R9, R218, R0, R11 ;  /* 0x00000000da097223 */ /* 0x004fce000001000b */
[----:B------:R-:W1:Y:S01]  /*d4c0*/  MUFU.EX2 R11, R175 ;  /* 0x000000af000b7308 */ /* 0x000e620000000800 */
[----:B----4-:R-:W-:Y:S01]  /*d4d0*/  FFMA.FTZ R22, R219, R3, R193 ;  /* 0x00000003db167223 */ /* 0x010fe200000100c1 */
[-C--:B------:R-:W-:Y:S01]  /*d4e0*/  FMUL.FTZ R101, R169, R0.reuse ;  /* 0x00000000a9657220 */ /* 0x080fe20000410000 */
[-C--:B------:R-:W-:Y:S01]  /*d4f0*/  FMUL.FTZ R204, R164, R0.reuse ;  /* 0x00000000a4cc7220 */ /* 0x080fe20000410000 */
[-C--:B------:R-:W-:Y:S01]  /*d500*/  FMUL.FTZ R205, R165, R0.reuse ;  /* 0x00000000a5cd7220 */ /* 0x080fe20000410000 */
[-C--:B------:R-:W-:Y:S01]  /*d510*/  FMUL.FTZ R252, R157, R0.reuse ;  /* 0x000000009dfc7220 */ /* 0x080fe20000410000 */
[----:B------:R-:W-:Y:S01]  /*d520*/  IMAD.MOV.U32 R55, RZ, RZ, R43 ;  /* 0x000000ffff377224 */ /* 0x000fe200078e002b */
[----:B------:R-:W-:Y:S01]  /*d530*/  MOV R36, R35 ;  /* 0x0000002300247202 */ /* 0x000fe20000000f00 */
[----:B------:R-:W-:Y:S02]  /*d540*/  IMAD.MOV.U32 R218, RZ, RZ, R216 ;  /* 0x000000ffffda7224 */ /* 0x000fe400078e00d8 */
[----:B------:R-:W-:Y:S01]  /*d550*/  FMUL.FTZ R100, R168, R0 ;  /* 0x00000000a8647220 */ /* 0x000fe20000410000 */
[----:B------:R-:W-:-:S02]  /*d560*/  IMAD.MOV.U32 R219, RZ, RZ, R217 ;  /* 0x000000ffffdb7224 */ /* 0x000fc400078e00d9 */
[-C--:B------:R-:W-:Y:S01]  /*d570*/  FMUL.FTZ R212, R160, R0.reuse ;  /* 0x00000000a0d47220 */ /* 0x080fe20000410000 */
[----:B-1----:R-:W-:Y:S01]  /*d580*/  F2FP.BF16.F32.PACK_AB R173, R38, R11 ;  /* 0x0000000b26ad723e */ /* 0x002fe200000010ff */
[-C--:B------:R-:W-:Y:S01]  /*d590*/  FMUL.FTZ R211, R161, R0.reuse ;  /* 0x00000000a1d37220 */ /* 0x080fe20000410000 */
[-C--:B------:R-:W-:Y:S01]  /*d5a0*/  FMUL.FTZ R44, R156, R0.reuse ;  /* 0x000000009c2c7220 */ /* 0x080fe20000410000 */
[-C--:B------:R-:W-:Y:S01]  /*d5b0*/  FMUL.FTZ R152, R152, R0.reuse ;  /* 0x0000000098987220 */ /* 0x080fe20000410000 */
[-C--:B------:R-:W-:Y:S01]  /*d5c0*/  FMUL.FTZ R153, R153, R0.reuse ;  /* 0x0000000099997220 */ /* 0x080fe20000410000 */
[----:B------:R-:W-:Y:S02]  /*d5d0*/  @!P3 HFMA2.BF16_V2 R186, -RZ.H0_H0, RZ.H0_H0, -R173.H0_H0 ;  /* 0x200000ffffbab231 */ /* 0x000fe400003409ad */
        /* <DEDUP_REMOVED lines=14> */
[----:B------:R-:W-:-:S02]  /*d6c0*/  SHF.R.U32.HI R0, RZ, 0x18, R29 ;  /* 0x00000018ff007819 */ /* 0x000fc4000001161d */
[----:B------:R-:W-:Y:S02]  /*d6d0*/  PRMT R191, R173, 0x7610, R191 ;  /* 0x00007610adbf7816 */ /* 0x000fe400000000bf */
[----:B------:R-:W-:Y:S02]  /*d6e0*/  @!P3 PRMT R191, R186, 0x5410, RZ ;  /* 0x00005410babfb816 */ /* 0x000fe400000000ff */
[----:B------:R-:W-:Y:S02]  /*d6f0*/  ISETP.LE.U32.AND P3, PT, R0, UR6, PT ;  /* 0x0000000600007c0c */ /* 0x000fe4000bf63070 */
[----:B------:R-:W-:-:S04]  /*d700*/  F2FP.BF16.F32.PACK_AB R0, R7, R6 ;  /* 0x000000060700723e */ /* 0x000fc800000010ff */
[C---:B------:R-:W-:Y:S02]  /*d710*/  PRMT R227, R0.reuse, 0x7610, R227 ;  /* 0x0000761000e37816 */ /* 0x040fe400000000e3 */
[----:B------:R-:W-:Y:S01]  /*d720*/  PRMT R226, R0, 0x7632, R226 ;  /* 0x0000763200e27816 */ /* 0x000fe200000000e2 */
[----:B------:R-:W-:Y:S02]  /*d730*/  IMAD.MOV.U32 R0, RZ, RZ, R172 ;  /* 0x000000ffff007224 */ /* 0x000fe400078e00ac */
[----:B------:R-:W-:Y:S02]  /*d740*/  IMAD.MOV.U32 R148, RZ, RZ, R16 ;  /* 0x000000ffff947224 */ /* 0x000fe400078e0010 */
[----:B------:R-:W-:Y:S01]  /*d750*/  @!P3 HFMA2.BF16_V2 R63, -RZ.H0_H0, RZ.H0_H0, -R173.H1_H1 ;  /* 0x200000ffff3fb231 */ /* 0x000fe200003609ad */
[----:B------:R-:W-:Y:S01]  /*d760*/  LOP3.LUT R0, R0, 0xff, RZ, 0xc0, !PT ;  /* 0x000000ff00007812 */ /* 0x000fe200078ec0ff */
[----:B------:R-:W-:Y:S01]  /*d770*/  FMUL.FTZ R16, R142, R2 ;  /* 0x000000028e107220 */ /* 0x000fe20000410000 */
[----:B------:R-:W-:Y:S01]  /*d780*/  PRMT R142, R173, 0x7632, R142 ;  /* 0x00007632ad8e7816 */ /* 0x000fe2000000008e */
[----:B------:R-:W-:Y:S01]  /*d790*/  @!P5 HFMA2.BF16_V2 R66, -RZ.H0_H0, RZ.H0_H0, -R227.H0_H0 ;  /* 0x200000ffff42d231 */ /* 0x000fe200003409e3 */
[----:B------:R-:W-:-:S02]  /*d7a0*/  @!P3 PRMT R142, R63, 0x5410, RZ ;  /* 0x000054103f8eb816 */ /* 0x000fc400000000ff */
[----:B------:R-:W-:Y:S02]  /*d7b0*/  ISETP.LE.U32.AND P3, PT, R0, UR6, PT ;  /* 0x0000000600007c0c */ /* 0x000fe4000bf63070 */
[----:B------:R-:W-:Y:S02]  /*d7c0*/  PRMT R0, R60, 0x7771, RZ ;  /* 0x000077713c007816 */ /* 0x000fe400000000ff */
[----:B------:R-:W-:Y:S02]  /*d7d0*/  PRMT R61, R227, 0x5410, R226 ;  /* 0x00005410e33d7816 */ /* 0x000fe400000000e2 */
[----:B------:R-:W-:Y:S02]  /*d7e0*/  @!P5 PRMT R227, R66, 0x5410, RZ ;  /* 0x0000541042e3d816 */ /* 0x000fe400000000ff */
[----:B------:R-:W-:Y:S01]  /*d7f0*/  ISETP.GT.U32.AND P5, PT, R0, UR6, PT ;  /* 0x0000000600007c0c */ /* 0x000fe2000bfa4070 */
[-C--:B------:R-:W-:Y:S01]  /*d800*/  FMUL.FTZ R168, R91, R2.reuse ;  /* 0x000000025ba87220 */ /* 0x080fe20000410000 */
[----:B------:R-:W-:Y:S01]  /*d810*/  FMUL.FTZ R103, R171, R2 ;  /* 0x00000002ab677220 */ /* 0x000fe20000410000 */
[----:B------:R-:W-:-:S02]  /*d820*/  IMAD.MOV.U32 R156, RZ, RZ, R208 ;  /* 0x000000ffff9c7224 */ /* 0x000fc400078e00d0 */
        /* <DEDUP_REMOVED lines=24> */
[----:B------:R-:W-:-:S02]  /*d9b0*/  IMAD.MOV.U32 R123, RZ, RZ, R168 ;  /* 0x000000ffff7b7224 */ /* 0x000fc400078e00a8 */
[----:B------:R-:W-:Y:S01]  /*d9c0*/  FADD.FTZ R2, R54, R9 ;  /* 0x0000000936027221 */ /* 0x000fe20000010000 */
[----:B------:R-:W-:Y:S02]  /*d9d0*/  IMAD.MOV.U32 R122, RZ, RZ, R169 ;  /* 0x000000ffff7a7224 */ /* 0x000fe400078e00a9 */
[----:B------:R-:W-:Y:S02]  /*d9e0*/  IMAD.MOV.U32 R168, RZ, RZ, R223 ;  /* 0x000000ffffa87224 */ /* 0x000fe400078e00df */
[----:B------:R-:W-:Y:S02]  /*d9f0*/  IMAD.MOV.U32 R143, RZ, RZ, R222 ;  /* 0x000000ffff8f7224 */ /* 0x000fe400078e00de */
[----:B------:R-:W-:Y:S02]  /*da00*/  IMAD.MOV.U32 R169, RZ, RZ, R198 ;  /* 0x000000ffffa97224 */ /* 0x000fe400078e00c6 */
[----:B------:R-:W-:Y:S02]  /*da10*/  @P5 HFMA2.BF16_V2 R75, -RZ.H0_H0, RZ.H0_H0, -R226.H0_H0 ;  /* 0x200000ffff4b5231 */ /* 0x000fe400003409e2 */
[-C--:B------:R-:W-:Y:S01]  /*da20*/  FMUL.FTZ R150, R126, R3.reuse ;  /* 0x000000037e967220 */ /* 0x080fe20000410000 */
[----:B------:R-:W-:Y:S01]  /*da30*/  FADD.FTZ R2, R6, R2 ;  /* 0x0000000206027221 */ /* 0x000fe20000010000 */
[----:B------:R-:W-:Y:S01]  /*da40*/  IMAD.MOV.U32 R126, RZ, RZ, R143 ;  /* 0x000000ffff7e7224 */ /* 0x000fe200078e008f */
[----:B------:R-:W-:Y:S01]  /*da50*/  MOV R6, R168 ;  /* 0x000000a800067202 */ /* 0x000fe20000000f00 */
[----:B------:R-:W-:Y:S01]  /*da60*/  IMAD.MOV.U32 R143, RZ, RZ, R169 ;  /* 0x000000ffff8f7224 */ /* 0x000fe200078e00a9 */
[----:B------:R1:W-:Y:S01]  /*da70*/  STL [R1+0x160], R5 ;  /* 0x0001600501007387 */ /* 0x0003e20000100800 */
[-C--:B------:R-:W-:Y:S01]  /*da80*/  FMUL.FTZ R168, R120, R4.reuse ;  /* 0x0000000478a87220 */ /* 0x080fe20000410000 */
[----:B------:R-:W-:Y:S01]  /*da90*/  FMUL.FTZ R169, R121, R4 ;  /* 0x0000000479a97220 */ /* 0x000fe20000410000 */
[----:B------:R-:W-:Y:S01]  /*daa0*/  @P5 PRMT R226, R75, 0x5410, RZ ;  /* 0x000054104be25816 */ /* 0x000fe200000000ff */
[----:B------:R-:W2:Y:S01]  /*dab0*/  LDL.64 R120, [R1+0x138] ;  /* 0x0001380001787983 */ /* 0x000ea20000100a00 */
[----:B------:R-:W-:Y:S01]  /*dac0*/  FMUL.FTZ R75, R131, R3 ;  /* 0x00000003834b7220 */ /* 0x000fe20000410000 */
[----:B------:R-:W-:-:S02]  /*dad0*/  IMAD.MOV.U32 R131, RZ, RZ, R156 ;  /* 0x000000ffff837224 */ /* 0x000fc400078e009c */
[----:B------:R-:W-:Y:S02]  /*dae0*/  IMAD.MOV.U32 R156, RZ, RZ, R191 ;  /* 0x000000ffff9c7224 */ /* 0x000fe400078e00bf */
[----:B------:R-:W-:Y:S02]  /*daf0*/  FMUL.FTZ R158, R114, R3 ;  /* 0x00000003729e7220 */ /* 0x000fe40000410000 */
[----:B------:R-:W-:Y:S02]  /*db00*/  IMAD.MOV.U32 R114, RZ, RZ, R156 ;  /* 0x000000ffff727224 */ /* 0x000fe400078e009c */
[----:B------:R-:W-:Y:S01]  /*db10*/  FMUL.FTZ R156, R112, R4 ;  /* 0x00000004709c7220 */ /* 0x000fe20000410000 */
[----:B-1----:R-:W-:Y:S02]  /*db20*/  FADD.FTZ R5, R197, R22 ;  /* 0x00000016c5057221 */ /* 0x002fe40000010000 */
[----:B------:R1:W-:Y:S02]  /*db30*/  MUFU.EX2 R22, R104 ;  /* 0x0000006800167308 */ /* 0x0003e40000000800 */
[----:B-1----:R-:W-:-:S02]  /*db40*/  IMAD.MOV.U32 R104, RZ, RZ, R157 ;  /* 0x000000ffff687224 */ /* 0x002fc400078e009d */
[----:B------:R-:W-:Y:S02]  /*db50*/  FMUL.FTZ R157, R113, R4 ;  /* 0x00000004719d7220 */ /* 0x000fe40000410000 */
[----:B------:R-:W3:Y:S01]  /*db60*/  LDL.64 R112, [R1+0x108] ;  /* 0x0001080001707983 */ /* 0x000ee20000100a00 */
[----:B------:R-:W-:Y:S01]  /*db70*/  IMAD.MOV.U32 R66, RZ, RZ, R36 ;  /* 0x000000ffff427224 */ /* 0x000fe200078e0024 */
[----:B------:R-:W-:Y:S08]  /*db80*/  MUFU.EX2 R32, R183 ;  /* 0x000000b700207308 */ /* 0x000ff00000000800 */
[----:B------:R-:W1:Y:S01]  /*db90*/  MUFU.EX2 R36, R182 ;  /* 0x000000b600247308 */ /* 0x000e620000000800 */
[----:B------:R-:W-:-:S02]  /*dba0*/  PRMT R0, R172, 0x7771, RZ ;  /* 0x00007771ac007816 */ /* 0x000fc400000000ff */
[----:B-1----:R-:W-:-:S05]  /*dbb0*/  F2FP.BF16.F32.PACK_AB R141, R36, R32 ;  /* 0x00000020248d723e */ /* 0x002fca00000010ff */
[----:B------:R-:W-:Y:S01]  /*dbc0*/  @!P3 HFMA2.BF16_V2 R72, -RZ.H0_H0, RZ.H0_H0, -R141.H0_H0 ;  /* 0x200000ffff48b231 */ /* 0x000fe2000034098d */
[----:B------:R-:W-:-:S04]  /*dbd0*/  PRMT R46, R141, 0x7610, R46 ;  /* 0x000076108d2e7816 */ /* 0x000fc8000000002e */
[----:B------:R-:W-:Y:S02]  /*dbe0*/  @!P3 PRMT R46, R72, 0x5410, RZ ;  /* 0x00005410482eb816 */ /* 0x000fe400000000ff */
[----:B------:R-:W-:Y:S01]  /*dbf0*/  ISETP.GT.U32.AND P3, PT, R0, UR6, PT ;  /* 0x0000000600007c0c */ /* 0x000fe2000bf64070 */
[----:B------:R-:W-:Y:S02]  /*dc00*/  IMAD.MOV.U32 R9, RZ, RZ, R144 ;  /* 0x000000ffff097224 */ /* 0x000fe400078e0090 */
[----:B------:R-:W-:Y:S02]  /*dc10*/  IMAD.MOV.U32 R144, RZ, RZ, R34 ;  /* 0x000000ffff907224 */ /* 0x000fe400078e0022 */
[----:B------:R-:W1:Y:S01]  /*dc20*/  MUFU.EX2 R34, R177 ;  /* 0x000000b100227308 */ /* 0x000e620000000800 */
[----:B------:R-:W-:Y:S02]  /*dc30*/  PRMT R0, R172, 0x7772, RZ ;  /* 0x00007772ac007816 */ /* 0x000fe400000000ff */
[----:B------:R-:W-:-:S05]  /*dc40*/  PRMT R51, R141, 0x7632, R51 ;  /* 0x000076328d337816 */ /* 0x000fca0000000033 */
[----:B------:R-:W-:-:S05]  /*dc50*/  @P3 HFMA2.BF16_V2 R73, -RZ.H0_H0, RZ.H0_H0, -R141.H1_H1 ;  /* 0x200000ffff493231 */ /* 0x000fca000036098d */
[----:B------:R-:W-:Y:S02]  /*dc60*/  @P3 PRMT R51, R73, 0x5410, RZ ;  /* 0x0000541049333816 */ /* 0x000fe400000000ff */
[----:B------:R-:W-:Y:S02]  /*dc70*/  ISETP.GT.U32.AND P3, PT, R0, UR6, PT ;  /* 0x0000000600007c0c */ /* 0x000fe4000bf64070 */
[----:B-1----:R-:W-:Y:S01]  /*dc80*/  F2FP.BF16.F32.PACK_AB R140, R34, R22 ;  /* 0x00000016228c723e */ /* 0x002fe200000010ff */
[----:B------:R-:W-:Y:S01]  /*dc90*/  @!P4 HFMA2.BF16_V2 R77, -RZ.H0_H0, RZ.H0_H0, -R174.H1_H1 ;  /* 0x200000ffff4dc231 */ /* 0x000fe200003609ae */
[----:B------:R-:W-:Y:S01]  /*dca0*/  PRMT R0, R172, 0x7773, RZ ;  /* 0x00007773ac007816 */ /* 0x000fe200000000ff */
[----:B------:R-:W-:Y:S01]  /*dcb0*/  FADD.FTZ R5, R188, R5 ;  /* 0x00000005bc057221 */ /* 0x000fe20000010000 */
[----:B------:R-:W-:-:S07]  /*dcc0*/  PRMT R54, R140, 0x7610, R54 ;  /* 0x000076108c367816 */ /* 0x000fce0000000036 */
[----:B------:R-:W-:Y:S01]  /*dcd0*/  @P3 HFMA2.BF16_V2 R74, -RZ.H0_H0, RZ.H0_H0, -R140.H0_H0 ;  /* 0x200000ffff4a3231 */ /* 0x000fe2000034098c */
[----:B------:R-:W-:Y:S01]  /*dce0*/  PRMT R192, R174, 0x7632, R192 ;  /* 0x00007632aec07816 */ /* 0x000fe200000000c0 */
[----:B------:R-:W-:Y:S01]  /*dcf0*/  IMAD.MOV.U32 R197, RZ, RZ, R186 ;  /* 0x000000ffffc57224 */ /* 0x000fe200078e00ba */
[----:B------:R-:W-:Y:S02]  /*dd00*/  @!P4 PRMT R192, R77, 0x5410, RZ ;  /* 0x000054104dc0c816 */ /* 0x000fe400000000ff */
[----:B------:R-:W-:Y:S02]  /*dd10*/  @P3 PRMT R54, R74, 0x5410, RZ ;  /* 0x000054104a363816 */ /* 0x000fe400000000ff */
[----:B------:R-:W-:Y:S01]  /*dd20*/  ISETP.GT.U32.AND P3, PT, R0, UR6, PT ;  /* 0x0000000600007c0c */ /* 0x000fe2000bf64070 */
[----:B------:R-:W-:Y:S01]  /*dd30*/  FADD.FTZ R0, R189, R5 ;  /* 0x00000005bd007221 */ /* 0x000fe20000010000 */
[----:B------:R-:W-:Y:S02]  /*dd40*/  IMAD.MOV.U32 R77, RZ, RZ, R144 ;  /* 0x000000ffff4d7224 */ /* 0x000fe400078e0090 */
[----:B------:R-:W-:Y:S01]  /*dd50*/  FMUL.FTZ R146, R118, R3 ;  /* 0x0000000376927220 */ /* 0x000fe20000410000 */
[----:B------:R-:W-:Y:S01]  /*dd60*/  FADD.FTZ R2, R7, R2 ;  /* 0x0000000207027221 */ /* 0x000fe20000010000 */
        /* <DEDUP_REMOVED lines=24> */
[----:B------:R-:W-:Y:S01]  /*def0*/  FADD.FTZ R3, R194, R0 ;  /* 0x00000000c2037221 */ /* 0x000fe20000010000 */
[----:B------:R-:W-:Y:S01]  /*df00*/  UIADD3 UR27, UPT, UPT, UR25, -0x1, URZ ;  /* 0xffffffff191b7890 */ /* 0x000fe2000fffe0ff */
[----:B------:R-:W-:-:S02]  /*df10*/  IMAD.MOV.U32 R124, RZ, RZ, R149 ;  /* 0x000000ffff7c7224 */ /* 0x000fc400078e0095 */
[----:B------:R-:W-:Y:S01]  /*df20*/  FMUL.FTZ R149, R125, R4 ;  /* 0x000000047d957220 */ /* 0x000fe20000410000 */
[----:B------:R-:W-:Y:S02]  /*df30*/  IMAD.U32 R0, RZ, RZ, UR23 ;  /* 0x00000017ff007e24 */ /* 0x000fe4000f8e00ff */
[----:B------:R-:W-:Y:S02]  /*df40*/  IMAD.MOV.U32 R125, RZ, RZ, R197 ;  /* 0x000000ffff7d7224 */ /* 0x000fe400078e00c5 */
[----:B------:R-:W-:Y:S01]  /*df50*/  FADD.FTZ R2, R40, R2 ;  /* 0x0000000228027221 */ /* 0x000fe20000010000 */
[----:B------:R-:W-:-:S03]  /*df60*/  FADD.FTZ R12, R11, R12 ;  /* 0x0000000c0b0c7221 */ /* 0x000fc60000010000 */
[----:B------:R-:W-:Y:S01]  /*df70*/  FADD.FTZ R11, R47, R2 ;  /* 0x000000022f0b7221 */ /* 0x000fe20000010000 */
[----:B--2---:R-:W-:Y:S01]  /*df80*/  LOP3.LUT R0, R0, UR27, R121, 0x96, !PT ;  /* 0x0000001b00007c12 */ /* 0x004fe2000f8e9679 */
[----:B------:R-:W-:Y:S02]  /*df90*/  IMAD.MOV.U32 R120, RZ, RZ, R125 ;  /* 0x000000ffff787224 */ /* 0x000fe400078e007d */
[----:B------:R-:W-:Y:S02]  /*dfa0*/  IMAD.MOV.U32 R121, RZ, RZ, R123 ;  /* 0x000000ffff797224 */ /* 0x000fe400078e007b */
[----:B------:R-:W-:Y:S02]  /*dfb0*/  IMAD.MOV.U32 R125, RZ, RZ, R118 ;  /* 0x000000ffff7d7224 */ /* 0x000fe400078e0076 */
[----:B------:R-:W-:Y:S02]  /*dfc0*/  IMAD.MOV.U32 R123, RZ, RZ, R7 ;  /* 0x000000ffff7b7224 */ /* 0x000fe400078e0007 */
[----:B------:R-:W-:Y:S01]  /*dfd0*/  IMAD.MOV.U32 R118, RZ, RZ, R131 ;  /* 0x000000ffff767224 */ /* 0x000fe200078e0083 */
[----:B------:R-:W-:Y:S01]  /*dfe0*/  MOV R131, R9 ;  /* 0x0000000900837202 */ /* 0x000fe20000000f00 */
[----:B------:R-:W-:-:S02]  /*dff0*/  IMAD.MOV.U32 R7, RZ, RZ, R66 ;  /* 0x000000ffff077224 */ /* 0x000fc400078e0042 */
[----:B------:R-:W-:Y:S02]  /*e000*/  IMAD.MOV.U32 R66, RZ, RZ, R8 ;  /* 0x000000ffff427224 */ /* 0x000fe400078e0008 */
[----:B------:R-:W-:-:S05]  /*e010*/  IMAD.WIDE.U32 R8, R0, -0x326172a9, RZ ;  /* 0xcd9e8d5700087825 */ /* 0x000fca00078e00ff */
[----:B---3--:R-:W-:Y:S02]  /*e020*/  LOP3.LUT R2, R112, UR16, R9, 0x96, !PT ;  /* 0x0000001070027c12 */ /* 0x008fe4000f8e9609 */
[----:B------:R-:W2:Y:S01]  /*e030*/  LDL.64 R112, [R1+0x148] ;  /* 0x0001480001707983 */ /* 0x000ea20000100a00 */
[----:B------:R-:W-:Y:S02]  /*e040*/  IMAD.MOV.U32 R110, RZ, RZ, R144 ;  /* 0x000000ffff6e7224 */ /* 0x000fe400078e0090 */
[----:B------:R-:W-:Y:S01]  /*e050*/  FMUL.FTZ R144, R116, R4 ;  /* 0x0000000474907220 */ /* 0x000fe20000410000 */
[----:B------:R-:W-:Y:S02]  /*e060*/  IMAD.MOV.U32 R116, RZ, RZ, R122 ;  /* 0x000000ffff747224 */ /* 0x000fe400078e007a */
[----:B------:R-:W-:Y:S02]  /*e070*/  IMAD.MOV.U32 R122, RZ, RZ, R77 ;  /* 0x000000ffff7a7224 */ /* 0x000fe400078e004d */
[----:B------:R-:W-:-:S02]  /*e080*/  IMAD.MOV.U32 R77, RZ, RZ, R10 ;  /* 0x000000ffff4d7224 */ /* 0x000fc400078e000a */
[----:B------:R-:W-:Y:S01]  /*e090*/  FADD.FTZ R10, R195, R3 ;  /* 0x00000003c30a7221 */ /* 0x000fe20000010000 */
[----:B------:R-:W-:-:S04]  /*e0a0*/  IMAD.WIDE.U32 R2, R2, -0x2daee0ad, RZ ;  /* 0xd2511f5302027825 */ /* 0x000fc800078e00ff */
[----:B------:R-:W-:Y:S02]  /*e0b0*/  @P3 HFMA2.BF16_V2 R76, -RZ.H0_H0, RZ.H0_H0, -R140.H1_H1 ;  /* 0x200000ffff4c3231 */ /* 0x000fe4000036098c */
[----:B------:R-:W-:Y:S02]  /*e0c0*/  IMAD.MOV.U32 R111, RZ, RZ, R145 ;  /* 0x000000ffff6f7224 */ /* 0x000fe400078e0091 */
[-C--:B------:R-:W-:Y:S01]  /*e0d0*/  FMUL.FTZ R145, R117, R4.reuse ;  /* 0x0000000475917220 */ /* 0x080fe20000410000 */
[----:B------:R-:W-:Y:S01]  /*e0e0*/  IMAD.MOV.U32 R5, RZ, RZ, R46 ;  /* 0x000000ffff057224 */ /* 0x000fe200078e002e */
[----:B------:R-:W-:Y:S01]  /*e0f0*/  PRMT R50, R140, 0x7632, R50 ;  /* 0x000076328c327816 */ /* 0x000fe20000000032 */
[----:B------:R-:W-:Y:S01]  /*e100*/  IMAD.MOV.U32 R117, RZ, RZ, R6 ;  /* 0x000000ffff757224 */ /* 0x000fe200078e0006 */
[----:B------:R-:W-:Y:S01]  /*e110*/  @P3 PRMT R50, R76, 0x5410, RZ ;  /* 0x000054104c323816 */ /* 0x000fe200000000ff */
[----:B------:R-:W-:Y:S02]  /*e120*/  IMAD.MOV.U32 R115, RZ, RZ, R54 ;  /* 0x000000ffff737224 */ /* 0x000fe400078e0036 */
[----:B------:R-:W-:Y:S01]  /*e130*/  FMUL.FTZ R136, R136, R4 ;  /* 0x0000000488887220 */ /* 0x000fe20000410000 */
        /* <DEDUP_REMOVED lines=22> */
[----:B--2---:R-:W-:Y:S01]  /*e2a0*/  LOP3.LUT R0, R112, UR30, R3, 0x96, !PT ;  /* 0x0000001e70007c12 */ /* 0x004fe2000f8e9603 */
[----:B------:R-:W-:-:S02]  /*e2b0*/  IMAD.MOV.U32 R112, RZ, RZ, R116 ;  /* 0x000000ffff707224 */ /* 0x000fc400078e0074 */
[----:B------:R-:W-:Y:S01]  /*e2c0*/  IMAD.MOV.U32 R116, RZ, RZ, R122 ;  /* 0x000000ffff747224 */ /* 0x000fe200078e007a */
[----:B------:R-:W-:Y:S01]  /*e2d0*/  LOP3.LUT R3, R8, UR31, R225, 0x96, !PT ;  /* 0x0000001f08037c12 */ /* 0x000fe2000f8e96e1 */
[----:B------:R-:W-:Y:S02]  /*e2e0*/  IMAD.MOV.U32 R122, RZ, RZ, R131 ;  /* 0x000000ffff7a7224 */ /* 0x000fe400078e0083 */
[----:B------:R-:W-:Y:S02]  /*e2f0*/  IMAD.MOV.U32 R131, RZ, RZ, R7 ;  /* 0x000000ffff837224 */ /* 0x000fe400078e0007 */
[----:B------:R-:W-:-:S04]  /*e300*/  IMAD.WIDE.U32 R6, R0, -0x326172a9, RZ ;  /* 0xcd9e8d5700067825 */ /* 0x000fc800078e00ff */
[----:B------:R-:W-:Y:S02]  /*e310*/  IMAD.MOV.U32 R113, RZ, RZ, R118 ;  /* 0x000000ffff717224 */ /* 0x000fe400078e0076 */
[----:B------:R-:W-:Y:S02]  /*e320*/  IMAD.MOV.U32 R118, RZ, RZ, R5 ;  /* 0x000000ffff767224 */ /* 0x000fe400078e0005 */
[----:B------:R-:W-:Y:S01]  /*e330*/  IMAD.WIDE.U32 R4, R3, -0x2daee0ad, RZ ;  /* 0xd2511f5303047825 */ /* 0x000fe200078e00ff */
[----:B------:R-:W-:Y:S02]  /*e340*/  LOP3.LUT R3, R224, UR29, R7, 0x96, !PT ;  /* 0x0000001de0037c12 */ /* 0x000fe4000f8e9607 */
[----:B------:R-:W2:Y:S02]  /*e350*/  LDL.LU.64 R224, [R1+0x218] ;  /* 0x0002180001e07983 */ /* 0x000ea40000300a00 */
[----:B------:R-:W-:Y:S01]  /*e360*/  LOP3.LUT R0, R2, UR28, R5, 0x96, !PT ;  /* 0x0000001c02007c12 */ /* 0x000fe2000f8e9605 */
[----:B------:R-:W-:-:S05]  /*e370*/  IMAD.WIDE.U32 R2, R3, -0x2daee0ad, RZ ;  /* 0xd2511f5303027825 */ /* 0x000fca00078e00ff */
[----:B------:R-:W-:Y:S01]  /*e380*/  LOP3.LUT R3, R4, UR19, R3, 0x96, !PT ;  /* 0x0000001304037c12 */ /* 0x000fe2000f8e9603 */
[----:B------:R-:W-:-:S05]  /*e390*/  IMAD.WIDE.U32 R4, R0, -0x326172a9, RZ ;  /* 0xcd9e8d5700047825 */ /* 0x000fca00078e00ff */
[----:B------:R-:W-:-:S05]  /*e3a0*/  LOP3.LUT R0, R6, UR24, R5, 0x96, !PT ;  /* 0x0000001806007c12 */ /* 0x000fca000f8e9605 */
[----:B------:R-:W-:-:S05]  /*e3b0*/  IMAD.WIDE.U32 R6, R0, -0x2daee0ad, RZ ;  /* 0xd2511f5300067825 */ /* 0x000fca00078e00ff */
[----:B------:R-:W-:Y:S01]  /*e3c0*/  LOP3.LUT R0, R2, UR5, R7, 0x96, !PT ;  /* 0x0000000502007c12 */ /* 0x000fe2000f8e9607 */
[----:B------:R-:W-:Y:S02]  /*e3d0*/  IMAD.MOV.U32 R40, RZ, RZ, R46 ;  /* 0x000000ffff287224 */ /* 0x000fe400078e002e */
[----:B------:R-:W-:-:S04]  /*e3e0*/  IMAD.WIDE.U32 R2, R3, -0x326172a9, RZ ;  /* 0xcd9e8d5703027825 */ /* 0x000fc800078e00ff */
[----:B------:R-:W-:-:S04]  /*e3f0*/  IMAD.WIDE.U32 R46, R0, -0x326172a9, RZ ;  /* 0xcd9e8d57002e7825 */ /* 0x000fc800078e00ff */
[----:B------:R-:W-:Y:S01]  /*e400*/  IMAD.MOV.U32 R109, RZ, RZ, R54 ;  /* 0x000000ffff6d7224 */ /* 0x000fe200078e0036 */
[----:B------:R-:W-:-:S04]  /*e410*/  LOP3.LUT R54, R2, UR14, R47, 0x96, !PT ;  /* 0x0000000e02367c12 */ /* 0x000fc8000f8e962f */
[----:B------:R-:W-:Y:S02]  /*e420*/  LOP3.LUT R0, R54, 0xff, RZ, 0xc0, !PT ;  /* 0x000000ff36007812 */ /* 0x000fe400078ec0ff */
[----:B------:R-:W-:Y:S01]  /*e430*/  LOP3.LUT R5, R4, UR15, R3, 0x96, !PT ;  /* 0x0000000f04057c12 */ /* 0x000fe2000f8e9603 */
[----:B------:R-:W-:Y:S01]  /*e440*/  FADD.FTZ R4, R58, R10 ;  /* 0x0000000a3a047221 */ /* 0x000fe20000010000 */
[----:B------:R-:W-:Y:S01]  /*e450*/  ISETP.LE.U32.AND P4, PT, R0, UR6, PT ;  /* 0x0000000600007c0c */ /* 0x000fe2000bf83070 */
[----:B------:R-:W-:Y:S01]  /*e460*/  FADD.FTZ R3, R32, R11 ;  /* 0x0000000b20037221 */ /* 0x000fe20000010000 */
[----:B------:R-:W-:Y:S01]  /*e470*/  LOP3.LUT R0, R54, 0xffff, RZ, 0xc0, !PT ;  /* 0x0000ffff36007812 */ /* 0x000fe200078ec0ff */
[----:B------:R-:W-:Y:S02]  /*e480*/  IMAD.MOV.U32 R10, RZ, RZ, R238 ;  /* 0x000000ffff0a7224 */ /* 0x000fe400078e00ee */
[----:B------:R-:W-:Y:S02]  /*e490*/  IMAD.MOV.U32 R11, RZ, RZ, R239 ;  /* 0x000000ffff0b7224 */ /* 0x000fe400078e00ef */
[----:B------:R-:W3:Y:S01]  /*e4a0*/  LDL.LU.64 R238, [R1+0x210] ;  /* 0x0002100001ee7983 */ /* 0x000ee20000300a00 */
[----:B------:R-:W-:-:S04]  /*e4b0*/  SHF.R.U32.HI R0, RZ, 0x8, R0 ;  /* 0x00000008ff007819 */ /* 0x000fc80000011600 */
[----:B------:R-:W-:-:S04]  /*e4c0*/  LOP3.LUT R0, R0, 0xffff, RZ, 0xc0, !PT ;  /* 0x0000ffff00007812 */ /* 0x000fc800078ec0ff */
[----:B------:R-:W-:Y:S02]  /*e4d0*/  ISETP.LE.U32.AND P5, PT, R0, UR6, PT ;  /* 0x0000000600007c0c */ /* 0x000fe4000bfa3070 */
[----:B------:R-:W-:Y:S01]  /*e4e0*/  PRMT R0, R54, 0x7632, R0 ;  /* 0x0000763236007816 */ /* 0x000fe20000000000 */
[----:B------:R-:W-:Y:S03]  /*e4f0*/  MUFU.EX2 R7, R203 ;  /* 0x000000cb00077308 */ /* 0x000fe60000000800 */
[----:B------:R-:W-:-:S04]  /*e500*/  LOP3.LUT R0, R0, 0xff, RZ, 0xc0, !PT ;  /* 0x000000ff00007812 */ /* 0x000fc800078ec0ff */
[----:B------:R-:W-:Y:S01]  /*e510*/  ISETP.LE.U32.AND P3, PT, R0, UR6, PT ;  /* 0x0000000600007c0c */ /* 0x000fe2000bf63070 */
[----:B------:R-:W-:Y:S02]  /*e520*/  IMAD.MOV.U32 R0, RZ, RZ, R46 ;  /* 0x000000ffff007224 */ /* 0x000fe400078e002e */
[----:B------:R-:W-:-:S03]  /*e530*/  IMAD.MOV.U32 R108, RZ, RZ, R117 ;  /* 0x000000ffff6c7224 */ /* 0x000fc600078e0075 */
[----:B------:R-:W-:Y:S01]  /*e540*/  LOP3.LUT R0, R0, 0xff, RZ, 0xc0, !PT ;  /* 0x000000ff00007812 */ /* 0x000fe200078ec0ff */
[----:B------:R-:W-:Y:S01]  /*e550*/  FADD.FTZ R2, R38, R12 ;  /* 0x0000000c26027221 */ /* 0x000fe20000010000 */
[----:B------:R-:W-:Y:S01]  /*e560*/  IMAD.MOV.U32 R12, RZ, RZ, R116 ;  /* 0x000000ffff0c7224 */ /* 0x000fe200078e0074 */
[C---:B------:R-:W-:Y:S02]  /*e570*/  PRMT R209, R21.reuse, 0x7632, R209 ;  /* 0x0000763215d17816 */ /* 0x040fe400000000d1 */
[----:B------:R-:W-:Y:S02]  /*e580*/  PRMT R214, R21, 0x7610, R214 ;  /* 0x0000761015d67816 */ /* 0x000fe400000000d6 */
[----:B------:R-:W-:Y:S01]  /*e590*/  MOV R38, R122 ;  /* 0x0000007a00267202 */ /* 0x000fe20000000f00 */
[----:B------:R-:W-:Y:S01]  /*e5a0*/  IMAD.MOV.U32 R122, RZ, RZ, R131 ;  /* 0x000000ffff7a7224 */ /* 0x000fe200078e0083 */
[----:B------:R-:W-:-:S03]  /*e5b0*/  PRMT R131, R214, 0x5410, R209 ;  /* 0x00005410d6837816 */ /* 0x000fc600000000d1 */
[----:B------:R-:W-:Y:S02]  /*e5c0*/  IMAD.MOV.U32 R58, RZ, RZ, R38 ;  /* 0x000000ffff3a7224 */ /* 0x000fe400078e0026 */
[----:B------:R-:W-:Y:S02]  /*e5d0*/  IMAD.MOV.U32 R38, RZ, RZ, R110 ;  /* 0x000000ffff267224 */ /* 0x000fe400078e006e */
[----:B------:R-:W-:Y:S01]  /*e5e0*/  FADD.FTZ R2, R22, R2 ;  /* 0x0000000216027221 */ /* 0x000fe20000010000 */
[----:B------:R-:W-:Y:S02]  /*e5f0*/  IMAD.MOV.U32 R110, RZ, RZ, R127 ;  /* 0x000000ffff6e7224 */ /* 0x000fe400078e007f */
[----:B------:R-:W-:Y:S01]  /*e600*/  IMAD.MOV.U32 R127, RZ, RZ, R55 ;  /* 0x000000ffff7f7224 */ /* 0x000fe200078e0037 */
[C---:B--2---:R-:W-:Y:S02]  /*e610*/  PRMT R225, R13.reuse, 0x7610, R225 ;  /* 0x000076100de17816 */ /* 0x044fe400000000e1 */
[----:B------:R-:W-:-:S02]  /*e620*/  PRMT R224, R13, 0x7632, R224 ;  /* 0x000076320de07816 */ /* 0x000fc400000000e0 */
[----:B------:R-:W1:Y:S01]  /*e630*/  MUFU.EX2 R13, R213 ;  /* 0x000000d5000d7308 */ /* 0x000e620000000800 */
[----:B------:R-:W-:Y:S01]  /*e640*/  @!P4 HFMA2.BF16_V2 R45, -RZ.H0_H0, RZ.H0_H0, -R225.H0_H0 ;  /* 0x200000ffff2dc231 */ /* 0x000fe200003409e1 */
[----:B------:R-:W-:Y:S01]  /*e650*/  PRMT R117, R225, 0x5410, R224 ;  /* 0x00005410e1757816 */ /* 0x000fe200000000e0 */
[----:B------:R-:W-:-:S03]  /*e660*/  @!P5 HFMA2.BF16_V2 R39, -RZ.H0_H0, RZ.H0_H0, -R224.H0_H0 ;  /* 0x200000ffff27d231 */ /* 0x000fc600003409e0 */
[----:B------:R-:W-:Y:S02]  /*e670*/  @!P4 PRMT R225, R45, 0x5410, RZ ;  /* 0x000054102de1c816 */ /* 0x000fe400000000ff */
[----:B------:R-:W-:Y:S02]  /*e680*/  ISETP.LE.U32.AND P4, PT, R0, UR6, PT ;  /* 0x0000000600007c0c */ /* 0x000fe4000bf83070 */
[----:B------:R-:W-:Y:S02]  /*e690*/  SHF.R.U32.HI R0, RZ, 0x18, R54 ;  /* 0x00000018ff007819 */ /* 0x000fe40000011636 */
[----:B------:R-:W-:Y:S02]  /*e6a0*/  @!P5 PRMT R224, R39, 0x5410, RZ ;  /* 0x0000541027e0d816 */ /* 0x000fe400000000ff */
[----:B------:R-:W-:Y:S02]  /*e6b0*/  ISETP.LE.U32.AND P5, PT, R0, UR6, PT ;  /* 0x0000000600007c0c */ /* 0x000fe4000bfa3070 */
[----:B-1----:R-:W-:-:S04]  /*e6c0*/  F2FP.BF16.F32.PACK_AB R0, R13, R7 ;  /* 0x000000070d00723e */ /* 0x002fc800000010ff */
[C---:B------:R-:W-:Y:S02]  /*e6d0*/  PRMT R213, R0.reuse, 0x7610, R213 ;  /* 0x0000761000d57816 */ /* 0x040fe400000000d5 */
[----:B------:R-:W-:-:S03]  /*e6e0*/  PRMT R195, R0, 0x7632, R195 ;  /* 0x0000763200c37816 */ /* 0x000fc600000000c3 */
[----:B------:R-:W-:Y:S01]  /*e6f0*/  @!P3 HFMA2.BF16_V2 R57, -RZ.H0_H0, RZ.H0_H0, -R213.H0_H0 ;  /* 0x200000ffff39b231 */ /* 0x000fe200003409d5 */
[----:B------:R-:W-:Y:S02]  /*e700*/  PRMT R0, R46, 0x7771, RZ ;  /* 0x000077712e007816 */ /* 0x000fe400000000ff */
[----:B------:R-:W-:Y:S02]  /*e710*/  PRMT R116, R213, 0x5410, R195 ;  /* 0x00005410d5747816 */ /* 0x000fe400000000c3 */
[----:B------:R-:W-:Y:S02]  /*e720*/  @!P3 PRMT R213, R57, 0x5410, RZ ;  /* 0x0000541039d5b816 */ /* 0x000fe400000000ff */
[----:B------:R-:W-:Y:S01]  /*e730*/  ISETP.GT.U32.AND P3, PT, R0, UR6, PT ;  /* 0x0000000600007c0c */ /* 0x000fe2000bf64070 */
[----:B------:R-:W-:Y:S02]  /*e740*/  @!P5 HFMA2.BF16_V2 R53, -RZ.H0_H0, RZ.H0_H0, -R195.H0_H0 ;  /* 0x200000ffff35d231 */ /* 0x000fe400003409c3 */
[----:B------:R-:W-:-:S03]  /*e750*/  @!P4 HFMA2.BF16_V2 R56, -RZ.H0_H0, RZ.H0_H0, -R214.H0_H0 ;  /* 0x200000ffff38c231 */ /* 0x000fc600003409d6 */
[----:B------:R-:W-:-:S07]  /*e760*/  @!P5 PRMT R195, R53, 0x5410, RZ ;  /* 0x0000541035c3d816 */ /* 0x000fce00000000ff */
[----:B------:R-:W-:-:S05]  /*e770*/  @P3 HFMA2.BF16_V2 R52, -RZ.H0_H0, RZ.H0_H0, -R209.H0_H0 ;  /* 0x200000ffff343231 */ /* 0x000fca00003409d1 */
[----:B------:R-:W-:Y:S01]  /*e780*/  @P3 PRMT R209, R52, 0x5410, RZ ;  /* 0x0000541034d13816 */ /* 0x000fe200000000ff */
[----:B------:R-:W-:Y:S01]  /*e790*/  IMAD.WIDE.U32 R52, R5, -0x2daee0ad, RZ ;  /* 0xd2511f5305347825 */ /* 0x000fe200078e00ff */
[----:B------:R-:W-:-:S04]  /*e7a0*/  @!P4 PRMT R214, R56, 0x5410, RZ ;  /* 0x0000541038d6c816 */ /* 0x000fc800000000ff */
[----:B------:R-:W-:Y:S01]  /*e7b0*/  LOP3.LUT R55, R6, UR4, R53, 0x96, !PT ;  /* 0x0000000406377c12 */ /* 0x000fe2000f8e9635 */
[----:B------:R-:W-:Y:S02]  /*e7c0*/  IMAD.MOV.U32 R56, RZ, RZ, R10 ;  /* 0x000000ffff387224 */ /* 0x000fe400078e000a */
[----:B------:R-:W-:Y:S01]  /*e7d0*/  FADD.FTZ R10, R34, R2 ;  /* 0x00000002220a7221 */ /* 0x000fe20000010000 */
[----:B------:R-:W-:Y:S01]  /*e7e0*/  IMAD.MOV.U32 R57, RZ, RZ, R11 ;  /* 0x000000ffff397224 */ /* 0x000fe200078e000b */
[----:B------:R-:W-:-:S04]  /*e7f0*/  LOP3.LUT R2, R55, 0xff, RZ, 0xc0, !PT ;  /* 0x000000ff37027812 */ /* 0x000fc800078ec0ff */
[----:B------:R-:W-:Y:S02]  /*e800*/  ISETP.LE.U32.AND P4, PT, R2, UR6, PT ;  /* 0x0000000602007c0c */ /* 0x000fe4000bf83070 */
[----:B------:R-:W-:Y:S01]  /*e810*/  LOP3.LUT R2, R242, UR16, R9, 0x96, !PT ;  /* 0x00000010f2027c12 */ /* 0x000fe2000f8e9609 */
[----:B------:R-:W-:Y:S01]  /*e820*/  IMAD.MOV.U32 R9, RZ, RZ, R249 ;  /* 0x000000ffff097224 */ /* 0x000fe200078e00f9 */
[----:B------:R-:W-:Y:S01]  /*e830*/  LOP3.LUT R6, R8, UR31, R57, 0x96, !PT ;  /* 0x0000001f08067c12 */ /* 0x000fe2000f8e9639 */
[----:B------:R-:W2:Y:S01]  /*e840*/  LDL.LU.64 R242, [R1+0x208] ;  /* 0x0002080001f27983 */ /* 0x000ea20000300a00 */
[----:B------:R-:W-:-:S03]  /*e850*/  IMAD.MOV.U32 R8, RZ, RZ, R248 ;  /* 0x000000ffff087224 */ /* 0x000fc600078e00f8 */
[----:B------:R-:W4:Y:S01]  /*e860*/  LDL.LU.64 R248, [R1+0x200] ;  /* 0x0002000001f87983 */ /* 0x000f220000300a00 */
[----:B---3--:R-:W-:Y:S08]  /*e870*/  MUFU.EX2 R21, R239 ;  /* 0x000000ef00157308 */ /* 0x008ff00000000800 */
[----:B------:R-:W1:Y:S01]  /*e880*/  MUFU.EX2 R22, R240 ;  /* 0x000000f000167308 */ /* 0x000e620000000800 */
[----:B------:R-:W-:Y:S01]  /*e890*/  PRMT R0, R46, 0x7772, RZ ;  /* 0x000077722e007816 */ /* 0x000fe200000000ff */
[----:B------:R-:W-:-:S03]  /*e8a0*/  FADD.FTZ R11, R36, R3 ;  /* 0x00000003240b7221 */ /* 0x000fc60000010000 */
[----:B------:R-:W-:Y:S02]  /*e8b0*/  ISETP.GT.U32.AND P3, PT, R0, UR6, PT ;  /* 0x0000000600007c0c */ /* 0x000fe4000bf64070 */
[----:B------:R-:W-:Y:S01]  /*e8c0*/  PRMT R0, R46, 0x7773, RZ ;  /* 0x000077732e007816 */ /* 0x000fe200000000ff */
[----:B------:R-:W-:-:S03]  /*e8d0*/  IMAD.MOV.U32 R203, RZ, RZ, R40 ;  /* 0x000000ffffcb7224 */ /* 0x000fc600078e0028 */
[----:B------:R-:W-:Y:S01]  /*e8e0*/  ISETP.GT.U32.AND P5, PT, R0, UR6, PT ;  /* 0x0000000600007c0c */ /* 0x000fe2000bfa4070 */
[----:B------:R-:W-:Y:S01]  /*e8f0*/  IMAD.MOV.U32 R40, RZ, RZ, R109 ;  /* 0x000000ffff287224 */ /* 0x000fe200078e006d */
[----:B------:R-:W-:Y:S02]  /*e900*/  LOP3.LUT R0, R55, 0xffff, RZ, 0xc0, !PT ;  /* 0x0000ffff37007812 */ /* 0x000fe400078ec0ff */
[----:B-1----:R-:W-:Y:S01]  /*e910*/  F2FP.BF16.F32.PACK_AB R3, R22, R21 ;  /* 0x000000151603723e */ /* 0x002fe200000010ff */
[----:B------:R-:W-:-:S03]  /*e920*/  IMAD.MOV.U32 R109, RZ, RZ, R108 ;  /* 0x000000ffff6d7224 */ /* 0x000fc600078e006c */
[C---:B------:R-:W-:Y:S01]  /*e930*/  PRMT R194, R3.reuse, 0x7610, R194 ;  /* 0x0000761003c27816 */ /* 0x040fe200000000c2 */
[----:B------:R-:W-:Y:S01]  /*e940*/  IMAD.MOV.U32 R108, RZ, RZ, R113 ;  /* 0x000000ffff6c7224 */ /* 0x000fe200078e0071 */
[----:B------:R-:W-:Y:S01]  /*e950*/  SHF.R.U32.HI R0, RZ, 0x8, R0 ;  /* 0x00000008ff007819 */ /* 0x000fe20000011600 */
[----:B------:R-:W-:Y:S01]  /*e960*/  IMAD.MOV.U32 R113, RZ, RZ, R112 ;  /* 0x000000ffff717224 */ /* 0x000fe200078e0070 */
[----:B------:R-:W-:Y:S01]  /*e970*/  PRMT R193, R3, 0x7632, R193 ;  /* 0x0000763203c17816 */ /* 0x000fe200000000c1 */
[----:B------:R-:W-:Y:S01]  /*e980*/  IMAD.MOV.U32 R112, RZ, RZ, R121 ;  /* 0x000000ffff707224 */ /* 0x000fe200078e0079 */
[----:B------:R-:W-:Y:S01]  /*e990*/  MOV R121, R120 ;  /* 0x0000007800797202 */ /* 0x000fe20000000f00 */
[----:B------:R-:W-:Y:S02]  /*e9a0*/  @P3 HFMA2.BF16_V2 R62, -RZ.H0_H0, RZ.H0_H0, -R194.H0_H0 ;  /* 0x200000ffff3e3231 */ /* 0x000fe400003409c2 */
[----:B------:R-:W-:Y:S01]  /*e9b0*/  IMAD.MOV.U32 R120, RZ, RZ, R124 ;  /* 0x000000ffff787224 */ /* 0x000fe200078e007c */
[----:B------:R-:W-:Y:S01]  /*e9c0*/  LOP3.LUT R0, R0, 0xffff, RZ, 0xc0, !PT ;  /* 0x0000ffff00007812 */ /* 0x000fe200078ec0ff */
[----:B------:R-:W-:-:S02]  /*e9d0*/  IMAD.MOV.U32 R124, RZ, RZ, R115 ;  /* 0x000000ffff7c7224 */ /* 0x000fc400078e0073 */
[----:B------:R-:W-:Y:S01]  /*e9e0*/  IMAD.MOV.U32 R115, RZ, RZ, R130 ;  /* 0x000000ffff737224 */ /* 0x000fe200078e0082 */
[----:B------:R-:W-:Y:S02]  /*e9f0*/  PRMT R130, R194, 0x5410, R193 ;  /* 0x00005410c2827816 */ /* 0x000fe400000000c1 */
[----:B------:R-:W-:Y:S02]  /*ea00*/  @P3 PRMT R194, R62, 0x5410, RZ ;  /* 0x000054103ec23816 */ /* 0x000fe400000000ff */
[----:B------:R-:W-:Y:S01]  /*ea10*/  ISETP.LE.U32.AND P3, PT, R0, UR6, PT ;  /* 0x0000000600007c0c */ /* 0x000fe2000bf63070 */
[----:B------:R-:W-:Y:S01]  /*ea20*/  IMAD.MOV.U32 R45, RZ, RZ, R12 ;  /* 0x000000ffff2d7224 */ /* 0x000fe200078e000c */
[----:B------:R-:W-:Y:S01]  /*ea30*/  PRMT R0, R55, 0x7632, R0 ;  /* 0x0000763237007816 */ /* 0x000fe20000000000 */
[----:B------:R-:W-:Y:S01]  /*ea40*/  FADD.FTZ R4, R59, R4 ;  /* 0x000000043b047221 */ /* 0x000fe20000010000 */
[----:B------:R-:W-:Y:S01]  /*ea50*/  @P5 HFMA2.BF16_V2 R65, -RZ.H0_H0, RZ.H0_H0, -R193.H0_H0 ;  /* 0x200000ffff415231 */ /* 0x000fe200003409c1 */
[----:B------:R-:W1:Y:S01]  /*ea60*/  MUFU.EX2 R12, R237 ;  /* 0x000000ed000c7308 */ /* 0x000e620000000800 */
[----:B------:R-:W-:Y:S01]  /*ea70*/  LOP3.LUT R0, R0, 0xff, RZ, 0xc0, !PT ;  /* 0x000000ff00007812 */ /* 0x000fe200078ec0ff */
[----:B------:R-:W-:Y:S01]  /*ea80*/  FADD.FTZ R3, R7, R4 ;  /* 0x0000000407037221 */ /* 0x000fe20000010000 */
[----:B------:R-:W-:-:S02]  /*ea90*/  PRMT R183, R27, 0x7610, R183 ;  /* 0x000076101bb77816 */ /* 0x000fc400000000b7 */
[----:B------:R-:W-:-:S03]  /*eaa0*/  @P5 PRMT R193, R65, 0x5410, RZ ;  /* 0x0000541041c15816 */ /* 0x000fc600000000ff */
[----:B------:R-:W3:Y:S01]  /*eab0*/  MUFU.EX2 R5, R238 ;  /* 0x000000ee00057308 */ /* 0x000ee20000000800 */
[----:B------:R-:W-:Y:S01]  /*eac0*/  ISETP.LE.U32.AND P5, PT, R0, UR6, PT ;  /* 0x0000000600007c0c */ /* 0x000fe2000bfa3070 */
[----:B------:R-:W-:Y:S01]  /*ead0*/  IMAD.MOV.U32 R0, RZ, RZ, R52 ;  /* 0x000000ffff007224 */ /* 0x000fe200078e0034 */
[----:B------:R-:W-:-:S05]  /*eae0*/  PRMT R182, R27, 0x7632, R182 ;  /* 0x000076321bb67816 */ /* 0x000fca00000000b6 */
[----:B------:R-:W3:Y:S01]  /*eaf0*/  MUFU.EX2 R7, R201 ;  /* 0x000000c900077308 */ /* 0x000ee20000000800 */
[----:B------:R-:W-:Y:S02]  /*eb00*/  @!P4 HFMA2.BF16_V2 R68, -RZ.H0_H0, RZ.H0_H0, -R183.H0_H0 ;  /* 0x200000ffff44c231 */ /* 0x000fe400003409b7 */
[----:B------:R-:W-:Y:S01]  /*eb10*/  IMAD.MOV.U32 R39, RZ, RZ, R111 ;  /* 0x000000ffff277224 */ /* 0x000fe200078e006f */
[----:B------:R-:W-:Y:S01]  /*eb20*/  LOP3.LUT R0, R0, 0xff, RZ, 0xc0, !PT ;  /* 0x000000ff00007812 */ /* 0x000fe200078ec0ff */
[----:B------:R-:W-:-:S03]  /*eb30*/  IMAD.MOV.U32 R111, RZ, RZ, R114 ;  /* 0x000000ffff6f7224 */ /* 0x000fc600078e0072 */
[----:B------:R-:W3:Y:S01]  /*eb40*/  MUFU.EX2 R4, R202 ;  /* 0x000000ca00047308 */ /* 0x000ee20000000800 */
[----:B------:R-:W-:Y:S01]  /*eb50*/  IMAD.MOV.U32 R114, RZ, RZ, R119 ;  /* 0x000000ffff727224 */ /* 0x000fe200078e0077 */
[----:B------:R-:W-:Y:S01]  /*eb60*/  PRMT R119, R183, 0x5410, R182 ;  /* 0x00005410b7777816 */ /* 0x000fe200000000b6 */
[----:B------:R-:W-:Y:S01]  /*eb70*/  @!P3 HFMA2.BF16_V2 R69, -RZ.H0_H0, RZ.H0_H0, -R182.H0_H0 ;  /* 0x200000ffff45b231 */ /* 0x000fe200003409b6 */
[----:B------:R-:W-:Y:S02]  /*eb80*/  @!P4 PRMT R183, R68, 0x5410, RZ ;  /* 0x0000541044b7c816 */ /* 0x000fe400000000ff */
[----:B------:R-:W-:Y:S01]  /*eb90*/  ISETP.LE.U32.AND P4, PT, R0, UR6, PT ;  /* 0x0000000600007c0c */ /* 0x000fe2000bf83070 */
[----:B-1----:R-:W-:Y:S01]  /*eba0*/  FADD.FTZ R0, R12, R11 ;  /* 0x0000000b0c007221 */ /* 0x002fe20000010000 */
[----:B------:R-:W-:Y:S01]  /*ebb0*/  @!P3 PRMT R182, R69, 0x5410, RZ ;  /* 0x0000541045b6b816 */ /* 0x000fe200000000ff */
[----:B------:R-:W-:Y:S01]  /*ebc0*/  IMAD.MOV.U32 R68, RZ, RZ, R8 ;  /* 0x000000ffff447224 */ /* 0x000fe200078e0008 */
[----:B---3--:R-:W-:Y:S01]  /*ebd0*/  F2FP.BF16.F32.PACK_AB R128, R5, R12 ;  /* 0x0000000c0580723e */ /* 0x008fe200000010ff */
[----:B------:R-:W-:-:S02]  /*ebe0*/  IMAD.MOV.U32 R69, RZ, RZ, R9 ;  /* 0x000000ffff457224 */ /* 0x000fc400078e0009 */
[----:B------:R-:W-:Y:S01]  /*ebf0*/  FADD.FTZ R12, R5, R0 ;  /* 0x00000000050c7221 */ /* 0x000fe20000010000 */
[----:B------:R-:W-:Y:S01]  /*ec00*/  FADD.FTZ R0, R7, R10 ;  /* 0x0000000a07007221 */ /* 0x000fe20000010000 */
[----:B------:R-:W-:-:S04]  /*ec10*/  IMAD.WIDE.U32 R8, R2, -0x2daee0ad, RZ ;  /* 0xd2511f5302087825 */ /* 0x000fc800078e00ff */
[----:B------:R-:W-:Y:S01]  /*ec20*/  FADD.FTZ R10, R4, R0 ;  /* 0x00000000040a7221 */ /* 0x000fe20000010000 */
[----:B------:R-:W-:Y:S02]  /*ec30*/  LOP3.LUT R0, R68, UR30, R9, 0x96, !PT ;  /* 0x0000001e44007c12 */ /* 0x000fe4000f8e9609 */
[----:B------:R-:W-:Y:S01]  /*ec40*/  MOV R68, R56 ;  /* 0x0000003800447202 */ /* 0x000fe20000000f00 */
[----:B------:R-:W-:Y:S02]  /*ec50*/  IMAD.MOV.U32 R56, RZ, RZ, R38 ;  /* 0x000000ffff387224 */ /* 0x000fe400078e0026 */
[----:B------:R-:W-:Y:S02]  /*ec60*/  IMAD.MOV.U32 R38, RZ, RZ, R127 ;  /* 0x000000ffff267224 */ /* 0x000fe400078e007f */
[----:B------:R-:W-:Y:S02]  /*ec70*/  IMAD.MOV.U32 R127, RZ, RZ, R250 ;  /* 0x000000ffff7f7224 */ /* 0x000fe400078e00fa */
[----:B------:R-:W3:Y:S01]  /*ec80*/  LDL.LU R250, [R1+0x1fc] ;  /* 0x0001fc0001fa7983 */ /* 0x000ee20000300800 */
[----:B------:R-:W-:Y:S01]  /*ec90*/  F2FP.BF16.F32.PACK_AB R129, R4, R7 ;  /* 0x000000070481723e */ /* 0x000fe200000010ff */
[----:B------:R-:W-:-:S04]  /*eca0*/  IMAD.WIDE.U32 R4, R0, -0x326172a9, RZ ;  /* 0xcd9e8d5700047825 */ /* 0x000fc800078e00ff */
[----:B------:R-:W-:Y:S01]  /*ecb0*/  FADD.FTZ R13, R13, R3 ;  /* 0x000000030d0d7221 */ /* 0x000fe20000010000 */
[----:B------:R-:W-:Y:S01]  /*ecc0*/  IMAD.WIDE.U32 R6, R6, -0x2daee0ad, RZ ;  /* 0xd2511f5306067825 */ /* 0x000fe200078e00ff */
[----:B------:R-:W-:-:S03]  /*ecd0*/  LOP3.LUT R2, R68, UR29, R5, 0x96, !PT ;  /* 0x0000001d44027c12 */ /* 0x000fc6000f8e9605 */
[----:B----4-:R-:W-:Y:S02]  /*ece0*/  IMAD.MOV.U32 R59, RZ, RZ, R249 ;  /* 0x000000ffff3b7224 */ /* 0x010fe400078e00f9 */
[----:B------:R-:W4:Y:S01]  /*ecf0*/  LDL.LU R249, [R1+0x1f8] ;  /* 0x0001f80001f97983 */ /* 0x000f220000300800 */
[----:B------:R-:W-:Y:S01]  /*ed00*/  IMAD.WIDE.U32 R2, R2, -0x2daee0ad, RZ ;  /* 0xd2511f5302027825 */ /* 0x000fe200078e00ff */
[----:B------:R-:W-:-:S04]  /*ed10*/  LOP3.LUT R0, R8, UR28, R7, 0x96, !PT ;  /* 0x0000001c08007c12 */ /* 0x000fc8000f8e9607 */
[----:B------:R-:W-:Y:S01]  /*ed20*/  LOP3.LUT R3, R6, UR19, R3, 0x96, !PT ;  /* 0x0000001306037c12 */ /* 0x000fe2000f8e9603 */
[----:B------:R-:W-:-:S05]  /*ed30*/  IMAD.WIDE.U32 R6, R0, -0x326172a9, RZ ;  /* 0xcd9e8d5700067825 */ /* 0x000fca00078e00ff */
[----:B------:R-:W-:-:S05]  /*ed40*/  LOP3.LUT R0, R4, UR24, R7, 0x96, !PT ;  /* 0x0000001804007c12 */ /* 0x000fca000f8e9607 */
[----:B------:R-:W-:-:S05]  /*ed50*/  IMAD.WIDE.U32 R8, R0, -0x2daee0ad, RZ ;  /* 0xd2511f5300087825 */ /* 0x000fca00078e00ff */
[----:B------:R-:W-:Y:S01]  /*ed60*/  LOP3.LUT R0, R2, UR5, R9, 0x96, !PT ;  /* 0x0000000502007c12 */ /* 0x000fe2000f8e9609 */
[----:B------:R-:W-:Y:S02]  /*ed70*/  IMAD.MOV.U32 R69, RZ, RZ, R57 ;  /* 0x000000ffff457224 */ /* 0x000fe400078e0039 */
[----:B------:R-:W-:Y:S02]  /*ed80*/  IMAD.MOV.U32 R57, RZ, RZ, R39 ;  /* 0x000000ffff397224 */ /* 0x000fe400078e0027 */
[----:B------:R-:W-:Y:S02]  /*ed90*/  IMAD.MOV.U32 R32, RZ, RZ, R38 ;  /* 0x000000ffff207224 */ /* 0x000fe400078e0026 */
[----:B------:R-:W-:-:S04]  /*eda0*/  IMAD.WIDE.U32 R2, R3, -0x326172a9, RZ ;  /* 0xcd9e8d5703027825 */ /* 0x000fc800078e00ff */
[----:B------:R-:W-:-:S05]  /*edb0*/  IMAD.WIDE.U32 R38, R0, -0x326172a9, RZ ;  /* 0xcd9e8d5700267825 */ /* 0x000fca00078e00ff */
[----:B------:R-:W-:-:S04]  /*edc0*/  LOP3.LUT R39, R2, UR14, R39, 0x96, !PT ;  /* 0x0000000e02277c12 */ /* 0x000fc8000f8e9627 */
[----:B------:R-:W-:-:S04]  /*edd0*/  LOP3.LUT R0, R39, 0xff, RZ, 0xc0, !PT ;  /* 0x000000ff27007812 */ /* 0x000fc800078ec0ff */
[----:B------:R-:W-:Y:S02]  /*ede0*/  ISETP.LE.U32.AND P3, PT, R0, UR6, PT ;  /* 0x0000000600007c0c */ /* 0x000fe4000bf63070 */
[----:B------:R-:W-:-:S04]  /*edf0*/  LOP3.LUT R0, R39, 0xffff, RZ, 0xc0, !PT ;  /* 0x0000ffff27007812 */ /* 0x000fc800078ec0ff */
[----:B------:R-:W-:Y:S02]  /*ee00*/  SHF.R.U32.HI R0, RZ, 0x8, R0 ;  /* 0x00000008ff007819 */ /* 0x000fe40000011600 */
[----:B------:R-:W-:Y:S02]  /*ee10*/  PRMT R201, R128, 0x7610, R201 ;  /* 0x0000761080c97816 */ /* 0x000fe400000000c9 */
[----:B------:R-:W-:-:S03]  /*ee20*/  LOP3.LUT R0, R0, 0xffff, RZ, 0xc0, !PT ;  /* 0x0000ffff00007812 */ /* 0x000fc600078ec0ff */
[----:B------:R-:W-:-:S05]  /*ee30*/  @!P3 HFMA2.BF16_V2 R71, -RZ.H0_H0, RZ.H0_H0, -R128.H0_H0 ;  /* 0x200000ffff47b231 */ /* 0x000fca0000340980 */
[----:B------:R-:W-:Y:S02]  /*ee40*/  @!P3 PRMT R201, R71, 0x5410, RZ ;  /* 0x0000541047c9b816 */ /* 0x000fe400000000ff */
[----:B------:R-:W-:Y:S02]  /*ee50*/  ISETP.LE.U32.AND P3, PT, R0, UR6, PT ;  /* 0x0000000600007c0c */ /* 0x000fe4000bf63070 */
[----:B------:R-:W-:Y:S01]  /*ee60*/  PRMT R0, R39, 0x7632, R0 ;  /* 0x0000763227007816 */ /* 0x000fe20000000000 */
[----:B------:R-:W-:Y:S01]  /*ee70*/  IMAD.MOV.U32 R36, RZ, RZ, R108 ;  /* 0x000000ffff247224 */ /* 0x000fe200078e006c */
[----:B------:R-:W-:Y:S01]  /*ee80*/  PRMT R251, R128, 0x7632, R251 ;  /* 0x0000763280fb7816 */ /* 0x000fe200000000fb */
[----:B------:R-:W-:Y:S01]  /*ee90*/  IMAD.MOV.U32 R108, RZ, RZ, R112 ;  /* 0x000000ffff6c7224 */ /* 0x000fe200078e0070 */
[----:B------:R-:W-:Y:S01]  /*eea0*/  LOP3.LUT R0, R0, 0xff, RZ, 0xc0, !PT ;  /* 0x000000ff00007812 */ /* 0x000fe200078ec0ff */
[----:B------:R-:W-:Y:S02]  /*eeb0*/  IMAD.MOV.U32 R112, RZ, RZ, R247 ;  /* 0x000000ffff707224 */ /* 0x000fe400078e00f7 */
[----:B------:R-:W4:Y:S04]  /*eec0*/  LDL.LU R247, [R1+0x1f4] ;  /* 0x0001f40001f77983 */ /* 0x000f280000300800 */
[----:B------:R-:W-:-:S05]  /*eed0*/  @!P3 HFMA2.BF16_V2 R70, -RZ.H0_H0, RZ.H0_H0, -R128.H1_H1 ;  /* 0x200000ffff46b231 */ /* 0x000fca0000360980 */
[----:B------:R-:W-:Y:S02]  /*eee0*/  @!P3 PRMT R251, R70, 0x5410, RZ ;  /* 0x0000541046fbb816 */ /* 0x000fe400000000ff */
[----:B------:R-:W-:Y:S02]  /*eef0*/  ISETP.LE.U32.AND P3, PT, R0, UR6, PT ;  /* 0x0000000600007c0c */ /* 0x000fe4000bf63070 */
[----:B------:R-:W-:Y:S01]  /*ef00*/  SHF.R.U32.HI R0, RZ, 0x18, R39 ;  /* 0x00000018ff007819 */ /* 0x000fe20000011627 */
[----:B------:R-:W-:Y:S10]  /*ef10*/  MUFU.EX2 R4, R244 ;  /* 0x000000f400047308 */ /* 0x000ff40000000800 */
[----:B------:R-:W-:Y:S01]  /*ef20*/  @!P3 HFMA2.BF16_V2 R78, -RZ.H0_H0, RZ.H0_H0, -R129.H0_H0 ;  /* 0x200000ffff4eb231 */ /* 0x000fe20000340981 */
[----:B---3--:R-:W-:-:S04]  /*ef30*/  PRMT R250, R129, 0x7610, R250 ;  /* 0x0000761081fa7816 */ /* 0x008fc800000000fa */
[----:B------:R-:W-:Y:S02]  /*ef40*/  @!P3 PRMT R250, R78, 0x5410, RZ ;  /* 0x000054104efab816 */ /* 0x000fe400000000ff */
[----:B------:R-:W-:Y:S01]  /*ef50*/  ISETP.LE.U32.AND P3, PT, R0, UR6, PT ;  /* 0x0000000600007c0c */ /* 0x000fe2000bf63070 */
[----:B------:R-:W-:Y:S01]  /*ef60*/  MUFU.EX2 R7, R248 ;  /* 0x000000f800077308 */ /* 0x000fe20000000800 */
[----:B------:R-:W-:Y:S01]  /*ef70*/  LOP3.LUT R11, R6, UR15, R3, 0x96, !PT ;  /* 0x0000000f060b7c12 */ /* 0x000fe2000f8e9603 */
[----:B------:R-:W-:-:S06]  /*ef80*/  IMAD.MOV.U32 R0, RZ, RZ, R38 ;  /* 0x000000ffff007224 */ /* 0x000fcc00078e0026 */
[----:B--2---:R-:W1:Y:S01]  /*ef90*/  MUFU.EX2 R3, R243 ;  /* 0x000000f300037308 */ /* 0x004e620000000800 */
[----:B------:R-:W-:-:S07]  /*efa0*/  FADD.FTZ R2, R21, R13 ;  /* 0x0000000d15027221 */ /* 0x000fce0000010000 */
[----:B------:R-:W-:Y:S01]  /*efb0*/  MUFU.EX2 R6, R241 ;  /* 0x000000f100067308 */ /* 0x000fe20000000800 */
[----:B------:R-:W-:-:S07]  /*efc0*/  @!P3 HFMA2.BF16_V2 R79, -RZ.H0_H0, RZ.H0_H0, -R129.H1_H1 ;  /* 0x200000ffff4fb231 */ /* 0x000fce0000360981 */
[----:B------:R-:W2:Y:S01]  /*efd0*/  MUFU.EX2 R5, R242 ;  /* 0x000000f200057308 */ /* 0x000ea20000000800 */
[----:B------:R-:W-:-:S07]  /*efe0*/  LOP3.LUT R0, R0, 0xff, RZ, 0xc0, !PT ;  /* 0x000000ff00007812 */ /* 0x000fce00078ec0ff */
[----:B------:R-:W3:Y:S01]  /*eff0*/  MUFU.EX2 R9, R59 ;  /* 0x0000003b00097308 */ /* 0x000ee20000000800 */
[----:B------:R-:W-:Y:S01]  /*f000*/  FADD.FTZ R2, R22, R2 ;  /* 0x0000000216027221 */ /* 0x000fe20000010000 */
[----:B-1----:R-:W-:-:S03]  /*f010*/  F2FP.BF16.F32.PACK_AB R87, R3, R4 ;  /* 0x000000040357723e */ /* 0x002fc600000010ff */
[----:B------:R-:W-:Y:S01]  /*f020*/  FADD.FTZ R2, R7, R2 ;  /* 0x0000000207027221 */ /* 0x000fe20000010000 */
[----:B--2---:R-:W-:Y:S02]  /*f030*/  F2FP.BF16.F32.PACK_AB R86, R5, R6 ;  /* 0x000000060556723e */ /* 0x004fe400000010ff */
[----:B----4-:R-:W-:Y:S02]  /*f040*/  PRMT R249, R129, 0x7632, R249 ;  /* 0x0000763281f97816 */ /* 0x010fe400000000f9 */
[----:B------:R-:W-:Y:S02]  /*f050*/  @!P3 PRMT R249, R79, 0x5410, RZ ;  /* 0x000054104ff9b816 */ /* 0x000fe400000000ff */
[----:B------:R-:W-:Y:S01]  /*f060*/  ISETP.LE.U32.AND P3, PT, R0, UR6, PT ;  /* 0x0000000600007c0c */ /* 0x000fe2000bf63070 */
[----:B------:R-:W-:-:S04]  /*f070*/  FADD.FTZ R0, R4, R12 ;  /* 0x0000000c04007221 */ /* 0x000fc80000010000 */
[----:B------:R-:W-:Y:S01]  /*f080*/  FADD.FTZ R3, R3, R0 ;  /* 0x0000000003037221 */ /* 0x000fe20000010000 */
[----:B------:R-:W-:Y:S01]  /*f090*/  FADD.FTZ R0, R6, R10 ;  /* 0x0000000a06007221 */ /* 0x000fe20000010000 */
[----:B---3--:R-:W-:Y:S02]  /*f0a0*/  FADD.FTZ R6, R9, R2 ;  /* 0x0000000209067221 */ /* 0x008fe40000010000 */
[----:B------:R1:W-:Y:S02]  /*f0b0*/  MUFU.EX2 R2, R36 ;  /* 0x0000002400027308 */ /* 0x0003e40000000800 */
[----:B-1----:R-:W2:Y:S01]  /*f0c0*/  LDL.LU R36, [R1+0xc4] ;  /* 0x0000c40001247983 */ /* 0x002ea20000300800 */
[----:B------:R-:W-:Y:S01]  /*f0d0*/  FADD.FTZ R4, R5, R0 ;  /* 0x0000000005047221 */ /* 0x000fe20000010000 */
[----:B------:R-:W-:Y:S01]  /*f0e0*/  F2FP.BF16.F32.PACK_AB R0, R9, R7 ;  /* 0x000000070900723e */ /* 0x000fe200000010ff */
[----:B------:R-:W-:-:S03]  /*f0f0*/  @!P3 HFMA2.BF16_V2 R80, -RZ.H0_H0, RZ.H0_H0, -R87.H0_H0 ;  /* 0x200000ffff50b231 */ /* 0x000fc60000340957 */
[C---:B------:R-:W-:Y:S02]  /*f100*/  PRMT R180, R0.reuse, 0x7610, R180 ;  /* 0x0000761000b47816 */ /* 0x040fe400000000b4 */
[----:B------:R-:W-:Y:S02]  /*f110*/  PRMT R179, R0, 0x7632, R179 ;  /* 0x0000763200b37816 */ /* 0x000fe400000000b3 */
[----:B------:R-:W-:Y:S02]  /*f120*/  PRMT R0, R38, 0x7771, RZ ;  /* 0x0000777126007816 */ /* 0x000fe400000000ff */
[----:B------:R-:W-:Y:S02]  /*f130*/  PRMT R248, R87, 0x7610, R248 ;  /* 0x0000761057f87816 */ /* 0x000fe400000000f8 */
[----:B------:R-:W-:Y:S02]  /*f140*/  @!P3 PRMT R248, R80, 0x5410, RZ ;  /* 0x0000541050f8b816 */ /* 0x000fe400000000ff */
[----:B------:R-:W-:Y:S01]  /*f150*/  ISETP.GT.U32.AND P3, PT, R0, UR6, PT ;  /* 0x0000000600007c0c */ /* 0x000fe2000bf64070 */
[----:B------:R-:W-:-:S02]  /*f160*/  IMAD.MOV.U32 R59, RZ, RZ, R32 ;  /* 0x000000ffff3b7224 */ /* 0x000fc400078e0020 */
[----:B------:R-:W-:Y:S02]  /*f170*/  @!P5 HFMA2.BF16_V2 R81, -RZ.H0_H0, RZ.H0_H0, -R180.H0_H0 ;  /* 0x200000ffff51d231 */ /* 0x000fe400003409b4 */
[----:B------:R-:W-:Y:S02]  /*f180*/  IMAD.MOV.U32 R32, RZ, RZ, R45 ;  /* 0x000000ffff207224 */ /* 0x000fe400078e002d */
[----:B------:R-:W-:Y:S01]  /*f190*/  IMAD.MOV.U32 R45, RZ, RZ, R40 ;  /* 0x000000ffff2d7224 */ /* 0x000fe200078e0028 */
[----:B------:R-:W-:Y:S01]  /*f1a0*/  SHF.R.U32.HI R0, RZ, 0x18, R55 ;  /* 0x00000018ff007819 */ /* 0x000fe20000011637 */
[----:B------:R-:W-:Y:S01]  /*f1b0*/  IMAD.MOV.U32 R40, RZ, RZ, R109 ;  /* 0x000000ffff287224 */ /* 0x000fe200078e006d */
[----:B------:R-:W-:Y:S01]  /*f1c0*/  MOV R109, R113 ;  /* 0x00000071006d7202 */ /* 0x000fe20000000f00 */
[----:B------:R-:W-:Y:S01]  /*f1d0*/  IMAD.MOV.U32 R113, RZ, RZ, R125 ;  /* 0x000000ffff717224 */ /* 0x000fe200078e007d */
[----:B------:R-:W-:Y:S02]  /*f1e0*/  PRMT R125, R180, 0x5410, R179 ;  /* 0x00005410b47d7816 */ /* 0x000fe400000000b3 */
[----:B------:R-:W-:Y:S01]  /*f1f0*/  @!P5 PRMT R180, R81, 0x5410, RZ ;  /* 0x0000541051b4d816 */ /* 0x000fe200000000ff */
[----:B------:R-:W-:Y:S01]  /*f200*/  @P3 HFMA2.BF16_V2 R82, -RZ.H0_H0, RZ.H0_H0, -R87.H1_H1 ;  /* 0x200000ffff523231 */ /* 0x000fe20000360957 */
[----:B------:R-:W-:-:S02]  /*f210*/  ISETP.LE.U32.AND P5, PT, R0, UR6, PT ;  /* 0x0000000600007c0c */ /* 0x000fc4000bfa3070 */
[----:B------:R-:W-:Y:S01]  /*f220*/  PRMT R0, R38, 0x7772, RZ ;  /* 0x0000777226007816 */ /* 0x000fe200000000ff */
[----:B------:R1:W3:Y:S08]  /*f230*/  MUFU.EX2 R7, R247 ;  /* 0x000000f700077308 */ /* 0x0002f00000000800 */
[----:B------:R-:W4:Y:S01]  /*f240*/  MUFU.EX2 R5, R245 ;  /* 0x000000f500057308 */ /* 0x000f220000000800 */
[----:B-1----:R-:W-:-:S02]  /*f250*/  PRMT R247, R87, 0x7632, R247 ;  /* 0x0000763257f77816 */ /* 0x002fc400000000f7 */
[----:B------:R-:W-:Y:S02]  /*f260*/  @P3 PRMT R247, R82, 0x5410, RZ ;  /* 0x0000541052f73816 */ /* 0x000fe400000000ff */
[----:B------:R-:W-:Y:S01]  /*f270*/  ISETP.GT.U32.AND P3, PT, R0, UR6, PT ;  /* 0x0000000600007c0c */ /* 0x000fe2000bf64070 */
[----:B---3--:R-:W-:Y:S01]  /*f280*/  FADD.FTZ R0, R7, R3 ;  /* 0x0000000307007221 */ /* 0x008fe20000010000 */
[----:B------:R-:W-:-:S03]  /*f290*/  F2FP.BF16.F32.PACK_AB R181, R2, R7 ;  /* 0x0000000702b5723e */ /* 0x000fc600000010ff */
[----:B------:R-:W-:Y:S02]  /*f2a0*/  FADD.FTZ R7, R2, R0 ;  /* 0x0000000002077221 */ /* 0x000fe40000010000 */
[----:B------:R-:W1:Y:S01]  /*f2b0*/  MUFU.EX2 R2, R246 ;  /* 0x000000f600027308 */ /* 0x000e620000000800 */
[----:B----4-:R-:W-:Y:S01]  /*f2c0*/  FADD.FTZ R0, R5, R4 ;  /* 0x0000000405007221 */ /* 0x010fe20000010000 */
[----:B------:R-:W-:-:S04]  /*f2d0*/  PRMT R177, R37, 0x7610, R177 ;  /* 0x0000761025b17816 */ /* 0x000fc800000000b1 */
[----:B------:R-:W-:Y:S02]  /*f2e0*/  @P3 HFMA2.BF16_V2 R83, -RZ.H0_H0, RZ.H0_H0, -R86.H0_H0 ;  /* 0x200000ffff533231 */ /* 0x000fe40000340956 */
[----:B------:R-:W-:Y:S02]  /*f2f0*/  IMAD.MOV.U32 R34, RZ, RZ, R59 ;  /* 0x000000ffff227224 */ /* 0x000fe400078e003b */
[----:B------:R-:W-:Y:S01]  /*f300*/  @!P5 HFMA2.BF16_V2 R85, -RZ.H0_H0, RZ.H0_H0, -R179.H0_H0 ;  /* 0x200000ffff55d231 */ /* 0x000fe200003409b3 */
[----:B------:R-:W-:Y:S01]  /*f310*/  PRMT R178, R37, 0x7632, R178 ;  /* 0x0000763225b27816 */ /* 0x000fe200000000b2 */
[----:B------:R-:W-:Y:S01]  /*f320*/  @!P4 HFMA2.BF16_V2 R84, -RZ.H0_H0, RZ.H0_H0, -R177.H0_H0 ;  /* 0x200000ffff54c231 */ /* 0x000fe200003409b1 */
[C---:B-1----:R-:W-:Y:S01]  /*f330*/  F2FP.BF16.F32.PACK_AB R163, R2.reuse, R5 ;  /* 0x0000000502a3723e */ /* 0x042fe200000010ff */
[----:B------:R-:W-:Y:S01]  /*f340*/  FADD.FTZ R5, R2, R0 ;  /* 0x0000000002057221 */ /* 0x000fe20000010000 */
[----:B------:R-:W-:Y:S02]  /*f350*/  PRMT R0, R38, 0x7773, RZ ;  /* 0x0000777326007816 */ /* 0x000fe400000000ff */
[----:B------:R-:W-:-:S02]  /*f360*/  PRMT R246, R86, 0x7610, R246 ;  /* 0x0000761056f67816 */ /* 0x000fc400000000f6 */
[----:B------:R-:W-:Y:S02]  /*f370*/  @P3 PRMT R246, R83, 0x5410, RZ ;  /* 0x0000541053f63816 */ /* 0x000fe400000000ff */
[----:B------:R-:W-:Y:S01]  /*f380*/  ISETP.GT.U32.AND P3, PT, R0, UR6, PT ;  /* 0x0000000600007c0c */ /* 0x000fe2000bf64070 */
[----:B------:R-:W-:Y:S01]  /*f390*/  IMAD.MOV.U32 R59, RZ, RZ, R186 ;  /* 0x000000ffff3b7224 */ /* 0x000fe200078e00ba */
[----:B------:R-:W1:Y:S01]  /*f3a0*/  MUFU.EX2 R3, R34 ;  /* 0x0000002200037308 */ /* 0x000e620000000800 */
[----:B------:R-:W-:Y:S02]  /*f3b0*/  PRMT R186, R177, 0x5410, R178 ;  /* 0x00005410b1ba7816 */ /* 0x000fe400000000b2 */
[----:B------:R-:W-:Y:S02]  /*f3c0*/  @!P5 PRMT R179, R85, 0x5410, RZ ;  /* 0x0000541055b3d816 */ /* 0x000fe400000000ff */
[----:B------:R-:W-:Y:S01]  /*f3d0*/  @!P4 PRMT R177, R84, 0x5410, RZ ;  /* 0x0000541054b1c816 */ /* 0x000fe200000000ff */
[----:B------:R-:W-:Y:S01]  /*f3e0*/  IMAD.WIDE.U32 R84, R11, -0x2daee0ad, RZ ;  /* 0xd2511f530b547825 */ /* 0x000fe200078e00ff */
[----:B------:R-:W-:-:S03]  /*f3f0*/  PRMT R0, R52, 0x7771, RZ ;  /* 0x0000777134007816 */ /* 0x000fc600000000ff */
[----:B------:R-:W-:Y:S01]  /*f400*/  IMAD.MOV.U32 R69, RZ, RZ, R57 ;  /* 0x000000ffff457224 */ /* 0x000fe200078e0039 */
[----:B------:R-:W-:Y:S01]  /*f410*/  ISETP.GT.U32.AND P5, PT, R0, UR6, PT ;  /* 0x0000000600007c0c */ /* 0x000fe2000bfa4070 */
[----:B------:R-:W-:Y:S01]  /*f420*/  IMAD.MOV.U32 R57, RZ, RZ, R45 ;  /* 0x000000ffff397224 */ /* 0x000fe200078e002d */
[----:B------:R-:W-:Y:S02]  /*f430*/  PRMT R0, R52, 0x7772, RZ ;  /* 0x0000777234007816 */ /* 0x000fe400000000ff */
[----:B------:R-:W-:Y:S01]  /*f440*/  LOP3.LUT R45, R8, UR4, R85, 0x96, !PT ;  /* 0x00000004082d7c12 */ /* 0x000fe2000f8e9655 */
[----:B------:R-:W-:Y:S01]  /*f450*/  @P3 HFMA2.BF16_V2 R88, -RZ.H0_H0, RZ.H0_H0, -R86.H1_H1 ;  /* 0x200000ffff583231 */ /* 0x000fe20000360956 */
[----:B------:R-:W-:Y:S02]  /*f460*/  ISETP.GT.U32.AND P4, PT, R0, UR6, PT ;  /* 0x0000000600007c0c */ /* 0x000fe4000bf84070 */
[----:B------:R-:W-:Y:S02]  /*f470*/  LOP3.LUT R0, R45, 0xff, RZ, 0xc0, !PT ;  /* 0x000000ff2d007812 */ /* 0x000fe400078ec0ff */
[----:B------:R-:W-:-:S02]  /*f480*/  PRMT R245, R86, 0x7632, R245 ;  /* 0x0000763256f57816 */ /* 0x000fc400000000f5 */
[----:B------:R-:W-:Y:S01]  /*f490*/  @P3 PRMT R245, R88, 0x5410, RZ ;  /* 0x0000541058f53816 */ /* 0x000fe200000000ff */
[----:B------:R-:W-:Y:S01]  /*f4a0*/  IMAD.MOV.U32 R68, RZ, RZ, R56 ;  /* 0x000000ffff447224 */ /* 0x000fe200078e0038 */
[----:B------:R-:W-:Y:S01]  /*f4b0*/  ISETP.LE.U32.AND P3, PT, R0, UR6, PT ;  /* 0x0000000600007c0c */ /* 0x000fe2000bf63070 */
[----:B------:R-:W-:Y:S02]  /*f4c0*/  IMAD.MOV.U32 R56, RZ, RZ, R40 ;  /* 0x000000ffff387224 */ /* 0x000fe400078e0028 */
[----:B-1----:R-:W-:Y:S01]  /*f4d0*/  FADD.FTZ R2, R3, R6 ;  /* 0x0000000603027221 */ /* 0x002fe20000010000 */
[----:B------:R-:W-:Y:S02]  /*f4e0*/  IMAD.MOV.U32 R40, RZ, RZ, R109 ;  /* 0x000000ffff287224 */ /* 0x000fe400078e006d */
[----:B------:R-:W-:Y:S02]  /*f4f0*/  IMAD.MOV.U32 R109, RZ, RZ, R31 ;  /* 0x000000ffff6d7224 */ /* 0x000fe400078e001f */
[----:B------:R-:W3:Y:S01]  /*f500*/  LDL.LU R31, [R1+0x1f0] ;  /* 0x0001f000011f7983 */ /* 0x000ee20000300800 */
[----:B------:R-:W-:-:S04]  /*f510*/  PRMT R244, R181, 0x7610, R244 ;  /* 0x00007610b5f47816 */ /* 0x000fc800000000f4 */
[----:B------:R-:W-:-:S05]  /*f520*/  @!P3 HFMA2.BF16_V2 R89, -RZ.H0_H0, RZ.H0_H0, -R181.H0_H0 ;  /* 0x200000ffff59b231 */ /* 0x000fca00003409b5 */
[----:B------:R-:W-:Y:S01]  /*f530*/  @!P3 PRMT R244, R89, 0x5410, RZ ;  /* 0x0000541059f4b816 */ /* 0x000fe200000000ff */
[----:B------:R-:W-:Y:S01]  /*f540*/  @P5 HFMA2.BF16_V2 R91, -RZ.H0_H0, RZ.H0_H0, -R178.H0_H0 ;  /* 0x200000ffff5b5231 */ /* 0x000fe200003409b2 */
[----:B------:R-:W-:-:S04]  /*f550*/  PRMT R243, R163, 0x7610, R243 ;  /* 0x00007610a3f37816 */ /* 0x000fc800000000f3 */
[----:B------:R-:W-:Y:S02]  /*f560*/  @P5 PRMT R178, R91, 0x5410, RZ ;  /* 0x000054105bb25816 */ /* 0x000fe400000000ff */
[----:B------:R-:W-:Y:S01]  /*f570*/  PRMT R241, R163, 0x7632, R241 ;  /* 0x00007632a3f17816 */ /* 0x000fe200000000f1 */
[----:B--2---:R-:W1:Y:S02]  /*f580*/  MUFU.EX2 R4, R36 ;  /* 0x0000002400047308 */ /* 0x004e640000000800 */
[----:B-1----:R-:W-:Y:S01]  /*f590*/  F2FP.BF16.F32.PACK_AB R0, R4, R3 ;  /* 0x000000030400723e */ /* 0x002fe200000010ff */
[----:B------:R-:W-:-:S03]  /*f5a0*/  IMAD.MOV.U32 R36, RZ, RZ, R56 ;  /* 0x000000ffff247224 */ /* 0x000fc600078e0038 */
[C---:B------:R-:W-:Y:S02]  /*f5b0*/  PRMT R176, R0.reuse, 0x7610, R176 ;  /* 0x0000761000b07816 */ /* 0x040fe400000000b0 */
[----:B------:R-:W-:Y:S01]  /*f5c0*/  PRMT R175, R0, 0x7632, R175 ;  /* 0x0000763200af7816 */ /* 0x000fe200000000af */
[----:B------:R-:W-:Y:S01]  /*f5d0*/  IMAD.MOV.U32 R56, RZ, RZ, R59 ;  /* 0x000000ffff387224 */ /* 0x000fe200078e003b */
[----:B------:R-:W-:Y:S01]  /*f5e0*/  LOP3.LUT R0, R45, 0xffff, RZ, 0xc0, !PT ;  /* 0x0000ffff2d007812 */ /* 0x000fe200078ec0ff */
[----:B------:R-:W-:Y:S01]  /*f5f0*/  FADD.FTZ R2, R4, R2 ;  /* 0x0000000204027221 */ /* 0x000fe20000010000 */
[----:B------:R1:W2:Y:S01]  /*f600*/  MUFU.EX2 R3, R36 ;  /* 0x0000002400037308 */ /* 0x0002a20000000800 */
[----:B------:R-:W-:Y:S01]  /*f610*/  @P4 HFMA2.BF16_V2 R90, -RZ.H0_H0, RZ.H0_H0, -R176.H0_H0 ;  /* 0x200000ffff5a4231 */ /* 0x000fe200003409b0 */
[----:B------:R-:W-:Y:S01]  /*f620*/  SHF.R.U32.HI R0, RZ, 0x8, R0 ;  /* 0x00000008ff007819 */ /* 0x000fe20000011600 */
[----:B------:R-:W4:Y:S01]  /*f630*/  LDC R4, c[0x0][0x448] ;  /* 0x00011200ff047b82 */ /* 0x000f220000000800 */
[----:B------:R2:W-:Y:S02]  /*f640*/  STL [R1+0x15c], R2 ;  /* 0x00015c0201007387 */ /* 0x0005e40000100800 */
[----:B------:R-:W-:-:S02]  /*f650*/  LOP3.LUT R0, R0, 0xffff, RZ, 0xc0, !PT ;  /* 0x0000ffff00007812 */ /* 0x000fc400078ec0ff */
[----:B------:R-:W-:Y:S02]  /*f660*/  PRMT R12, R176, 0x5410, R175 ;  /* 0x00005410b00c7816 */ /* 0x000fe400000000af */
[----:B------:R-:W-:Y:S01]  /*f670*/  @P4 PRMT R176, R90, 0x5410, RZ ;  /* 0x000054105ab04816 */ /* 0x000fe200000000ff */
[----:B-1----:R-:W-:Y:S01]  /*f680*/  IMAD.MOV.U32 R36, RZ, RZ, R56 ;  /* 0x000000ffff247224 */ /* 0x002fe200078e0038 */
[----:B------:R-:W-:Y:S02]  /*f690*/  ISETP.LE.U32.AND P4, PT, R0, UR6, PT ;  /* 0x0000000600007c0c */ /* 0x000fe4000bf83070 */
[----:B------:R-:W-:Y:S01]  /*f6a0*/  PRMT R0, R45, 0x7632, R0 ;  /* 0x000076322d007816 */ /* 0x000fe20000000000 */
[----:B--2---:R-:W1:Y:S03]  /*f6b0*/  MUFU.EX2 R2, R36 ;  /* 0x0000002400027308 */ /* 0x004e660000000800 */
[----:B------:R-:W-:-:S04]  /*f6c0*/  LOP3.LUT R0, R0, 0xff, RZ, 0xc0, !PT ;  /* 0x000000ff00007812 */ /* 0x000fc800078ec0ff */
[----:B------:R-:W-:Y:S01]  /*f6d0*/  ISETP.LE.U32.AND P3, PT, R0, UR6, PT ;  /* 0x0000000600007c0c */ /* 0x000fe2000bf63070 */
[----:B------:R-:W-:Y:S01]  /*f6e0*/  FADD.FTZ R0, R3, R7 ;  /* 0x0000000703007221 */ /* 0x000fe20000010000 */
[----:B------:R-:W-:Y:S01]  /*f6f0*/  MOV R59, R124 ;  /* 0x0000007c003b7202 */ /* 0x000fe20000000f00 */
[----:B------:R-:W-:Y:S02]  /*f700*/  IMAD.MOV.U32 R124, RZ, RZ, R111 ;  /* 0x000000ffff7c7224 */ /* 0x000fe400078e006f */
[----:B------:R-:W-:Y:S02]  /*f710*/  IMAD.MOV.U32 R56, RZ, RZ, R57 ;  /* 0x000000ffff387224 */ /* 0x000fe400078e0039 */
[----:B------:R-:W-:Y:S02]  /*f720*/  IMAD.MOV.U32 R111, RZ, RZ, R110 ;  /* 0x000000ffff6f7224 */ /* 0x000fe400078e006e */
[----:B------:R-:W-:Y:S02]  /*f730*/  IMAD.MOV.U32 R57, RZ, RZ, R58 ;  /* 0x000000ffff397224 */ /* 0x000fe400078e003a */
[----:B------:R-:W-:-:S02]  /*f740*/  IMAD.MOV.U32 R110, RZ, RZ, R115 ;  /* 0x000000ffff6e7224 */ /* 0x000fc400078e0073 */
[----:B-1----:R-:W-:Y:S01]  /*f750*/  FADD.FTZ R0, R2, R0 ;  /* 0x0000000002007221 */ /* 0x002fe20000010000 */
[----:B------:R-:W-:Y:S02]  /*f760*/  IMAD.MOV.U32 R58, RZ, RZ, R122 ;  /* 0x000000ffff3a7224 */ /* 0x000fe400078e007a */
[----:B------:R-:W-:Y:S02]  /*f770*/  IMAD.MOV.U32 R115, RZ, RZ, R16 ;  /* 0x000000ffff737224 */ /* 0x000fe400078e0010 */
[----:B------:R-:W-:Y:S01]  /*f780*/  IMAD.MOV.U32 R122, RZ, RZ, R66 ;  /* 0x000000ffff7a7224 */ /* 0x000fe200078e0042 */
[----:B------:R-:W2:Y:S01]  /*f790*/  LDL.LU R16, [R1+0x1ec] ;  /* 0x0001ec0001107983 */ /* 0x000ea20000300800 */
[----:B------:R-:W-:-:S03]  /*f7a0*/  IMAD.MOV.U32 R66, RZ, RZ, R33 ;  /* 0x000000ffff427224 */ /* 0x000fc600078e0021 */
[----:B------:R-:W3:Y:S04]  /*f7b0*/  LDL.LU R33, [R1+0x1e8] ;  /* 0x0001e80001217983 */ /* 0x000ee80000300800 */
[----:B------:R1:W-:Y:S01]  /*f7c0*/  STL [R1+0x164], R0 ;  /* 0x0001640001007387 */ /* 0x0003e20000100800 */
[----:B------:R-:W-:-:S05]  /*f7d0*/  @!P3 HFMA2.BF16_V2 R93, -RZ.H0_H0, RZ.H0_H0, -R163.H0_H0 ;  /* 0x200000ffff5db231 */ /* 0x000fca00003409a3 */
[----:B------:R-:W-:Y:S02]  /*f7e0*/  @!P3 PRMT R243, R93, 0x5410, RZ ;  /* 0x000054105df3b816 */ /* 0x000fe400000000ff */
[----:B-1----:R-:W-:-:S04]  /*f7f0*/  PRMT R0, R52, 0x7773, RZ ;  /* 0x0000777334007816 */ /* 0x002fc800000000ff */
[----:B------:R-:W-:Y:S02]  /*f800*/  ISETP.GT.U32.AND P5, PT, R0, UR6, PT ;  /* 0x0000000600007c0c */ /* 0x000fe4000bfa4070 */
[----:B------:R-:W-:-:S04]  /*f810*/  SHF.R.U32.HI R0, RZ, 0x18, R45 ;  /* 0x00000018ff007819 */ /* 0x000fc8000001162d */
[----:B------:R-:W-:Y:S01]  /*f820*/  ISETP.LE.U32.AND P3, PT, R0, UR6, PT ;  /* 0x0000000600007c0c */ /* 0x000fe2000bf63070 */
[----:B------:R-:W-:Y:S02]  /*f830*/  IMAD.MOV.U32 R0, RZ, RZ, R84 ;  /* 0x000000ffff007224 */ /* 0x000fe400078e0054 */
[----:B------:R-:W-:-:S03]  /*f840*/  IMAD.MOV.U32 R36, RZ, RZ, R56 ;  /* 0x000000ffff247224 */ /* 0x000fc600078e0038 */
[----:B------:R-:W-:Y:S01]  /*f850*/  LOP3.LUT R0, R0, 0xff, RZ, 0xc0, !PT ;  /* 0x000000ff00007812 */ /* 0x000fe200078ec0ff */
[----:B------:R-:W-:-:S06]  /*f860*/  IMAD.MOV.U32 R56, RZ, RZ, R58 ;  /* 0x000000ffff387224 */ /* 0x000fcc00078e003a */
[----:B------:R-:W-:Y:S01]  /*f870*/  @!P3 HFMA2.BF16_V2 R92, -RZ.H0_H0, RZ.H0_H0, -R163.H1_H1 ;  /* 0x200000ffff5cb231 */ /* 0x000fe200003609a3 */
[----:B------:R-:W-:-:S04]  /*f880*/  F2FP.BF16.F32.PACK_AB R162, R2, R3 ;  /* 0x0000000302a2723e */ /* 0x000fc800000010ff */
[----:B------:R-:W-:Y:S02]  /*f890*/  @!P3 PRMT R241, R92, 0x5410, RZ ;  /* 0x000054105cf1b816 */ /* 0x000fe400000000ff */
[----:B------:R-:W-:Y:S01]  /*f8a0*/  ISETP.LE.U32.AND P3, PT, R0, UR6, PT ;  /* 0x0000000600007c0c */ /* 0x000fe2000bf63070 */
[----:B------:R1:W4:Y:S01]  /*f8b0*/  MUFU.EX2 R3, R36 ;  /* 0x0000002400037308 */ /* 0x0003220000000800 */
[----:B------:R-:W-:Y:S02]  /*f8c0*/  PRMT R0, R84, 0x7771, RZ ;  /* 0x0000777154007816 */ /* 0x000fe400000000ff */
[----:B------:R-:W-:Y:S01]  /*f8d0*/  PRMT R242, R162, 0x7610, R242 ;  /* 0x00007610a2f27816 */ /* 0x000fe200000000f2 */
[----:B-1----:R-:W-:-:S04]  /*f8e0*/  IMAD.MOV.U32 R36, RZ, RZ, R56 ;  /* 0x000000ffff247224 */ /* 0x002fc800078e0038 */
[----:B------:R1:W1:Y:S04]  /*f8f0*/  MUFU.EX2 R2, R36 ;  /* 0x0000002400027308 */ /* 0x0002680000000800 */
[----:B------:R-:W-:Y:S02]  /*f900*/  @!P3 HFMA2.BF16_V2 R94, -RZ.H0_H0, RZ.H0_H0, -R162.H0_H0 ;  /* 0x200000ffff5eb231 */ /* 0x000fe400003409a2 */
[----:B------:R-:W-:Y:S02]  /*f910*/  IMAD.MOV.U32 R56, RZ, RZ, R59 ;  /* 0x000000ffff387224 */ /* 0x000fe400078e003b */
[----:B------:R-:W-:Y:S01]  /*f920*/  IMAD.MOV.U32 R59, RZ, RZ, R42 ;  /* 0x000000ffff3b7224 */ /* 0x000fe200078e002a */
[----:B------:R-:W-:Y:S02]  /*f930*/  @!P3 PRMT R242, R94, 0x5410, RZ ;  /* 0x000054105ef2b816 */ /* 0x000fe400000000ff */
[----:B------:R-:W-:Y:S01]  /*f940*/  ISETP.GT.U32.AND P3, PT, R0, UR6, PT ;  /* 0x0000000600007c0c */ /* 0x000fe2000bf64070 */
[----:B----4-:R-:W-:Y:S01]  /*f950*/  FADD.FTZ R0, R3, R5 ;  /* 0x0000000503007221 */ /* 0x010fe20000010000 */
[----:B------:R-:W-:Y:S01]  /*f960*/  IMAD.MOV.U32 R58, RZ, RZ, R40 ;  /* 0x000000ffff3a7224 */ /* 0x000fe200078e0028 */
[----:B------:R-:W-:-:S02]  /*f970*/  MOV R40, R35 ;  /* 0x0000002300287202 */ /* 0x000fc40000000f00 */
[----:B------:R-:W4:Y:S01]  /*f980*/  LDL.LU R35, [R1+0x1e4] ;  /* 0x0001e40001237983 */ /* 0x000f220000300800 */
[----:B-1----:R-:W-:Y:S02]  /*f990*/  IMAD.MOV.U32 R36, RZ, RZ, R56 ;  /* 0x000000ffff247224 */ /* 0x002fe400078e0038 */
[----:B------:R-:W-:Y:S01]  /*f9a0*/  FADD.FTZ R0, R2, R0 ;  /* 0x0000000002007221 */ /* 0x000fe20000010000 */
[----:B------:R-:W-:Y:S01]  /*f9b0*/  IMAD.MOV.U32 R56, RZ, RZ, R59 ;  /* 0x000000ffff387224 */ /* 0x000fe200078e003b */
[----:B------:R-:W2:Y:S01]  /*f9c0*/  LDL.LU R42, [R1+0x1e0] ;  /* 0x0001e000012a7983 */ /* 0x000ea20000300800 */
[----:B------:R-:W-:Y:S02]  /*f9d0*/  IMAD.MOV.U32 R59, RZ, RZ, R57 ;  /* 0x000000ffff3b7224 */ /* 0x000fe400078e0039 */
[----:B------:R-:W-:Y:S02]  /*f9e0*/  IMAD.MOV.U32 R57, RZ, RZ, R32 ;  /* 0x000000ffff397224 */ /* 0x000fe400078e0020 */
[----:B------:R-:W-:-:S02]  /*f9f0*/  IMAD.MOV.U32 R32, RZ, RZ, R203 ;  /* 0x000000ffff207224 */ /* 0x000fc400078e00cb */
[----:B------:R-:W-:Y:S01]  /*fa00*/  IMAD.MOV.U32 R203, RZ, RZ, R123 ;  /* 0x000000ffffcb7224 */ /* 0x000fe200078e007b */
[----:B------:R1:W-:Y:S01]  /*fa10*/  STL [R1+0x144], R0 ;  /* 0x0001440001007387 */ /* 0x0003e20000100800 */
[----:B------:R-:W-:Y:S02]  /*fa20*/  IMAD.MOV.U32 R123, RZ, RZ, R122 ;  /* 0x000000ffff7b7224 */ /* 0x000fe400078e007a */
[----:B------:R-:W-:Y:S02]  /*fa30*/  IMAD.MOV.U32 R122, RZ, RZ, R43 ;  /* 0x000000ffff7a7224 */ /* 0x000fe400078e002b */
[----:B------:R-:W2:Y:S04]  /*fa40*/  LDL.LU R43, [R1+0x1dc] ;  /* 0x0001dc00012b7983 */ /* 0x000ea80000300800 */
[----:B------:R-:W3:Y:S01]  /*fa50*/  LDL.LU R202, [R1+0xe8] ;  /* 0x0000e80001ca7983 */ /* 0x000ee20000300800 */
[----:B------:R-:W-:Y:S01]  /*fa60*/  @P3 HFMA2.BF16_V2 R96, -RZ.H0_H0, RZ.H0_H0, -R162.H1_H1 ;  /* 0x200000ffff603231 */ /* 0x000fe200003609a2 */
[----:B------:R-:W-:-:S02]  /*fa70*/  PRMT R240, R162, 0x7632, R240 ;  /* 0x00007632a2f07816 */ /* 0x000fc400000000f0 */
[----:B------:R-:W-:Y:S01]  /*fa80*/  F2FP.BF16.F32.PACK_AB R161, R2, R3 ;  /* 0x0000000302a1723e */ /* 0x000fe200000010ff */
[----:B------:R-:W-:Y:S01]  /*fa90*/  IMAD.WIDE R2, R4, -0x70, R68 ;  /* 0xffffff9004027825 */ /* 0x000fe200078e0244 */
[----:B------:R-:W-:Y:S01]  /*faa0*/  @P3 PRMT R240, R96, 0x5410, RZ ;  /* 0x0000541060f03816 */ /* 0x000fe200000000ff */
[----:B------:R-:W3:Y:S02]  /*fab0*/  LDL R68, [R1+0x118] ;  /* 0x0001180001447983 */ /* 0x000ee40000100800 */
[----:B------:R-:W-:Y:S01]  /*fac0*/  IMAD.MOV.U32 R27, RZ, RZ, R36 ;  /* 0x000000ffff1b7224 */ /* 0x000fe200078e0024 */
[----:B-1----:R-:W-:Y:S01]  /*fad0*/  PRMT R0, R84, 0x7772, RZ ;  /* 0x0000777254007816 */ /* 0x002fe200000000ff */
[----:B------:R-:W-:-:S03]  /*fae0*/  IMAD.SHL.U32 R36, R4, 0x8, RZ ;  /* 0x0000000804247824 */ /* 0x000fc600078e00ff */
[----:B------:R-:W-:Y:S01]  /*faf0*/  ISETP.GT.U32.AND P3, PT, R0, UR6, PT ;  /* 0x0000000600007c0c */ /* 0x000fe2000bf64070 */
[----:B------:R-:W-:Y:S02]  /*fb00*/  IMAD.MOV.U32 R34, RZ, RZ, R32 ;  /* 0x000000ffff227224 */ /* 0x000fe400078e0020 */
[----:B------:R-:W-:Y:S02]  /*fb10*/  IMAD.MOV.U32 R65, RZ, RZ, R59 ;  /* 0x000000ffff417224 */ /* 0x000fe400078e003b */
[----:B------:R-:W-:Y:S02]  /*fb20*/  IMAD.MOV.U32 R32, RZ, RZ, R58 ;  /* 0x000000ffff207224 */ /* 0x000fe400078e003a */
[----:B------:R-:W-:Y:S01]  /*fb30*/  IMAD.WIDE R58, R4, 0x70, R2 ;  /* 0x00000070043a7825 */ /* 0x000fe200078e0202 */
[----:B------:R-:W-:-:S05]  /*fb40*/  PRMT R0, R84, 0x7773, RZ ;  /* 0x0000777354007816 */ /* 0x000fca00000000ff */
[----:B------:R-:W-:Y:S01]  /*fb50*/  @P3 HFMA2.BF16_V2 R98, -RZ.H0_H0, RZ.H0_H0, -R161.H0_H0 ;  /* 0x200000ffff623231 */ /* 0x000fe200003409a1 */
[----:B------:R-:W-:-:S04]  /*fb60*/  PRMT R239, R161, 0x7610, R239 ;  /* 0x00007610a1ef7816 */ /* 0x000fc800000000ef */
[----:B------:R-:W-:Y:S02]  /*fb70*/  @P3 PRMT R239, R98, 0x5410, RZ ;  /* 0x0000541062ef3816 */ /* 0x000fe400000000ff */
[----:B------:R-:W-:Y:S02]  /*fb80*/  ISETP.GT.U32.AND P3, PT, R0, UR6, PT ;  /* 0x0000000600007c0c */ /* 0x000fe4000bf64070 */
[----:B------:R-:W-:Y:S01]  /*fb90*/  PRMT R0, R184, 0x7772, RZ ;  /* 0x00007772b8007816 */ /* 0x000fe200000000ff */
[----:B------:R-:W-:Y:S01]  /*fba0*/  IMAD.MOV.U32 R62, RZ, RZ, R57 ;  /* 0x000000ffff3e7224 */ /* 0x000fe200078e0039 */
[----:B------:R-:W-:Y:S01]  /*fbb0*/  MOV R47, R56 ;  /* 0x00000038002f7202 */ /* 0x000fe20000000f00 */
[----:B------:R-:W-:-:S04]  /*fbc0*/  IMAD.WIDE R56, R4, -0x70, R58 ;  /* 0xffffff9004387825 */ /* 0x000fc800078e023a */
[----:B------:R-:W-:Y:S01]  /*fbd0*/  IMAD.MOV.U32 R5, RZ, RZ, R60 ;  /* 0x000000ffff057224 */ /* 0x000fe200078e003c */
[----:B------:R-:W-:-:S04]  /*fbe0*/  PRMT R8, R60, 0x7771, RZ ;  /* 0x000077713c087816 */ /* 0x000fc800000000ff */
[----:B------:R-:W-:-:S04]  /*fbf0*/  LOP3.LUT R5, R5, 0xff, RZ, 0xc0, !PT ;  /* 0x000000ff05057812 */ /* 0x000fc800078ec0ff */
[----:B------:R-:W-:Y:S01]  /*fc00*/  PRMT R5, R5, 0x5410, R8 ;  /* 0x0000541005057816 */ /* 0x000fe20000000008 */
[----:B--2---:R-:W-:-:S04]  /*fc10*/  IMAD.WIDE R2, R36, 0x2, R42 ;  /* 0x0000000224027825 */ /* 0x004fc800078e022a */
[----:B------:R-:W-:-:S04]  /*fc20*/  IMAD.WIDE R2, R4, 0x70, R2 ;  /* 0x0000007004027825 */ /* 0x000fc800078e0202 */
[----:B------:R-:W-:Y:S01]  /*fc30*/  IMAD.WIDE R36, R36, 0x2, R2 ;  /* 0x0000000224247825 */ /* 0x000fe200078e0202 */
[----:B------:R-:W-:-:S04]  /*fc40*/  PRMT R2, R184, 0x7773, RZ ;  /* 0x00007773b8027816 */ /* 0x000fc800000000ff */
[----:B------:R-:W-:Y:S02]  /*fc50*/  PRMT R11, R0, 0x5410, R2 ;  /* 0x00005410000b7816 */ /* 0x000fe40000000002 */
[C---:B------:R-:W-:Y:S02]  /*fc60*/  PRMT R2, R14.reuse, 0x7773, RZ ;  /* 0x000077730e027816 */ /* 0x040fe400000000ff */
[----:B------:R-:W-:Y:S01]  /*fc70*/  PRMT R0, R14, 0x7772, RZ ;  /* 0x000077720e007816 */ /* 0x000fe200000000ff */
[----:B------:R-:W-:-:S03]  /*fc80*/  IMAD.MOV.U32 R3, RZ, RZ, R184 ;  /* 0x000000ffff037224 */ /* 0x000fc600078e00b8 */
[----:B------:R-:W-:Y:S02]  /*fc90*/  PRMT R85, R0, 0x5410, R2 ;  /* 0x0000541000557816 */ /* 0x000fe40000000002 */
[----:B------:R-:W-:Y:S02]  /*fca0*/  LOP3.LUT R0, R16, 0xffff, RZ, 0xc0, !PT ;  /* 0x0000ffff10007812 */ /* 0x000fe400078ec0ff */
[----:B------:R-:W-:Y:S02]  /*fcb0*/  LOP3.LUT R3, R3, 0xff, RZ, 0xc0, !PT ;  /* 0x000000ff03037812 */ /* 0x000fe400078ec0ff */
[----:B------:R-:W-:Y:S02]  /*fcc0*/  PRMT R4, R184, 0x7771, RZ ;  /* 0x00007771b8047816 */ /* 0x000fe400000000ff */
[----:B------:R-:W-:Y:S02]  /*fcd0*/  SHF.R.U32.HI R0, RZ, 0x8, R0 ;  /* 0x00000008ff007819 */ /* 0x000fe40000011600 */
[----:B------:R-:W-:-:S02]  /*fce0*/  LOP3.LUT R2, R16, 0xff, RZ, 0xc0, !PT ;  /* 0x000000ff10027812 */ /* 0x000fc400078ec0ff */
[----:B------:R-:W-:Y:S02]  /*fcf0*/  PRMT R9, R3, 0x5410, R4 ;  /* 0x0000541003097816 */ /* 0x000fe40000000004 */
[--C-:B------:R-:W-:Y:S01]  /*fd00*/  PRMT R7, R2, 0x5410, R0.reuse ;  /* 0x0000541002077816 */ /* 0x100fe20000000000 */
[----:B------:R-:W1:Y:S01]  /*fd10*/  LDC R3, c[0x0][0x4f8] ;  /* 0x00013e00ff037b82 */ /* 0x000e620000000800 */
[----:B------:R-:W-:Y:S02]  /*fd20*/  PRMT R0, R16, 0x7632, R0 ;  /* 0x0000763210007816 */ /* 0x000fe40000000000 */
[----:B------:R-:W-:Y:S02]  /*fd30*/  SHF.R.U32.HI R2, RZ, 0x18, R16 ;  /* 0x00000018ff027819 */ /* 0x000fe40000011610 */
[----:B------:R-:W-:-:S04]  /*fd40*/  LOP3.LUT R0, R0, 0xff, RZ, 0xc0, !PT ;  /* 0x000000ff00007812 */ /* 0x000fc800078ec0ff */
[----:B------:R-:W-:Y:S02]  /*fd50*/  PRMT R6, R0, 0x5410, R2 ;  /* 0x0000541000067816 */ /* 0x000fe40000000002 */
[C---:B------:R-:W-:Y:S02]  /*fd60*/  PRMT R2, R60.reuse, 0x7773, RZ ;  /* 0x000077733c027816 */ /* 0x040fe400000000ff */
[----:B------:R-:W-:-:S04]  /*fd70*/  PRMT R0, R60, 0x7772, RZ ;  /* 0x000077723c007816 */ /* 0x000fc800000000ff */
[----:B------:R-:W-:Y:S02]  /*fd80*/  PRMT R4, R0, 0x5410, R2 ;  /* 0x0000541000047816 */ /* 0x000fe40000000002 */
[C---:B------:R-:W-:Y:S01]  /*fd90*/  LOP3.LUT R0, R15.reuse, 0xffff, RZ, 0xc0, !PT ;  /* 0x0000ffff0f007812 */ /* 0x040fe200078ec0ff */
[----:B----4-:R-:W-:Y:S01]  /*fda0*/  STG.E.U16 desc[UR20][R42.64+-0x80], R35 ;  /* 0xffff80232a007986 */ /* 0x010fe2000c101514 */
[----:B------:R-:W-:Y:S02]  /*fdb0*/  LOP3.LUT R2, R15, 0xff, RZ, 0xc0, !PT ;  /* 0x000000ff0f027812 */ /* 0x000fe400078ec0ff */
[----:B------:R-:W-:Y:S01]  /*fdc0*/  SHF.R.U32.HI R0, RZ, 0x8, R0 ;  /* 0x00000008ff007819 */ /* 0x000fe20000011600 */
[----:B---3--:R-:W-:Y:S04]  /*fdd0*/  STG.E.U16 desc[UR20][R42.64+-0x7e], R33 ;  /* 0xffff82212a007986 */ /* 0x008fe8000c101514 */
[----:B------:R-:W-:Y:S04]  /*fde0*/  STG.E.U16 desc[UR20][R56.64+-0x80], R31 ;  /* 0xffff801f38007986 */ /* 0x000fe8000c101514 */
[----:B------:R-:W-:Y:S04]  /*fdf0*/  STG.E.U16 desc[UR20][R56.64+-0x7e], R30 ;  /* 0xffff821e38007986 */ /* 0x000fe8000c101514 */
[----:B------:R2:W-:Y:S02]  /*fe00*/  STG.E.U16 desc[UR20][R58.64+-0x7e], R17 ;  /* 0xffff82113a007986 */ /* 0x0005e4000c101514 */
[----:B--2---:R-:W-:-:S02]  /*fe10*/  PRMT R17, R2, 0x5410, R0 ;  /* 0x0000541002117816 */ /* 0x004fc40000000000 */
[----:B-1----:R-:W-:Y:S02]  /*fe20*/  LOP3.LUT R2, R3, 0xff, RZ, 0xc0, !PT ;  /* 0x000000ff03027812 */ /* 0x002fe400078ec0ff */
[----:B------:R-:W-:Y:S02]  /*fe30*/  PRMT R0, R15, 0x7632, R0 ;  /* 0x000076320f007816 */ /* 0x000fe40000000000 */
[----:B------:R-:W-:Y:S01]  /*fe40*/  SHF.R.U32.HI R3, RZ, 0x18, R15 ;  /* 0x00000018ff037819 */ /* 0x000fe2000001160f */
[----:B------:R-:W-:Y:S01]  /*fe50*/  IMAD R2, R2, 0x10000, R2 ;  /* 0x0001000002027824 */ /* 0x000fe200078e0202 */
[----:B------:R-:W-:-:S04]  /*fe60*/  LOP3.LUT R0, R0, 0xff, RZ, 0xc0, !PT ;  /* 0x000000ff00007812 */ /* 0x000fc800078ec0ff */
[----:B------:R-:W-:Y:S02]  /*fe70*/  PRMT R16, R0, 0x5410, R3 ;  /* 0x0000541000107816 */ /* 0x000fe40000000003 */
[----:B------:R-:W-:-:S05]  /*fe80*/  HSET2.LE.AND R3, R7, R2, PT ;  /* 0x0000000207037233 */ /* 0x000fca0003803000 */
[----:B------:R-:W-:Y:S02]  /*fe90*/  LOP3.LUT R8, R202, R3, RZ, 0xc0, !PT ;  /* 0x00000003ca087212 */ /* 0x000fe400078ec0ff */
[----:B------:R-:W2:Y:S01]  /*fea0*/  LDL.LU R202, [R1+0x104] ;  /* 0x0001040001ca7983 */ /* 0x000ea20000300800 */
[----:B------:R-:W-:-:S05]  /*feb0*/  LOP3.LUT R4, R4, 0xff00ff, RZ, 0xc0, !PT ;  /* 0x00ff00ff04047812 */ /* 0x000fca00078ec0ff */
[----:B------:R-:W-:Y:S01]  /*fec0*/  HSET2.LE.AND R0, R4, R2, PT ;  /* 0x0000000204007233 */ /* 0x000fe20003803000 */
[----:B------:R-:W-:Y:S01]  /*fed0*/  IMAD.MOV.U32 R79, RZ, RZ, R41 ;  /* 0x000000ffff4f7224 */ /* 0x000fe200078e0029 */
[----:B------:R-:W-:Y:S01]  /*fee0*/  MOV R78, R49 ;  /* 0x00000031004e7202 */ /* 0x000fe20000000f00 */
[----:B------:R-:W-:Y:S02]  /*fef0*/  IMAD.MOV.U32 R80, RZ, RZ, R44 ;  /* 0x000000ffff507224 */ /* 0x000fe400078e002c */
[----:B------:R-:W-:Y:S02]  /*ff00*/  IMAD.MOV.U32 R81, RZ, RZ, R252 ;  /* 0x000000ffff517224 */ /* 0x000fe400078e00fc */
[----:B------:R-:W-:Y:S02]  /*ff10*/  IMAD.MOV.U32 R82, RZ, RZ, R215 ;  /* 0x000000ffff527224 */ /* 0x000fe400078e00d7 */
[----:B------:R-:W-:Y:S01]  /*ff20*/  IMAD.MOV.U32 R83, RZ, RZ, R160 ;  /* 0x000000ffff537224 */ /* 0x000fe200078e00a0 */
[----:B--2---:R-:W-:Y:S01]  /*ff30*/  LOP3.LUT R4, R202, 0x120, R68, 0xf8, !PT ;  /* 0x00000120ca047812 */ /* 0x004fe200078ef844 */
[----:B------:R-:W-:Y:S01]  /*ff40*/  IMAD.MOV.U32 R68, RZ, RZ, R62 ;  /* 0x000000ffff447224 */ /* 0x000fe200078e003e */
[----:B------:R-:W-:Y:S01]  /*ff50*/  MOV R62, R32 ;  /* 0x00000020003e7202 */ /* 0x000fe20000000f00 */
        /* <DEDUP_REMOVED lines=15> */
[----:B------:R-:W-:Y:S02]  /*10050*/  IMAD.MOV.U32 R63, RZ, RZ, R234 ;  /* 0x000000ffff3f7224 */ /* 0x000fe400078e00ea */
[----:B------:R-:W-:Y:S01]  /*10060*/  IMAD.MOV.U32 R71, RZ, RZ, R115 ;  /* 0x000000ffff477224 */ /* 0x000fe200078e0073 */
[----:B------:R-:W2:Y:S01]  /*10070*/  LDL.LU R234, [R1+0x1d8] ;  /* 0x0001d80001ea7983 */ /* 0x000ea20000300800 */
        /* <DEDUP_REMOVED lines=9> */
[----:B------:R-:W3:Y:S01]  /*10110*/  LDL.LU R235, [R1+0x1d4] ;  /* 0x0001d40001eb7983 */ /* 0x000ee20000300800 */
[----:B------:R-:W-:-:S02]  /*10120*/  IMAD.MOV.U32 R76, RZ, RZ, R236 ;  /* 0x000000ffff4c7224 */ /* 0x000fc400078e00ec */
[----:B------:R-:W-:Y:S01]  /*10130*/  IMAD.MOV.U32 R77, RZ, RZ, R200 ;  /* 0x000000ffff4d7224 */ /* 0x000fe200078e00c8 */
[----:B------:R-:W4:Y:S04]  /*10140*/  LDL.LU R236, [R1+0x1d0] ;  /* 0x0001d00001ec7983 */ /* 0x000f280000300800 */
[----:B------:R-:W2:Y:S04]  /*10150*/  LDL.LU R200, [R1+0x1cc] ;  /* 0x0001cc0001c87983 */ /* 0x000ea80000300800 */
[----:B------:R-:W3:Y:S04]  /*10160*/  LDL.LU R49, [R1+0x1c8] ;  /* 0x0001c80001317983 */ /* 0x000ee80000300800 */
[----:B------:R-:W3:Y:S04]  /*10170*/  LDL.LU R41, [R1+0x1c4] ;  /* 0x0001c40001297983 */ /* 0x000ee80000300800 */
[----:B------:R-:W3:Y:S04]  /*10180*/  LDL.LU R44, [R1+0x1c0] ;  /* 0x0001c000012c7983 */ /* 0x000ee80000300800 */
[----:B------:R1:W5:Y:S04]  /*10190*/  LDL.LU R252, [R1+0x1bc] ;  /* 0x0001bc0001fc7983 */ /* 0x0003680000300800 */
[----:B------:R1:W5:Y:S04]  /*101a0*/  LDL.LU R215, [R1+0x1b8] ;  /* 0x0001b80001d77983 */ /* 0x0003680000300800 */
[----:B------:R-:W4:Y:S01]  /*101b0*/  LDL.LU R160, [R1+0xf8] ;  /* 0x0000f80001a07983 */ /* 0x000f220000300800 */
[----:B------:R-:W-:-:S02]  /*101c0*/  IMAD.MOV.U32 R202, RZ, RZ, R65 ;  /* 0x000000ffffca7224 */ /* 0x000fc400078e0041 */
[----:B------:R-:W-:Y:S02]  /*101d0*/  IMAD.MOV.U32 R65, RZ, RZ, R34 ;  /* 0x000000ffff417224 */ /* 0x000fe400078e0022 */
[----:B------:R-:W-:Y:S01]  /*101e0*/  IMAD.MOV.U32 R34, RZ, RZ, R40 ;  /* 0x000000ffff227224 */ /* 0x000fe200078e0028 */
[----:B------:R-:W-:Y:S01]  /*101f0*/  LEA R40, R4, UR13, 0x1 ;  /* 0x0000000d04287c11 */ /* 0x000fe2000f8e08ff */
[----:B------:R-:W-:Y:S01]  /*10200*/  IMAD.MOV.U32 R30, RZ, RZ, R14 ;  /* 0x000000ffff1e7224 */ /* 0x000fe200078e000e */
[----:B------:R-:W-:Y:S01]  /*10210*/  PRMT R31, R14, 0x7771, RZ ;  /* 0x000077710e1f7816 */ /* 0x000fe200000000ff */
[----:B------:R-:W-:Y:S02]  /*10220*/  IMAD.MOV.U32 R185, RZ, RZ, R12 ;  /* 0x000000ffffb97224 */ /* 0x000fe400078e000c */
[----:B------:R-:W1:Y:S01]  /*10230*/  LDSM.16.MT88.4 R12, [R40+0x9000] ;  /* 0x00900000280c783b */ /* 0x000e620000004200 */
[----:B------:R-:W-:-:S05]  /*10240*/  IMAD.MOV.U32 R7, RZ, RZ, R24 ;  /* 0x000000ffff077224 */ /* 0x000fca00078e0018 */
[----:B------:R-:W-:Y:S02]  /*10250*/  LOP3.LUT R7, R7, R0, RZ, 0xc0, !PT ;  /* 0x0000000007077212 */ /* 0x000fe400078ec0ff */
[--C-:B------:R-:W-:Y:S02]  /*10260*/  HSET2.LE.AND R0, R6, R2.reuse, PT ;  /* 0x0000000206007233 */ /* 0x100fe40003803000 */
[----:B------:R-:W-:-:S03]  /*10270*/  HSET2.LE.AND R3, R9, R2, PT ;  /* 0x0000000209037233 */ /* 0x000fc60003803000 */
[----:B------:R-:W-:Y:S02]  /*10280*/  LOP3.LUT R9, R68, R0, RZ, 0xc0, !PT ;  /* 0x0000000044097212 */ /* 0x000fe400078ec0ff */
[----:B------:R-:W-:-:S05]  /*10290*/  LOP3.LUT R0, R11, 0xff00ff, RZ, 0xc0, !PT ;  /* 0x00ff00ff0b007812 */ /* 0x000fca00078ec0ff */
[--C-:B------:R-:W-:Y:S02]  /*102a0*/  HSET2.LE.AND R0, R0, R2.reuse, PT ;  /* 0x0000000200007233 */ /* 0x100fe40003803000 */
[----:B------:R-:W-:Y:S02]  /*102b0*/  LOP3.LUT R10, R202, R3, RZ, 0xc0, !PT ;  /* 0x00000003ca0a7212 */ /* 0x000fe400078ec0ff */
[--C-:B------:R-:W-:Y:S02]  /*102c0*/  HSET2.LE.AND R3, R16, R2.reuse, PT ;  /* 0x0000000210037233 */ /* 0x100fe40003803000 */
[----:B------:R-:W-:-:S03]  /*102d0*/  HSET2.LE.AND R6, R5, R2, PT ;  /* 0x0000000205067233 */ /* 0x000fc60003803000 */
[----:B------:R-:W-:Y:S02]  /*102e0*/  LOP3.LUT R5, R64, R3, RZ, 0xc0, !PT ;  /* 0x0000000340057212 */ /* 0x000fe400078ec0ff */
[----:B------:R-:W-:Y:S01]  /*102f0*/  LOP3.LUT R6, R61, R6, RZ, 0xc0, !PT ;  /* 0x000000063d067212 */ /* 0x000fe200078ec0ff */
[----:B------:R-:W-:Y:S01]  /*10300*/  IMAD.MOV.U32 R88, RZ, RZ, R62 ;  /* 0x000000ffff587224 */ /* 0x000fe200078e003e */
[----:B------:R-:W-:Y:S01]  /*10310*/  MOV R35, R121 ;  /* 0x0000007900237202 */ /* 0x000fe20000000f00 */
[----:B------:R-:W-:Y:S01]  /*10320*/  IMAD.MOV.U32 R68, RZ, RZ, R120 ;  /* 0x000000ffff447224 */ /* 0x000fe200078e0078 */
[----:B------:R-:W-:Y:S01]  /*10330*/  MOV R61, R123 ;  /* 0x0000007b003d7202 */ /* 0x000fe20000000f00 */
[----:B------:R-:W-:Y:S02]  /*10340*/  IMAD.MOV.U32 R62, RZ, RZ, R122 ;  /* 0x000000ffff3e7224 */ /* 0x000fe400078e007a */
[----:B------:R-:W-:Y:S02]  /*10350*/  IMAD.MOV.U32 R89, RZ, RZ, R34 ;  /* 0x000000ffff597224 */ /* 0x000fe400078e0022 */
[----:B------:R-:W-:-:S02]  /*10360*/  IMAD.MOV.U32 R33, RZ, RZ, R113 ;  /* 0x000000ffff217224 */ /* 0x000fc400078e0071 */
[----:B------:R-:W-:Y:S02]  /*10370*/  IMAD.MOV.U32 R34, RZ, RZ, R112 ;  /* 0x000000ffff227224 */ /* 0x000fe400078e0070 */
[----:B------:R-:W-:Y:S02]  /*10380*/  IMAD.MOV.U32 R60, RZ, RZ, R114 ;  /* 0x000000ffff3c7224 */ /* 0x000fe400078e0072 */
[----:B------:R-:W-:Y:S02]  /*10390*/  @P5 HFMA2.BF16_V2 R95, -RZ.H0_H0, RZ.H0_H0, -R175.H0_H0 ;  /* 0x200000ffff5f5231 */ /* 0x000fe400003409af */
[----:B------:R-:W-:Y:S02]  /*103a0*/  IMAD.MOV.U32 R92, RZ, RZ, R212 ;  /* 0x000000ffff5c7224 */ /* 0x000fe400078e00d4 */
[----:B------:R-:W-:Y:S02]  /*103b0*/  @!P4 HFMA2.BF16_V2 R97, -RZ.H0_H0, RZ.H0_H0, -R181.H1_H1 ;  /* 0x200000ffff61c231 */ /* 0x000fe400003609b5 */
[----:B------:R-:W-:-:S02]  /*103c0*/  IMAD.MOV.U32 R93, RZ, RZ, R211 ;  /* 0x000000ffff5d7224 */ /* 0x000fc400078e00d3 */
[----:B------:R-:W-:Y:S01]  /*103d0*/  @P3 HFMA2.BF16_V2 R99, -RZ.H0_H0, RZ.H0_H0, -R161.H1_H1 ;  /* 0x200000ffff633231 */ /* 0x000fe200003609a1 */
[----:B------:R-:W-:Y:S01]  /*103e0*/  @P5 PRMT R175, R95, 0x5410, RZ ;  /* 0x000054105faf5816 */ /* 0x000fe200000000ff */
[----:B------:R-:W-:Y:S01]  /*103f0*/  IMAD.MOV.U32 R94, RZ, RZ, R210 ;  /* 0x000000ffff5e7224 */ /* 0x000fe200078e00d2 */
[----:B------:R-:W-:Y:S01]  /*10400*/  PRMT R237, R181, 0x7632, R237 ;  /* 0x00007632b5ed7816 */ /* 0x000fe200000000ed */
[----:B------:R-:W-:Y:S01]  /*10410*/  IMAD.MOV.U32 R95, RZ, RZ, R208 ;  /* 0x000000ffff5f7224 */ /* 0x000fe200078e00d0 */
[----:B------:R-:W-:Y:S01]  /*10420*/  PRMT R238, R161, 0x7632, R238 ;  /* 0x00007632a1ee7816 */ /* 0x000fe200000000ee */
[----:B------:R-:W-:Y:S01]  /*10430*/  STG.E.U16 desc[UR20][R58.64+-0x80], R20 ;  /* 0xffff80143a007986 */ /* 0x000fe2000c101514 */
[----:B------:R-:W-:Y:S01]  /*10440*/  @!P4 PRMT R237, R97, 0x5410, RZ ;  /* 0x0000541061edc816 */ /* 0x000fe200000000ff */
[----:B------:R-:W-:Y:S01]  /*10450*/  IMAD.MOV.U32 R202, RZ, RZ, R65 ;  /* 0x000000ffffca7224 */ /* 0x000fe200078e0041 */
[----:B------:R-:W-:Y:S01]  /*10460*/  @P3 PRMT R238, R99, 0x5410, RZ ;  /* 0x0000541063ee3816 */ /* 0x000fe200000000ff */
[----:B------:R-:W-:Y:S01]  /*10470*/  STG.E.U16 desc[UR20][R36.64+-0x80], R19 ;  /* 0xffff801324007986 */ /* 0x000fe2000c101514 */
[----:B------:R-:W-:-:S02]  /*10480*/  IMAD.MOV.U32 R90, RZ, RZ, R32 ;  /* 0x000000ffff5a7224 */ /* 0x000fc400078e0020 */
[----:B------:R-:W-:Y:S01]  /*10490*/  IMAD.MOV.U32 R91, RZ, RZ, R109 ;  /* 0x000000ffff5b7224 */ /* 0x000fe200078e006d */
[----:B------:R-:W-:Y:S01]  /*104a0*/  STG.E.U16 desc[UR20][R36.64+-0x7e], R18 ;  /* 0xffff821224007986 */ /* 0x000fe2000c101514 */
[----:B------:R-:W-:Y:S02]  /*104b0*/  IMAD.MOV.U32 R32, RZ, RZ, R108 ;  /* 0x000000ffff207224 */ /* 0x000fe400078e006c */
[----:B------:R-:W-:Y:S01]  /*104c0*/  IMAD.MOV.U32 R64, RZ, RZ, R111 ;  /* 0x000000ffff407224 */ /* 0x000fe200078e006f */
[----:B------:R-:W-:Y:S01]  /*104d0*/  STG.E.U16 desc[UR20][R42.64+-0x70], R26 ;  /* 0xffff901a2a007986 */ /* 0x000fe2000c101514 */
[----:B------:R-:W-:Y:S02]  /*104e0*/  IMAD.MOV.U32 R65, RZ, RZ, R110 ;  /* 0x000000ffff417224 */ /* 0x000fe400078e006e */
[----:B------:R-:W-:Y:S01]  /*104f0*/  IMAD.MOV.U32 R53, RZ, RZ, R27 ;  /* 0x000000ffff357224 */ /* 0x000fe200078e001b */
[----:B------:R-:W-:Y:S04]  /*10500*/  STG.E.U16 desc[UR20][R42.64+-0x6e], R25 ;  /* 0xffff92192a007986 */ /* 0x000fe8000c101514 */
[----:B------:R-:W-:Y:S04]  /*10510*/  STG.E.U16 desc[UR20][R56.64+-0x70], R23 ;  /* 0xffff901738007986 */ /* 0x000fe8000c101514 */
[----:B------:R-:W-:Y:S01]  /*10520*/  LDSM.16.MT88.4 R24, [R40+0xa000] ;  /* 0x00a000002818783b */ /* 0x000fe20000004200 */
[----:B------:R-:W-:-:S02]  /*10530*/  IMAD.MOV.U32 R3, RZ, RZ, R172 ;  /* 0x000000ffff037224 */ /* 0x000fc400078e00ac */
[----:B------:R-:W-:Y:S01]  /*10540*/  IMAD.MOV.U32 R184, RZ, RZ, R53 ;  /* 0x000000ffffb87224 */ /* 0x000fe200078e0035 */
[----:B------:R1:W5:Y:S02]  /*10550*/  LDL.LU R212, [R1+0x1b4] ;  /* 0x0001b40001d47983 */ /* 0x0003640000300800 */
[----:B------:R-:W-:Y:S02]  /*10560*/  LOP3.LUT R3, R3, 0xff, RZ, 0xc0, !PT ;  /* 0x000000ff03037812 */ /* 0x000fe400078ec0ff */
[----:B------:R1:W5:Y:S04]  /*10570*/  LDL.LU R211, [R1+0x1b0] ;  /* 0x0001b00001d37983 */ /* 0x0003680000300800 */
[----:B------:R1:W5:Y:S04]  /*10580*/  LDL.LU R210, [R1+0x1ac] ;  /* 0x0001ac0001d27983 */ /* 0x0003680000300800 */
[----:B------:R1:W5:Y:S01]  /*10590*/  LDL.LU R208, [R1+0x1a8] ;  /* 0x0001a80001d07983 */ /* 0x0003620000300800 */
[----:B--2---:R-:W-:-:S02]  /*105a0*/  LOP3.LUT R11, R200, R0, RZ, 0xc0, !PT ;  /* 0x00000000c80b7212 */ /* 0x004fc400078ec0ff */
[----:B------:R-:W-:Y:S02]  /*105b0*/  HSET2.LE.AND R0, R17, R2, PT ;  /* 0x0000000211007233 */ /* 0x000fe40003803000 */
[----:B------:R-:W-:Y:S03]  /*105c0*/  LDSM.16.MT88.4 R16, [R40+0xb000] ;  /* 0x00b000002810783b */ /* 0x000fe60000004200 */
[----:B------:R-:W-:Y:S01]  /*105d0*/  LOP3.LUT R4, R67, R0, RZ, 0xc0, !PT ;  /* 0x0000000043047212 */ /* 0x000fe200078ec0ff */
[----:B-1----:R-:W-:Y:S01]  /*105e0*/  HMMA.16816.F32.BF16 R120, R8, R12, R136 ;  /* 0x0000000c0878723c */ /* 0x002fe20000041888 */
[----:B------:R-:W-:Y:S02]  /*105f0*/  IMAD.MOV.U32 R136, RZ, RZ, R104 ;  /* 0x000000ffff887224 */ /* 0x000fe400078e0068 */
[----:B------:R-:W-:Y:S02]  /*10600*/  IMAD.MOV.U32 R137, RZ, RZ, R107 ;  /* 0x000000ffff897224 */ /* 0x000fe400078e006b */
[----:B------:R-:W-:-:S02]  /*10610*/  IMAD.MOV.U32 R138, RZ, RZ, R106 ;  /* 0x000000ffff8a7224 */ /* 0x000fc400078e006a */
[----:B------:R-:W-:Y:S02]  /*10620*/  IMAD.MOV.U32 R139, RZ, RZ, R105 ;  /* 0x000000ffff8b7224 */ /* 0x000fe400078e0069 */
[----:B------:R-:W-:Y:S01]  /*10630*/  IMAD.MOV.U32 R67, RZ, RZ, R115 ;  /* 0x000000ffff437224 */ /* 0x000fe200078e0073 */
[----:B------:R-:W-:Y:S01]  /*10640*/  HMMA.16816.F32.BF16 R104, R4, R12, R100 ;  /* 0x0000000c0468723c */ /* 0x000fe20000041864 */
[----:B----4-:R-:W-:-:S07]  /*10650*/  IMAD.IADD R160, R160, 0x1, R40 ;  /* 0x00000001a0a07824 */ /* 0x010fce00078e0228 */
[-C--:B------:R-:W-:Y:S01]  /*10660*/  HMMA.16816.F32.BF16 R100, R4, R14.reuse, R204 ;  /* 0x0000000e0464723c */ /* 0x080fe200000418cc */
[----:B------:R-:W-:Y:S07]  /*10670*/  LDSM.16.MT88.4 R20, [R160+0xa000] ;  /* 0x00a00000a014783b */ /* 0x000fee0000004200 */
[----:B------:R-:W-:Y:S01]  /*10680*/  HMMA.16816.F32.BF16 R112, R8, R14, R132 ;  /* 0x0000000e0870723c */ /* 0x000fe20000041884 */
[----:B------:R-:W1:Y:S01]  /*10690*/  LDSM.16.MT88.4 R12, [R160+0x9000] ;  /* 0x00900000a00c783b */ /* 0x000e620000004200 */
[----:B------:R-:W-:-:S06]  /*106a0*/  LOP3.LUT R0, R30, 0xff, RZ, 0xc0, !PT ;  /* 0x000000ff1e007812 */ /* 0x000fcc00078ec0ff */
[-C--:B-1----:R-:W-:Y:S08]  /*106b0*/  HMMA.16816.F32.BF16 R96, R4, R12.reuse, R92 ;  /* 0x0000000c0460723c */ /* 0x082ff0000004185c */
[----:B------:R-:W-:Y:S08]  /*106c0*/  HMMA.16816.F32.BF16 R108, R8, R12, R72 ;  /* 0x0000000c086c723c */ /* 0x000ff00000041848 */
[-C--:B------:R-:W-:Y:S08]  /*106d0*/  HMMA.16816.F32.BF16 R92, R4, R14.reuse, R80 ;  /* 0x0000000e045c723c */ /* 0x080ff00000041850 */
[----:B------:R-:W-:Y:S01]  /*106e0*/  HMMA.16816.F32.BF16 R148, R8, R14, R148 ;  /* 0x0000000e0894723c */ /* 0x000fe20000041894 */
[----:B------:R-:W1:Y:S01]  /*106f0*/  LDSM.16.MT88.4 R12, [R160+0xb000] ;  /* 0x00b00000a00c783b */ /* 0x000e620000004200 */
[----:B------:R-:W-:-:S02]  /*10700*/  PRMT R53, R0, 0x5410, R31 ;  /* 0x0000541000357816 */ /* 0x000fc4000000001f */
[----:B------:R-:W-:-:S04]  /*10710*/  LOP3.LUT R0, R28, 0xffff, RZ, 0xc0, !PT ;  /* 0x0000ffff1c007812 */ /* 0x000fc800078ec0ff */
[----:B------:R-:W-:Y:S01]  /*10720*/  HMMA.16816.F32.BF16 R80, R4, R24, R152 ;  /* 0x000000180450723c */ /* 0x000fe20000041898 */
[----:B------:R-:W-:-:S07]  /*10730*/  SHF.R.U32.HI R0, RZ, 0x8, R0 ;  /* 0x00000008ff007819 */ /* 0x000fce0000011600 */
[C---:B------:R-:W-:Y:S08]  /*10740*/  HMMA.16816.F32.BF16 R76, R4.reuse, R26, R76 ;  /* 0x0000001a044c723c */ /* 0x040ff0000004184c */
[C---:B------:R-:W-:Y:S08]  /*10750*/  HMMA.16816.F32.BF16 R72, R4.reuse, R20, R136 ;  /* 0x000000140448723c */ /* 0x040ff00000041888 */
[C---:B------:R-:W-:Y:S08]  /*10760*/  HMMA.16816.F32.BF16 R68, R4.reuse, R22, R68 ;  /* 0x000000160444723c */ /* 0x040ff00000041844 */
[C---:B------:R-:W-:Y:S08]  /*10770*/  HMMA.16816.F32.BF16 R64, R4.reuse, R16, R64 ;  /* 0x000000100440723c */ /* 0x040ff00000041840 */
[C---:B------:R-:W-:Y:S08]  /*10780*/  HMMA.16816.F32.BF16 R32, R4.reuse, R18, R32 ;  /* 0x000000120420723c */ /* 0x040ff00000041820 */
[C---:B-1----:R-:W-:Y:S08]  /*10790*/  HMMA.16816.F32.BF16 R88, R4.reuse, R12, R88 ;  /* 0x0000000c0458723c */ /* 0x042ff00000041858 */
[----:B------:R-:W-:Y:S01]  /*107a0*/  HMMA.16816.F32.BF16 R60, R4, R14, R60 ;  /* 0x0000000e043c723c */ /* 0x000fe2000004183c */
[----:B------:R-:W-:-:S07]  /*107b0*/  PRMT R6, R172, 0x7771, RZ ;  /* 0x00007771ac067816 */ /* 0x000fce00000000ff */
[----:B------:R-:W-:Y:S01]  /*107c0*/  HMMA.16816.F32.BF16 R168, R8, R24, R168 ;  /* 0x0000001808a8723c */ /* 0x000fe200000418a8 */
[----:B------:R-:W-:-:S07]  /*107d0*/  PRMT R5, R172, 0x7773, RZ ;  /* 0x00007773ac057816 */ /* 0x000fce00000000ff */
[----:B------:R-:W-:Y:S01]  /*107e0*/  HMMA.16816.F32.BF16 R144, R8, R26, R144 ;  /* 0x0000001a0890723c */ /* 0x000fe20000041890 */
[----:B------:R-:W-:Y:S01]  /*107f0*/  PRMT R4, R172, 0x7772, RZ ;  /* 0x00007772ac047816 */ /* 0x000fe200000000ff */
[----:B------:R-:W-:-:S06]  /*10800*/  IMAD.MOV.U32 R200, RZ, RZ, R47 ;  /* 0x000000ffffc87224 */ /* 0x000fcc00078e002f */
[C---:B------:R-:W-:Y:S08]  /*10810*/  HMMA.16816.F32.BF16 R156, R8.reuse, R20, R156 ;  /* 0x00000014089c723c */ /* 0x040ff0000004189c */
[C---:B------:R-:W-:Y:S08]  /*10820*/  HMMA.16816.F32.BF16 R164, R8.reuse, R22, R164 ;  /* 0x0000001608a4723c */ /* 0x040ff000000418a4 */
[C---:B------:R-:W-:Y:S08]  /*10830*/  HMMA.16816.F32.BF16 R188, R8.reuse, R16, R188 ;  /* 0x0000001008bc723c */ /* 0x040ff000000418bc */
[C---:B------:R-:W-:Y:S08]  /*10840*/  HMMA.16816.F32.BF16 R196, R8.reuse, R18, R196 ;  /* 0x0000001208c4723c */ /* 0x040ff000000418c4 */
[C---:B------:R-:W-:Y:S08]  /*10850*/  HMMA.16816.F32.BF16 R216, R8.reuse, R12, R216 ;  /* 0x0000000c08d8723c */ /* 0x040ff000000418d8 */
[----:B------:R-:W-:Y:S01]  /*10860*/  HMMA.16816.F32.BF16 R220, R8, R14, R220 ;  /* 0x0000000e08dc723c */ /* 0x000fe200000418dc */
[----:B------:R-:W-:Y:S01]  /*10870*/  PRMT R10, R3, 0x5410, R6 ;  /* 0x00005410030a7816 */ /* 0x000fe20000000006 */
[----:B------:R-:W-:Y:S01]  /*10880*/  LDSM.16.MT88.4 R12, [R40+0xb400] ;  /* 0x00b40000280c783b */ /* 0x000fe20000004200 */
[----:B------:R-:W-:-:S02]  /*10890*/  LOP3.LUT R3, R28, 0xff, RZ, 0xc0, !PT ;  /* 0x000000ff1c037812 */ /* 0x000fc400078ec0ff */
[----:B------:R-:W-:Y:S01]  /*108a0*/  LOP3.LUT R7, R29, 0xff, RZ, 0xc0, !PT ;  /* 0x000000ff1d077812 */ /* 0x000fe200078ec0ff */
[----:B------:R-:W-:Y:S01]  /*108b0*/  LDSM.16.MT88.4 R24, [R160+0x9400] ;  /* 0x00940000a018783b */ /* 0x000fe20000004200 */
[--C-:B------:R-:W-:Y:S02]  /*108c0*/  PRMT R9, R3, 0x5410, R0.reuse ;  /* 0x0000541003097816 */ /* 0x100fe40000000000 */
[----:B------:R-:W-:Y:S01]  /*108d0*/  PRMT R0, R28, 0x7632, R0 ;  /* 0x000076321c007816 */ /* 0x000fe20000000000 */
[----:B------:R-:W-:Y:S01]  /*108e0*/  LDSM.16.MT88.4 R20, [R40+0xa400] ;  /* 0x00a400002814783b */ /* 0x000fe20000004200 */
[----:B------:R-:W-:Y:S02]  /*108f0*/  LOP3.LUT R3, R29, 0xffff, RZ, 0xc0, !PT ;  /* 0x0000ffff1d037812 */ /* 0x000fe400078ec0ff */
[----:B------:R-:W-:Y:S01]  /*10900*/  PRMT R11, R4, 0x5410, R5 ;  /* 0x00005410040b7816 */ /* 0x000fe20000000005 */
[----:B------:R-:W-:Y:S01]  /*10910*/  LDSM.16.MT88.4 R16, [R160+0xa400] ;  /* 0x00a40000a010783b */ /* 0x000fe20000004200 */
[----:B------:R-:W-:-:S02]  /*10920*/  SHF.R.U32.HI R6, RZ, 0x18, R28 ;  /* 0x00000018ff067819 */ /* 0x000fc4000001161c */
[----:B------:R-:W-:Y:S02]  /*10930*/  PRMT R5, R29, 0x7632, R5 ;  /* 0x000076321d057816 */ /* 0x000fe40000000005 */
[----:B------:R-:W-:Y:S02]  /*10940*/  SHF.R.U32.HI R8, RZ, 0x18, R29 ;  /* 0x00000018ff087819 */ /* 0x000fe4000001161d */
[----:B------:R-:W-:Y:S01]  /*10950*/  LOP3.LUT R4, R0, 0xff, RZ, 0xc0, !PT ;  /* 0x000000ff00047812 */ /* 0x000fe200078ec0ff */
[----:B------:R-:W1:Y:S01]  /*10960*/  LDSM.16.MT88.4 R28, [R40+0x9400] ;  /* 0x00940000281c783b */ /* 0x000e620000004200 */
[----:B------:R-:W-:Y:S02]  /*10970*/  SHF.R.U32.HI R3, RZ, 0x8, R3 ;  /* 0x00000008ff037819 */ /* 0x000fe40000011603 */
[----:B------:R-:W-:Y:S02]  /*10980*/  PRMT R47, R4, 0x5410, R6 ;  /* 0x00005410042f7816 */ /* 0x000fe40000000006 */
[----:B------:R-:W-:-:S02]  /*10990*/  LOP3.LUT R0, R5, 0xff, RZ, 0xc0, !PT ;  /* 0x000000ff05007812 */ /* 0x000fc400078ec0ff */
[----:B------:R-:W-:Y:S02]  /*109a0*/  PRMT R4, R7, 0x5410, R3 ;  /* 0x0000541007047816 */ /* 0x000fe40000000003 */
[----:B------:R-:W-:-:S03]  /*109b0*/  PRMT R3, R0, 0x5410, R8 ;  /* 0x0000541000037816 */ /* 0x000fc60000000008 */
[--C-:B------:R-:W-:Y:S01]  /*109c0*/  HSET2.LE.AND R0, R4, R2.reuse, PT ;  /* 0x0000000204007233 */ /* 0x100fe20003803000 */
[----:B------:R-:W-:Y:S01]  /*109d0*/  IMAD.MOV.U32 R4, RZ, RZ, R174 ;  /* 0x000000ffff047224 */ /* 0x000fe200078e00ae */
[----:B------:R-:W-:-:S04]  /*109e0*/  HSET2.LE.AND R3, R3, R2, PT ;  /* 0x0000000203037233 */ /* 0x000fc80003803000 */
[----:B------:R-:W-:Y:S01]  /*109f0*/  LOP3.LUT R4, R4, R0, RZ, 0xc0, !PT ;  /* 0x0000000004047212 */ /* 0x000fe200078ec0ff */
[----:B------:R-:W-:Y:S02]  /*10a00*/  IMAD.MOV.U32 R0, RZ, RZ, R173 ;  /* 0x000000ffff007224 */ /* 0x000fe400078e00ad */
[----:B------:R-:W-:-:S03]  /*10a10*/  IMAD.MOV.U32 R6, RZ, RZ, R141 ;  /* 0x000000ffff067224 */ /* 0x000fc600078e008d */
[----:B------:R-:W-:Y:S02]  /*10a20*/  LOP3.LUT R5, R0, R3, RZ, 0xc0, !PT ;  /* 0x0000000300057212 */ /* 0x000fe400078ec0ff */
[----:B------:R-:W-:Y:S02]  /*10a30*/  HSET2.LE.AND R0, R10, R2, PT ;  /* 0x000000020a007233 */ /* 0x000fe40003803000 */
[----:B------:R-:W-:-:S03]  /*10a40*/  LOP3.LUT R3, R11, 0xff00ff, RZ, 0xc0, !PT ;  /* 0x00ff00ff0b037812 */ /* 0x000fc600078ec0ff */
[----:B------:R-:W-:Y:S01]  /*10a50*/  LOP3.LUT R6, R6, R0, RZ, 0xc0, !PT ;  /* 0x0000000006067212 */ /* 0x000fe200078ec0ff */
[----:B------:R-:W-:Y:S01]  /*10a60*/  IMAD.MOV.U32 R0, RZ, RZ, R140 ;  /* 0x000000ffff007224 */ /* 0x000fe200078e008c */
[----:B------:R-:W-:-:S05]  /*10a70*/  HSET2.LE.AND R3, R3, R2, PT ;  /* 0x0000000203037233 */ /* 0x000fca0003803000 */
[----:B------:R-:W-:-:S07]  /*10a80*/  LOP3.LUT R7, R0, R3, RZ, 0xc0, !PT ;  /* 0x0000000300077212 */ /* 0x000fce00078ec0ff */
[C---:B-1----:R-:W-:Y:S08]  /*10a90*/  HMMA.16816.F32.BF16 R204, R4.reuse, R28, R104 ;  /* 0x0000001c04cc723c */ /* 0x042ff00000041868 */
[----:B------:R-:W-:Y:S01]  /*10aa0*/  HMMA.16816.F32.BF16 R104, R4, R14, R32 ;  /* 0x0000000e0468723c */ /* 0x000fe20000041820 */
[----:B------:R-:W1:Y:S01]  /*10ab0*/  LDSM.16.MT88.4 R32, [R160+0xb400] ;  /* 0x00b40000a020783b */ /* 0x000e620000004200 */
[----:B------:R-:W-:Y:S01]  /*10ac0*/  HSET2.LE.AND R8, R9, R2, PT ;  /* 0x0000000209087233 */ /* 0x000fe20003803000 */
[----:B------:R-:W-:-:S02]  /*10ad0*/  IMAD.MOV.U32 R11, RZ, RZ, R202 ;  /* 0x000000ffff0b7224 */ /* 0x000fc400078e00ca */
[----:B------:R-:W-:Y:S02]  /*10ae0*/  IMAD.MOV.U32 R10, RZ, RZ, R203 ;  /* 0x000000ffff0a7224 */ /* 0x000fe400078e00cb */
[----:B------:R-:W-:Y:S01]  /*10af0*/  LOP3.LUT R8, R200, R8, RZ, 0xc0, !PT ;  /* 0x00000008c8087212 */ /* 0x000fe200078ec0ff */
[----:B------:R-:W-:Y:S01]  /*10b00*/  IMAD.MOV.U32 R174, RZ, RZ, R201 ;  /* 0x000000ffffae7224 */ /* 0x000fe200078e00c9 */
[----:B------:R-:W-:Y:S01]  /*10b10*/  MOV R172, R184 ;  /* 0x000000b800ac7202 */ /* 0x000fe20000000f00 */
[----:B------:R-:W-:Y:S01]  /*10b20*/  HMMA.16816.F32.BF16 R200, R4, R30, R100 ;  /* 0x0000001e04c8723c */ /* 0x000fe20000041864 */
[----:B------:R-:W-:Y:S02]  /*10b30*/  IMAD.MOV.U32 R173, RZ, RZ, R185 ;  /* 0x000000ffffad7224 */ /* 0x000fe400078e00b9 */
[----:B------:R-:W-:Y:S02]  /*10b40*/  IMAD.MOV.U32 R9, RZ, RZ, R187 ;  /* 0x000000ffff097224 */ /* 0x000fe400078e00bb */
        /* <DEDUP_REMOVED lines=8> */
[----:B------:R-:W-:Y:S01]  /*10bd0*/  IMAD.MOV.U32 R103, RZ, RZ, R126 ;  /* 0x000000ffff677224 */ /* 0x000fe200078e007e */
[----:B------:R-:W-:Y:S01]  /*10be0*/  MOV R93, R117 ;  /* 0x00000075005d7202 */ /* 0x000fe20000000f00 */
[----:B------:R-:W-:-:S02]  /*10bf0*/  IMAD.MOV.U32 R98, RZ, RZ, R143 ;  /* 0x000000ffff627224 */ /* 0x000fc400078e008f */
        /* <DEDUP_REMOVED lines=17> */
[----:B------:R-:W-:Y:S01]  /*10d10*/  MOV R0, R38 ;  /* 0x0000002600007202 */ /* 0x000fe20000000f00 */
[----:B------:R-:W-:-:S04]  /*10d20*/  IMAD.MOV.U32 R4, RZ, RZ, R95 ;  /* 0x000000ffff047224 */ /* 0x000fc800078e005f */
[----:B------:R-:W-:Y:S01]  /*10d30*/  HMMA.16816.F32.BF16 R112, R8, R30, R112 ;  /* 0x0000001e0870723c */ /* 0x000fe20000041870 */
[----:B------:R-:W-:Y:S02]  /*10d40*/  IMAD.MOV.U32 R31, RZ, RZ, R100 ;  /* 0x000000ffff1f7224 */ /* 0x000fe400078e0064 */
[----:B------:R-:W-:-:S05]  /*10d50*/  IMAD.MOV.U32 R30, RZ, RZ, R101 ;  /* 0x000000ffff1e7224 */ /* 0x000fca00078e0065 */
        /* <DEDUP_REMOVED lines=8> */
[----:B------:R-:W-:-:S07]  /*10de0*/  IMAD.MOV.U32 R151, RZ, RZ, R98 ;  /* 0x000000ffff977224 */ /* 0x000fce00078e0062 */
[----:B------:R-:W-:Y:S01]  /*10df0*/  HMMA.16816.F32.BF16 R68, R8, R14, R196 ;  /* 0x0000000e0844723c */ /* 0x000fe200000418c4 */
[----:B------:R-:W-:Y:S02]  /*10e00*/  IMAD.MOV.U32 R199, RZ, RZ, R99 ;  /* 0x000000ffffc77224 */ /* 0x000fe400078e0063 */
[----:B------:R-:W-:Y:S01]  /*10e10*/  IMAD.MOV.U32 R198, RZ, RZ, R4 ;  /* 0x000000ffffc67224 */ /* 0x000fe200078e0004 */
[----:B------:R-:W-:-:S04]  /*10e20*/  LOP3.LUT R4, R0, 0xff, RZ, 0xc0, !PT ;  /* 0x000000ff00047812 */ /* 0x000fc800078ec0ff */
[C---:B------:R-:W-:Y:S01]  /*10e30*/  HMMA.16816.F32.BF16 R96, R8.reuse, R32, R216 ;  /* 0x000000200860723c */ /* 0x040fe200000418d8 */
[----:B------:R-:W-:Y:S01]  /*10e40*/  IMAD.MOV.U32 R218, RZ, RZ, R3 ;  /* 0x000000ffffda7224 */ /* 0x000fe200078e0003 */
[C---:B------:R-:W-:Y:S02]  /*10e50*/  LOP3.LUT R3, R39.reuse, 0xffff, RZ, 0xc0, !PT ;  /* 0x0000ffff27037812 */ /* 0x040fe400078ec0ff */
[----:B------:R-:W-:Y:S01]  /*10e60*/  PRMT R0, R39, 0x7632, R0 ;  /* 0x0000763227007816 */ /* 0x000fe20000000000 */
[----:B------:R-:W-:Y:S01]  /*10e70*/  IMAD.MOV.U32 R217, RZ, RZ, R5 ;  /* 0x000000ffffd97224 */ /* 0x000fe200078e0005 */
[C---:B------:R-:W-:Y:S02]  /*10e80*/  PRMT R7, R38.reuse, 0x7773, RZ ;  /* 0x0000777326077816 */ /* 0x040fe400000000ff */
[----:B------:R-:W-:Y:S01]  /*10e90*/  HMMA.16816.F32.BF16 R64, R8, R12, R188 ;  /* 0x0000000c0840723c */ /* 0x000fe200000418bc */
[C---:B------:R-:W-:Y:S02]  /*10ea0*/  PRMT R12, R38.reuse, 0x7771, RZ ;  /* 0x00007771260c7816 */ /* 0x040fe400000000ff */
[----:B------:R-:W-:-:S02]  /*10eb0*/  PRMT R6, R38, 0x7772, RZ ;  /* 0x0000777226067816 */ /* 0x000fc400000000ff */
[----:B------:R-:W-:Y:S02]  /*10ec0*/  LOP3.LUT R5, R39, 0xff, RZ, 0xc0, !PT ;  /* 0x000000ff27057812 */ /* 0x000fe400078ec0ff */
[----:B------:R-:W-:Y:S02]  /*10ed0*/  SHF.R.U32.HI R13, RZ, 0x18, R39 ;  /* 0x00000018ff0d7819 */ /* 0x000fe40000011627 */
[----:B------:R-:W-:Y:S02]  /*10ee0*/  SHF.R.U32.HI R3, RZ, 0x8, R3 ;  /* 0x00000008ff037819 */ /* 0x000fe40000011603 */
[----:B------:R-:W-:Y:S01]  /*10ef0*/  LOP3.LUT R0, R0, 0xff, RZ, 0xc0, !PT ;  /* 0x000000ff00007812 */ /* 0x000fe200078ec0ff */
[C---:B------:R-:W-:Y:S01]  /*10f00*/  HMMA.16816.F32.BF16 R92, R8.reuse, R20, R168 ;  /* 0x00000014085c723c */ /* 0x040fe200000418a8 */
[----:B------:R-:W-:Y:S02]  /*10f10*/  PRMT R7, R6, 0x5410, R7 ;  /* 0x0000541006077816 */ /* 0x000fe40000000007 */
[----:B------:R-:W-:Y:S01]  /*10f20*/  PRMT R3, R5, 0x5410, R3 ;  /* 0x0000541005037816 */ /* 0x000fe20000000003 */
[----:B------:R-:W-:Y:S01]  /*10f30*/  IMAD.MOV.U32 R38, RZ, RZ, R24 ;  /* 0x000000ffff267224 */ /* 0x000fe200078e0018 */
[----:B------:R-:W-:Y:S01]  /*10f40*/  PRMT R6, R4, 0x5410, R12 ;  /* 0x0000541004067816 */ /* 0x000fe2000000000c */
[----:B------:R-:W-:Y:S01]  /*10f50*/  IMAD.MOV.U32 R196, RZ, RZ, R25 ;  /* 0x000000ffffc47224 */ /* 0x000fe200078e0019 */
[----:B------:R-:W-:Y:S01]  /*10f60*/  PRMT R5, R0, 0x5410, R13 ;  /* 0x0000541000057816 */ /* 0x000fe2000000000d */
[----:B------:R-:W-:Y:S01]  /*10f70*/  HMMA.16816.F32.BF16 R80, R8, R22, R144 ;  /* 0x000000160850723c */ /* 0x000fe20000041890 */
[----:B------:R-:W1:Y:S01]  /*10f80*/  LDSM.16.MT88.4 R20, [R160+0x9800] ;  /* 0x00980000a014783b */ /* 0x000e620000004200 */
[----:B------:R-:W-:-:S03]  /*10f90*/  HSET2.LE.AND R0, R3, R2, PT ;  /* 0x0000000203007233 */ /* 0x000fc60003803000 */
[----:B------:R-:W2:Y:S03]  /*10fa0*/  LDSM.16.MT88.4 R12, [R40+0xa800] ;  /* 0x00a80000280c783b */ /* 0x000ea60000004200 */
[----:B------:R-:W-:Y:S01]  /*10fb0*/  HMMA.16816.F32.BF16 R76, R8, R16, R156 ;  /* 0x00000010084c723c */ /* 0x000fe2000004189c */
[----:B------:R-:W4:Y:S01]  /*10fc0*/  LDSM.16.MT88.4 R24, [R40+0x9800] ;  /* 0x009800002818783b */ /* 0x000f220000004200 */
[----:B------:R-:W-:-:S06]  /*10fd0*/  IMAD.MOV.U32 R3, RZ, RZ, R128 ;  /* 0x000000ffff037224 */ /* 0x000fcc00078e0080 */
[C---:B------:R-:W-:Y:S01]  /*10fe0*/  HMMA.16816.F32.BF16 R72, R8.reuse, R18, R164 ;  /* 0x000000120848723c */ /* 0x040fe200000418a4 */
[----:B------:R-:W-:Y:S07]  /*10ff0*/  LDSM.16.MT88.4 R16, [R40+0xb800] ;  /* 0x00b800002810783b */ /* 0x000fee0000004200 */
[----:B------:R-:W-:Y:S01]  /*11000*/  HMMA.16816.F32.BF16 R220, R8, R34, R220 ;  /* 0x0000002208dc723c */ /* 0x000fe200000418dc */
[----:B------:R-:W3:Y:S04]  /*11010*/  LDSM.16.MT88.4 R8, [R160+0xa800] ;  /* 0x00a80000a008783b */ /* 0x000ee80000004200 */
[----:B------:R-:W3:Y:S01]  /*11020*/  LDSM.16.MT88.4 R32, [R160+0xb800] ;  /* 0x00b80000a020783b */ /* 0x000ee20000004200 */
[----:B------:R-:W-:Y:S01]  /*11030*/  LOP3.LUT R4, R3, R0, RZ, 0xc0, !PT ;  /* 0x0000000003047212 */ /* 0x000fe200078ec0ff */
[----:B------:R-:W-:Y:S01]  /*11040*/  IMAD.MOV.U32 R3, RZ, RZ, R129 ;  /* 0x000000ffff037224 */ /* 0x000fe200078e0081 */
[----:B------:R-:W-:-:S05]  /*11050*/  HSET2.LE.AND R0, R5, R2, PT ;  /* 0x0000000205007233 */ /* 0x000fca0003803000 */
[----:B------:R-:W-:Y:S02]  /*11060*/  LOP3.LUT R5, R3, R0, RZ, 0xc0, !PT ;  /* 0x0000000003057212 */ /* 0x000fe400078ec0ff */
[----:B------:R-:W-:Y:S01]  /*11070*/  HSET2.LE.AND R0, R6, R2, PT ;  /* 0x0000000206007233 */ /* 0x000fe20003803000 */
[----:B------:R-:W-:Y:S01]  /*11080*/  IMAD.MOV.U32 R6, RZ, RZ, R87 ;  /* 0x000000ffff067224 */ /* 0x000fe200078e0057 */
[----:B------:R-:W-:-:S04]  /*11090*/  LOP3.LUT R3, R7, 0xff00ff, RZ, 0xc0, !PT ;  /* 0x00ff00ff07037812 */ /* 0x000fc800078ec0ff */
[----:B------:R-:W-:Y:S01]  /*110a0*/  LOP3.LUT R6, R6, R0, RZ, 0xc0, !PT ;  /* 0x0000000006067212 */ /* 0x000fe200078ec0ff */
[----:B------:R-:W-:Y:S01]  /*110b0*/  IMAD.MOV.U32 R0, RZ, RZ, R86 ;  /* 0x000000ffff007224 */ /* 0x000fe200078e0056 */
[----:B------:R-:W-:Y:S01]  /*110c0*/  HSET2.LE.AND R3, R3, R2, PT ;  /* 0x0000000203037233 */ /* 0x000fe20003803000 */
[----:B------:R-:W-:-:S04]  /*110d0*/  IMAD.MOV.U32 R197, RZ, RZ, R28 ;  /* 0x000000ffffc57224 */ /* 0x000fc800078e001c */
[----:B------:R-:W-:Y:S02]  /*110e0*/  LOP3.LUT R7, R0, R3, RZ, 0xc0, !PT ;  /* 0x0000000300077212 */ /* 0x000fe400078ec0ff */
[C---:B------:R-:W-:Y:S02]  /*110f0*/  PRMT R3, R46.reuse, 0x7773, RZ ;  /* 0x000077732e037816 */ /* 0x040fe400000000ff */
[----:B------:R-:W-:-:S04]  /*11100*/  PRMT R0, R46, 0x7772, RZ ;  /* 0x000077722e007816 */ /* 0x000fc800000000ff */
[----:B------:R-:W-:Y:S02]  /*11110*/  PRMT R28, R0, 0x5410, R3 ;  /* 0x00005410001c7816 */ /* 0x000fe40000000003 */
[C---:B------:R-:W-:Y:S01]  /*11120*/  LOP3.LUT R0, R54.reuse, 0xffff, RZ, 0xc0, !PT ;  /* 0x0000ffff36007812 */ /* 0x040fe200078ec0ff */
[----:B-1----:R-:W-:Y:S01]  /*11130*/  HMMA.16816.F32.BF16 R156, R4, R22, R152 ;  /* 0x00000016049c723c */ /* 0x002fe20000041898 */
[----:B------:R-:W-:Y:S02]  /*11140*/  LOP3.LUT R3, R54, 0xff, RZ, 0xc0, !PT ;  /* 0x000000ff36037812 */ /* 0x000fe400078ec0ff */
[----:B------:R-:W-:Y:S01]  /*11150*/  SHF.R.U32.HI R0, RZ, 0x8, R0 ;  /* 0x00000008ff007819 */ /* 0x000fe20000011600 */
[----:B------:R-:W-:-:S04]  /*11160*/  IMAD.MOV.U32 R219, RZ, RZ, R151 ;  /* 0x000000ffffdb7224 */ /* 0x000fc800078e0097 */
[C---:B--2---:R-:W-:Y:S08]  /*11170*/  HMMA.16816.F32.BF16 R152, R4.reuse, R12, R140 ;  /* 0x0000000c0498723c */ /* 0x044ff0000004188c */
[C---:B----4-:R-:W-:Y:S08]  /*11180*/  HMMA.16816.F32.BF16 R168, R4.reuse, R24, R204 ;  /* 0x0000001804a8723c */ /* 0x050ff000000418cc */
[C---:B------:R-:W-:Y:S08]  /*11190*/  HMMA.16816.F32.BF16 R164, R4.reuse, R26, R200 ;  /* 0x0000001a04a4723c */ /* 0x040ff000000418c8 */
[C---:B------:R-:W-:Y:S08]  /*111a0*/  HMMA.16816.F32.BF16 R184, R4.reuse, R20, R184 ;  /* 0x0000001404b8723c */ /* 0x040ff000000418b8 */
[C---:B------:R-:W-:Y:S08]  /*111b0*/  HMMA.16816.F32.BF16 R148, R4.reuse, R14, R136 ;  /* 0x0000000e0494723c */ /* 0x040ff00000041888 */
[C---:B---3--:R-:W-:Y:S01]  /*111c0*/  HMMA.16816.F32.BF16 R144, R4.reuse, R8, R132 ;  /* 0x000000080490723c */ /* 0x048fe20000041884 */
[----:B------:R-:W-:Y:S01]  /*111d0*/  IMAD.MOV.U32 R216, RZ, RZ, R29 ;  /* 0x000000ffffd87224 */ /* 0x000fe200078e001d */
[----:B------:R-:W-:Y:S06]  /*111e0*/  STG.E.U16 desc[UR20][R56.64+-0x6e], R236 ;  /* 0xffff92ec38007986 */ /* 0x000fec000c101514 */
[C---:B------:R-:W-:Y:S01]  /*111f0*/  HMMA.16816.F32.BF16 R140, R4.reuse, R10, R124 ;  /* 0x0000000a048c723c */ /* 0x040fe2000004187c */
[----:B------:R-:W1:Y:S07]  /*11200*/  LDSM.16.MT88.4 R124, [R160+0x9c00] ;  /* 0x009c0000a07c783b */ /* 0x000e6e0000004200 */
[C---:B------:R-:W-:Y:S08]  /*11210*/  HMMA.16816.F32.BF16 R188, R4.reuse, R16, R116 ;  /* 0x0000001004bc723c */ /* 0x040ff00000041874 */
[C---:B------:R-:W-:Y:S08]  /*11220*/  HMMA.16816.F32.BF16 R104, R4.reuse, R18, R104 ;  /* 0x000000120468723c */ /* 0x040ff00000041868 */
[C---:B------:R-:W-:Y:S08]  /*11230*/  HMMA.16816.F32.BF16 R88, R4.reuse, R32, R88 ;  /* 0x000000200458723c */ /* 0x040ff00000041858 */
[----:B------:R-:W-:Y:S01]  /*11240*/  HMMA.16816.F32.BF16 R60, R4, R34, R60 ;  /* 0x00000022043c723c */ /* 0x000fe2000004183c */
[----:B------:R-:W-:Y:S01]  /*11250*/  IMAD.MOV.U32 R5, RZ, RZ, R46 ;  /* 0x000000ffff057224 */ /* 0x000fe200078e002e */
[--C-:B------:R-:W-:Y:S01]  /*11260*/  PRMT R4, R3, 0x5410, R0.reuse ;  /* 0x0000541003047816 */ /* 0x100fe20000000000 */
[----:B------:R-:W-:Y:S01]  /*11270*/  STG.E.U16 desc[UR20][R58.64+-0x70], R227 ;  /* 0xffff90e33a007986 */ /* 0x000fe2000c101514 */
[----:B------:R-:W-:-:S02]  /*11280*/  PRMT R0, R54, 0x7632, R0 ;  /* 0x0000763236007816 */ /* 0x000fc40000000000 */
[----:B------:R-:W-:Y:S01]  /*11290*/  PRMT R7, R46, 0x7771, RZ ;  /* 0x000077712e077816 */ /* 0x000fe200000000ff */
[----:B------:R-:W-:Y:S01]  /*112a0*/  STG.E.U16 desc[UR20][R58.64+-0x6e], R226 ;  /* 0xffff92e23a007986 */ /* 0x000fe2000c101514 */
[----:B------:R-:W-:Y:S02]  /*112b0*/  LOP3.LUT R5, R5, 0xff, RZ, 0xc0, !PT ;  /* 0x000000ff05057812 */ /* 0x000fe400078ec0ff */
[----:B------:R-:W-:Y:S01]  /*112c0*/  SHF.R.U32.HI R6, RZ, 0x18, R54 ;  /* 0x00000018ff067819 */ /* 0x000fe20000011636 */
[----:B------:R-:W-:Y:S01]  /*112d0*/  LDSM.16.MT88.4 R132, [R40+0x9c00] ;  /* 0x009c00002884783b */ /* 0x000fe20000004200 */
[----:B------:R-:W-:Y:S02]  /*112e0*/  LOP3.LUT R3, R0, 0xff, RZ, 0xc0, !PT ;  /* 0x000000ff00037812 */ /* 0x000fe400078ec0ff */
[----:B------:R-:W-:Y:S01]  /*112f0*/  HSET2.LE.AND R0, R4, R2, PT ;  /* 0x0000000204007233 */ /* 0x000fe20003803000 */
[----:B------:R-:W-:Y:S01]  /*11300*/  LDSM.16.MT88.4 R116, [R40+0xac00] ;  /* 0x00ac00002874783b */ /* 0x000fe20000004200 */
[----:B------:R-:W-:-:S02]  /*11310*/  PRMT R5, R5, 0x5410, R7 ;  /* 0x0000541005057816 */ /* 0x000fc40000000007 */
[----:B------:R-:W-:Y:S02]  /*11320*/  PRMT R3, R3, 0x5410, R6 ;  /* 0x0000541003037816 */ /* 0x000fe40000000006 */
[----:B------:R-:W-:Y:S02]  /*11330*/  LOP3.LUT R7, R28, 0xff00ff, RZ, 0xc0, !PT ;  /* 0x00ff00ff1c077812 */ /* 0x000fe400078ec0ff */
[----:B------:R-:W-:Y:S02]  /*11340*/  LOP3.LUT R4, R217, R0, RZ, 0xc0, !PT ;  /* 0x00000000d9047212 */ /* 0x000fe400078ec0ff */
[--C-:B------:R-:W-:Y:S02]  /*11350*/  HSET2.LE.AND R0, R3, R2.reuse, PT ;  /* 0x0000000203007233 */ /* 0x100fe40003803000 */
[--C-:B------:R-:W-:Y:S02]  /*11360*/  HSET2.LE.AND R3, R5, R2.reuse, PT ;  /* 0x0000000205037233 */ /* 0x100fe40003803000 */
[----:B------:R-:W-:-:S02]  /*11370*/  HSET2.LE.AND R7, R7, R2, PT ;  /* 0x0000000207077233 */ /* 0x000fc40003803000 */
[----:B------:R-:W-:Y:S02]  /*11380*/  LOP3.LUT R5, R218, R0, RZ, 0xc0, !PT ;  /* 0x00000000da057212 */ /* 0x000fe400078ec0ff */
[----:B------:R-:W-:Y:S02]  /*11390*/  LOP3.LUT R6, R131, R3, RZ, 0xc0, !PT ;  /* 0x0000000383067212 */ /* 0x000fe400078ec0ff */
[----:B------:R-:W-:Y:S01]  /*113a0*/  LOP3.LUT R7, R130, R7, RZ, 0xc0, !PT ;  /* 0x0000000782077212 */ /* 0x000fe200078ec0ff */
[----:B------:R-:W-:Y:S01]  /*113b0*/  IMAD.MOV.U32 R0, RZ, RZ, R84 ;  /* 0x000000ffff007224 */ /* 0x000fe200078e0054 */
[----:B------:R-:W-:Y:S01]  /*113c0*/  MOV R217, R31 ;  /* 0x0000001f00d97202 */ /* 0x000fe20000000f00 */
[----:B------:R-:W-:Y:S01]  /*113d0*/  IMAD.MOV.U32 R218, RZ, RZ, R30 ;  /* 0x000000ffffda7224 */ /* 0x000fe200078e001e */
[----:B------:R-:W-:Y:S02]  /*113e0*/  PRMT R3, R84, 0x7772, RZ ;  /* 0x0000777254037816 */ /* 0x000fe400000000ff */
[----:B------:R-:W-:Y:S01]  /*113f0*/  LOP3.LUT R0, R0, 0xff, RZ, 0xc0, !PT ;  /* 0x000000ff00007812 */ /* 0x000fe200078ec0ff */
[----:B------:R-:W-:Y:S01]  /*11400*/  HMMA.16816.F32.BF16 R28, R4, R8, R76 ;  /* 0x00000008041c723c */ /* 0x000fe2000004184c */
[----:B------:R-:W-:-:S02]  /*11410*/  PRMT R9, R84, 0x7771, RZ ;  /* 0x0000777154097816 */ /* 0x000fc400000000ff */
[----:B------:R-:W-:-:S05]  /*11420*/  PRMT R8, R84, 0x7773, RZ ;  /* 0x0000777354087816 */ /* 0x000fca00000000ff */
[C---:B------:R-:W-:Y:S08]  /*11430*/  HMMA.16816.F32.BF16 R136, R4.reuse, R24, R120 ;  /* 0x000000180488723c */ /* 0x040ff00000041878 */
[C---:B------:R-:W-:Y:S08]  /*11440*/  HMMA.16816.F32.BF16 R112, R4.reuse, R26, R112 ;  /* 0x0000001a0470723c */ /* 0x040ff00000041870 */
[----:B------:R-:W-:Y:S01]  /*11450*/  HMMA.16816.F32.BF16 R24, R4, R10, R72 ;  /* 0x0000000a0418723c */ /* 0x000fe20000041848 */
[----:B------:R-:W-:-:S02]  /*11460*/  PRMT R10, R0, 0x5410, R9 ;  /* 0x00005410000a7816 */ /* 0x000fc40000000009 */
[----:B------:R-:W-:Y:S02]  /*11470*/  PRMT R11, R3, 0x5410, R8 ;  /* 0x00005410030b7816 */ /* 0x000fe40000000008 */
[C---:B------:R-:W-:Y:S02]  /*11480*/  PRMT R0, R45.reuse, 0x7632, R0 ;  /* 0x000076322d007816 */ /* 0x040fe40000000000 */
[C---:B------:R-:W-:Y:S02]  /*11490*/  LOP3.LUT R3, R45.reuse, 0xffff, RZ, 0xc0, !PT ;  /* 0x0000ffff2d037812 */ /* 0x040fe400078ec0ff */
[----:B------:R-:W-:Y:S02]  /*114a0*/  SHF.R.U32.HI R9, RZ, 0x18, R45 ;  /* 0x00000018ff097819 */ /* 0x000fe4000001162d */
[----:B------:R-:W-:Y:S02]  /*114b0*/  LOP3.LUT R0, R0, 0xff, RZ, 0xc0, !PT ;  /* 0x000000ff00007812 */ /* 0x000fe400078ec0ff */
[----:B------:R-:W-:-:S02]  /*114c0*/  LOP3.LUT R8, R45, 0xff, RZ, 0xc0, !PT ;  /* 0x000000ff2d087812 */ /* 0x000fc400078ec0ff */
[----:B------:R-:W-:Y:S02]  /*114d0*/  SHF.R.U32.HI R3, RZ, 0x8, R3 ;  /* 0x00000008ff037819 */ /* 0x000fe40000011603 */
[----:B------:R-:W-:Y:S02]  /*114e0*/  PRMT R0, R0, 0x5410, R9 ;  /* 0x0000541000007816 */ /* 0x000fe40000000009 */
[----:B------:R-:W-:Y:S01]  /*114f0*/  PRMT R3, R8, 0x5410, R3 ;  /* 0x0000541008037816 */ /* 0x000fe20000000003 */
[----:B------:R-:W-:Y:S01]  /*11500*/  HMMA.16816.F32.BF16 R120, R4, R12, R92 ;  /* 0x0000000c0478723c */ /* 0x000fe2000004185c */
[----:B------:R-:W-:Y:S01]  /*11510*/  IMAD.MOV.U32 R12, RZ, RZ, R163 ;  /* 0x000000ffff0c7224 */ /* 0x000fe200078e00a3 */
[--C-:B------:R-:W-:Y:S01]  /*11520*/  HSET2.LE.AND R0, R0, R2.reuse, PT ;  /* 0x0000000200007233 */ /* 0x100fe20003803000 */
[----:B------:R-:W-:Y:S01]  /*11530*/  IMAD.MOV.U32 R9, RZ, RZ, R181 ;  /* 0x000000ffff097224 */ /* 0x000fe200078e00b5 */
[----:B------:R-:W-:Y:S02]  /*11540*/  HSET2.LE.AND R3, R3, R2, PT ;  /* 0x0000000203037233 */ /* 0x000fe40003803000 */
[----:B------:R-:W-:-:S02]  /*11550*/  LOP3.LUT R8, R11, 0xff00ff, RZ, 0xc0, !PT ;  /* 0x00ff00ff0b087812 */ /* 0x000fc400078ec0ff */
[----:B------:R-:W-:Y:S02]  /*11560*/  LOP3.LUT R93, R12, R0, RZ, 0xc0, !PT ;  /* 0x000000000c5d7212 */ /* 0x000fe400078ec0ff */
[----:B------:R-:W-:Y:S02]  /*11570*/  LOP3.LUT R92, R9, R3, RZ, 0xc0, !PT ;  /* 0x00000003095c7212 */ /* 0x000fe400078ec0ff */
[--C-:B------:R-:W-:Y:S01]  /*11580*/  HSET2.LE.AND R0, R8, R2.reuse, PT ;  /* 0x0000000208007233 */ /* 0x100fe20003803000 */
[----:B------:R-:W-:Y:S01]  /*11590*/  IMAD.MOV.U32 R8, RZ, RZ, R162 ;  /* 0x000000ffff087224 */ /* 0x000fe200078e00a2 */
[----:B------:R-:W-:-:S05]  /*115a0*/  HSET2.LE.AND R3, R10, R2, PT ;  /* 0x000000020a037233 */ /* 0x000fca0003803000 */
[----:B------:R-:W-:Y:S01]  /*115b0*/  LOP3.LUT R94, R8, R3, RZ, 0xc0, !PT ;  /* 0x00000003085e7212 */ /* 0x000fe200078ec0ff */
[----:B------:R-:W-:Y:S01]  /*115c0*/  IMAD.MOV.U32 R3, RZ, RZ, R161 ;  /* 0x000000ffff037224 */ /* 0x000fe200078e00a1 */
[C---:B------:R-:W-:Y:S01]  /*115d0*/  HMMA.16816.F32.BF16 R128, R4.reuse, R20, R108 ;  /* 0x000000140480723c */ /* 0x040fe2000004186c */
[----:B------:R-:W-:Y:S01]  /*115e0*/  PRMT R8, R52, 0x7771, RZ ;  /* 0x0000777134087816 */ /* 0x000fe200000000ff */
[----:B------:R-:W-:Y:S02]  /*115f0*/  STG.E.U16 desc[UR20][R36.64+-0x70], R219 ;  /* 0xffff90db24007986 */ /* 0x000fe4000c101514 */
[----:B------:R-:W-:Y:S01]  /*11600*/  LOP3.LUT R95, R3, R0, RZ, 0xc0, !PT ;  /* 0x00000000035f7212 */ /* 0x000fe200078ec0ff */
[----:B------:R-:W-:Y:S01]  /*11610*/  IMAD.MOV.U32 R0, RZ, RZ, R52 ;  /* 0x000000ffff007224 */ /* 0x000fe200078e0034 */
[----:B------:R-:W-:Y:S01]  /*11620*/  LOP3.LUT R3, R55, 0xffff, RZ, 0xc0, !PT ;  /* 0x0000ffff37037812 */ /* 0x000fe200078ec0ff */
[----:B------:R-:W-:Y:S01]  /*11630*/  STG.E.U16 desc[UR20][R36.64+-0x6e], R38 ;  /* 0xffff922624007986 */ /* 0x000fe2000c101514 */
[----:B------:R-:W-:Y:S01]  /*11640*/  HMMA.16816.F32.BF16 R100, R4, R22, R100 ;  /* 0x000000160464723c */ /* 0x000fe20000041864 */
[----:B------:R-:W-:-:S07]  /*11650*/  SHF.R.U32.HI R9, RZ, 0x18, R55 ;  /* 0x00000018ff097819 */ /* 0x000fce0000011637 */
[C---:B------:R-:W-:Y:S01]  /*11660*/  HMMA.16816.F32.BF16 R64, R4.reuse, R16, R64 ;  /* 0x000000100440723c */ /* 0x040fe20000041840 */
[----:B------:R-:W-:Y:S01]  /*11670*/  SHF.R.U32.HI R3, RZ, 0x8, R3 ;  /* 0x00000008ff037819 */ /* 0x000fe20000011603 */
[----:B------:R-:W-:Y:S06]  /*11680*/  LDSM.16.MT88.4 R108, [R160+0xac00] ;  /* 0x00ac0000a06c783b */ /* 0x000fec0000004200 */
[C---:B------:R-:W-:Y:S08]  /*11690*/  HMMA.16816.F32.BF16 R84, R4.reuse, R32, R96 ;  /* 0x000000200454723c */ /* 0x040ff00000041860 */
[C---:B------:R-:W-:Y:S01]  /*116a0*/  HMMA.16816.F32.BF16 R20, R4.reuse, R14, R80 ;  /* 0x0000000e0414723c */ /* 0x040fe20000041850 */
[----:B------:R-:W2:Y:S04]  /*116b0*/  LDSM.16.MT88.4 R80, [R40+0xbc00] ;  /* 0x00bc00002850783b */ /* 0x000ea80000004200 */
[----:B------:R-:W-:Y:S03]  /*116c0*/  STG.E.U16 desc[UR20][R42.64+-0x60], R235 ;  /* 0xffffa0eb2a007986 */ /* 0x000fe6000c101514 */
[C---:B------:R-:W-:Y:S01]  /*116d0*/  HMMA.16816.F32.BF16 R16, R4.reuse, R18, R68 ;  /* 0x000000120410723c */ /* 0x040fe20000041844 */
[----:B------:R-:W-:Y:S07]  /*116e0*/  STG.E.U16 desc[UR20][R42.64+-0x5e], R234 ;  /* 0xffffa2ea2a007986 */ /* 0x000fee000c101514 */
[----:B------:R-:W-:Y:S01]  /*116f0*/  HMMA.16816.F32.BF16 R32, R4, R34, R220 ;  /* 0x000000220420723c */ /* 0x000fe200000418dc */
[----:B------:R-:W-:Y:S01]  /*11700*/  LOP3.LUT R6, R0, 0xff, RZ, 0xc0, !PT ;  /* 0x000000ff00067812 */ /* 0x000fe200078ec0ff */
[----:B------:R1:W3:Y:S01]  /*11710*/  LDSM.16.MT88.4 R12, [R160+0xbc00] ;  /* 0x00bc0000a00c783b */ /* 0x0002e20000004200 */
[----:B------:R-:W-:-:S02]  /*11720*/  PRMT R0, R55, 0x7632, R0 ;  /* 0x0000763237007816 */ /* 0x000fc40000000000 */
[C---:B------:R-:W-:Y:S02]  /*11730*/  PRMT R5, R52.reuse, 0x7773, RZ ;  /* 0x0000777334057816 */ /* 0x040fe400000000ff */
[----:B------:R-:W-:Y:S02]  /*11740*/  PRMT R4, R52, 0x7772, RZ ;  /* 0x0000777234047816 */ /* 0x000fe400000000ff */
[----:B------:R-:W-:Y:S02]  /*11750*/  LOP3.LUT R7, R55, 0xff, RZ, 0xc0, !PT ;  /* 0x000000ff37077812 */ /* 0x000fe400078ec0ff */
[----:B------:R-:W-:Y:S02]  /*11760*/  LOP3.LUT R0, R0, 0xff, RZ, 0xc0, !PT ;  /* 0x000000ff00007812 */ /* 0x000fe400078ec0ff */
[----:B------:R-:W-:Y:S02]  /*11770*/  PRMT R4, R4, 0x5410, R5 ;  /* 0x0000541004047816 */ /* 0x000fe40000000005 */
[----:B------:R-:W-:-:S02]  /*11780*/  PRMT R3, R7, 0x5410, R3 ;  /* 0x0000541007037816 */ /* 0x000fc40000000003 */
[----:B------:R-:W-:Y:S02]  /*11790*/  PRMT R8, R6, 0x5410, R8 ;  /* 0x0000541006087816 */ /* 0x000fe40000000008 */
[----:B------:R-:W-:Y:S02]  /*117a0*/  PRMT R5, R0, 0x5410, R9 ;  /* 0x0000541000057816 */ /* 0x000fe40000000009 */
[----:B------:R-:W-:Y:S02]  /*117b0*/  LOP3.LUT R6, R4, 0xff00ff, RZ, 0xc0, !PT ;  /* 0x00ff00ff04067812 */ /* 0x000fe400078ec0ff */
[--C-:B------:R-:W-:Y:S02]  /*117c0*/  HSET2.LE.AND R0, R3, R2.reuse, PT ;  /* 0x0000000203007233 */ /* 0x100fe40003803000 */
[--C-:B------:R-:W-:Y:S02]  /*117d0*/  HSET2.LE.AND R3, R5, R2.reuse, PT ;  /* 0x0000000205037233 */ /* 0x100fe40003803000 */
[----:B------:R-:W-:-:S02]  /*117e0*/  HSET2.LE.AND R4, R8, R2, PT ;  /* 0x0000000208047233 */ /* 0x000fc40003803000 */
[----:B------:R-:W-:-:S05]  /*117f0*/  HSET2.LE.AND R2, R6, R2, PT ;  /* 0x0000000206027233 */ /* 0x000fca0003803000 */
[----:B------:R-:W-:Y:S01]  /*11800*/  LOP3.LUT R99, R173, R2, RZ, 0xc0, !PT ;  /* 0x00000002ad637212 */ /* 0x000fe200078ec0ff */
[----:B------:R-:W-:Y:S02]  /*11810*/  IMAD.MOV.U32 R173, RZ, RZ, R172 ;  /* 0x000000ffffad7224 */ /* 0x000fe400078e00ac */
[----:B------:R-:W4:Y:S01]  /*11820*/  LDC R172, c[0x0][0x448] ;  /* 0x00011200ffac7b82 */ /* 0x000f220000000800 */
[----:B------:R-:W-:Y:S02]  /*11830*/  LOP3.LUT R97, R217, R3, RZ, 0xc0, !PT ;  /* 0x00000003d9617212 */ /* 0x000fe400078ec0ff */
[----:B------:R-:W-:Y:S01]  /*11840*/  LOP3.LUT R98, R218, R4, RZ, 0xc0, !PT ;  /* 0x00000004da627212 */ /* 0x000fe200078ec0ff */
[----:B------:R-:W-:Y:S01]  /*11850*/  STG.E.U16 desc[UR20][R56.64+-0x60], R232 ;  /* 0xffffa0e838007986 */ /* 0x000fe2000c101514 */
[----:B------:R-:W-:-:S03]  /*11860*/  LOP3.LUT R96, R216, R0, RZ, 0xc0, !PT ;  /* 0x00000000d8607212 */ /* 0x000fc600078ec0ff */
[----:B------:R-:W-:Y:S01]  /*11870*/  STG.E.U16 desc[UR20][R56.64+-0x5e], R233 ;  /* 0xffffa2e938007986 */ /* 0x000fe2000c101514 */
[----:B----4-:R-:W-:-:S04]  /*11880*/  IMAD.WIDE R2, R172, 0x70, R56 ;  /* 0x00000070ac027825 */ /* 0x010fc800078e0238 */
[C---:B------:R-:W-:Y:S01]  /*11890*/  IMAD.WIDE R4, R172.reuse, -0x70, R2 ;  /* 0xffffff90ac047825 */ /* 0x040fe200078e0202 */
[----:B------:R-:W-:Y:S04]  /*118a0*/  STG.E.U16 desc[UR20][R2.64+-0x60], R196 ;  /* 0xffffa0c402007986 */ /* 0x000fe8000c101514 */
[----:B------:R4:W-:Y:S01]  /*118b0*/  STG.E.U16 desc[UR20][R2.64+-0x5e], R192 ;  /* 0xffffa2c002007986 */ /* 0x0009e2000c101514 */
[C---:B-1----:R-:W-:Y:S03]  /*118c0*/  HMMA.16816.F32.BF16 R160, R92.reuse, R124, R184 ;  /* 0x0000007c5ca0723c */ /* 0x042fe600000418b8 */
[----:B------:R-:W-:Y:S04]  /*118d0*/  STG.E.U16 desc[UR20][R36.64+-0x60], R197 ;  /* 0xffffa0c524007986 */ /* 0x000fe8000c101514 */
[----:B------:R-:W-:Y:S01]  /*118e0*/  STG.E.U16 desc[UR20][R36.64+-0x5e], R198 ;  /* 0xffffa2c624007986 */ /* 0x000fe2000c101514 */
[----:B------:R-:W-:Y:S03]  /*118f0*/  HMMA.16816.F32.BF16 R156, R92, R126, R156 ;  /* 0x0000007e5c9c723c */ /* 0x000fe6000004189c */
[----:B------:R-:W-:Y:S04]  /*11900*/  STG.E.U16 desc[UR20][R42.64+-0x50], R231 ;  /* 0xffffb0e72a007986 */ /* 0x000fe8000c101514 */
[----:B------:R-:W-:Y:S01]  /*11910*/  STG.E.U16 desc[UR20][R42.64+-0x4e], R230 ;  /* 0xffffb2e62a007986 */ /* 0x000fe2000c101514 */
[----:B------:R-:W-:Y:S03]  /*11920*/  HMMA.16816.F32.BF16 R128, R96, R124, R128 ;  /* 0x0000007c6080723c */ /* 0x000fe60000041880 */
[----:B------:R-:W-:Y:S01]  /*11930*/  STG.E.U16 desc[UR20][R4.64+-0x50], R229 ;  /* 0xffffb0e504007986 */ /* 0x000fe2000c101514 */
[----:B----4-:R-:W-:-:S03]  /*11940*/  IMAD.WIDE R2, R172, 0x70, R4 ;  /* 0x00000070ac027825 */ /* 0x010fc600078e0204 */
[----:B------:R-:W-:Y:S01]  /*11950*/  STG.E.U16 desc[UR20][R4.64+-0x4e], R228 ;  /* 0xffffb2e404007986 */ /* 0x000fe2000c101514 */
[----:B------:R-:W-:Y:S03]  /*11960*/  HMMA.16816.F32.BF16 R124, R96, R126, R100 ;  /* 0x0000007e607c723c */ /* 0x000fe60000041864 */
[----:B------:R1:W5:Y:S01]  /*11970*/  LDL.LU R192, [R1+0x1a4] ;  /* 0x0001a40001c07983 */ /* 0x0003620000300800 */
[----:B------:R-:W-:-:S03]  /*11980*/  IMAD.MOV.U32 R101, RZ, RZ, R49 ;  /* 0x000000ffff657224 */ /* 0x000fc600078e0031 */
[----:B------:R-:W-:Y:S01]  /*11990*/  STG.E.U16 desc[UR20][R2.64+-0x50], R199 ;  /* 0xffffb0c702007986 */ /* 0x000fe2000c101514 */
[----:B------:R-:W-:-:S03]  /*119a0*/  IMAD.MOV.U32 R102, RZ, RZ, R48 ;  /* 0x000000ffff667224 */ /* 0x000fc600078e0030 */
[----:B------:R4:W-:Y:S01]  /*119b0*/  STG.E.U16 desc[UR20][R2.64+-0x4e], R51 ;  /* 0xffffb23302007986 */ /* 0x0009e2000c101514 */
[----:B--2---:R-:W-:Y:S03]  /*119c0*/  HMMA.16816.F32.BF16 R76, R92, R82, R104 ;  /* 0x000000525c4c723c */ /* 0x004fe60000041868 */
[----:B------:R2:W-:Y:S01]  /*119d0*/  STG.E.U16 desc[UR20][R36.64+-0x4e], R50 ;  /* 0xffffb23224007986 */ /* 0x0005e2000c101514 */
[----:B------:R-:W-:Y:S02]  /*119e0*/  IMAD.MOV.U32 R103, RZ, RZ, R44 ;  /* 0x000000ffff677224 */ /* 0x000fe400078e002c */
[----:B------:R-:W-:Y:S01]  /*119f0*/  IMAD.MOV.U32 R104, RZ, RZ, R41 ;  /* 0x000000ffff687224 */ /* 0x000fe200078e0029 */
[----:B----4-:R1:W5:Y:S04]  /*11a00*/  LDL.LU R51, [R1+0x1a0] ;  /* 0x0001a00001337983 */ /* 0x0103680000300800 */
[----:B--2---:R1:W5:Y:S04]  /*11a10*/  LDL.LU R50, [R1+0x19c] ;  /* 0x00019c0001327983 */ /* 0x0043680000300800 */
[----:B------:R1:W5:Y:S04]  /*11a20*/  LDL.LU R49, [R1+0x198] ;  /* 0x0001980001317983 */ /* 0x0003680000300800 */
[----:B------:R1:W5:Y:S04]  /*11a30*/  LDL.LU R48, [R1+0x194] ;  /* 0x0001940001307983 */ /* 0x0003680000300800 */
[----:B------:R1:W5:Y:S04]  /*11a40*/  LDL.LU R44, [R1+0x190] ;  /* 0x00019000012c7983 */ /* 0x0003680000300800 */
[----:B------:R1:W5:Y:S01]  /*11a50*/  LDL.LU R41, [R1+0x18c] ;  /* 0x00018c0001297983 */ /* 0x0003620000300800 */
[----:B------:R-:W-:-:S04]  /*11a60*/  IMAD.WIDE R6, R172, -0x70, R2 ;  /* 0xffffff90ac067825 */ /* 0x000fc800078e0202 */
[C---:B------:R-:W-:Y:S01]  /*11a70*/  IMAD.WIDE R2, R172.reuse, 0x70, R6 ;  /* 0x00000070ac027825 */ /* 0x040fe200078e0206 */
[----:B------:R-:W-:Y:S03]  /*11a80*/  STG.E.U16 desc[UR20][R36.64+-0x50], R173 ;  /* 0xffffb0ad24007986 */ /* 0x000fe6000c101514 */
[C---:B------:R-:W-:Y:S01]  /*11a90*/  IMAD.WIDE R4, R172.reuse, -0x70, R2 ;  /* 0xffffff90ac047825 */ /* 0x040fe200078e0202 */
        /* <DEDUP_REMOVED lines=11> */
[----:B--2---:R-:W-:-:S03]  /*11b50*/  IMAD.WIDE R2, R172, 0x70, R4 ;  /* 0x00000070ac027825 */ /* 0x004fc600078e0204 */
[----:B------:R2:W-:Y:S04]  /*11b60*/  STG.E.U16 desc[UR20][R4.64+-0x2e], R193 ;  /* 0xffffd2c104007986 */ /* 0x0005e8000c101514 */
[----:B------:R-:W-:Y:S04]  /*11b70*/  STG.E.U16 desc[UR20][R2.64+-0x30], R248 ;  /* 0xffffd0f802007986 */ /* 0x000fe8000c101514 */
[----:B------:R4:W-:Y:S04]  /*11b80*/  STG.E.U16 desc[UR20][R2.64+-0x2e], R247 ;  /* 0xffffd2f702007986 */ /* 0x0009e8000c101514 */
[----:B------:R-:W-:Y:S04]  /*11b90*/  STG.E.U16 desc[UR20][R36.64+-0x30], R246 ;  /* 0xffffd0f624007986 */ /* 0x000fe8000c101514 */
[----:B------:R-:W-:Y:S01]  /*11ba0*/  STG.E.U16 desc[UR20][R36.64+-0x2e], R245 ;  /* 0xffffd2f524007986 */ /* 0x000fe2000c101514 */
[----:B--2---:R-:W-:-:S03]  /*11bb0*/  IMAD.WIDE R4, R172, -0x70, R2 ;  /* 0xffffff90ac047825 */ /* 0x004fc600078e0202 */
[----:B------:R-:W-:Y:S01]  /*11bc0*/  STG.E.U16 desc[UR20][R42.64+-0x20], R183 ;  /* 0xffffe0b72a007986 */ /* 0x000fe2000c101514 */
[----:B----4-:R-:W-:-:S03]  /*11bd0*/  IMAD.WIDE R2, R172, 0x70, R4 ;  /* 0x00000070ac027825 */ /* 0x010fc600078e0204 */
[----:B------:R-:W-:Y:S04]  /*11be0*/  STG.E.U16 desc[UR20][R42.64+-0x1e], R182 ;  /* 0xffffe2b62a007986 */ /* 0x000fe8000c101514 */
[----:B------:R-:W-:Y:S04]  /*11bf0*/  STG.E.U16 desc[UR20][R4.64+-0x20], R180 ;  /* 0xffffe0b404007986 */ /* 0x000fe8000c101514 */
[----:B------:R2:W-:Y:S04]  /*11c00*/  STG.E.U16 desc[UR20][R4.64+-0x1e], R179 ;  /* 0xffffe2b304007986 */ /* 0x0005e8000c101514 */
[----:B------:R-:W-:Y:S04]  /*11c10*/  STG.E.U16 desc[UR20][R2.64+-0x20], R244 ;  /* 0xffffe0f402007986 */ /* 0x000fe8000c101514 */
[----:B------:R4:W-:Y:S01]  /*11c20*/  STG.E.U16 desc[UR20][R2.64+-0x1e], R237 ;  /* 0xffffe2ed02007986 */ /* 0x0009e2000c101514 */
[C---:B------:R-:W-:Y:S03]  /*11c30*/  HMMA.16816.F32.BF16 R168, R92.reuse, R132, R168 ;  /* 0x000000845ca8723c */ /* 0x040fe600000418a8 */
[----:B------:R1:W-:Y:S04]  /*11c40*/  STG.E.U16 desc[UR20][R36.64+-0x20], R243 ;  /* 0xffffe0f324007986 */ /* 0x0003e8000c101514 */
[----:B------:R1:W-:Y:S01]  /*11c50*/  STG.E.U16 desc[UR20][R36.64+-0x1e], R241 ;  /* 0xffffe2f124007986 */ /* 0x0003e2000c101514 */
[----:B------:R-:W-:Y:S01]  /*11c60*/  HMMA.16816.F32.BF16 R164, R92, R134, R164 ;  /* 0x000000865ca4723c */ /* 0x000fe200000418a4 */
[----:B--2---:R-:W-:-:S02]  /*11c70*/  IMAD.WIDE R4, R172, -0x70, R2 ;  /* 0xffffff90ac047825 */ /* 0x004fc400078e0202 */
[----:B------:R1:W-:Y:S05]  /*11c80*/  STG.E.U16 desc[UR20][R42.64+-0x10], R177 ;  /* 0xfffff0b12a007986 */ /* 0x0003ea000c101514 */
[----:B------:R-:W-:Y:S01]  /*11c90*/  HMMA.16816.F32.BF16 R136, R96, R132, R136 ;  /* 0x000000846088723c */ /* 0x000fe20000041888 */
[----:B------:R1:W-:Y:S01]  /*11ca0*/  STG.E.U16 desc[UR20][R42.64+-0xe], R178 ;  /* 0xfffff2b22a007986 */ /* 0x0003e2000c101514 */
[----:B----4-:R-:W-:-:S03]  /*11cb0*/  IMAD.WIDE R2, R172, 0x70, R4 ;  /* 0x00000070ac027825 */ /* 0x010fc600078e0204 */
[----:B------:R1:W-:Y:S03]  /*11cc0*/  STG.E.U16 desc[UR20][R4.64+-0x10], R176 ;  /* 0xfffff0b004007986 */ /* 0x0003e6000c101514 */
[----:B------:R-:W-:Y:S01]  /*11cd0*/  HMMA.16816.F32.BF16 R132, R96, R134, R112 ;  /* 0x000000866084723c */ /* 0x000fe20000041870 */
[----:B------:R1:W-:Y:S04]  /*11ce0*/  STG.E.U16 desc[UR20][R4.64+-0xe], R175 ;  /* 0xfffff2af04007986 */ /* 0x0003e8000c101514 */
[----:B------:R1:W-:Y:S03]  /*11cf0*/  STG.E.U16 desc[UR20][R2.64+-0x10], R242 ;  /* 0xfffff0f202007986 */ /* 0x0003e6000c101514 */
[C---:B------:R-:W-:Y:S01]  /*11d00*/  HMMA.16816.F32.BF16 R152, R92.reuse, R116, R152 ;  /* 0x000000745c98723c */ /* 0x040fe20000041898 */
[----:B------:R1:W-:Y:S04]  /*11d10*/  STG.E.U16 desc[UR20][R2.64+-0xe], R240 ;  /* 0xfffff2f002007986 */ /* 0x0003e8000c101514 */
[----:B------:R1:W-:Y:S03]  /*11d20*/  STG.E.U16 desc[UR20][R36.64+-0x10], R239 ;  /* 0xfffff0ef24007986 */ /* 0x0003e6000c101514 */
[C---:B------:R-:W-:Y:S01]  /*11d30*/  HMMA.16816.F32.BF16 R148, R92.reuse, R118, R148 ;  /* 0x000000765c94723c */ /* 0x040fe20000041894 */
[----:B------:R1:W-:Y:S07]  /*11d40*/  STG.E.U16 desc[UR20][R36.64+-0xe], R238 ;  /* 0xfffff2ee24007986 */ /* 0x0003ee000c101514 */
[C---:B------:R-:W-:Y:S08]  /*11d50*/  HMMA.16816.F32.BF16 R144, R92.reuse, R108, R144 ;  /* 0x0000006c5c90723c */ /* 0x040ff00000041890 */
[C---:B------:R-:W-:Y:S08]  /*11d60*/  HMMA.16816.F32.BF16 R140, R92.reuse, R110, R140 ;  /* 0x0000006e5c8c723c */ /* 0x040ff0000004188c */
[----:B------:R-:W-:Y:S08]  /*11d70*/  HMMA.16816.F32.BF16 R72, R92, R80, R188 ;  /* 0x000000505c48723c */ /* 0x000ff000000418bc */
[C---:B------:R-:W-:Y:S08]  /*11d80*/  HMMA.16816.F32.BF16 R120, R96.reuse, R116, R120 ;  /* 0x000000746078723c */ /* 0x040ff00000041878 */
[C---:B------:R-:W-:Y:S08]  /*11d90*/  HMMA.16816.F32.BF16 R112, R96.reuse, R108, R28 ;  /* 0x0000006c6070723c */ /* 0x040ff0000004181c */
[----:B------:R-:W-:Y:S08]  /*11da0*/  HMMA.16816.F32.BF16 R68, R96, R80, R64 ;  /* 0x000000506044723c */ /* 0x000ff00000041840 */
[----:B---3--:R-:W-:Y:S08]  /*11db0*/  HMMA.16816.F32.BF16 R88, R92, R12, R88 ;  /* 0x0000000c5c58723c */ /* 0x008ff00000041858 */
[C---:B------:R-:W-:Y:S08]  /*11dc0*/  HMMA.16816.F32.BF16 R116, R96.reuse, R118, R20 ;  /* 0x000000766074723c */ /* 0x040ff00000041814 */
[C---:B------:R-:W-:Y:S08]  /*11dd0*/  HMMA.16816.F32.BF16 R108, R96.reuse, R110, R24 ;  /* 0x0000006e606c723c */ /* 0x040ff00000041818 */
[C---:B------:R-:W-:Y:S08]  /*11de0*/  HMMA.16816.F32.BF16 R80, R96.reuse, R82, R16 ;  /* 0x000000526050723c */ /* 0x040ff00000041810 */
[----:B------:R-:W-:Y:S08]  /*11df0*/  HMMA.16816.F32.BF16 R84, R96, R12, R84 ;  /* 0x0000000c6054723c */ /* 0x000ff00000041854 */
[-C--:B------:R-:W-:Y:S08]  /*11e00*/  HMMA.16816.F32.BF16 R92, R92, R14.reuse, R60 ;  /* 0x0000000e5c5c723c */ /* 0x080ff0000004183c */
[----:B------:R-:W-:Y:S01]  /*11e10*/  HMMA.16816.F32.BF16 R96, R96, R14, R32 ;  /* 0x0000000e6060723c */ /* 0x000fe20000041820 */
[----:B------:R-:W-:-:S04]  /*11e20*/  IADD3 R251, P3, PT, R42, -0x100, RZ ;  /* 0xffffff002afb7810 */ /* 0x000fc80007f7e0ff */
[----:B------:R-:W-:Y:S01]  /*11e30*/  IADD3.X R250, PT, PT, R43, -0x1, RZ, P3, !PT ;  /* 0xffffffff2bfa7810 */ /* 0x000fe20001ffe4ff */
[----:B-1----:R-:W-:-:S14]  /*11e40*/  BRA.U !UP1, `(.L_x_785) ;  /* 0x0000007d099c7547 */ /* 0x002fdc000b800000 */
[----:B------:R-:W2:Y:S04]  /*11e50*/  LDL R174, [R1+0x188] ;  /* 0x0001880001ae7983 */ /* 0x000ea80000100800 */
[----:B------:R-:W3:Y:S01]  /*11e60*/  LDL R172, [R1+0x184] ;  /* 0x0001840001ac7983 */ /* 0x000ee20000100800 */
[----:B------:R-:W-:Y:S01]  /*11e70*/  UIADD3 UR27, UPT, UPT, UR26, -0x3, URZ ;  /* 0xfffffffd1a1b7890 */ /* 0x000fe2000fffe0ff */
[----:B------:R-:W-:-:S04]  /*11e80*/  DEPBAR.LE SB0, 0x0 ;  /* 0x000080000000791a */ /* 0x000fc80000000000 */
[----:B------:R-:W4:Y:S01]  /*11e90*/  LDL.LU R47, [R1+0x11c] ;  /* 0x00011c00012f7983 */ /* 0x000f220000300800 */
[----:B------:R-:W-:-:S04]  /*11ea0*/  UIMAD.WIDE.U32 UR34, UR27, UR8, URZ ;  /* 0x000000081b2272a5 */ /* 0x000fc8000f8e00ff */
        /* <DEDUP_REMOVED lines=18> */
[----:B------:R-:W-:-:S03]  /*11fd0*/  LEA.HI.X R3, R3, R172, R0, 0x1, P3 ;  /* 0x000000ac03037211 */ /* 0x000fc600018f0c00 */
        /* <DEDUP_REMOVED lines=29> */
[----:B------:R-:W2:Y:S04]  /*121b0*/  LDSM.16.M88.4 R28, [R41+0x6400] ;  /* 0x00640000291c783b */ /* 0x000ea80000000200 */
[----:B------:R-:W2:Y:S04]  /*121c0*/  LDSM.16.M88.4 R20, [R41+0x6c00] ;  /* 0x006c00002914783b */ /* 0x000ea80000000200 */
[----:B-1----:R-:W-:Y:S04]  /*121d0*/  LDSM.16.M88.4 R4, [R252] ;  /* 0x00000000fc04783b */ /* 0x002fe80000000200 */
[----:B------:R-:W-:Y:S04]  /*121e0*/  LDSM.16.M88.4 R64, [R44+0x6000] ;  /* 0x006000002c40783b */ /* 0x000fe80000000200 */
[----:B------:R-:W1:Y:S04]  /*121f0*/  LDSM.16.M88.4 R52, [R44+0x6800] ;  /* 0x006800002c34783b */ /* 0x000e680000000200 */
[----:B------:R-:W1:Y:S04]  /*12200*/  LDSM.16.M88.4 R8, [R208+0x1000] ;  /* 0x00100000d008783b */ /* 0x000e680000000200 */
[----:B------:R-:W1:Y:S04]  /*12210*/  LDSM.16.M88.4 R56, [R44+0x6400] ;  /* 0x006400002c38783b */ /* 0x000e680000000200 */
[----:B------:R-:W1:Y:S01]  /*12220*/  LDSM.16.M88.4 R36, [R44+0x6c00] ;  /* 0x006c00002c24783b */ /* 0x000e620000000200 */
[C---:B---3--:R-:W-:Y:S03]  /*12230*/  HMMA.16816.F32.BF16 R180, R12.reuse, R34, RZ ;  /* 0x000000220cb4723c */ /* 0x048fe600000418ff */
[----:B------:R-:W3:Y:S04]  /*12240*/  LDSM.16.M88.4 R16, [R252+0x1000] ;  /* 0x00100000fc10783b */ /* 0x000ee80000000200 */
[----:B------:R-:W0:Y:S01]  /*12250*/  LDGDEPBAR ;  /* 0x00000000000079af */ /* 0x000e220000000000 */
[C---:B----4-:R-:W-:Y:S08]  /*12260*/  HMMA.16816.F32.BF16 R104, R12.reuse, R24, RZ ;  /* 0x000000180c68723c */ /* 0x050ff000000418ff */
[C---:B------:R-:W-:Y:S08]  /*12270*/  HMMA.16816.F32.BF16 R184, R12.reuse, R32, RZ ;  /* 0x000000200cb8723c */ /* 0x040ff000000418ff */
[C---:B--2---:R-:W-:Y:S08]  /*12280*/  HMMA.16816.F32.BF16 R176, R12.reuse, R28, RZ ;  /* 0x0000001c0cb0723c */ /* 0x044ff000000418ff */
[C---:B------:R-:W-:Y:S08]  /*12290*/  HMMA.16816.F32.BF16 R60, R12.reuse, R20, RZ ;  /* 0x000000140c3c723c */ /* 0x040ff000000418ff */
[C---:B------:R-:W-:Y:S08]  /*122a0*/  HMMA.16816.F32.BF16 R172, R12.reuse, R30, RZ ;  /* 0x0000001e0cac723c */ /* 0x040ff000000418ff */
[C---:B------:R-:W-:Y:S08]  /*122b0*/  HMMA.16816.F32.BF16 R100, R12.reuse, R26, RZ ;  /* 0x0000001a0c64723c */ /* 0x040ff000000418ff */
[----:B------:R-:W-:Y:S08]  /*122c0*/  HMMA.16816.F32.BF16 R12, R12, R22, RZ ;  /* 0x000000160c0c723c */ /* 0x000ff000000418ff */
[C---:B-1----:R-:W-:Y:S08]  /*122d0*/  HMMA.16816.F32.BF16 R228, R4.reuse, R52, R104 ;  /* 0x0000003404e4723c */ /* 0x042ff00000041868 */
[----:B------:R-:W-:Y:S08]  /*122e0*/  HMMA.16816.F32.BF16 R216, R4, R66, R180 ;  /* 0x0000004204d8723c */ /* 0x000ff000000418b4 */
[C---:B------:R-:W-:Y:S08]  /*122f0*/  HMMA.16816.F32.BF16 R200, R8.reuse, R28, RZ ;  /* 0x0000001c08c8723c */ /* 0x040ff000000418ff */
[C---:B------:R-:W-:Y:S08]  /*12300*/  HMMA.16816.F32.BF16 R196, R8.reuse, R24, RZ ;  /* 0x0000001808c4723c */ /* 0x040ff000000418ff */
[----:B------:R-:W-:Y:S08]  /*12310*/  HMMA.16816.F32.BF16 R188, R8, R20, RZ ;  /* 0x0000001408bc723c */ /* 0x000ff000000418ff */
[C---:B------:R-:W-:Y:S08]  /*12320*/  HMMA.16816.F32.BF16 R236, R4.reuse, R64, R184 ;  /* 0x0000004004ec723c */ /* 0x040ff000000418b8 */
[----:B------:R-:W-:Y:S08]  /*12330*/  HMMA.16816.F32.BF16 R180, R4, R54, R100 ;  /* 0x0000003604b4723c */ /* 0x000ff00000041864 */
[C---:B------:R-:W-:Y:S08]  /*12340*/  HMMA.16816.F32.BF16 R104, R8.reuse, R26, RZ ;  /* 0x0000001a0868723c */ /* 0x040ff000000418ff */
[----:B------:R-:W-:Y:S08]  /*12350*/  HMMA.16816.F32.BF16 R204, R8, R32, RZ ;  /* 0x0000002008cc723c */ /* 0x000ff000000418ff */
[C---:B------:R-:W-:Y:S08]  /*12360*/  HMMA.16816.F32.BF16 R232, R4.reuse, R56, R176 ;  /* 0x0000003804e8723c */ /* 0x040ff000000418b0 */
[C---:B------:R-:W-:Y:S01]  /*12370*/  HMMA.16816.F32.BF16 R224, R4.reuse, R36, R60 ;  /* 0x0000002404e0723c */ /* 0x040fe2000004183c */
[----:B------:R-:W-:Y:S07]  /*12380*/  LDSM.16.M88.4 R60, [R41+0x7800] ;  /* 0x00780000293c783b */ /* 0x000fee0000000200 */
[C---:B------:R-:W-:Y:S08]  /*12390*/  HMMA.16816.F32.BF16 R184, R4.reuse, R58, R172 ;  /* 0x0000003a04b8723c */ /* 0x040ff000000418ac */
[----:B------:R-:W-:Y:S01]  /*123a0*/  HMMA.16816.F32.BF16 R220, R4, R38, R12 ;  /* 0x0000002604dc723c */ /* 0x000fe2000004180c */
[----:B------:R-:W-:Y:S04]  /*123b0*/  LDSM.16.M88.4 R4, [R208+0x2000] ;  /* 0x00200000d004783b */ /* 0x000fe80000000200 */
[----:B------:R-:W-:Y:S03]  /*123c0*/  LDSM.16.M88.4 R12, [R208+0x3000] ;  /* 0x00300000d00c783b */ /* 0x000fe60000000200 */
[C---:B------:R-:W-:Y:S01]  /*123d0*/  HMMA.16816.F32.BF16 R100, R8.reuse, R34, RZ ;  /* 0x000000220864723c */ /* 0x040fe200000418ff */
[----:B------:R-:W-:Y:S07]  /*123e0*/  LDSM.16.M88.4 R32, [R41+0x7c00] ;  /* 0x007c00002920783b */ /* 0x000fee0000000200 */
[C---:B------:R-:W-:Y:S08]  /*123f0*/  HMMA.16816.F32.BF16 R28, R8.reuse, R30, RZ ;  /* 0x0000001e081c723c */ /* 0x040ff000000418ff */
[----:B------:R-:W-:Y:S01]  /*12400*/  HMMA.16816.F32.BF16 R24, R8, R22, RZ ;  /* 0x000000160818723c */ /* 0x000fe200000418ff */
[----:B------:R-:W1:Y:S04]  /*12410*/  LDSM.16.M88.4 R8, [R41+0x7400] ;  /* 0x007400002908783b */ /* 0x000e680000000200 */
[----:B------:R-:W2:Y:S03]  /*12420*/  LDSM.16.M88.4 R20, [R41+0x7000] ;  /* 0x007000002914783b */ /* 0x000ea60000000200 */
[C---:B---3--:R-:W-:Y:S08]  /*12430*/  HMMA.16816.F32.BF16 R240, R16.reuse, R36, R188 ;  /* 0x0000002410f0723c */ /* 0x048ff000000418bc */
[C---:B------:R-:W-:Y:S08]  /*12440*/  HMMA.16816.F32.BF16 R204, R16.reuse, R64, R204 ;  /* 0x0000004010cc723c */ /* 0x040ff000000418cc */
[----:B------:R-:W-:Y:S03]  /*12450*/  HMMA.16816.F32.BF16 R64, R16, R66, R100 ;  /* 0x000000421040723c */ /* 0x000fe60000041864 */
[----:B------:R-:W-:-:S02]  /*12460*/  IMAD.MOV.U32 R36, RZ, RZ, R240 ;  /* 0x000000ffff247224 */ /* 0x000fc400078e00f0 */
[----:B------:R-:W-:Y:S02]  /*12470*/  IMAD.MOV.U32 R3, RZ, RZ, R241 ;  /* 0x000000ffff037224 */ /* 0x000fe400078e00f1 */
[----:B------:R-:W-:Y:S01]  /*12480*/  IMAD.MOV.U32 R2, RZ, RZ, R242 ;  /* 0x000000ffff027224 */ /* 0x000fe200078e00f2 */
[----:B------:R-:W-:Y:S01]  /*12490*/  HMMA.16816.F32.BF16 R248, R16, R52, R196 ;  /* 0x0000003410f8723c */ /* 0x000fe200000418c4 */
[----:B------:R-:W-:-:S07]  /*124a0*/  IMAD.MOV.U32 R0, RZ, RZ, R243 ;  /* 0x000000ffff007224 */ /* 0x000fce00078e00f3 */
[----:B------:R-:W-:Y:S08]  /*124b0*/  HMMA.16816.F32.BF16 R200, R16, R56, R200 ;  /* 0x0000003810c8723c */ /* 0x000ff000000418c8 */
[----:B-1----:R-:W-:Y:S01]  /*124c0*/  HMMA.16816.F32.BF16 R100, R4, R8, R232 ;  /* 0x000000080464723c */ /* 0x002fe200000418e8 */
[----:B------:R-:W-:Y:S02]  /*124d0*/  IMAD.MOV.U32 R232, RZ, RZ, R36 ;  /* 0x000000ffffe87224 */ /* 0x000fe400078e0024 */
[----:B------:R-:W-:-:S02]  /*124e0*/  IMAD.MOV.U32 R233, RZ, RZ, R3 ;  /* 0x000000ffffe97224 */ /* 0x000fc400078e0003 */
[----:B------:R-:W-:Y:S02]  /*124f0*/  IMAD.MOV.U32 R234, RZ, RZ, R2 ;  /* 0x000000ffffea7224 */ /* 0x000fe400078e0002 */
[----:B------:R-:W-:Y:S01]  /*12500*/  IMAD.MOV.U32 R235, RZ, RZ, R0 ;  /* 0x000000ffffeb7224 */ /* 0x000fe200078e0000 */
[C---:B------:R-:W-:Y:S08]  /*12510*/  HMMA.16816.F32.BF16 R196, R16.reuse, R54, R104 ;  /* 0x0000003610c4723c */ /* 0x040ff00000041868 */
[C---:B------:R-:W-:Y:S01]  /*12520*/  HMMA.16816.F32.BF16 R176, R16.reuse, R38, R24 ;  /* 0x0000002610b0723c */ /* 0x040fe20000041818 */
[----:B------:R-:W-:Y:S07]  /*12530*/  LDSM.16.M88.4 R24, [R44+0x7800] ;  /* 0x007800002c18783b */ /* 0x000fee0000000200 */
        /* <DEDUP_REMOVED lines=19> */
[----:B------:R-:W-:Y:S08]  /*12670*/  HMMA.16816.F32.BF16 R232, R12, R32, R232 ;  /* 0x000000200ce8723c */ /* 0x000ff000000418e8 */
[----:B-1----:R-:W-:Y:S08]  /*12680*/  HMMA.16816.F32.BF16 R200, R4, R28, R100 ;  /* 0x0000001c04c8723c */ /* 0x002ff00000041864 */
[----:B------:R-:W-:Y:S01]  /*12690*/  HMMA.16816.F32.BF16 R12, R12, R34, R176 ;  /* 0x000000220c0c723c */ /* 0x000fe200000418b0 */
[----:B------:R-:W-:Y:S07]  /*126a0*/  LDSM.16.M88.4 R32, [R41+0x8800] ;  /* 0x008800002920783b */ /* 0x000fee0000000200 */
[C---:B------:R-:W-:Y:S08]  /*126b0*/  HMMA.16816.F32.BF16 R216, R4.reuse, R16, R172 ;  /* 0x0000001004d8723c */ /* 0x040ff000000418ac */
[C---:B------:R-:W-:Y:S08]  /*126c0*/  HMMA.16816.F32.BF16 R204, R4.reuse, R18, R104 ;  /* 0x0000001204cc723c */ /* 0x040ff00000041868 */
[C---:B------:R-:W-:Y:S01]  /*126d0*/  HMMA.16816.F32.BF16 R196, R4.reuse, R30, R52 ;  /* 0x0000001e04c4723c */ /* 0x040fe20000041834 */
[----:B------:R-:W-:Y:S07]  /*126e0*/  LDSM.16.M88.4 R52, [R41+0x8000] ;  /* 0x008000002934783b */ /* 0x000fee0000000200 */
[C---:B------:R-:W-:Y:S01]  /*126f0*/  HMMA.16816.F32.BF16 R100, R4.reuse, R24, R36 ;  /* 0x000000180464723c */ /* 0x040fe20000041824 */
[----:B------:R-:W-:Y:S07]  /*12700*/  LDSM.16.M88.4 R36, [R41+0x8400] ;  /* 0x008400002924783b */ /* 0x000fee0000000200 */
[C---:B------:R-:W-:Y:S08]  /*12710*/  HMMA.16816.F32.BF16 R64, R4.reuse, R26, R180 ;  /* 0x0000001a0440723c */ /* 0x040ff000000418b4 */
[C---:B--2---:R-:W-:Y:S08]  /*12720*/  HMMA.16816.F32.BF16 R60, R4.reuse, R20, R244 ;  /* 0x00000014043c723c */ /* 0x044ff000000418f4 */
[----:B------:R-:W-:Y:S01]  /*12730*/  HMMA.16816.F32.BF16 R56, R4, R22, R220 ;  /* 0x000000160438723c */ /* 0x000fe200000418dc */
[----:B------:R-:W1:Y:S04]  /*12740*/  LDSM.16.M88.4 R4, [R208+0x4000] ;  /* 0x00400000d004783b */ /* 0x000e680000000200 */
[----:B------:R-:W2:Y:S03]  /*12750*/  LDSM.16.M88.4 R220, [R41+0x8c00] ;  /* 0x008c000029dc783b */ /* 0x000ea60000000200 */
[C---:B---3--:R-:W-:Y:S08]  /*12760*/  HMMA.16816.F32.BF16 R180, R8.reuse, R28, R240 ;  /* 0x0000001c08b4723c */ /* 0x048ff000000418f0 */
[C---:B------:R-:W-:Y:S01]  /*12770*/  HMMA.16816.F32.BF16 R240, R8.reuse, R22, R12 ;  /* 0x0000001608f0723c */ /* 0x040fe2000004180c */
[----:B------:R-:W3:Y:S07]  /*12780*/  LDSM.16.M88.4 R12, [R208+0x5000] ;  /* 0x00500000d00c783b */ /* 0x000eee0000000200 */
[C---:B------:R-:W-:Y:S08]  /*12790*/  HMMA.16816.F32.BF16 R176, R8.reuse, R18, R184 ;  /* 0x0000001208b0723c */ /* 0x040ff000000418b8 */
[C---:B------:R-:W-:Y:S08]  /*127a0*/  HMMA.16816.F32.BF16 R184, R8.reuse, R30, R228 ;  /* 0x0000001e08b8723c */ /* 0x040ff000000418e4 */
[C---:B------:R-:W-:Y:S01]  /*127b0*/  HMMA.16816.F32.BF16 R172, R8.reuse, R16, R188 ;  /* 0x0000001008ac723c */ /* 0x040fe200000418bc */
[----:B------:R-:W-:Y:S07]  /*127c0*/  LDSM.16.M88.4 R16, [R44+0x8000] ;  /* 0x008000002c10783b */ /* 0x000fee0000000200 */
[C---:B------:R-:W-:Y:S08]  /*127d0*/  HMMA.16816.F32.BF16 R104, R8.reuse, R24, R236 ;  /* 0x000000180868723c */ /* 0x040ff000000418ec */
[C---:B------:R-:W-:Y:S08]  /*127e0*/  HMMA.16816.F32.BF16 R28, R8.reuse, R26, R224 ;  /* 0x0000001a081c723c */ /* 0x040ff000000418e0 */
[----:B------:R-:W-:Y:S01]  /*127f0*/  HMMA.16816.F32.BF16 R232, R8, R20, R232 ;  /* 0x0000001408e8723c */ /* 0x000fe200000418e8 */
[----:B------:R-:W4:Y:S07]  /*12800*/  LDSM.16.M88.4 R8, [R252+0x4000] ;  /* 0x00400000fc08783b */ /* 0x000f2e0000000200 */
        /* <DEDUP_REMOVED lines=8> */
[----:B------:R-:W1:Y:S07]  /*12890*/  LDSM.16.M88.4 R4, [R252+0x5000] ;  /* 0x00500000fc04783b */ /* 0x000e6e0000000200 */
[----:B---3--:R-:W-:Y:S01]  /*128a0*/  HMMA.16816.F32.BF16 R20, R12, R52, R172 ;  /* 0x000000340c14723c */ /* 0x008fe200000418ac */
[----:B------:R-:W-:Y:S01]  /*128b0*/  LOP3.LUT R2, R47, 0x6, RZ, 0xc0, !PT ;  /* 0x000000062f027812 */ /* 0x000fe200078ec0ff */
[----:B------:R-:W-:-:S06]  /*128c0*/  IMAD.U32 R0, RZ, RZ, UR26 ;  /* 0x0000001aff007e24 */ /* 0x000fcc000f8e00ff */
[----:B----4-:R-:W-:Y:S01]  /*128d0*/  HMMA.16816.F32.BF16 R24, R8, R16, R24 ;  /* 0x000000100818723c */ /* 0x010fe20000041818 */
[----:B------:R-:W-:Y:S01]  /*128e0*/  IMAD R0, R0, 0x40, R2 ;  /* 0x0000004000007824 */ /* 0x000fe200078e0202 */
[----:B------:R2:W-:Y:S06]  /*128f0*/  STL [R1+0x178], R2 ;  /* 0x0001780201007387 */ /* 0x0005ec0000100800 */
[C---:B------:R-:W-:Y:S08]  /*12900*/  HMMA.16816.F32.BF16 R52, R12.reuse, R54, R176 ;  /* 0x000000360c34723c */ /* 0x040ff000000418b0 */
[----:B------:R-:W-:Y:S01]  /*12910*/  HMMA.16816.F32.BF16 R216, R12, R34, R28 ;  /* 0x000000220cd8723c */ /* 0x000fe2000004181c */
[----:B--2---:R-:W-:-:S07]  /*12920*/  VIADD R2, R0, 0xffffff40 ;  /* 0xffffff4000027836 */ /* 0x004fce0000000000 */
[----:B-1----:R-:W-:Y:S01]  /*12930*/  HMMA.16816.F32.BF16 R28, R4, R16, R20 ;  /* 0x00000010041c723c */ /* 0x002fe20000041814 */
[----:B------:R-:W1:Y:S01]  /*12940*/  LDSM.16.M88.4 R20, [R44+0x8400] ;  /* 0x008400002c14783b */ /* 0x000e620000000200 */
[----:B------:R-:W-:Y:S01]  /*12950*/  I2FP.F32.U32 R3, R2 ;  /* 0x0000000200037245 */ /* 0x000fe20000201000 */
[----:B------:R-:W-:Y:S01]  /*12960*/  VIADD R16, R0, 0xffffff41 ;  /* 0xffffff4100107836 */ /* 0x000fe20000000000 */
[----:B------:R-:W-:-:S03]  /*12970*/  ISETP.GE.AND P3, PT, R2, R48, PT ;  /* 0x000000300200720c */ /* 0x000fc60003f66270 */
[----:B------:R-:W-:Y:S01]  /*12980*/  FFMA.FTZ R17, R3, UR7, R24 ;  /* 0x0000000703117c23 */ /* 0x000fe20008010018 */
[----:B------:R-:W-:Y:S01]  /*12990*/  HMMA.16816.F32.BF16 R56, R12, R36, R180 ;  /* 0x000000240c38723c */ /* 0x000fe200000418b4 */
[C---:B------:R-:W-:Y:S02]  /*129a0*/  ISETP.GE.AND P5, PT, R2.reuse, R51, PT ;  /* 0x000000330200720c */ /* 0x040fe40003fa6270 */
[----:B------:R-:W-:Y:S02]  /*129b0*/  ISETP.GE.AND P4, PT, R2, R50, PT ;  /* 0x000000320200720c */ /* 0x000fe40003f86270 */
[----:B------:R-:W-:-:S03]  /*129c0*/  FSEL R206, R17, -INF , !P3 ;  /* 0xff80000011ce7808 */ /* 0x000fc60005800000 */
[----:B------:R-:W-:Y:S01]  /*129d0*/  HMMA.16816.F32.BF16 R184, R12, R38, R184 ;  /* 0x000000260cb8723c */ /* 0x000fe200000418b8 */
[----:B------:R-:W-:Y:S02]  /*129e0*/  ISETP.GE.AND P3, PT, R2, R49, PT ;  /* 0x000000310200720c */ /* 0x000fe40003f66270 */
[----:B------:R-:W-:-:S05]  /*129f0*/  I2FP.F32.U32 R2, R16 ;  /* 0x0000001000027245 */ /* 0x000fca0000201000 */
[----:B------:R-:W-:Y:S01]  /*12a00*/  HMMA.16816.F32.BF16 R52, R4, R18, R52 ;  /* 0x000000120434723c */ /* 0x000fe20000041834 */
[----:B------:R-:W-:-:S07]  /*12a10*/  FFMA.FTZ R17, R3, UR7, R30 ;  /* 0x0000000703117c23 */ /* 0x000fce000801001e */
[----:B------:R-:W-:Y:S01]  /*12a20*/  HMMA.16816.F32.BF16 R36, R8, R18, R188 ;  /* 0x000000120824723c */ /* 0x000fe200000418bc */
[C---:B------:R-:W-:Y:S01]  /*12a30*/  FFMA.FTZ R18, R3.reuse, UR7, R26 ;  /* 0x0000000703127c23 */ /* 0x040fe2000801001a */
[----:B------:R-:W-:Y:S01]  /*12a40*/  FFMA.FTZ R19, R3, UR7, R28 ;  /* 0x0000000703137c23 */ /* 0x000fe2000801001c */
[----:B------:R-:W-:-:S03]  /*12a50*/  VIADD R3, R0, 0xffffff48 ;  /* 0xffffff4800037836 */ /* 0x000fc60000000000 */
[----:B------:R-:W-:Y:S01]  /*12a60*/  FSEL R191, R18, -INF , !P5 ;  /* 0xff80000012bf7808 */ /* 0x000fe20006800000 */
[----:B------:R-:W-:Y:S01]  /*12a70*/  FFMA.FTZ R18, R2, UR7, R25 ;  /* 0x0000000702127c23 */ /* 0x000fe20008010019 */
[----:B------:R-:W-:Y:S02]  /*12a80*/  ISETP.GE.AND P5, PT, R16, R48, PT ;  /* 0x000000301000720c */ /* 0x000fe40003fa6270 */
[----:B------:R-:W-:Y:S02]  /*12a90*/  FSEL R205, R19, -INF , !P4 ;  /* 0xff80000013cd7808 */ /* 0x000fe40006000000 */
[----:B------:R-:W-:Y:S02]  /*12aa0*/  FSEL R207, R17, -INF , !P3 ;  /* 0xff80000011cf7808 */ /* 0x000fe40005800000 */
[----:B------:R-:W-:Y:S01]  /*12ab0*/  FSEL R195, R18, -INF , !P5 ;  /* 0xff80000012c37808 */ /* 0x000fe20006800000 */
[----:B------:R-:W-:Y:S01]  /*12ac0*/  FFMA.FTZ R18, R2, UR7, R27 ;  /* 0x0000000702127c23 */ /* 0x000fe2000801001b */
[----:B------:R-:W-:-:S02]  /*12ad0*/  ISETP.GE.AND P4, PT, R16, R51, PT ;  /* 0x000000331000720c */ /* 0x000fc40003f86270 */
        /* <DEDUP_REMOVED lines=11> */
[----:B------:R-:W2:Y:S01]  /*12b90*/  LDSM.16.M88.4 R24, [R44+0x8800] ;  /* 0x008800002c18783b */ /* 0x000ea20000000200 */
[----:B------:R-:W-:Y:S01]  /*12ba0*/  FSEL R204, R17, -INF , !P5 ;  /* 0xff80000011cc7808 */ /* 0x000fe20006800000 */
[----:B------:R-:W-:Y:S01]  /*12bb0*/  FFMA.FTZ R17, R16, UR7, R38 ;  /* 0x0000000710117c23 */ /* 0x000fe20008010026 */
[----:B------:R-:W-:Y:S01]  /*12bc0*/  FSEL R208, R18, -INF , !P4 ;  /* 0xff80000012d07808 */ /* 0x000fe20006000000 */
[----:B-1----:R-:W-:Y:S01]  /*12bd0*/  HMMA.16816.F32.BF16 R32, R8, R20, R200 ;  /* 0x000000140820723c */ /* 0x002fe200000418c8 */
[C---:B------:R-:W-:Y:S01]  /*12be0*/  ISETP.GE.AND P3, PT, R3.reuse, R51, PT ;  /* 0x000000330300720c */ /* 0x040fe20003f66270 */
[----:B------:R-:W1:Y:S01]  /*12bf0*/  LDSM.16.M88.4 R44, [R44+0x8c00] ;  /* 0x008c00002c2c783b */ /* 0x000e620000000200 */
[----:B------:R-:W-:-:S02]  /*12c00*/  ISETP.GE.AND P5, PT, R3, R50, PT ;  /* 0x000000320300720c */ /* 0x000fc40003fa6270 */
[----:B------:R-:W-:Y:S01]  /*12c10*/  ISETP.GE.AND P4, PT, R3, R49, PT ;  /* 0x000000310300720c */ /* 0x000fe20003f86270 */
[C---:B------:R-:W-:Y:S01]  /*12c20*/  FFMA.FTZ R18, R16.reuse, UR7, R52 ;  /* 0x0000000710127c23 */ /* 0x040fe20008010034 */
[----:B------:R-:W-:Y:S01]  /*12c30*/  I2FP.F32.U32 R3, R2 ;  /* 0x0000000200037245 */ /* 0x000fe20000201000 */
[----:B------:R-:W-:Y:S01]  /*12c40*/  FFMA.FTZ R16, R16, UR7, R54 ;  /* 0x0000000710107c23 */ /* 0x000fe20008010036 */
[----:B------:R-:W-:Y:S01]  /*12c50*/  FSEL R188, R17, -INF , !P3 ;  /* 0xff80000011bc7808 */ /* 0x000fe20005800000 */
[----:B------:R-:W-:Y:S01]  /*12c60*/  HMMA.16816.F32.BF16 R28, R4, R20, R56 ;  /* 0x00000014041c723c */ /* 0x000fe20000041838 */
[----:B------:R-:W-:Y:S01]  /*12c70*/  ISETP.GE.AND P3, PT, R2, R48, PT ;  /* 0x000000300200720c */ /* 0x000fe20003f66270 */
[----:B------:R-:W-:Y:S01]  /*12c80*/  FFMA.FTZ R17, R3, UR7, R37 ;  /* 0x0000000703117c23 */ /* 0x000fe20008010025 */
[----:B------:R-:W-:Y:S01]  /*12c90*/  FSEL R189, R18, -INF , !P5 ;  /* 0xff80000012bd7808 */ /* 0x000fe20006800000 */
[----:B------:R-:W-:-:S04]  /*12ca0*/  DEPBAR.LE SB0, 0x0 ;  /* 0x000080000000791a */ /* 0x000fc80000000000 */
[----:B------:R-:W-:Y:S02]  /*12cb0*/  FSEL R194, R16, -INF , !P4 ;  /* 0xff80000010c27808 */ /* 0x000fe40006000000 */
[----:B------:R-:W-:Y:S02]  /*12cc0*/  FSEL R200, R17, -INF , !P3 ;  /* 0xff80000011c87808 */ /* 0x000fe40005800000 */
[C---:B------:R-:W-:Y:S01]  /*12cd0*/  ISETP.GE.AND P5, PT, R2.reuse, R51, PT ;  /* 0x000000330200720c */ /* 0x040fe20003fa6270 */
[----:B------:R-:W-:Y:S01]  /*12ce0*/  BAR.SYNC.DEFER_BLOCKING 0x0 ;  /* 0x0000000000007b1d */ /* 0x000fe20000010000 */
[C---:B------:R-:W-:Y:S02]  /*12cf0*/  ISETP.GE.AND P4, PT, R2.reuse, R50, PT ;  /* 0x000000320200720c */ /* 0x040fe40003f86270 */
[----:B------:R-:W-:Y:S01]  /*12d00*/  ISETP.GE.AND P3, PT, R2, R49, PT ;  /* 0x000000310200720c */ /* 0x000fe20003f66270 */
[----:B------:R-:W-:Y:S02]  /*12d10*/  VIADD R2, R0, 0xffffff50 ;  /* 0xffffff5000027836 */ /* 0x000fe40000000000 */
[C---:B------:R-:W-:Y:S01]  /*12d20*/  FFMA.FTZ R17, R3.reuse, UR7, R39 ;  /* 0x0000000703117c23 */ /* 0x040fe20008010027 */
[C---:B------:R-:W-:Y:S01]  /*12d30*/  FFMA.FTZ R18, R3.reuse, UR7, R53 ;  /* 0x0000000703127c23 */ /* 0x040fe20008010035 */
[----:B------:R-:W-:Y:S01]  /*12d40*/  FFMA.FTZ R16, R3, UR7, R55 ;  /* 0x0000000703107c23 */ /* 0x000fe20008010037 */
[----:B------:R-:W-:-:S02]  /*12d50*/  I2FP.F32.U32 R3, R2 ;  /* 0x0000000200037245 */ /* 0x000fc40000201000 */
[----:B------:R-:W-:Y:S02]  /*12d60*/  FSEL R177, R17, -INF , !P5 ;  /* 0xff80000011b17808 */ /* 0x000fe40006800000 */
[----:B------:R-:W-:Y:S01]  /*12d70*/  ISETP.GE.AND P5, PT, R2, R48, PT ;  /* 0x000000300200720c */ /* 0x000fe20003fa6270 */
[----:B------:R-:W-:Y:S01]  /*12d80*/  FFMA.FTZ R17, R3, UR7, R32 ;  /* 0x0000000703117c23 */ /* 0x000fe20008010020 */
[----:B------:R-:W-:Y:S02]  /*12d90*/  FSEL R180, R18, -INF , !P4 ;  /* 0xff80000012b47808 */ /* 0x000fe40006000000 */
[----:B------:R-:W-:Y:S02]  /*12da0*/  FSEL R182, R16, -INF , !P3 ;  /* 0xff80000010b67808 */ /* 0x000fe40005800000 */
[----:B------:R-:W-:Y:S02]  /*12db0*/  FSEL R190, R17, -INF , !P5 ;  /* 0xff80000011be7808 */ /* 0x000fe40006800000 */
[----:B------:R-:W-:-:S02]  /*12dc0*/  ISETP.GE.AND P4, PT, R2, R51, PT ;  /* 0x000000330200720c */ /* 0x000fc40003f86270 */
[C---:B------:R-:W-:Y:S02]  /*12dd0*/  ISETP.GE.AND P3, PT, R2.reuse, R50, PT ;  /* 0x000000320200720c */ /* 0x040fe40003f66270 */
[----:B------:R-:W-:Y:S01]  /*12de0*/  ISETP.GE.AND P5, PT, R2, R49, PT ;  /* 0x000000310200720c */ /* 0x000fe20003fa6270 */
[----:B------:R-:W-:Y:S01]  /*12df0*/  VIADD R2, R0, 0xffffff51 ;  /* 0xffffff5100027836 */ /* 0x000fe20000000000 */
[----:B------:R-:W-:Y:S01]  /*12e00*/  HMMA.16816.F32.BF16 R36, R8, R22, R196 ;  /* 0x000000160824723c */ /* 0x000fe200000418c4 */
[C---:B------:R-:W-:Y:S01]  /*12e10*/  FFMA.FTZ R17, R3.reuse, UR7, R34 ;  /* 0x0000000703117c23 */ /* 0x040fe20008010022 */
[C---:B------:R-:W-:Y:S01]  /*12e20*/  FFMA.FTZ R18, R3.reuse, UR7, R28 ;  /* 0x0000000703127c23 */ /* 0x040fe2000801001c */
[----:B------:R-:W-:Y:S01]  /*12e30*/  FFMA.FTZ R3, R3, UR7, R30 ;  /* 0x0000000703037c23 */ /* 0x000fe2000801001e */
[----:B------:R-:W-:Y:S02]  /*12e40*/  I2FP.F32.U32 R16, R2 ;  /* 0x0000000200107245 */ /* 0x000fe40000201000 */
[----:B------:R-:W-:-:S02]  /*12e50*/  FSEL R174, R17, -INF , !P4 ;  /* 0xff80000011ae7808 */ /* 0x000fc40006000000 */
[----:B------:R-:W-:Y:S01]  /*12e60*/  HMMA.16816.F32.BF16 R20, R4, R22, R184 ;  /* 0x000000160414723c */ /* 0x000fe200000418b8 */
[----:B------:R-:W-:Y:S01]  /*12e70*/  FFMA.FTZ R17, R16, UR7, R33 ;  /* 0x0000000710117c23 */ /* 0x000fe20008010021 */
[----:B------:R-:W-:Y:S02]  /*12e80*/  ISETP.GE.AND P4, PT, R2, R48, PT ;  /* 0x000000300200720c */ /* 0x000fe40003f86270 */
[----:B------:R-:W-:Y:S01]  /*12e90*/  FSEL R179, R3, -INF , !P5 ;  /* 0xff80000003b37808 */ /* 0x000fe20006800000 */
[----:B------:R-:W-:Y:S01]  /*12ea0*/  VIADD R3, R0, 0xffffff58 ;  /* 0xffffff5800037836 */ /* 0x000fe20000000000 */
[----:B------:R-:W-:Y:S01]  /*12eb0*/  FSEL R176, R18, -INF , !P3 ;  /* 0xff80000012b07808 */ /* 0x000fe20005800000 */
[C---:B------:R-:W-:Y:S01]  /*12ec0*/  FFMA.FTZ R18, R16.reuse, UR7, R35 ;  /* 0x0000000710127c23 */ /* 0x040fe20008010023 */
[----:B------:R-:W-:Y:S01]  /*12ed0*/  FSEL R181, R17, -INF , !P4 ;  /* 0xff80000011b57808 */ /* 0x000fe20006000000 */
[C---:B------:R-:W-:Y:S01]  /*12ee0*/  FFMA.FTZ R19, R16.reuse, UR7, R29 ;  /* 0x0000000710137c23 */ /* 0x040fe2000801001d */
[----:B------:R-:W-:Y:S01]  /*12ef0*/  FFMA.FTZ R17, R16, UR7, R31 ;  /* 0x0000000710117c23 */ /* 0x000fe2000801001f */
[----:B------:R-:W-:-:S02]  /*12f00*/  ISETP.GE.AND P3, PT, R2, R51, PT ;  /* 0x000000330200720c */ /* 0x000fc40003f66270 */
[----:B------:R-:W-:Y:S02]  /*12f10*/  I2FP.F32.U32 R16, R3 ;  /* 0x0000000300107245 */ /* 0x000fe40000201000 */
[----:B------:R-:W-:Y:S02]  /*12f20*/  FSEL R105, R18, -INF , !P3 ;  /* 0xff80000012697808 */ /* 0x000fe40005800000 */
[----:B------:R-:W-:Y:S01]  /*12f30*/  ISETP.GE.AND P5, PT, R2, R50, PT ;  /* 0x000000320200720c */ /* 0x000fe20003fa6270 */
[----:B------:R-:W-:Y:S01]  /*12f40*/  FFMA.FTZ R18, R16, UR7, R36 ;  /* 0x0000000710127c23 */ /* 0x000fe20008010024 */
[----:B------:R-:W-:Y:S01]  /*12f50*/  ISETP.GE.AND P4, PT, R2, R49, PT ;  /* 0x000000310200720c */ /* 0x000fe20003f86270 */
[----:B------:R-:W-:Y:S01]  /*12f60*/  VIADD R2, R0, 0xffffff59 ;  /* 0xffffff5900027836 */ /* 0x000fe20000000000 */
[----:B------:R-:W-:Y:S01]  /*12f70*/  ISETP.GE.AND P3, PT, R3, R48, PT ;  /* 0x000000300300720c */ /* 0x000fe20003f66270 */
[----:B--2---:R-:W-:Y:S01]  /*12f80*/  HMMA.16816.F32.BF16 R56, R8, R24, R100 ;  /* 0x000000180838723c */ /* 0x004fe20000041864 */
[----:B------:R-:W-:-:S02]  /*12f90*/  FSEL R172, R19, -INF , !P5 ;  /* 0xff80000013ac7808 */ /* 0x000fc40006800000 */
[----:B------:R-:W-:Y:S02]  /*12fa0*/  FSEL R175, R17, -INF , !P4 ;  /* 0xff80000011af7808 */ /* 0x000fe40006000000 */
[----:B------:R-:W-:Y:S01]  /*12fb0*/  FSEL R178, R18, -INF , !P3 ;  /* 0xff80000012b27808 */ /* 0x000fe20005800000 */
[C---:B------:R-:W-:Y:S01]  /*12fc0*/  FFMA.FTZ R19, R16.reuse, UR7, R38 ;  /* 0x0000000710137c23 */ /* 0x040fe20008010026 */
[C---:B------:R-:W-:Y:S02]  /*12fd0*/  ISETP.GE.AND P5, PT, R3.reuse, R51, PT ;  /* 0x000000330300720c */ /* 0x040fe40003fa6270 */
[C---:B------:R-:W-:Y:S02]  /*12fe0*/  ISETP.GE.AND P4, PT, R3.reuse, R50, PT ;  /* 0x000000320300720c */ /* 0x040fe40003f86270 */
[----:B------:R-:W-:Y:S01]  /*12ff0*/  ISETP.GE.AND P3, PT, R3, R49, PT ;  /* 0x000000310300720c */ /* 0x000fe20003f66270 */
[C---:B------:R-:W-:Y:S01]  /*13000*/  FFMA.FTZ R3, R16.reuse, UR7, R22 ;  /* 0x0000000710037c23 */ /* 0x040fe20008010016 */
[----:B------:R-:W-:Y:S01]  /*13010*/  I2FP.F32.U32 R17, R2 ;  /* 0x0000000200117245 */ /* 0x000fe20000201000 */
[----:B------:R-:W-:Y:S01]  /*13020*/  FFMA.FTZ R18, R16, UR7, R20 ;  /* 0x0000000710127c23 */ /* 0x000fe20008010014 */
[----:B------:R-:W-:-:S02]  /*13030*/  FSEL R65, R19, -INF , !P5 ;  /* 0xff80000013417808 */ /* 0x000fc40006800000 */
[----:B------:R-:W-:Y:S01]  /*13040*/  FSEL R106, R3, -INF , !P3 ;  /* 0xff800000036a7808 */ /* 0x000fe20005800000 */
[C---:B------:R-:W-:Y:S01]  /*13050*/  FFMA.FTZ R16, R17.reuse, UR7, R37 ;  /* 0x0000000711107c23 */ /* 0x040fe20008010025 */
[----:B------:R-:W-:Y:S01]  /*13060*/  ISETP.GE.AND P5, PT, R2, R48, PT ;  /* 0x000000300200720c */ /* 0x000fe20003fa6270 */
[----:B------:R-:W-:Y:S01]  /*13070*/  VIADD R3, R0, 0xffffff60 ;  /* 0xffffff6000037836 */ /* 0x000fe20000000000 */
[----:B------:R-:W-:Y:S01]  /*13080*/  HMMA.16816.F32.BF16 R32, R4, R24, R60 ;  /* 0x000000180420723c */ /* 0x000fe2000004183c */
[----:B------:R-:W-:Y:S01]  /*13090*/  FSEL R100, R18, -INF , !P4 ;  /* 0xff80000012647808 */ /* 0x000fe20006000000 */
[C---:B------:R-:W-:Y:S01]  /*130a0*/  FFMA.FTZ R18, R17.reuse, UR7, R39 ;  /* 0x0000000711127c23 */ /* 0x040fe20008010027 */
[----:B------:R-:W-:Y:S02]  /*130b0*/  FSEL R173, R16, -INF , !P5 ;  /* 0xff80000010ad7808 */ /* 0x000fe40006800000 */
[----:B------:R-:W-:Y:S02]  /*130c0*/  ISETP.GE.AND P4, PT, R2, R51, PT ;  /* 0x000000330200720c */ /* 0x000fe40003f86270 */
[----:B------:R-:W-:Y:S01]  /*130d0*/  I2FP.F32.U32 R16, R3 ;  /* 0x0000000300107245 */ /* 0x000fe20000201000 */
[C---:B------:R-:W-:Y:S01]  /*130e0*/  FFMA.FTZ R19, R17.reuse, UR7, R21 ;  /* 0x0000000711137c23 */ /* 0x040fe20008010015 */
[----:B------:R-:W-:Y:S01]  /*130f0*/  FSEL R61, R18, -INF , !P4 ;  /* 0xff800000123d7808 */ /* 0x000fe20006000000 */
[----:B------:R-:W-:Y:S01]  /*13100*/  FFMA.FTZ R17, R17, UR7, R23 ;  /* 0x0000000711117c23 */ /* 0x000fe20008010017 */
[----:B------:R-:W-:Y:S01]  /*13110*/  ISETP.GE.AND P3, PT, R2, R50, PT ;  /* 0x000000320200720c */ /* 0x000fe20003f66270 */
[----:B------:R-:W-:Y:S01]  /*13120*/  FFMA.FTZ R18, R16, UR7, R56 ;  /* 0x0000000710127c23 */ /* 0x000fe20008010038 */
[----:B------:R-:W-:Y:S01]  /*13130*/  ISETP.GE.AND P5, PT, R2, R49, PT ;  /* 0x000000310200720c */ /* 0x000fe20003fa6270 */
[----:B------:R-:W-:Y:S01]  /*13140*/  VIADD R2, R0, 0xffffff61 ;  /* 0xffffff6100027836 */ /* 0x000fe20000000000 */
[----:B------:R-:W-:-:S02]  /*13150*/  ISETP.GE.AND P4, PT, R3, R48, PT ;  /* 0x000000300300720c */ /* 0x000fc40003f86270 */
[----:B------:R-:W-:Y:S02]  /*13160*/  FSEL R64, R19, -INF , !P3 ;  /* 0xff80000013407808 */ /* 0x000fe40005800000 */
[----:B------:R-:W-:Y:S01]  /*13170*/  FSEL R67, R17, -INF , !P5 ;  /* 0xff80000011437808 */ /* 0x000fe20006800000 */
[----:B------:R-:W-:Y:S01]  /*13180*/  FFMA.FTZ R17, R16, UR7, R58 ;  /* 0x0000000710117c23 */ /* 0x000fe2000801003a */
[----:B------:R-:W-:Y:S02]  /*13190*/  FSEL R107, R18, -INF , !P4 ;  /* 0xff800000126b7808 */ /* 0x000fe40006000000 */
[C---:B------:R-:W-:Y:S02]  /*131a0*/  ISETP.GE.AND P3, PT, R3.reuse, R51, PT ;  /* 0x000000330300720c */ /* 0x040fe40003f66270 */
[C---:B------:R-:W-:Y:S02]  /*131b0*/  ISETP.GE.AND P5, PT, R3.reuse, R50, PT ;  /* 0x000000320300720c */ /* 0x040fe40003fa6270 */
[----:B------:R-:W-:-:S02]  /*131c0*/  ISETP.GE.AND P4, PT, R3, R49, PT ;  /* 0x000000310300720c */ /* 0x000fc40003f86270 */
[----:B------:R-:W-:Y:S01]  /*131d0*/  I2FP.F32.U32 R3, R2 ;  /* 0x0000000200037245 */ /* 0x000fe20000201000 */
[----:B------:R-:W-:Y:S01]  /*131e0*/  HMMA.16816.F32.BF16 R28, R8, R26, R224 ;  /* 0x0000001a081c723c */ /* 0x000fe200000418e0 */
[C---:B------:R-:W-:Y:S01]  /*131f0*/  FFMA.FTZ R18, R16.reuse, UR7, R32 ;  /* 0x0000000710127c23 */ /* 0x040fe20008010020 */
[----:B------:R-:W-:Y:S01]  /*13200*/  FSEL R58, R17, -INF , !P3 ;  /* 0xff800000113a7808 */ /* 0x000fe20005800000 */
[----:B------:R-:W-:Y:S01]  /*13210*/  FFMA.FTZ R16, R16, UR7, R34 ;  /* 0x0000000710107c23 */ /* 0x000fe20008010022 */
[----:B------:R-:W-:Y:S01]  /*13220*/  FFMA.FTZ R17, R3, UR7, R57 ;  /* 0x0000000703117c23 */ /* 0x000fe20008010039 */
[----:B------:R-:W-:Y:S02]  /*13230*/  ISETP.GE.AND P3, PT, R2, R48, PT ;  /* 0x000000300200720c */ /* 0x000fe40003f66270 */
[----:B------:R-:W-:Y:S02]  /*13240*/  FSEL R60, R18, -INF , !P5 ;  /* 0xff800000123c7808 */ /* 0x000fe40006800000 */
[----:B------:R-:W-:-:S02]  /*13250*/  FSEL R63, R16, -INF , !P4 ;  /* 0xff800000103f7808 */ /* 0x000fc40006000000 */
[----:B------:R-:W-:Y:S01]  /*13260*/  FSEL R66, R17, -INF , !P3 ;  /* 0xff80000011427808 */ /* 0x000fe20005800000 */
[----:B------:R-:W-:Y:S01]  /*13270*/  HMMA.16816.F32.BF16 R52, R12, R220, R232 ;  /* 0x000000dc0c34723c */ /* 0x000fe200000418e8 */
[C---:B------:R-:W-:Y:S02]  /*13280*/  ISETP.GE.AND P5, PT, R2.reuse, R51, PT ;  /* 0x000000330200720c */ /* 0x040fe40003fa6270 */
[C---:B------:R-:W-:Y:S02]  /*13290*/  ISETP.GE.AND P4, PT, R2.reuse, R50, PT ;  /* 0x000000320200720c */ /* 0x040fe40003f86270 */
[----:B------:R-:W-:Y:S01]  /*132a0*/  ISETP.GE.AND P3, PT, R2, R49, PT ;  /* 0x000000310200720c */ /* 0x000fe20003f66270 */
[----:B------:R-:W-:Y:S02]  /*132b0*/  VIADD R2, R0, 0xffffff68 ;  /* 0xffffff6800027836 */ /* 0x000fe40000000000 */
[----:B------:R-:W-:Y:S01]  /*132c0*/  HMMA.16816.F32.BF16 R24, R4, R26, R216 ;  /* 0x0000001a0418723c */ /* 0x000fe200000418d8 */
[----:B------:R-:W-:-:S02]  /*132d0*/  FFMA.FTZ R18, R3, UR7, R59 ;  /* 0x0000000703127c23 */ /* 0x000fc4000801003b */
[----:B------:R-:W-:Y:S01]  /*132e0*/  I2FP.F32.U32 R16, R2 ;  /* 0x0000000200107245 */ /* 0x000fe20000201000 */
[C---:B------:R-:W-:Y:S02]  /*132f0*/  FFMA.FTZ R19, R3.reuse, UR7, R33 ;  /* 0x0000000703137c23 */ /* 0x040fe40008010021 */
[----:B------:R-:W-:Y:S01]  /*13300*/  FSEL R56, R18, -INF , !P5 ;  /* 0xff80000012387808 */ /* 0x000fe20006800000 */
[----:B------:R-:W-:Y:S01]  /*13310*/  FFMA.FTZ R17, R3, UR7, R35 ;  /* 0x0000000703117c23 */ /* 0x000fe20008010023 */
[----:B------:R-:W-:Y:S01]  /*13320*/  FFMA.FTZ R18, R16, UR7, R28 ;  /* 0x0000000710127c23 */ /* 0x000fe2000801001c */
[----:B------:R-:W-:Y:S01]  /*13330*/  ISETP.GE.AND P5, PT, R2, R48, PT ;  /* 0x000000300200720c */ /* 0x000fe20003fa6270 */
[----:B------:R-:W-:Y:S01]  /*13340*/  VIADD R3, R0, 0xffffff69 ;  /* 0xffffff6900037836 */ /* 0x000fe20000000000 */
[----:B-1----:R-:W-:Y:S01]  /*13350*/  HMMA.16816.F32.BF16 R36, R8, R44, R228 ;  /* 0x0000002c0824723c */ /* 0x002fe200000418e4 */
[----:B------:R-:W-:Y:S02]  /*13360*/  FSEL R57, R19, -INF , !P4 ;  /* 0xff80000013397808 */ /* 0x000fe40006000000 */
[----:B------:R-:W-:Y:S01]  /*13370*/  FSEL R62, R18, -INF , !P5 ;  /* 0xff800000123e7808 */ /* 0x000fe20006800000 */
[----:B------:R-:W-:Y:S01]  /*13380*/  FFMA.FTZ R18, R16, UR7, R30 ;  /* 0x0000000710127c23 */ /* 0x000fe2000801001e */
[----:B------:R-:W-:-:S02]  /*13390*/  FSEL R59, R17, -INF , !P3 ;  /* 0xff800000113b7808 */ /* 0x000fc40005800000 */
[----:B------:R-:W-:Y:S02]  /*133a0*/  ISETP.GE.AND P4, PT, R2, R51, PT ;  /* 0x000000330200720c */ /* 0x000fe40003f86270 */
[----:B------:R-:W-:Y:S01]  /*133b0*/  I2FP.F32.U32 R17, R3 ;  /* 0x0000000300117245 */ /* 0x000fe20000201000 */
[----:B------:R-:W-:Y:S01]  /*133c0*/  HMMA.16816.F32.BF16 R32, R4, R44, R52 ;  /* 0x0000002c0420723c */ /* 0x000fe20000041834 */
[----:B------:R-:W-:Y:S01]  /*133d0*/  FFMA.FTZ R19, R16, UR7, R24 ;  /* 0x0000000710137c23 */ /* 0x000fe20008010018 */
[----:B------:R-:W-:Y:S01]  /*133e0*/  FSEL R41, R18, -INF , !P4 ;  /* 0xff80000012297808 */ /* 0x000fe20006000000 */
[----:B------:R-:W-:Y:S01]  /*133f0*/  FFMA.FTZ R16, R16, UR7, R26 ;  /* 0x0000000710107c23 */ /* 0x000fe2000801001a */
[C---:B------:R-:W-:Y:S01]  /*13400*/  ISETP.GE.AND P3, PT, R2.reuse, R50, PT ;  /* 0x000000320200720c */ /* 0x040fe20003f66270 */
[----:B------:R-:W-:Y:S01]  /*13410*/  FFMA.FTZ R18, R17, UR7, R29 ;  /* 0x0000000711127c23 */ /* 0x000fe2000801001d */
[----:B------:R-:W-:Y:S01]  /*13420*/  ISETP.GE.AND P5, PT, R2, R49, PT ;  /* 0x000000310200720c */ /* 0x000fe20003fa6270 */
[----:B------:R-:W-:Y:S01]  /*13430*/  VIADD R2, R0, 0xffffff70 ;  /* 0xffffff7000027836 */ /* 0x000fe20000000000 */
[----:B------:R-:W-:Y:S01]  /*13440*/  ISETP.GE.AND P4, PT, R3, R48, PT ;  /* 0x000000300300720c */ /* 0x000fe20003f86270 */
[----:B------:R-:W-:Y:S01]  /*13450*/  HMMA.16816.F32.BF16 R20, R12, R222, R240 ;  /* 0x000000de0c14723c */ /* 0x000fe200000418f0 */
[----:B------:R-:W-:Y:S01]  /*13460*/  FSEL R52, R19, -INF , !P3 ;  /* 0xff80000013347808 */ /* 0x000fe20005800000 */
[C---:B------:R-:W-:Y:S01]  /*13470*/  FFMA.FTZ R14, R17.reuse, UR7, R31 ;  /* 0x00000007110e7c23 */ /* 0x040fe2000801001f */
[----:B------:R-:W-:Y:S01]  /*13480*/  FSEL R54, R16, -INF , !P5 ;  /* 0xff80000010367808 */ /* 0x000fe20006800000 */
[----:B------:R-:W-:Y:S01]  /*13490*/  FFMA.FTZ R15, R17, UR7, R25 ;  /* 0x00000007110f7c23 */ /* 0x000fe20008010019 */
[----:B------:R-:W-:-:S02]  /*134a0*/  FSEL R55, R18, -INF , !P4 ;  /* 0xff80000012377808 */ /* 0x000fc40006000000 */
[C---:B------:R-:W-:Y:S02]  /*134b0*/  ISETP.GE.AND P3, PT, R3.reuse, R51, PT ;  /* 0x000000330300720c */ /* 0x040fe40003f66270 */
[C---:B------:R-:W-:Y:S02]  /*134c0*/  ISETP.GE.AND P5, PT, R3.reuse, R50, PT ;  /* 0x000000320300720c */ /* 0x040fe40003fa6270 */
[----:B------:R-:W-:Y:S01]  /*134d0*/  ISETP.GE.AND P4, PT, R3, R49, PT ;  /* 0x000000310300720c */ /* 0x000fe20003f86270 */
[----:B------:R-:W-:Y:S01]  /*134e0*/  VIADD R3, R0, 0xffffff71 ;  /* 0xffffff7100037836 */ /* 0x000fe20000000000 */
[----:B------:R-:W-:Y:S01]  /*134f0*/  I2FP.F32.U32 R12, R2 ;  /* 0x00000002000c7245 */ /* 0x000fe20000201000 */
[----:B------:R-:W-:Y:S01]  /*13500*/  FFMA.FTZ R13, R17, UR7, R27 ;  /* 0x00000007110d7c23 */ /* 0x000fe2000801001b */
[----:B------:R-:W-:Y:S01]  /*13510*/  FSEL R27, R14, -INF , !P3 ;  /* 0xff8000000e1b7808 */ /* 0x000fe20005800000 */
[----:B------:R-:W-:Y:S01]  /*13520*/  HMMA.16816.F32.BF16 R16, R8, R46, R236 ;  /* 0x0000002e0810723c */ /* 0x000fe200000418ec */
[----:B------:R-:W-:Y:S01]  /*13530*/  FSEL R30, R15, -INF , !P5 ;  /* 0xff8000000f1e7808 */ /* 0x000fe20006800000 */
[C---:B------:R-:W-:Y:S01]  /*13540*/  FFMA.FTZ R10, R12.reuse, UR7, R38 ;  /* 0x000000070c0a7c23 */ /* 0x040fe20008010026 */
[----:B------:R-:W-:Y:S01]  /*13550*/  FFMA.FTZ R14, R12, UR7, R36 ;  /* 0x000000070c0e7c23 */ /* 0x000fe20008010024 */
[----:B------:R-:W-:-:S02]  /*13560*/  ISETP.GE.AND P5, PT, R2, R51, PT ;  /* 0x000000330200720c */ /* 0x000fc40003fa6270 */
[----:B------:R-:W-:Y:S02]  /*13570*/  I2FP.F32.U32 R8, R3 ;  /* 0x0000000300087245 */ /* 0x000fe40000201000 */
[----:B------:R-:W-:Y:S01]  /*13580*/  ISETP.GE.AND P3, PT, R2, R48, PT ;  /* 0x000000300200720c */ /* 0x000fe20003f66270 */
[----:B------:R-:W-:Y:S01]  /*13590*/  FFMA.FTZ R11, R12, UR7, R32 ;  /* 0x000000070c0b7c23 */ /* 0x000fe20008010020 */
[----:B------:R-:W-:Y:S01]  /*135a0*/  FSEL R24, R10, -INF , !P5 ;  /* 0xff8000000a187808 */ /* 0x000fe20006800000 */
[----:B------:R-:W-:Y:S01]  /*135b0*/  FFMA.FTZ R9, R12, UR7, R34 ;  /* 0x000000070c097c23 */ /* 0x000fe20008010022 */
[----:B------:R-:W-:Y:S01]  /*135c0*/  FSEL R36, R13, -INF , !P4 ;  /* 0xff8000000d247808 */ /* 0x000fe20006000000 */
[----:B------:R-:W-:Y:S01]  /*135d0*/  FFMA.FTZ R10, R8, UR7, R37 ;  /* 0x00000007080a7c23 */ /* 0x000fe20008010025 */
[----:B------:R-:W-:Y:S02]  /*135e0*/  FSEL R53, R14, -INF , !P3 ;  /* 0xff8000000e357808 */ /* 0x000fe40005800000 */
[----:B------:R-:W-:-:S02]  /*135f0*/  ISETP.GE.AND P4, PT, R2, R50, PT ;  /* 0x000000320200720c */ /* 0x000fc40003f86270 */
[----:B------:R-:W-:Y:S01]  /*13600*/  ISETP.GE.AND P3, PT, R2, R49, PT ;  /* 0x000000310200720c */ /* 0x000fe20003f66270 */
[----:B------:R-:W-:Y:S01]  /*13610*/  VIADD R2, R0, 0xffffff78 ;  /* 0xffffff7800027836 */ /* 0x000fe20000000000 */
[----:B------:R-:W-:Y:S01]  /*13620*/  ISETP.GE.AND P5, PT, R3, R48, PT ;  /* 0x000000300300720c */ /* 0x000fe20003fa6270 */
[----:B------:R-:W-:Y:S01]  /*13630*/  HMMA.16816.F32.BF16 R44, R4, R46, R20 ;  /* 0x0000002e042c723c */ /* 0x000fe20000041814 */
[----:B------:R-:W-:Y:S02]  /*13640*/  FSEL R26, R11, -INF , !P4 ;  /* 0xff8000000b1a7808 */ /* 0x000fe40006000000 */
[----:B------:R-:W-:Y:S02]  /*13650*/  FSEL R28, R9, -INF , !P3 ;  /* 0xff800000091c7808 */ /* 0x000fe40005800000 */
[----:B------:R-:W-:Y:S02]  /*13660*/  FSEL R31, R10, -INF , !P5 ;  /* 0xff8000000a1f7808 */ /* 0x000fe40006800000 */
[----:B------:R-:W-:-:S02]  /*13670*/  ISETP.GE.AND P4, PT, R3, R51, PT ;  /* 0x000000330300720c */ /* 0x000fc40003f86270 */
[C---:B------:R-:W-:Y:S02]  /*13680*/  ISETP.GE.AND P3, PT, R3.reuse, R50, PT ;  /* 0x000000320300720c */ /* 0x040fe40003f66270 */
[----:B------:R-:W-:Y:S01]  /*13690*/  ISETP.GE.AND P5, PT, R3, R49, PT ;  /* 0x000000310300720c */ /* 0x000fe20003fa6270 */
[----:B------:R-:W-:Y:S01]  /*136a0*/  FFMA.FTZ R3, R8, UR7, R39 ;  /* 0x0000000708037c23 */ /* 0x000fe20008010027 */
[----:B------:R-:W-:Y:S01]  /*136b0*/  I2FP.F32.U32 R4, R2 ;  /* 0x0000000200047245 */ /* 0x000fe20000201000 */
[----:B------:R-:W-:Y:S02]  /*136c0*/  VIADD R0, R0, 0xffffff79 ;  /* 0xffffff7900007836 */ /* 0x000fe40000000000 */
[----:B------:R-:W-:Y:S01]  /*136d0*/  FFMA.FTZ R7, R8, UR7, R33 ;  /* 0x0000000708077c23 */ /* 0x000fe20008010021 */
[----:B------:R-:W-:Y:S01]  /*136e0*/  FSEL R20, R3, -INF , !P4 ;  /* 0xff80000003147808 */ /* 0x000fe20006000000 */
[----:B------:R-:W-:Y:S01]  /*136f0*/  FFMA.FTZ R5, R4, UR7, R16 ;  /* 0x0000000704057c23 */ /* 0x000fe20008010010 */
[----:B------:R-:W-:-:S02]  /*13700*/  ISETP.GE.AND P4, PT, R2, R48, PT ;  /* 0x000000300200720c */ /* 0x000fc40003f86270 */
[----:B------:R-:W-:Y:S02]  /*13710*/  I2FP.F32.U32 R3, R0 ;  /* 0x0000000000037245 */ /* 0x000fe40000201000 */
[----:B------:R-:W-:Y:S01]  /*13720*/  FSEL R25, R5, -INF , !P4 ;  /* 0xff80000005197808 */ /* 0x000fe20006000000 */
[----:B------:R-:W-:Y:S01]  /*13730*/  FFMA.FTZ R6, R8, UR7, R35 ;  /* 0x0000000708067c23 */ /* 0x000fe20008010023 */
[----:B------:R-:W-:Y:S01]  /*13740*/  FSEL R21, R7, -INF , !P3 ;  /* 0xff80000007157808 */ /* 0x000fe20005800000 */
[----:B------:R-:W-:Y:S01]  /*13750*/  FFMA.FTZ R5, R3, UR7, R17 ;  /* 0x0000000703057c23 */ /* 0x000fe20008010011 */
[----:B------:R-:W-:Y:S01]  /*13760*/  ISETP.GE.AND P3, PT, R0, R48, PT ;  /* 0x000000300000720c */ /* 0x000fe20003f66270 */
[----:B------:R-:W-:Y:S01]  /*13770*/  FFMA.FTZ R7, R4, UR7, R18 ;  /* 0x0000000704077c23 */ /* 0x000fe20008010012 */
[----:B------:R-:W-:Y:S02]  /*13780*/  FSEL R22, R6, -INF , !P5 ;  /* 0xff80000006167808 */ /* 0x000fe40006800000 */
[----:B------:R-:W-:Y:S01]  /*13790*/  FSEL R23, R5, -INF , !P3 ;  /* 0xff80000005177808 */ /* 0x000fe20005800000 */
[----:B------:R-:W-:Y:S01]  /*137a0*/  FFMA.FTZ R5, R4, UR7, R44 ;  /* 0x0000000704057c23 */ /* 0x000fe2000801002c */
[CC--:B------:R-:W-:Y:S01]  /*137b0*/  ISETP.GE.AND P5, PT, R2.reuse, R51.reuse, PT ;  /* 0x000000330200720c */ /* 0x0c0fe20003fa6270 */
[----:B------:R-:W-:Y:S01]  /*137c0*/  UISETP.NE.AND UP0, UPT, UR26, 0x3, UPT ;  /* 0x000000031a00788c */ /* 0x000fe2000bf05270 */
[----:B------:R-:W-:Y:S01]  /*137d0*/  ISETP.GE.AND P3, PT, R2, R50, PT ;  /* 0x000000320200720c */ /* 0x000fe20003f66270 */
[----:B------:R-:W-:Y:S01]  /*137e0*/  FFMA.FTZ R6, R3, UR7, R19 ;  /* 0x0000000703067c23 */ /* 0x000fe20008010013 */
[----:B------:R-:W-:-:S02]  /*137f0*/  ISETP.GE.AND P4, PT, R0, R51, PT ;  /* 0x000000330000720c */ /* 0x000fc40003f86270 */
[----:B------:R-:W-:Y:S02]  /*13800*/  FSEL R16, R7, -INF , !P5 ;  /* 0xff80000007107808 */ /* 0x000fe40006800000 */
[----:B------:R-:W-:Y:S02]  /*13810*/  FSEL R19, R5, -INF , !P3 ;  /* 0xff80000005137808 */ /* 0x000fe40005800000 */
[C---:B------:R-:W-:Y:S02]  /*13820*/  ISETP.GE.AND P5, PT, R0.reuse, R50, PT ;  /* 0x000000320000720c */ /* 0x040fe40003fa6270 */
[-C--:B------:R-:W-:Y:S01]  /*13830*/  ISETP.GE.AND P3, PT, R0, R49.reuse, PT ;  /* 0x000000310000720c */ /* 0x080fe20003f66270 */
[C---:B------:R-:W-:Y:S01]  /*13840*/  FFMA.FTZ R0, R3.reuse, UR7, R45 ;  /* 0x0000000703007c23 */ /* 0x040fe2000801002d */
[----:B------:R-:W-:Y:S01]  /*13850*/  FSEL R13, R6, -INF , !P4 ;  /* 0xff800000060d7808 */ /* 0x000fe20006000000 */
[----:B------:R-:W-:Y:S01]  /*13860*/  FFMA.FTZ R4, R4, UR7, R46 ;  /* 0x0000000704047c23 */ /* 0x000fe2000801002e */
[----:B------:R-:W-:Y:S01]  /*13870*/  FFMA.FTZ R3, R3, UR7, R47 ;  /* 0x0000000703037c23 */ /* 0x000fe2000801002f */
[----:B------:R-:W-:-:S02]  /*13880*/  ISETP.GE.AND P4, PT, R2, R49, PT ;  /* 0x000000310200720c */ /* 0x000fc40003f86270 */
        /* <DEDUP_REMOVED lines=55> */
.L_x_792:
[----:B------:R3:W-:Y:S02]  /*13c00*/  STS.128 [R215+0x8800], RZ ;  /* 0x008800ffd7007388 */ /* 0x0007e40000000c00 */
.L_x_793:
[----:B------:R-:W-:Y:S05]  /*13c10*/  BSYNC.RECONVERGENT B0 ;  /* 0x0000000000007941 */ /* 0x000fea0003800200 */
.L_x_791:
[----:B------:R-:W0:Y:S02]  /*13c20*/  LDGDEPBAR ;  /* 0x00000000000079af */ /* 0x000e240000000000 */
.L_x_790:
[----:B------:R-:W4:Y:S04]  /*13c30*/  LDL.LU R0, [R1+0x8] ;  /* 0x0000080001007983 */ /* 0x000f280000300800 */
[----:B------:R1:W-:Y:S04]  /*13c40*/  STL.64 [R1+0x1d8], R72 ;  /* 0x0001d84801007387 */ /* 0x0003e80000100a00 */
[----:B-1----:R-:W4:Y:S04]  /*13c50*/  LDL.64 R72, [R1+0x138] ;  /* 0x0001380001487983 */ /* 0x002f280000100a00 */
[----:B------:R1:W-:Y:S04]  /*13c60*/  STL [R1+0x1d4], R252 ;  /* 0x0001d4fc01007387 */ /* 0x0003e80000100800 */
[----:B-1----:R-:W4:Y:S04]  /*13c70*/  LDL.LU R252, [R1] ;  /* 0x0000000001fc7983 */ /* 0x002f280000300800 */
[----:B------:R1:W-:Y:S04]  /*13c80*/  STL [R1+0x1d0], R251 ;  /* 0x0001d0fb01007387 */ /* 0x0003e80000100800 */
[----:B-1----:R-:W4:Y:S04]  /*13c90*/  LDL.LU R251, [R1+0x4] ;  /* 0x0000040001fb7983 */ /* 0x002f280000300800 */
[----:B------:R-:W-:Y:S04]  /*13ca0*/  STL.64 [R1+0x1c8], R76 ;  /* 0x0001c84c01007387 */ /* 0x000fe80000100a00 */
[----:B------:R-:W-:Y:S04]  /*13cb0*/  STL [R1+0x1c0], R40 ;  /* 0x0001c02801007387 */ /* 0x000fe80000100800 */
[----:B------:R1:W-:Y:S04]  /*13cc0*/  STL.64 [R1+0x1b8], R88 ;  /* 0x0001b85801007387 */ /* 0x0003e80000100a00 */
[----:B-1----:R-:W4:Y:S04]  /*13cd0*/  LDL.LU.64 R88, [R1+0x10] ;  /* 0x0000100001587983 */ /* 0x002f280000300a00 */
[----:B------:R1:W-:Y:S04]  /*13ce0*/  STL.64 [R1+0x1b0], R92 ;  /* 0x0001b05c01007387 */ /* 0x0003e80000100a00 */
[----:B-1----:R-:W4:Y:S04]  /*13cf0*/  LDL.64 R92, [R1+0x108] ;  /* 0x00010800015c7983 */ /* 0x002f280000100a00 */
[----:B------:R2:W-:Y:S04]  /*13d00*/  STL [R1+0x1a8], R215 ;  /* 0x0001a8d701007387 */ /* 0x0005e80000100800 */
[----:B--23--:R-:W2:Y:S04]  /*13d10*/  LDL.LU R215, [R1+0xc] ;  /* 0x00000c0001d77983 */ /* 0x00cea80000300800 */
[----:B------:R4:W-:Y:S04]  /*13d20*/  STL.64 [R1+0x1a0], R42 ;  /* 0x0001a02a01007387 */ /* 0x0009e80000100a00 */
[----:B------:R-:W3:Y:S01]  /*13d30*/  LDL.64 R76, [R1+0x148] ;  /* 0x00014800014c7983 */ /* 0x000ee20000100a00 */
[----:B------:R-:W-:Y:S01]  /*13d40*/  UIADD3 UR8, UPT, UPT, UR25, -0x4, URZ ;  /* 0xfffffffc19087890 */ /* 0x000fe2000fffe0ff */
[----:B----4-:R-:W-:Y:S01]  /*13d50*/  IMAD.MOV.U32 R43, RZ, RZ, R0 ;  /* 0x000000ffff2b7224 */ /* 0x010fe200078e0000 */
[----:B------:R-:W-:-:S04]  /*13d60*/  FMNMX3.FTZ R0, R252, R191, R183, !PT ;  /* 0x000000bffc007276 */ /* 0x000fc800078100b7 */
[----:B------:R-:W-:-:S04]  /*13d70*/  FMNMX3.FTZ R0, R0, R188, R177, !PT ;  /* 0x000000bc00007276 */ /* 0x000fc800078100b1 */
[----:B------:R-:W-:-:S04]  /*13d80*/  FMNMX3.FTZ R3, R0, R174, R105, !PT ;  /* 0x000000ae00037276 */ /* 0x000fc80007810069 */
[----:B------:R-:W-:Y:S01]  /*13d90*/  FMNMX3.FTZ R4, R3, R65, R61, !PT ;  /* 0x0000004103047276 */ /* 0x000fe2000781003d */
[----:B------:R-:W-:-:S05]  /*13da0*/  IMAD.U32 R0, RZ, RZ, UR23 ;  /* 0x00000017ff007e24 */ /* 0x000fca000f8e00ff */
[----:B------:R-:W-:Y:S02]  /*13db0*/  LOP3.LUT R0, R0, UR8, R73, 0x96, !PT ;  /* 0x0000000800007c12 */ /* 0x000fe4000f8e9649 */
[----:B------:R-:W-:-:S04]  /*13dc0*/  FMNMX3.FTZ R5, R251, R206, R195, !PT ;  /* 0x000000cefb057276 */ /* 0x000fc800078100c3 */
[----:B------:R-:W-:Y:S01]  /*13dd0*/  FMNMX3.FTZ R5, R5, R208, R200, !PT ;  /* 0x000000d005057276 */ /* 0x000fe200078100c8 */
[----:B------:R-:W-:-:S03]  /*13de0*/  IMAD.WIDE.U32 R8, R0, -0x326172a9, RZ ;  /* 0xcd9e8d5700087825 */ /* 0x000fc600078e00ff */
[----:B------:R-:W-:Y:S02]  /*13df0*/  FMNMX3.FTZ R5, R5, R190, R181, !PT ;  /* 0x000000be05057276 */ /* 0x000fe400078100b5 */
[----:B--2---:R-:W-:-:S04]  /*13e00*/  FMNMX3.FTZ R2, R215, R205, R193, !PT ;  /* 0x000000cdd7027276 */ /* 0x004fc800078100c1 */
[----:B------:R-:W-:Y:S02]  /*13e10*/  FMNMX3.FTZ R3, R2, R189, R180, !PT ;  /* 0x000000bd02037276 */ /* 0x000fe400078100b4 */
[----:B------:R-:W-:-:S04]  /*13e20*/  FMNMX3.FTZ R2, R4, R58, R56, !PT ;  /* 0x0000003a04027276 */ /* 0x000fc80007810038 */
[----:B------:R-:W-:Y:S02]  /*13e30*/  FMNMX3.FTZ R2, R2, R41, R27, !PT ;  /* 0x0000002902027276 */ /* 0x000fe4000781001b */
[----:B------:R-:W-:Y:S02]  /*13e40*/  FMNMX3.FTZ R3, R3, R176, R172, !PT ;  /* 0x000000b003037276 */ /* 0x000fe400078100ac */
[----:B------:R-:W-:Y:S02]  /*13e50*/  FMNMX3.FTZ R6, R2, R24, R20, !PT ;  /* 0x0000001802067276 */ /* 0x000fe40007810014 */
[----:B------:R-:W-:Y:S02]  /*13e60*/  FMNMX3.FTZ R0, R3, R100, R64, !PT ;  /* 0x0000006403007276 */ /* 0x000fe40007810040 */
[----:B------:R-:W-:Y:S02]  /*13e70*/  FMNMX3.FTZ R6, R6, R16, R13, !PT ;  /* 0x0000001006067276 */ /* 0x000fe4000781000d */
[----:B------:R-:W-:-:S02]  /*13e80*/  FMNMX3.FTZ R3, R5, R178, R173, !PT ;  /* 0x000000b205037276 */ /* 0x000fc400078100ad */
[----:B------:R-:W-:Y:S01]  /*13e90*/  LOP3.LUT R4, R92, UR16, R9, 0x96, !PT ;  /* 0x000000105c047c12 */ /* 0x000fe2000f8e9609 */
[----:B------:R-:W1:Y:S01]  /*13ea0*/  SHFL.BFLY PT, R11, R6, 0x2, 0x1f ;  /* 0x0c401f00060b7f89 */ /* 0x000e6200000e0000 */
[----:B------:R-:W-:Y:S02]  /*13eb0*/  FMNMX3.FTZ R3, R3, R107, R66, !PT ;  /* 0x0000006b03037276 */ /* 0x000fe40007810042 */
[----:B------:R-:W-:Y:S01]  /*13ec0*/  LOP3.LUT R2, R8, UR31, R89, 0x96, !PT ;  /* 0x0000001f08027c12 */ /* 0x000fe2000f8e9659 */
[----:B------:R-:W-:Y:S01]  /*13ed0*/  IMAD.WIDE.U32 R4, R4, -0x2daee0ad, RZ ;  /* 0xd2511f5304047825 */ /* 0x000fe200078e00ff */
[----:B------:R-:W-:-:S03]  /*13ee0*/  FMNMX3.FTZ R7, R3, R62, R55, !PT ;  /* 0x0000003e03077276 */ /* 0x000fc60007810037 */
[----:B------:R-:W-:Y:S01]  /*13ef0*/  IMAD.WIDE.U32 R2, R2, -0x2daee0ad, RZ ;  /* 0xd2511f5302027825 */ /* 0x000fe200078e00ff */
[----:B------:R-:W-:Y:S02]  /*13f00*/  FMNMX3.FTZ R7, R7, R53, R31, !PT ;  /* 0x0000003507077276 */ /* 0x000fe4000781001f */
[----:B---3--:R-:W-:Y:S02]  /*13f10*/  LOP3.LUT R10, R76, UR30, R5, 0x96, !PT ;  /* 0x0000001e4c0a7c12 */ /* 0x008fe4000f8e9605 */
[----:B------:R-:W-:Y:S02]  /*13f20*/  LOP3.LUT R5, R4, UR28, R3, 0x96, !PT ;  /* 0x0000001c04057c12 */ /* 0x000fe4000f8e9603 */
[----:B------:R-:W-:Y:S02]  /*13f30*/  FMNMX3.FTZ R4, R43, R207, R204, !PT ;  /* 0x000000cf2b047276 */ /* 0x000fe400078100cc */
[----:B------:R-:W-:Y:S02]  /*13f40*/  FMNMX3.FTZ R3, R7, R25, R23, !PT ;  /* 0x0000001907037276 */ /* 0x000fe40007810017 */
[----:B------:R-:W-:-:S03]  /*13f50*/  FMNMX3.FTZ R4, R4, R194, R182, !PT ;  /* 0x000000c204047276 */ /* 0x000fc600078100b6 */
[----:B------:R-:W2:Y:S01]  /*13f60*/  SHFL.BFLY PT, R14, R3, 0x2, 0x1f ;  /* 0x0c401f00030e7f89 */ /* 0x000ea200000e0000 */
[----:B------:R-:W-:Y:S02]  /*13f70*/  FMNMX3.FTZ R4, R4, R179, R175, !PT ;  /* 0x000000b304047276 */ /* 0x000fe400078100af */
[----:B-1----:R-:W-:Y:S02]  /*13f80*/  FMNMX.FTZ R6, R6, R11, !PT ;  /* 0x0000000b06067209 */ /* 0x002fe40007810000 */
[----:B------:R-:W-:Y:S01]  /*13f90*/  FMNMX3.FTZ R7, R4, R106, R67, !PT ;  /* 0x0000006a04077276 */ /* 0x000fe20007810043 */
[----:B------:R-:W-:Y:S01]  /*13fa0*/  IMAD.WIDE.U32 R10, R10, -0x326172a9, RZ ;  /* 0xcd9e8d570a0a7825 */ /* 0x000fe200078e00ff */
[----:B------:R-:W-:-:S03]  /*13fb0*/  FMNMX3.FTZ R0, R0, R60, R57, !PT ;  /* 0x0000003c00007276 */ /* 0x000fc60007810039 */
[----:B------:R-:W-:Y:S01]  /*13fc0*/  IMAD.WIDE.U32 R4, R5, -0x326172a9, RZ ;  /* 0xcd9e8d5705047825 */ /* 0x000fe200078e00ff */
[----:B------:R-:W-:Y:S02]  /*13fd0*/  FMNMX3.FTZ R7, R7, R63, R59, !PT ;  /* 0x0000003f07077276 */ /* 0x000fe4000781003b */
[----:B------:R-:W-:Y:S02]  /*13fe0*/  FMNMX3.FTZ R0, R0, R52, R30, !PT ;  /* 0x0000003400007276 */ /* 0x000fe4000781001e */
[----:B------:R-:W-:Y:S02]  /*13ff0*/  LOP3.LUT R10, R10, UR24, R5, 0x96, !PT ;  /* 0x000000180a0a7c12 */ /* 0x000fe4000f8e9605 */
[----:B------:R-:W-:Y:S02]  /*14000*/  FMNMX3.FTZ R5, R7, R54, R36, !PT ;  /* 0x0000003607057276 */ /* 0x000fe40007810024 */
[----:B------:R-:W-:Y:S02]  /*14010*/  LOP3.LUT R11, R88, UR29, R11, 0x96, !PT ;  /* 0x0000001d580b7c12 */ /* 0x000fe4000f8e960b */
[----:B------:R-:W-:-:S02]  /*14020*/  FMNMX3.FTZ R0, R0, R26, R21, !PT ;  /* 0x0000001a00007276 */ /* 0x000fc40007810015 */
[----:B------:R-:W-:Y:S01]  /*14030*/  FMNMX3.FTZ R5, R5, R28, R22, !PT ;  /* 0x0000001c05057276 */ /* 0x000fe20007810016 */
[----:B------:R-:W-:Y:S01]  /*14040*/  IMAD.WIDE.U32 R32, R11, -0x2daee0ad, RZ ;  /* 0xd2511f530b207825 */ /* 0x000fe200078e00ff */
[----:B------:R-:W-:Y:S02]  /*14050*/  FMNMX3.FTZ R0, R0, R19, R12, !PT ;  /* 0x0000001300007276 */ /* 0x000fe4000781000c */
[----:B------:R-:W-:Y:S02]  /*14060*/  FMNMX3.FTZ R101, R5, R18, R17, !PT ;  /* 0x0000001205657276 */ /* 0x000fe40007810011 */
[----:B--2---:R-:W-:Y:S01]  /*14070*/  FMNMX.FTZ R3, R3, R14, !PT ;  /* 0x0000000e03037209 */ /* 0x004fe20007810000 */
[----:B------:R-:W1:Y:S01]  /*14080*/  SHFL.BFLY PT, R102, R0, 0x2, 0x1f ;  /* 0x0c401f0000667f89 */ /* 0x000e6200000e0000 */
[----:B------:R-:W-:-:S03]  /*14090*/  LOP3.LUT R14, R2, UR19, R33, 0x96, !PT ;  /* 0x00000013020e7c12 */ /* 0x000fc6000f8e9621 */
[----:B------:R-:W2:Y:S04]  /*140a0*/  SHFL.BFLY PT, R2, R101, 0x2, 0x1f ;  /* 0x0c401f0065027f89 */ /* 0x000ea800000e0000 */
[----:B------:R-:W3:Y:S01]  /*140b0*/  SHFL.BFLY PT, R103, R6, 0x1, 0x1f ;  /* 0x0c201f0006677f89 */ /* 0x000ee200000e0000 */
[----:B------:R-:W-:-:S04]  /*140c0*/  IMAD.WIDE.U32 R44, R10, -0x2daee0ad, RZ ;  /* 0xd2511f530a2c7825 */ /* 0x000fc800078e00ff */
[----:B------:R-:W-:Y:S01]  /*140d0*/  IMAD.WIDE.U32 R14, R14, -0x326172a9, RZ ;  /* 0xcd9e8d570e0e7825 */ /* 0x000fe200078e00ff */
[----:B------:R-:W4:Y:S04]  /*140e0*/  SHFL.BFLY PT, R104, R3, 0x1, 0x1f ;  /* 0x0c201f0003687f89 */ /* 0x000f2800000e0000 */
[----:B------:R-:W-:Y:S02]  /*140f0*/  LOP3.LUT R10, R4, UR15, R15, 0x96, !PT ;  /* 0x0000000f040a7c12 */ /* 0x000fe4000f8e960f */
[----:B-1----:R-:W-:Y:S02]  /*14100*/  FMNMX.FTZ R102, R0, R102, !PT ;  /* 0x0000006600667209 */ /* 0x002fe40007810000 */
[----:B------:R-:W-:Y:S02]  /*14110*/  LOP3.LUT R0, R32, UR5, R45, 0x96, !PT ;  /* 0x0000000520007c12 */ /* 0x000fe4000f8e962d */
[----:B--2---:R-:W-:Y:S01]  /*14120*/  FMNMX.FTZ R101, R101, R2, !PT ;  /* 0x0000000265657209 */ /* 0x004fe20007810000 */
[----:B------:R-:W1:Y:S02]  /*14130*/  SHFL.BFLY PT, R4, R102, 0x1, 0x1f ;  /* 0x0c201f0066047f89 */ /* 0x000e6400000e0000 */
[----:B------:R-:W-:-:S02]  /*14140*/  IMAD.WIDE.U32 R220, R0, -0x326172a9, RZ ;  /* 0xcd9e8d5700dc7825 */ /* 0x000fc400078e00ff */
[----:B------:R-:W2:Y:S02]  /*14150*/  SHFL.BFLY PT, R2, R101, 0x1, 0x1f ;  /* 0x0c201f0065027f89 */ /* 0x000ea400000e0000 */
[----:B------:R-:W-:Y:S01]  /*14160*/  IMAD.MOV.U32 R0, RZ, RZ, R220 ;  /* 0x000000ffff007224 */ /* 0x000fe200078e00dc */
[----:B---3--:R-:W-:-:S04]  /*14170*/  FMNMX.FTZ R103, R6, R103, !PT ;  /* 0x0000006706677209 */ /* 0x008fc80007810000 */
[----:B------:R-:W-:Y:S02]  /*14180*/  LOP3.LUT R0, R0, 0xff, RZ, 0xc0, !PT ;  /* 0x000000ff00007812 */ /* 0x000fe400078ec0ff */
[C---:B------:R-:W-:Y:S02]  /*14190*/  FSETP.NEU.FTZ.AND P0, PT, R103.reuse, -INF , PT ;  /* 0xff8000006700780b */ /* 0x040fe40003f1d000 */
[----:B------:R-:W-:Y:S01]  /*141a0*/  ISETP.LE.U32.AND P5, PT, R0, UR6, PT ;  /* 0x0000000600007c0c */ /* 0x000fe2000bfa3070 */
[----:B------:R-:W-:Y:S01]  /*141b0*/  FMUL.FTZ R0, R103, UR32 ;  /* 0x0000002067007c20 */ /* 0x000fe20008410000 */
[----:B----4-:R-:W-:-:S04]  /*141c0*/  FMNMX.FTZ R104, R3, R104, !PT ;  /* 0x0000006803687209 */ /* 0x010fc80007810000 */
[----:B------:R-:W-:Y:S02]  /*141d0*/  FSEL R0, R0, RZ, P0 ;  /* 0x000000ff00007208 */ /* 0x000fe40000000000 */
[----:B-1----:R-:W-:Y:S02]  /*141e0*/  FMNMX.FTZ R102, R102, R4, !PT ;  /* 0x0000000466667209 */ /* 0x002fe40007810000 */
[----:B------:R-:W-:Y:S02]  /*141f0*/  LOP3.LUT R14, R14, UR14, R221, 0x96, !PT ;  /* 0x0000000e0e0e7c12 */ /* 0x000fe4000f8e96dd */
[----:B--2---:R-:W-:Y:S01]  /*14200*/  FMNMX.FTZ R101, R101, R2, !PT ;  /* 0x0000000265657209 */ /* 0x004fe20007810000 */
[----:B------:R-:W-:Y:S01]  /*14210*/  FMUL.FTZ R2, R104, UR32 ;  /* 0x0000002068027c20 */ /* 0x000fe20008410000 */
[--C-:B------:R-:W-:Y:S01]  /*14220*/  FFMA.FTZ R6, R183, UR32, -R0.reuse ;  /* 0x00000020b7067c23 */ /* 0x100fe20008010800 */
[--C-:B------:R-:W-:Y:S01]  /*14230*/  FFMA.FTZ R29, R177, UR32, -R0.reuse ;  /* 0x00000020b11d7c23 */ /* 0x100fe20008010800 */
[--C-:B------:R-:W-:Y:S01]  /*14240*/  FFMA.FTZ R32, R174, UR32, -R0.reuse ;  /* 0x00000020ae207c23 */ /* 0x100fe20008010800 */
[--C-:B------:R-:W-:Y:S01]  /*14250*/  FFMA.FTZ R33, R105, UR32, -R0.reuse ;  /* 0x0000002069217c23 */ /* 0x100fe20008010800 */
[----:B------:R-:W-:Y:S01]  /*14260*/  FSETP.NEU.FTZ.AND P2, PT, R104, -INF , PT ;  /* 0xff8000006800780b */ /* 0x000fe20003f5d000 */
        /* <DEDUP_REMOVED lines=12> */
[C---:B------:R-:W-:Y:S01]  /*14330*/  FMUL.FTZ R0, R102.reuse, UR32 ;  /* 0x0000002066007c20 */ /* 0x040fe20008410000 */
[----:B------:R-:W-:-:S02]  /*14340*/  FSETP.NEU.FTZ.AND P3, PT, R102, -INF , PT ;  /* 0xff8000006600780b */ /* 0x000fc40003f7d000 */
[----:B------:R-:W-:Y:S02]  /*14350*/  FSEL R2, R2, RZ, P2 ;  /* 0x000000ff02027208 */ /* 0x000fe40001000000 */
[----:B------:R-:W-:Y:S02]  /*14360*/  LOP3.LUT R3, R14, 0xffff, RZ, 0xc0, !PT ;  /* 0x0000ffff0e037812 */ /* 0x000fe400078ec0ff */
[----:B------:R-:W-:Y:S02]  /*14370*/  FSEL R0, R0, RZ, P3 ;  /* 0x000000ff00007208 */ /* 0x000fe40001800000 */
[----:B------:R-:W-:Y:S01]  /*14380*/  SHF.R.U32.HI R4, RZ, 0x8, R3 ;  /* 0x00000008ff047819 */ /* 0x000fe20000011603 */
[----:B------:R-:W-:Y:S02]  /*14390*/  FFMA.FTZ R3, R206, UR32, -R2 ;  /* 0x00000020ce037c23 */ /* 0x000fe40008010802 */
[--C-:B------:R-:W-:Y:S02]  /*143a0*/  FFMA.FTZ R188, R180, UR32, -R0.reuse ;  /* 0x00000020b4bc7c23 */ /* 0x100fe40008010800 */
[----:B------:R1:W-:Y:S01]  /*143b0*/  MUFU.EX2 R180, R3 ;  /* 0x0000000300b47308 */ /* 0x0003e20000000800 */
[--C-:B------:R-:W-:Y:S01]  /*143c0*/  FFMA.FTZ R196, R172, UR32, -R0.reuse ;  /* 0x00000020acc47c23 */ /* 0x100fe20008010800 */
[--C-:B------:R-:W-:Y:S01]  /*143d0*/  FFMA.FTZ R205, R205, UR32, -R0.reuse ;  /* 0x00000020cdcd7c23 */ /* 0x100fe20008010800 */
[--C-:B------:R-:W-:Y:S01]  /*143e0*/  FFMA.FTZ R193, R193, UR32, -R0.reuse ;  /* 0x00000020c1c17c23 */ /* 0x100fe20008010800 */
[--C-:B------:R-:W-:Y:S01]  /*143f0*/  FFMA.FTZ R189, R189, UR32, -R0.reuse ;  /* 0x00000020bdbd7c23 */ /* 0x100fe20008010800 */
[----:B------:R-:W-:Y:S01]  /*14400*/  FFMA.FTZ R191, R176, UR32, -R0 ;  /* 0x00000020b0bf7c23 */ /* 0x000fe20008010800 */
[----:B-1----:R-:W-:-:S04]  /*14410*/  FFMA.FTZ R3, R195, UR32, -R2 ;  /* 0x00000020c3037c23 */ /* 0x002fc80008010802 */
[----:B------:R1:W2:Y:S01]  /*14420*/  MUFU.EX2 R172, R3 ;  /* 0x0000000300ac7308 */ /* 0x0002a20000000800 */
        /* <DEDUP_REMOVED lines=11> */
[----:B-1----:R-:W-:Y:S02]  /*144e0*/  LOP3.LUT R3, R4, 0xffff, RZ, 0xc0, !PT ;  /* 0x0000ffff04037812 */ /* 0x002fe400078ec0ff */
[----:B------:R-:W-:Y:S02]  /*144f0*/  FSETP.NEU.FTZ.AND P4, PT, R101, -INF , PT ;  /* 0xff8000006500780b */ /* 0x000fe40003f9d000 */
[----:B------:R-:W-:Y:S01]  /*14500*/  ISETP.LE.U32.AND P1, PT, R3, UR6, PT ;  /* 0x0000000603007c0c */ /* 0x000fe2000bf23070 */
[----:B------:R-:W-:Y:S01]  /*14510*/  FMUL.FTZ R3, R101, UR32 ;  /* 0x0000002065037c20 */ /* 0x000fe20008410000 */
[----:B------:R-:W-:Y:S02]  /*14520*/  FSEL R7, R103, RZ, P0 ;  /* 0x000000ff67077208 */ /* 0x000fe40000000000 */
[----:B------:R-:W-:Y:S02]  /*14530*/  ISETP.LE.U32.AND P0, PT, R0, UR6, PT ;  /* 0x0000000600007c0c */ /* 0x000fe4000bf03070 */
[----:B------:R-:W-:-:S02]  /*14540*/  FSEL R0, R3, RZ, P4 ;  /* 0x000000ff03007208 */ /* 0x000fc40002000000 */
[----:B--2---:R-:W-:-:S04]  /*14550*/  F2FP.BF16.F32.PACK_AB R3, R172, R180 ;  /* 0x000000b4ac03723e */ /* 0x004fc800000010ff */
[C---:B------:R-:W-:Y:S02]  /*14560*/  PRMT R30, R3.reuse, 0x7610, R30 ;  /* 0x00007610031e7816 */ /* 0x040fe4000000001e */
[----:B------:R-:W-:-:S03]  /*14570*/  PRMT R27, R3, 0x7632, R27 ;  /* 0x00007632031b7816 */ /* 0x000fc6000000001b */
[----:B------:R-:W-:Y:S02]  /*14580*/  @!P0 HFMA2.BF16_V2 R13, -RZ.H0_H0, RZ.H0_H0, -R30.H0_H0 ;  /* 0x200000ffff0d8231 */ /* 0x000fe4000034091e */
        /* <DEDUP_REMOVED lines=16> */
[----:B------:R-:W-:-:S02]  /*14690*/  PRMT R0, R14, 0x7632, R0 ;  /* 0x000076320e007816 */ /* 0x000fc40000000000 */
[----:B------:R-:W-:Y:S01]  /*146a0*/  PRMT R42, R30, 0x5410, R27 ;  /* 0x000054101e2a7816 */ /* 0x000fe2000000001b */
[----:B------:R-:W-:Y:S01]  /*146b0*/  MUFU.EX2 R45, R6 ;  /* 0x00000006002d7308 */ /* 0x000fe20000000800 */
[----:B------:R-:W-:Y:S02]  /*146c0*/  @!P0 PRMT R30, R13, 0x5410, RZ ;  /* 0x000054100d1e8816 */ /* 0x000fe400000000ff */
[----:B------:R-:W-:-:S05]  /*146d0*/  LOP3.LUT R0, R0, 0xff, RZ, 0xc0, !PT ;  /* 0x000000ff00007812 */ /* 0x000fca00078ec0ff */
[----:B------:R1:W2:Y:S01]  /*146e0*/  MUFU.EX2 R13, R5 ;  /* 0x00000005000d7308 */ /* 0x0002a20000000800 */
[----:B------:R-:W-:Y:S01]  /*146f0*/  @!P1 HFMA2.BF16_V2 R12, -RZ.H0_H0, RZ.H0_H0, -R27.H0_H0 ;  /* 0x200000ffff0c9231 */ /* 0x000fe2000034091b */
[----:B------:R-:W-:Y:S02]  /*14700*/  ISETP.LE.U32.AND P0, PT, R0, UR6, PT ;  /* 0x0000000600007c0c */ /* 0x000fe4000bf03070 */
[----:B------:R-:W-:Y:S02]  /*14710*/  SHF.R.U32.HI R0, RZ, 0x18, R14 ;  /* 0x00000018ff007819 */ /* 0x000fe4000001160e */
[----:B------:R-:W-:Y:S02]  /*14720*/  @!P1 PRMT R27, R12, 0x5410, RZ ;  /* 0x000054100c1b9816 */ /* 0x000fe400000000ff */
[----:B------:R-:W-:Y:S01]  /*14730*/  ISETP.LE.U32.AND P1, PT, R0, UR6, PT ;  /* 0x0000000600007c0c */ /* 0x000fe2000bf23070 */
[--C-:B------:R-:W-:Y:S01]  /*14740*/  FFMA.FTZ R0, R208, UR32, -R2.reuse ;  /* 0x00000020d0007c23 */ /* 0x100fe20008010802 */
[----:B------:R-:W-:-:S03]  /*14750*/  FFMA.FTZ R4, R190, UR32, -R2 ;  /* 0x00000020be047c23 */ /* 0x000fc60008010802 */
[----:B------:R2:W-:Y:S01]  /*14760*/  MUFU.EX2 R50, R0 ;  /* 0x0000000000327308 */ /* 0x0005e20000000800 */
[--C-:B------:R-:W-:Y:S01]  /*14770*/  FFMA.FTZ R190, R25, UR32, -R2.reuse ;  /* 0x0000002019be7c23 */ /* 0x100fe20008010802 */
[--C-:B------:R-:W-:Y:S01]  /*14780*/  FFMA.FTZ R195, R23, UR32, -R2.reuse ;  /* 0x0000002017c37c23 */ /* 0x100fe20008010802 */
[--C-:B------:R-:W-:Y:S01]  /*14790*/  FFMA.FTZ R3, R200, UR32, -R2.reuse ;  /* 0x00000020c8037c23 */ /* 0x100fe20008010802 */
[--C-:B-1----:R-:W-:Y:S01]  /*147a0*/  FFMA.FTZ R5, R181, UR32, -R2.reuse ;  /* 0x00000020b5057c23 */ /* 0x102fe20008010802 */
[--C-:B------:R-:W-:Y:S01]  /*147b0*/  FFMA.FTZ R6, R178, UR32, -R2.reuse ;  /* 0x00000020b2067c23 */ /* 0x100fe20008010802 */
[--C-:B------:R-:W-:Y:S01]  /*147c0*/  FFMA.FTZ R12, R173, UR32, -R2.reuse ;  /* 0x00000020ad0c7c23 */ /* 0x100fe20008010802 */
[--C-:B------:R-:W-:Y:S01]  /*147d0*/  FFMA.FTZ R34, R107, UR32, -R2.reuse ;  /* 0x000000206b227c23 */ /* 0x100fe20008010802 */
[----:B------:R-:W-:Y:S01]  /*147e0*/  FFMA.FTZ R35, R66, UR32, -R2 ;  /* 0x0000002042237c23 */ /* 0x000fe20008010802 */
[----:B--2---:R-:W-:-:S04]  /*147f0*/  F2FP.BF16.F32.PACK_AB R0, R45, R13 ;  /* 0x0000000d2d00723e */ /* 0x004fc800000010ff */
[----:B------:R-:W-:Y:S01]  /*14800*/  PRMT R25, R0, 0x7610, R25 ;  /* 0x0000761000197816 */ /* 0x000fe20000000019 */
[--C-:B------:R-:W-:Y:S01]  /*14810*/  FFMA.FTZ R62, R62, UR32, -R2.reuse ;  /* 0x000000203e3e7c23 */ /* 0x100fe20008010802 */
[--C-:B------:R-:W-:Y:S01]  /*14820*/  FFMA.FTZ R55, R55, UR32, -R2.reuse ;  /* 0x0000002037377c23 */ /* 0x100fe20008010802 */
[--C-:B------:R-:W-:Y:S01]  /*14830*/  FFMA.FTZ R53, R53, UR32, -R2.reuse ;  /* 0x0000002035357c23 */ /* 0x100fe20008010802 */
[----:B------:R-:W-:Y:S01]  /*14840*/  FFMA.FTZ R48, R31, UR32, -R2 ;  /* 0x000000201f307c23 */ /* 0x000fe20008010802 */
[----:B------:R-:W-:Y:S01]  /*14850*/  PRMT R23, R0, 0x7632, R23 ;  /* 0x0000763200177816 */ /* 0x000fe20000000017 */
[----:B------:R-:W-:Y:S01]  /*14860*/  @!P0 HFMA2.BF16_V2 R17, -RZ.H0_H0, RZ.H0_H0, -R25.H0_H0 ;  /* 0x200000ffff118231 */ /* 0x000fe20000340919 */
[----:B------:R-:W-:Y:S01]  /*14870*/  PRMT R2, R220, 0x7771, RZ ;  /* 0x00007771dc027816 */ /* 0x000fe200000000ff */
[----:B------:R1:W-:Y:S01]  /*14880*/  STL [R1+0x198], R212 ;  /* 0x000198d401007387 */ /* 0x0003e20000100800 */
[----:B------:R-:W-:Y:S01]  /*14890*/  PRMT R244, R25, 0x5410, R23 ;  /* 0x0000541019f47816 */ /* 0x000fe20000000017 */
[----:B------:R2:W3:Y:S01]  /*148a0*/  MUFU.EX2 R46, R3 ;  /* 0x00000003002e7308 */ /* 0x0004e20000000800 */
[----:B------:R-:W-:Y:S01]  /*148b0*/  @!P0 PRMT R25, R17, 0x5410, RZ ;  /* 0x0000541011198816 */ /* 0x000fe200000000ff */
[----:B------:R4:W-:Y:S01]  /*148c0*/  STL [R1+0x194], R211 ;  /* 0x000194d301007387 */ /* 0x0009e20000100800 */
[----:B------:R-:W-:-:S03]  /*148d0*/  ISETP.GT.U32.AND P0, PT, R2, UR6, PT ;  /* 0x0000000602007c0c */ /* 0x000fc6000bf04070 */
[----:B------:R4:W-:Y:S04]  /*148e0*/  STL [R1+0x190], R210 ;  /* 0x000190d201007387 */ /* 0x0009e80000100800 */
[----:B------:R4:W-:Y:S04]  /*148f0*/  STL [R1+0x18c], R192 ;  /* 0x00018cc001007387 */ /* 0x0009e80000100800 */
[----:B--2---:R-:W2:Y:S01]  /*14900*/  LDL.64 R2, [R1+0x110] ;  /* 0x0001100001027983 */ /* 0x004ea20000100a00 */
[----:B------:R-:W-:-:S04]  /*14910*/  IMAD.WIDE.U32 R10, R10, -0x2daee0ad, RZ ;  /* 0xd2511f530a0a7825 */ /* 0x000fc800078e00ff */
[----:B------:R-:W-:Y:S02]  /*14920*/  @!P1 HFMA2.BF16_V2 R16, -RZ.H0_H0, RZ.H0_H0, -R23.H0_H0 ;  /* 0x200000ffff109231 */ /* 0x000fe40000340917 */
[----:B------:R-:W-:-:S03]  /*14930*/  IMAD.MOV.U32 R0, RZ, RZ, R10 ;  /* 0x000000ffff007224 */ /* 0x000fc600078e000a */
[----:B------:R-:W-:Y:S02]  /*14940*/  @!P1 PRMT R23, R16, 0x5410, RZ ;  /* 0x0000541010179816 */ /* 0x000fe400000000ff */
[----:B------:R-:W-:-:S04]  /*14950*/  LOP3.LUT R0, R0, 0xff, RZ, 0xc0, !PT ;  /* 0x000000ff00007812 */ /* 0x000fc800078ec0ff */
[----:B------:R-:W-:Y:S02]  /*14960*/  ISETP.LE.U32.AND P1, PT, R0, UR6, PT ;  /* 0x0000000600007c0c */ /* 0x000fe4000bf23070 */
[----:B---3--:R-:W-:Y:S02]  /*14970*/  F2FP.BF16.F32.PACK_AB R0, R46, R50 ;  /* 0x000000322e00723e */ /* 0x008fe400000010ff */
[----:B------:R-:W-:Y:S02]  /*14980*/  LOP3.LUT R28, R44, UR4, R11, 0x96, !PT ;  /* 0x000000042c1c7c12 */ /* 0x000fe4000f8e960b */
[C---:B------:R-:W-:Y:S02]  /*14990*/  PRMT R26, R0.reuse, 0x7610, R26 ;  /* 0x00007610001a7816 */ /* 0x040fe4000000001a */
[----:B------:R-:W-:Y:S02]  /*149a0*/  PRMT R24, R0, 0x7632, R24 ;  /* 0x0000763200187816 */ /* 0x000fe40000000018 */
[----:B------:R-:W-:Y:S01]  /*149b0*/  PRMT R0, R28, 0x7632, R0 ;  /* 0x000076321c007816 */ /* 0x000fe20000000000 */
[----:B------:R-:W-:Y:S01]  /*149c0*/  MUFU.EX2 R15, R15 ;  /* 0x0000000f000f7308 */ /* 0x000fe20000000800 */
[----:B------:R-:W-:-:S02]  /*149d0*/  @!P5 HFMA2.BF16_V2 R19, -RZ.H0_H0, RZ.H0_H0, -R26.H0_H0 ;  /* 0x200000ffff13d231 */ /* 0x000fc4000034091a */
[----:B------:R-:W-:Y:S01]  /*149e0*/  IMAD.MOV.U32 R44, RZ, RZ, R42 ;  /* 0x000000ffff2c7224 */ /* 0x000fe200078e002a */
[----:B------:R-:W-:Y:S01]  /*149f0*/  LOP3.LUT R0, R0, 0xff, RZ, 0xc0, !PT ;  /* 0x000000ff00007812 */ /* 0x000fe200078ec0ff */
[----:B------:R-:W-:-:S03]  /*14a00*/  @P0 HFMA2.BF16_V2 R18, -RZ.H0_H0, RZ.H0_H0, -R24.H0_H0 ;  /* 0x200000ffff120231 */ /* 0x000fc60000340918 */
[----:B------:R-:W3:Y:S01]  /*14a10*/  MUFU.EX2 R29, R29 ;  /* 0x0000001d001d7308 */ /* 0x000ee20000000800 */
[----:B------:R-:W-:Y:S02]  /*14a20*/  PRMT R42, R26, 0x5410, R24 ;  /* 0x000054101a2a7816 */ /* 0x000fe40000000018 */
[----:B------:R-:W-:Y:S02]  /*14a30*/  @!P5 PRMT R26, R19, 0x5410, RZ ;  /* 0x00005410131ad816 */ /* 0x000fe400000000ff */
[----:B------:R-:W-:Y:S02]  /*14a40*/  ISETP.LE.U32.AND P5, PT, R0, UR6, PT ;  /* 0x0000000600007c0c */ /* 0x000fe4000bfa3070 */
[----:B------:R-:W-:Y:S02]  /*14a50*/  PRMT R0, R220, 0x7772, RZ ;  /* 0x00007772dc007816 */ /* 0x000fe400000000ff */
[----:B------:R-:W-:Y:S01]  /*14a60*/  @P0 PRMT R24, R18, 0x5410, RZ ;  /* 0x0000541012180816 */ /* 0x000fe200000000ff */
[----:B------:R-:W-:Y:S01]  /*14a70*/  MUFU.EX2 R11, R4 ;  /* 0x00000004000b7308 */ /* 0x000fe20000000800 */
[----:B------:R-:W-:-:S02]  /*14a80*/  IMAD.MOV.U32 R16, RZ, RZ, R72 ;  /* 0x000000ffff107224 */ /* 0x000fc400078e0048 */
[----:B------:R-:W-:Y:S02]  /*14a90*/  IMAD.MOV.U32 R17, RZ, RZ, R73 ;  /* 0x000000ffff117224 */ /* 0x000fe400078e0049 */
[----:B------:R-:W4:Y:S03]  /*14aa0*/  LDL.LU.64 R72, [R1+0x1d8] ;  /* 0x0001d80001487983 */ /* 0x000f260000300a00 */
[----:B------:R1:W1:Y:S01]  /*14ab0*/  MUFU.EX2 R67, R5 ;  /* 0x0000000500437308 */ /* 0x0002620000000800 */
[----:B--2---:R-:W-:Y:S01]  /*14ac0*/  IMAD.MOV.U32 R19, RZ, RZ, R3 ;  /* 0x000000ffff137224 */ /* 0x004fe200078e0003 */
[----:B------:R-:W-:Y:S01]  /*14ad0*/  PRMT R3, R220, 0x7773, RZ ;  /* 0x00007773dc037816 */ /* 0x000fe200000000ff */
[----:B------:R-:W-:Y:S01]  /*14ae0*/  IMAD.MOV.U32 R18, RZ, RZ, R2 ;  /* 0x000000ffff127224 */ /* 0x000fe200078e0002 */
[----:B------:R-:W-:Y:S02]  /*14af0*/  FSEL R2, R104, RZ, P2 ;  /* 0x000000ff68027208 */ /* 0x000fe40001000000 */
[----:B------:R-:W-:Y:S01]  /*14b00*/  ISETP.GT.U32.AND P2, PT, R0, UR6, PT ;  /* 0x0000000600007c0c */ /* 0x000fe2000bf44070 */
[----:B------:R-:W-:Y:S01]  /*14b10*/  FADD.FTZ R0, R252, -R7 ;  /* 0x80000007fc007221 */ /* 0x000fe20000010000 */
[----:B------:R-:W-:Y:S01]  /*14b20*/  ISETP.GT.U32.AND P0, PT, R3, UR6, PT ;  /* 0x0000000603007c0c */ /* 0x000fe2000bf04070 */
[----:B------:R-:W-:Y:S01]  /*14b30*/  FADD.FTZ R2, R251, -R2 ;  /* 0x80000002fb027221 */ /* 0x000fe20000010000 */
[----:B------:R-:W2:Y:S01]  /*14b40*/  LDL.LU R252, [R1+0x1d4] ;  /* 0x0001d40001fc7983 */ /* 0x000ea20000300800 */
[----:B------:R-:W-:Y:S01]  /*14b50*/  FMUL.FTZ R3, R0, UR32 ;  /* 0x0000002000037c20 */ /* 0x000fe20008410000 */
[----:B---3--:R-:W-:Y:S01]  /*14b60*/  F2FP.BF16.F32.PACK_AB R0, R29, R15 ;  /* 0x0000000f1d00723e */ /* 0x008fe200000010ff */
[----:B------:R-:W-:Y:S01]  /*14b70*/  FMUL.FTZ R2, R2, UR32 ;  /* 0x0000002002027c20 */ /* 0x000fe20008410000 */
[----:B------:R-:W-:Y:S01]  /*14b80*/  IMAD.MOV.U32 R7, RZ, RZ, R40 ;  /* 0x000000ffff077224 */ /* 0x000fe200078e0028 */
[----:B-1----:R-:W3:Y:S01]  /*14b90*/  LDL.LU R5, [R1+0x160] ;  /* 0x0001600001057983 */ /* 0x002ee20000300800 */
[----:B------:R-:W-:-:S02]  /*14ba0*/  PRMT R22, R0, 0x7610, R22 ;  /* 0x0000761000167816 */ /* 0x000fc40000000016 */
[----:B------:R-:W-:Y:S01]  /*14bb0*/  PRMT R238, R0, 0x7632, R238 ;  /* 0x0000763200ee7816 */ /* 0x000fe200000000ee */
[----:B------:R1:W3:Y:S01]  /*14bc0*/  MUFU.EX2 R4, R2 ;  /* 0x0000000200047308 */ /* 0x0002e20000000800 */
[----:B------:R-:W2:Y:S01]  /*14bd0*/  LDL.LU R251, [R1+0x1d0] ;  /* 0x0001d00001fb7983 */ /* 0x000ea20000300800 */
[----:B------:R-:W-:Y:S02]  /*14be0*/  @P2 HFMA2.BF16_V2 R21, -RZ.H0_H0, RZ.H0_H0, -R22.H0_H0 ;  /* 0x200000ffff152231 */ /* 0x000fe40000340916 */
[----:B------:R-:W-:Y:S01]  /*14bf0*/  @P0 HFMA2.BF16_V2 R20, -RZ.H0_H0, RZ.H0_H0, -R238.H0_H0 ;  /* 0x200000ffff140231 */ /* 0x000fe200003409ee */
[----:B------:R-:W-:Y:S02]  /*14c00*/  PRMT R40, R22, 0x5410, R238 ;  /* 0x0000541016287816 */ /* 0x000fe400000000ee */
[----:B------:R-:W-:Y:S01]  /*14c10*/  @P2 PRMT R22, R21, 0x5410, RZ ;  /* 0x0000541015162816 */ /* 0x000fe200000000ff */
[----:B------:R-:W-:Y:S01]  /*14c20*/  IMAD.MOV.U32 R21, RZ, RZ, R77 ;  /* 0x000000ffff157224 */ /* 0x000fe200078e004d */
[----:B------:R-:W-:Y:S01]  /*14c30*/  @P0 PRMT R238, R20, 0x5410, RZ ;  /* 0x0000541014ee0816 */ /* 0x000fe200000000ff */
[----:B------:R-:W-:-:S02]  /*14c40*/  IMAD.MOV.U32 R20, RZ, RZ, R76 ;  /* 0x000000ffff147224 */ /* 0x000fc400078e004c */
[----:B------:R-:W2:Y:S01]  /*14c50*/  LDL.LU.64 R76, [R1+0x1c8] ;  /* 0x0001c800014c7983 */ /* 0x000ea20000300a00 */
[----:B-1----:R-:W-:-:S04]  /*14c60*/  LOP3.LUT R2, R28, 0xff, RZ, 0xc0, !PT ;  /* 0x000000ff1c027812 */ /* 0x002fc800078ec0ff */
[----:B------:R-:W-:Y:S02]  /*14c70*/  ISETP.LE.U32.AND P2, PT, R2, UR6, PT ;  /* 0x0000000602007c0c */ /* 0x000fe4000bf43070 */
[----:B------:R-:W4:Y:S01]  /*14c80*/  LDL.LU R2, [R1+0x15c] ;  /* 0x00015c0001027983 */ /* 0x000f220000300800 */
[----:B------:R-:W-:Y:S01]  /*14c90*/  LOP3.LUT R0, R28, 0xffff, RZ, 0xc0, !PT ;  /* 0x0000ffff1c007812 */ /* 0x000fe200078ec0ff */
[----:B------:R-:W4:Y:S03]  /*14ca0*/  MUFU.EX2 R3, R3 ;  /* 0x0000000300037308 */ /* 0x000f260000000800 */
[----:B------:R-:W-:-:S04]  /*14cb0*/  SHF.R.U32.HI R0, RZ, 0x8, R0 ;  /* 0x00000008ff007819 */ /* 0x000fc80000011600 */
[----:B------:R-:W-:-:S04]  /*14cc0*/  LOP3.LUT R0, R0, 0xffff, RZ, 0xc0, !PT ;  /* 0x0000ffff00007812 */ /* 0x000fc800078ec0ff */
[----:B------:R-:W-:Y:S02]  /*14cd0*/  ISETP.LE.U32.AND P0, PT, R0, UR6, PT ;  /* 0x0000000600007c0c */ /* 0x000fe4000bf03070 */
[----:B------:R-:W-:-:S04]  /*14ce0*/  F2FP.BF16.F32.PACK_AB R0, R67, R11 ;  /* 0x0000000b4300723e */ /* 0x000fc800000010ff */
[C---:B------:R-:W-:Y:S02]  /*14cf0*/  PRMT R236, R0.reuse, 0x7632, R236 ;  /* 0x0000763200ec7816 */ /* 0x040fe400000000ec */
[----:B------:R-:W-:-:S05]  /*14d00*/  PRMT R237, R0, 0x7610, R237 ;  /* 0x0000761000ed7816 */ /* 0x000fca00000000ed */
[----:B------:R-:W-:Y:S01]  /*14d10*/  @!P0 HFMA2.BF16_V2 R31, -RZ.H0_H0, RZ.H0_H0, -R236.H0_H0 ;  /* 0x200000ffff1f8231 */ /* 0x000fe200003409ec */
[----:B------:R-:W-:Y:S01]  /*14d20*/  PRMT R0, R10, 0x7771, RZ ;  /* 0x000077710a007816 */ /* 0x000fe200000000ff */
[----:B------:R-:W-:Y:S01]  /*14d30*/  MUFU.EX2 R32, R32 ;  /* 0x0000002000207308 */ /* 0x000fe20000000800 */
[----:B------:R-:W-:Y:S01]  /*14d40*/  @!P2 HFMA2.BF16_V2 R36, -RZ.H0_H0, RZ.H0_H0, -R237.H0_H0 ;  /* 0x200000ffff24a231 */ /* 0x000fe200003409ed */
[----:B------:R-:W-:Y:S01]  /*14d50*/  UIADD3 UR25, UPT, UPT, UR25, -0x3, URZ ;  /* 0xfffffffd19197890 */ /* 0x000fe2000fffe0ff */
[----:B---3--:R-:W-:-:S04]  /*14d60*/  FFMA.FTZ R5, R5, R4, R180 ;  /* 0x0000000405057223 */ /* 0x008fc800000100b4 */
[----:B------:R-:W-:Y:S01]  /*14d70*/  FADD.FTZ R5, R172, R5 ;  /* 0x00000005ac057221 */ /* 0x000fe20000010000 */
[----:B------:R-:W-:Y:S02]  /*14d80*/  PRMT R172, R237, 0x5410, R236 ;  /* 0x00005410edac7816 */ /* 0x000fe400000000ec */
[----:B------:R-:W-:Y:S02]  /*14d90*/  @!P0 PRMT R236, R31, 0x5410, RZ ;  /* 0x000054101fec8816 */ /* 0x000fe400000000ff */
[----:B------:R-:W-:Y:S01]  /*14da0*/  MUFU.EX2 R31, R12 ;  /* 0x0000000c001f7308 */ /* 0x000fe20000000800 */
[----:B----4-:R-:W-:-:S04]  /*14db0*/  FFMA.FTZ R2, R2, R3, R13 ;  /* 0x0000000302027223 */ /* 0x010fc8000001000d */
[----:B------:R-:W-:-:S03]  /*14dc0*/  FADD.FTZ R2, R45, R2 ;  /* 0x000000022d027221 */ /* 0x000fc60000010000 */
[----:B------:R1:W3:Y:S01]  /*14dd0*/  MUFU.EX2 R45, R33 ;  /* 0x00000021002d7308 */ /* 0x0002e20000000800 */
[----:B------:R-:W-:Y:S02]  /*14de0*/  ISETP.GT.U32.AND P0, PT, R0, UR6, PT ;  /* 0x0000000600007c0c */ /* 0x000fe4000bf04070 */
[----:B------:R-:W-:Y:S01]  /*14df0*/  SHF.R.U32.HI R0, RZ, 0x18, R28 ;  /* 0x00000018ff007819 */ /* 0x000fe2000001161c */
[----:B-1----:R-:W-:Y:S02]  /*14e00*/  IMAD.MOV.U32 R33, RZ, RZ, R7 ;  /* 0x000000ffff217224 */ /* 0x002fe400078e0007 */
[----:B------:R-:W-:Y:S02]  /*14e10*/  FADD.FTZ R7, R15, R2 ;  /* 0x000000020f077221 */ /* 0x000fe40000010000 */
[----:B------:R-:W1:Y:S01]  /*14e20*/  MUFU.EX2 R15, R6 ;  /* 0x00000006000f7308 */ /* 0x000e620000000800 */
[----:B------:R-:W-:Y:S02]  /*14e30*/  @!P2 PRMT R237, R36, 0x5410, RZ ;  /* 0x0000541024eda816 */ /* 0x000fe400000000ff */
[----:B------:R-:W-:-:S02]  /*14e40*/  ISETP.LE.U32.AND P2, PT, R0, UR6, PT ;  /* 0x0000000600007c0c */ /* 0x000fc4000bf43070 */
[----:B---3--:R-:W-:Y:S02]  /*14e50*/  F2FP.BF16.F32.PACK_AB R2, R45, R32 ;  /* 0x000000202d02723e */ /* 0x008fe400000010ff */
[----:B-1----:R-:W-:-:S04]  /*14e60*/  F2FP.BF16.F32.PACK_AB R0, R31, R15 ;  /* 0x0000000f1f00723e */ /* 0x002fc800000010ff */
[C---:B------:R-:W-:Y:S02]  /*14e70*/  PRMT R230, R0.reuse, 0x7610, R230 ;  /* 0x0000761000e67816 */ /* 0x040fe400000000e6 */
[----:B------:R-:W-:Y:S01]  /*14e80*/  PRMT R228, R0, 0x7632, R228 ;  /* 0x0000763200e47816 */ /* 0x000fe200000000e4 */
[----:B------:R-:W-:Y:S01]  /*14e90*/  IMAD.U32 R0, RZ, RZ, UR23 ;  /* 0x00000017ff007e24 */ /* 0x000fe2000f8e00ff */
[----:B------:R-:W-:-:S04]  /*14ea0*/  PRMT R231, R2, 0x7610, R231 ;  /* 0x0000761002e77816 */ /* 0x000fc800000000e7 */
[----:B------:R-:W-:Y:S02]  /*14eb0*/  LOP3.LUT R0, R0, UR25, R17, 0x96, !PT ;  /* 0x0000001900007c12 */ /* 0x000fe4000f8e9611 */
[----:B------:R-:W-:Y:S01]  /*14ec0*/  PRMT R229, R2, 0x7632, R229 ;  /* 0x0000763202e57816 */ /* 0x000fe200000000e5 */
[----:B------:R-:W-:Y:S02]  /*14ed0*/  FADD.FTZ R2, R29, R7 ;  /* 0x000000071d027221 */ /* 0x000fe40000010000 */
[----:B------:R-:W-:-:S04]  /*14ee0*/  IMAD.WIDE.U32 R6, R0, -0x326172a9, RZ ;  /* 0xcd9e8d5700067825 */ /* 0x000fc800078e00ff */
[----:B------:R-:W-:Y:S02]  /*14ef0*/  @!P5 HFMA2.BF16_V2 R41, -RZ.H0_H0, RZ.H0_H0, -R231.H0_H0 ;  /* 0x200000ffff29d231 */ /* 0x000fe400003409e7 */
[----:B------:R-:W-:Y:S01]  /*14f00*/  IMAD.MOV.U32 R13, RZ, RZ, R40 ;  /* 0x000000ffff0d7224 */ /* 0x000fe200078e0028 */
[----:B------:R-:W-:Y:S01]  /*14f10*/  LOP3.LUT R16, R92, UR16, R7, 0x96, !PT ;  /* 0x000000105c107c12 */ /* 0x000fe2000f8e9607 */
[----:B------:R-:W-:Y:S02]  /*14f20*/  @P0 HFMA2.BF16_V2 R37, -RZ.H0_H0, RZ.H0_H0, -R228.H0_H0 ;  /* 0x200000ffff250231 */ /* 0x000fe400003409e4 */
[----:B------:R-:W-:Y:S01]  /*14f30*/  FADD.FTZ R5, R50, R5 ;  /* 0x0000000532057221 */ /* 0x000fe20000010000 */
[----:B------:R-:W-:Y:S01]  /*14f40*/  IMAD.MOV.U32 R180, RZ, RZ, R13 ;  /* 0x000000ffffb47224 */ /* 0x000fe200078e000d */
[----:B------:R-:W-:Y:S01]  /*14f50*/  PRMT R13, R231, 0x5410, R229 ;  /* 0x00005410e70d7816 */ /* 0x000fe200000000e5 */
[----:B------:R-:W-:Y:S01]  /*14f60*/  IMAD.WIDE.U32 R16, R16, -0x2daee0ad, RZ ;  /* 0xd2511f5310107825 */ /* 0x000fe200078e00ff */
[----:B------:R-:W-:Y:S01]  /*14f70*/  @!P5 PRMT R231, R41, 0x5410, RZ ;  /* 0x0000541029e7d816 */ /* 0x000fe200000000ff */
[----:B------:R-:W3:Y:S01]  /*14f80*/  LDL.LU R40, [R1+0x1c0] ;  /* 0x0001c00001287983 */ /* 0x000ee20000300800 */
[----:B------:R-:W-:-:S02]  /*14f90*/  PRMT R41, R230, 0x5410, R228 ;  /* 0x00005410e6297816 */ /* 0x000fc400000000e4 */
[----:B------:R-:W-:Y:S01]  /*14fa0*/  @P0 PRMT R228, R37, 0x5410, RZ ;  /* 0x0000541025e40816 */ /* 0x000fe200000000ff */
[----:B------:R-:W-:Y:S01]  /*14fb0*/  IMAD.MOV.U32 R37, RZ, RZ, R89 ;  /* 0x000000ffff257224 */ /* 0x000fe200078e0059 */
[----:B------:R-:W-:Y:S01]  /*14fc0*/  LOP3.LUT R20, R20, UR30, R17, 0x96, !PT ;  /* 0x0000001e14147c12 */ /* 0x000fe2000f8e9611 */
[----:B------:R-:W-:-:S03]  /*14fd0*/  FADD.FTZ R5, R46, R5 ;  /* 0x000000052e057221 */ /* 0x000fc60000010000 */
[----:B------:R-:W-:Y:S01]  /*14fe0*/  LOP3.LUT R12, R6, UR31, R37, 0x96, !PT ;  /* 0x0000001f060c7c12 */ /* 0x000fe2000f8e9625 */
[----:B------:R-:W-:Y:S02]  /*14ff0*/  IMAD.MOV.U32 R36, RZ, RZ, R88 ;  /* 0x000000ffff247224 */ /* 0x000fe400078e0058 */
[----:B------:R-:W-:Y:S01]  /*15000*/  FADD.FTZ R5, R11, R5 ;  /* 0x000000050b057221 */ /* 0x000fe20000010000 */
[----:B------:R-:W-:Y:S01]  /*15010*/  IMAD.WIDE.U32 R20, R20, -0x326172a9, RZ ;  /* 0xcd9e8d5714147825 */ /* 0x000fe200078e00ff */
[----:B------:R-:W4:Y:S03]  /*15020*/  LDL.LU.64 R88, [R1+0x1b8] ;  /* 0x0001b80001587983 */ /* 0x000f260000300a00 */
[----:B------:R-:W-:Y:S01]  /*15030*/  IMAD.MOV.U32 R11, RZ, RZ, R13 ;  /* 0x000000ffff0b7224 */ /* 0x000fe200078e000d */
[----:B------:R-:W-:Y:S01]  /*15040*/  LOP3.LUT R0, R36, UR29, R21, 0x96, !PT ;  /* 0x0000001d24007c12 */ /* 0x000fe2000f8e9615 */
[----:B------:R-:W-:Y:S01]  /*15050*/  IMAD.WIDE.U32 R12, R12, -0x2daee0ad, RZ ;  /* 0xd2511f530c0c7825 */ /* 0x000fe200078e00ff */
[----:B------:R-:W3:Y:S03]  /*15060*/  LDL.LU.64 R92, [R1+0x1b0] ;  /* 0x0001b000015c7983 */ /* 0x000ee60000300a00 */
[----:B------:R-:W-:Y:S01]  /*15070*/  IMAD.MOV.U32 R36, RZ, RZ, R18 ;  /* 0x000000ffff247224 */ /* 0x000fe200078e0012 */
[----:B------:R-:W-:Y:S01]  /*15080*/  LOP3.LUT R18, R16, UR28, R13, 0x96, !PT ;  /* 0x0000001c10127c12 */ /* 0x000fe2000f8e960d */
[----:B------:R-:W-:-:S04]  /*15090*/  IMAD.MOV.U32 R37, RZ, RZ, R19 ;  /* 0x000000ffff257224 */ /* 0x000fc800078e0013 */
[----:B------:R-:W-:-:S04]  /*150a0*/  IMAD.WIDE.U32 R18, R18, -0x326172a9, RZ ;  /* 0xcd9e8d5712127825 */ /* 0x000fc800078e00ff */
[----:B------:R-:W-:Y:S01]  /*150b0*/  IMAD.MOV.U32 R29, RZ, RZ, R206 ;  /* 0x000000ffff1d7224 */ /* 0x000fe200078e00ce */
[----:B------:R-:W-:Y:S01]  /*150c0*/  LOP3.LUT R16, R20, UR24, R19, 0x96, !PT ;  /* 0x0000001814107c12 */ /* 0x000fe2000f8e9613 */
[----:B------:R-:W-:Y:S02]  /*150d0*/  IMAD.MOV.U32 R50, RZ, RZ, R42 ;  /* 0x000000ffff327224 */ /* 0x000fe400078e002a */
[----:B------:R-:W-:Y:S02]  /*150e0*/  IMAD.MOV.U32 R206, RZ, RZ, R43 ;  /* 0x000000ffffce7224 */ /* 0x000fe400078e002b */
[----:B------:R-:W2:Y:S04]  /*150f0*/  LDL.LU.64 R42, [R1+0x18] ;  /* 0x00001800012a7983 */ /* 0x000ea80000300a00 */
[----:B------:R-:W4:Y:S01]  /*15100*/  LDL.LU.64 R20, [R1+0xd8] ;  /* 0x0000d80001147983 */ /* 0x000f220000300a00 */
[----:B------:R-:W-:-:S02]  /*15110*/  @!P2 HFMA2.BF16_V2 R39, -RZ.H0_H0, RZ.H0_H0, -R229.H0_H0 ;  /* 0x200000ffff27a231 */ /* 0x000fc400003409e5 */
[----:B------:R-:W-:-:S03]  /*15120*/  FADD.FTZ R2, R32, R2 ;  /* 0x0000000220027221 */ /* 0x000fc60000010000 */
[----:B------:R-:W-:Y:S01]  /*15130*/  @!P2 PRMT R229, R39, 0x5410, RZ ;  /* 0x0000541027e5a816 */ /* 0x000fe200000000ff */
[----:B------:R-:W-:Y:S02]  /*15140*/  IMAD.MOV.U32 R39, RZ, RZ, R33 ;  /* 0x000000ffff277224 */ /* 0x000fe400078e0021 */
[----:B------:R-:W-:-:S04]  /*15150*/  IMAD.WIDE.U32 R32, R0, -0x2daee0ad, RZ ;  /* 0xd2511f5300207825 */ /* 0x000fc800078e00ff */
[----:B------:R-:W-:Y:S01]  /*15160*/  @!P1 HFMA2.BF16_V2 R38, -RZ.H0_H0, RZ.H0_H0, -R230.H0_H0 ;  /* 0x200000ffff269231 */ /* 0x000fe200003409e6 */
[----:B------:R-:W-:Y:S01]  /*15170*/  LOP3.LUT R12, R12, UR19, R33, 0x96, !PT ;  /* 0x000000130c0c7c12 */ /* 0x000fe2000f8e9621 */
[----:B------:R-:W-:-:S03]  /*15180*/  IMAD.WIDE.U32 R16, R16, -0x2daee0ad, RZ ;  /* 0xd2511f5310107825 */ /* 0x000fc600078e00ff */
[----:B------:R-:W-:Y:S01]  /*15190*/  @!P1 PRMT R230, R38, 0x5410, RZ ;  /* 0x0000541026e69816 */ /* 0x000fe200000000ff */
[----:B------:R-:W-:Y:S01]  /*151a0*/  IMAD.WIDE.U32 R12, R12, -0x326172a9, RZ ;  /* 0xcd9e8d570c0c7825 */ /* 0x000fe200078e00ff */
[----:B------:R-:W-:-:S03]  /*151b0*/  LOP3.LUT R0, R32, UR5, R17, 0x96, !PT ;  /* 0x0000000520007c12 */ /* 0x000fc6000f8e9611 */
[----:B------:R-:W-:Y:S02]  /*151c0*/  IMAD.MOV.U32 R38, RZ, RZ, R180 ;  /* 0x000000ffff267224 */ /* 0x000fe400078e00b4 */
[----:B------:R-:W-:Y:S01]  /*151d0*/  IMAD.MOV.U32 R180, RZ, RZ, R44 ;  /* 0x000000ffffb47224 */ /* 0x000fe200078e002c */
[----:B------:R-:W-:Y:S01]  /*151e0*/  LOP3.LUT R44, R18, UR15, R13, 0x96, !PT ;  /* 0x0000000f122c7c12 */ /* 0x000fe2000f8e960d */
[----:B------:R-:W-:Y:S02]  /*151f0*/  IMAD.MOV.U32 R13, RZ, RZ, R11 ;  /* 0x000000ffff0d7224 */ /* 0x000fe400078e000b */
[----:B------:R-:W-:Y:S01]  /*15200*/  MUFU.EX2 R11, R61 ;  /* 0x0000003d000b7308 */ /* 0x000fe20000000800 */
[----:B------:R-:W-:-:S07]  /*15210*/  FADD.FTZ R2, R45, R2 ;  /* 0x000000022d027221 */ /* 0x000fce0000010000 */
[----:B------:R-:W-:Y:S08]  /*15220*/  MUFU.EX2 R34, R34 ;  /* 0x0000002200227308 */ /* 0x000ff00000000800 */
[----:B------:R-:W-:Y:S01]  /*15230*/  MUFU.EX2 R35, R35 ;  /* 0x0000002300237308 */ /* 0x000fe20000000800 */
[----:B------:R-:W-:-:S07]  /*15240*/  IMAD.MOV.U32 R33, RZ, RZ, R244 ;  /* 0x000000ffff217224 */ /* 0x000fce00078e00f4 */
[----:B------:R-:W-:Y:S08]  /*15250*/  MUFU.EX2 R62, R62 ;  /* 0x0000003e003e7308 */ /* 0x000ff00000000800 */
[----:B------:R-:W-:Y:S01]  /*15260*/  MUFU.EX2 R55, R55 ;  /* 0x0000003700377308 */ /* 0x000fe20000000800 */
[----:B------:R-:W-:-:S04]  /*15270*/  FADD.FTZ R5, R67, R5 ;  /* 0x0000000543057221 */ /* 0x000fc80000010000 */
[----:B------:R-:W-:Y:S01]  /*15280*/  FADD.FTZ R5, R15, R5 ;  /* 0x000000050f057221 */ /* 0x000fe20000010000 */
[----:B------:R-:W-:-:S04]  /*15290*/  IMAD.WIDE.U32 R44, R44, -0x2daee0ad, RZ ;  /* 0xd2511f532c2c7825 */ /* 0x000fc800078e00ff */
[----:B------:R-:W-:Y:S01]  /*152a0*/  FADD.FTZ R5, R31, R5 ;  /* 0x000000051f057221 */ /* 0x000fe20000010000 */
[----:B------:R-:W-:Y:S02]  /*152b0*/  IMAD.MOV.U32 R31, RZ, RZ, R206 ;  /* 0x000000ffff1f7224 */ /* 0x000fe400078e00ce */
[----:B------:R-:W-:Y:S02]  /*152c0*/  IMAD.MOV.U32 R32, RZ, RZ, R50 ;  /* 0x000000ffff207224 */ /* 0x000fe400078e0032 */
[----:B----4-:R-:W-:Y:S02]  /*152d0*/  IMAD.MOV.U32 R18, RZ, RZ, R20 ;  /* 0x000000ffff127224 */ /* 0x010fe400078e0014 */
[----:B------:R-:W-:Y:S02]  /*152e0*/  IMAD.MOV.U32 R19, RZ, RZ, R21 ;  /* 0x000000ffff137224 */ /* 0x000fe400078e0015 */
[----:B------:R-:W-:Y:S02]  /*152f0*/  IMAD.MOV.U32 R21, RZ, RZ, R38 ;  /* 0x000000ffff157224 */ /* 0x000fe400078e0026 */
[----:B------:R-:W-:-:S02]  /*15300*/  IMAD.MOV.U32 R20, RZ, RZ, R39 ;  /* 0x000000ffff147224 */ /* 0x000fc400078e0027 */
[----:B------:R-:W-:-:S05]  /*15310*/  IMAD.WIDE.U32 R38, R0, -0x326172a9, RZ ;  /* 0xcd9e8d5700267825 */ /* 0x000fca00078e00ff */
[----:B------:R-:W-:-:S04]  /*15320*/  LOP3.LUT R46, R12, UR14, R39, 0x96, !PT ;  /* 0x0000000e0c2e7c12 */ /* 0x000fc8000f8e9627 */
[----:B------:R-:W-:Y:S01]  /*15330*/  LOP3.LUT R0, R46, 0xffff, RZ, 0xc0, !PT ;  /* 0x0000ffff2e007812 */ /* 0x000fe200078ec0ff */
[----:B------:R-:W1:Y:S03]  /*15340*/  MUFU.EX2 R12, R65 ;  /* 0x00000041000c7308 */ /* 0x000e660000000800 */
[----:B------:R-:W-:-:S04]  /*15350*/  SHF.R.U32.HI R0, RZ, 0x8, R0 ;  /* 0x00000008ff007819 */ /* 0x000fc80000011600 */
[----:B------:R-:W-:-:S04]  /*15360*/  LOP3.LUT R0, R0, 0xffff, RZ, 0xc0, !PT ;  /* 0x0000ffff00007812 */ /* 0x000fc800078ec0ff */
[----:B------:R-:W-:Y:S02]  /*15370*/  ISETP.LE.U32.AND P0, PT, R0, UR6, PT ;  /* 0x0000000600007c0c */ /* 0x000fe4000bf03070 */
[----:B------:R-:W-:-:S04]  /*15380*/  PRMT R0, R10, 0x7772, RZ ;  /* 0x000077720a007816 */ /* 0x000fc800000000ff */
[----:B------:R-:W-:Y:S02]  /*15390*/  ISETP.GT.U32.AND P2, PT, R0, UR6, PT ;  /* 0x0000000600007c0c */ /* 0x000fe4000bf44070 */
[----:B------:R-:W-:-:S04]  /*153a0*/  PRMT R0, R10, 0x7773, RZ ;  /* 0x000077730a007816 */ /* 0x000fc800000000ff */
[----:B------:R-:W-:Y:S02]  /*153b0*/  ISETP.GT.U32.AND P1, PT, R0, UR6, PT ;  /* 0x0000000600007c0c */ /* 0x000fe4000bf24070 */
[----:B-1----:R-:W-:-:S04]  /*153c0*/  F2FP.BF16.F32.PACK_AB R0, R11, R12 ;  /* 0x0000000c0b00723e */ /* 0x002fc800000010ff */
[C---:B------:R-:W-:Y:S02]  /*153d0*/  PRMT R226, R0.reuse, 0x7610, R226 ;  /* 0x0000761000e27816 */ /* 0x040fe400000000e2 */
[----:B------:R-:W-:Y:S02]  /*153e0*/  PRMT R227, R0, 0x7632, R227 ;  /* 0x0000763200e37816 */ /* 0x000fe400000000e3 */
[----:B------:R-:W-:-:S04]  /*153f0*/  PRMT R0, R46, 0x7632, R0 ;  /* 0x000076322e007816 */ /* 0x000fc80000000000 */
[----:B------:R-:W-:-:S04]  /*15400*/  LOP3.LUT R0, R0, 0xff, RZ, 0xc0, !PT ;  /* 0x000000ff00007812 */ /* 0x000fc800078ec0ff */
[----:B------:R-:W-:Y:S01]  /*15410*/  ISETP.LE.U32.AND P5, PT, R0, UR6, PT ;  /* 0x0000000600007c0c */ /* 0x000fe2000bfa3070 */
[----:B------:R-:W-:Y:S01]  /*15420*/  FADD.FTZ R0, R12, R2 ;  /* 0x000000020c007221 */ /* 0x000fe20000010000 */
[----:B------:R-:W-:-:S03]  /*15430*/  @P1 HFMA2.BF16_V2 R47, -RZ.H0_H0, RZ.H0_H0, -R227.H0_H0 ;  /* 0x200000ffff2f1231 */ /* 0x000fc600003409e3 */
[----:B------:R-:W-:Y:S01]  /*15440*/  FADD.FTZ R2, R11, R0 ;  /* 0x000000000b027221 */ /* 0x000fe20000010000 */
[----:B------:R-:W-:Y:S02]  /*15450*/  LOP3.LUT R0, R46, 0xff, RZ, 0xc0, !PT ;  /* 0x000000ff2e007812 */ /* 0x000fe400078ec0ff */
[----:B------:R-:W-:Y:S02]  /*15460*/  PRMT R244, R226, 0x5410, R227 ;  /* 0x00005410e2f47816 */ /* 0x000fe400000000e3 */
[----:B------:R-:W-:Y:S02]  /*15470*/  @P1 PRMT R227, R47, 0x5410, RZ ;  /* 0x000054102fe31816 */ /* 0x000fe400000000ff */
[----:B------:R-:W-:Y:S02]  /*15480*/  ISETP.LE.U32.AND P1, PT, R0, UR6, PT ;  /* 0x0000000600007c0c */ /* 0x000fe4000bf23070 */
[----:B------:R-:W-:Y:S01]  /*15490*/  F2FP.BF16.F32.PACK_AB R0, R35, R34 ;  /* 0x000000222300723e */ /* 0x000fe200000010ff */
[----:B------:R-:W-:Y:S01]  /*154a0*/  @P2 HFMA2.BF16_V2 R49, -RZ.H0_H0, RZ.H0_H0, -R226.H0_H0 ;  /* 0x200000ffff312231 */ /* 0x000fe200003409e2 */
[----:B------:R-:W1:Y:S02]  /*154b0*/  MUFU.EX2 R11, R58 ;  /* 0x0000003a000b7308 */ /* 0x000e640000000800 */
[----:B------:R-:W-:-:S02]  /*154c0*/  PRMT R225, R0, 0x7610, R225 ;  /* 0x0000761000e17816 */ /* 0x000fc400000000e1 */
[----:B------:R-:W-:Y:S02]  /*154d0*/  PRMT R224, R0, 0x7632, R224 ;  /* 0x0000763200e07816 */ /* 0x000fe400000000e0 */
[----:B------:R-:W-:Y:S02]  /*154e0*/  SHF.R.U32.HI R0, RZ, 0x18, R46 ;  /* 0x00000018ff007819 */ /* 0x000fe4000001162e */
[----:B------:R4:W3:Y:S01]  /*154f0*/  MUFU.EX2 R12, R105 ;  /* 0x00000069000c7308 */ /* 0x0008e20000000800 */
[----:B------:R-:W-:Y:S02]  /*15500*/  @P2 PRMT R226, R49, 0x5410, RZ ;  /* 0x0000541031e22816 */ /* 0x000fe400000000ff */
[----:B------:R-:W-:Y:S01]  /*15510*/  ISETP.LE.U32.AND P2, PT, R0, UR6, PT ;  /* 0x0000000600007c0c */ /* 0x000fe2000bf43070 */
[----:B------:R-:W-:Y:S02]  /*15520*/  IMAD.MOV.U32 R0, RZ, RZ, R38 ;  /* 0x000000ffff007224 */ /* 0x000fe400078e0026 */
[----:B------:R-:W-:Y:S01]  /*15530*/  @!P1 HFMA2.BF16_V2 R51, -RZ.H0_H0, RZ.H0_H0, -R225.H0_H0 ;  /* 0x200000ffff339231 */ /* 0x000fe200003409e1 */
[----:B------:R-:W-:-:S02]  /*15540*/  PRMT R65, R225, 0x5410, R224 ;  /* 0x00005410e1417816 */ /* 0x000fc400000000e0 */
[----:B------:R-:W-:Y:S02]  /*15550*/  LOP3.LUT R0, R0, 0xff, RZ, 0xc0, !PT ;  /* 0x000000ff00007812 */ /* 0x000fe400078ec0ff */
[----:B------:R-:W-:Y:S02]  /*15560*/  @!P1 PRMT R225, R51, 0x5410, RZ ;  /* 0x0000541033e19816 */ /* 0x000fe400000000ff */
[----:B------:R-:W-:Y:S01]  /*15570*/  ISETP.LE.U32.AND P1, PT, R0, UR6, PT ;  /* 0x0000000600007c0c */ /* 0x000fe2000bf23070 */
[----:B------:R-:W-:Y:S02]  /*15580*/  @!P0 HFMA2.BF16_V2 R52, -RZ.H0_H0, RZ.H0_H0, -R224.H0_H0 ;  /* 0x200000ffff348231 */ /* 0x000fe400003409e0 */
[----:B-1----:R-:W-:Y:S01]  /*15590*/  FADD.FTZ R2, R11, R2 ;  /* 0x000000020b027221 */ /* 0x002fe20000010000 */
[----:B------:R-:W-:Y:S01]  /*155a0*/  LOP3.LUT R47, R16, UR4, R45, 0x96, !PT ;  /* 0x00000004102f7c12 */ /* 0x000fe2000f8e962d */
[----:B----4-:R-:W-:Y:S01]  /*155b0*/  IMAD.MOV.U32 R105, RZ, RZ, R13 ;  /* 0x000000ffff697224 */ /* 0x010fe200078e000d */
[----:B---3--:R-:W-:Y:S01]  /*155c0*/  F2FP.BF16.F32.PACK_AB R0, R12, R11 ;  /* 0x0000000b0c00723e */ /* 0x008fe200000010ff */
[----:B------:R-:W3:Y:S03]  /*155d0*/  LDL.64 R50, [R1+0x150] ;  /* 0x0001500001327983 */ /* 0x000ee60000100a00 */
[----:B------:R-:W-:-:S02]  /*155e0*/  PRMT R223, R0, 0x7610, R223 ;  /* 0x0000761000df7816 */ /* 0x000fc400000000df */
[----:B------:R-:W-:Y:S02]  /*155f0*/  PRMT R222, R0, 0x7632, R222 ;  /* 0x0000763200de7816 */ /* 0x000fe400000000de */
[----:B------:R-:W-:Y:S02]  /*15600*/  PRMT R0, R38, 0x7771, RZ ;  /* 0x0000777126007816 */ /* 0x000fe400000000ff */
[----:B------:R-:W-:Y:S02]  /*15610*/  @!P0 PRMT R224, R52, 0x5410, RZ ;  /* 0x0000541034e08816 */ /* 0x000fe400000000ff */
[----:B------:R-:W-:Y:S02]  /*15620*/  ISETP.GT.U32.AND P0, PT, R0, UR6, PT ;  /* 0x0000000600007c0c */ /* 0x000fe4000bf04070 */
[----:B------:R-:W-:Y:S01]  /*15630*/  F2FP.BF16.F32.PACK_AB R0, R55, R62 ;  /* 0x0000003e3700723e */ /* 0x000fe200000010ff */
[----:B------:R-:W-:-:S03]  /*15640*/  @!P5 HFMA2.BF16_V2 R56, -RZ.H0_H0, RZ.H0_H0, -R223.H0_H0 ;  /* 0x200000ffff38d231 */ /* 0x000fc600003409df */
[C---:B------:R-:W-:Y:S02]  /*15650*/  PRMT R221, R0.reuse, 0x7610, R221 ;  /* 0x0000761000dd7816 */ /* 0x040fe400000000dd */
[----:B------:R-:W-:Y:S02]  /*15660*/  PRMT R219, R0, 0x7632, R219 ;  /* 0x0000763200db7816 */ /* 0x000fe400000000db */
[----:B------:R-:W-:Y:S01]  /*15670*/  PRMT R0, R38, 0x7772, RZ ;  /* 0x0000777226007816 */ /* 0x000fe200000000ff */
[----:B------:R-:W-:Y:S01]  /*15680*/  @!P2 HFMA2.BF16_V2 R54, -RZ.H0_H0, RZ.H0_H0, -R222.H0_H0 ;  /* 0x200000ffff36a231 */ /* 0x000fe200003409de */
[----:B------:R-:W-:Y:S01]  /*15690*/  PRMT R206, R223, 0x5410, R222 ;  /* 0x00005410dfce7816 */ /* 0x000fe200000000de */
[----:B------:R-:W-:Y:S01]  /*156a0*/  FADD.FTZ R11, R34, R5 ;  /* 0x00000005220b7221 */ /* 0x000fe20000010000 */
[----:B------:R-:W-:Y:S01]  /*156b0*/  @!P5 PRMT R223, R56, 0x5410, RZ ;  /* 0x0000541038dfd816 */ /* 0x000fe200000000ff */
[----:B------:R-:W-:Y:S01]  /*156c0*/  FADD.FTZ R5, R12, R2 ;  /* 0x000000020c057221 */ /* 0x000fe20000010000 */
[----:B------:R-:W-:Y:S01]  /*156d0*/  ISETP.GT.U32.AND P5, PT, R0, UR6, PT ;  /* 0x0000000600007c0c */ /* 0x000fe2000bfa4070 */
[----:B------:R-:W-:Y:S01]  /*156e0*/  MUFU.EX2 R13, R174 ;  /* 0x000000ae000d7308 */ /* 0x000fe20000000800 */
[----:B------:R-:W-:-:S02]  /*156f0*/  PRMT R0, R38, 0x7773, RZ ;  /* 0x0000777326007816 */ /* 0x000fc400000000ff */
[----:B------:R-:W-:Y:S02]  /*15700*/  @!P2 PRMT R222, R54, 0x5410, RZ ;  /* 0x0000541036dea816 */ /* 0x000fe400000000ff */
[----:B------:R-:W-:Y:S01]  /*15710*/  ISETP.GT.U32.AND P2, PT, R0, UR6, PT ;  /* 0x0000000600007c0c */ /* 0x000fe2000bf44070 */
[----:B------:R-:W-:Y:S02]  /*15720*/  @P0 HFMA2.BF16_V2 R57, -RZ.H0_H0, RZ.H0_H0, -R219.H0_H0 ;  /* 0x200000ffff390231 */ /* 0x000fe400003409db */
[----:B------:R-:W1:Y:S01]  /*15730*/  MUFU.EX2 R12, R177 ;  /* 0x000000b1000c7308 */ /* 0x000e620000000800 */
[C---:B------:R-:W-:Y:S01]  /*15740*/  PRMT R2, R47.reuse, 0x7632, R2 ;  /* 0x000076322f027816 */ /* 0x040fe20000000002 */
[----:B------:R-:W-:Y:S01]  /*15750*/  @!P1 HFMA2.BF16_V2 R59, -RZ.H0_H0, RZ.H0_H0, -R221.H0_H0 ;  /* 0x200000ffff3b9231 */ /* 0x000fe200003409dd */
[----:B------:R-:W-:Y:S01]  /*15760*/  LOP3.LUT R0, R47, 0xffff, RZ, 0xc0, !PT ;  /* 0x0000ffff2f007812 */ /* 0x000fe200078ec0ff */
[----:B------:R-:W4:Y:S01]  /*15770*/  LDL.LU R54, [R1+0x144] ;  /* 0x0001440001367983 */ /* 0x000f220000300800 */
[----:B------:R-:W-:-:S02]  /*15780*/  LOP3.LUT R2, R2, 0xff, RZ, 0xc0, !PT ;  /* 0x000000ff02027812 */ /* 0x000fc400078ec0ff */
[----:B------:R-:W-:Y:S02]  /*15790*/  SHF.R.U32.HI R0, RZ, 0x8, R0 ;  /* 0x00000008ff007819 */ /* 0x000fe40000011600 */
[----:B------:R-:W-:Y:S02]  /*157a0*/  PRMT R56, R221, 0x5410, R219 ;  /* 0x00005410dd387816 */ /* 0x000fe400000000db */
[----:B------:R-:W-:Y:S02]  /*157b0*/  @P0 PRMT R219, R57, 0x5410, RZ ;  /* 0x0000541039db0816 */ /* 0x000fe400000000ff */
[----:B------:R-:W-:Y:S01]  /*157c0*/  ISETP.LE.U32.AND P0, PT, R2, UR6, PT ;  /* 0x0000000602007c0c */ /* 0x000fe2000bf03070 */
[----:B------:R-:W-:Y:S01]  /*157d0*/  FADD.FTZ R2, R35, R11 ;  /* 0x0000000b23027221 */ /* 0x000fe20000010000 */
[----:B------:R-:W-:Y:S02]  /*157e0*/  LOP3.LUT R0, R0, 0xffff, RZ, 0xc0, !PT ;  /* 0x0000ffff00007812 */ /* 0x000fe400078ec0ff */
[----:B------:R-:W-:Y:S01]  /*157f0*/  @!P1 PRMT R221, R59, 0x5410, RZ ;  /* 0x000054103bdd9816 */ /* 0x000fe200000000ff */
[----:B------:R-:W-:Y:S01]  /*15800*/  FADD.FTZ R11, R62, R2 ;  /* 0x000000023e0b7221 */ /* 0x000fe20000010000 */
[----:B------:R-:W-:Y:S01]  /*15810*/  ISETP.LE.U32.AND P1, PT, R0, UR6, PT ;  /* 0x0000000600007c0c */ /* 0x000fe2000bf23070 */
[----:B------:R-:W-:Y:S01]  /*15820*/  IMAD.MOV.U32 R2, RZ, RZ, R44 ;  /* 0x000000ffff027224 */ /* 0x000fe200078e002c */
[----:B-1----:R-:W-:-:S04]  /*15830*/  F2FP.BF16.F32.PACK_AB R0, R12, R13 ;  /* 0x0000000d0c00723e */ /* 0x002fc800000010ff */
[C---:B------:R-:W-:Y:S02]  /*15840*/  PRMT R218, R0.reuse, 0x7610, R218 ;  /* 0x0000761000da7816 */ /* 0x040fe400000000da */
[----:B------:R-:W-:Y:S01]  /*15850*/  PRMT R217, R0, 0x7632, R217 ;  /* 0x0000763200d97816 */ /* 0x000fe200000000d9 */
[----:B------:R-:W-:Y:S01]  /*15860*/  FADD.FTZ R0, R13, R5 ;  /* 0x000000050d007221 */ /* 0x000fe20000010000 */
[----:B------:R-:W-:Y:S02]  /*15870*/  LOP3.LUT R5, R2, 0xff, RZ, 0xc0, !PT ;  /* 0x000000ff02057812 */ /* 0x000fe400078ec0ff */
[----:B------:R-:W-:-:S05]  /*15880*/  FSEL R2, R101, RZ, P4 ;  /* 0x000000ff65027208 */ /* 0x000fca0002000000 */
[----:B------:R-:W-:Y:S02]  /*15890*/  FADD.FTZ R2, R31, -R2 ;  /* 0x800000021f027221 */ /* 0x000fe40000010000 */
[----:B------:R-:W3:Y:S01]  /*158a0*/  LDL.LU R31, [R1+0x164] ;  /* 0x00016400011f7983 */ /* 0x000ee20000300800 */
[----:B------:R-:W-:Y:S01]  /*158b0*/  IMAD.MOV.U32 R58, RZ, RZ, R20 ;  /* 0x000000ffff3a7224 */ /* 0x000fe200078e0014 */
[----:B------:R-:W-:Y:S08]  /*158c0*/  MUFU.EX2 R15, R53 ;  /* 0x00000035000f7308 */ /* 0x000ff00000000800 */
[----:B------:R-:W1:Y:S01]  /*158d0*/  MUFU.EX2 R20, R48 ;  /* 0x0000003000147308 */ /* 0x000e620000000800 */
[----:B------:R-:W-:-:S02]  /*158e0*/  @P2 HFMA2.BF16_V2 R60, -RZ.H0_H0, RZ.H0_H0, -R217.H0_H0 ;  /* 0x200000ffff3c2231 */ /* 0x000fc400003409d9 */
[----:B------:R-:W-:Y:S01]  /*158f0*/  FADD.FTZ R49, R12, R0 ;  /* 0x000000000c317221 */ /* 0x000fe20000010000 */
[----:B------:R-:W-:Y:S01]  /*15900*/  LOP3.LUT R0, R47, 0xff, RZ, 0xc0, !PT ;  /* 0x000000ff2f007812 */ /* 0x000fe200078ec0ff */
[----:B------:R-:W-:Y:S01]  /*15910*/  IMAD.MOV.U32 R67, RZ, RZ, R21 ;  /* 0x000000ffff437224 */ /* 0x000fe200078e0015 */
[----:B------:R-:W-:Y:S01]  /*15920*/  PRMT R57, R218, 0x5410, R217 ;  /* 0x00005410da397816 */ /* 0x000fe200000000d9 */
[----:B------:R-:W-:Y:S01]  /*15930*/  IMAD.MOV.U32 R21, RZ, RZ, R29 ;  /* 0x000000ffff157224 */ /* 0x000fe200078e001d */
[----:B------:R-:W-:Y:S01]  /*15940*/  @P2 PRMT R217, R60, 0x5410, RZ ;  /* 0x000054103cd92816 */ /* 0x000fe200000000ff */
[----:B------:R-:W-:Y:S01]  /*15950*/  IMAD.MOV.U32 R29, RZ, RZ, R41 ;  /* 0x000000ffff1d7224 */ /* 0x000fe200078e0029 */
[----:B------:R-:W-:Y:S01]  /*15960*/  ISETP.LE.U32.AND P2, PT, R0, UR6, PT ;  /* 0x0000000600007c0c */ /* 0x000fe2000bf43070 */
[----:B------:R-:W-:Y:S01]  /*15970*/  IMAD.MOV.U32 R41, RZ, RZ, R172 ;  /* 0x000000ffff297224 */ /* 0x000fe200078e00ac */
[----:B------:R2:W-:Y:S01]  /*15980*/  MUFU.EX2 R174, R184 ;  /* 0x000000b800ae7308 */ /* 0x0005e20000000800 */
[----:B------:R-:W-:Y:S01]  /*15990*/  @P5 HFMA2.BF16_V2 R63, -RZ.H0_H0, RZ.H0_H0, -R218.H0_H0 ;  /* 0x200000ffff3f5231 */ /* 0x000fe200003409da */
[----:B-1----:R-:W-:-:S06]  /*159a0*/  F2FP.BF16.F32.PACK_AB R0, R20, R15 ;  /* 0x0000000f1400723e */ /* 0x002fcc00000010ff */
[----:B------:R-:W1:Y:S01]  /*159b0*/  MUFU.EX2 R172, R183 ;  /* 0x000000b700ac7308 */ /* 0x000e620000000800 */
[C---:B------:R-:W-:Y:S02]  /*159c0*/  PRMT R216, R0.reuse, 0x7610, R216 ;  /* 0x0000761000d87816 */ /* 0x040fe400000000d8 */
[----:B------:R-:W-:Y:S01]  /*159d0*/  PRMT R214, R0, 0x7632, R214 ;  /* 0x0000763200d67816 */ /* 0x000fe200000000d6 */
[----:B------:R-:W-:Y:S01]  /*159e0*/  FADD.FTZ R0, R55, R11 ;  /* 0x0000000b37007221 */ /* 0x000fe20000010000 */
[----:B------:R-:W-:Y:S01]  /*159f0*/  FMUL.FTZ R2, R2, UR32 ;  /* 0x0000002002027c20 */ /* 0x000fe20008410000 */
[----:B------:R-:W-:Y:S02]  /*15a00*/  @P5 PRMT R218, R63, 0x5410, RZ ;  /* 0x000054103fda5816 */ /* 0x000fe400000000ff */
[----:B--2---:R-:W-:Y:S01]  /*15a10*/  LOP3.LUT R16, R8, UR31, R43, 0x96, !PT ;  /* 0x0000001f08107c12 */ /* 0x004fe2000f8e962b */
[----:B------:R-:W-:Y:S01]  /*15a20*/  FADD.FTZ R8, R15, R0 ;  /* 0x000000000f087221 */ /* 0x000fe20000010000 */
[----:B------:R-:W-:Y:S01]  /*15a30*/  ISETP.LE.U32.AND P5, PT, R5, UR6, PT ;  /* 0x0000000605007c0c */ /* 0x000fe2000bfa3070 */
[----:B------:R-:W-:Y:S01]  /*15a40*/  MUFU.EX2 R207, R207 ;  /* 0x000000cf00cf7308 */ /* 0x000fe20000000800 */
[----:B------:R-:W-:Y:S01]  /*15a50*/  @!P1 HFMA2.BF16_V2 R64, -RZ.H0_H0, RZ.H0_H0, -R214.H0_H0 ;  /* 0x200000ffff409231 */ /* 0x000fe200003409d6 */
[----:B------:R-:W-:-:S02]  /*15a60*/  FSEL R5, R102, RZ, P3 ;  /* 0x000000ff66057208 */ /* 0x000fc40001800000 */
[----:B------:R-:W-:-:S04]  /*15a70*/  PRMT R184, R216, 0x5410, R214 ;  /* 0x00005410d8b87816 */ /* 0x000fc800000000d6 */
[----:B------:R2:W-:Y:S01]  /*15a80*/  MUFU.EX2 R0, R2 ;  /* 0x0000000200007308 */ /* 0x0005e20000000800 */
[----:B------:R-:W-:Y:S01]  /*15a90*/  @!P1 PRMT R214, R64, 0x5410, RZ ;  /* 0x0000541040d69816 */ /* 0x000fe200000000ff */
[----:B------:R-:W-:-:S06]  /*15aa0*/  FADD.FTZ R5, R215, -R5 ;  /* 0x80000005d7057221 */ /* 0x000fcc0000010000 */
[----:B------:R-:W-:Y:S01]  /*15ab0*/  MUFU.EX2 R204, R204 ;  /* 0x000000cc00cc7308 */ /* 0x000fe20000000800 */
[----:B------:R-:W-:-:S07]  /*15ac0*/  FMUL.FTZ R5, R5, UR32 ;  /* 0x0000002005057c20 */ /* 0x000fce0008410000 */
[----:B------:R-:W-:Y:S01]  /*15ad0*/  MUFU.EX2 R194, R194 ;  /* 0x000000c200c27308 */ /* 0x000fe20000000800 */
[----:B--2---:R-:W-:-:S07]  /*15ae0*/  SHF.R.U32.HI R2, RZ, 0x18, R47 ;  /* 0x00000018ff027819 */ /* 0x004fce000001162f */
[----:B------:R2:W-:Y:S01]  /*15af0*/  MUFU.EX2 R17, R205 ;  /* 0x000000cd00117308 */ /* 0x0005e20000000800 */
[----:B------:R-:W-:-:S07]  /*15b00*/  ISETP.LE.U32.AND P1, PT, R2, UR6, PT ;  /* 0x0000000602007c0c */ /* 0x000fce000bf23070 */
[----:B------:R-:W-:Y:S01]  /*15b10*/  MUFU.EX2 R35, R182 ;  /* 0x000000b600237308 */ /* 0x000fe20000000800 */
[----:B-1----:R-:W-:-:S07]  /*15b20*/  F2FP.BF16.F32.PACK_AB R2, R174, R172 ;  /* 0x000000acae02723e */ /* 0x002fce00000010ff */
[----:B------:R-:W1:Y:S01]  /*15b30*/  MUFU.EX2 R12, R193 ;  /* 0x000000c1000c7308 */ /* 0x000e620000000800 */
[----:B------:R-:W-:Y:S02]  /*15b40*/  PRMT R213, R2, 0x7610, R213 ;  /* 0x0000761002d57816 */ /* 0x000fe400000000d5 */
[----:B------:R-:W-:-:S05]  /*15b50*/  LOP3.LUT R9, R36, UR16, R9, 0x96, !PT ;  /* 0x0000001024097c12 */ /* 0x000fca000f8e9609 */
[----:B------:R-:W4:Y:S01]  /*15b60*/  MUFU.EX2 R100, R100 ;  /* 0x0000006400647308 */ /* 0x000f220000000800 */
[----:B--2---:R-:W-:Y:S01]  /*15b70*/  PRMT R205, R2, 0x7632, R205 ;  /* 0x0000763202cd7816 */ /* 0x004fe200000000cd */
[----:B------:R-:W-:Y:S01]  /*15b80*/  FADD.FTZ R20, R20, R8 ;  /* 0x0000000814147221 */ /* 0x000fe20000010000 */
[----:B------:R-:W-:Y:S02]  /*15b90*/  IMAD.MOV.U32 R34, RZ, RZ, R58 ;  /* 0x000000ffff227224 */ /* 0x000fe400078e003a */
[----:B------:R-:W-:Y:S02]  /*15ba0*/  IMAD.MOV.U32 R59, RZ, RZ, R19 ;  /* 0x000000ffff3b7224 */ /* 0x000fe400078e0013 */
[----:B------:R-:W-:Y:S02]  /*15bb0*/  @!P2 HFMA2.BF16_V2 R66, -RZ.H0_H0, RZ.H0_H0, -R216.H0_H0 ;  /* 0x200000ffff42a231 */ /* 0x000fe400003409d8 */
[----:B------:R-:W-:Y:S01]  /*15bc0*/  IMAD.MOV.U32 R183, RZ, RZ, R29 ;  /* 0x000000ffffb77224 */ /* 0x000fe200078e001d */
[----:B------:R4:W-:Y:S01]  /*15bd0*/  MUFU.EX2 R2, R5 ;  /* 0x0000000500027308 */ /* 0x0009e20000000800 */
[----:B------:R-:W-:Y:S01]  /*15be0*/  IMAD.MOV.U32 R58, RZ, RZ, R18 ;  /* 0x000000ffff3a7224 */ /* 0x000fe200078e0012 */
[----:B------:R2:W5:Y:S01]  /*15bf0*/  LDL.LU R215, [R1+0x1a8] ;  /* 0x0001a80001d77983 */ /* 0x0005620000300800 */
[----:B------:R-:W-:-:S05]  /*15c00*/  IMAD.WIDE.U32 R18, R9, -0x2daee0ad, RZ ;  /* 0xd2511f5309127825 */ /* 0x000fca00078e00ff */
[----:B------:R-:W2:Y:S01]  /*15c10*/  MUFU.EX2 R11, R175 ;  /* 0x000000af000b7308 */ /* 0x000ea20000000800 */
[----:B-1----:R-:W-:Y:S02]  /*15c20*/  F2FP.BF16.F32.PACK_AB R48, R12, R17 ;  /* 0x000000110c30723e */ /* 0x002fe400000010ff */
[----:B------:R-:W-:Y:S01]  /*15c30*/  @!P2 PRMT R216, R66, 0x5410, RZ ;  /* 0x0000541042d8a816 */ /* 0x000fe200000000ff */
[----:B------:R-:W-:Y:S01]  /*15c40*/  @!P1 HFMA2.BF16_V2 R106, -RZ.H0_H0, RZ.H0_H0, -R205.H0_H0 ;  /* 0x200000ffff6a9231 */ /* 0x000fe200003409cd */
[----:B------:R-:W-:-:S04]  /*15c50*/  PRMT R53, R213, 0x5410, R205 ;  /* 0x00005410d5357816 */ /* 0x000fc800000000cd */
[----:B------:R-:W-:Y:S01]  /*15c60*/  @!P1 PRMT R205, R106, 0x5410, RZ ;  /* 0x000054106acd9816 */ /* 0x000fe200000000ff */
[----:B------:R-:W-:-:S05]  /*15c70*/  @!P0 HFMA2.BF16_V2 R107, -RZ.H0_H0, RZ.H0_H0, -R213.H0_H0 ;  /* 0x200000ffff6b8231 */ /* 0x000fca00003409d5 */
[----:B------:R-:W-:Y:S01]  /*15c80*/  @!P0 PRMT R213, R107, 0x5410, RZ ;  /* 0x000054106bd58816 */ /* 0x000fe200000000ff */
[----:B----4-:R-:W-:-:S04]  /*15c90*/  FFMA.FTZ R5, R54, R0, R207 ;  /* 0x0000000036057223 */ /* 0x010fc800000100cf */
[----:B------:R-:W-:-:S04]  /*15ca0*/  FADD.FTZ R5, R204, R5 ;  /* 0x00000005cc057221 */ /* 0x000fc80000010000 */
[----:B------:R-:W-:Y:S01]  /*15cb0*/  FADD.FTZ R5, R194, R5 ;  /* 0x00000005c2057221 */ /* 0x000fe20000010000 */
[----:B------:R-:W-:-:S03]  /*15cc0*/  IMAD.MOV.U32 R54, RZ, RZ, R105 ;  /* 0x000000ffff367224 */ /* 0x000fc600078e0069 */
[----:B------:R-:W-:Y:S01]  /*15cd0*/  FADD.FTZ R8, R35, R5 ;  /* 0x0000000523087221 */ /* 0x000fe20000010000 */
[----:B------:R-:W-:-:S03]  /*15ce0*/  IMAD.MOV.U32 R105, RZ, RZ, R21 ;  /* 0x000000ffff697224 */ /* 0x000fc600078e0015 */
[----:B------:R-:W-:-:S04]  /*15cf0*/  FADD.FTZ R8, R100, R8 ;  /* 0x0000000864087221 */ /* 0x000fc80000010000 */
[----:B--2---:R-:W-:Y:S01]  /*15d00*/  FADD.FTZ R15, R11, R8 ;  /* 0x000000080b0f7221 */ /* 0x004fe20000010000 */
[----:B---3--:R-:W-:-:S04]  /*15d10*/  FFMA.FTZ R5, R31, R2, R17 ;  /* 0x000000021f057223 */ /* 0x008fc80000010011 */
[----:B------:R-:W-:Y:S01]  /*15d20*/  FADD.FTZ R21, R12, R5 ;  /* 0x000000050c157221 */ /* 0x000fe20000010000 */
[----:B------:R-:W-:Y:S01]  /*15d30*/  LOP3.LUT R12, R50, UR30, R19, 0x96, !PT ;  /* 0x0000001e320c7c12 */ /* 0x000fe2000f8e9613 */
[----:B------:R-:W-:-:S04]  /*15d40*/  IMAD.WIDE.U32 R16, R16, -0x2daee0ad, RZ ;  /* 0xd2511f5310107825 */ /* 0x000fc800078e00ff */
[----:B------:R-:W-:Y:S01]  /*15d50*/  IMAD.WIDE.U32 R12, R12, -0x326172a9, RZ ;  /* 0xcd9e8d570c0c7825 */ /* 0x000fe200078e00ff */
[----:B------:R-:W-:-:S04]  /*15d60*/  LOP3.LUT R5, R18, UR28, R17, 0x96, !PT ;  /* 0x0000001c12057c12 */ /* 0x000fc8000f8e9611 */
[----:B------:R-:W-:Y:S01]  /*15d70*/  LOP3.LUT R8, R42, UR29, R13, 0x96, !PT ;  /* 0x0000001d2a087c12 */ /* 0x000fe2000f8e960d */
[----:B------:R-:W-:Y:S02]  /*15d80*/  IMAD.MOV.U32 R18, RZ, RZ, R50 ;  /* 0x000000ffff127224 */ /* 0x000fe400078e0032 */
[----:B------:R-:W-:Y:S02]  /*15d90*/  IMAD.MOV.U32 R19, RZ, RZ, R51 ;  /* 0x000000ffff137224 */ /* 0x000fe400078e0033 */
[----:B------:R-:W-:-:S04]  /*15da0*/  IMAD.WIDE.U32 R8, R8, -0x2daee0ad, RZ ;  /* 0xd2511f5308087825 */ /* 0x000fc800078e00ff */
[----:B------:R-:W-:Y:S01]  /*15db0*/  IMAD.WIDE.U32 R50, R5, -0x326172a9, RZ ;  /* 0xcd9e8d5705327825 */ /* 0x000fe200078e00ff */
[----:B------:R-:W-:-:S04]  /*15dc0*/  LOP3.LUT R9, R16, UR19, R9, 0x96, !PT ;  /* 0x0000001310097c12 */ /* 0x000fc8000f8e9609 */
[----:B------:R-:W-:-:S05]  /*15dd0*/  LOP3.LUT R16, R12, UR24, R51, 0x96, !PT ;  /* 0x000000180c107c12 */ /* 0x000fca000f8e9633 */
[----:B------:R-:W-:-:S05]  /*15de0*/  IMAD.WIDE.U32 R16, R16, -0x2daee0ad, RZ ;  /* 0xd2511f5310107825 */ /* 0x000fca00078e00ff */
[----:B------:R-:W-:Y:S01]  /*15df0*/  LOP3.LUT R12, R8, UR5, R17, 0x96, !PT ;  /* 0x00000005080c7c12 */ /* 0x000fe2000f8e9611 */
[----:B------:R-:W-:-:S04]  /*15e00*/  IMAD.WIDE.U32 R8, R9, -0x326172a9, RZ ;  /* 0xcd9e8d5709087825 */ /* 0x000fc800078e00ff */
[----:B------:R-:W-:Y:S01]  /*15e10*/  IMAD.WIDE.U32 R12, R12, -0x326172a9, RZ ;  /* 0xcd9e8d570c0c7825 */ /* 0x000fe200078e00ff */
[----:B------:R-:W-:-:S04]  /*15e20*/  F2FP.BF16.F32.PACK_AB R100, R11, R100 ;  /* 0x000000640b64723e */ /* 0x000fc800000010ff */
[----:B------:R-:W-:-:S04]  /*15e30*/  LOP3.LUT R11, R8, UR14, R13, 0x96, !PT ;  /* 0x0000000e080b7c12 */ /* 0x000fc8000f8e960d */
[----:B------:R-:W-:-:S04]  /*15e40*/  LOP3.LUT R5, R11, 0xffff, RZ, 0xc0, !PT ;  /* 0x0000ffff0b057812 */ /* 0x000fc800078ec0ff */
[----:B------:R-:W-:-:S04]  /*15e50*/  SHF.R.U32.HI R5, RZ, 0x8, R5 ;  /* 0x00000008ff057819 */ /* 0x000fc80000011605 */
[----:B------:R-:W-:-:S04]  /*15e60*/  LOP3.LUT R5, R5, 0xffff, RZ, 0xc0, !PT ;  /* 0x0000ffff05057812 */ /* 0x000fc800078ec0ff */
[----:B------:R-:W-:Y:S02]  /*15e70*/  ISETP.LE.U32.AND P4, PT, R5, UR6, PT ;  /* 0x0000000605007c0c */ /* 0x000fe4000bf83070 */
[----:B------:R-:W-:Y:S02]  /*15e80*/  PRMT R5, R11, 0x7632, R5 ;  /* 0x000076320b057816 */ /* 0x000fe40000000005 */
[----:B------:R-:W-:Y:S02]  /*15e90*/  LOP3.LUT R50, R50, UR15, R9, 0x96, !PT ;  /* 0x0000000f32327c12 */ /* 0x000fe4000f8e9609 */
[----:B------:R-:W-:-:S04]  /*15ea0*/  LOP3.LUT R5, R5, 0xff, RZ, 0xc0, !PT ;  /* 0x000000ff05057812 */ /* 0x000fc800078ec0ff */
[----:B------:R-:W-:Y:S01]  /*15eb0*/  ISETP.LE.U32.AND P3, PT, R5, UR6, PT ;  /* 0x0000000605007c0c */ /* 0x000fe2000bf63070 */
[----:B------:R-:W-:Y:S02]  /*15ec0*/  IMAD.MOV.U32 R5, RZ, RZ, R12 ;  /* 0x000000ffff057224 */ /* 0x000fe400078e000c */
[----:B------:R-:W-:-:S03]  /*15ed0*/  IMAD.WIDE.U32 R50, R50, -0x2daee0ad, RZ ;  /* 0xd2511f5332327825 */ /* 0x000fc600078e00ff */
[----:B------:R-:W-:Y:S02]  /*15ee0*/  LOP3.LUT R5, R5, 0xff, RZ, 0xc0, !PT ;  /* 0x000000ff05057812 */ /* 0x000fe400078ec0ff */
[----:B------:R-:W-:Y:S01]  /*15ef0*/  LOP3.LUT R29, R16, UR4, R51, 0x96, !PT ;  /* 0x00000004101d7c12 */ /* 0x000fe2000f8e9633 */
[----:B------:R1:W2:Y:S01]  /*15f00*/  MUFU.EX2 R17, R189 ;  /* 0x000000bd00117308 */ /* 0x0002a20000000800 */
[----:B------:R-:W-:Y:S02]  /*15f10*/  ISETP.LE.U32.AND P2, PT, R5, UR6, PT ;  /* 0x0000000605007c0c */ /* 0x000fe4000bf43070 */
[----:B------:R-:W-:-:S05]  /*15f20*/  LOP3.LUT R5, R29, 0xffff, RZ, 0xc0, !PT ;  /* 0x0000ffff1d057812 */ /* 0x000fca00078ec0ff */
[----:B------:R3:W4:Y:S01]  /*15f30*/  MUFU.EX2 R31, R188 ;  /* 0x000000bc001f7308 */ /* 0x0007220000000800 */
[----:B------:R-:W-:-:S04]  /*15f40*/  SHF.R.U32.HI R5, RZ, 0x8, R5 ;  /* 0x00000008ff057819 */ /* 0x000fc80000011605 */
[----:B------:R-:W-:Y:S01]  /*15f50*/  LOP3.LUT R5, R5, 0xffff, RZ, 0xc0, !PT ;  /* 0x0000ffff05057812 */ /* 0x000fe200078ec0ff */
[----:B-1----:R-:W-:Y:S02]  /*15f60*/  IMAD.MOV.U32 R189, RZ, RZ, R37 ;  /* 0x000000ffffbd7224 */ /* 0x002fe400078e0025 */
[----:B------:R-:W1:Y:S01]  /*15f70*/  MUFU.EX2 R37, R191 ;  /* 0x000000bf00257308 */ /* 0x000e620000000800 */
[----:B------:R-:W-:Y:S01]  /*15f80*/  ISETP.LE.U32.AND P1, PT, R5, UR6, PT ;  /* 0x0000000605007c0c */ /* 0x000fe2000bf23070 */
[----:B---3--:R-:W-:-:S06]  /*15f90*/  IMAD.MOV.U32 R188, RZ, RZ, R36 ;  /* 0x000000ffffbc7224 */ /* 0x008fcc00078e0024 */
[----:B------:R-:W3:Y:S01]  /*15fa0*/  MUFU.EX2 R36, R196 ;  /* 0x000000c400247308 */ /* 0x000ee20000000800 */
[----:B------:R-:W-:Y:S01]  /*15fb0*/  PRMT R5, R29, 0x7632, R5 ;  /* 0x000076321d057816 */ /* 0x000fe20000000005 */
[----:B--2---:R-:W-:-:S03]  /*15fc0*/  FADD.FTZ R8, R17, R21 ;  /* 0x0000001511087221 */ /* 0x004fc60000010000 */
[----:B------:R-:W-:-:S03]  /*15fd0*/  LOP3.LUT R5, R5, 0xff, RZ, 0xc0, !PT ;  /* 0x000000ff05057812 */ /* 0x000fc600078ec0ff */
[----:B------:R-:W2:Y:S01]  /*15fe0*/  MUFU.EX2 R9, R197 ;  /* 0x000000c500097308 */ /* 0x000ea20000000800 */
[----:B----4-:R-:W-:Y:S01]  /*15ff0*/  FADD.FTZ R8, R31, R8 ;  /* 0x000000081f087221 */ /* 0x010fe20000010000 */
[----:B------:R-:W-:-:S06]  /*16000*/  ISETP.LE.U32.AND P0, PT, R5, UR6, PT ;  /* 0x0000000605007c0c */ /* 0x000fcc000bf03070 */
[----:B------:R-:W4:Y:S01]  /*16010*/  MUFU.EX2 R51, R198 ;  /* 0x000000c600337308 */ /* 0x000f220000000800 */
[----:B-1----:R-:W-:-:S04]  /*16020*/  FADD.FTZ R5, R37, R8 ;  /* 0x0000000825057221 */ /* 0x002fc80000010000 */
[----:B---3--:R-:W-:-:S04]  /*16030*/  FADD.FTZ R5, R36, R5 ;  /* 0x0000000524057221 */ /* 0x008fc80000010000 */
[----:B--2---:R-:W-:Y:S01]  /*16040*/  FADD.FTZ R5, R9, R5 ;  /* 0x0000000509057221 */ /* 0x004fe20000010000 */
[----:B------:R-:W-:Y:S01]  /*16050*/  @!P0 HFMA2.BF16_V2 R173, -RZ.H0_H0, RZ.H0_H0, -R100.H0_H0 ;  /* 0x200000ffffad8231 */ /* 0x000fe20000340964 */
[C---:B------:R-:W-:Y:S02]  /*16060*/  PRMT R52, R100.reuse, 0x7610, R52 ;  /* 0x0000761064347816 */ /* 0x040fe40000000034 */
[----:B----4-:R-:W-:Y:S01]  /*16070*/  FADD.FTZ R8, R51, R5 ;  /* 0x0000000533087221 */ /* 0x010fe20000010000 */
[----:B------:R-:W-:Y:S02]  /*16080*/  SHF.R.U32.HI R5, RZ, 0x18, R29 ;  /* 0x00000018ff057819 */ /* 0x000fe4000001161d */
[----:B------:R-:W-:Y:S02]  /*16090*/  @!P0 PRMT R52, R173, 0x5410, RZ ;  /* 0x00005410ad348816 */ /* 0x000fe400000000ff */
[----:B------:R-:W-:Y:S01]  /*160a0*/  ISETP.LE.U32.AND P0, PT, R5, UR6, PT ;  /* 0x0000000605007c0c */ /* 0x000fe2000bf03070 */
[----:B------:R-:W-:Y:S01]  /*160b0*/  IMAD.MOV.U32 R5, RZ, RZ, R50 ;  /* 0x000000ffff057224 */ /* 0x000fe200078e0032 */
[----:B------:R-:W1:Y:S01]  /*160c0*/  MUFU.EX2 R13, R185 ;  /* 0x000000b9000d7308 */ /* 0x000e620000000800 */
[----:B------:R-:W-:Y:S01]  /*160d0*/  IMAD.MOV.U32 R60, RZ, RZ, R41 ;  /* 0x000000ffff3c7224 */ /* 0x000fe200078e0029 */
[----:B------:R-:W-:-:S02]  /*160e0*/  PRMT R63, R100, 0x7632, R63 ;  /* 0x00007632643f7816 */ /* 0x000fc4000000003f */
[----:B------:R-:W-:-:S04]  /*160f0*/  LOP3.LUT R5, R5, 0xff, RZ, 0xc0, !PT ;  /* 0x000000ff05057812 */ /* 0x000fc800078ec0ff */
[----:B------:R-:W2:Y:S03]  /*16100*/  MUFU.EX2 R41, R186 ;  /* 0x000000ba00297308 */ /* 0x000ea60000000800 */
[----:B------:R-:W-:-:S05]  /*16110*/  @!P0 HFMA2.BF16_V2 R176, -RZ.H0_H0, RZ.H0_H0, -R100.H1_H1 ;  /* 0x200000ffffb08231 */ /* 0x000fca0000360964 */
[----:B------:R-:W-:Y:S02]  /*16120*/  @!P0 PRMT R63, R176, 0x5410, RZ ;  /* 0x00005410b03f8816 */ /* 0x000fe400000000ff */
[----:B------:R-:W-:Y:S02]  /*16130*/  ISETP.LE.U32.AND P0, PT, R5, UR6, PT ;  /* 0x0000000605007c0c */ /* 0x000fe4000bf03070 */
[----:B------:R-:W-:Y:S01]  /*16140*/  F2FP.BF16.F32.PACK_AB R51, R51, R9 ;  /* 0x000000093333723e */ /* 0x000fe200000010ff */
[----:B-1----:R-:W-:-:S04]  /*16150*/  FADD.FTZ R5, R13, R15 ;  /* 0x0000000f0d057221 */ /* 0x002fc80000010000 */
[----:B--2---:R-:W-:Y:S01]  /*16160*/  FADD.FTZ R9, R41, R5 ;  /* 0x0000000529097221 */ /* 0x004fe20000010000 */
[----:B------:R-:W-:-:S05]  /*16170*/  PRMT R5, R50, 0x7771, RZ ;  /* 0x0000777132057816 */ /* 0x000fca00000000ff */
[----:B------:R-:W-:Y:S01]  /*16180*/  @!P0 HFMA2.BF16_V2 R179, -RZ.H0_H0, RZ.H0_H0, -R51.H0_H0 ;  /* 0x200000ffffb38231 */ /* 0x000fe20000340933 */
[----:B------:R-:W-:-:S04]  /*16190*/  PRMT R106, R51, 0x7610, R106 ;  /* 0x00007610336a7816 */ /* 0x000fc8000000006a */
[----:B------:R-:W-:Y:S02]  /*161a0*/  @!P0 PRMT R106, R179, 0x5410, RZ ;  /* 0x00005410b36a8816 */ /* 0x000fe400000000ff */
[----:B------:R-:W-:Y:S02]  /*161b0*/  ISETP.GT.U32.AND P0, PT, R5, UR6, PT ;  /* 0x0000000605007c0c */ /* 0x000fe4000bf04070 */
[----:B------:R-:W-:Y:S02]  /*161c0*/  PRMT R5, R50, 0x7772, RZ ;  /* 0x0000777232057816 */ /* 0x000fe400000000ff */
[----:B------:R-:W-:-:S09]  /*161d0*/  PRMT R212, R51, 0x7632, R212 ;  /* 0x0000763233d47816 */ /* 0x000fd200000000d4 */
[----:B------:R-:W-:-:S05]  /*161e0*/  @P0 HFMA2.BF16_V2 R178, -RZ.H0_H0, RZ.H0_H0, -R51.H1_H1 ;  /* 0x200000ffffb20231 */ /* 0x000fca0000360933 */
[----:B------:R-:W-:Y:S02]  /*161f0*/  @P0 PRMT R212, R178, 0x5410, RZ ;  /* 0x00005410b2d40816 */ /* 0x000fe400000000ff */
[----:B------:R-:W-:Y:S02]  /*16200*/  ISETP.GT.U32.AND P0, PT, R5, UR6, PT ;  /* 0x0000000605007c0c */ /* 0x000fe4000bf04070 */
[----:B------:R-:W-:Y:S02]  /*16210*/  F2FP.BF16.F32.PACK_AB R41, R41, R13 ;  /* 0x0000000d2929723e */ /* 0x000fe400000010ff */
[----:B------:R-:W-:Y:S02]  /*16220*/  PRMT R5, R50, 0x7773, RZ ;  /* 0x0000777332057816 */ /* 0x000fe400000000ff */
[----:B------:R-:W-:-:S07]  /*16230*/  PRMT R66, R41, 0x7610, R66 ;  /* 0x0000761029427816 */ /* 0x000fce0000000042 */
[----:B------:R-:W-:Y:S02]  /*16240*/  @P0 HFMA2.BF16_V2 R187, -RZ.H0_H0, RZ.H0_H0, -R41.H0_H0 ;  /* 0x200000ffffbb0231 */ /* 0x000fe40000340929 */
[----:B------:R-:W-:-:S03]  /*16250*/  IMAD.MOV.U32 R197, RZ, RZ, R43 ;  /* 0x000000ffffc57224 */ /* 0x000fc600078e002b */
[----:B------:R-:W-:Y:S02]  /*16260*/  @P0 PRMT R66, R187, 0x5410, RZ ;  /* 0x00005410bb420816 */ /* 0x000fe400000000ff */
[----:B------:R-:W-:Y:S02]  /*16270*/  ISETP.GT.U32.AND P0, PT, R5, UR6, PT ;  /* 0x0000000605007c0c */ /* 0x000fe4000bf04070 */
[----:B------:R-:W-:Y:S02]  /*16280*/  LOP3.LUT R5, R188, UR16, R7, 0x96, !PT ;  /* 0x00000010bc057c12 */ /* 0x000fe4000f8e9607 */
[----:B------:R-:W-:Y:S02]  /*16290*/  F2FP.BF16.F32.PACK_AB R31, R31, R17 ;  /* 0x000000111f1f723e */ /* 0x000fe400000010ff */
[----:B------:R-:W-:Y:S01]  /*162a0*/  LOP3.LUT R6, R6, UR31, R197, 0x96, !PT ;  /* 0x0000001f06067c12 */ /* 0x000fe2000f8e96c5 */
[----:B------:R-:W-:-:S04]  /*162b0*/  IMAD.WIDE.U32 R16, R5, -0x2daee0ad, RZ ;  /* 0xd2511f5305107825 */ /* 0x000fc800078e00ff */
[----:B------:R-:W-:Y:S01]  /*162c0*/  IMAD.WIDE.U32 R6, R6, -0x2daee0ad, RZ ;  /* 0xd2511f5306067825 */ /* 0x000fe200078e00ff */
[----:B------:R-:W-:-:S03]  /*162d0*/  LOP3.LUT R5, R18, UR30, R17, 0x96, !PT ;  /* 0x0000001e12057c12 */ /* 0x000fc6000f8e9611 */
[----:B------:R-:W-:Y:S01]  /*162e0*/  IMAD.MOV.U32 R196, RZ, RZ, R42 ;  /* 0x000000ffffc47224 */ /* 0x000fe200078e002a */
[----:B------:R-:W-:Y:S01]  /*162f0*/  LOP3.LUT R7, R16, UR28, R7, 0x96, !PT ;  /* 0x0000001c10077c12 */ /* 0x000fe2000f8e9607 */
[----:B------:R-:W-:-:S04]  /*16300*/  IMAD.WIDE.U32 R18, R5, -0x326172a9, RZ ;  /* 0xcd9e8d5705127825 */ /* 0x000fc800078e00ff */
[----:B------:R-:W-:Y:S01]  /*16310*/  IMAD.MOV.U32 R189, RZ, RZ, R53 ;  /* 0x000000ffffbd7224 */ /* 0x000fe200078e0035 */
[----:B------:R-:W-:Y:S01]  /*16320*/  LOP3.LUT R5, R196, UR29, R19, 0x96, !PT ;  /* 0x0000001dc4057c12 */ /* 0x000fe2000f8e9613 */
[----:B------:R-:W-:-:S04]  /*16330*/  IMAD.WIDE.U32 R16, R7, -0x326172a9, RZ ;  /* 0xcd9e8d5707107825 */ /* 0x000fc800078e00ff */
[----:B------:R-:W-:Y:S01]  /*16340*/  IMAD.MOV.U32 R62, RZ, RZ, R54 ;  /* 0x000000ffff3e7224 */ /* 0x000fe200078e0036 */
[----:B------:R-:W-:Y:S01]  /*16350*/  MUFU.EX2 R21, R190 ;  /* 0x000000be00157308 */ /* 0x000fe20000000800 */
[----:B------:R-:W-:Y:S02]  /*16360*/  IMAD.MOV.U32 R54, RZ, RZ, R32 ;  /* 0x000000ffff367224 */ /* 0x000fe400078e0020 */
[----:B------:R-:W-:Y:S01]  /*16370*/  IMAD.MOV.U32 R182, RZ, RZ, R244 ;  /* 0x000000ffffb67224 */ /* 0x000fe200078e00f4 */
[----:B------:R-:W-:Y:S01]  /*16380*/  F2FP.BF16.F32.PACK_AB R15, R204, R207 ;  /* 0x000000cfcc0f723e */ /* 0x000fe200000010ff */
[----:B------:R-:W-:Y:S02]  /*16390*/  IMAD.MOV.U32 R53, RZ, RZ, R33 ;  /* 0x000000ffff357224 */ /* 0x000fe400078e0021 */
[----:B------:R-:W-:Y:S02]  /*163a0*/  IMAD.MOV.U32 R107, RZ, RZ, R206 ;  /* 0x000000ffff6b7224 */ /* 0x000fe400078e00ce */
[----:B------:R-:W-:-:S02]  /*163b0*/  @P0 HFMA2.BF16_V2 R181, -RZ.H0_H0, RZ.H0_H0, -R41.H1_H1 ;  /* 0x200000ffffb50231 */ /* 0x000fc40000360929 */
[----:B------:R-:W-:Y:S01]  /*163c0*/  IMAD.WIDE.U32 R32, R5, -0x2daee0ad, RZ ;  /* 0xd2511f5305207825 */ /* 0x000fe200078e00ff */
[----:B------:R-:W-:Y:S01]  /*163d0*/  LOP3.LUT R5, R18, UR24, R17, 0x96, !PT ;  /* 0x0000001812057c12 */ /* 0x000fe2000f8e9611 */
[----:B------:R-:W2:Y:S04]  /*163e0*/  LDL.LU.64 R42, [R1+0x1a0] ;  /* 0x0001a000012a7983 */ /* 0x000ea80000300a00 */
[----:B------:R-:W-:Y:S01]  /*163f0*/  IMAD.WIDE.U32 R18, R5, -0x2daee0ad, RZ ;  /* 0xd2511f5305127825 */ /* 0x000fe200078e00ff */
[----:B------:R-:W-:Y:S01]  /*16400*/  LOP3.LUT R6, R6, UR19, R33, 0x96, !PT ;  /* 0x0000001306067c12 */ /* 0x000fe2000f8e9621 */
[----:B------:R-:W1:Y:S03]  /*16410*/  MUFU.EX2 R244, R195 ;  /* 0x000000c300f47308 */ /* 0x000e660000000800 */
[----:B------:R-:W-:Y:S01]  /*16420*/  LOP3.LUT R5, R32, UR5, R19, 0x96, !PT ;  /* 0x0000000520057c12 */ /* 0x000fe2000f8e9613 */
[----:B------:R-:W-:-:S04]  /*16430*/  IMAD.WIDE.U32 R6, R6, -0x326172a9, RZ ;  /* 0xcd9e8d5706067825 */ /* 0x000fc800078e00ff */
[----:B------:R-:W-:Y:S02]  /*16440*/  IMAD.MOV.U32 R188, RZ, RZ, R60 ;  /* 0x000000ffffbc7224 */ /* 0x000fe400078e003c */
[----:B------:R-:W-:Y:S01]  /*16450*/  IMAD.WIDE.U32 R206, R5, -0x326172a9, RZ ;  /* 0xcd9e8d5705ce7825 */ /* 0x000fe200078e00ff */
[----:B------:R-:W-:-:S03]  /*16460*/  LOP3.LUT R13, R16, UR15, R7, 0x96, !PT ;  /* 0x0000000f100d7c12 */ /* 0x000fc6000f8e9607 */
[----:B------:R-:W-:Y:S02]  /*16470*/  IMAD.MOV.U32 R60, RZ, RZ, R34 ;  /* 0x000000ffff3c7224 */ /* 0x000fe400078e0022 */
[----:B------:R-:W3:Y:S01]  /*16480*/  MUFU.EX2 R34, R203 ;  /* 0x000000cb00227308 */ /* 0x000ee20000000800 */
[----:B------:R-:W-:-:S07]  /*16490*/  LOP3.LUT R33, R6, UR14, R207, 0x96, !PT ;  /* 0x0000000e06217c12 */ /* 0x000fce000f8e96cf */
[----:B------:R-:W4:Y:S01]  /*164a0*/  MUFU.EX2 R7, R234 ;  /* 0x000000ea00077308 */ /* 0x000f220000000800 */
[----:B------:R-:W-:Y:S02]  /*164b0*/  LOP3.LUT R5, R33, 0xff, RZ, 0xc0, !PT ;  /* 0x000000ff21057812 */ /* 0x000fe400078ec0ff */
[----:B------:R-:W-:Y:S02]  /*164c0*/  PRMT R55, R41, 0x7632, R55 ;  /* 0x0000763229377816 */ /* 0x000fe40000000037 */
[----:B------:R-:W-:Y:S02]  /*164d0*/  @P0 PRMT R55, R181, 0x5410, RZ ;  /* 0x00005410b5370816 */ /* 0x000fe400000000ff */
[----:B------:R-:W-:Y:S01]  /*164e0*/  ISETP.LE.U32.AND P0, PT, R5, UR6, PT ;  /* 0x0000000605007c0c */ /* 0x000fe2000bf03070 */
[----:B------:R-:W4:Y:S01]  /*164f0*/  MUFU.EX2 R16, R233 ;  /* 0x000000e900107308 */ /* 0x000f220000000800 */
[----:B-1----:R-:W-:Y:S01]  /*16500*/  F2FP.BF16.F32.PACK_AB R5, R244, R21 ;  /* 0x00000015f405723e */ /* 0x002fe200000010ff */
[----:B---3--:R-:W-:-:S03]  /*16510*/  FADD.FTZ R6, R34, R8 ;  /* 0x0000000822067221 */ /* 0x008fc60000010000 */
[C---:B------:R-:W-:Y:S02]  /*16520*/  PRMT R203, R5.reuse, 0x7610, R203 ;  /* 0x0000761005cb7816 */ /* 0x040fe400000000cb */
[----:B------:R-:W-:Y:S01]  /*16530*/  PRMT R204, R5, 0x7632, R204 ;  /* 0x0000763205cc7816 */ /* 0x000fe200000000cc */
[----:B------:R-:W1:Y:S01]  /*16540*/  MUFU.EX2 R8, R232 ;  /* 0x000000e800087308 */ /* 0x000e620000000800 */
[----:B------:R-:W-:Y:S02]  /*16550*/  LOP3.LUT R5, R33, 0xffff, RZ, 0xc0, !PT ;  /* 0x0000ffff21057812 */ /* 0x000fe400078ec0ff */
[----:B----4-:R-:W-:Y:S02]  /*16560*/  F2FP.BF16.F32.PACK_AB R176, R7, R34 ;  /* 0x0000002207b0723e */ /* 0x010fe400000010ff */
[----:B------:R-:W-:-:S03]  /*16570*/  SHF.R.U32.HI R5, RZ, 0x8, R5 ;  /* 0x00000008ff057819 */ /* 0x000fc60000011605 */
[----:B------:R-:W-:Y:S01]  /*16580*/  @!P0 HFMA2.BF16_V2 R199, -RZ.H0_H0, RZ.H0_H0, -R176.H0_H0 ;  /* 0x200000ffffc78231 */ /* 0x000fe200003409b0 */
[----:B------:R-:W-:Y:S02]  /*16590*/  LOP3.LUT R5, R5, 0xffff, RZ, 0xc0, !PT ;  /* 0x0000ffff05057812 */ /* 0x000fe400078ec0ff */
[----:B------:R-:W-:Y:S02]  /*165a0*/  F2FP.BF16.F32.PACK_AB R17, R36, R37 ;  /* 0x000000252411723e */ /* 0x000fe400000010ff */
[----:B------:R-:W-:Y:S02]  /*165b0*/  PRMT R36, R176, 0x7610, R36 ;  /* 0x00007610b0247816 */ /* 0x000fe40000000024 */
[----:B------:R-:W-:Y:S02]  /*165c0*/  @!P0 PRMT R36, R199, 0x5410, RZ ;  /* 0x00005410c7248816 */ /* 0x000fe400000000ff */
[----:B------:R-:W-:Y:S01]  /*165d0*/  ISETP.LE.U32.AND P0, PT, R5, UR6, PT ;  /* 0x0000000605007c0c */ /* 0x000fe2000bf03070 */
[----:B------:R-:W-:Y:S01]  /*165e0*/  FADD.FTZ R5, R16, R9 ;  /* 0x0000000910057221 */ /* 0x000fe20000010000 */
[----:B------:R-:W-:Y:S01]  /*165f0*/  FADD.FTZ R6, R7, R6 ;  /* 0x0000000607067221 */ /* 0x000fe20000010000 */
[----:B------:R-:W-:-:S02]  /*16600*/  @!P5 HFMA2.BF16_V2 R200, -RZ.H0_H0, RZ.H0_H0, -R203.H0_H0 ;  /* 0x200000ffffc8d231 */ /* 0x000fc400003409cb */
[----:B-1----:R-:W-:Y:S01]  /*16610*/  FADD.FTZ R7, R8, R5 ;  /* 0x0000000508077221 */ /* 0x002fe20000010000 */
[----:B------:R-:W-:Y:S02]  /*16620*/  PRMT R5, R44, 0x7771, RZ ;  /* 0x000077712c057816 */ /* 0x000fe400000000ff */
[----:B------:R-:W-:Y:S02]  /*16630*/  PRMT R37, R203, 0x5410, R204 ;  /* 0x00005410cb257816 */ /* 0x000fe400000000cc */
[----:B------:R-:W-:Y:S02]  /*16640*/  @!P5 PRMT R203, R200, 0x5410, RZ ;  /* 0x00005410c8cbd816 */ /* 0x000fe400000000ff */
[----:B------:R-:W-:Y:S02]  /*16650*/  ISETP.GT.U32.AND P5, PT, R5, UR6, PT ;  /* 0x0000000605007c0c */ /* 0x000fe4000bfa4070 */
[----:B------:R-:W-:Y:S01]  /*16660*/  PRMT R5, R33, 0x7632, R5 ;  /* 0x0000763221057816 */ /* 0x000fe20000000005 */
[----:B------:R-:W-:Y:S01]  /*16670*/  @!P0 HFMA2.BF16_V2 R202, -RZ.H0_H0, RZ.H0_H0, -R176.H1_H1 ;  /* 0x200000ffffca8231 */ /* 0x000fe200003609b0 */
[----:B------:R-:W-:-:S02]  /*16680*/  PRMT R211, R176, 0x7632, R211 ;  /* 0x00007632b0d37816 */ /* 0x000fc400000000d3 */
[----:B------:R-:W-:Y:S02]  /*16690*/  LOP3.LUT R5, R5, 0xff, RZ, 0xc0, !PT ;  /* 0x000000ff05057812 */ /* 0x000fe400078ec0ff */
[----:B------:R-:W-:Y:S02]  /*166a0*/  @!P0 PRMT R211, R202, 0x5410, RZ ;  /* 0x00005410cad38816 */ /* 0x000fe400000000ff */
[----:B------:R-:W-:Y:S02]  /*166b0*/  ISETP.LE.U32.AND P0, PT, R5, UR6, PT ;  /* 0x0000000605007c0c */ /* 0x000fe4000bf03070 */
[----:B------:R-:W-:Y:S02]  /*166c0*/  F2FP.BF16.F32.PACK_AB R179, R8, R16 ;  /* 0x0000001008b3723e */ /* 0x000fe400000010ff */
[----:B------:R-:W-:Y:S02]  /*166d0*/  SHF.R.U32.HI R5, RZ, 0x18, R33 ;  /* 0x00000018ff057819 */ /* 0x000fe40000011621 */
[----:B------:R-:W-:-:S07]  /*166e0*/  PRMT R61, R179, 0x7610, R61 ;  /* 0x00007610b33d7816 */ /* 0x000fce000000003d */
[----:B------:R-:W-:-:S05]  /*166f0*/  @!P0 HFMA2.BF16_V2 R201, -RZ.H0_H0, RZ.H0_H0, -R179.H0_H0 ;  /* 0x200000ffffc98231 */ /* 0x000fca00003409b3 */
[----:B------:R-:W-:Y:S02]  /*16700*/  @!P0 PRMT R61, R201, 0x5410, RZ ;  /* 0x00005410c93d8816 */ /* 0x000fe400000000ff */
[----:B------:R-:W-:Y:S01]  /*16710*/  ISETP.LE.U32.AND P0, PT, R5, UR6, PT ;  /* 0x0000000605007c0c */ /* 0x000fe2000bf03070 */
[----:B------:R-:W-:Y:S02]  /*16720*/  FADD.FTZ R32, R21, R20 ;  /* 0x0000001415207221 */ /* 0x000fe40000010000 */
[----:B------:R-:W1:Y:S01]  /*16730*/  MUFU.EX2 R20, R239 ;  /* 0x000000ef00147308 */ /* 0x000e620000000800 */
[----:B------:R-:W-:-:S07]  /*16740*/  IMAD.MOV.U32 R5, RZ, RZ, R206 ;  /* 0x000000ffff057224 */ /* 0x000fce00078e00ce */
[----:B------:R3:W-:Y:S02]  /*16750*/  MUFU.EX2 R19, R235 ;  /* 0x000000eb00137308 */ /* 0x0007e40000000800 */
[----:B------:R-:W-:Y:S01]  /*16760*/  @!P0 HFMA2.BF16_V2 R208, -RZ.H0_H0, RZ.H0_H0, -R179.H1_H1 ;  /* 0x200000ffffd08231 */ /* 0x000fe200003609b3 */
[----:B------:R-:W-:-:S05]  /*16770*/  LOP3.LUT R5, R5, 0xff, RZ, 0xc0, !PT ;  /* 0x000000ff05057812 */ /* 0x000fca00078ec0ff */
[----:B------:R-:W-:Y:S01]  /*16780*/  MUFU.EX2 R9, R241 ;  /* 0x000000f100097308 */ /* 0x000fe20000000800 */
[----:B------:R-:W-:-:S07]  /*16790*/  PRMT R64, R179, 0x7632, R64 ;  /* 0x00007632b3407816 */ /* 0x000fce0000000040 */
[----:B------:R-:W4:Y:S01]  /*167a0*/  MUFU.EX2 R8, R240 ;  /* 0x000000f000087308 */ /* 0x000f220000000800 */
[----:B---3--:R-:W-:Y:S02]  /*167b0*/  IMAD.MOV.U32 R235, RZ, RZ, R36 ;  /* 0x000000ffffeb7224 */ /* 0x008fe400078e0024 */
[----:B------:R-:W-:-:S05]  /*167c0*/  IMAD.MOV.U32 R36, RZ, RZ, R105 ;  /* 0x000000ffff247224 */ /* 0x000fca00078e0069 */
[----:B------:R-:W-:Y:S01]  /*167d0*/  MUFU.EX2 R34, R243 ;  /* 0x000000f300227308 */ /* 0x000fe20000000800 */
[----:B------:R-:W-:-:S07]  /*167e0*/  @!P0 PRMT R64, R208, 0x5410, RZ ;  /* 0x00005410d0408816 */ /* 0x000fce00000000ff */
[----:B------:R-:W3:Y:S01]  /*167f0*/  MUFU.EX2 R105, R242 ;  /* 0x000000f200697308 */ /* 0x000ee20000000800 */
[----:B------:R-:W-:Y:S01]  /*16800*/  ISETP.LE.U32.AND P0, PT, R5, UR6, PT ;  /* 0x0000000605007c0c */ /* 0x000fe2000bf03070 */
[----:B------:R-:W-:Y:S02]  /*16810*/  @P5 HFMA2.BF16_V2 R209, -RZ.H0_H0, RZ.H0_H0, -R204.H0_H0 ;  /* 0x200000ffffd15231 */ /* 0x000fe400003409cc */
[----:B-1----:R-:W-:Y:S01]  /*16820*/  FADD.FTZ R5, R20, R7 ;  /* 0x0000000714057221 */ /* 0x002fe20000010000 */
[----:B------:R-:W-:Y:S01]  /*16830*/  IMAD.MOV.U32 R234, RZ, RZ, R188 ;  /* 0x000000ffffea7224 */ /* 0x000fe200078e00bc */
[----:B----4-:R-:W-:Y:S01]  /*16840*/  F2FP.BF16.F32.PACK_AB R178, R8, R9 ;  /* 0x0000000908b2723e */ /* 0x010fe200000010ff */
        /* <DEDUP_REMOVED lines=11> */
[----:B------:R-:W-:Y:S01]  /*16900*/  FADD.FTZ R16, R19, R5 ;  /* 0x0000000513107221 */ /* 0x000fe20000010000 */
        /* <DEDUP_REMOVED lines=18> */
[----:B------:R-:W-:-:S02]  /*16a30*/  PRMT R5, R44, 0x7772, RZ ;  /* 0x000077722c057816 */ /* 0x000fc400000000ff */
[----:B---3--:R-:W-:Y:S01]  /*16a40*/  F2FP.BF16.F32.PACK_AB R4, R105, R34 ;  /* 0x000000226904723e */ /* 0x008fe200000010ff */
[----:B------:R-:W-:Y:S01]  /*16a50*/  FADD.FTZ R6, R9, R6 ;  /* 0x0000000609067221 */ /* 0x000fe20000010000 */
[----:B------:R-:W-:Y:S01]  /*16a60*/  @!P0 HFMA2.BF16_V2 R68, -RZ.H0_H0, RZ.H0_H0, -R178.H0_H0 ;  /* 0x200000ffff448231 */ /* 0x000fe200003409b2 */
[----:B------:R-:W-:Y:S02]  /*16a70*/  ISETP.GT.U32.AND P5, PT, R5, UR6, PT ;  /* 0x0000000605007c0c */ /* 0x000fe4000bfa4070 */
[C---:B------:R-:W-:Y:S02]  /*16a80*/  PRMT R201, R4.reuse, 0x7610, R201 ;  /* 0x0000761004c97816 */ /* 0x040fe400000000c9 */
[----:B------:R-:W-:Y:S01]  /*16a90*/  PRMT R200, R4, 0x7632, R200 ;  /* 0x0000763204c87816 */ /* 0x000fe200000000c8 */
[----:B------:R-:W-:Y:S01]  /*16aa0*/  FADD.FTZ R6, R8, R6 ;  /* 0x0000000608067221 */ /* 0x000fe20000010000 */
[----:B------:R-:W-:Y:S02]  /*16ab0*/  PRMT R4, R206, 0x7771, RZ ;  /* 0x00007771ce047816 */ /* 0x000fe400000000ff */
[----:B------:R-:W-:-:S02]  /*16ac0*/  PRMT R8, R178, 0x7610, R8 ;  /* 0x00007610b2087816 */ /* 0x000fc40000000008 */
[----:B------:R-:W-:Y:S02]  /*16ad0*/  @!P0 PRMT R8, R68, 0x5410, RZ ;  /* 0x0000541044088816 */ /* 0x000fe400000000ff */
[----:B------:R-:W-:Y:S01]  /*16ae0*/  ISETP.GT.U32.AND P0, PT, R4, UR6, PT ;  /* 0x0000000604007c0c */ /* 0x000fe2000bf04070 */
[----:B------:R-:W-:Y:S02]  /*16af0*/  IMAD.MOV.U32 R7, RZ, RZ, R61 ;  /* 0x000000ffff077224 */ /* 0x000fe400078e003d */
[-C--:B------:R-:W-:Y:S01]  /*16b00*/  FMUL.FTZ R190, R122, R3.reuse ;  /* 0x000000037abe7220 */ /* 0x080fe20000410000 */
[-C--:B------:R-:W-:Y:S01]  /*16b10*/  FMUL.FTZ R187, R127, R3.reuse ;  /* 0x000000037fbb7220 */ /* 0x080fe20000410000 */
[-C--:B------:R-:W-:Y:S01]  /*16b20*/  FMUL.FTZ R122, R114, R3.reuse ;  /* 0x00000003727a7220 */ /* 0x080fe20000410000 */
[----:B------:R-:W-:Y:S02]  /*16b30*/  IMAD.MOV.U32 R114, RZ, RZ, R7 ;  /* 0x000000ffff727224 */ /* 0x000fe400078e0007 */
[----:B------:R-:W-:Y:S01]  /*16b40*/  FMUL.FTZ R127, R111, R3 ;  /* 0x000000036f7f7220 */ /* 0x000fe20000410000 */
[----:B------:R-:W-:-:S02]  /*16b50*/  @P5 HFMA2.BF16_V2 R69, -RZ.H0_H0, RZ.H0_H0, -R201.H0_H0 ;  /* 0x200000ffff455231 */ /* 0x000fc400003409c9 */
[-C--:B------:R-:W-:Y:S01]  /*16b60*/  FMUL.FTZ R198, R130, R3.reuse ;  /* 0x0000000382c67220 */ /* 0x080fe20000410000 */
[-C--:B------:R-:W-:Y:S01]  /*16b70*/  FMUL.FTZ R199, R131, R3.reuse ;  /* 0x0000000383c77220 */ /* 0x080fe20000410000 */
[-C--:B------:R-:W-:Y:S01]  /*16b80*/  FMUL.FTZ R186, R126, R3.reuse ;  /* 0x000000037eba7220 */ /* 0x080fe20000410000 */
        /* <DEDUP_REMOVED lines=21> */
[----:B------:R-:W-:Y:S01]  /*16ce0*/  PRMT R3, R44, 0x7773, RZ ;  /* 0x000077732c037816 */ /* 0x000fe200000000ff */
[----:B------:R-:W-:Y:S01]  /*16cf0*/  @P0 HFMA2.BF16_V2 R71, -RZ.H0_H0, RZ.H0_H0, -R178.H1_H1 ;  /* 0x200000ffff470231 */ /* 0x000fe200003609b2 */
[----:B------:R-:W-:-:S02]  /*16d00*/  PRMT R61, R201, 0x5410, R200 ;  /* 0x00005410c93d7816 */ /* 0x000fc400000000c8 */
[----:B------:R-:W-:Y:S02]  /*16d10*/  @P5 PRMT R201, R69, 0x5410, RZ ;  /* 0x0000541045c95816 */ /* 0x000fe400000000ff */
[----:B------:R-:W-:Y:S02]  /*16d20*/  ISETP.GT.U32.AND P5, PT, R3, UR6, PT ;  /* 0x0000000603007c0c */ /* 0x000fe4000bfa4070 */
[----:B------:R-:W-:Y:S02]  /*16d30*/  PRMT R3, R206, 0x7772, RZ ;  /* 0x00007772ce037816 */ /* 0x000fe400000000ff */
[----:B------:R-:W-:Y:S02]  /*16d40*/  PRMT R210, R178, 0x7632, R210 ;  /* 0x00007632b2d27816 */ /* 0x000fe400000000d2 */
[----:B------:R-:W-:Y:S02]  /*16d50*/  @P0 PRMT R210, R71, 0x5410, RZ ;  /* 0x0000541047d20816 */ /* 0x000fe400000000ff */
[----:B------:R-:W-:-:S02]  /*16d60*/  ISETP.GT.U32.AND P0, PT, R3, UR6, PT ;  /* 0x0000000603007c0c */ /* 0x000fc4000bf04070 */
[----:B------:R-:W-:Y:S02]  /*16d70*/  F2FP.BF16.F32.PACK_AB R177, R19, R20 ;  /* 0x0000001413b1723e */ /* 0x000fe400000010ff */
[----:B------:R-:W-:Y:S02]  /*16d80*/  PRMT R3, R206, 0x7773, RZ ;  /* 0x00007773ce037816 */ /* 0x000fe400000000ff */
[----:B------:R-:W-:-:S07]  /*16d90*/  PRMT R192, R177, 0x7610, R192 ;  /* 0x00007610b1c07816 */ /* 0x000fce00000000c0 */
[----:B------:R-:W-:-:S05]  /*16da0*/  @P0 HFMA2.BF16_V2 R70, -RZ.H0_H0, RZ.H0_H0, -R177.H0_H0 ;  /* 0x200000ffff460231 */ /* 0x000fca00003409b1 */
[----:B------:R-:W-:Y:S02]  /*16db0*/  @P0 PRMT R192, R70, 0x5410, RZ ;  /* 0x0000541046c00816 */ /* 0x000fe400000000ff */
[----:B------:R-:W-:Y:S01]  /*16dc0*/  ISETP.GT.U32.AND P0, PT, R3, UR6, PT ;  /* 0x0000000603007c0c */ /* 0x000fe2000bf04070 */
[----:B------:R-:W-:Y:S02]  /*16dd0*/  IMAD.MOV.U32 R5, RZ, RZ, R208 ;  /* 0x000000ffff057224 */ /* 0x000fe400078e00d0 */
[----:B------:R-:W-:Y:S02]  /*16de0*/  IMAD.MOV.U32 R109, RZ, RZ, R107 ;  /* 0x000000ffff6d7224 */ /* 0x000fe400078e006b */
[----:B------:R-:W-:Y:S02]  /*16df0*/  IMAD.MOV.U32 R208, RZ, RZ, R106 ;  /* 0x000000ffffd07224 */ /* 0x000fe400078e006a */
[----:B------:R-:W-:Y:S01]  /*16e00*/  IMAD.WIDE.U32 R106, R13, -0x2daee0ad, RZ ;  /* 0xd2511f530d6a7825 */ /* 0x000fe200078e00ff */
[----:B------:R-:W-:Y:S01]  /*16e10*/  MUFU.EX2 R3, R246 ;  /* 0x000000f600037308 */ /* 0x000fe20000000800 */
[----:B------:R-:W-:-:S04]  /*16e20*/  PRMT R112, R177, 0x7632, R112 ;  /* 0x00007632b1707816 */ /* 0x000fc80000000070 */
[----:B------:R-:W-:Y:S02]  /*16e30*/  @P0 HFMA2.BF16_V2 R80, -RZ.H0_H0, RZ.H0_H0, -R177.H1_H1 ;  /* 0x200000ffff500231 */ /* 0x000fe400003609b1 */
[----:B------:R-:W-:Y:S01]  /*16e40*/  IMAD.MOV.U32 R113, RZ, RZ, R21 ;  /* 0x000000ffff717224 */ /* 0x000fe200078e0015 */
[----:B------:R-:W-:Y:S01]  /*16e50*/  LOP3.LUT R45, R18, UR4, R107, 0x96, !PT ;  /* 0x00000004122d7c12 */ /* 0x000fe2000f8e966b */
[----:B------:R-:W1:Y:S01]  /*16e60*/  MUFU.EX2 R9, R245 ;  /* 0x000000f500097308 */ /* 0x000e620000000800 */
[----:B------:R-:W-:Y:S01]  /*16e70*/  IMAD.MOV.U32 R20, RZ, RZ, R209 ;  /* 0x000000ffff147224 */ /* 0x000fe200078e00d1 */
[----:B------:R-:W-:Y:S01]  /*16e80*/  @P0 PRMT R112, R80, 0x5410, RZ ;  /* 0x0000541050700816 */ /* 0x000fe200000000ff */
[----:B------:R-:W-:Y:S02]  /*16e90*/  IMAD.MOV.U32 R21, RZ, RZ, R60 ;  /* 0x000000ffff157224 */ /* 0x000fe400078e003c */
[----:B------:R-:W-:Y:S02]  /*16ea0*/  IMAD.MOV.U32 R207, RZ, RZ, R53 ;  /* 0x000000ffffcf7224 */ /* 0x000fe400078e0035 */
        /* <DEDUP_REMOVED lines=35> */
[----:B------:R-:W-:-:S04]  /*170e0*/  LOP3.LUT R0, R45, 0xff, RZ, 0xc0, !PT ;  /* 0x000000ff2d007812 */ /* 0x000fc800078ec0ff */
[----:B------:R-:W-:Y:S01]  /*170f0*/  ISETP.LE.U32.AND P0, PT, R0, UR6, PT ;  /* 0x0000000600007c0c */ /* 0x000fe2000bf03070 */
[----:B------:R-:W-:Y:S02]  /*17100*/  @P5 HFMA2.BF16_V2 R81, -RZ.H0_H0, RZ.H0_H0, -R200.H0_H0 ;  /* 0x200000ffff515231 */ /* 0x000fe400003409c8 */
[----:B------:R-:W-:Y:S01]  /*17110*/  IMAD.MOV.U32 R155, RZ, RZ, R5 ;  /* 0x000000ffff9b7224 */ /* 0x000fe200078e0005 */
[----:B------:R-:W-:Y:S01]  /*17120*/  LOP3.LUT R5, R45, 0xffff, RZ, 0xc0, !PT ;  /* 0x0000ffff2d057812 */ /* 0x000fe200078ec0ff */
[----:B------:R-:W-:Y:S01]  /*17130*/  IMAD.MOV.U32 R154, RZ, RZ, R108 ;  /* 0x000000ffff9a7224 */ /* 0x000fe200078e006c */
[----:B-1----:R-:W-:Y:S01]  /*17140*/  F2FP.BF16.F32.PACK_AB R202, R9, R3 ;  /* 0x0000000309ca723e */ /* 0x002fe200000010ff */
[----:B------:R-:W-:Y:S02]  /*17150*/  IMAD.MOV.U32 R108, RZ, RZ, R56 ;  /* 0x000000ffff6c7224 */ /* 0x000fe400078e0038 */
[-C--:B------:R-:W-:Y:S01]  /*17160*/  FMUL.FTZ R56, R140, R2.reuse ;  /* 0x000000028c387220 */ /* 0x080fe20000410000 */
[----:B------:R-:W-:Y:S01]  /*17170*/  @P5 PRMT R200, R81, 0x5410, RZ ;  /* 0x0000541051c85816 */ /* 0x000fe200000000ff */
[----:B------:R-:W-:Y:S01]  /*17180*/  FMUL.FTZ R68, R152, R2 ;  /* 0x0000000298447220 */ /* 0x000fe20000410000 */
[----:B------:R-:W-:Y:S01]  /*17190*/  IMAD.MOV.U32 R151, RZ, RZ, R60 ;  /* 0x000000ffff977224 */ /* 0x000fe200078e003c */
[----:B------:R-:W-:Y:S01]  /*171a0*/  SHF.R.U32.HI R5, RZ, 0x8, R5 ;  /* 0x00000008ff057819 */ /* 0x000fe20000011605 */
[----:B------:R-:W-:-:S02]  /*171b0*/  IMAD.MOV.U32 R140, RZ, RZ, R52 ;  /* 0x000000ffff8c7224 */ /* 0x000fc400078e0034 */
[-C--:B------:R-:W-:Y:S01]  /*171c0*/  FMUL.FTZ R60, R144, R2.reuse ;  /* 0x00000002903c7220 */ /* 0x080fe20000410000 */
[----:B------:R-:W-:Y:S02]  /*171d0*/  IMAD.MOV.U32 R85, RZ, RZ, R64 ;  /* 0x000000ffff557224 */ /* 0x000fe400078e0040 */
[----:B------:R-:W-:Y:S01]  /*171e0*/  FMUL.FTZ R52, R72, R2 ;  /* 0x0000000248347220 */ /* 0x000fe20000410000 */
[----:B------:R-:W-:Y:S01]  /*171f0*/  IMAD.MOV.U32 R81, RZ, RZ, R65 ;  /* 0x000000ffff517224 */ /* 0x000fe200078e0041 */
[----:B------:R-:W-:Y:S01]  /*17200*/  LOP3.LUT R0, R11, 0xff, RZ, 0xc0, !PT ;  /* 0x000000ff0b007812 */ /* 0x000fe200078ec0ff */
[----:B------:R-:W-:Y:S02]  /*17210*/  IMAD.MOV.U32 R152, RZ, RZ, R109 ;  /* 0x000000ffff987224 */ /* 0x000fe400078e006d */
[----:B------:R-:W-:Y:S02]  /*17220*/  @!P0 HFMA2.BF16_V2 R72, -RZ.H0_H0, RZ.H0_H0, -R202.H0_H0 ;  /* 0x200000ffff488231 */ /* 0x000fe400003409ca */
[----:B------:R-:W-:-:S02]  /*17230*/  IMAD.MOV.U32 R144, RZ, RZ, R207 ;  /* 0x000000ffff907224 */ /* 0x000fc400078e00cf */
[-C--:B------:R-:W-:Y:S01]  /*17240*/  FMUL.FTZ R64, R148, R2.reuse ;  /* 0x0000000294407220 */ /* 0x080fe20000410000 */
[----:B------:R-:W-:Y:S01]  /*17250*/  IMAD.MOV.U32 R109, RZ, RZ, R113 ;  /* 0x000000ffff6d7224 */ /* 0x000fe200078e0071 */
[----:B------:R-:W-:Y:S01]  /*17260*/  LOP3.LUT R5, R5, 0xffff, RZ, 0xc0, !PT ;  /* 0x0000ffff05057812 */ /* 0x000fe200078ec0ff */
[----:B------:R-:W-:Y:S02]  /*17270*/  IMAD.MOV.U32 R207, RZ, RZ, R99 ;  /* 0x000000ffffcf7224 */ /* 0x000fe400078e0063 */
[----:B------:R-:W-:Y:S02]  /*17280*/  IMAD.MOV.U32 R142, RZ, RZ, R98 ;  /* 0x000000ffff8e7224 */ /* 0x000fe400078e0062 */
[----:B------:R-:W-:Y:S02]  /*17290*/  IMAD.MOV.U32 R143, RZ, RZ, R61 ;  /* 0x000000ffff8f7224 */ /* 0x000fe400078e003d */
[----:B------:R-:W-:Y:S01]  /*172a0*/  FMUL.FTZ R61, R145, R2 ;  /* 0x00000002913d7220 */ /* 0x000fe20000410000 */
[----:B------:R-:W-:-:S02]  /*172b0*/  IMAD.MOV.U32 R113, RZ, RZ, R57 ;  /* 0x000000ffff717224 */ /* 0x000fc400078e0039 */
[-C--:B------:R-:W-:Y:S01]  /*172c0*/  FMUL.FTZ R57, R141, R2.reuse ;  /* 0x000000028d397220 */ /* 0x080fe20000410000 */
[----:B------:R-:W-:Y:S02]  /*172d0*/  IMAD.MOV.U32 R148, RZ, RZ, R18 ;  /* 0x000000ffff947224 */ /* 0x000fe400078e0012 */
[----:B------:R-:W-:Y:S01]  /*172e0*/  FADD.FTZ R6, R3, R6 ;  /* 0x0000000603067221 */ /* 0x000fe20000010000 */
[----:B------:R-:W-:Y:S02]  /*172f0*/  IMAD.MOV.U32 R99, RZ, RZ, R111 ;  /* 0x000000ffff637224 */ /* 0x000fe400078e006f */
        /* <DEDUP_REMOVED lines=25> */
[----:B------:R-:W-:-:S02]  /*17490*/  ISETP.LE.U32.AND P5, PT, R0, UR6, PT ;  /* 0x0000000600007c0c */ /* 0x000fc4000bfa3070 */
[----:B------:R-:W-:Y:S02]  /*174a0*/  PRMT R252, R202, 0x7610, R252 ;  /* 0x00007610cafc7816 */ /* 0x000fe400000000fc */
[----:B------:R-:W-:Y:S01]  /*174b0*/  PRMT R3, R48, 0x7632, R3 ;  /* 0x0000763230037816 */ /* 0x000fe20000000003 */
[----:B------:R-:W-:Y:S01]  /*174c0*/  MUFU.EX2 R13, R247 ;  /* 0x000000f7000d7308 */ /* 0x000fe20000000800 */
[----:B------:R-:W-:Y:S02]  /*174d0*/  @!P0 PRMT R252, R72, 0x5410, RZ ;  /* 0x0000541048fc8816 */ /* 0x000fe400000000ff */
[C---:B------:R-:W-:Y:S02]  /*174e0*/  PRMT R2, R15.reuse, 0x7610, R2 ;  /* 0x000076100f027816 */ /* 0x040fe40000000002 */
[----:B------:R-:W-:Y:S02]  /*174f0*/  PRMT R0, R15, 0x7632, R0 ;  /* 0x000076320f007816 */ /* 0x000fe40000000000 */
[----:B------:R-:W-:Y:S01]  /*17500*/  ISETP.LE.U32.AND P0, PT, R5, UR6, PT ;  /* 0x0000000605007c0c */ /* 0x000fe2000bf03070 */
[----:B------:R-:W1:Y:S01]  /*17510*/  MUFU.EX2 R15, R248 ;  /* 0x000000f8000f7308 */ /* 0x000e620000000800 */
[----:B------:R-:W-:Y:S01]  /*17520*/  PRMT R5, R45, 0x7632, R5 ;  /* 0x000076322d057816 */ /* 0x000fe20000000005 */
[----:B------:R-:W-:Y:S01]  /*17530*/  @!P4 HFMA2.BF16_V2 R73, -RZ.H0_H0, RZ.H0_H0, -R3.H0_H0 ;  /* 0x200000ffff49c231 */ /* 0x000fe20000340903 */
[----:B------:R-:W-:Y:S01]  /*17540*/  PRMT R4, R48, 0x7610, R4 ;  /* 0x0000761030047816 */ /* 0x000fe20000000004 */
[----:B------:R-:W-:Y:S01]  /*17550*/  IMAD.MOV.U32 R146, RZ, RZ, R20 ;  /* 0x000000ffff927224 */ /* 0x000fe200078e0014 */
[----:B------:R-:W-:-:S02]  /*17560*/  LOP3.LUT R5, R5, 0xff, RZ, 0xc0, !PT ;  /* 0x000000ff05057812 */ /* 0x000fc400078ec0ff */
[----:B------:R-:W-:Y:S02]  /*17570*/  PRMT R20, R4, 0x5410, R3 ;  /* 0x0000541004147816 */ /* 0x000fe40000000003 */
[----:B------:R-:W-:Y:S02]  /*17580*/  @!P4 PRMT R3, R73, 0x5410, RZ ;  /* 0x000054104903c816 */ /* 0x000fe400000000ff */
[----:B------:R-:W-:Y:S01]  /*17590*/  ISETP.LE.U32.AND P4, PT, R5, UR6, PT ;  /* 0x0000000605007c0c */ /* 0x000fe2000bf83070 */
[----:B------:R-:W-:Y:S01]  /*175a0*/  @!P5 HFMA2.BF16_V2 R74, -RZ.H0_H0, RZ.H0_H0, -R4.H0_H0 ;  /* 0x200000ffff4ad231 */ /* 0x000fe20000340904 */
[----:B------:R-:W-:Y:S01]  /*175b0*/  SHF.R.U32.HI R5, RZ, 0x18, R11 ;  /* 0x00000018ff057819 */ /* 0x000fe2000001160b */
[----:B------:R-:W-:Y:S02]  /*175c0*/  @!P3 HFMA2.BF16_V2 R75, -RZ.H0_H0, RZ.H0_H0, -R2.H0_H0 ;  /* 0x200000ffff4bb231 */ /* 0x000fe40000340902 */
[----:B------:R-:W-:Y:S01]  /*175d0*/  IMAD.MOV.U32 R153, RZ, RZ, R7 ;  /* 0x000000ffff997224 */ /* 0x000fe200078e0007 */
[----:B------:R-:W-:-:S02]  /*175e0*/  @!P5 PRMT R4, R74, 0x5410, RZ ;  /* 0x000054104a04d816 */ /* 0x000fc400000000ff */
[----:B-1----:R-:W-:Y:S01]  /*175f0*/  F2FP.BF16.F32.PACK_AB R195, R15, R13 ;  /* 0x0000000d0fc3723e */ /* 0x002fe200000010ff */
[----:B------:R-:W-:Y:S01]  /*17600*/  FADD.FTZ R7, R172, R49 ;  /* 0x00000031ac077221 */ /* 0x000fe20000010000 */
[----:B------:R-:W-:Y:S01]  /*17610*/  ISETP.LE.U32.AND P5, PT, R5, UR6, PT ;  /* 0x0000000605007c0c */ /* 0x000fe2000bfa3070 */
[----:B------:R-:W-:Y:S01]  /*17620*/  IMAD.MOV.U32 R49, RZ, RZ, R21 ;  /* 0x000000ffff317224 */ /* 0x000fe200078e0015 */
[----:B------:R-:W-:Y:S01]  /*17630*/  SHF.R.U32.HI R5, RZ, 0x18, R45 ;  /* 0x00000018ff057819 */ /* 0x000fe2000001162d */
[----:B------:R-:W-:Y:S01]  /*17640*/  @!P4 HFMA2.BF16_V2 R76, -RZ.H0_H0, RZ.H0_H0, -R195.H0_H0 ;  /* 0x200000ffff4cc231 */ /* 0x000fe200003409c3 */
[----:B------:R-:W-:Y:S02]  /*17650*/  PRMT R21, R2, 0x5410, R0 ;  /* 0x0000541002157816 */ /* 0x000fe40000000000 */
[----:B------:R-:W-:Y:S02]  /*17660*/  @!P3 PRMT R2, R75, 0x5410, RZ ;  /* 0x000054104b02b816 */ /* 0x000fe400000000ff */
[----:B------:R-:W-:-:S02]  /*17670*/  ISETP.LE.U32.AND P3, PT, R5, UR6, PT ;  /* 0x0000000605007c0c */ /* 0x000fc4000bf63070 */
[----:B------:R-:W-:Y:S01]  /*17680*/  PRMT R5, R12, 0x7771, RZ ;  /* 0x000077710c057816 */ /* 0x000fe200000000ff */
[----:B------:R-:W-:Y:S01]  /*17690*/  FADD.FTZ R9, R9, R6 ;  /* 0x0000000609097221 */ /* 0x000fe20000010000 */
[----:B------:R-:W-:Y:S01]  /*176a0*/  PRMT R251, R195, 0x7610, R251 ;  /* 0x00007610c3fb7816 */ /* 0x000fe200000000fb */
[----:B------:R-:W-:Y:S01]  /*176b0*/  FADD.FTZ R6, R13, R16 ;  /* 0x000000100d067221 */ /* 0x000fe20000010000 */
[----:B------:R-:W-:Y:S02]  /*176c0*/  @!P4 PRMT R251, R76, 0x5410, RZ ;  /* 0x000054104cfbc816 */ /* 0x000fe400000000ff */
[----:B------:R-:W-:Y:S01]  /*176d0*/  PRMT R175, R31, 0x7610, R175 ;  /* 0x000076101faf7816 */ /* 0x000fe200000000af */
[----:B------:R-:W-:Y:S01]  /*176e0*/  MUFU.EX2 R13, R249 ;  /* 0x000000f9000d7308 */ /* 0x000fe20000000800 */
[----:B------:R-:W-:Y:S01]  /*176f0*/  ISETP.GT.U32.AND P4, PT, R5, UR6, PT ;  /* 0x0000000605007c0c */ /* 0x000fe2000bf84070 */
[----:B------:R-:W-:Y:S02]  /*17700*/  IMAD.MOV.U32 R5, RZ, RZ, R106 ;  /* 0x000000ffff057224 */ /* 0x000fe400078e006a */
[----:B------:R-:W-:-:S02]  /*17710*/  IMAD.MOV.U32 R147, RZ, RZ, R8 ;  /* 0x000000ffff937224 */ /* 0x000fc400078e0008 */
[----:B------:R-:W-:Y:S02]  /*17720*/  FADD.FTZ R8, R174, R7 ;  /* 0x00000007ae087221 */ /* 0x000fe40000010000 */
[----:B------:R-:W1:Y:S01]  /*17730*/  MUFU.EX2 R16, R250 ;  /* 0x000000fa00107308 */ /* 0x000e620000000800 */
[----:B------:R-:W-:Y:S01]  /*17740*/  @!P2 HFMA2.BF16_V2 R79, -RZ.H0_H0, RZ.H0_H0, -R175.H0_H0 ;  /* 0x200000ffff4fa231 */ /* 0x000fe200003409af */
[----:B------:R-:W-:Y:S01]  /*17750*/  PRMT R174, R31, 0x7632, R174 ;  /* 0x000076321fae7816 */ /* 0x000fe200000000ae */
[----:B------:R-:W-:Y:S01]  /*17760*/  IMAD.MOV.U32 R149, RZ, RZ, R19 ;  /* 0x000000ffff957224 */ /* 0x000fe200078e0013 */
[----:B------:R-:W-:Y:S02]  /*17770*/  LOP3.LUT R5, R5, 0xff, RZ, 0xc0, !PT ;  /* 0x000000ff05057812 */ /* 0x000fe400078ec0ff */
[----:B------:R-:W-:Y:S02]  /*17780*/  PRMT R19, R175, 0x5410, R174 ;  /* 0x00005410af137816 */ /* 0x000fe400000000ae */
[----:B------:R-:W-:-:S02]  /*17790*/  @!P2 PRMT R175, R79, 0x5410, RZ ;  /* 0x000054104fafa816 */ /* 0x000fc400000000ff */
[----:B------:R-:W-:Y:S02]  /*177a0*/  ISETP.LE.U32.AND P2, PT, R5, UR6, PT ;  /* 0x0000000605007c0c */ /* 0x000fe4000bf43070 */
[----:B-1----:R-:W-:Y:S02]  /*177b0*/  F2FP.BF16.F32.PACK_AB R193, R16, R13 ;  /* 0x0000000d10c1723e */ /* 0x002fe400000010ff */
[----:B------:R-:W-:-:S09]  /*177c0*/  PRMT R5, R106, 0x7771, RZ ;  /* 0x000077716a057816 */ /* 0x000fd200000000ff */
[----:B------:R-:W-:Y:S01]  /*177d0*/  @!P2 HFMA2.BF16_V2 R88, -RZ.H0_H0, RZ.H0_H0, -R193.H0_H0 ;  /* 0x200000ffff58a231 */ /* 0x000fe200003409c1 */
[----:B------:R-:W-:Y:S01]  /*177e0*/  PRMT R250, R193, 0x7610, R250 ;  /* 0x00007610c1fa7816 */ /* 0x000fe200000000fa */
[----:B------:R-:W-:-:S03]  /*177f0*/  @!P5 HFMA2.BF16_V2 R78, -RZ.H0_H0, RZ.H0_H0, -R0.H0_H0 ;  /* 0x200000ffff4ed231 */ /* 0x000fc60000340900 */
[----:B------:R-:W-:Y:S02]  /*17800*/  @!P2 PRMT R250, R88, 0x5410, RZ ;  /* 0x0000541058faa816 */ /* 0x000fe400000000ff */
[----:B------:R-:W-:Y:S02]  /*17810*/  ISETP.GT.U32.AND P2, PT, R5, UR6, PT ;  /* 0x0000000605007c0c */ /* 0x000fe4000bf44070 */
[----:B------:R-:W-:Y:S01]  /*17820*/  PRMT R5, R12, 0x7772, RZ ;  /* 0x000077720c057816 */ /* 0x000fe200000000ff */
[----:B------:R-:W-:Y:S01]  /*17830*/  @P4 HFMA2.BF16_V2 R89, -RZ.H0_H0, RZ.H0_H0, -R174.H0_H0 ;  /* 0x200000ffff594231 */ /* 0x000fe200003409ae */
[----:B------:R-:W-:Y:S02]  /*17840*/  @!P5 PRMT R0, R78, 0x5410, RZ ;  /* 0x000054104e00d816 */ /* 0x000fe400000000ff */
[----:B------:R-:W-:Y:S02]  /*17850*/  ISETP.GT.U32.AND P5, PT, R5, UR6, PT ;  /* 0x0000000605007c0c */ /* 0x000fe4000bfa4070 */
[----:B------:R-:W-:Y:S01]  /*17860*/  PRMT R5, R12, 0x7773, RZ ;  /* 0x000077730c057816 */ /* 0x000fe200000000ff */
[----:B------:R-:W-:Y:S01]  /*17870*/  @!P3 HFMA2.BF16_V2 R77, -RZ.H0_H0, RZ.H0_H0, -R195.H1_H1 ;  /* 0x200000ffff4db231 */ /* 0x000fe200003609c3 */
[----:B------:R-:W-:Y:S01]  /*17880*/  @P4 PRMT R174, R89, 0x5410, RZ ;  /* 0x0000541059ae4816 */ /* 0x000fe200000000ff */
[----:B------:R-:W-:Y:S01]  /*17890*/  FADD.FTZ R8, R34, R8 ;  /* 0x0000000822087221 */ /* 0x000fe20000010000 */
[----:B------:R-:W-:-:S02]  /*178a0*/  ISETP.GT.U32.AND P4, PT, R5, UR6, PT ;  /* 0x0000000605007c0c */ /* 0x000fc4000bf84070 */
[----:B------:R-:W-:Y:S02]  /*178b0*/  LOP3.LUT R5, R29, 0xff, RZ, 0xc0, !PT ;  /* 0x000000ff1d057812 */ /* 0x000fe400078ec0ff */
[----:B------:R-:W-:Y:S02]  /*178c0*/  PRMT R249, R195, 0x7632, R249 ;  /* 0x00007632c3f97816 */ /* 0x000fe400000000f9 */
[----:B------:R-:W-:Y:S02]  /*178d0*/  @!P3 PRMT R249, R77, 0x5410, RZ ;  /* 0x000054104df9b816 */ /* 0x000fe400000000ff */
[----:B------:R-:W-:Y:S01]  /*178e0*/  ISETP.LE.U32.AND P3, PT, R5, UR6, PT ;  /* 0x0000000605007c0c */ /* 0x000fe2000bf63070 */
[----:B------:R-:W-:Y:S02]  /*178f0*/  FADD.FTZ R5, R105, R8 ;  /* 0x0000000869057221 */ /* 0x000fe40000010000 */
[----:B------:R-:W1:Y:S01]  /*17900*/  MUFU.EX2 R8, R49 ;  /* 0x0000003100087308 */ /* 0x000e620000000800 */
[----:B------:R-:W-:-:S02]  /*17910*/  IMAD.MOV.U32 R76, RZ, RZ, R140 ;  /* 0x000000ffff4c7224 */ /* 0x000fc400078e008c */
[----:B------:R-:W-:Y:S02]  /*17920*/  @P2 HFMA2.BF16_V2 R90, -RZ.H0_H0, RZ.H0_H0, -R193.H1_H1 ;  /* 0x200000ffff5a2231 */ /* 0x000fe400003609c1 */
[----:B------:R-:W-:Y:S01]  /*17930*/  IMAD.MOV.U32 R140, RZ, RZ, R145 ;  /* 0x000000ffff8c7224 */ /* 0x000fe200078e0091 */
[----:B------:R3:W-:Y:S01]  /*17940*/  STL [R1+0x15c], R5 ;  /* 0x00015c0501007387 */ /* 0x0007e20000100800 */
[----:B------:R-:W-:Y:S02]  /*17950*/  IMAD.MOV.U32 R145, RZ, RZ, R144 ;  /* 0x000000ffff917224 */ /* 0x000fe400078e0090 */
[----:B------:R-:W-:Y:S01]  /*17960*/  FADD.FTZ R7, R15, R6 ;  /* 0x000000060f077221 */ /* 0x000fe20000010000 */
[----:B------:R-:W-:Y:S01]  /*17970*/  IMAD.MOV.U32 R144, RZ, RZ, R151 ;  /* 0x000000ffff907224 */ /* 0x000fe200078e0097 */
[----:B------:R-:W-:Y:S01]  /*17980*/  PRMT R107, R17, 0x7632, R107 ;  /* 0x00007632116b7816 */ /* 0x000fe2000000006b */
[----:B------:R-:W-:Y:S01]  /*17990*/  FADD.FTZ R6, R13, R9 ;  /* 0x000000090d067221 */ /* 0x000fe20000010000 */
[----:B------:R-:W-:Y:S01]  /*179a0*/  IMAD.MOV.U32 R151, RZ, RZ, R150 ;  /* 0x000000ffff977224 */ /* 0x000fe200078e0096 */
[----:B------:R-:W-:Y:S01]  /*179b0*/  PRMT R248, R193, 0x7632, R248 ;  /* 0x00007632c1f87816 */ /* 0x000fe200000000f8 */
[----:B------:R4:W2:Y:S01]  /*179c0*/  MUFU.EX2 R9, R140 ;  /* 0x0000008c00097308 */ /* 0x0008a20000000800 */
[----:B------:R-:W-:Y:S01]  /*179d0*/  @P2 PRMT R248, R90, 0x5410, RZ ;  /* 0x000054105af82816 */ /* 0x000fe200000000ff */
[----:B------:R-:W-:Y:S01]  /*179e0*/  @!P1 HFMA2.BF16_V2 R95, -RZ.H0_H0, RZ.H0_H0, -R107.H0_H0 ;  /* 0x200000ffff5f9231 */ /* 0x000fe2000034096b */
[----:B------:R-:W-:-:S02]  /*179f0*/  PRMT R172, R17, 0x7610, R172 ;  /* 0x0000761011ac7816 */ /* 0x000fc400000000ac */
[----:B---3--:R-:W-:Y:S01]  /*17a00*/  PRMT R5, R106, 0x7772, RZ ;  /* 0x000077726a057816 */ /* 0x008fe200000000ff */
[----:B----4-:R-:W-:Y:S02]  /*17a10*/  IMAD.MOV.U32 R140, RZ, RZ, R145 ;  /* 0x000000ffff8c7224 */ /* 0x010fe400078e0091 */
[----:B------:R-:W-:Y:S01]  /*17a20*/  IMAD.MOV.U32 R145, RZ, RZ, R144 ;  /* 0x000000ffff917224 */ /* 0x000fe200078e0090 */
[----:B------:R-:W-:Y:S01]  /*17a30*/  ISETP.GT.U32.AND P2, PT, R5, UR6, PT ;  /* 0x0000000605007c0c */ /* 0x000fe2000bf44070 */
[----:B------:R-:W-:Y:S02]  /*17a40*/  IMAD.MOV.U32 R144, RZ, RZ, R151 ;  /* 0x000000ffff907224 */ /* 0x000fe400078e0097 */
[----:B-1----:R-:W-:Y:S01]  /*17a50*/  FADD.FTZ R5, R8, R7 ;  /* 0x0000000708057221 */ /* 0x002fe20000010000 */
[----:B------:R-:W-:Y:S01]  /*17a60*/  IMAD.MOV.U32 R151, RZ, RZ, R110 ;  /* 0x000000ffff977224 */ /* 0x000fe200078e006e */
[----:B------:R-:W-:Y:S01]  /*17a70*/  PRMT R7, R106, 0x7773, RZ ;  /* 0x000077736a077816 */ /* 0x000fe200000000ff */
[----:B------:R-:W-:-:S02]  /*17a80*/  IMAD.MOV.U32 R110, RZ, RZ, R114 ;  /* 0x000000ffff6e7224 */ /* 0x000fc400078e0072 */
[----:B------:R-:W-:Y:S01]  /*17a90*/  IMAD.MOV.U32 R114, RZ, RZ, R108 ;  /* 0x000000ffff727224 */ /* 0x000fe200078e006c */
[----:B------:R-:W-:Y:S02]  /*17aa0*/  PRMT R108, R172, 0x5410, R107 ;  /* 0x00005410ac6c7816 */ /* 0x000fe4000000006b */
[----:B------:R-:W-:Y:S02]  /*17ab0*/  @!P1 PRMT R107, R95, 0x5410, RZ ;  /* 0x000054105f6b9816 */ /* 0x000fe400000000ff */
[----:B------:R-:W-:Y:S02]  /*17ac0*/  ISETP.GT.U32.AND P1, PT, R7, UR6, PT ;  /* 0x0000000607007c0c */ /* 0x000fe4000bf24070 */
[----:B------:R-:W1:Y:S01]  /*17ad0*/  LDC R7, c[0x0][0x448] ;  /* 0x00011200ff077b82 */ /* 0x000e620000000800 */
[----:B------:R-:W-:Y:S01]  /*17ae0*/  FADD.FTZ R6, R16, R6 ;  /* 0x0000000610067221 */ /* 0x000fe20000010000 */
[----:B------:R-:W-:Y:S02]  /*17af0*/  IMAD.MOV.U32 R77, RZ, RZ, R141 ;  /* 0x000000ffff4d7224 */ /* 0x000fe400078e008d */
[----:B------:R-:W-:-:S02]  /*17b00*/  IMAD.MOV.U32 R141, RZ, RZ, R144 ;  /* 0x000000ffff8d7224 */ /* 0x000fc400078e0090 */
[----:B------:R2:W-:Y:S01]  /*17b10*/  STL [R1+0x164], R6 ;  /* 0x0001640601007387 */ /* 0x0005e20000100800 */
        /* <DEDUP_REMOVED lines=9> */
[----:B--2---:R-:W-:Y:S01]  /*17bb0*/  FADD.FTZ R6, R9, R5 ;  /* 0x0000000509067221 */ /* 0x004fe20000010000 */
[----:B------:R-:W-:Y:S01]  /*17bc0*/  FADD.FTZ R5, R244, R32 ;  /* 0x00000020f4057221 */ /* 0x000fe20000010000 */
[----:B-1----:R-:W-:-:S04]  /*17bd0*/  IMAD.WIDE R244, R7, -0x70, R76 ;  /* 0xffffff9007f47825 */ /* 0x002fc800078e024c */
[C---:B------:R-:W-:Y:S01]  /*17be0*/  IMAD.WIDE R208, R7.reuse, 0x70, R244 ;  /* 0x0000007007d07825 */ /* 0x040fe200078e02f4 */
[----:B------:R-:W-:Y:S04]  /*17bf0*/  STL [R1+0x144], R6 ;  /* 0x0001440601007387 */ /* 0x000fe80000100800 */
[----:B------:R1:W-:Y:S01]  /*17c00*/  STL [R1+0x160], R5 ;  /* 0x0001600501007387 */ /* 0x0003e20000100800 */
[----:B------:R-:W-:-:S03]  /*17c10*/  IMAD.WIDE R48, R7, -0x70, R208 ;  /* 0xffffff9007307825 */ /* 0x000fc600078e02d0 */
[----:B------:R-:W-:Y:S01]  /*17c20*/  STG.E.U16 desc[UR20][R42.64+-0x100], R30 ;  /* 0xffff001e2a007986 */ /* 0x000fe2000c101514 */
[----:B------:R-:W-:Y:S02]  /*17c30*/  IMAD.SHL.U32 R34, R7, 0x8, RZ ;  /* 0x0000000807227824 */ /* 0x000fe400078e00ff */
[C---:B------:R-:W-:Y:S01]  /*17c40*/  VIADD R32, R40.reuse, 0x9020 ;  /* 0x0000902028207836 */ /* 0x040fe20000000000 */
[----:B------:R-:W-:Y:S04]  /*17c50*/  STG.E.U16 desc[UR20][R42.64+-0xfe], R27 ;  /* 0xffff021b2a007986 */ /* 0x000fe8000c101514 */
[----:B------:R-:W-:Y:S04]  /*17c60*/  STG.E.U16 desc[UR20][R48.64+-0x100], R25 ;  /* 0xffff001930007986 */ /* 0x000fe8000c101514 */
[----:B------:R-:W-:Y:S04]  /*17c70*/  STG.E.U16 desc[UR20][R48.64+-0xfe], R23 ;  /* 0xffff021730007986 */ /* 0x000fe8000c101514 */
[----:B------:R2:W-:Y:S01]  /*17c80*/  STG.E.U16 desc[UR20][R208.64+-0x100], R4 ;  /* 0xffff0004d0007986 */ /* 0x0005e2000c101514 */
[----:B-1----:R-:W-:-:S04]  /*17c90*/  VIADD R5, R40, 0x9000 ;  /* 0x0000900028057836 */ /* 0x002fc80000000000 */
[----:B------:R-:W-:Y:S01]  /*17ca0*/  @P6 VIADD R32, R5, 0xffffffe0 ;  /* 0xffffffe005206836 */ /* 0x000fe20000000000 */
[----:B------:R-:W-:-:S04]  /*17cb0*/  F2FP.BF16.F32.PACK_AB R35, R35, R194 ;  /* 0x000000c22323723e */ /* 0x000fc800000010ff */
[C---:B------:R-:W-:Y:S02]  /*17cc0*/  PRMT R173, R35.reuse, 0x7610, R173 ;  /* 0x0000761023ad7816 */ /* 0x040fe400000000ad */
[----:B------:R-:W-:Y:S01]  /*17cd0*/  PRMT R105, R35, 0x7632, R105 ;  /* 0x0000763223697816 */ /* 0x000fe20000000069 */
[----:B--2---:R-:W-:-:S04]  /*17ce0*/  IMAD.WIDE R4, R34, 0x2, R42 ;  /* 0x0000000222047825 */ /* 0x004fc800078e022a */
[----:B------:R-:W-:Y:S01]  /*17cf0*/  IMAD.WIDE R4, R7, 0x70, R4 ;  /* 0x0000007007047825 */ /* 0x000fe200078e0204 */
[----:B------:R-:W-:Y:S03]  /*17d00*/  STG.E.U16 desc[UR20][R76.64+-0xfe], R3 ;  /* 0xffff02034c007986 */ /* 0x000fe6000c101514 */
[----:B------:R-:W-:-:S04]  /*17d10*/  IMAD.WIDE R34, R34, 0x2, R4 ;  /* 0x0000000222227825 */ /* 0x000fc800078e0204 */
[----:B------:R-:W-:Y:S01]  /*17d20*/  IMAD.MOV.U32 R73, RZ, RZ, R207 ;  /* 0x000000ffff497224 */ /* 0x000fe200078e00cf */
[----:B------:R1:W-:Y:S01]  /*17d30*/  STG.E.U16 desc[UR20][R34.64+-0x100], R2 ;  /* 0xffff000222007986 */ /* 0x0003e2000c101514 */
[----:B------:R-:W-:Y:S01]  /*17d40*/  F2FP.BF16.F32.PACK_AB R194, R9, R8 ;  /* 0x0000000809c2723e */ /* 0x000fe200000010ff */
[----:B------:R-:W2:Y:S02]  /*17d50*/  LDC R5, c[0x0][0x4f8] ;  /* 0x00013e00ff057b82 */ /* 0x000ea40000000800 */
[----:B------:R3:W-:Y:S01]  /*17d60*/  STG.E.U16 desc[UR20][R34.64+-0xfe], R0 ;  /* 0xffff020022007986 */ /* 0x0007e2000c101514 */
[C---:B-1----:R-:W-:Y:S02]  /*17d70*/  PRMT R2, R220.reuse, 0x7773, RZ ;  /* 0x00007773dc027816 */ /* 0x042fe400000000ff */
[----:B---3--:R-:W-:-:S04]  /*17d80*/  PRMT R0, R220, 0x7772, RZ ;  /* 0x00007772dc007816 */ /* 0x008fc800000000ff */
[----:B------:R-:W-:Y:S02]  /*17d90*/  PRMT R13, R0, 0x5410, R2 ;  /* 0x00005410000d7816 */ /* 0x000fe40000000002 */
[C---:B------:R-:W-:Y:S02]  /*17da0*/  PRMT R2, R10.reuse, 0x7773, RZ ;  /* 0x000077730a027816 */ /* 0x040fe400000000ff */
[----:B------:R-:W-:-:S04]  /*17db0*/  PRMT R0, R10, 0x7772, RZ ;  /* 0x000077720a007816 */ /* 0x000fc800000000ff */
[----:B------:R-:W-:Y:S02]  /*17dc0*/  PRMT R207, R0, 0x5410, R2 ;  /* 0x0000541000cf7816 */ /* 0x000fe40000000002 */
[C---:B------:R-:W-:Y:S02]  /*17dd0*/  LOP3.LUT R0, R14.reuse, 0xffff, RZ, 0xc0, !PT ;  /* 0x0000ffff0e007812 */ /* 0x040fe400078ec0ff */
[----:B------:R-:W-:Y:S02]  /*17de0*/  LOP3.LUT R2, R14, 0xff, RZ, 0xc0, !PT ;  /* 0x000000ff0e027812 */ /* 0x000fe400078ec0ff */
[----:B------:R-:W-:-:S04]  /*17df0*/  SHF.R.U32.HI R0, RZ, 0x8, R0 ;  /* 0x00000008ff007819 */ /* 0x000fc80000011600 */
[--C-:B------:R-:W-:Y:S02]  /*17e00*/  PRMT R8, R2, 0x5410, R0.reuse ;  /* 0x0000541002087816 */ /* 0x100fe40000000000 */
[----:B------:R-:W-:Y:S01]  /*17e10*/  PRMT R0, R14, 0x7632, R0 ;  /* 0x000076320e007816 */ /* 0x000fe20000000000 */
[----:B------:R-:W-:Y:S01]  /*17e20*/  IMAD.MOV.U32 R3, RZ, RZ, R220 ;  /* 0x000000ffff037224 */ /* 0x000fe200078e00dc */
[----:B------:R-:W-:Y:S02]  /*17e30*/  SHF.R.U32.HI R2, RZ, 0x18, R14 ;  /* 0x00000018ff027819 */ /* 0x000fe4000001160e */
[----:B------:R-:W-:Y:S02]  /*17e40*/  LOP3.LUT R0, R0, 0xff, RZ, 0xc0, !PT ;  /* 0x000000ff00007812 */ /* 0x000fe400078ec0ff */
[----:B------:R-:W-:Y:S02]  /*17e50*/  PRMT R4, R220, 0x7771, RZ ;  /* 0x00007771dc047816 */ /* 0x000fe400000000ff */
[----:B------:R-:W-:-:S02]  /*17e60*/  PRMT R7, R0, 0x5410, R2 ;  /* 0x0000541000077816 */ /* 0x000fc40000000002 */
[----:B------:R-:W-:Y:S02]  /*17e70*/  LOP3.LUT R0, R3, 0xff, RZ, 0xc0, !PT ;  /* 0x000000ff03007812 */ /* 0x000fe400078ec0ff */
[----:B------:R-:W-:Y:S02]  /*17e80*/  PRMT R2, R12, 0x7773, RZ ;  /* 0x000077730c027816 */ /* 0x000fe400000000ff */
[----:B------:R-:W-:Y:S02]  /*17e90*/  PRMT R9, R0, 0x5410, R4 ;  /* 0x0000541000097816 */ /* 0x000fe40000000004 */
[----:B------:R-:W-:-:S04]  /*17ea0*/  PRMT R0, R12, 0x7772, RZ ;  /* 0x000077720c007816 */ /* 0x000fc800000000ff */
[----:B------:R-:W-:Y:S02]  /*17eb0*/  PRMT R17, R0, 0x5410, R2 ;  /* 0x0000541000117816 */ /* 0x000fe40000000002 */
[C---:B------:R-:W-:Y:S02]  /*17ec0*/  LOP3.LUT R0, R11.reuse, 0xffff, RZ, 0xc0, !PT ;  /* 0x0000ffff0b007812 */ /* 0x040fe400078ec0ff */
[----:B------:R-:W-:Y:S02]  /*17ed0*/  LOP3.LUT R2, R11, 0xff, RZ, 0xc0, !PT ;  /* 0x000000ff0b027812 */ /* 0x000fe400078ec0ff */
[----:B------:R-:W-:Y:S02]  /*17ee0*/  SHF.R.U32.HI R0, RZ, 0x8, R0 ;  /* 0x00000008ff007819 */ /* 0x000fe40000011600 */
[----:B--2---:R-:W-:Y:S02]  /*17ef0*/  LOP3.LUT R4, R5, 0xff, RZ, 0xc0, !PT ;  /* 0x000000ff05047812 */ /* 0x004fe400078ec0ff */
[----:B------:R-:W-:-:S02]  /*17f00*/  PRMT R16, R2, 0x5410, R0 ;  /* 0x0000541002107816 */ /* 0x000fc40000000000 */
[----:B------:R-:W-:Y:S01]  /*17f10*/  PRMT R2, R11, 0x7632, R2 ;  /* 0x000076320b027816 */ /* 0x000fe20000000002 */
[----:B------:R-:W-:Y:S01]  /*17f20*/  IMAD R0, R4, 0x10000, R4 ;  /* 0x0001000004007824 */ /* 0x000fe200078e0204 */
[----:B------:R-:W-:Y:S02]  /*17f30*/  SHF.R.U32.HI R5, RZ, 0x18, R11 ;  /* 0x00000018ff057819 */ /* 0x000fe4000001160b */
[----:B------:R-:W-:Y:S01]  /*17f40*/  LOP3.LUT R4, R2, 0xff, RZ, 0xc0, !PT ;  /* 0x000000ff02047812 */ /* 0x000fe200078ec0ff */
[----:B------:R-:W-:Y:S01]  /*17f50*/  IMAD.MOV.U32 R3, RZ, RZ, R12 ;  /* 0x000000ffff037224 */ /* 0x000fe200078e000c */
[----:B------:R-:W-:Y:S02]  /*17f60*/  PRMT R6, R12, 0x7771, RZ ;  /* 0x000077710c067816 */ /* 0x000fe400000000ff */
[----:B------:R-:W-:Y:S02]  /*17f70*/  PRMT R5, R4, 0x5410, R5 ;  /* 0x0000541004057816 */ /* 0x000fe40000000005 */
[----:B------:R-:W-:-:S02]  /*17f80*/  LOP3.LUT R4, R13, 0xff00ff, RZ, 0xc0, !PT ;  /* 0x00ff00ff0d047812 */ /* 0x000fc400078ec0ff */
[----:B------:R-:W1:Y:S01]  /*17f90*/  LDSM.16.MT88.4 R12, [R40+0x9000] ;  /* 0x00900000280c783b */ /* 0x000e620000004200 */
[----:B------:R-:W-:Y:S02]  /*17fa0*/  HSET2.LE.AND R2, R8, R0, PT ;  /* 0x0000000008027233 */ /* 0x000fe40003803000 */
[----:B------:R-:W-:-:S03]  /*17fb0*/  LOP3.LUT R3, R3, 0xff, RZ, 0xc0, !PT ;  /* 0x000000ff03037812 */ /* 0x000fc600078ec0ff */
[----:B------:R-:W-:Y:S02]  /*17fc0*/  LOP3.LUT R8, R73, R2, RZ, 0xc0, !PT ;  /* 0x0000000249087212 */ /* 0x000fe400078ec0ff */
[--C-:B------:R-:W-:Y:S02]  /*17fd0*/  HSET2.LE.AND R2, R7, R0.reuse, PT ;  /* 0x0000000007027233 */ /* 0x100fe40003803000 */
[----:B------:R-:W-:Y:S02]  /*17fe0*/  PRMT R6, R3, 0x5410, R6 ;  /* 0x0000541003067816 */ /* 0x000fe40000000006 */
[--C-:B------:R-:W-:Y:S02]  /*17ff0*/  HSET2.LE.AND R3, R9, R0.reuse, PT ;  /* 0x0000000009037233 */ /* 0x100fe40003803000 */
[----:B------:R-:W-:Y:S02]  /*18000*/  HSET2.LE.AND R4, R4, R0, PT ;  /* 0x0000000004047233 */ /* 0x000fe40003803000 */
[----:B------:R-:W-:-:S02]  /*18010*/  LOP3.LUT R9, R74, R2, RZ, 0xc0, !PT ;  /* 0x000000024a097212 */ /* 0x000fc400078ec0ff */
[----:B------:R-:W-:Y:S02]  /*18020*/  HSET2.LE.AND R2, R16, R0, PT ;  /* 0x0000000010027233 */ /* 0x000fe40003803000 */
[----:B------:R-:W-:Y:S01]  /*18030*/  LOP3.LUT R7, R17, 0xff00ff, RZ, 0xc0, !PT ;  /* 0x00ff00ff11077812 */ /* 0x000fe200078ec0ff */
[----:B------:R-:W-:Y:S01]  /*18040*/  IMAD.MOV.U32 R30, RZ, RZ, R10 ;  /* 0x000000ffff1e7224 */ /* 0x000fe200078e000a */
[----:B------:R-:W-:Y:S02]  /*18050*/  PRMT R31, R10, 0x7771, RZ ;  /* 0x000077710a1f7816 */ /* 0x000fe400000000ff */
[----:B------:R-:W-:Y:S01]  /*18060*/  LOP3.LUT R11, R141, R4, RZ, 0xc0, !PT ;  /* 0x000000048d0b7212 */ /* 0x000fe200078ec0ff */
[----:B------:R-:W-:Y:S01]  /*18070*/  IMAD.MOV.U32 R150, RZ, RZ, R18 ;  /* 0x000000ffff967224 */ /* 0x000fe200078e0012 */
[----:B------:R-:W-:Y:S02]  /*18080*/  LOP3.LUT R10, R72, R3, RZ, 0xc0, !PT ;  /* 0x00000003480a7212 */ /* 0x000fe400078ec0ff */
[----:B------:R-:W-:-:S02]  /*18090*/  LOP3.LUT R4, R20, R2, RZ, 0xc0, !PT ;  /* 0x0000000214047212 */ /* 0x000fc400078ec0ff */
[--C-:B------:R-:W-:Y:S02]  /*180a0*/  HSET2.LE.AND R2, R5, R0.reuse, PT ;  /* 0x0000000005027233 */ /* 0x100fe40003803000 */
[--C-:B------:R-:W-:Y:S02]  /*180b0*/  HSET2.LE.AND R3, R6, R0.reuse, PT ;  /* 0x0000000006037233 */ /* 0x100fe40003803000 */
[----:B------:R-:W-:Y:S02]  /*180c0*/  HSET2.LE.AND R7, R7, R0, PT ;  /* 0x0000000007077233 */ /* 0x000fe40003803000 */
[----:B------:R-:W-:Y:S01]  /*180d0*/  PRMT R18, R173, 0x5410, R105 ;  /* 0x00005410ad127816 */ /* 0x000fe20000000069 */
[----:B------:R-:W-:Y:S01]  /*180e0*/  @P5 HFMA2.BF16_V2 R91, -RZ.H0_H0, RZ.H0_H0, -R173.H0_H0 ;  /* 0x200000ffff5b5231 */ /* 0x000fe200003409ad */
[----:B------:R-:W-:Y:S01]  /*180f0*/  LOP3.LUT R5, R21, R2, RZ, 0xc0, !PT ;  /* 0x0000000215057212 */ /* 0x000fe200078ec0ff */
[----:B------:R-:W-:Y:S01]  /*18100*/  @P4 HFMA2.BF16_V2 R92, -RZ.H0_H0, RZ.H0_H0, -R105.H0_H0 ;  /* 0x200000ffff5c4231 */ /* 0x000fe20000340969 */
[----:B------:R-:W-:Y:S01]  /*18110*/  LOP3.LUT R6, R19, R3, RZ, 0xc0, !PT ;  /* 0x0000000313067212 */ /* 0x000fe200078ec0ff */
[----:B------:R-:W-:Y:S01]  /*18120*/  @!P3 HFMA2.BF16_V2 R93, -RZ.H0_H0, RZ.H0_H0, -R172.H0_H0 ;  /* 0x200000ffff5db231 */ /* 0x000fe200003409ac */
[----:B------:R-:W-:Y:S01]  /*18130*/  LOP3.LUT R7, R18, R7, RZ, 0xc0, !PT ;  /* 0x0000000712077212 */ /* 0x000fe200078ec0ff */
[----:B------:R-:W-:-:S02]  /*18140*/  @P2 HFMA2.BF16_V2 R94, -RZ.H0_H0, RZ.H0_H0, -R194.H0_H0 ;  /* 0x200000ffff5e2231 */ /* 0x000fc400003409c2 */
[----:B------:R-:W-:Y:S02]  /*18150*/  IMAD.MOV.U32 R73, RZ, RZ, R140 ;  /* 0x000000ffff497224 */ /* 0x000fe400078e008c */
[----:B------:R-:W-:Y:S02]  /*18160*/  @P1 HFMA2.BF16_V2 R96, -RZ.H0_H0, RZ.H0_H0, -R194.H1_H1 ;  /* 0x200000ffff601231 */ /* 0x000fe400003609c2 */
[----:B------:R-:W-:Y:S02]  /*18170*/  @!P0 HFMA2.BF16_V2 R97, -RZ.H0_H0, RZ.H0_H0, -R202.H1_H1 ;  /* 0x200000ffff618231 */ /* 0x000fe400003609ca */
[----:B------:R-:W-:Y:S02]  /*18180*/  IMAD.MOV.U32 R74, RZ, RZ, R145 ;  /* 0x000000ffff4a7224 */ /* 0x000fe400078e0091 */
[----:B------:R-:W-:Y:S02]  /*18190*/  IMAD.MOV.U32 R72, RZ, RZ, R144 ;  /* 0x000000ffff487224 */ /* 0x000fe400078e0090 */
[----:B------:R-:W-:Y:S01]  /*181a0*/  IMAD.MOV.U32 R141, RZ, RZ, R153 ;  /* 0x000000ffff8d7224 */ /* 0x000fe200078e0099 */
[C---:B------:R-:W-:Y:S01]  /*181b0*/  PRMT R247, R194.reuse, 0x7610, R247 ;  /* 0x00007610c2f77816 */ /* 0x040fe200000000f7 */
[----:B------:R-:W-:Y:S01]  /*181c0*/  IMAD.MOV.U32 R140, RZ, RZ, R152 ;  /* 0x000000ffff8c7224 */ /* 0x000fe200078e0098 */
[----:B------:R-:W-:Y:S01]  /*181d0*/  PRMT R246, R194, 0x7632, R246 ;  /* 0x00007632c2f67816 */ /* 0x000fe200000000f6 */
[----:B------:R-:W-:Y:S01]  /*181e0*/  IMAD.MOV.U32 R152, RZ, RZ, R115 ;  /* 0x000000ffff987224 */ /* 0x000fe200078e0073 */
[----:B------:R-:W-:Y:S01]  /*181f0*/  PRMT R239, R202, 0x7632, R239 ;  /* 0x00007632caef7816 */ /* 0x000fe200000000ef */
[----:B------:R-:W-:Y:S01]  /*18200*/  IMAD.MOV.U32 R153, RZ, RZ, R114 ;  /* 0x000000ffff997224 */ /* 0x000fe200078e0072 */
[----:B------:R-:W-:Y:S01]  /*18210*/  @P5 PRMT R173, R91, 0x5410, RZ ;  /* 0x000054105bad5816 */ /* 0x000fe200000000ff */
[----:B------:R-:W-:Y:S01]  /*18220*/  IMAD.MOV.U32 R144, RZ, RZ, R113 ;  /* 0x000000ffff907224 */ /* 0x000fe200078e0071 */
[----:B------:R-:W-:Y:S01]  /*18230*/  @P4 PRMT R105, R92, 0x5410, RZ ;  /* 0x000054105c694816 */ /* 0x000fe200000000ff */
[----:B------:R-:W-:Y:S01]  /*18240*/  IMAD.MOV.U32 R145, RZ, RZ, R112 ;  /* 0x000000ffff917224 */ /* 0x000fe200078e0070 */
[----:B------:R-:W-:Y:S01]  /*18250*/  @!P3 PRMT R172, R93, 0x5410, RZ ;  /* 0x000054105dacb816 */ /* 0x000fe200000000ff */
[-C--:B-1----:R-:W-:Y:S01]  /*18260*/  HMMA.16816.F32.BF16 R112, R8, R12.reuse, R136 ;  /* 0x0000000c0870723c */ /* 0x082fe20000041888 */
[----:B------:R-:W-:Y:S01]  /*18270*/  @P2 PRMT R247, R94, 0x5410, RZ ;  /* 0x000054105ef72816 */ /* 0x000fe200000000ff */
[----:B------:R-:W-:Y:S01]  /*18280*/  IMAD.MOV.U32 R137, RZ, RZ, R99 ;  /* 0x000000ffff897224 */ /* 0x000fe200078e0063 */
[----:B------:R-:W-:Y:S01]  /*18290*/  @P1 PRMT R246, R96, 0x5410, RZ ;  /* 0x0000541060f61816 */ /* 0x000fe200000000ff */
[----:B------:R-:W-:Y:S01]  /*182a0*/  IMAD.MOV.U32 R136, RZ, RZ, R98 ;  /* 0x000000ffff887224 */ /* 0x000fe200078e0062 */
[----:B------:R-:W-:Y:S01]  /*182b0*/  @!P0 PRMT R239, R97, 0x5410, RZ ;  /* 0x0000541061ef8816 */ /* 0x000fe200000000ff */
[----:B------:R-:W-:Y:S02]  /*182c0*/  STG.E.U16 desc[UR20][R42.64+-0xf0], R26 ;  /* 0xffff101a2a007986 */ /* 0x000fe4000c101514 */
[C---:B------:R-:W-:Y:S02]  /*182d0*/  HMMA.16816.F32.BF16 R92, R4.reuse, R12, R168 ;  /* 0x0000000c045c723c */ /* 0x040fe400000418a8 */
[----:B------:R-:W-:Y:S04]  /*182e0*/  STG.E.U16 desc[UR20][R42.64+-0xee], R24 ;  /* 0xffff12182a007986 */ /* 0x000fe8000c101514 */
[----:B------:R-:W-:Y:S02]  /*182f0*/  LDSM.16.MT88.4 R16, [R40+0xb000] ;  /* 0x00b000002810783b */ /* 0x000fe40000004200 */
[-C--:B------:R-:W-:Y:S02]  /*18300*/  HMMA.16816.F32.BF16 R88, R4, R14.reuse, R164 ;  /* 0x0000000e0458723c */ /* 0x080fe400000418a4 */
[----:B------:R-:W-:Y:S06]  /*18310*/  LDSM.16.MT88.4 R24, [R40+0xa000] ;  /* 0x00a000002818783b */ /* 0x000fec0000004200 */
[----:B------:R-:W-:Y:S01]  /*18320*/  HMMA.16816.F32.BF16 R96, R8, R14, R132 ;  /* 0x0000000e0860723c */ /* 0x000fe20000041884 */
[----:B------:R-:W1:Y:S01]  /*18330*/  LDSM.16.MT88.4 R12, [R32] ;  /* 0x00000000200c783b */ /* 0x000e620000004200 */
[----:B------:R-:W-:-:S02]  /*18340*/  IMAD.MOV.U32 R138, RZ, RZ, R76 ;  /* 0x000000ffff8a7224 */ /* 0x000fc400078e004c */
[----:B------:R-:W-:Y:S01]  /*18350*/  IMAD.MOV.U32 R139, RZ, RZ, R77 ;  /* 0x000000ffff8b7224 */ /* 0x000fe200078e004d */
[----:B------:R-:W-:Y:S01]  /*18360*/  STG.E.U16 desc[UR20][R48.64+-0xf0], R22 ;  /* 0xffff101630007986 */ /* 0x000fe2000c101514 */
[----:B------:R-:W-:Y:S02]  /*18370*/  IMAD.MOV.U32 R135, RZ, RZ, R73 ;  /* 0x000000ffff877224 */ /* 0x000fe400078e0049 */
[----:B------:R-:W-:Y:S01]  /*18380*/  IMAD.MOV.U32 R134, RZ, RZ, R74 ;  /* 0x000000ffff867224 */ /* 0x000fe200078e004a */
[----:B------:R-:W2:Y:S01]  /*18390*/  LDSM.16.MT88.4 R20, [R32+0x1000] ;  /* 0x001000002014783b */ /* 0x000ea20000004200 */
[----:B------:R-:W-:Y:S01]  /*183a0*/  IMAD.MOV.U32 R133, RZ, RZ, R72 ;  /* 0x000000ffff857224 */ /* 0x000fe200078e0048 */
[-C--:B-1----:R-:W-:Y:S08]  /*183b0*/  HMMA.16816.F32.BF16 R196, R8, R12.reuse, R196 ;  /* 0x0000000c08c4723c */ /* 0x082ff000000418c4 */
[C---:B------:R-:W-:Y:S08]  /*183c0*/  HMMA.16816.F32.BF16 R76, R4.reuse, R12, R160 ;  /* 0x0000000c044c723c */ /* 0x040ff000000418a0 */
[-C--:B------:R-:W-:Y:S08]  /*183d0*/  HMMA.16816.F32.BF16 R72, R4, R14.reuse, R156 ;  /* 0x0000000e0448723c */ /* 0x080ff0000004189c */
[----:B------:R-:W-:Y:S01]  /*183e0*/  HMMA.16816.F32.BF16 R184, R8, R14, R184 ;  /* 0x0000000e08b8723c */ /* 0x000fe200000418b8 */
[----:B------:R-:W1:Y:S01]  /*183f0*/  LDSM.16.MT88.4 R12, [R32+0x2000] ;  /* 0x00200000200c783b */ /* 0x000e620000004200 */
[----:B------:R-:W-:Y:S01]  /*18400*/  IMAD.MOV.U32 R220, RZ, RZ, R141 ;  /* 0x000000ffffdc7224 */ /* 0x000fe200078e008d */
[----:B------:R-:W-:Y:S01]  /*18410*/  LOP3.LUT R2, R30, 0xff, RZ, 0xc0, !PT ;  /* 0x000000ff1e027812 */ /* 0x000fe200078ec0ff */
[----:B------:R-:W-:-:S04]  /*18420*/  IMAD.MOV.U32 R132, RZ, RZ, R140 ;  /* 0x000000ffff847224 */ /* 0x000fc800078e008c */
[----:B------:R-:W-:Y:S01]  /*18430*/  HMMA.16816.F32.BF16 R188, R8, R24, R188 ;  /* 0x0000001808bc723c */ /* 0x000fe200000418bc */
[----:B------:R-:W-:Y:S02]  /*18440*/  IMAD.MOV.U32 R163, RZ, RZ, R145 ;  /* 0x000000ffffa37224 */ /* 0x000fe400078e0091 */
[----:B------:R-:W-:Y:S02]  /*18450*/  IMAD.MOV.U32 R162, RZ, RZ, R144 ;  /* 0x000000ffffa27224 */ /* 0x000fe400078e0090 */
[----:B------:R-:W-:-:S03]  /*18460*/  IMAD.MOV.U32 R161, RZ, RZ, R153 ;  /* 0x000000ffffa17224 */ /* 0x000fc600078e0099 */
        /* <DEDUP_REMOVED lines=10> */
[----:B------:R-:W-:-:S07]  /*18510*/  PRMT R3, R50, 0x7772, RZ ;  /* 0x0000777232037816 */ /* 0x000fce00000000ff */
[C---:B------:R-:W-:Y:S08]  /*18520*/  HMMA.16816.F32.BF16 R64, R4.reuse, R26, R64 ;  /* 0x0000001a0440723c */ /* 0x040ff00000041840 */
[C---:B--2---:R-:W-:Y:S08]  /*18530*/  HMMA.16816.F32.BF16 R60, R4.reuse, R20, R60 ;  /* 0x00000014043c723c */ /* 0x044ff0000004183c */
[C---:B------:R-:W-:Y:S08]  /*18540*/  HMMA.16816.F32.BF16 R56, R4.reuse, R22, R56 ;  /* 0x000000160438723c */ /* 0x040ff00000041838 */
[C---:B------:R-:W-:Y:S08]  /*18550*/  HMMA.16816.F32.BF16 R52, R4.reuse, R16, R52 ;  /* 0x000000100434723c */ /* 0x040ff00000041834 */
[C---:B------:R-:W-:Y:S08]  /*18560*/  HMMA.16816.F32.BF16 R36, R4.reuse, R18, R36 ;  /* 0x000000120424723c */ /* 0x040ff00000041824 */
[C---:B-1----:R-:W-:Y:S08]  /*18570*/  HMMA.16816.F32.BF16 R84, R4.reuse, R12, R84 ;  /* 0x0000000c0454723c */ /* 0x042ff00000041854 */
[----:B------:R-:W-:Y:S01]  /*18580*/  HMMA.16816.F32.BF16 R80, R4, R14, R80 ;  /* 0x0000000e0450723c */ /* 0x000fe20000041850 */
[----:B------:R-:W-:Y:S01]  /*18590*/  PRMT R4, R50, 0x7773, RZ ;  /* 0x0000777332047816 */ /* 0x000fe200000000ff */
[----:B------:R-:W-:-:S06]  /*185a0*/  IMAD.MOV.U32 R6, RZ, RZ, R50 ;  /* 0x000000ffff067224 */ /* 0x000fcc00078e0032 */
[C---:B------:R-:W-:Y:S08]  /*185b0*/  HMMA.16816.F32.BF16 R144, R8.reuse, R20, R120 ;  /* 0x000000140890723c */ /* 0x040ff00000041878 */
[C---:B------:R-:W-:Y:S08]  /*185c0*/  HMMA.16816.F32.BF16 R152, R8.reuse, R22, R124 ;  /* 0x000000160898723c */ /* 0x040ff0000004187c */
[C---:B------:R-:W-:Y:S08]  /*185d0*/  HMMA.16816.F32.BF16 R156, R8.reuse, R16, R128 ;  /* 0x00000010089c723c */ /* 0x040ff00000041880 */
[C---:B------:R-:W-:Y:S08]  /*185e0*/  HMMA.16816.F32.BF16 R168, R8.reuse, R12, R232 ;  /* 0x0000000c08a8723c */ /* 0x040ff000000418e8 */
[----:B------:R-:W-:Y:S01]  /*185f0*/  HMMA.16816.F32.BF16 R180, R8, R14, R240 ;  /* 0x0000000e08b4723c */ /* 0x000fe200000418f0 */
[----:B------:R-:W-:-:S02]  /*18600*/  PRMT R10, R2, 0x5410, R31 ;  /* 0x00005410020a7816 */ /* 0x000fc4000000001f */
[----:B------:R-:W-:Y:S02]  /*18610*/  PRMT R7, R50, 0x7771, RZ ;  /* 0x0000777132077816 */ /* 0x000fe400000000ff */
[----:B------:R-:W-:Y:S02]  /*18620*/  LOP3.LUT R6, R6, 0xff, RZ, 0xc0, !PT ;  /* 0x000000ff06067812 */ /* 0x000fe400078ec0ff */
[C---:B------:R-:W-:Y:S01]  /*18630*/  LOP3.LUT R5, R28.reuse, 0xff, RZ, 0xc0, !PT ;  /* 0x000000ff1c057812 */ /* 0x040fe200078ec0ff */
[----:B------:R-:W-:Y:S01]  /*18640*/  IMAD.MOV.U32 R126, RZ, RZ, R24 ;  /* 0x000000ffff7e7224 */ /* 0x000fe200078e0018 */
[C---:B------:R-:W-:Y:S01]  /*18650*/  PRMT R2, R28.reuse, 0x7632, R2 ;  /* 0x000076321c027816 */ /* 0x040fe20000000002 */
[----:B------:R-:W-:Y:S01]  /*18660*/  IMAD.MOV.U32 R127, RZ, RZ, R25 ;  /* 0x000000ffff7f7224 */ /* 0x000fe200078e0019 */
[----:B------:R-:W-:Y:S01]  /*18670*/  PRMT R8, R3, 0x5410, R4 ;  /* 0x0000541003087816 */ /* 0x000fe20000000004 */
[----:B------:R-:W1:Y:S01]  /*18680*/  LDSM.16.MT88.4 R24, [R40+0x9400] ;  /* 0x009400002818783b */ /* 0x000e620000004200 */
[----:B------:R-:W-:-:S02]  /*18690*/  LOP3.LUT R3, R28, 0xffff, RZ, 0xc0, !PT ;  /* 0x0000ffff1c037812 */ /* 0x000fc400078ec0ff */
[----:B------:R-:W-:Y:S01]  /*186a0*/  SHF.R.U32.HI R4, RZ, 0x18, R28 ;  /* 0x00000018ff047819 */ /* 0x000fe2000001161c */
[----:B------:R-:W2:Y:S01]  /*186b0*/  LDSM.16.MT88.4 R16, [R40+0xa400] ;  /* 0x00a400002810783b */ /* 0x000ea20000004200 */
[----:B------:R-:W-:Y:S02]  /*186c0*/  LOP3.LUT R2, R2, 0xff, RZ, 0xc0, !PT ;  /* 0x000000ff02027812 */ /* 0x000fe400078ec0ff */
[----:B------:R-:W-:Y:S01]  /*186d0*/  SHF.R.U32.HI R3, RZ, 0x8, R3 ;  /* 0x00000008ff037819 */ /* 0x000fe20000011603 */
[----:B------:R-:W-:Y:S01]  /*186e0*/  IMAD.MOV.U32 R124, RZ, RZ, R118 ;  /* 0x000000ffff7c7224 */ /* 0x000fe200078e0076 */
[----:B------:R-:W-:Y:S01]  /*186f0*/  PRMT R9, R2, 0x5410, R4 ;  /* 0x0000541002097816 */ /* 0x000fe20000000004 */
[----:B------:R-:W-:Y:S01]  /*18700*/  IMAD.MOV.U32 R125, RZ, RZ, R119 ;  /* 0x000000ffff7d7224 */ /* 0x000fe200078e0077 */
[----:B------:R-:W-:Y:S01]  /*18710*/  PRMT R2, R29, 0x7632, R2 ;  /* 0x000076321d027816 */ /* 0x000fe20000000002 */
[----:B------:R-:W-:Y:S01]  /*18720*/  IMAD.MOV.U32 R120, RZ, RZ, R160 ;  /* 0x000000ffff787224 */ /* 0x000fe200078e00a0 */
[----:B------:R-:W-:Y:S01]  /*18730*/  PRMT R6, R6, 0x5410, R7 ;  /* 0x0000541006067816 */ /* 0x000fe20000000007 */
[----:B------:R-:W-:Y:S01]  /*18740*/  IMAD.MOV.U32 R121, RZ, RZ, R161 ;  /* 0x000000ffff797224 */ /* 0x000fe200078e00a1 */
[----:B------:R-:W-:Y:S01]  /*18750*/  PRMT R7, R5, 0x5410, R3 ;  /* 0x0000541005077816 */ /* 0x000fe20000000003 */
[----:B------:R-:W-:Y:S01]  /*18760*/  IMAD.MOV.U32 R122, RZ, RZ, R162 ;  /* 0x000000ffff7a7224 */ /* 0x000fe200078e00a2 */
[----:B------:R-:W-:Y:S01]  /*18770*/  LOP3.LUT R3, R2, 0xff, RZ, 0xc0, !PT ;  /* 0x000000ff02037812 */ /* 0x000fe200078ec0ff */
[----:B------:R-:W-:Y:S01]  /*18780*/  IMAD.MOV.U32 R123, RZ, RZ, R163 ;  /* 0x000000ffff7b7224 */ /* 0x000fe200078e00a3 */
[----:B------:R-:W-:Y:S01]  /*18790*/  SHF.R.U32.HI R2, RZ, 0x18, R29 ;  /* 0x00000018ff027819 */ /* 0x000fe2000001161d */
[----:B------:R-:W-:Y:S01]  /*187a0*/  LDSM.16.MT88.4 R20, [R32+0x400] ;  /* 0x000400002014783b */ /* 0x000fe20000004200 */
[----:B------:R-:W-:-:S02]  /*187b0*/  LOP3.LUT R5, R29, 0xff, RZ, 0xc0, !PT ;  /* 0x000000ff1d057812 */ /* 0x000fc400078ec0ff */
[----:B------:R-:W-:Y:S01]  /*187c0*/  PRMT R4, R3, 0x5410, R2 ;  /* 0x0000541003047816 */ /* 0x000fe20000000002 */
[----:B------:R-:W-:Y:S01]  /*187d0*/  LDSM.16.MT88.4 R12, [R32+0x1400] ;  /* 0x00140000200c783b */ /* 0x000fe20000004200 */
[----:B------:R-:W-:-:S03]  /*187e0*/  LOP3.LUT R2, R29, 0xffff, RZ, 0xc0, !PT ;  /* 0x0000ffff1d027812 */ /* 0x000fc600078ec0ff */
[----:B------:R-:W3:Y:S01]  /*187f0*/  LDSM.16.MT88.4 R28, [R40+0xb400] ;  /* 0x00b40000281c783b */ /* 0x000ee20000004200 */
[----:B------:R-:W-:Y:S02]  /*18800*/  SHF.R.U32.HI R3, RZ, 0x8, R2 ;  /* 0x00000008ff037819 */ /* 0x000fe40000011602 */
[----:B------:R-:W-:Y:S02]  /*18810*/  HSET2.LE.AND R2, R4, R0, PT ;  /* 0x0000000004027233 */ /* 0x000fe40003803000 */
[----:B------:R-:W-:Y:S01]  /*18820*/  PRMT R4, R5, 0x5410, R3 ;  /* 0x0000541005047816 */ /* 0x000fe20000000003 */
[----:B------:R-:W-:-:S05]  /*18830*/  IMAD.MOV.U32 R3, RZ, RZ, R100 ;  /* 0x000000ffff037224 */ /* 0x000fca00078e0064 */
[----:B------:R-:W-:Y:S02]  /*18840*/  LOP3.LUT R5, R3, R2, RZ, 0xc0, !PT ;  /* 0x0000000203057212 */ /* 0x000fe400078ec0ff */
[----:B------:R-:W-:Y:S01]  /*18850*/  HSET2.LE.AND R2, R6, R0, PT ;  /* 0x0000000006027233 */ /* 0x000fe20003803000 */
[----:B------:R-:W-:Y:S01]  /*18860*/  IMAD.MOV.U32 R6, RZ, RZ, R51 ;  /* 0x000000ffff067224 */ /* 0x000fe200078e0033 */
[----:B------:R-:W-:-:S04]  /*18870*/  LOP3.LUT R3, R8, 0xff00ff, RZ, 0xc0, !PT ;  /* 0x00ff00ff08037812 */ /* 0x000fc800078ec0ff */
[----:B------:R-:W-:Y:S02]  /*18880*/  LOP3.LUT R6, R6, R2, RZ, 0xc0, !PT ;  /* 0x0000000206067212 */ /* 0x000fe400078ec0ff */
[--C-:B------:R-:W-:Y:S02]  /*18890*/  HSET2.LE.AND R2, R3, R0.reuse, PT ;  /* 0x0000000003027233 */ /* 0x100fe40003803000 */
[--C-:B------:R-:W-:Y:S01]  /*188a0*/  HSET2.LE.AND R3, R7, R0.reuse, PT ;  /* 0x0000000007037233 */ /* 0x100fe20003803000 */
[----:B------:R-:W-:Y:S01]  /*188b0*/  IMAD.MOV.U32 R7, RZ, RZ, R41 ;  /* 0x000000ffff077224 */ /* 0x000fe200078e0029 */
[----:B------:R-:W-:-:S04]  /*188c0*/  HSET2.LE.AND R4, R4, R0, PT ;  /* 0x0000000004047233 */ /* 0x000fc80003803000 */
[----:B------:R-:W-:Y:S02]  /*188d0*/  LOP3.LUT R7, R7, R2, RZ, 0xc0, !PT ;  /* 0x0000000207077212 */ /* 0x000fe400078ec0ff */
[----:B------:R-:W-:Y:S01]  /*188e0*/  LOP3.LUT R4, R108, R4, RZ, 0xc0, !PT ;  /* 0x000000046c047212 */ /* 0x000fe200078ec0ff */
[----:B------:R-:W-:Y:S02]  /*188f0*/  IMAD.MOV.U32 R100, RZ, RZ, R151 ;  /* 0x000000ffff647224 */ /* 0x000fe400078e0097 */
[----:B------:R-:W-:-:S04]  /*18900*/  IMAD.MOV.U32 R50, RZ, RZ, R124 ;  /* 0x000000ffff327224 */ /* 0x000fc800078e007c */
[C---:B-1----:R-:W-:Y:S01]  /*18910*/  HMMA.16816.F32.BF16 R160, R4.reuse, R24, R92 ;  /* 0x0000001804a0723c */ /* 0x042fe2000004185c */
[----:B------:R-:W-:Y:S02]  /*18920*/  IMAD.MOV.U32 R92, RZ, RZ, R148 ;  /* 0x000000ffff5c7224 */ /* 0x000fe400078e0094 */
[----:B------:R-:W-:Y:S02]  /*18930*/  IMAD.MOV.U32 R93, RZ, RZ, R149 ;  /* 0x000000ffff5d7224 */ /* 0x000fe400078e0095 */
[----:B------:R-:W-:Y:S02]  /*18940*/  IMAD.MOV.U32 R94, RZ, RZ, R150 ;  /* 0x000000ffff5e7224 */ /* 0x000fe400078e0096 */
[----:B------:R-:W-:Y:S01]  /*18950*/  IMAD.MOV.U32 R234, RZ, RZ, R125 ;  /* 0x000000ffffea7224 */ /* 0x000fe200078e007d */
[----:B------:R-:W-:Y:S01]  /*18960*/  HMMA.16816.F32.BF16 R148, R4, R26, R88 ;  /* 0x0000001a0494723c */ /* 0x000fe20000041858 */
[----:B------:R-:W-:Y:S02]  /*18970*/  IMAD.MOV.U32 R90, RZ, RZ, R126 ;  /* 0x000000ffff5a7224 */ /* 0x000fe400078e007e */
[----:B------:R-:W-:-:S05]  /*18980*/  IMAD.MOV.U32 R91, RZ, RZ, R127 ;  /* 0x000000ffff5b7224 */ /* 0x000fca00078e007f */
[C---:B--2---:R-:W-:Y:S08]  /*18990*/  HMMA.16816.F32.BF16 R124, R4.reuse, R18, R64 ;  /* 0x00000012047c723c */ /* 0x044ff00000041840 */
[----:B---3--:R-:W-:Y:S01]  /*189a0*/  HMMA.16816.F32.BF16 R64, R4, R30, R36 ;  /* 0x0000001e0440723c */ /* 0x008fe20000041824 */
[----:B------:R-:W1:Y:S01]  /*189b0*/  LDSM.16.MT88.4 R36, [R32+0x2400] ;  /* 0x002400002024783b */ /* 0x000e620000004200 */
[----:B------:R-:W-:Y:S01]  /*189c0*/  LOP3.LUT R8, R116, R3, RZ, 0xc0, !PT ;  /* 0x0000000374087212 */ /* 0x000fe200078ec0ff */
        /* <DEDUP_REMOVED lines=9> */
[----:B------:R-:W-:Y:S01]  /*18a60*/  HMMA.16816.F32.BF16 R136, R4, R20, R76 ;  /* 0x000000140488723c */ /* 0x000fe2000004184c */
[----:B------:R-:W-:Y:S02]  /*18a70*/  IMAD.MOV.U32 R241, RZ, RZ, R132 ;  /* 0x000000fffff17224 */ /* 0x000fe400078e0084 */
[----:B------:R-:W-:Y:S02]  /*18a80*/  IMAD.MOV.U32 R243, RZ, RZ, R133 ;  /* 0x000000fffff37224 */ /* 0x000fe400078e0085 */
[----:B------:R-:W-:Y:S02]  /*18a90*/  IMAD.MOV.U32 R76, RZ, RZ, R134 ;  /* 0x000000ffff4c7224 */ /* 0x000fe400078e0086 */
[----:B------:R-:W-:-:S02]  /*18aa0*/  IMAD.MOV.U32 R77, RZ, RZ, R135 ;  /* 0x000000ffff4d7224 */ /* 0x000fc400078e0087 */
[C---:B------:R-:W-:Y:S01]  /*18ab0*/  HMMA.16816.F32.BF16 R132, R4.reuse, R22, R72 ;  /* 0x000000160484723c */ /* 0x040fe20000041848 */
[----:B------:R-:W-:Y:S02]  /*18ac0*/  IMAD.MOV.U32 R11, RZ, RZ, R120 ;  /* 0x000000ffff0b7224 */ /* 0x000fe400078e0078 */
        /* <DEDUP_REMOVED lines=11> */
[----:B------:R-:W-:Y:S02]  /*18b80*/  IMAD.MOV.U32 R240, RZ, RZ, R118 ;  /* 0x000000fffff07224 */ /* 0x000fe400078e0076 */
[----:B------:R-:W-:-:S03]  /*18b90*/  IMAD.MOV.U32 R242, RZ, RZ, R119 ;  /* 0x000000fffff27224 */ /* 0x000fc600078e0077 */
[----:B------:R-:W-:Y:S01]  /*18ba0*/  HMMA.16816.F32.BF16 R128, R4, R16, R68 ;  /* 0x000000100480723c */ /* 0x000fe20000041844 */
[----:B------:R-:W-:-:S07]  /*18bb0*/  HSET2.LE.AND R2, R9, R0, PT ;  /* 0x0000000009027233 */ /* 0x000fce0003803000 */
[----:B------:R-:W-:Y:S01]  /*18bc0*/  HMMA.16816.F32.BF16 R116, R4, R14, R56 ;  /* 0x0000000e0474723c */ /* 0x000fe20000041838 */
[----:B------:R-:W-:-:S07]  /*18bd0*/  HSET2.LE.AND R3, R10, R0, PT ;  /* 0x000000000a037233 */ /* 0x000fce0003803000 */
        /* <DEDUP_REMOVED lines=8> */
[C---:B------:R-:W-:Y:S02]  /*18c60*/  PRMT R6, R206.reuse, 0x7773, RZ ;  /* 0x00007773ce067816 */ /* 0x040fe400000000ff */
[----:B------:R-:W-:-:S03]  /*18c70*/  PRMT R5, R206, 0x7772, RZ ;  /* 0x00007772ce057816 */ /* 0x000fc600000000ff */
[----:B------:R-:W-:Y:S01]  /*18c80*/  HMMA.16816.F32.BF16 R88, R8, R20, R196 ;  /* 0x000000140858723c */ /* 0x000fe200000418c4 */
[----:B------:R-:W-:Y:S01]  /*18c90*/  IMAD.MOV.U32 R197, RZ, RZ, R75 ;  /* 0x000000ffffc57224 */ /* 0x000fe200078e004b */
[----:B------:R-:W-:-:S06]  /*18ca0*/  LOP3.LUT R2, R33, 0xffff, RZ, 0xc0, !PT ;  /* 0x0000ffff21027812 */ /* 0x000fcc00078ec0ff */
[----:B------:R-:W-:Y:S01]  /*18cb0*/  HMMA.16816.F32.BF16 R72, R8, R12, R144 ;  /* 0x0000000c0848723c */ /* 0x000fe20000041890 */
[----:B------:R-:W-:Y:S01]  /*18cc0*/  PRMT R12, R206, 0x7771, RZ ;  /* 0x00007771ce0c7816 */ /* 0x000fe200000000ff */
[----:B------:R-:W-:Y:S01]  /*18cd0*/  IMAD.MOV.U32 R206, RZ, RZ, R41 ;  /* 0x000000ffffce7224 */ /* 0x000fe200078e0029 */
[----:B------:R-:W-:Y:S02]  /*18ce0*/  PRMT R41, R5, 0x5410, R6 ;  /* 0x0000541005297816 */ /* 0x000fe40000000006 */
[----:B------:R-:W-:-:S03]  /*18cf0*/  LOP3.LUT R6, R7, 0xff, RZ, 0xc0, !PT ;  /* 0x000000ff07067812 */ /* 0x000fc600078ec0ff */
[----:B------:R-:W-:Y:S01]  /*18d00*/  HMMA.16816.F32.BF16 R112, R8, R24, R112 ;  /* 0x000000180870723c */ /* 0x000fe20000041870 */
[----:B------:R-:W-:Y:S02]  /*18d10*/  IMAD.MOV.U32 R24, RZ, RZ, R79 ;  /* 0x000000ffff187224 */ /* 0x000fe400078e004f */
[----:B------:R-:W-:-:S05]  /*18d20*/  IMAD.MOV.U32 R25, RZ, RZ, R94 ;  /* 0x000000ffff197224 */ /* 0x000fca00078e005e */
[----:B------:R-:W-:Y:S01]  /*18d30*/  HMMA.16816.F32.BF16 R96, R8, R26, R96 ;  /* 0x0000001a0860723c */ /* 0x000fe20000041860 */
[----:B------:R-:W-:Y:S01]  /*18d40*/  IMAD.MOV.U32 R27, RZ, RZ, R78 ;  /* 0x000000ffff1b7224 */ /* 0x000fe200078e004e */
[----:B------:R-:W-:Y:S01]  /*18d50*/  LOP3.LUT R4, R33, 0xff, RZ, 0xc0, !PT ;  /* 0x000000ff21047812 */ /* 0x000fe200078ec0ff */
[----:B------:R-:W-:Y:S01]  /*18d60*/  IMAD.MOV.U32 R198, RZ, RZ, R76 ;  /* 0x000000ffffc67224 */ /* 0x000fe200078e004c */
[----:B------:R-:W-:Y:S01]  /*18d70*/  SHF.R.U32.HI R2, RZ, 0x8, R2 ;  /* 0x00000008ff027819 */ /* 0x000fe20000011602 */
[----:B------:R-:W-:-:S03]  /*18d80*/  IMAD.MOV.U32 R199, RZ, RZ, R77 ;  /* 0x000000ffffc77224 */ /* 0x000fc600078e004d */
[C---:B------:R-:W-:Y:S01]  /*18d90*/  HMMA.16816.F32.BF16 R84, R8.reuse, R22, R184 ;  /* 0x000000160854723c */ /* 0x040fe200000418b8 */
[----:B------:R-:W-:Y:S01]  /*18da0*/  IMAD.MOV.U32 R207, RZ, RZ, R95 ;  /* 0x000000ffffcf7224 */ /* 0x000fe200078e005f */
[----:B------:R-:W-:Y:S01]  /*18db0*/  PRMT R6, R6, 0x5410, R12 ;  /* 0x0000541006067816 */ /* 0x000fe2000000000c */
[----:B------:R-:W-:Y:S01]  /*18dc0*/  IMAD.MOV.U32 R196, RZ, RZ, R24 ;  /* 0x000000ffffc47224 */ /* 0x000fe200078e0018 */
[----:B------:R-:W-:Y:S01]  /*18dd0*/  PRMT R3, R33, 0x7632, R3 ;  /* 0x0000763221037816 */ /* 0x000fe20000000003 */
[----:B------:R-:W-:Y:S03]  /*18de0*/  LDSM.16.MT88.4 R20, [R32+0x800] ;  /* 0x000800002014783b */ /* 0x000fe60000004200 */
[----:B------:R-:W-:Y:S01]  /*18df0*/  HMMA.16816.F32.BF16 R80, R8, R16, R188 ;  /* 0x000000100850723c */ /* 0x000fe200000418bc */
[----:B------:R-:W-:Y:S02]  /*18e00*/  IMAD.MOV.U32 R190, RZ, RZ, R92 ;  /* 0x000000ffffbe7224 */ /* 0x000fe400078e005c */
[----:B------:R-:W-:-:S05]  /*18e10*/  IMAD.MOV.U32 R191, RZ, RZ, R93 ;  /* 0x000000ffffbf7224 */ /* 0x000fca00078e005d */
[C---:B------:R-:W-:Y:S01]  /*18e20*/  HMMA.16816.F32.BF16 R184, R8.reuse, R36, R168 ;  /* 0x0000002408b8723c */ /* 0x040fe200000418a8 */
[----:B------:R-:W-:Y:S02]  /*18e30*/  IMAD.MOV.U32 R37, RZ, RZ, R27 ;  /* 0x000000ffff257224 */ /* 0x000fe400078e001b */
[----:B------:R-:W-:Y:S02]  /*18e40*/  IMAD.MOV.U32 R36, RZ, RZ, R25 ;  /* 0x000000ffff247224 */ /* 0x000fe400078e0019 */
[----:B------:R-:W1:Y:S03]  /*18e50*/  LDSM.16.MT88.4 R24, [R40+0x9800] ;  /* 0x009800002818783b */ /* 0x000e660000004200 */
[----:B------:R-:W-:Y:S01]  /*18e60*/  HMMA.16816.F32.BF16 R76, R8, R18, R140 ;  /* 0x00000012084c723c */ /* 0x000fe2000004188c */
[----:B------:R-:W-:Y:S01]  /*18e70*/  LDSM.16.MT88.4 R16, [R40+0xb800] ;  /* 0x00b800002810783b */ /* 0x000fe20000004200 */
[----:B------:R-:W-:-:S06]  /*18e80*/  PRMT R2, R4, 0x5410, R2 ;  /* 0x0000541004027816 */ /* 0x000fcc0000000002 */
[----:B------:R-:W-:Y:S01]  /*18e90*/  HMMA.16816.F32.BF16 R56, R8, R14, R152 ;  /* 0x0000000e0838723c */ /* 0x000fe20000041898 */
[----:B------:R-:W2:Y:S01]  /*18ea0*/  LDSM.16.MT88.4 R12, [R40+0xa800] ;  /* 0x00a80000280c783b */ /* 0x000ea20000004200 */
[----:B------:R-:W-:-:S06]  /*18eb0*/  SHF.R.U32.HI R5, RZ, 0x18, R33 ;  /* 0x00000018ff057819 */ /* 0x000fcc0000011621 */
[----:B------:R-:W-:Y:S01]  /*18ec0*/  HMMA.16816.F32.BF16 R68, R8, R28, R156 ;  /* 0x0000001c0844723c */ /* 0x000fe2000004189c */
[----:B------:R-:W-:-:S07]  /*18ed0*/  LOP3.LUT R3, R3, 0xff, RZ, 0xc0, !PT ;  /* 0x000000ff03037812 */ /* 0x000fce00078ec0ff */
[C---:B------:R-:W-:Y:S01]  /*18ee0*/  HMMA.16816.F32.BF16 R92, R8.reuse, R30, R164 ;  /* 0x0000001e085c723c */ /* 0x040fe200000418a4 */
[----:B------:R-:W-:Y:S07]  /*18ef0*/  LDSM.16.MT88.4 R28, [R32+0x2800] ;  /* 0x00280000201c783b */ /* 0x000fee0000004200 */
[----:B------:R-:W-:Y:S01]  /*18f00*/  HMMA.16816.F32.BF16 R180, R8, R38, R180 ;  /* 0x0000002608b4723c */ /* 0x000fe200000418b4 */
[----:B------:R-:W3:Y:S01]  /*18f10*/  LDSM.16.MT88.4 R8, [R32+0x1800] ;  /* 0x001800002008783b */ /* 0x000ee20000004200 */
[----:B------:R-:W-:Y:S01]  /*18f20*/  HSET2.LE.AND R2, R2, R0, PT ;  /* 0x0000000002027233 */ /* 0x000fe20003803000 */
[----:B------:R-:W-:Y:S01]  /*18f30*/  IMAD.MOV.U32 R4, RZ, RZ, R176 ;  /* 0x000000ffff047224 */ /* 0x000fe200078e00b0 */
[----:B------:R-:W-:-:S04]  /*18f40*/  PRMT R3, R3, 0x5410, R5 ;  /* 0x0000541003037816 */ /* 0x000fc80000000005 */
[----:B------:R-:W-:Y:S02]  /*18f50*/  LOP3.LUT R4, R4, R2, RZ, 0xc0, !PT ;  /* 0x0000000204047212 */ /* 0x000fe400078ec0ff */
[----:B------:R-:W-:Y:S01]  /*18f60*/  HSET2.LE.AND R2, R3, R0, PT ;  /* 0x0000000003027233 */ /* 0x000fe20003803000 */
[----:B------:R-:W-:-:S05]  /*18f70*/  IMAD.MOV.U32 R3, RZ, RZ, R179 ;  /* 0x000000ffff037224 */ /* 0x000fca00078e00b3 */
        /* <DEDUP_REMOVED lines=10> */
[C---:B------:R-:W-:Y:S01]  /*19020*/  PRMT R2, R38.reuse, 0x7772, RZ ;  /* 0x0000777226027816 */ /* 0x040fe200000000ff */
[----:B------:R-:W-:Y:S02]  /*19030*/  IMAD.MOV.U32 R39, RZ, RZ, R191 ;  /* 0x000000ffff277224 */ /* 0x000fe400078e00bf */
[C---:B-1----:R-:W-:Y:S08]  /*19040*/  HMMA.16816.F32.BF16 R168, R4.reuse, R24, R160 ;  /* 0x0000001804a8723c */ /* 0x042ff000000418a0 */
[C---:B------:R-:W-:Y:S08]  /*19050*/  HMMA.16816.F32.BF16 R164, R4.reuse, R26, R148 ;  /* 0x0000001a04a4723c */ /* 0x040ff00000041894 */
[C---:B------:R-:W-:Y:S08]  /*19060*/  HMMA.16816.F32.BF16 R160, R4.reuse, R20, R136 ;  /* 0x0000001404a0723c */ /* 0x040ff00000041888 */
[C---:B------:R-:W-:Y:S01]  /*19070*/  HMMA.16816.F32.BF16 R156, R4.reuse, R22, R132 ;  /* 0x00000016049c723c */ /* 0x040fe20000041884 */
[----:B------:R-:W-:Y:S01]  /*19080*/  PRMT R33, R38, 0x7771, RZ ;  /* 0x0000777126217816 */ /* 0x000fe200000000ff */
[----:B------:R-:W-:Y:S06]  /*19090*/  STG.E.U16 desc[UR20][R48.64+-0xee], R238 ;  /* 0xffff12ee30007986 */ /* 0x000fec000c101514 */
[C---:B--2---:R-:W-:Y:S08]  /*190a0*/  HMMA.16816.F32.BF16 R152, R4.reuse, R12, R128 ;  /* 0x0000000c0498723c */ /* 0x044ff00000041880 */
[C---:B------:R-:W-:Y:S08]  /*190b0*/  HMMA.16816.F32.BF16 R148, R4.reuse, R14, R124 ;  /* 0x0000000e0494723c */ /* 0x040ff0000004187c */
[C---:B---3--:R-:W-:Y:S08]  /*190c0*/  HMMA.16816.F32.BF16 R144, R4.reuse, R8, R120 ;  /* 0x000000080490723c */ /* 0x048ff00000041878 */
[C---:B------:R-:W-:Y:S08]  /*190d0*/  HMMA.16816.F32.BF16 R140, R4.reuse, R10, R116 ;  /* 0x0000000a048c723c */ /* 0x040ff00000041874 */
[C---:B------:R-:W-:Y:S08]  /*190e0*/  HMMA.16816.F32.BF16 R176, R4.reuse, R16, R108 ;  /* 0x0000001004b0723c */ /* 0x040ff0000004186c */
[C---:B------:R-:W-:Y:S08]  /*190f0*/  HMMA.16816.F32.BF16 R64, R4.reuse, R18, R64 ;  /* 0x000000120440723c */ /* 0x040ff00000041840 */
[C---:B------:R-:W-:Y:S08]  /*19100*/  HMMA.16816.F32.BF16 R60, R4.reuse, R28, R60 ;  /* 0x0000001c043c723c */ /* 0x040ff0000004183c */
[----:B------:R-:W-:Y:S01]  /*19110*/  HMMA.16816.F32.BF16 R188, R4, R30, R52 ;  /* 0x0000001e04bc723c */ /* 0x000fe20000041834 */
[----:B------:R-:W-:Y:S01]  /*19120*/  PRMT R7, R2, 0x5410, R3 ;  /* 0x0000541002077816 */ /* 0x000fe20000000003 */
[----:B------:R-:W-:Y:S01]  /*19130*/  STG.E.U16 desc[UR20][R198.64+-0xf0], R175 ;  /* 0xffff10afc6007986 */ /* 0x000fe2000c101514 */
[----:B------:R-:W-:-:S02]  /*19140*/  LOP3.LUT R2, R46, 0xffff, RZ, 0xc0, !PT ;  /* 0x0000ffff2e027812 */ /* 0x000fc400078ec0ff */
[C---:B------:R-:W-:Y:S01]  /*19150*/  LOP3.LUT R3, R46.reuse, 0xff, RZ, 0xc0, !PT ;  /* 0x000000ff2e037812 */ /* 0x040fe200078ec0ff */
[----:B------:R-:W1:Y:S01]  /*19160*/  LDSM.16.MT88.4 R132, [R40+0x9c00] ;  /* 0x009c00002884783b */ /* 0x000e620000004200 */
[----:B------:R-:W-:Y:S01]  /*19170*/  SHF.R.U32.HI R2, RZ, 0x8, R2 ;  /* 0x00000008ff027819 */ /* 0x000fe20000011602 */
[----:B------:R-:W-:Y:S02]  /*19180*/  IMAD.MOV.U32 R6, RZ, RZ, R38 ;  /* 0x000000ffff067224 */ /* 0x000fe400078e0026 */
[----:B------:R-:W2:Y:S01]  /*19190*/  LDSM.16.MT88.4 R124, [R32+0xc00] ;  /* 0x000c0000207c783b */ /* 0x000ea20000004200 */
[--C-:B------:R-:W-:Y:S02]  /*191a0*/  PRMT R4, R3, 0x5410, R2.reuse ;  /* 0x0000541003047816 */ /* 0x100fe40000000002 */
[----:B------:R-:W-:Y:S01]  /*191b0*/  PRMT R2, R46, 0x7632, R2 ;  /* 0x000076322e027816 */ /* 0x000fe20000000002 */
[----:B------:R-:W3:Y:S01]  /*191c0*/  LDSM.16.MT88.4 R116, [R40+0xac00] ;  /* 0x00ac00002874783b */ /* 0x000ee20000004200 */
[----:B------:R-:W-:-:S02]  /*191d0*/  SHF.R.U32.HI R5, RZ, 0x18, R46 ;  /* 0x00000018ff057819 */ /* 0x000fc4000001162e */
[----:B------:R-:W-:Y:S01]  /*191e0*/  LOP3.LUT R3, R2, 0xff, RZ, 0xc0, !PT ;  /* 0x000000ff02037812 */ /* 0x000fe200078ec0ff */
[----:B------:R-:W4:Y:S01]  /*191f0*/  LDSM.16.MT88.4 R108, [R32+0x1c00] ;  /* 0x001c0000206c783b */ /* 0x000f220000004200 */
[----:B------:R-:W-:Y:S02]  /*19200*/  LOP3.LUT R6, R6, 0xff, RZ, 0xc0, !PT ;  /* 0x000000ff06067812 */ /* 0x000fe400078ec0ff */
[----:B------:R-:W-:Y:S02]  /*19210*/  HSET2.LE.AND R2, R4, R0, PT ;  /* 0x0000000004027233 */ /* 0x000fe40003803000 */
[----:B------:R-:W-:Y:S02]  /*19220*/  PRMT R3, R3, 0x5410, R5 ;  /* 0x0000541003037816 */ /* 0x000fe40000000005 */
[----:B------:R-:W-:Y:S02]  /*19230*/  PRMT R6, R6, 0x5410, R33 ;  /* 0x0000541006067816 */ /* 0x000fe40000000021 */
[----:B------:R-:W-:-:S02]  /*19240*/  LOP3.LUT R7, R7, 0xff00ff, RZ, 0xc0, !PT ;  /* 0x00ff00ff07077812 */ /* 0x000fc400078ec0ff */
[----:B------:R-:W-:Y:S02]  /*19250*/  LOP3.LUT R4, R36, R2, RZ, 0xc0, !PT ;  /* 0x0000000224047212 */ /* 0x000fe400078ec0ff */
[--C-:B------:R-:W-:Y:S02]  /*19260*/  HSET2.LE.AND R2, R3, R0.reuse, PT ;  /* 0x0000000003027233 */ /* 0x100fe40003803000 */
[--C-:B------:R-:W-:Y:S02]  /*19270*/  HSET2.LE.AND R3, R6, R0.reuse, PT ;  /* 0x0000000006037233 */ /* 0x100fe40003803000 */
[----:B------:R-:W-:Y:S02]  /*19280*/  HSET2.LE.AND R7, R7, R0, PT ;  /* 0x0000000007077233 */ /* 0x000fe40003803000 */
[----:B------:R-:W-:Y:S02]  /*19290*/  LOP3.LUT R5, R37, R2, RZ, 0xc0, !PT ;  /* 0x0000000225057212 */ /* 0x000fe400078ec0ff */
[----:B------:R-:W-:-:S02]  /*192a0*/  LOP3.LUT R6, R206, R3, RZ, 0xc0, !PT ;  /* 0x00000003ce067212 */ /* 0x000fc400078ec0ff */
[----:B------:R-:W-:Y:S01]  /*192b0*/  LOP3.LUT R7, R207, R7, RZ, 0xc0, !PT ;  /* 0x00000007cf077212 */ /* 0x000fe200078ec0ff */
[----:B------:R-:W-:Y:S01]  /*192c0*/  IMAD.MOV.U32 R2, RZ, RZ, R106 ;  /* 0x000000ffff027224 */ /* 0x000fe200078e006a */
[----:B------:R-:W-:-:S05]  /*192d0*/  PRMT R3, R106, 0x7772, RZ ;  /* 0x000077726a037816 */ /* 0x000fca00000000ff */
[----:B------:R-:W-:Y:S01]  /*192e0*/  HMMA.16816.F32.BF16 R136, R4, R24, R112 ;  /* 0x000000180488723c */ /* 0x000fe20000041870 */
[----:B------:R-:W-:-:S07]  /*192f0*/  LOP3.LUT R2, R2, 0xff, RZ, 0xc0, !PT ;  /* 0x000000ff02027812 */ /* 0x000fce00078ec0ff */
[----:B------:R-:W-:Y:S01]  /*19300*/  HMMA.16816.F32.BF16 R112, R4, R8, R72 ;  /* 0x000000080470723c */ /* 0x000fe20000041848 */
[C---:B------:R-:W-:Y:S02]  /*19310*/  PRMT R9, R106.reuse, 0x7771, RZ ;  /* 0x000077716a097816 */ /* 0x040fe400000000ff */
[----:B------:R-:W-:-:S05]  /*19320*/  PRMT R8, R106, 0x7773, RZ ;  /* 0x000077736a087816 */ /* 0x000fca00000000ff */
[----:B------:R-:W-:Y:S01]  /*19330*/  HMMA.16816.F32.BF16 R120, R4, R12, R80 ;  /* 0x0000000c0478723c */ /* 0x000fe20000041850 */
[----:B------:R-:W-:-:S07]  /*19340*/  PRMT R12, R2, 0x5410, R9 ;  /* 0x00005410020c7816 */ /* 0x000fce0000000009 */
[----:B------:R-:W-:Y:S01]  /*19350*/  HMMA.16816.F32.BF16 R56, R4, R10, R56 ;  /* 0x0000000a0438723c */ /* 0x000fe20000041838 */
[----:B------:R-:W-:-:S07]  /*19360*/  PRMT R11, R3, 0x5410, R8 ;  /* 0x00005410030b7816 */ /* 0x000fce0000000008 */
[----:B------:R-:W-:Y:S01]  /*19370*/  HMMA.16816.F32.BF16 R52, R4, R26, R96 ;  /* 0x0000001a0434723c */ /* 0x000fe20000041860 */
[----:B------:R-:W-:-:S07]  /*19380*/  LOP3.LUT R2, R45, 0xffff, RZ, 0xc0, !PT ;  /* 0x0000ffff2d027812 */ /* 0x000fce00078ec0ff */
[----:B------:R-:W-:Y:S01]  /*19390*/  HMMA.16816.F32.BF16 R128, R4, R20, R88 ;  /* 0x000000140480723c */ /* 0x000fe20000041858 */
[----:B------:R-:W-:-:S07]  /*193a0*/  PRMT R8, R45, 0x7632, R8 ;  /* 0x000076322d087816 */ /* 0x000fce0000000008 */
[C---:B------:R-:W-:Y:S01]  /*193b0*/  HMMA.16816.F32.BF16 R36, R4.reuse, R18, R92 ;  /* 0x000000120424723c */ /* 0x040fe2000004185c */
[----:B------:R-:W-:Y:S01]  /*193c0*/  LOP3.LUT R9, R45, 0xff, RZ, 0xc0, !PT ;  /* 0x000000ff2d097812 */ /* 0x000fe200078ec0ff */
[----:B------:R-:W-:Y:S01]  /*193d0*/  IMAD.MOV.U32 R13, RZ, RZ, R193 ;  /* 0x000000ffff0d7224 */ /* 0x000fe200078e00c1 */
[----:B------:R-:W-:Y:S01]  /*193e0*/  SHF.R.U32.HI R3, RZ, 0x8, R2 ;  /* 0x00000008ff037819 */ /* 0x000fe20000011602 */
[----:B------:R-:W-:Y:S01]  /*193f0*/  STG.E.U16 desc[UR20][R198.64+-0xee], R174 ;  /* 0xffff12aec6007986 */ /* 0x000fe2000c101514 */
[----:B------:R-:W-:Y:S02]  /*19400*/  SHF.R.U32.HI R10, RZ, 0x18, R45 ;  /* 0x00000018ff0a7819 */ /* 0x000fe4000001162d */
[----:B------:R-:W-:Y:S01]  /*19410*/  LOP3.LUT R2, R8, 0xff, RZ, 0xc0, !PT ;  /* 0x000000ff08027812 */ /* 0x000fe200078ec0ff */
[----:B------:R-:W-:Y:S01]  /*19420*/  HMMA.16816.F32.BF16 R68, R4, R16, R68 ;  /* 0x000000100444723c */ /* 0x000fe20000041844 */
[----:B------:R-:W-:Y:S01]  /*19430*/  PRMT R8, R9, 0x5410, R3 ;  /* 0x0000541009087816 */ /* 0x000fe20000000003 */
[----:B------:R-:W4:Y:S01]  /*19440*/  LDSM.16.MT88.4 R80, [R40+0xbc00] ;  /* 0x00bc00002850783b */ /* 0x000f220000004200 */
[----:B------:R-:W-:Y:S01]  /*19450*/  PRMT R3, R2, 0x5410, R10 ;  /* 0x0000541002037816 */ /* 0x000fe2000000000a */
[----:B------:R-:W-:Y:S01]  /*19460*/  IMAD.MOV.U32 R10, RZ, RZ, R202 ;  /* 0x000000ffff0a7224 */ /* 0x000fe200078e00ca */
[----:B------:R-:W-:-:S03]  /*19470*/  LOP3.LUT R9, R11, 0xff00ff, RZ, 0xc0, !PT ;  /* 0x00ff00ff0b097812 */ /* 0x000fc600078ec0ff */
[----:B------:R-:W-:Y:S01]  /*19480*/  HMMA.16816.F32.BF16 R24, R4, R22, R84 ;  /* 0x000000160418723c */ /* 0x000fe20000041854 */
[--C-:B------:R-:W-:Y:S01]  /*19490*/  HSET2.LE.AND R2, R8, R0.reuse, PT ;  /* 0x0000000008027233 */ /* 0x100fe20003803000 */
[----:B------:R-:W-:Y:S01]  /*194a0*/  STG.E.U16 desc[UR20][R34.64+-0xf0], R173 ;  /* 0xffff10ad22007986 */ /* 0x000fe2000c101514 */
[----:B------:R-:W-:-:S03]  /*194b0*/  HSET2.LE.AND R3, R3, R0, PT ;  /* 0x0000000003037233 */ /* 0x000fc60003803000 */
[----:B------:R-:W-:Y:S02]  /*194c0*/  STG.E.U16 desc[UR20][R34.64+-0xee], R105 ;  /* 0xffff126922007986 */ /* 0x000fe4000c101514 */
[C---:B------:R-:W-:Y:S01]  /*194d0*/  HMMA.16816.F32.BF16 R20, R4.reuse, R14, R76 ;  /* 0x0000000e0414723c */ /* 0x040fe2000004184c */
[----:B------:R-:W-:Y:S01]  /*194e0*/  IMAD.MOV.U32 R14, RZ, RZ, R195 ;  /* 0x000000ffff0e7224 */ /* 0x000fe200078e00c3 */
[----:B------:R-:W-:Y:S01]  /*194f0*/  LOP3.LUT R92, R10, R2, RZ, 0xc0, !PT ;  /* 0x000000020a5c7212 */ /* 0x000fe200078ec0ff */
[----:B------:R-:W4:Y:S01]  /*19500*/  LDSM.16.MT88.4 R16, [R32+0x2c00] ;  /* 0x002c00002010783b */ /* 0x000f220000004200 */
[--C-:B------:R-:W-:Y:S02]  /*19510*/  HSET2.LE.AND R2, R9, R0.reuse, PT ;  /* 0x0000000009027233 */ /* 0x100fe40003803000 */
[----:B------:R-:W-:Y:S01]  /*19520*/  LOP3.LUT R93, R14, R3, RZ, 0xc0, !PT ;  /* 0x000000030e5d7212 */ /* 0x000fe200078ec0ff */
[----:B------:R-:W-:Y:S01]  /*19530*/  IMAD.MOV.U32 R3, RZ, RZ, R194 ;  /* 0x000000ffff037224 */ /* 0x000fe200078e00c2 */
[----:B------:R-:W-:Y:S04]  /*19540*/  HMMA.16816.F32.BF16 R84, R4, R28, R184 ;  /* 0x0000001c0454723c */ /* 0x000fe800000418b8 */
[----:B------:R-:W-:Y:S01]  /*19550*/  LOP3.LUT R95, R3, R2, RZ, 0xc0, !PT ;  /* 0x00000002035f7212 */ /* 0x000fe200078ec0ff */
[----:B------:R-:W-:Y:S01]  /*19560*/  IMAD.MOV.U32 R2, RZ, RZ, R44 ;  /* 0x000000ffff027224 */ /* 0x000fe200078e002c */
[----:B------:R-:W-:-:S02]  /*19570*/  HSET2.LE.AND R8, R12, R0, PT ;  /* 0x000000000c087233 */ /* 0x000fc40003803000 */
[----:B------:R-:W-:Y:S01]  /*19580*/  HMMA.16816.F32.BF16 R28, R4, R30, R180 ;  /* 0x0000001e041c723c */ /* 0x000fe200000418b4 */
[C---:B------:R-:W-:Y:S02]  /*19590*/  LOP3.LUT R3, R47.reuse, 0xffff, RZ, 0xc0, !PT ;  /* 0x0000ffff2f037812 */ /* 0x040fe400078ec0ff */
[----:B------:R-:W-:Y:S02]  /*195a0*/  LOP3.LUT R6, R2, 0xff, RZ, 0xc0, !PT ;  /* 0x000000ff02067812 */ /* 0x000fe400078ec0ff */
[----:B------:R-:W-:Y:S02]  /*195b0*/  PRMT R2, R47, 0x7632, R2 ;  /* 0x000076322f027816 */ /* 0x000fe40000000002 */
[C---:B------:R-:W-:Y:S02]  /*195c0*/  PRMT R5, R44.reuse, 0x7773, RZ ;  /* 0x000077732c057816 */ /* 0x040fe400000000ff */
[----:B------:R-:W-:Y:S02]  /*195d0*/  PRMT R4, R44, 0x7772, RZ ;  /* 0x000077722c047816 */ /* 0x000fe400000000ff */
[----:B------:R-:W-:-:S02]  /*195e0*/  LOP3.LUT R94, R13, R8, RZ, 0xc0, !PT ;  /* 0x000000080d5e7212 */ /* 0x000fc400078ec0ff */
[----:B------:R-:W-:Y:S02]  /*195f0*/  LOP3.LUT R7, R47, 0xff, RZ, 0xc0, !PT ;  /* 0x000000ff2f077812 */ /* 0x000fe400078ec0ff */
[----:B------:R-:W-:Y:S02]  /*19600*/  SHF.R.U32.HI R3, RZ, 0x8, R3 ;  /* 0x00000008ff037819 */ /* 0x000fe40000011603 */
[----:B------:R-:W-:Y:S02]  /*19610*/  PRMT R8, R44, 0x7771, RZ ;  /* 0x000077712c087816 */ /* 0x000fe400000000ff */
[----:B------:R-:W-:Y:S02]  /*19620*/  SHF.R.U32.HI R9, RZ, 0x18, R47 ;  /* 0x00000018ff097819 */ /* 0x000fe4000001162f */
[----:B------:R-:W-:Y:S02]  /*19630*/  LOP3.LUT R2, R2, 0xff, RZ, 0xc0, !PT ;  /* 0x000000ff02027812 */ /* 0x000fe400078ec0ff */
[----:B------:R-:W-:-:S02]  /*19640*/  PRMT R4, R4, 0x5410, R5 ;  /* 0x0000541004047816 */ /* 0x000fc40000000005 */
[----:B------:R-:W-:Y:S02]  /*19650*/  PRMT R3, R7, 0x5410, R3 ;  /* 0x0000541007037816 */ /* 0x000fe40000000003 */
[----:B------:R-:W-:Y:S02]  /*19660*/  PRMT R8, R6, 0x5410, R8 ;  /* 0x0000541006087816 */ /* 0x000fe40000000008 */
[----:B------:R-:W-:Y:S02]  /*19670*/  PRMT R5, R2, 0x5410, R9 ;  /* 0x0000541002057816 */ /* 0x000fe40000000009 */
[----:B------:R-:W-:Y:S02]  /*19680*/  LOP3.LUT R6, R4, 0xff00ff, RZ, 0xc0, !PT ;  /* 0x00ff00ff04067812 */ /* 0x000fe400078ec0ff */
[--C-:B------:R-:W-:Y:S02]  /*19690*/  HSET2.LE.AND R2, R3, R0.reuse, PT ;  /* 0x0000000003027233 */ /* 0x100fe40003803000 */
[----:B------:R-:W-:-:S02]  /*196a0*/  HSET2.LE.AND R3, R5, R0, PT ;  /* 0x0000000005037233 */ /* 0x000fc40003803000 */
[--C-:B------:R-:W-:Y:S02]  /*196b0*/  HSET2.LE.AND R4, R8, R0.reuse, PT ;  /* 0x0000000008047233 */ /* 0x100fe40003803000 */
[----:B------:R-:W-:-:S05]  /*196c0*/  HSET2.LE.AND R0, R6, R0, PT ;  /* 0x0000000006007233 */ /* 0x000fca0003803000 */
[----:B------:R-:W-:Y:S01]  /*196d0*/  LOP3.LUT R99, R240, R0, RZ, 0xc0, !PT ;  /* 0x00000000f0637212 */ /* 0x000fe200078ec0ff */
[----:B------:R-:W-:Y:S02]  /*196e0*/  IMAD.MOV.U32 R240, RZ, RZ, R243 ;  /* 0x000000fffff07224 */ /* 0x000fe400078e00f3 */
[----:B------:R-:W-:Y:S02]  /*196f0*/  IMAD.MOV.U32 R243, RZ, RZ, R220 ;  /* 0x000000fffff37224 */ /* 0x000fe400078e00dc */
[----:B------:R-:W1:Y:S01]  /*19700*/  LDC R220, c[0x0][0x448] ;  /* 0x00011200ffdc7b82 */ /* 0x000e620000000800 */
[----:B------:R-:W-:Y:S02]  /*19710*/  LOP3.LUT R96, R196, R2, RZ, 0xc0, !PT ;  /* 0x00000002c4607212 */ /* 0x000fe400078ec0ff */
[----:B------:R-:W-:Y:S01]  /*19720*/  LOP3.LUT R97, R197, R3, RZ, 0xc0, !PT ;  /* 0x00000003c5617212 */ /* 0x000fe200078ec0ff */
[----:B------:R-:W-:Y:S01]  /*19730*/  STG.E.U16 desc[UR20][R42.64+-0xe0], R237 ;  /* 0xffff20ed2a007986 */ /* 0x000fe2000c101514 */
[----:B------:R-:W-:-:S03]  /*19740*/  LOP3.LUT R98, R51, R4, RZ, 0xc0, !PT ;  /* 0x0000000433627212 */ /* 0x000fc600078ec0ff */
[----:B------:R-:W-:Y:S04]  /*19750*/  STG.E.U16 desc[UR20][R42.64+-0xde], R236 ;  /* 0xffff22ec2a007986 */ /* 0x000fe8000c101514 */
[----:B------:R-:W-:Y:S04]  /*19760*/  STG.E.U16 desc[UR20][R244.64+-0xe0], R231 ;  /* 0xffff20e7f4007986 */ /* 0x000fe8000c101514 */
[----:B------:R-:W-:Y:S01]  /*19770*/  STG.E.U16 desc[UR20][R244.64+-0xde], R229 ;  /* 0xffff22e5f4007986 */ /* 0x000fe2000c101514 */
[----:B-1----:R-:W-:-:S03]  /*19780*/  IMAD.WIDE R2, R220, 0x70, R48 ;  /* 0x00000070dc027825 */ /* 0x002fc600078e0230 */
[----:B------:R-:W-:Y:S04]  /*19790*/  STG.E.U16 desc[UR20][R208.64+-0xe0], R172 ;  /* 0xffff20acd0007986 */ /* 0x000fe8000c101514 */
        /* <DEDUP_REMOVED lines=16> */
[----:B------:R1:W-:Y:S04]  /*198a0*/  STG.E.U16 desc[UR20][R4.64+-0xbe], R222 ;  /* 0xffff42de04007986 */ /* 0x0003e8000c101514 */
[----:B------:R-:W-:Y:S04]  /*198b0*/  STG.E.U16 desc[UR20][R2.64+-0xc0], R243 ;  /* 0xffff40f302007986 */ /* 0x000fe8000c101514 */
[----:B------:R2:W-:Y:S04]  /*198c0*/  STG.E.U16 desc[UR20][R2.64+-0xbe], R211 ;  /* 0xffff42d302007986 */ /* 0x0005e8000c101514 */
[----:B------:R-:W-:Y:S04]  /*198d0*/  STG.E.U16 desc[UR20][R34.64+-0xc0], R232 ;  /* 0xffff40e822007986 */ /* 0x000fe8000c101514 */
[----:B------:R-:W-:Y:S04]  /*198e0*/  STG.E.U16 desc[UR20][R34.64+-0xbe], R233 ;  /* 0xffff42e922007986 */ /* 0x000fe8000c101514 */
[----:B------:R3:W5:Y:S01]  /*198f0*/  LDL.LU R212, [R1+0x198] ;  /* 0x0001980001d47983 */ /* 0x0007620000300800 */
[----:B-1----:R-:W-:-:S03]  /*19900*/  IMAD.WIDE R4, R220, -0x70, R2 ;  /* 0xffffff90dc047825 */ /* 0x002fc600078e0202 */
[----:B------:R-:W-:Y:S04]  /*19910*/  STG.E.U16 desc[UR20][R42.64+-0xb0], R221 ;  /* 0xffff50dd2a007986 */ /* 0x000fe8000c101514 */
[----:B------:R-:W-:Y:S01]  /*19920*/  STG.E.U16 desc[UR20][R42.64+-0xae], R219 ;  /* 0xffff52db2a007986 */ /* 0x000fe2000c101514 */
[----:B--2---:R-:W-:-:S03]  /*19930*/  IMAD.WIDE R2, R220, 0x70, R4 ;  /* 0x00000070dc027825 */ /* 0x004fc600078e0204 */
[----:B------:R-:W-:Y:S04]  /*19940*/  STG.E.U16 desc[UR20][R4.64+-0xb0], R218 ;  /* 0xffff50da04007986 */ /* 0x000fe8000c101514 */
[----:B------:R-:W-:Y:S04]  /*19950*/  STG.E.U16 desc[UR20][R4.64+-0xae], R217 ;  /* 0xffff52d904007986 */ /* 0x000fe8000c101514 */
[----:B------:R1:W5:Y:S04]  /*19960*/  LDL.LU R211, [R1+0x194] ;  /* 0x0001940001d37983 */ /* 0x0003680000300800 */
[----:B------:R-:W-:Y:S04]  /*19970*/  STG.E.U16 desc[UR20][R2.64+-0xb0], R234 ;  /* 0xffff50ea02007986 */ /* 0x000fe8000c101514 */
[----:B------:R2:W-:Y:S04]  /*19980*/  STG.E.U16 desc[UR20][R2.64+-0xae], R210 ;  /* 0xffff52d202007986 */ /* 0x0005e8000c101514 */
[----:B------:R4:W-:Y:S04]  /*19990*/  STG.E.U16 desc[UR20][R34.64+-0xb0], R192 ;  /* 0xffff50c022007986 */ /* 0x0009e8000c101514 */
[----:B--2---:R1:W5:Y:S04]  /*199a0*/  LDL.LU R210, [R1+0x190] ;  /* 0x0001900001d27983 */ /* 0x0043680000300800 */
[----:B----4-:R1:W5:Y:S01]  /*199b0*/  LDL.LU R192, [R1+0x18c] ;  /* 0x00018c0001c07983 */ /* 0x0103620000300800 */
[----:B------:R-:W-:-:S03]  /*199c0*/  IMAD.WIDE R4, R220, -0x70, R2 ;  /* 0xffffff90dc047825 */ /* 0x000fc600078e0202 */
[----:B------:R-:W-:Y:S01]  /*199d0*/  STG.E.U16 desc[UR20][R34.64+-0xae], R235 ;  /* 0xffff52eb22007986 */ /* 0x000fe2000c101514 */
[----:B------:R-:W-:-:S03]  /*199e0*/  IMAD.WIDE R2, R220, 0x70, R4 ;  /* 0x00000070dc027825 */ /* 0x000fc600078e0204 */
[----:B------:R-:W-:Y:S04]  /*199f0*/  STG.E.U16 desc[UR20][R42.64+-0xa0], R216 ;  /* 0xffff60d82a007986 */ /* 0x000fe8000c101514 */
[----:B------:R-:W-:Y:S04]  /*19a00*/  STG.E.U16 desc[UR20][R42.64+-0x9e], R214 ;  /* 0xffff62d62a007986 */ /* 0x000fe8000c101514 */
[----:B------:R-:W-:Y:S04]  /*19a10*/  STG.E.U16 desc[UR20][R4.64+-0xa0], R213 ;  /* 0xffff60d504007986 */ /* 0x000fe8000c101514 */
[----:B------:R2:W-:Y:S04]  /*19a20*/  STG.E.U16 desc[UR20][R4.64+-0x9e], R205 ;  /* 0xffff62cd04007986 */ /* 0x0005e8000c101514 */
[----:B------:R-:W-:Y:S04]  /*19a30*/  STG.E.U16 desc[UR20][R2.64+-0xa0], R252 ;  /* 0xffff60fc02007986 */ /* 0x000fe8000c101514 */
[----:B------:R4:W-:Y:S04]  /*19a40*/  STG.E.U16 desc[UR20][R2.64+-0x9e], R239 ;  /* 0xffff62ef02007986 */ /* 0x0009e8000c101514 */
[----:B------:R1:W-:Y:S04]  /*19a50*/  STG.E.U16 desc[UR20][R34.64+-0xa0], R251 ;  /* 0xffff60fb22007986 */ /* 0x0003e8000c101514 */
[----:B------:R-:W-:Y:S01]  /*19a60*/  STG.E.U16 desc[UR20][R34.64+-0x9e], R249 ;  /* 0xffff62f922007986 */ /* 0x000fe2000c101514 */
[----:B--2---:R-:W-:-:S03]  /*19a70*/  IMAD.WIDE R4, R220, -0x70, R2 ;  /* 0xffffff90dc047825 */ /* 0x004fc600078e0202 */
[----:B------:R-:W-:Y:S01]  /*19a80*/  STG.E.U16 desc[UR20][R42.64+-0x90], R203 ;  /* 0xffff70cb2a007986 */ /* 0x000fe2000c101514 */
[----:B------:R-:W-:Y:S03]  /*19a90*/  HMMA.16816.F32.BF16 R168, R92, R132, R168 ;  /* 0x000000845ca8723c */ /* 0x000fe600000418a8 */
[----:B------:R-:W-:Y:S01]  /*19aa0*/  STG.E.U16 desc[UR20][R42.64+-0x8e], R204 ;  /* 0xffff72cc2a007986 */ /* 0x000fe2000c101514 */
[----:B----4-:R-:W-:-:S03]  /*19ab0*/  IMAD.WIDE R2, R220, 0x70, R4 ;  /* 0x00000070dc027825 */ /* 0x010fc600078e0204 */
[----:B------:R-:W-:Y:S01]  /*19ac0*/  STG.E.U16 desc[UR20][R4.64+-0x90], R201 ;  /* 0xffff70c904007986 */ /* 0x000fe2000c101514 */
[C---:B------:R-:W-:Y:S03]  /*19ad0*/  HMMA.16816.F32.BF16 R164, R92.reuse, R134, R164 ;  /* 0x000000865ca4723c */ /* 0x040fe600000418a4 */
[----:B------:R-:W-:Y:S04]  /*19ae0*/  STG.E.U16 desc[UR20][R4.64+-0x8e], R200 ;  /* 0xffff72c804007986 */ /* 0x000fe8000c101514 */
[----:B------:R2:W-:Y:S01]  /*19af0*/  STG.E.U16 desc[UR20][R2.64+-0x90], R250 ;  /* 0xffff70fa02007986 */ /* 0x0005e2000c101514 */
[C---:B------:R-:W-:Y:S03]  /*19b00*/  HMMA.16816.F32.BF16 R160, R92.reuse, R124, R160 ;  /* 0x0000007c5ca0723c */ /* 0x040fe600000418a0 */
[----:B------:R4:W-:Y:S04]  /*19b10*/  STG.E.U16 desc[UR20][R2.64+-0x8e], R248 ;  /* 0xffff72f802007986 */ /* 0x0009e8000c101514 */
[----:B------:R4:W-:Y:S01]  /*19b20*/  STG.E.U16 desc[UR20][R34.64+-0x90], R247 ;  /* 0xffff70f722007986 */ /* 0x0009e2000c101514 */
[C---:B------:R-:W-:Y:S03]  /*19b30*/  HMMA.16816.F32.BF16 R156, R92.reuse, R126, R156 ;  /* 0x0000007e5c9c723c */ /* 0x040fe6000004189c */
[----:B------:R4:W-:Y:S05]  /*19b40*/  STG.E.U16 desc[UR20][R34.64+-0x8e], R246 ;  /* 0xffff72f622007986 */ /* 0x0009ea000c101514 */
[C---:B---3--:R-:W-:Y:S08]  /*19b50*/  HMMA.16816.F32.BF16 R152, R92.reuse, R116, R152 ;  /* 0x000000745c98723c */ /* 0x048ff00000041898 */
        /* <DEDUP_REMOVED lines=19> */
[----:B-1----:R-:W-:Y:S01]  /*19c90*/  IADD3 R251, P0, PT, R42, -0x180, RZ ;  /* 0xfffffe802afb7810 */ /* 0x002fe20007f1e0ff */
[----:B------:R-:W-:-:S03]  /*19ca0*/  UIADD3 UR17, UPT, UPT, UR26, -0x4, URZ ;  /* 0xfffffffc1a117890 */ /* 0x000fc6000fffe0ff */
[----:B--2-4-:R-:W-:-:S15]  /*19cb0*/  IADD3.X R250, PT, PT, R43, -0x1, RZ, P0, !PT ;  /* 0xffffffff2bfa7810 */ /* 0x014fde00007fe4ff */
.L_x_785:
[----:B------:R-:W-:-:S09]  /*19cc0*/  UISETP.GE.AND UP0, UPT, UR17, URZ, UPT ;  /* 0x000000ff1100728c */ /* 0x000fd2000bf06270 */
[----:B------:R-:W-:Y:S05]  /*19cd0*/  BRA.U !UP0, `(.L_x_794) ;  /* 0x0000007908747547 */ /* 0x000fea000b800000 */
[----:B---3--:R-:W2:Y:S01]  /*19ce0*/  LDL.LU R0, [R1+0x120] ;  /* 0x0001200001007983 */ /* 0x008ea20000300800 */
[----:B------:R-:W1:Y:S01]  /*19cf0*/  S2UR UR5, SR_CgaCtaId ;  /* 0x00000000000579c3 */ /* 0x000e620000008800 */
[----:B------:R-:W3:Y:S02]  /*19d00*/  LDCU UR10, c[0x0][0x440] ;  /* 0x00008800ff0a77ac */ /* 0x000ee40008000800 */
[----:B------:R-:W4:Y:S01]  /*19d10*/  LDL.LU.64 R6, [R1+0x108] ;  /* 0x0001080001067983 */ /* 0x000f220000300a00 */
[----:B------:R-:W-:Y:S01]  /*19d20*/  UMOV UR6, 0x400 ;  /* 0x0000040000067882 */ /* 0x000fe20000000000 */
[----:B------:R-:W3:Y:S02]  /*19d30*/  LDCU UR25, c[0x0][0x448] ;  /* 0x00008900ff1977ac */ /* 0x000ee40008000800 */
[----:B------:R-:W4:Y:S01]  /*19d40*/  LDL.LU.64 R4, [R1+0x110] ;  /* 0x0001100001047983 */ /* 0x000f220000300a00 */
[----:B------:R-:W3:Y:S01]  /*19d50*/  LDC R214, c[0x0][0x4f8] ;  /* 0x00013e00ffd67b82 */ /* 0x000ee20000000800 */
[----:B------:R-:W-:Y:S01]  /*19d60*/  IMAD.MOV.U32 R106, RZ, RZ, R101 ;  /* 0x000000ffff6a7224 */ /* 0x000fe200078e0065 */
[----:B------:R-:W2:Y:S01]  /*19d70*/  LDCU UR8, c[0x0][0x440] ;  /* 0x00008800ff0877ac */ /* 0x000ea20008000800 */
[----:B------:R-:W4:Y:S01]  /*19d80*/  LDL.LU R3, [R1+0x118] ;  /* 0x0001180001037983 */ /* 0x000f220000300800 */
[----:B------:R-:W2:Y:S03]  /*19d90*/  LDCU UR4, c[0x0][0x45c] ;  /* 0x00008b80ff0477ac */ /* 0x000ea60008000800 */
[----:B------:R-:W4:Y:S01]  /*19da0*/  LDL R2, [R1+0x158] ;  /* 0x0001580001027983 */ /* 0x000f220000100800 */
[----:B------:R-:W-:-:S02]  /*19db0*/  IMAD.MOV.U32 R105, RZ, RZ, R102 ;  /* 0x000000ffff697224 */ /* 0x000fc400078e0066 */
[----:B------:R-:W-:Y:S01]  /*19dc0*/  IMAD.MOV.U32 R213, RZ, RZ, 0x20 ;  /* 0x00000020ffd57424 */ /* 0x000fe200078e00ff */
[----:B------:R-:W2:Y:S01]  /*19dd0*/  LDCU.U8 UR9, c[0x0][0x4f8] ;  /* 0x00009f00ff0977ac */ /* 0x000ea20008000000 */
[----:B-1----:R-:W-:Y:S02]  /*19de0*/  ULEA UR5, UR5, UR6, 0x18 ;  /* 0x0000000605057291 */ /* 0x002fe4000f8ec0ff */
[----:B---3--:R-:W-:Y:S01]  /*19df0*/  USHF.L.U32 UR25, UR25, 0x3, URZ ;  /* 0x0000000319197899 */ /* 0x008fe200080006ff */
[----:B------:R-:W-:-:S05]  /*19e00*/  LOP3.LUT R214, R214, 0xff, RZ, 0xc0, !PT ;  /* 0x000000ffd6d67812 */ /* 0x000fca00078ec0ff */
[----:B------:R-:W-:Y:S01]  /*19e10*/  IMAD R214, R214, 0x10000, R214 ;  /* 0x00010000d6d67824 */ /* 0x000fe200078e02d6 */
[----:B--2--5:R-:W-:Y:S02]  /*19e20*/  LOP3.LUT R211, R0, 0x18, R211, 0xf8, !PT ;  /* 0x0000001800d37812 */ /* 0x024fe400078ef8d3 */
[----:B------:R-:W-:Y:S02]  /*19e30*/  SHF.R.U32.HI R0, RZ, 0x1, R192 ;  /* 0x00000001ff007819 */ /* 0x000fe400000116c0 */
[----:B----4-:R-:W-:Y:S02]  /*19e40*/  LOP3.LUT R6, R6, UR16, RZ, 0x3c, !PT ;  /* 0x0000001006067c12 */ /* 0x010fe4000f8e3cff */
[----:B------:R-:W-:Y:S02]  /*19e50*/  LOP3.LUT R0, R211, 0x8, R0, 0x78, !PT ;  /* 0x00000008d3007812 */ /* 0x000fe400078e7800 */
[----:B------:R-:W-:Y:S01]  /*19e60*/  LOP3.LUT R4, R4, UR16, RZ, 0x3c, !PT ;  /* 0x0000001004047c12 */ /* 0x000fe2000f8e3cff */
[----:B------:R1:W-:Y:S01]  /*19e70*/  STL [R1+0x134], R6 ;  /* 0x0001340601007387 */ /* 0x0003e20000100800 */
[----:B------:R-:W-:Y:S01]  /*19e80*/  LOP3.LUT R209, R0, 0x120, R3, 0xf8, !PT ;  /* 0x0000012000d17812 */ /* 0x000fe200078ef803 */
[----:B------:R-:W-:-:S02]  /*19e90*/  IMAD.MOV.U32 R3, RZ, RZ, R103 ;  /* 0x000000ffff037224 */ /* 0x000fc400078e0067 */
[----:B------:R-:W-:Y:S01]  /*19ea0*/  IMAD.MOV.U32 R0, RZ, RZ, R104 ;  /* 0x000000ffff007224 */ /* 0x000fe200078e0068 */
[----:B------:R-:W-:Y:S02]  /*19eb0*/  LEA R209, R209, UR5, 0x1 ;  /* 0x00000005d1d17c11 */ /* 0x000fe4000f8e08ff */
[----:B------:R-:W-:-:S03]  /*19ec0*/  ISETP.GE.AND P2, PT, R2, UR10, PT ;  /* 0x0000000a02007c0c */ /* 0x000fc6000bf46270 */
[C---:B------:R-:W-:Y:S01]  /*19ed0*/  VIADD R2, R209.reuse, 0x9020 ;  /* 0x00009020d1027836 */ /* 0x040fe20000000000 */
[----:B-1----:R-:W1:Y:S02]  /*19ee0*/  LDC.64 R6, c[0x0][0x3c0] ;  /* 0x0000f000ff067b82 */ /* 0x002e640000000a00 */
[----:B-1----:R-:W-:Y:S04]  /*19ef0*/  STL.64 [R1+0xa0], R6 ;  /* 0x0000a00601007387 */ /* 0x002fe80000100a00 */
[----:B------:R1:W-:Y:S04]  /*19f00*/  STL [R1+0x140], R4 ;  /* 0x0001400401007387 */ /* 0x0003e80000100800 */
[----:B------:R2:W-:Y:S01]  /*19f10*/  STL [R1+0x168], R2 ;  /* 0x0001680201007387 */ /* 0x0005e20000100800 */
[----:B-1----:R-:W-:-:S05]  /*19f20*/  VIADD R4, R209, 0x9000 ;  /* 0x00009000d1047836 */ /* 0x002fca0000000000 */
[----:B------:R2:W-:Y:S01]  /*19f30*/  STL [R1+0x16c], R4 ;  /* 0x00016c0401007387 */ /* 0x0005e20000100800 */
[----:B------:R-:W-:Y:S05]  /*19f40*/  BRA `(.L_x_795) ;  /* 0x0000000000b87947 */ /* 0x000fea0003800000 */
.L_x_797:
        /* <DEDUP_REMOVED lines=10> */
[C---:B--2---:R-:W-:Y:S04]  /*19ff0*/  LEA R102, P4, R100.reuse, R222, 0x7 ;  /* 0x000000de64667211 */ /* 0x044fe800078838ff */
[----:B---3--:R-:W-:Y:S02]  /*1a000*/  LEA.HI.X R103, R100, R208, R101, 0x7, P4 ;  /* 0x000000d064677211 */ /* 0x008fe400020f3c65 */
        /* <DEDUP_REMOVED lines=34> */
.L_x_795:
[----:B------:R-:W2:Y:S01]  /*1a230*/  LDL R9, [R1+0xa0] ;  /* 0x0000a00001097983 */ /* 0x000ea20000100800 */
[----:B------:R-:W-:Y:S04]  /*1a240*/  DEPBAR.LE SB0, 0x0 ;  /* 0x000080000000791a */ /* 0x000fe80000000000 */
[----:B------:R-:W3:Y:S01]  /*1a250*/  LDL R15, [R1+0xa4] ;  /* 0x0000a400010f7983 */ /* 0x000ee20000100800 */
[----:B------:R-:W-:Y:S01]  /*1a260*/  IMAD.SHL.U32 R211, R192, 0x4, RZ ;  /* 0x00000004c0d37824 */ /* 0x000fe200078e00ff */
[----:B------:R-:W-:Y:S01]  /*1a270*/  SHF.R.U32.HI R210, RZ, 0x1, R192 ;  /* 0x00000001ffd27819 */ /* 0x000fe200000116c0 */
[----:B------:R-:W-:Y:S01]  /*1a280*/  UIADD3 UR24, UPT, UPT, UR23, 0x76cf5d0a, URZ ;  /* 0x76cf5d0a17187890 */ /* 0x000fe2000fffe0ff */
[----:B------:R-:W4:Y:S01]  /*1a290*/  LDL R14, [R1+0x188] ;  /* 0x00018800010e7983 */ /* 0x000f220000100800 */
[----:B------:R-:W-:Y:S02]  /*1a2a0*/  UIADD3 UR19, UPT, UPT, UR23, 0x32370b8f, URZ ;  /* 0x32370b8f17137890 */ /* 0x000fe4000fffe0ff */
[----:B------:R-:W-:Y:S01]  /*1a2b0*/  UIADD3 UR10, UPT, UPT, UR23, -0x4498517b, URZ ;  /* 0xbb67ae85170a7890 */ /* 0x000fe2000fffe0ff */
[----:B------:R-:W5:Y:S01]  /*1a2c0*/  LDL R12, [R1+0x184] ;  /* 0x00018400010c7983 */ /* 0x000f620000100800 */
[----:B------:R-:W-:Y:S02]  /*1a2d0*/  USHF.L.U32 UR26, UR17, 0x1, URZ ;  /* 0x00000001111a7899 */ /* 0x000fe400080006ff */
[----:B------:R-:W-:Y:S01]  /*1a2e0*/  UIADD3 UR6, UPT, UPT, UR22, 0x3c6ef372, URZ ;  /* 0x3c6ef37216067890 */ /* 0x000fe2000fffe0ff */
[----:B------:R-:W2:Y:S01]  /*1a2f0*/  LDL R13, [R1+0x158] ;  /* 0x00015800010d7983 */ /* 0x000ea20000100800 */
[----:B------:R-:W-:Y:S02]  /*1a300*/  UIADD3 UR16, UPT, UPT, UR23, -0x126145ec, URZ ;  /* 0xed9eba1417107890 */ /* 0x000fe4000fffe0ff */
[----:B------:R-:W-:Y:S01]  /*1a310*/  UISETP.NE.AND UP0, UPT, UR17, URZ, UPT ;  /* 0x000000ff1100728c */ /* 0x000fe2000bf05270 */
[----:B------:R-:W-:Y:S01]  /*1a320*/  BAR.SYNC.DEFER_BLOCKING 0x0 ;  /* 0x0000000000007b1d */ /* 0x000fe20000010000 */
[----:B------:R-:W-:Y:S01]  /*1a330*/  UIADD3 UR13, UPT, UPT, UR23, -0x56f99767, URZ ;  /* 0xa9066899170d7890 */ /* 0x000fe2000fffe0ff */
[----:B--2---:R-:W-:Y:S01]  /*1a340*/  LOP3.LUT R16, R13, 0x20, RZ, 0xfc, !PT ;  /* 0x000000200d107812 */ /* 0x004fe200078efcff */
[----:B------:R-:W-:Y:S01]  /*1a350*/  IMAD.WIDE.U32 R4, R9, UR17, RZ ;  /* 0x0000001109047c25 */ /* 0x000fe2000f8e00ff */
[----:B------:R-:W-:Y:S02]  /*1a360*/  LOP3.LUT R6, R13, 0x40, RZ, 0xfc, !PT ;  /* 0x000000400d067812 */ /* 0x000fe400078efcff */
[----:B------:R-:W-:Y:S01]  /*1a370*/  ISETP.GE.AND P3, PT, R16, UR8, PT ;  /* 0x0000000810007c0c */ /* 0x000fe2000bf66270 */
[----:B---3--:R-:W-:Y:S01]  /*1a380*/  IMAD R2, R15, UR17, R5 ;  /* 0x000000110f027c24 */ /* 0x008fe2000f8e0205 */
[C---:B----4-:R-:W-:Y:S01]  /*1a390*/  LEA R10, P0, R4.reuse, R14, 0x7 ;  /* 0x0000000e040a7211 */ /* 0x050fe200078038ff */
[----:B------:R-:W-:Y:S01]  /*1a3a0*/  IMAD.SHL.U32 R7, R4, 0x40, RZ ;  /* 0x0000004004077824 */ /* 0x000fe200078e00ff */
[----:B------:R-:W-:Y:S01]  /*1a3b0*/  ISETP.GE.AND P1, PT, R6, UR8, PT ;  /* 0x0000000806007c0c */ /* 0x000fe2000bf26270 */
[----:B------:R-:W-:Y:S01]  /*1a3c0*/  STL [R1+0x170], R16 ;  /* 0x0001701001007387 */ /* 0x000fe20000100800 */
[C-C-:B-----5:R-:W-:Y:S02]  /*1a3d0*/  LEA.HI.X R11, R4.reuse, R12, R2.reuse, 0x7, P0 ;  /* 0x0000000c040b7211 */ /* 0x160fe400000f3c02 */
[----:B------:R-:W-:Y:S01]  /*1a3e0*/  SHF.L.U64.HI R8, R4, 0x6, R2 ;  /* 0x0000000604087819 */ /* 0x000fe20000010202 */
[----:B------:R1:W-:Y:S01]  /*1a3f0*/  STL [R1+0x174], R6 ;  /* 0x0001740601007387 */ /* 0x0003e20000100800 */
[C---:B------:R-:W-:Y:S01]  /*1a400*/  LEA R7, P0, R9.reuse, R7, 0x5 ;  /* 0x0000000709077211 */ /* 0x040fe200078028ff */
[C---:B------:R-:W-:Y:S01]  /*1a410*/  IMAD.SHL.U32 R2, R192.reuse, 0x10, RZ ;  /* 0x00000010c0027824 */ /* 0x040fe200078e00ff */
[----:B------:R-:W-:Y:S01]  /*1a420*/  SHF.L.U32 R4, R192, 0x5, RZ ;  /* 0x00000005c0047819 */ /* 0x000fe200000006ff */
[----:B------:R-:W-:Y:S01]  /*1a430*/  @!PT LDS RZ, [RZ] ;  /* 0x00000000fffff984 */ /* 0x000fe20000000800 */
[----:B------:R-:W-:Y:S01]  /*1a440*/  @!PT LDS RZ, [RZ] ;  /* 0x00000000fffff984 */ /* 0x000fe20000000800 */
[----:B------:R-:W-:Y:S01]  /*1a450*/  @!PT LDS RZ, [RZ] ;  /* 0x00000000fffff984 */ /* 0x000fe20000000800 */
[----:B------:R-:W-:Y:S01]  /*1a460*/  @!P2 LDGSTS.E.BYPASS.LTC128B.128 [R215+0x9000], desc[UR20][R10.64] ;  /* 0x090000000ad7afae */ /* 0x000fe2000b981a14 */
[----:B------:R-:W-:Y:S02]  /*1a470*/  LEA.HI.X R9, R9, R8, R15, 0x5, P0 ;  /* 0x0000000809097211 */ /* 0x000fe400000f2c0f */
[C---:B------:R-:W-:Y:S02]  /*1a480*/  LEA R8, P0, R7.reuse, R14, 0x1 ;  /* 0x0000000e07087211 */ /* 0x040fe400078008ff */
[C---:B------:R-:W-:Y:S02]  /*1a490*/  LOP3.LUT R5, R2.reuse, 0x100, RZ, 0xc0, !PT ;  /* 0x0000010002057812 */ /* 0x040fe400078ec0ff */
[----:B------:R-:W-:Y:S01]  /*1a4a0*/  LEA.HI.X R9, R7, R12, R9, 0x1, P0 ;  /* 0x0000000c07097211 */ /* 0x000fe200000f0c09 */
[----:B------:R-:W-:Y:S01]  /*1a4b0*/  @P2 STS.128 [R215+0x9000], RZ ;  /* 0x009000ffd7002388 */ /* 0x000fe20000000c00 */
[----:B------:R-:W-:Y:S02]  /*1a4c0*/  ISETP.GE.AND P2, PT, R13, UR8, PT ;  /* 0x000000080d007c0c */ /* 0x000fe4000bf46270 */
[----:B------:R-:W-:Y:S02]  /*1a4d0*/  LOP3.LUT R212, R2, 0x3e00, RZ, 0xc0, !PT ;  /* 0x00003e0002d47812 */ /* 0x000fe400078ec0ff */
[----:B------:R-:W-:Y:S02]  /*1a4e0*/  LOP3.LUT R2, R211, 0x18, RZ, 0xc0, !PT ;  /* 0x00000018d3027812 */ /* 0x000fe400078ec0ff */
[--C-:B------:R-:W-:Y:S01]  /*1a4f0*/  LOP3.LUT R5, R5, 0x20, R4.reuse, 0xf8, !PT ;  /* 0x0000002005057812 */ /* 0x100fe200078ef804 */
[----:B------:R-:W-:Y:S01]  /*1a500*/  @!PT LDS RZ, [RZ] ;  /* 0x00000000fffff984 */ /* 0x000fe20000000800 */
[----:B------:R-:W-:Y:S01]  /*1a510*/  @!PT LDS RZ, [RZ] ;  /* 0x00000000fffff984 */ /* 0x000fe20000000800 */
[----:B------:R-:W-:Y:S01]  /*1a520*/  @!PT LDS RZ, [RZ] ;  /* 0x00000000fffff984 */ /* 0x000fe20000000800 */
[----:B------:R-:W-:Y:S01]  /*1a530*/  @!P3 LDGSTS.E.BYPASS.LTC128B.128 [R215+0xa000], desc[UR20][R10.64+0x40] ;  /* 0x0a0000400ad7bfae */ /* 0x000fe2000b981a14 */
[--C-:B------:R-:W-:Y:S02]  /*1a540*/  LOP3.LUT R2, R2, 0xc0, R4.reuse, 0xf8, !PT ;  /* 0x000000c002027812 */ /* 0x100fe400078ef804 */
[----:B------:R-:W-:Y:S02]  /*1a550*/  LOP3.LUT R107, R212, 0x120, R4, 0xf8, !PT ;  /* 0x00000120d46b7812 */ /* 0x000fe400078ef804 */
[----:B-1----:R-:W-:Y:S02]  /*1a560*/  LOP3.LUT R6, R210, 0x8, RZ, 0xc0, !PT ;  /* 0x00000008d2067812 */ /* 0x002fe400078ec0ff */
[----:B------:R-:W-:Y:S01]  /*1a570*/  LOP3.LUT R4, R2, 0x8, R192, 0x78, !PT ;  /* 0x0000000802047812 */ /* 0x000fe200078e78c0 */
[----:B------:R-:W-:Y:S01]  /*1a580*/  @P3 STS.128 [R215+0xa000], RZ ;  /* 0x00a000ffd7003388 */ /* 0x000fe20000000c00 */
[----:B------:R-:W-:Y:S02]  /*1a590*/  LOP3.LUT R107, R107, R2, R6, 0xf6, !PT ;  /* 0x000000026b6b7212 */ /* 0x000fe400078ef606 */
[----:B------:R-:W-:Y:S02]  /*1a5a0*/  LOP3.LUT R2, R5, R4, RZ, 0xfc, !PT ;  /* 0x0000000405027212 */ /* 0x000fe400078efcff */
[----:B------:R-:W-:Y:S02]  /*1a5b0*/  LEA R107, R107, UR5, 0x1 ;  /* 0x000000056b6b7c11 */ /* 0x000fe4000f8e08ff */
[----:B------:R-:W-:Y:S01]  /*1a5c0*/  LEA R2, R2, UR5, 0x1 ;  /* 0x0000000502027c11 */ /* 0x000fe2000f8e08ff */
[----:B------:R-:W-:Y:S01]  /*1a5d0*/  @!PT LDS RZ, [RZ] ;  /* 0x00000000fffff984 */ /* 0x000fe20000000800 */
[----:B------:R-:W-:Y:S01]  /*1a5e0*/  @!PT LDS RZ, [RZ] ;  /* 0x00000000fffff984 */ /* 0x000fe20000000800 */
[----:B------:R-:W-:Y:S01]  /*1a5f0*/  @!PT LDS RZ, [RZ] ;  /* 0x00000000fffff984 */ /* 0x000fe20000000800 */
[----:B------:R-:W-:Y:S01]  /*1a600*/  @!P1 LDGSTS.E.BYPASS.LTC128B.128 [R215+0xb000], desc[UR20][R10.64+0x80] ;  /* 0x0b0000800ad79fae */ /* 0x000fe2000b981a14 */
[----:B------:R-:W-:Y:S07]  /*1a610*/  LOP3.LUT P0, RZ, R192, 0x4, RZ, 0xc0, !PT ;  /* 0x00000004c0ff7812 */ /* 0x000fee000780c0ff */
        /* <DEDUP_REMOVED lines=17> */
[----:B------:R-:W2:Y:S01]  /*1a730*/  LDSM.16.M88.4 R16, [R2+0x6000] ;  /* 0x006000000210783b */ /* 0x000ea20000000200 */
[----:B-1----:R-:W-:Y:S07]  /*1a740*/  SEL R8, R213, 0xffffffe0, !P0 ;  /* 0xffffffe0d5087807 */ /* 0x002fee0004000000 */
[----:B------:R-:W1:Y:S01]  /*1a750*/  LDSM.16.M88.4 R60, [R107+0x1000] ;  /* 0x001000006b3c783b */ /* 0x000e620000000200 */
[C---:B------:R-:W-:Y:S02]  /*1a760*/  IMAD.IADD R208, R8.reuse, 0x1, R107 ;  /* 0x0000000108d07824 */ /* 0x040fe400078e026b */
[----:B------:R-:W-:Y:S05]  /*1a770*/  IMAD.IADD R104, R8, 0x1, R2 ;  /* 0x0000000108687824 */ /* 0x000fea00078e0202 */
        /* <DEDUP_REMOVED lines=23> */
[----:B------:R-:W4:Y:S01]  /*1a8f0*/  LDL.64 R218, [R1+0x138] ;  /* 0x0001380001da7983 */ /* 0x000f220000100a00 */
[-C--:B------:R-:W-:Y:S05]  /*1a900*/  HMMA.16816.F32.BF16 R44, R60, R50.reuse, RZ ;  /* 0x000000323c2c723c */ /* 0x080fea00000418ff */
[----:B------:R-:W4:Y:S03]  /*1a910*/  LDL.64 R220, [R1+0x148] ;  /* 0x0001480001dc7983 */ /* 0x000f260000100a00 */
[C---:B------:R-:W-:Y:S03]  /*1a920*/  HMMA.16816.F32.BF16 R48, R64.reuse, R50, RZ ;  /* 0x000000324030723c */ /* 0x040fe600000418ff */
[----:B------:R-:W4:Y:S06]  /*1a930*/  LDL.64 R246, [R1+0x150] ;  /* 0x0001500001f67983 */ /* 0x000f2c0000100a00 */
[----:B------:R-:W4:Y:S01]  /*1a940*/  LDL R217, [R1+0x134] ;  /* 0x0001340001d97983 */ /* 0x000f220000100800 */
[-C--:B-----5:R-:W-:Y:S03]  /*1a950*/  HMMA.16816.F32.BF16 R52, R64, R100.reuse, RZ ;  /* 0x000000644034723c */ /* 0x0a0fe600000418ff */
[----:B------:R-:W5:Y:S01]  /*1a960*/  LDL R234, [R1+0x140] ;  /* 0x0001400001ea7983 */ /* 0x000f620000100800 */
[----:B------:R-:W4:Y:S04]  /*1a970*/  S2R R222, SR_TID.X ;  /* 0x0000000000de7919 */ /* 0x000f280000002100 */
[C---:B------:R-:W-:Y:S08]  /*1a980*/  HMMA.16816.F32.BF16 R56, R60.reuse, R100, RZ ;  /* 0x000000643c38723c */ /* 0x040ff000000418ff */
[-C--:B------:R-:W-:Y:S08]  /*1a990*/  HMMA.16816.F32.BF16 R60, R60, R102.reuse, RZ ;  /* 0x000000663c3c723c */ /* 0x080ff000000418ff */
[----:B------:R-:W-:Y:S01]  /*1a9a0*/  HMMA.16816.F32.BF16 R64, R64, R102, RZ ;  /* 0x000000664040723c */ /* 0x000fe200000418ff */
[----:B------:R-:W3:Y:S07]  /*1a9b0*/  LDSM.16.M88.4 R100, [R107+0x2000] ;  /* 0x002000006b64783b */ /* 0x000eee0000000200 */
        /* <DEDUP_REMOVED lines=20> */
[----:B------:R-:W3:Y:S07]  /*1ab00*/  LDSM.16.M88.4 R172, [R208+0x2000] ;  /* 0x00200000d0ac783b */ /* 0x000eee0000000200 */
[-C--:B------:R-:W-:Y:S01]  /*1ab10*/  HMMA.16816.F32.BF16 R4, R100, R196.reuse, R4 ;  /* 0x000000c46404723c */ /* 0x080fe20000041804 */
[----:B------:R-:W4:Y:S07]  /*1ab20*/  LDSM.16.M88.4 R192, [R104+0x7400] ;  /* 0x0074000068c0783b */ /* 0x000f2e0000000200 */
[C---:B------:R-:W-:Y:S08]  /*1ab30*/  HMMA.16816.F32.BF16 R8, R200.reuse, R196, R8 ;  /* 0x000000c4c808723c */ /* 0x040ff00000041808 */
[-C--:B------:R-:W-:Y:S08]  /*1ab40*/  HMMA.16816.F32.BF16 R12, R200, R198.reuse, R12 ;  /* 0x000000c6c80c723c */ /* 0x080ff0000004180c */
[C---:B------:R-:W-:Y:S01]  /*1ab50*/  HMMA.16816.F32.BF16 R16, R100.reuse, R198, R16 ;  /* 0x000000c66410723c */ /* 0x040fe20000041810 */
[----:B------:R-:W4:Y:S07]  /*1ab60*/  LDSM.16.M88.4 R196, [R104+0x7800] ;  /* 0x0078000068c4783b */ /* 0x000f2e0000000200 */
        /* <DEDUP_REMOVED lines=14> */
[----:B------:R2:W-:Y:S07]  /*1ac50*/  LDSM.16.M88.4 R100, [R107+0x4000] ;  /* 0x004000006b64783b */ /* 0x0005ee0000000200 */
[-C--:B---3--:R-:W-:Y:S01]  /*1ac60*/  HMMA.16816.F32.BF16 R4, R172, R180.reuse, R4 ;  /* 0x000000b4ac04723c */ /* 0x088fe20000041804 */
[----:B------:R-:W3:Y:S07]  /*1ac70*/  LDSM.16.M88.4 R184, [R2+0x8000] ;  /* 0x0080000002b8783b */ /* 0x000eee0000000200 */
[C---:B------:R-:W-:Y:S08]  /*1ac80*/  HMMA.16816.F32.BF16 R8, R188.reuse, R180, R8 ;  /* 0x000000b4bc08723c */ /* 0x040ff00000041808 */
[-C--:B------:R-:W-:Y:S01]  /*1ac90*/  HMMA.16816.F32.BF16 R12, R188, R182.reuse, R12 ;  /* 0x000000b6bc0c723c */ /* 0x080fe2000004180c */
[----:B--2---:R-:W-:Y:S05]  /*1aca0*/  IMAD.U32 R107, RZ, RZ, UR23 ;  /* 0x00000017ff6b7e24 */ /* 0x004fea000f8e00ff */
[----:B----4-:R-:W-:Y:S02]  /*1acb0*/  LOP3.LUT R107, R219, UR26, R107, 0x96, !PT ;  /* 0x0000001adb6b7c12 */ /* 0x010fe4000f8e966b */
[C---:B------:R-:W-:Y:S01]  /*1acc0*/  HMMA.16816.F32.BF16 R16, R172.reuse, R182, R16 ;  /* 0x000000b6ac10723c */ /* 0x040fe20000041810 */
[----:B------:R-:W2:Y:S07]  /*1acd0*/  LDSM.16.M88.4 R180, [R2+0x8400] ;  /* 0x0084000002b4783b */ /* 0x000eae0000000200 */
[-C--:B------:R-:W-:Y:S08]  /*1ace0*/  HMMA.16816.F32.BF16 R20, R172, R192.reuse, R20 ;  /* 0x000000c0ac14723c */ /* 0x080ff00000041814 */
        /* <DEDUP_REMOVED lines=8> */
[----:B------:R5:W4:Y:S07]  /*1ad70*/  LDSM.16.M88.4 R196, [R2+0x8c00] ;  /* 0x008c000002c4783b */ /* 0x000b2e0000000200 */
[-C--:B-1----:R-:W-:Y:S08]  /*1ad80*/  HMMA.16816.F32.BF16 R52, R172, R176.reuse, R52 ;  /* 0x000000b0ac34723c */ /* 0x082ff00000041834 */
[C---:B------:R-:W-:Y:S08]  /*1ad90*/  HMMA.16816.F32.BF16 R56, R188.reuse, R176, R56 ;  /* 0x000000b0bc38723c */ /* 0x040ff00000041838 */
[-C--:B------:R-:W-:Y:S03]  /*1ada0*/  HMMA.16816.F32.BF16 R60, R188, R178.reuse, R60 ;  /* 0x000000b2bc3c723c */ /* 0x080fe6000004183c */
[----:B-----5:R-:W-:Y:S05]  /*1adb0*/  LOP3.LUT R2, R218, UR10, R221, 0x96, !PT ;  /* 0x0000000ada027c12 */ /* 0x020fea000f8e96dd */
[----:B------:R-:W-:Y:S01]  /*1adc0*/  HMMA.16816.F32.BF16 R64, R172, R178, R64 ;  /* 0x000000b2ac40723c */ /* 0x000fe20000041840 */
[----:B------:R-:W-:Y:S07]  /*1add0*/  LDSM.16.M88.4 R172, [R208+0x4000] ;  /* 0x00400000d0ac783b */ /* 0x000fee0000000200 */
[-C--:B---3--:R-:W-:Y:S01]  /*1ade0*/  HMMA.16816.F32.BF16 R4, R100, R184.reuse, R4 ;  /* 0x000000b86404723c */ /* 0x088fe20000041804 */
[----:B------:R-:W1:Y:S07]  /*1adf0*/  LDSM.16.M88.4 R176, [R104+0x8000] ;  /* 0x0080000068b0783b */ /* 0x000e6e0000000200 */
[C---:B------:R-:W-:Y:S08]  /*1ae00*/  HMMA.16816.F32.BF16 R8, R200.reuse, R184, R8 ;  /* 0x000000b8c808723c */ /* 0x040ff00000041808 */
[-C--:B------:R-:W-:Y:S08]  /*1ae10*/  HMMA.16816.F32.BF16 R12, R200, R186.reuse, R12 ;  /* 0x000000bac80c723c */ /* 0x080ff0000004180c */
[C---:B------:R-:W-:Y:S01]  /*1ae20*/  HMMA.16816.F32.BF16 R16, R100.reuse, R186, R16 ;  /* 0x000000ba6410723c */ /* 0x040fe20000041810 */
[----:B------:R-:W3:Y:S07]  /*1ae30*/  LDSM.16.M88.4 R184, [R208+0x5000] ;  /* 0x00500000d0b8783b */ /* 0x000eee0000000200 */
[-C--:B--2---:R-:W-:Y:S08]  /*1ae40*/  HMMA.16816.F32.BF16 R20, R100, R180.reuse, R20 ;  /* 0x000000b46414723c */ /* 0x084ff00000041814 */
[C---:B------:R-:W-:Y:S08]  /*1ae50*/  HMMA.16816.F32.BF16 R24, R200.reuse, R180, R24 ;  /* 0x000000b4c818723c */ /* 0x040ff00000041818 */
[-C--:B------:R-:W-:Y:S08]  /*1ae60*/  HMMA.16816.F32.BF16 R28, R200, R182.reuse, R28 ;  /* 0x000000b6c81c723c */ /* 0x080ff0000004181c */
[C---:B------:R-:W-:Y:S04]  /*1ae70*/  HMMA.16816.F32.BF16 R32, R100.reuse, R182, R32 ;  /* 0x000000b66420723c */ /* 0x040fe80000041820 */
[----:B------:R-:W-:Y:S04]  /*1ae80*/  IMAD.WIDE.U32 R182, R107, -0x326172a9, RZ ;  /* 0xcd9e8d576bb67825 */ /* 0x000fe800078e00ff */
[-C--:B----4-:R-:W-:Y:S08]  /*1ae90*/  HMMA.16816.F32.BF16 R36, R100, R192.reuse, R36 ;  /* 0x000000c06424723c */ /* 0x090ff00000041824 */
[C---:B------:R-:W-:Y:S04]  /*1aea0*/  HMMA.16816.F32.BF16 R40, R200.reuse, R192, R40 ;  /* 0x000000c0c828723c */ /* 0x040fe80000041828 */
[----:B------:R-:W-:Y:S04]  /*1aeb0*/  MOV R192, R222 ;  /* 0x000000de00c07202 */ /* 0x000fe80000000f00 */
[-C--:B------:R-:W-:Y:S08]  /*1aec0*/  HMMA.16816.F32.BF16 R44, R200, R194.reuse, R44 ;  /* 0x000000c2c82c723c */ /* 0x080ff0000004182c */
[C---:B------:R-:W-:Y:S04]  /*1aed0*/  HMMA.16816.F32.BF16 R48, R100.reuse, R194, R48 ;  /* 0x000000c26430723c */ /* 0x040fe80000041830 */
[----:B------:R-:W-:Y:S01]  /*1aee0*/  IMAD.WIDE.U32 R194, R2, -0x326172a9, RZ ;  /* 0xcd9e8d5702c27825 */ /* 0x000fe200078e00ff */
[----:B------:R-:W-:Y:S01]  /*1aef0*/  LOP3.LUT R2, R218, UR10, R247, 0x96, !PT ;  /* 0x0000000ada027c12 */ /* 0x000fe2000f8e96f7 */
[----:B------:R-:W-:Y:S02]  /*1af00*/  UIADD3 UR10, UPT, UPT, UR22, -0x255992d5, URZ ;  /* 0xdaa66d2b160a7890 */ /* 0x000fe4000fffe0ff */
[-C--:B------:R-:W-:Y:S03]  /*1af10*/  HMMA.16816.F32.BF16 R52, R100, R196.reuse, R52 ;  /* 0x000000c46434723c */ /* 0x080fe60000041834 */
[----:B------:R-:W-:Y:S01]  /*1af20*/  LOP3.LUT R216, R195, UR6, RZ, 0x3c, !PT ;  /* 0x00000006c3d87c12 */ /* 0x000fe2000f8e3cff */
[----:B------:R-:W-:Y:S01]  /*1af30*/  IMAD.WIDE.U32 R204, R2, -0x326172a9, RZ ;  /* 0xcd9e8d5702cc7825 */ /* 0x000fe200078e00ff */
[----:B------:R-:W-:Y:S02]  /*1af40*/  LOP3.LUT R2, R183, R217, RZ, 0x3c, !PT ;  /* 0x000000d9b7027212 */ /* 0x000fe400078e3cff */
[----:B------:R-:W-:Y:S01]  /*1af50*/  LOP3.LUT R180, R182, R216, RZ, 0x3c, !PT ;  /* 0x000000d8b6b47212 */ /* 0x000fe200078e3cff */
[C---:B------:R-:W-:Y:S04]  /*1af60*/  HMMA.16816.F32.BF16 R56, R200.reuse, R196, R56 ;  /* 0x000000c4c838723c */ /* 0x040fe80000041838 */
[----:B------:R-:W-:Y:S01]  /*1af70*/  IMAD.WIDE.U32 R180, R180, -0x2daee0ad, RZ ;  /* 0xd2511f53b4b47825 */ /* 0x000fe200078e00ff */
[----:B------:R-:W-:Y:S01]  /*1af80*/  LOP3.LUT R224, R205, UR6, RZ, 0x3c, !PT ;  /* 0x00000006cde07c12 */ /* 0x000fe2000f8e3cff */
[----:B------:R-:W-:Y:S02]  /*1af90*/  UIADD3 UR6, UPT, UPT, UR22, 0x78dde6e4, URZ ;  /* 0x78dde6e416067890 */ /* 0x000fe4000fffe0ff */
[-C--:B------:R-:W-:Y:S03]  /*1afa0*/  HMMA.16816.F32.BF16 R60, R200, R198.reuse, R60 ;  /* 0x000000c6c83c723c */ /* 0x080fe6000004183c */
[----:B------:R-:W-:Y:S05]  /*1afb0*/  LOP3.LUT R107, R182, R224, RZ, 0x3c, !PT ;  /* 0x000000e0b66b7212 */ /* 0x000fea00078e3cff */
[----:B------:R-:W-:Y:S01]  /*1afc0*/  HMMA.16816.F32.BF16 R64, R100, R198, R64 ;  /* 0x000000c66440723c */ /* 0x000fe20000041840 */
[----:B------:R-:W2:Y:S03]  /*1afd0*/  LDSM.16.M88.4 R100, [R104+0x8400] ;  /* 0x008400006864783b */ /* 0x000ea60000000200 */
[----:B------:R-:W-:Y:S04]  /*1afe0*/  IMAD.WIDE.U32 R200, R107, -0x2daee0ad, RZ ;  /* 0xd2511f536bc87825 */ /* 0x000fe800078e00ff */
[-C--:B-1----:R-:W-:Y:S05]  /*1aff0*/  HMMA.16816.F32.BF16 R4, R172, R176.reuse, R4 ;  /* 0x000000b0ac04723c */ /* 0x082fea0000041804 */
[----:B------:R-:W-:Y:S03]  /*1b000*/  IMAD.SHL.U32 R107, R192, 0x2, RZ ;  /* 0x00000002c06b7824 */ /* 0x000fe600078e00ff */
[C---:B---3--:R-:W-:Y:S04]  /*1b010*/  HMMA.16816.F32.BF16 R8, R184.reuse, R176, R8 ;  /* 0x000000b0b808723c */ /* 0x048fe80000041808 */
[----:B------:R-:W-:Y:S01]  /*1b020*/  LOP3.LUT R202, R107, 0x6, RZ, 0xc0, !PT ;  /* 0x000000066bca7812 */ /* 0x000fe200078ec0ff */
[----:B------:R-:W-:Y:S01]  /*1b030*/  IMAD.WIDE.U32 R176, R2, -0x2daee0ad, RZ ;  /* 0xd2511f5302b07825 */ /* 0x000fe200078e00ff */
[----:B------:R-:W-:Y:S02]  /*1b040*/  LOP3.LUT R2, R183, R234, RZ, 0x3c, !PT ;  /* 0x000000eab7027212 */ /* 0x000fe400078e3cff */
[-C--:B------:R-:W-:Y:S01]  /*1b050*/  HMMA.16816.F32.BF16 R12, R184, R178.reuse, R12 ;  /* 0x000000b2b80c723c */ /* 0x080fe2000004180c */
[----:B------:R1:W-:Y:S02]  /*1b060*/  STL [R1+0x178], R202 ;  /* 0x000178ca01007387 */ /* 0x0003e40000100800 */
[----:B------:R-:W-:Y:S01]  /*1b070*/  LOP3.LUT R177, R220, UR24, R177, 0x96, !PT ;  /* 0x00000018dcb17c12 */ /* 0x000fe2000f8e96b1 */
[----:B------:R-:W-:Y:S01]  /*1b080*/  IMAD.WIDE.U32 R188, R2, -0x2daee0ad, RZ ;  /* 0xd2511f5302bc7825 */ /* 0x000fe200078e00ff */
[----:B------:R-:W-:Y:S03]  /*1b090*/  LOP3.LUT R176, R176, UR19, R181, 0x96, !PT ;  /* 0x00000013b0b07c12 */ /* 0x000fe6000f8e96b5 */
[----:B------:R-:W-:Y:S01]  /*1b0a0*/  IMAD.WIDE.U32 R190, R177, -0x326172a9, RZ ;  /* 0xcd9e8d57b1be7825 */ /* 0x000fe200078e00ff */
[----:B------:R-:W-:Y:S01]  /*1b0b0*/  LOP3.LUT R182, R246, UR24, R189, 0x96, !PT ;  /* 0x00000018f6b67c12 */ /* 0x000fe2000f8e96bd */
[C---:B------:R-:W-:Y:S04]  /*1b0c0*/  HMMA.16816.F32.BF16 R16, R172.reuse, R178, R16 ;  /* 0x000000b2ac10723c */ /* 0x040fe80000041810 */
[----:B------:R-:W-:Y:S01]  /*1b0d0*/  LOP3.LUT R2, R194, UR10, R191, 0x96, !PT ;  /* 0x0000000ac2027c12 */ /* 0x000fe2000f8e96bf */
[----:B------:R-:W-:Y:S01]  /*1b0e0*/  IMAD.WIDE.U32 R198, R176, -0x326172a9, RZ ;  /* 0xcd9e8d57b0c67825 */ /* 0x000fe200078e00ff */
[----:B------:R-:W-:Y:S01]  /*1b0f0*/  LOP3.LUT R181, R188, UR19, R201, 0x96, !PT ;  /* 0x00000013bcb57c12 */ /* 0x000fe2000f8e96c9 */
[----:B------:R-:W3:Y:S01]  /*1b100*/  LDSM.16.M88.4 R176, [R104+0x8800] ;  /* 0x0088000068b0783b */ /* 0x000ee20000000200 */
[-C--:B--2---:R-:W-:Y:S03]  /*1b110*/  HMMA.16816.F32.BF16 R20, R172, R100.reuse, R20 ;  /* 0x00000064ac14723c */ /* 0x084fe60000041814 */
[----:B------:R-:W-:Y:S01]  /*1b120*/  LOP3.LUT R183, R190, UR6, R199, 0x96, !PT ;  /* 0x00000006beb77c12 */ /* 0x000fe2000f8e96c7 */
[----:B------:R-:W-:Y:S04]  /*1b130*/  IMAD.WIDE.U32 R206, R2, -0x2daee0ad, RZ ;  /* 0xd2511f5302ce7825 */ /* 0x000fe800078e00ff */
[C---:B------:R-:W-:Y:S01]  /*1b140*/  HMMA.16816.F32.BF16 R24, R184.reuse, R100, R24 ;  /* 0x00000064b818723c */ /* 0x040fe20000041818 */
[----:B------:R-:W-:Y:S03]  /*1b150*/  IMAD.U32 R2, RZ, RZ, UR17 ;  /* 0x00000011ff027e24 */ /* 0x000fe6000f8e00ff */
[----:B------:R-:W-:Y:S01]  /*1b160*/  LOP3.LUT R193, R180, UR16, R207, 0x96, !PT ;  /* 0x00000010b4c17c12 */ /* 0x000fe2000f8e96cf */
[----:B------:R-:W-:Y:S02]  /*1b170*/  IMAD R2, R2, 0x40, R202 ;  /* 0x0000004002027824 */ /* 0x000fe400078e02ca */
[----:B------:R-:W-:Y:S01]  /*1b180*/  IMAD.WIDE.U32 R188, R182, -0x326172a9, RZ ;  /* 0xcd9e8d57b6bc7825 */ /* 0x000fe200078e00ff */
[-C--:B------:R-:W-:Y:S03]  /*1b190*/  HMMA.16816.F32.BF16 R28, R184, R102.reuse, R28 ;  /* 0x00000066b81c723c */ /* 0x080fe6000004181c */
[----:B------:R-:W-:Y:S01]  /*1b1a0*/  I2FP.F32.U32 R100, R2 ;  /* 0x0000000200647245 */ /* 0x000fe20000201000 */
[----:B------:R-:W-:Y:S01]  /*1b1b0*/  IMAD.WIDE.U32 R196, R181, -0x326172a9, RZ ;  /* 0xcd9e8d57b5c47825 */ /* 0x000fe200078e00ff */
[----:B------:R-:W-:Y:S02]  /*1b1c0*/  LOP3.LUT R107, R204, UR10, R189, 0x96, !PT ;  /* 0x0000000acc6b7c12 */ /* 0x000fe4000f8e96bd */
[----:B------:R-:W-:Y:S01]  /*1b1d0*/  IADD3 R181, PT, PT, R2, 0x1, RZ ;  /* 0x0000000102b57810 */ /* 0x000fe20007ffe0ff */
[----:B------:R-:W-:Y:S01]  /*1b1e0*/  FFMA.FTZ R4, R100, UR7, R4 ;  /* 0x0000000764047c23 */ /* 0x000fe20008010004 */
[----:B------:R-:W-:Y:S01]  /*1b1f0*/  LOP3.LUT R182, R188, UR6, R197, 0x96, !PT ;  /* 0x00000006bcb67c12 */ /* 0x000fe2000f8e96c5 */
[C---:B------:R-:W-:Y:S01]  /*1b200*/  FFMA.FTZ R6, R100.reuse, UR7, R6 ;  /* 0x0000000764067c23 */ /* 0x040fe20008010006 */
[----:B------:R-:W-:Y:S01]  /*1b210*/  I2FP.F32.U32 R181, R181 ;  /* 0x000000b500b57245 */ /* 0x000fe20000201000 */
[C---:B------:R-:W-:Y:S01]  /*1b220*/  FFMA.FTZ R8, R100.reuse, UR7, R8 ;  /* 0x0000000764087c23 */ /* 0x040fe20008010008 */
[----:B------:R-:W-:Y:S01]  /*1b230*/  FFMA.FTZ R10, R100, UR7, R10 ;  /* 0x00000007640a7c23 */ /* 0x000fe2000801000a */
[C---:B------:R-:W-:Y:S01]  /*1b240*/  HMMA.16816.F32.BF16 R32, R172.reuse, R102, R32 ;  /* 0x00000066ac20723c */ /* 0x040fe20000041820 */
[----:B------:R2:W4:Y:S01]  /*1b250*/  LDSM.16.M88.4 R100, [R104+0x8c00] ;  /* 0x008c00006864783b */ /* 0x0005220000000200 */
[----:B------:R-:W-:Y:S04]  /*1b260*/  DEPBAR.LE SB0, 0x0 ;  /* 0x000080000000791a */ /* 0x000fe80000000000 */
[----:B------:R-:W-:Y:S01]  /*1b270*/  FFMA.FTZ R5, R181, UR7, R5 ;  /* 0x00000007b5057c23 */ /* 0x000fe20008010005 */
[----:B-1----:R-:W-:Y:S04]  /*1b280*/  IMAD.WIDE.U32 R202, R107, -0x2daee0ad, RZ ;  /* 0xd2511f536bca7825 */ /* 0x002fe800078e00ff */
[C---:B------:R-:W-:Y:S01]  /*1b290*/  FFMA.FTZ R7, R181.reuse, UR7, R7 ;  /* 0x00000007b5077c23 */ /* 0x040fe20008010007 */
[-C--:B---3--:R-:W-:Y:S01]  /*1b2a0*/  HMMA.16816.F32.BF16 R36, R172, R176.reuse, R36 ;  /* 0x000000b0ac24723c */ /* 0x088fe20000041824 */
[----:B------:R-:W-:Y:S04]  /*1b2b0*/  BAR.SYNC.DEFER_BLOCKING 0x0 ;  /* 0x0000000000007b1d */ /* 0x000fe80000010000 */
[----:B------:R-:W-:Y:S01]  /*1b2c0*/  LOP3.LUT R200, R200, UR16, R203, 0x96, !PT ;  /* 0x00000010c8c87c12 */ /* 0x000fe2000f8e96cb */
[C---:B------:R-:W-:Y:S02]  /*1b2d0*/  VIADD R107, R2.reuse, 0x8 ;  /* 0x00000008026b7836 */ /* 0x040fe40000000000 */
[C---:B------:R-:W-:Y:S01]  /*1b2e0*/  FFMA.FTZ R9, R181.reuse, UR7, R9 ;  /* 0x00000007b5097c23 */ /* 0x040fe20008010009 */
[C---:B------:R-:W-:Y:S04]  /*1b2f0*/  HMMA.16816.F32.BF16 R40, R184.reuse, R176, R40 ;  /* 0x000000b0b828723c */ /* 0x040fe80000041828 */
[----:B------:R-:W-:Y:S01]  /*1b300*/  I2FP.F32.U32 R107, R107 ;  /* 0x0000006b006b7245 */ /* 0x000fe20000201000 */
[----:B------:R-:W-:Y:S01]  /*1b310*/  FFMA.FTZ R11, R181, UR7, R11 ;  /* 0x00000007b50b7c23 */ /* 0x000fe2000801000b */
[C---:B------:R-:W-:Y:S01]  /*1b320*/  IADD3 R181, PT, PT, R2.reuse, 0x11, RZ ;  /* 0x0000001102b57810 */ /* 0x040fe20007ffe0ff */
[----:B--2---:R-:W-:Y:S01]  /*1b330*/  VIADD R104, R2, 0x10 ;  /* 0x0000001002687836 */ /* 0x004fe20000000000 */
[-C--:B------:R-:W-:Y:S03]  /*1b340*/  HMMA.16816.F32.BF16 R44, R184, R178.reuse, R44 ;  /* 0x000000b2b82c723c */ /* 0x080fe6000004182c */
[C---:B------:R-:W-:Y:S01]  /*1b350*/  FFMA.FTZ R12, R107.reuse, UR7, R12 ;  /* 0x000000076b0c7c23 */ /* 0x040fe2000801000c */
[----:B------:R-:W-:Y:S01]  /*1b360*/  I2FP.F32.U32 R104, R104 ;  /* 0x0000006800687245 */ /* 0x000fe20000201000 */
[C---:B------:R-:W-:Y:S01]  /*1b370*/  FFMA.FTZ R14, R107.reuse, UR7, R14 ;  /* 0x000000076b0e7c23 */ /* 0x040fe2000801000e */
[C---:B------:R-:W-:Y:S01]  /*1b380*/  FFMA.FTZ R16, R107.reuse, UR7, R16 ;  /* 0x000000076b107c23 */ /* 0x040fe20008010010 */
[----:B------:R-:W-:Y:S01]  /*1b390*/  FFMA.FTZ R18, R107, UR7, R18 ;  /* 0x000000076b127c23 */ /* 0x000fe20008010012 */
[----:B------:R-:W-:Y:S01]  /*1b3a0*/  I2FP.F32.U32 R107, R181 ;  /* 0x000000b5006b7245 */ /* 0x000fe20000201000 */
[C---:B------:R-:W-:Y:S04]  /*1b3b0*/  HMMA.16816.F32.BF16 R48, R172.reuse, R178, R48 ;  /* 0x000000b2ac30723c */ /* 0x040fe80000041830 */
[C---:B------:R-:W-:Y:S01]  /*1b3c0*/  FFMA.FTZ R20, R104.reuse, UR7, R20 ;  /* 0x0000000768147c23 */ /* 0x040fe20008010014 */
[C---:B------:R-:W-:Y:S01]  /*1b3d0*/  FFMA.FTZ R22, R104.reuse, UR7, R22 ;  /* 0x0000000768167c23 */ /* 0x040fe20008010016 */
[C---:B------:R-:W-:Y:S01]  /*1b3e0*/  FFMA.FTZ R24, R104.reuse, UR7, R24 ;  /* 0x0000000768187c23 */ /* 0x040fe20008010018 */
[----:B------:R-:W-:Y:S01]  /*1b3f0*/  FFMA.FTZ R26, R104, UR7, R26 ;  /* 0x00000007681a7c23 */ /* 0x000fe2000801001a */
[C---:B------:R-:W-:Y:S01]  /*1b400*/  IADD3 R104, PT, PT, R2.reuse, 0x20, RZ ;  /* 0x0000002002687810 */ /* 0x040fe20007ffe0ff */
[-C--:B----4-:R-:W-:Y:S03]  /*1b410*/  HMMA.16816.F32.BF16 R52, R172, R100.reuse, R52 ;  /* 0x00000064ac34723c */ /* 0x090fe60000041834 */
[----:B------:R-:W-:Y:S01]  /*1b420*/  I2FP.F32.U32 R104, R104 ;  /* 0x0000006800687245 */ /* 0x000fe20000201000 */
[C---:B------:R-:W-:Y:S01]  /*1b430*/  FFMA.FTZ R21, R107.reuse, UR7, R21 ;  /* 0x000000076b157c23 */ /* 0x040fe20008010015 */
[C---:B------:R-:W-:Y:S01]  /*1b440*/  FFMA.FTZ R23, R107.reuse, UR7, R23 ;  /* 0x000000076b177c23 */ /* 0x040fe20008010017 */
[C---:B------:R-:W-:Y:S01]  /*1b450*/  FFMA.FTZ R25, R107.reuse, UR7, R25 ;  /* 0x000000076b197c23 */ /* 0x040fe20008010019 */
[----:B------:R-:W-:Y:S01]  /*1b460*/  FFMA.FTZ R27, R107, UR7, R27 ;  /* 0x000000076b1b7c23 */ /* 0x000fe2000801001b */
[C---:B------:R-:W-:Y:S04]  /*1b470*/  HMMA.16816.F32.BF16 R56, R184.reuse, R100, R56 ;  /* 0x00000064b838723c */ /* 0x040fe80000041838 */
[C---:B------:R-:W-:Y:S01]  /*1b480*/  IADD3 R100, PT, PT, R2.reuse, 0x29, RZ ;  /* 0x0000002902647810 */ /* 0x040fe20007ffe0ff */
[----:B------:R-:W-:Y:S02]  /*1b490*/  VIADD R101, R2, 0x28 ;  /* 0x0000002802657836 */ /* 0x000fe40000000000 */
[C---:B------:R-:W-:Y:S01]  /*1b4a0*/  FFMA.FTZ R36, R104.reuse, UR7, R36 ;  /* 0x0000000768247c23 */ /* 0x040fe20008010024 */
[C---:B------:R-:W-:Y:S01]  /*1b4b0*/  FFMA.FTZ R38, R104.reuse, UR7, R38 ;  /* 0x0000000768267c23 */ /* 0x040fe20008010026 */
[----:B------:R-:W-:Y:S01]  /*1b4c0*/  I2FP.F32.U32 R100, R100 ;  /* 0x0000006400647245 */ /* 0x000fe20000201000 */
[-C--:B------:R-:W-:Y:S03]  /*1b4d0*/  HMMA.16816.F32.BF16 R60, R184, R102.reuse, R60 ;  /* 0x00000066b83c723c */ /* 0x080fe6000004183c */
[----:B------:R-:W-:Y:S01]  /*1b4e0*/  I2FP.F32.U32 R101, R101 ;  /* 0x0000006500657245 */ /* 0x000fe20000201000 */
[C---:B------:R-:W-:Y:S01]  /*1b4f0*/  FFMA.FTZ R40, R104.reuse, UR7, R40 ;  /* 0x0000000768287c23 */ /* 0x040fe20008010028 */
[----:B------:R-:W-:Y:S01]  /*1b500*/  FFMA.FTZ R42, R104, UR7, R42 ;  /* 0x00000007682a7c23 */ /* 0x000fe2000801002a */
[C---:B------:R-:W-:Y:S01]  /*1b510*/  FFMA.FTZ R45, R100.reuse, UR7, R45 ;  /* 0x00000007642d7c23 */ /* 0x040fe2000801002d */
[C---:B------:R-:W-:Y:S01]  /*1b520*/  FFMA.FTZ R47, R100.reuse, UR7, R47 ;  /* 0x00000007642f7c23 */ /* 0x040fe2000801002f */
[----:B------:R-:W-:Y:S04]  /*1b530*/  HMMA.16816.F32.BF16 R64, R172, R102, R64 ;  /* 0x00000066ac40723c */ /* 0x000fe80000041840 */
[C---:B------:R-:W-:Y:S01]  /*1b540*/  FFMA.FTZ R44, R101.reuse, UR7, R44 ;  /* 0x00000007652c7c23 */ /* 0x040fe2000801002c */
[C---:B------:R-:W-:Y:S01]  /*1b550*/  FFMA.FTZ R46, R101.reuse, UR7, R46 ;  /* 0x00000007652e7c23 */ /* 0x040fe2000801002e */
[C---:B------:R-:W-:Y:S01]  /*1b560*/  FFMA.FTZ R48, R101.reuse, UR7, R48 ;  /* 0x0000000765307c23 */ /* 0x040fe20008010030 */
[----:B------:R-:W-:Y:S01]  /*1b570*/  FFMA.FTZ R50, R101, UR7, R50 ;  /* 0x0000000765327c23 */ /* 0x000fe20008010032 */
[C---:B------:R-:W-:Y:S01]  /*1b580*/  FFMA.FTZ R49, R100.reuse, UR7, R49 ;  /* 0x0000000764317c23 */ /* 0x040fe20008010031 */
[----:B------:R-:W-:Y:S01]  /*1b590*/  FFMA.FTZ R51, R100, UR7, R51 ;  /* 0x0000000764337c23 */ /* 0x000fe20008010033 */
[C---:B------:R-:W-:Y:S01]  /*1b5a0*/  IADD3 R100, PT, PT, R2.reuse, 0x38, RZ ;  /* 0x0000003802647810 */ /* 0x040fe20007ffe0ff */
[C---:B------:R-:W-:Y:S02]  /*1b5b0*/  VIADD R180, R2.reuse, 0x9 ;  /* 0x0000000902b47836 */ /* 0x040fe40000000000 */
[C---:B------:R-:W-:Y:S01]  /*1b5c0*/  VIADD R177, R2.reuse, 0x18 ;  /* 0x0000001802b17836 */ /* 0x040fe20000000000 */
[----:B------:R-:W-:Y:S01]  /*1b5d0*/  I2FP.F32.U32 R100, R100 ;  /* 0x0000006400647245 */ /* 0x000fe20000201000 */
        /* <DEDUP_REMOVED lines=8> */
[----:B------:R-:W-:Y:S01]  /*1b660*/  VIADD R2, R2, 0x39 ;  /* 0x0000003902027836 */ /* 0x000fe20000000000 */
[----:B------:R-:W-:Y:S01]  /*1b670*/  I2FP.F32.U32 R102, R101 ;  /* 0x0000006500667245 */ /* 0x000fe20000201000 */
[----:B------:R-:W-:Y:S01]  /*1b680*/  FFMA.FTZ R13, R180, UR7, R13 ;  /* 0x00000007b40d7c23 */ /* 0x000fe2000801000d */
[----:B------:R-:W-:Y:S01]  /*1b690*/  I2FP.F32.U32 R101, R104 ;  /* 0x0000006800657245 */ /* 0x000fe20000201000 */
[C---:B------:R-:W-:Y:S01]  /*1b6a0*/  FFMA.FTZ R60, R100.reuse, UR7, R60 ;  /* 0x00000007643c7c23 */ /* 0x040fe2000801003c */
[----:B------:R-:W-:Y:S01]  /*1b6b0*/  I2FP.F32.U32 R2, R2 ;  /* 0x0000000200027245 */ /* 0x000fe20000201000 */
[C---:B------:R-:W-:Y:S01]  /*1b6c0*/  FFMA.FTZ R62, R100.reuse, UR7, R62 ;  /* 0x00000007643e7c23 */ /* 0x040fe2000801003e */
[C---:B------:R-:W-:Y:S01]  /*1b6d0*/  FFMA.FTZ R64, R100.reuse, UR7, R64 ;  /* 0x0000000764407c23 */ /* 0x040fe20008010040 */
[----:B------:R-:W-:Y:S01]  /*1b6e0*/  FFMA.FTZ R66, R100, UR7, R66 ;  /* 0x0000000764427c23 */ /* 0x000fe20008010042 */
[----:B------:R-:W-:Y:S01]  /*1b6f0*/  FMNMX3.FTZ R100, R105, R8, R9, !PT ;  /* 0x0000000869647276 */ /* 0x000fe20007810009 */
[C---:B------:R-:W-:Y:S01]  /*1b700*/  FFMA.FTZ R15, R180.reuse, UR7, R15 ;  /* 0x00000007b40f7c23 */ /* 0x040fe2000801000f */
[C---:B------:R-:W-:Y:S01]  /*1b710*/  FFMA.FTZ R17, R180.reuse, UR7, R17 ;  /* 0x00000007b4117c23 */ /* 0x040fe20008010011 */
[----:B------:R-:W-:Y:S01]  /*1b720*/  FFMA.FTZ R19, R180, UR7, R19 ;  /* 0x00000007b4137c23 */ /* 0x000fe20008010013 */
[----:B------:R-:W-:Y:S01]  /*1b730*/  FMNMX3.FTZ R100, R100, R12, R13, !PT ;  /* 0x0000000c64647276 */ /* 0x000fe2000781000d */
[C---:B------:R-:W-:Y:S01]  /*1b740*/  FFMA.FTZ R52, R102.reuse, UR7, R52 ;  /* 0x0000000766347c23 */ /* 0x040fe20008010034 */
[C---:B------:R-:W-:Y:S01]  /*1b750*/  FFMA.FTZ R53, R101.reuse, UR7, R53 ;  /* 0x0000000765357c23 */ /* 0x040fe20008010035 */
[C---:B------:R-:W-:Y:S01]  /*1b760*/  FFMA.FTZ R54, R102.reuse, UR7, R54 ;  /* 0x0000000766367c23 */ /* 0x040fe20008010036 */
[C---:B------:R-:W-:Y:S01]  /*1b770*/  FFMA.FTZ R55, R101.reuse, UR7, R55 ;  /* 0x0000000765377c23 */ /* 0x040fe20008010037 */
[C---:B------:R-:W-:Y:S01]  /*1b780*/  FFMA.FTZ R56, R102.reuse, UR7, R56 ;  /* 0x0000000766387c23 */ /* 0x040fe20008010038 */
[----:B------:R-:W-:Y:S01]  /*1b790*/  FFMA.FTZ R58, R102, UR7, R58 ;  /* 0x00000007663a7c23 */ /* 0x000fe2000801003a */
[----:B------:R-:W-:Y:S01]  /*1b7a0*/  FMNMX3.FTZ R102, R0, R4, R5, !PT ;  /* 0x0000000400667276 */ /* 0x000fe20007810005 */
[C---:B------:R-:W-:Y:S01]  /*1b7b0*/  FFMA.FTZ R57, R101.reuse, UR7, R57 ;  /* 0x0000000765397c23 */ /* 0x040fe20008010039 */
[----:B------:R-:W-:Y:S01]  /*1b7c0*/  FFMA.FTZ R59, R101, UR7, R59 ;  /* 0x00000007653b7c23 */ /* 0x000fe2000801003b */
[----:B------:R-:W-:Y:S01]  /*1b7d0*/  FMNMX3.FTZ R101, R3, R6, R7, !PT ;  /* 0x0000000603657276 */ /* 0x000fe20007810007 */
[----:B------:R-:W-:Y:S01]  /*1b7e0*/  FFMA.FTZ R61, R2, UR7, R61 ;  /* 0x00000007023d7c23 */ /* 0x000fe2000801003d */
        /* <DEDUP_REMOVED lines=29> */
[----:B------:R-:W-:Y:S01]  /*1b9c0*/  IMAD.WIDE.U32 R190, R183, -0x2daee0ad, RZ ;  /* 0xd2511f53b7be7825 */ /* 0x000fe200078e00ff */
[----:B------:R-:W-:Y:S02]  /*1b9d0*/  FMNMX3.FTZ R176, R176, R40, R41, !PT ;  /* 0x00000028b0b07276 */ /* 0x000fe40007810029 */
        /* <DEDUP_REMOVED lines=9> */
[----:B------:R-:W-:Y:S02]  /*1ba70*/  FMNMX3.FTZ R2, R2, R58, R59, !PT ;  /* 0x0000003a02027276 */ /* 0x000fe4000781003b */
[----:B------:R-:W-:Y:S02]  /*1ba80*/  FMNMX3.FTZ R104, R104, R52, R53, !PT ;  /* 0x0000003468687276 */ /* 0x000fe40007810035 */
[----:B------:R-:W-:Y:S02]  /*1ba90*/  FMNMX3.FTZ R100, R100, R54, R55, !PT ;  /* 0x0000003664647276 */ /* 0x000fe40007810037 */
[----:B------:R-:W-:Y:S02]  /*1baa0*/  LOP3.LUT R206, R206, UR13, R191, 0x96, !PT ;  /* 0x0000000dcece7c12 */ /* 0x000fe4000f8e96bf */
[----:B------:R-:W-:Y:S02]  /*1bab0*/  LOP3.LUT R202, R202, UR13, R189, 0x96, !PT ;  /* 0x0000000dcaca7c12 */ /* 0x000fe4000f8e96bd */
[----:B------:R-:W-:Y:S02]  /*1bac0*/  FMNMX3.FTZ R176, R176, R60, R61, !PT ;  /* 0x0000003cb0b07276 */ /* 0x000fe4000781003d */
[----:B------:R-:W-:Y:S02]  /*1bad0*/  FMNMX3.FTZ R177, R2, R62, R63, !PT ;  /* 0x0000003e02b17276 */ /* 0x000fe4000781003f */
[----:B------:R-:W-:Y:S02]  /*1bae0*/  FMNMX3.FTZ R104, R104, R64, R65, !PT ;  /* 0x0000004068687276 */ /* 0x000fe40007810041 */
[----:B------:R-:W-:Y:S01]  /*1baf0*/  FMNMX3.FTZ R107, R100, R66, R67, !PT ;  /* 0x00000042646b7276 */ /* 0x000fe20007810043 */
[----:B------:R-:W-:Y:S06]  /*1bb00*/  BRA.U.ANY UP0, `(.L_x_797) ;  /* 0xffffffe500107547 */ /* 0x000fec000b93ffff */
.L_x_796:
[----:B------:R-:W-:Y:S01]  /*1bb10*/  LOP3.LUT R175, R198, UR15, R175, 0x96, !PT ;  /* 0x0000000fc6af7c12 */ /* 0x000fe2000f8e96af */
[----:B------:R-:W2:Y:S01]  /*1bb20*/  SHFL.BFLY PT, R178, R104, 0x2, 0x1f ;  /* 0x0c401f0068b27f89 */ /* 0x000ea200000e0000 */
[----:B------:R-:W-:Y:S01]  /*1bb30*/  LOP3.LUT R2, R196, UR15, R173, 0x96, !PT ;  /* 0x0000000fc4027c12 */ /* 0x000fe2000f8e96ad */
[----:B-1----:R-:W-:Y:S01]  /*1bb40*/  IMAD.WIDE.U32 R100, R202, -0x326172a9, RZ ;  /* 0xcd9e8d57ca647825 */ /* 0x002fe200078e00ff */
[----:B------:R-:W-:Y:S05]  /*1bb50*/  UIADD3 UR11, UPT, UPT, UR23, 0x646e171e, URZ ;  /* 0x646e171e170b7890 */ /* 0x000fea000fffe0ff */
[----:B------:R-:W1:Y:S01]  /*1bb60*/  SHFL.BFLY PT, R179, R107, 0x2, 0x1f ;  /* 0x0c401f006bb37f89 */ /* 0x000e6200000e0000 */
[----:B------:R-:W-:Y:S01]  /*1bb70*/  UIADD3 UR26, UPT, UPT, UR26, 0x1, URZ ;  /* 0x000000011a1a7890 */ /* 0x000fe2000fffe0ff */
[----:B------:R-:W-:Y:S01]  /*1bb80*/  IMAD.WIDE.U32 R102, R206, -0x326172a9, RZ ;  /* 0xcd9e8d57ce667825 */ /* 0x000fe200078e00ff */
[----:B------:R-:W-:Y:S05]  /*1bb90*/  LOP3.LUT R193, R172, UR14, R101, 0x96, !PT ;  /* 0x0000000eacc17c12 */ /* 0x000fea000f8e9665 */
[----:B------:R-:W3:Y:S01]  /*1bba0*/  SHFL.BFLY PT, R180, R176, 0x2, 0x1f ;  /* 0x0c401f00b0b47f89 */ /* 0x000ee200000e0000 */
[----:B------:R-:W-:Y:S01]  /*1bbb0*/  PRMT R200, R100, 0x7772, RZ ;  /* 0x0000777264c87816 */ /* 0x000fe200000000ff */
[----:B------:R-:W-:Y:S01]  /*1bbc0*/  IMAD.WIDE.U32 R172, R175, -0x2daee0ad, RZ ;  /* 0xd2511f53afac7825 */ /* 0x000fe200078e00ff */
[----:B------:R-:W-:Y:S05]  /*1bbd0*/  LOP3.LUT R189, R174, UR14, R103, 0x96, !PT ;  /* 0x0000000eaebd7c12 */ /* 0x000fea000f8e9667 */
[----:B------:R-:W4:Y:S01]  /*1bbe0*/  SHFL.BFLY PT, R181, R177, 0x2, 0x1f ;  /* 0x0c401f00b1b57f89 */ /* 0x000f2200000e0000 */
[----:B------:R-:W-:Y:S01]  /*1bbf0*/  PRMT R203, R102, 0x7771, RZ ;  /* 0x0000777166cb7816 */ /* 0x000fe200000000ff */
[----:B------:R-:W-:Y:S01]  /*1bc00*/  IMAD.WIDE.U32 R182, R2, -0x2daee0ad, RZ ;  /* 0xd2511f5302b67825 */ /* 0x000fe200078e00ff */
[----:B------:R-:W-:Y:S01]  /*1bc10*/  LOP3.LUT R198, R190, UR11, R173, 0x96, !PT ;  /* 0x0000000bbec67c12 */ /* 0x000fe2000f8e96ad */
[----:B------:R-:W-:Y:S01]  /*1bc20*/  UISETP.NE.AND UP0, UPT, UR17, URZ, UPT ;  /* 0x000000ff1100728c */ /* 0x000fe2000bf05270 */
[----:B------:R-:W-:Y:S01]  /*1bc30*/  LOP3.LUT R2, R189, 0xffff, RZ, 0xc0, !PT ;  /* 0x0000ffffbd027812 */ /* 0x000fe200078ec0ff */
[----:B------:R-:W-:Y:S01]  /*1bc40*/  IMAD.MOV.U32 R184, RZ, RZ, R100 ;  /* 0x000000ffffb87224 */ /* 0x000fe200078e0064 */
[----:B------:R-:W-:Y:S01]  /*1bc50*/  LOP3.LUT R199, R188, UR11, R183, 0x96, !PT ;  /* 0x0000000bbcc77c12 */ /* 0x000fe2000f8e96b7 */
[----:B------:R-:W-:Y:S01]  /*1bc60*/  IMAD.MOV.U32 R240, RZ, RZ, R102 ;  /* 0x000000fffff07224 */ /* 0x000fe200078e0066 */
[----:B------:R-:W-:Y:S01]  /*1bc70*/  SHF.R.U32.HI R196, RZ, 0x8, R2 ;  /* 0x00000008ffc47819 */ /* 0x000fe20000011602 */
[----:B------:R-:W-:Y:S01]  /*1bc80*/  IMAD.MOV.U32 R236, RZ, RZ, R172 ;  /* 0x000000ffffec7224 */ /* 0x000fe200078e00ac */
[----:B------:R-:W-:Y:S01]  /*1bc90*/  LOP3.LUT R2, R198, 0xffff, RZ, 0xc0, !PT ;  /* 0x0000ffffc6027812 */ /* 0x000fe200078ec0ff */
[----:B------:R-:W-:Y:S01]  /*1bca0*/  UIADD3 UR17, UPT, UPT, UR17, -0x1, URZ ;  /* 0xffffffff11117890 */ /* 0x000fe2000fffe0ff */
[----:B--2---:R-:W-:Y:S01]  /*1bcb0*/  FMNMX.FTZ R104, R104, R178, !PT ;  /* 0x000000b268687209 */ /* 0x004fe20007810000 */
[----:B------:R-:W-:Y:S01]  /*1bcc0*/  IMAD.MOV.U32 R178, RZ, RZ, R246 ;  /* 0x000000ffffb27224 */ /* 0x000fe200078e00f6 */
[----:B------:R-:W-:Y:S02]  /*1bcd0*/  SHF.R.U32.HI R229, RZ, 0x8, R2 ;  /* 0x00000008ffe57819 */ /* 0x000fe40000011602 */
[----:B------:R-:W-:Y:S01]  /*1bce0*/  LOP3.LUT R2, R199, 0xffff, RZ, 0xc0, !PT ;  /* 0x0000ffffc7027812 */ /* 0x000fe200078ec0ff */
[----:B------:R-:W2:Y:S01]  /*1bcf0*/  SHFL.BFLY PT, R173, R104, 0x1, 0x1f ;  /* 0x0c201f0068ad7f89 */ /* 0x000ea200000e0000 */
[----:B-1----:R-:W-:Y:S01]  /*1bd00*/  FMNMX.FTZ R103, R107, R179, !PT ;  /* 0x000000b36b677209 */ /* 0x002fe20007810000 */
[----:B------:R-:W-:Y:S01]  /*1bd10*/  IMAD.MOV.U32 R179, RZ, RZ, R247 ;  /* 0x000000ffffb37224 */ /* 0x000fe200078e00f7 */
[----:B------:R-:W-:Y:S02]  /*1bd20*/  SHF.R.U32.HI R238, RZ, 0x8, R2 ;  /* 0x00000008ffee7819 */ /* 0x000fe40000011602 */
[C---:B------:R-:W-:Y:S03]  /*1bd30*/  PRMT R185, R102.reuse, 0x7772, RZ ;  /* 0x0000777266b97816 */ /* 0x040fe600000000ff */
[----:B------:R-:W1:Y:S01]  /*1bd40*/  SHFL.BFLY PT, R174, R103, 0x1, 0x1f ;  /* 0x0c201f0067ae7f89 */ /* 0x000e6200000e0000 */
[----:B------:R-:W-:Y:S02]  /*1bd50*/  PRMT R186, R102, 0x7773, RZ ;  /* 0x0000777366ba7816 */ /* 0x000fe400000000ff */
[----:B---3--:R-:W-:Y:S02]  /*1bd60*/  FMNMX.FTZ R102, R176, R180, !PT ;  /* 0x000000b4b0667209 */ /* 0x008fe40007810000 */
[----:B------:R-:W-:Y:S02]  /*1bd70*/  LOP3.LUT R2, R238, 0xffff, RZ, 0xc0, !PT ;  /* 0x0000ffffee027812 */ /* 0x000fe400078ec0ff */
[----:B------:R-:W-:Y:S01]  /*1bd80*/  PRMT R231, R100, 0x7773, RZ ;  /* 0x0000777364e77816 */ /* 0x000fe200000000ff */
[----:B------:R-:W3:Y:S01]  /*1bd90*/  SHFL.BFLY PT, R175, R102, 0x1, 0x1f ;  /* 0x0c201f0066af7f89 */ /* 0x000ee200000e0000 */
[----:B------:R-:W-:Y:S01]  /*1bda0*/  ISETP.LE.U32.AND P3, PT, R2, UR9, PT ;  /* 0x0000000902007c0c */ /* 0x000fe2000bf63070 */
[----:B------:R-:W-:Y:S01]  /*1bdb0*/  IMAD.U32 R2, RZ, RZ, UR26 ;  /* 0x0000001aff027e24 */ /* 0x000fe2000f8e00ff */
[----:B------:R-:W-:Y:S02]  /*1bdc0*/  PRMT R197, R100, 0x7771, RZ ;  /* 0x0000777164c57816 */ /* 0x000fe400000000ff */
[----:B------:R-:W-:Y:S02]  /*1bdd0*/  LOP3.LUT R100, R193, 0xffff, RZ, 0xc0, !PT ;  /* 0x0000ffffc1647812 */ /* 0x000fe400078ec0ff */
[----:B----4-:R-:W-:Y:S01]  /*1bde0*/  FMNMX.FTZ R101, R177, R181, !PT ;  /* 0x000000b5b1657209 */ /* 0x010fe20007810000 */
[----:B------:R-:W-:Y:S01]  /*1bdf0*/  IMAD.MOV.U32 R177, RZ, RZ, R182 ;  /* 0x000000ffffb17224 */ /* 0x000fe200078e00b6 */
[----:B------:R-:W-:Y:S02]  /*1be00*/  SHF.R.U32.HI R208, RZ, 0x8, R100 ;  /* 0x00000008ffd07819 */ /* 0x000fe40000011664 */
[----:B--2---:R-:W-:Y:S01]  /*1be10*/  FMNMX.FTZ R104, R104, R173, !PT ;  /* 0x000000ad68687209 */ /* 0x004fe20007810000 */
[----:B------:R-:W2:Y:S01]  /*1be20*/  SHFL.BFLY PT, R176, R101, 0x1, 0x1f ;  /* 0x0c201f0065b07f89 */ /* 0x000ea200000e0000 */
[----:B------:R-:W-:Y:S02]  /*1be30*/  LOP3.LUT R2, R219, UR23, R2, 0x96, !PT ;  /* 0x00000017db027c12 */ /* 0x000fe4000f8e9602 */
[----:B------:R-:W-:Y:S01]  /*1be40*/  LOP3.LUT R100, R208, 0xffff, RZ, 0xc0, !PT ;  /* 0x0000ffffd0647812 */ /* 0x000fe200078ec0ff */
[----:B------:R-:W-:Y:S01]  /*1be50*/  FADD.FTZ R0, -R104, R0 ;  /* 0x0000000068007221 */ /* 0x000fe20000010100 */
[----:B------:R-:W-:Y:S01]  /*1be60*/  PRMT R230, R172, 0x7772, RZ ;  /* 0x00007772ace67816 */ /* 0x000fe200000000ff */
[----:B------:R-:W-:Y:S01]  /*1be70*/  IMAD.WIDE.U32 R232, R2, -0x326172a9, RZ ;  /* 0xcd9e8d5702e87825 */ /* 0x000fe200078e00ff */
[----:B------:R-:W-:Y:S02]  /*1be80*/  ISETP.LE.U32.AND P4, PT, R100, UR9, PT ;  /* 0x0000000964007c0c */ /* 0x000fe4000bf83070 */
[----:B------:R-:W-:Y:S01]  /*1be90*/  PRMT R228, R172, 0x7773, RZ ;  /* 0x00007773ace47816 */ /* 0x000fe200000000ff */
[----:B------:R-:W-:Y:S01]  /*1bea0*/  FMUL.FTZ R2, R0, UR4 ;  /* 0x0000000400027c20 */ /* 0x000fe20008410000 */
[----:B------:R-:W-:Y:S01]  /*1beb0*/  PRMT R187, R172, 0x7771, RZ ;  /* 0x00007771acbb7816 */ /* 0x000fe200000000ff */
[----:B------:R-:W-:Y:S01]  /*1bec0*/  FMUL.FTZ R173, R104, UR4 ;  /* 0x0000000468ad7c20 */ /* 0x000fe20008410000 */
[----:B------:R-:W-:Y:S01]  /*1bed0*/  LOP3.LUT R172, R196, 0xffff, RZ, 0xc0, !PT ;  /* 0x0000ffffc4ac7812 */ /* 0x000fe200078ec0ff */
[----:B------:R4:W5:Y:S01]  /*1bee0*/  MUFU.EX2 R100, R2 ;  /* 0x0000000200647308 */ /* 0x0009620000000800 */
[----:B-1----:R-:W-:Y:S02]  /*1bef0*/  FMNMX.FTZ R103, R103, R174, !PT ;  /* 0x000000ae67677209 */ /* 0x002fe40007810000 */
[----:B------:R-:W-:Y:S02]  /*1bf00*/  FSETP.NEU.FTZ.AND P1, PT, R104, -INF , PT ;  /* 0xff8000006800780b */ /* 0x000fe40003f3d000 */
[----:B------:R-:W-:Y:S01]  /*1bf10*/  ISETP.LE.U32.AND P6, PT, R172, UR9, PT ;  /* 0x00000009ac007c0c */ /* 0x000fe2000bfc3070 */
[----:B------:R-:W-:Y:S01]  /*1bf20*/  FMUL.FTZ R172, R103, UR4 ;  /* 0x0000000467ac7c20 */ /* 0x000fe20008410000 */
[----:B------:R-:W-:Y:S01]  /*1bf30*/  FSEL R173, R173, RZ, P1 ;  /* 0x000000ffadad7208 */ /* 0x000fe20000800000 */
[----:B------:R-:W-:Y:S01]  /*1bf40*/  FADD.FTZ R0, -R103, R3 ;  /* 0x0000000367007221 */ /* 0x000fe20000010100 */
[----:B------:R-:W-:Y:S02]  /*1bf50*/  LOP3.LUT R107, R229, 0xffff, RZ, 0xc0, !PT ;  /* 0x0000ffffe56b7812 */ /* 0x000fe400078ec0ff */
[----:B---3--:R-:W-:Y:S01]  /*1bf60*/  FMNMX.FTZ R102, R102, R175, !PT ;  /* 0x000000af66667209 */ /* 0x008fe20007810000 */
[----:B------:R-:W-:Y:S01]  /*1bf70*/  FMUL.FTZ R3, R0, UR4 ;  /* 0x0000000400037c20 */ /* 0x000fe20008410000 */
[----:B------:R-:W-:Y:S01]  /*1bf80*/  FSETP.NEU.FTZ.AND P1, PT, R103, -INF , PT ;  /* 0xff8000006700780b */ /* 0x000fe20003f3d000 */
[----:B------:R-:W-:Y:S01]  /*1bf90*/  FFMA.FTZ R5, R5, UR4, -R173 ;  /* 0x0000000405057c23 */ /* 0x000fe200080108ad */
[----:B------:R-:W-:Y:S01]  /*1bfa0*/  ISETP.LE.U32.AND P5, PT, R107, UR9, PT ;  /* 0x000000096b007c0c */ /* 0x000fe2000bfa3070 */
[----:B------:R-:W-:Y:S01]  /*1bfb0*/  FMUL.FTZ R107, R102, UR4 ;  /* 0x00000004666b7c20 */ /* 0x000fe20008410000 */
[----:B------:R-:W-:Y:S01]  /*1bfc0*/  FSEL R172, R172, RZ, P1 ;  /* 0x000000ffacac7208 */ /* 0x000fe20000800000 */
[C---:B----4-:R-:W-:Y:S01]  /*1bfd0*/  FADD.FTZ R2, -R102.reuse, R105 ;  /* 0x0000006966027221 */ /* 0x050fe20000010100 */
[----:B------:R-:W-:Y:S01]  /*1bfe0*/  FSETP.NEU.FTZ.AND P1, PT, R102, -INF , PT ;  /* 0xff8000006600780b */ /* 0x000fe20003f3d000 */
[----:B------:R-:W-:Y:S01]  /*1bff0*/  FFMA.FTZ R190, R16, UR4, -R173 ;  /* 0x0000000410be7c23 */ /* 0x000fe200080108ad */
[----:B--2---:R-:W-:Y:S01]  /*1c000*/  FMNMX.FTZ R101, R101, R176, !PT ;  /* 0x000000b065657209 */ /* 0x004fe20007810000 */
[--C-:B------:R-:W-:Y:S01]  /*1c010*/  FFMA.FTZ R6, R6, UR4, -R172.reuse ;  /* 0x0000000406067c23 */ /* 0x100fe200080108ac */
[----:B------:R-:W-:Y:S01]  /*1c020*/  FSEL R105, R107, RZ, P1 ;  /* 0x000000ff6b697208 */ /* 0x000fe20000800000 */
[----:B------:R-:W-:Y:S01]  /*1c030*/  FFMA.FTZ R7, R7, UR4, -R172 ;  /* 0x0000000407077c23 */ /* 0x000fe200080108ac */
[C---:B------:R-:W-:Y:S01]  /*1c040*/  FSETP.NEU.FTZ.AND P1, PT, R101.reuse, -INF , PT ;  /* 0xff8000006500780b */ /* 0x040fe20003f3d000 */
[----:B------:R1:W-:Y:S01]  /*1c050*/  MUFU.EX2 R249, R6 ;  /* 0x0000000600f97308 */ /* 0x0003e20000000800 */
[C---:B------:R-:W-:Y:S01]  /*1c060*/  FADD.FTZ R0, -R101.reuse, R106 ;  /* 0x0000006a65007221 */ /* 0x040fe20000010100 */
[----:B------:R-:W-:Y:S01]  /*1c070*/  FMUL.FTZ R106, R101, UR4 ;  /* 0x00000004656a7c20 */ /* 0x000fe20008410000 */
[----:B------:R-:W-:Y:S01]  /*1c080*/  FFMA.FTZ R176, R41, UR4, -R105 ;  /* 0x0000000429b07c23 */ /* 0x000fe20008010869 */
[----:B------:R-:W-:Y:S02]  /*1c090*/  IMAD.MOV.U32 R41, RZ, RZ, R228 ;  /* 0x000000ffff297224 */ /* 0x000fe400078e00e4 */
[--C-:B------:R-:W-:Y:S01]  /*1c0a0*/  FFMA.FTZ R107, R4, UR4, -R173.reuse ;  /* 0x00000004046b7c23 */ /* 0x100fe200080108ad */
[----:B------:R-:W-:Y:S01]  /*1c0b0*/  PRMT R188, R182, 0x7773, RZ ;  /* 0x00007773b6bc7816 */ /* 0x000fe200000000ff */
[----:B------:R-:W-:Y:S02]  /*1c0c0*/  IMAD.MOV.U32 R175, RZ, RZ, R186 ;  /* 0x000000ffffaf7224 */ /* 0x000fe400078e00ba */
[----:B------:R2:W-:Y:S01]  /*1c0d0*/  MUFU.EX2 R228, R7 ;  /* 0x0000000700e47308 */ /* 0x0005e20000000800 */
[----:B------:R-:W-:Y:S01]  /*1c0e0*/  FSEL R4, R106, RZ, P1 ;  /* 0x000000ff6a047208 */ /* 0x000fe20000800000 */
[--C-:B------:R-:W-:Y:S01]  /*1c0f0*/  FFMA.FTZ R225, R36, UR4, -R173.reuse ;  /* 0x0000000424e17c23 */ /* 0x100fe200080108ad */
[C---:B------:R-:W-:Y:S01]  /*1c100*/  PRMT R235, R182.reuse, 0x7772, RZ ;  /* 0x00007772b6eb7816 */ /* 0x040fe200000000ff */
[----:B------:R-:W-:Y:S01]  /*1c110*/  FFMA.FTZ R226, R37, UR4, -R173 ;  /* 0x0000000425e27c23 */ /* 0x000fe200080108ad */
[----:B------:R-:W-:Y:S01]  /*1c120*/  PRMT R237, R182, 0x7771, RZ ;  /* 0x00007771b6ed7816 */ /* 0x000fe200000000ff */
[----:B------:R-:W-:Y:S01]  /*1c130*/  IMAD.MOV.U32 R182, RZ, RZ, R203 ;  /* 0x000000ffffb67224 */ /* 0x000fe200078e00cb */
[----:B------:R-:W-:Y:S01]  /*1c140*/  LOP3.LUT R16, R233, R217, RZ, 0x3c, !PT ;  /* 0x000000d9e9107212 */ /* 0x000fe200078e3cff */
[----:B------:R-:W-:Y:S02]  /*1c150*/  IMAD.MOV.U32 R36, RZ, RZ, R220 ;  /* 0x000000ffff247224 */ /* 0x000fe400078e00dc */
[----:B------:R-:W-:Y:S01]  /*1c160*/  FFMA.FTZ R174, R40, UR4, -R105 ;  /* 0x0000000428ae7c23 */ /* 0x000fe20008010869 */
[----:B------:R-:W-:Y:S02]  /*1c170*/  IMAD.MOV.U32 R37, RZ, RZ, R221 ;  /* 0x000000ffff257224 */ /* 0x000fe400078e00dd */
        /* <DEDUP_REMOVED lines=12> */
[----:B------:R3:W-:Y:S01]  /*1c240*/  MUFU.EX2 R239, R5 ;  /* 0x0000000500ef7308 */ /* 0x0007e20000000800 */
[----:B------:R-:W-:Y:S02]  /*1c250*/  IMAD.MOV.U32 R32, RZ, RZ, R185 ;  /* 0x000000ffff207224 */ /* 0x000fe400078e00b9 */
[--C-:B------:R-:W-:Y:S01]  /*1c260*/  FFMA.FTZ R8, R8, UR4, -R105.reuse ;  /* 0x0000000408087c23 */ /* 0x100fe20008010869 */
[--C-:B------:R-:W-:Y:S01]  /*1c270*/  FFMA.FTZ R18, R18, UR4, -R172.reuse ;  /* 0x0000000412127c23 */ /* 0x100fe200080108ac */
[----:B------:R-:W-:Y:S01]  /*1c280*/  FFMA.FTZ R19, R19, UR4, -R172 ;  /* 0x0000000413137c23 */ /* 0x000fe200080108ac */
[----:B------:R-:W-:Y:S01]  /*1c290*/  FFMA.FTZ R9, R9, UR4, -R105 ;  /* 0x0000000409097c23 */ /* 0x000fe20008010869 */
[----:B------:R-:W-:Y:S02]  /*1c2a0*/  IMAD.MOV.U32 R22, RZ, RZ, R175 ;  /* 0x000000ffff167224 */ /* 0x000fe400078e00af */
[--C-:B------:R-:W-:Y:S01]  /*1c2b0*/  FFMA.FTZ R191, R17, UR4, -R173.reuse ;  /* 0x0000000411bf7c23 */ /* 0x100fe200080108ad */
[----:B------:R-:W-:Y:S02]  /*1c2c0*/  IMAD.MOV.U32 R23, RZ, RZ, R182 ;  /* 0x000000ffff177224 */ /* 0x000fe400078e00b6 */
        /* <DEDUP_REMOVED lines=10> */
[----:B------:R-:W-:Y:S01]  /*1c370*/  FFMA.FTZ R64, R64, UR4, -R173 ;  /* 0x0000000440407c23 */ /* 0x000fe200080108ad */
[----:B------:R-:W-:Y:S02]  /*1c380*/  IMAD.MOV.U32 R29, RZ, RZ, R187 ;  /* 0x000000ffff1d7224 */ /* 0x000fe400078e00bb */
[----:B------:R-:W-:Y:S01]  /*1c390*/  FFMA.FTZ R65, R65, UR4, -R173 ;  /* 0x0000000441417c23 */ /* 0x000fe200080108ad */
[----:B------:R-:W-:Y:S02]  /*1c3a0*/  IMAD.MOV.U32 R25, RZ, RZ, R184 ;  /* 0x000000ffff197224 */ /* 0x000fe400078e00b8 */
[--C-:B------:R-:W-:Y:S01]  /*1c3b0*/  FFMA.FTZ R227, R39, UR4, -R172.reuse ;  /* 0x0000000427e37c23 */ /* 0x100fe200080108ac */
[--C-:B------:R-:W-:Y:S01]  /*1c3c0*/  FFMA.FTZ R246, R54, UR4, -R172.reuse ;  /* 0x0000000436f67c23 */ /* 0x100fe200080108ac */
[--C-:B------:R-:W-:Y:S01]  /*1c3d0*/  FFMA.FTZ R248, R55, UR4, -R172.reuse ;  /* 0x0000000437f87c23 */ /* 0x100fe200080108ac */
[--C-:B------:R-:W-:Y:S01]  /*1c3e0*/  FFMA.FTZ R21, R66, UR4, -R172.reuse ;  /* 0x0000000442157c23 */ /* 0x100fe200080108ac */
[----:B------:R-:W-:Y:S01]  /*1c3f0*/  FFMA.FTZ R20, R67, UR4, -R172 ;  /* 0x0000000443147c23 */ /* 0x000fe200080108ac */
[----:B------:R-:W-:Y:S01]  /*1c400*/  FFMA.FTZ R10, R10, UR4, -R4 ;  /* 0x000000040a0a7c23 */ /* 0x000fe20008010804 */
[----:B------:R-:W-:Y:S02]  /*1c410*/  IMAD.MOV.U32 R40, RZ, RZ, R200 ;  /* 0x000000ffff287224 */ /* 0x000fe400078e00c8 */
        /* <DEDUP_REMOVED lines=11> */
[----:B------:R-:W-:Y:S04]  /*1c4d0*/  IMAD.WIDE.U32 R16, R16, -0x2daee0ad, RZ ;  /* 0xd2511f5310107825 */ /* 0x000fe800078e00ff */
[--C-:B------:R-:W-:Y:S01]  /*1c4e0*/  FFMA.FTZ R14, R14, UR4, -R4.reuse ;  /* 0x000000040e0e7c23 */ /* 0x100fe20008010804 */
[----:B------:R-:W-:Y:S01]  /*1c4f0*/  MUFU.EX2 R252, R8 ;  /* 0x0000000800fc7308 */ /* 0x000fe20000000800 */
[--C-:B------:R-:W-:Y:S01]  /*1c500*/  FFMA.FTZ R15, R15, UR4, -R4.reuse ;  /* 0x000000040f0f7c23 */ /* 0x100fe20008010804 */
[--C-:B------:R-:W-:Y:S01]  /*1c510*/  FFMA.FTZ R200, R27, UR4, -R4.reuse ;  /* 0x000000041bc87c23 */ /* 0x100fe20008010804 */
[--C-:B------:R-:W-:Y:S01]  /*1c520*/  FFMA.FTZ R175, R42, UR4, -R4.reuse ;  /* 0x000000042aaf7c23 */ /* 0x100fe20008010804 */
[----:B------:R-:W-:Y:S01]  /*1c530*/  FFMA.FTZ R178, R47, UR4, -R4 ;  /* 0x000000042fb27c23 */ /* 0x000fe20008010804 */
[----:B------:R-:W-:Y:S01]  /*1c540*/  LOP3.LUT R4, R232, R216, RZ, 0x3c, !PT ;  /* 0x000000d8e8047212 */ /* 0x000fe200078e3cff */
[----:B------:R-:W-:Y:S01]  /*1c550*/  IMAD.MOV.U32 R57, RZ, RZ, R234 ;  /* 0x000000ffff397224 */ /* 0x000fe200078e00ea */
[----:B-1----:R-:W-:Y:S03]  /*1c560*/  LOP3.LUT R6, R36, UR24, R17, 0x96, !PT ;  /* 0x0000001824067c12 */ /* 0x002fe6000f8e9611 */
[----:B------:R1:W-:Y:S01]  /*1c570*/  MUFU.EX2 R234, R9 ;  /* 0x0000000900ea7308 */ /* 0x0003e20000000800 */
[----:B------:R-:W-:Y:S01]  /*1c580*/  FFMA.FTZ R186, R60, UR4, -R105 ;  /* 0x000000043cba7c23 */ /* 0x000fe20008010869 */
[----:B------:R-:W-:Y:S02]  /*1c590*/  IMAD.MOV.U32 R55, RZ, RZ, R237 ;  /* 0x000000ffff377224 */ /* 0x000fe400078e00ed */
[--C-:B------:R-:W-:Y:S01]  /*1c5a0*/  FFMA.FTZ R181, R44, UR4, -R105.reuse ;  /* 0x000000042cb57c23 */ /* 0x100fe20008010869 */
[----:B--2---:R-:W-:Y:S04]  /*1c5b0*/  IMAD.WIDE.U32 R6, R6, -0x326172a9, RZ ;  /* 0xcd9e8d5706067825 */ /* 0x004fe800078e00ff */
[----:B------:R-:W-:Y:S01]  /*1c5c0*/  FFMA.FTZ R183, R56, UR4, -R105 ;  /* 0x0000000438b77c23 */ /* 0x000fe20008010869 */
[----:B-----5:R-:W-:Y:S01]  /*1c5d0*/  FMUL.FTZ R48, R100, R116 ;  /* 0x0000007464307220 */ /* 0x020fe20000410000 */
[----:B------:R-:W-:Y:S01]  /*1c5e0*/  MUFU.EX2 R245, R10 ;  /* 0x0000000a00f57308 */ /* 0x000fe20000000800 */
[----:B---3--:R-:W-:Y:S01]  /*1c5f0*/  LOP3.LUT R5, R194, UR10, R7, 0x96, !PT ;  /* 0x0000000ac2057c12 */ /* 0x008fe2000f8e9607 */
[----:B------:R-:W-:Y:S02]  /*1c600*/  IMAD.MOV.U32 R66, RZ, RZ, R236 ;  /* 0x000000ffff427224 */ /* 0x000fe400078e00ec */
[----:B------:R-:W-:Y:S01]  /*1c610*/  FMUL.FTZ R2, R2, UR4 ;  /* 0x0000000402027c20 */ /* 0x000fe20008410000 */
[----:B------:R-:W-:Y:S02]  /*1c620*/  IMAD.MOV.U32 R60, RZ, RZ, R235 ;  /* 0x000000ffff3c7224 */ /* 0x000fe400078e00eb */
[--C-:B------:R-:W-:Y:S01]  /*1c630*/  FFMA.FTZ R12, R12, UR4, -R105.reuse ;  /* 0x000000040c0c7c23 */ /* 0x100fe20008010869 */
[----:B------:R-:W-:Y:S02]  /*1c640*/  IMAD.MOV.U32 R106, RZ, RZ, R32 ;  /* 0x000000ffff6a7224 */ /* 0x000fe400078e0020 */
[--C-:B------:R-:W-:Y:S01]  /*1c650*/  FFMA.FTZ R13, R13, UR4, -R105.reuse ;  /* 0x000000040d0d7c23 */ /* 0x100fe20008010869 */
[----:B------:R2:W-:Y:S01]  /*1c660*/  MUFU.EX2 R216, R11 ;  /* 0x0000000b00d87308 */ /* 0x0005e20000000800 */
[----:B-1----:R-:W-:Y:S04]  /*1c670*/  IMAD.WIDE.U32 R8, R4, -0x2daee0ad, RZ ;  /* 0xd2511f5304087825 */ /* 0x002fe800078e00ff */
[----:B------:R-:W-:Y:S01]  /*1c680*/  FMUL.FTZ R36, R100, R120 ;  /* 0x0000007864247220 */ /* 0x000fe20000410000 */
[----:B------:R-:W-:Y:S01]  /*1c690*/  FFMA.FTZ R203, R24, UR4, -R105 ;  /* 0x0000000418cb7c23 */ /* 0x000fe20008010869 */
[----:B------:R-:W-:Y:S01]  /*1c6a0*/  IMAD.MOV.U32 R39, RZ, RZ, R240 ;  /* 0x000000ffff277224 */ /* 0x000fe200078e00f0 */
[----:B------:R-:W-:Y:S01]  /*1c6b0*/  LOP3.LUT R4, R16, UR19, R9, 0x96, !PT ;  /* 0x0000001310047c12 */ /* 0x000fe2000f8e9609 */
[----:B------:R-:W-:Y:S01]  /*1c6c0*/  IMAD.MOV.U32 R54, RZ, RZ, R52 ;  /* 0x000000ffff367224 */ /* 0x000fe200078e0034 */
[----:B------:R1:W-:Y:S01]  /*1c6d0*/  MUFU.EX2 R247, R107 ;  /* 0x0000006b00f77308 */ /* 0x0003e20000000800 */
[----:B------:R-:W-:Y:S02]  /*1c6e0*/  IMAD.MOV.U32 R67, RZ, RZ, R64 ;  /* 0x000000ffff437224 */ /* 0x000fe400078e0040 */
[----:B------:R-:W-:Y:S01]  /*1c6f0*/  FFMA.FTZ R180, R45, UR4, -R105 ;  /* 0x000000042db47c23 */ /* 0x000fe20008010869 */
[----:B------:R-:W-:Y:S02]  /*1c700*/  IMAD.MOV.U32 R9, RZ, RZ, R66 ;  /* 0x000000ffff097224 */ /* 0x000fe400078e0042 */
[C---:B------:R-:W-:Y:S01]  /*1c710*/  FMUL.FTZ R33, R100.reuse, R125 ;  /* 0x0000007d64217220 */ /* 0x040fe20000410000 */
[----:B------:R-:W-:Y:S02]  /*1c720*/  IMAD.MOV.U32 R194, RZ, RZ, R55 ;  /* 0x000000ffffc27224 */ /* 0x000fe400078e0037 */
[C---:B------:R-:W-:Y:S01]  /*1c730*/  FMUL.FTZ R16, R100.reuse, R132 ;  /* 0x0000008464107220 */ /* 0x040fe20000410000 */
[----:B------:R-:W-:Y:S01]  /*1c740*/  IMAD.MOV.U32 R195, RZ, RZ, R54 ;  /* 0x000000ffffc37224 */ /* 0x000fe200078e0036 */
[----:B------:R-:W3:Y:S01]  /*1c750*/  MUFU.EX2 R3, R3 ;  /* 0x0000000300037308 */ /* 0x000ee20000000800 */
[----:B--2---:R-:W-:Y:S04]  /*1c760*/  IMAD.WIDE.U32 R10, R5, -0x2daee0ad, RZ ;  /* 0xd2511f53050a7825 */ /* 0x004fe800078e00ff */
[C---:B------:R-:W-:Y:S01]  /*1c770*/  FMUL.FTZ R17, R100.reuse, R133 ;  /* 0x0000008564117220 */ /* 0x040fe20000410000 */
[----:B------:R-:W-:Y:S01]  /*1c780*/  FMUL.FTZ R37, R100, R121 ;  /* 0x0000007964257220 */ /* 0x000fe20000410000 */
[----:B------:R-:W-:Y:S01]  /*1c790*/  IMAD.MOV.U32 R62, RZ, RZ, R50 ;  /* 0x000000ffff3e7224 */ /* 0x000fe200078e0032 */
[----:B------:R-:W-:Y:S01]  /*1c7a0*/  LOP3.LUT R7, R8, UR16, R11, 0x96, !PT ;  /* 0x0000001008077c12 */ /* 0x000fe2000f8e960b */
[----:B------:R-:W-:Y:S01]  /*1c7b0*/  IMAD.MOV.U32 R63, RZ, RZ, R51 ;  /* 0x000000ffff3f7224 */ /* 0x000fe200078e0033 */
[----:B------:R-:W-:Y:S01]  /*1c7c0*/  MUFU.EX2 R202, R202 ;  /* 0x000000ca00ca7308 */ /* 0x000fe20000000800 */
[----:B-1----:R-:W2:Y:S01]  /*1c7d0*/  LDL.LU R107, [R1+0x160] ;  /* 0x00016000016b7983 */ /* 0x002ea20000300800 */
[----:B------:R-:W-:Y:S02]  /*1c7e0*/  IMAD.MOV.U32 R59, RZ, RZ, R39 ;  /* 0x000000ffff3b7224 */ /* 0x000fe400078e0027 */
[----:B------:R-:W-:Y:S01]  /*1c7f0*/  FMUL.FTZ R49, R100, R117 ;  /* 0x0000007564317220 */ /* 0x000fe20000410000 */
[----:B------:R-:W-:Y:S01]  /*1c800*/  IMAD.WIDE.U32 R26, R7, -0x326172a9, RZ ;  /* 0xcd9e8d57071a7825 */ /* 0x000fe200078e00ff */
[----:B------:R-:W4:Y:S03]  /*1c810*/  LDL.LU R8, [R1+0x15c] ;  /* 0x00015c0001087983 */ /* 0x000f260000300800 */
[----:B------:R-:W-:Y:S01]  /*1c820*/  FFMA.FTZ R217, R28, UR4, -R105 ;  /* 0x000000041cd97c23 */ /* 0x000fe20008010869 */
[----:B------:R1:W-:Y:S01]  /*1c830*/  MUFU.EX2 R237, R190 ;  /* 0x000000be00ed7308 */ /* 0x0003e20000000800 */
[----:B------:R-:W-:Y:S04]  /*1c840*/  IMAD.WIDE.U32 R4, R4, -0x326172a9, RZ ;  /* 0xcd9e8d5704047825 */ /* 0x000fe800078e00ff */
[C---:B---3--:R-:W-:Y:S01]  /*1c850*/  FMUL.FTZ R7, R3.reuse, R139 ;  /* 0x0000008b03077220 */ /* 0x048fe20000410000 */
[C---:B------:R-:W-:Y:S01]  /*1c860*/  FMUL.FTZ R39, R3.reuse, R123 ;  /* 0x0000007b03277220 */ /* 0x040fe20000410000 */
[----:B------:R-:W-:Y:S01]  /*1c870*/  IMAD.MOV.U32 R56, RZ, RZ, R231 ;  /* 0x000000ffff387224 */ /* 0x000fe200078e00e7 */
[----:B------:R-:W-:Y:S01]  /*1c880*/  LOP3.LUT R6, R6, UR6, R5, 0x96, !PT ;  /* 0x0000000606067c12 */ /* 0x000fe2000f8e9605 */
[----:B------:R-:W-:Y:S01]  /*1c890*/  IMAD.MOV.U32 R44, RZ, RZ, R230 ;  /* 0x000000ffff2c7224 */ /* 0x000fe200078e00e6 */
[----:B------:R3:W-:Y:S01]  /*1c8a0*/  MUFU.EX2 R236, R18 ;  /* 0x0000001200ec7308 */ /* 0x0007e20000000800 */
[----:B------:R-:W-:Y:S02]  /*1c8b0*/  IMAD.MOV.U32 R58, RZ, RZ, R38 ;  /* 0x000000ffff3a7224 */ /* 0x000fe400078e0026 */
[C---:B------:R-:W-:Y:S01]  /*1c8c0*/  FMUL.FTZ R38, R3.reuse, R122 ;  /* 0x0000007a03267220 */ /* 0x040fe20000410000 */
[----:B------:R-:W-:Y:S04]  /*1c8d0*/  IMAD.WIDE.U32 R230, R6, -0x2daee0ad, RZ ;  /* 0xd2511f5306e67825 */ /* 0x000fe800078e00ff */
[C---:B------:R-:W-:Y:S01]  /*1c8e0*/  FMUL.FTZ R6, R3.reuse, R138 ;  /* 0x0000008a03067220 */ /* 0x040fe20000410000 */
[C---:B------:R-:W-:Y:S01]  /*1c8f0*/  FMUL.FTZ R50, R3.reuse, R118 ;  /* 0x0000007603327220 */ /* 0x040fe20000410000 */
[----:B------:R-:W-:Y:S01]  /*1c900*/  IMAD.MOV.U32 R31, RZ, RZ, R35 ;  /* 0x000000ffff1f7224 */ /* 0x000fe200078e0023 */
[----:B------:R5:W-:Y:S01]  /*1c910*/  MUFU.EX2 R235, R19 ;  /* 0x0000001300eb7308 */ /* 0x000be20000000800 */
[----:B-1----:R-:W-:Y:S02]  /*1c920*/  IMAD.MOV.U32 R190, RZ, RZ, R67 ;  /* 0x000000ffffbe7224 */ /* 0x002fe400078e0043 */
        /* <DEDUP_REMOVED lines=8> */
[C---:B---3--:R-:W-:Y:S01]  /*1c9b0*/  FMUL.FTZ R18, R3.reuse, R134 ;  /* 0x0000008603127220 */ /* 0x048fe20000410000 */
[C---:B------:R-:W-:Y:S01]  /*1c9c0*/  FMUL.FTZ R51, R3.reuse, R119 ;  /* 0x0000007703337220 */ /* 0x040fe20000410000 */
[C---:B------:R-:W-:Y:S01]  /*1c9d0*/  FMUL.FTZ R54, R3.reuse, R114 ;  /* 0x0000007203367220 */ /* 0x040fe20000410000 */
[C---:B------:R-:W-:Y:S01]  /*1c9e0*/  FMUL.FTZ R55, R3.reuse, R115 ;  /* 0x0000007303377220 */ /* 0x040fe20000410000 */
[C---:B------:R-:W-:Y:S01]  /*1c9f0*/  FMUL.FTZ R66, R3.reuse, R110 ;  /* 0x0000006e03427220 */ /* 0x040fe20000410000 */
[C---:B------:R-:W-:Y:S01]  /*1ca00*/  FMUL.FTZ R67, R3.reuse, R111 ;  /* 0x0000006f03437220 */ /* 0x040fe20000410000 */
[C---:B------:R-:W-:Y:S01]  /*1ca10*/  FMUL.FTZ R70, R3.reuse, R70 ;  /* 0x0000004603467220 */ /* 0x040fe20000410000 */
[C---:B-----5:R-:W-:Y:S01]  /*1ca20*/  FMUL.FTZ R19, R3.reuse, R135 ;  /* 0x0000008703137220 */ /* 0x060fe20000410000 */
        /* <DEDUP_REMOVED lines=8> */
[----:B------:R-:W1:Y:S01]  /*1cab0*/  MUFU.EX2 R2, R2 ;  /* 0x0000000200027308 */ /* 0x000e620000000800 */
[----:B------:R-:W-:Y:S01]  /*1cac0*/  LOP3.LUT R10, R10, UR13, R231, 0x96, !PT ;  /* 0x0000000d0a0a7c12 */ /* 0x000fe2000f8e96e7 */
[----:B------:R-:W-:Y:S02]  /*1cad0*/  IMAD.MOV.U32 R120, RZ, RZ, R56 ;  /* 0x000000ffff787224 */ /* 0x000fe400078e0038 */
[----:B------:R-:W-:Y:S01]  /*1cae0*/  FFMA.FTZ R105, R61, UR4, -R105 ;  /* 0x000000043d697c23 */ /* 0x000fe20008010869 */
[----:B------:R-:W-:Y:S01]  /*1caf0*/  IMAD.MOV.U32 R115, RZ, RZ, R116 ;  /* 0x000000ffff737224 */ /* 0x000fe200078e0074 */
[----:B------:R-:W-:Y:S01]  /*1cb00*/  LOP3.LUT R30, R4, UR15, R27, 0x96, !PT ;  /* 0x0000000f041e7c12 */ /* 0x000fe2000f8e961b */
[----:B------:R-:W-:Y:S02]  /*1cb10*/  IMAD.MOV.U32 R116, RZ, RZ, R59 ;  /* 0x000000ffff747224 */ /* 0x000fe400078e003b */
[C---:B------:R-:W-:Y:S01]  /*1cb20*/  FMUL.FTZ R4, R100.reuse, R136 ;  /* 0x0000008864047220 */ /* 0x040fe20000410000 */
        /* <DEDUP_REMOVED lines=8> */
[----:B------:R5:W5:Y:S01]  /*1cbb0*/  MUFU.EX2 R240, R12 ;  /* 0x0000000c00f07308 */ /* 0x000b620000000800 */
[----:B------:R-:W-:Y:S02]  /*1cbc0*/  IMAD.MOV.U32 R24, RZ, RZ, R20 ;  /* 0x000000ffff187224 */ /* 0x000fe400078e0014 */
[C---:B------:R-:W-:Y:S01]  /*1cbd0*/  FMUL.FTZ R64, R100.reuse, R108 ;  /* 0x0000006c64407220 */ /* 0x040fe20000410000 */
[----:B------:R-:W-:Y:S02]  /*1cbe0*/  IMAD.MOV.U32 R125, RZ, RZ, R57 ;  /* 0x000000ffff7d7224 */ /* 0x000fe400078e0039 */
[----:B------:R-:W-:Y:S01]  /*1cbf0*/  FMUL.FTZ R65, R100, R109 ;  /* 0x0000006d64417220 */ /* 0x000fe20000410000 */
[----:B------:R-:W-:Y:S02]  /*1cc00*/  IMAD.MOV.U32 R131, RZ, RZ, R194 ;  /* 0x000000ffff837224 */ /* 0x000fe400078e00c2 */
[C---:B-1----:R-:W-:Y:S01]  /*1cc10*/  FMUL.FTZ R41, R2.reuse, R153 ;  /* 0x0000009902297220 */ /* 0x042fe20000410000 */
[----:B------:R-:W-:Y:S02]  /*1cc20*/  IMAD.MOV.U32 R111, RZ, RZ, R120 ;  /* 0x000000ffff6f7224 */ /* 0x000fe400078e0078 */
[C---:B------:R-:W-:Y:S01]  /*1cc30*/  FMUL.FTZ R56, R2.reuse, R144 ;  /* 0x0000009002387220 */ /* 0x040fe20000410000 */
[----:B------:R-:W-:Y:S02]  /*1cc40*/  IMAD.MOV.U32 R194, RZ, RZ, R251 ;  /* 0x000000ffffc27224 */ /* 0x000fe400078e00fb */
[C---:B---3--:R-:W-:Y:S01]  /*1cc50*/  FMUL.FTZ R13, R2.reuse, R165 ;  /* 0x000000a5020d7220 */ /* 0x048fe20000410000 */
[----:B------:R-:W-:Y:S02]  /*1cc60*/  IMAD.U32 R120, RZ, RZ, UR25 ;  /* 0x00000019ff787e24 */ /* 0x000fe4000f8e00ff */
[C---:B------:R-:W-:Y:S01]  /*1cc70*/  FMUL.FTZ R57, R2.reuse, R145 ;  /* 0x0000009102397220 */ /* 0x040fe20000410000 */
[----:B------:R-:W-:Y:S02]  /*1cc80*/  IMAD.MOV.U32 R136, RZ, RZ, R190 ;  /* 0x000000ffff887224 */ /* 0x000fe400078e00be */
[C---:B------:R-:W-:Y:S01]  /*1cc90*/  FMUL.FTZ R72, R2.reuse, R72 ;  /* 0x0000004802487220 */ /* 0x040fe20000410000 */
[----:B------:R-:W-:Y:S02]  /*1cca0*/  IMAD.MOV.U32 R132, RZ, RZ, R45 ;  /* 0x000000ffff847224 */ /* 0x000fe400078e002d */
[C---:B------:R-:W-:Y:S01]  /*1ccb0*/  FMUL.FTZ R45, R2.reuse, R149 ;  /* 0x00000095022d7220 */ /* 0x040fe20000410000 */
[----:B------:R-:W-:Y:S02]  /*1ccc0*/  IMAD.MOV.U32 R121, RZ, RZ, R44 ;  /* 0x000000ffff797224 */ /* 0x000fe400078e002c */
[C---:B-----5:R-:W-:Y:S01]  /*1ccd0*/  FMUL.FTZ R12, R2.reuse, R164 ;  /* 0x000000a4020c7220 */ /* 0x060fe20000410000 */
        /* <DEDUP_REMOVED lines=24> */
[----:B------:R-:W-:Y:S01]  /*1ce60*/  FMUL.FTZ R0, R0, UR4 ;  /* 0x0000000400007c20 */ /* 0x000fe20008410000 */
[----:B------:R-:W-:Y:S01]  /*1ce70*/  LEA R120, P1, R120, R194, 0x1 ;  /* 0x000000c278787211 */ /* 0x000fe200078208ff */
[C---:B------:R-:W-:Y:S01]  /*1ce80*/  FMUL.FTZ R32, R100.reuse, R124 ;  /* 0x0000007c64207220 */ /* 0x040fe20000410000 */
[----:B------:R-:W-:Y:S01]  /*1ce90*/  IMAD.MOV.U32 R134, RZ, RZ, R121 ;  /* 0x000000ffff867224 */ /* 0x000fe200078e0079 */
[----:B------:R-:W-:Y:S01]  /*1cea0*/  MUFU.EX2 R124, R14 ;  /* 0x0000000e007c7308 */ /* 0x000fe20000000800 */
[C---:B------:R-:W-:Y:S01]  /*1ceb0*/  FMUL.FTZ R20, R100.reuse, R128 ;  /* 0x0000008064147220 */ /* 0x040fe20000410000 */
[C---:B------:R-:W-:Y:S01]  /*1cec0*/  FMUL.FTZ R21, R100.reuse, R129 ;  /* 0x0000008164157220 */ /* 0x040fe20000410000 */
[C---:B------:R-:W-:Y:S01]  /*1ced0*/  FMUL.FTZ R68, R100.reuse, R68 ;  /* 0x0000004464447220 */ /* 0x040fe20000410000 */
[C---:B------:R-:W-:Y:S01]  /*1cee0*/  FMUL.FTZ R69, R100.reuse, R69 ;  /* 0x0000004564457220 */ /* 0x040fe20000410000 */
[C---:B------:R-:W-:Y:S01]  /*1cef0*/  FMUL.FTZ R80, R100.reuse, R80 ;  /* 0x0000005064507220 */ /* 0x040fe20000410000 */
[C---:B------:R-:W-:Y:S01]  /*1cf00*/  FMUL.FTZ R81, R100.reuse, R81 ;  /* 0x0000005164517220 */ /* 0x040fe20000410000 */
[C---:B------:R-:W-:Y:S03]  /*1cf10*/  FMUL.FTZ R84, R100.reuse, R84 ;  /* 0x0000005464547220 */ /* 0x040fe60000410000 */
[----:B------:R-:W1:Y:S01]  /*1cf20*/  MUFU.EX2 R0, R0 ;  /* 0x0000000000007308 */ /* 0x000e620000000800 */
[C---:B------:R-:W-:Y:S01]  /*1cf30*/  FMUL.FTZ R85, R100.reuse, R85 ;  /* 0x0000005564557220 */ /* 0x040fe20000410000 */
[C---:B------:R-:W-:Y:S01]  /*1cf40*/  FMUL.FTZ R96, R100.reuse, R96 ;  /* 0x0000006064607220 */ /* 0x040fe20000410000 */
[----:B------:R-:W-:Y:S01]  /*1cf50*/  FMUL.FTZ R97, R100, R97 ;  /* 0x0000006164617220 */ /* 0x000fe20000410000 */
[----:B------:R-:W-:Y:S01]  /*1cf60*/  IMAD.MOV.U32 R119, RZ, RZ, R112 ;  /* 0x000000ffff777224 */ /* 0x000fe200078e0070 */
[----:B------:R-:W-:Y:S01]  /*1cf70*/  F2FP.BF16.F32.PACK_AB R129, R216, R245 ;  /* 0x000000f5d881723e */ /* 0x000fe200000010ff */
[----:B------:R-:W-:Y:S01]  /*1cf80*/  IMAD.MOV.U32 R114, RZ, RZ, R117 ;  /* 0x000000ffff727224 */ /* 0x000fe200078e0075 */
[----:B------:R-:W-:Y:S03]  /*1cf90*/  F2FP.BF16.F32.PACK_AB R144, R235, R236 ;  /* 0x000000eceb90723e */ /* 0x000fe600000010ff */
[----:B------:R3:W-:Y:S01]  /*1cfa0*/  MUFU.EX2 R122, R15 ;  /* 0x0000000f007a7308 */ /* 0x0007e20000000800 */
[----:B------:R-:W-:Y:S01]  /*1cfb0*/  IMAD.MOV.U32 R127, RZ, RZ, R136 ;  /* 0x000000ffff7f7224 */ /* 0x000fe200078e0088 */
[----:B------:R-:W-:Y:S01]  /*1cfc0*/  PRMT R130, R129, 0x7632, R130 ;  /* 0x0000763281827816 */ /* 0x000fe20000000082 */
[----:B------:R-:W-:Y:S01]  /*1cfd0*/  IMAD.MOV.U32 R160, RZ, RZ, R62 ;  /* 0x000000ffffa07224 */ /* 0x000fe200078e003e */
[----:B------:R-:W-:Y:S01]  /*1cfe0*/  PRMT R141, R144, 0x7632, R141 ;  /* 0x00007632908d7816 */ /* 0x000fe2000000008d */
[----:B------:R-:W-:Y:S01]  /*1cff0*/  IMAD.MOV.U32 R135, RZ, RZ, R113 ;  /* 0x000000ffff877224 */ /* 0x000fe200078e0071 */
[----:B------:R-:W-:Y:S01]  /*1d000*/  F2FP.BF16.F32.PACK_AB R145, R231, R240 ;  /* 0x000000f0e791723e */ /* 0x000fe200000010ff */
[----:B------:R-:W-:Y:S03]  /*1d010*/  IMAD.MOV.U32 R169, RZ, RZ, R137 ;  /* 0x000000ffffa97224 */ /* 0x000fe600078e0089 */
[----:B------:R-:W5:Y:S01]  /*1d020*/  MUFU.EX2 R191, R191 ;  /* 0x000000bf00bf7308 */ /* 0x000f620000000800 */
        /* <DEDUP_REMOVED lines=30> */
[----:B------:R-:W-:Y:S01]  /*1d210*/  MUFU.EX2 R205, R205 ;  /* 0x000000cd00cd7308 */ /* 0x000fe20000000800 */
[----:B------:R-:W-:Y:S01]  /*1d220*/  IMAD.MOV.U32 R160, RZ, RZ, R111 ;  /* 0x000000ffffa07224 */ /* 0x000fe200078e006f */
[----:B-----5:R-:W-:Y:S01]  /*1d230*/  F2FP.BF16.F32.PACK_AB R138, R191, R237 ;  /* 0x000000edbf8a723e */ /* 0x020fe200000010ff */
[----:B------:R-:W-:Y:S01]  /*1d240*/  IMAD.MOV.U32 R118, RZ, RZ, R133 ;  /* 0x000000ffff767224 */ /* 0x000fe200078e0085 */
[----:B------:R-:W-:Y:S01]  /*1d250*/  F2FP.BF16.F32.PACK_AB R153, R122, R124 ;  /* 0x0000007c7a99723e */ /* 0x000fe200000010ff */
[----:B------:R-:W-:Y:S01]  /*1d260*/  IMAD.MOV.U32 R166, RZ, RZ, R148 ;  /* 0x000000ffffa67224 */ /* 0x000fe200078e0094 */
[----:B------:R-:W-:Y:S01]  /*1d270*/  PRMT R140, R138, 0x7632, R140 ;  /* 0x000076328a8c7816 */ /* 0x000fe2000000008c */
[----:B------:R-:W-:Y:S03]  /*1d280*/  IMAD.MOV.U32 R149, RZ, RZ, R161 ;  /* 0x000000ffff957224 */ /* 0x000fe600078e00a1 */
[----:B------:R1:W3:Y:S01]  /*1d290*/  MUFU.EX2 R133, R201 ;  /* 0x000000c900857308 */ /* 0x0002e20000000800 */
[----:B------:R-:W-:Y:S01]  /*1d2a0*/  IMAD.MOV.U32 R148, RZ, RZ, R139 ;  /* 0x000000ffff947224 */ /* 0x000fe200078e008b */
[----:B------:R-:W-:Y:S01]  /*1d2b0*/  PRMT R146, R145, 0x7632, R146 ;  /* 0x0000763291927816 */ /* 0x000fe20000000092 */
[----:B------:R-:W-:Y:S01]  /*1d2c0*/  IMAD.MOV.U32 R167, RZ, RZ, R149 ;  /* 0x000000ffffa77224 */ /* 0x000fe200078e0095 */
[----:B------:R-:W-:Y:S01]  /*1d2d0*/  PRMT R155, R153, 0x7632, R155 ;  /* 0x00007632999b7816 */ /* 0x000fe2000000009b */
[----:B------:R-:W-:Y:S02]  /*1d2e0*/  IMAD.MOV.U32 R167, RZ, RZ, R148 ;  /* 0x000000ffffa77224 */ /* 0x000fe400078e0094 */
[----:B------:R-:W-:Y:S03]  /*1d2f0*/  IMAD.MOV.U32 R156, RZ, RZ, R115 ;  /* 0x000000ffff9c7224 */ /* 0x000fe600078e0073 */
[----:B------:R-:W-:Y:S01]  /*1d300*/  MUFU.EX2 R200, R200 ;  /* 0x000000c800c87308 */ /* 0x000fe20000000800 */
[----:B------:R-:W-:Y:S02]  /*1d310*/  IMAD.MOV.U32 R161, RZ, RZ, R114 ;  /* 0x000000ffffa17224 */ /* 0x000fe400078e0072 */
[----:B------:R-:W-:Y:S02]  /*1d320*/  IMAD.MOV.U32 R114, RZ, RZ, R190 ;  /* 0x000000ffff727224 */ /* 0x000fe400078e00be */
[----:B------:R-:W-:Y:S02]  /*1d330*/  IMAD.MOV.U32 R164, RZ, RZ, R169 ;  /* 0x000000ffffa47224 */ /* 0x000fe400078e00a9 */
[----:B------:R-:W-:Y:S03]  /*1d340*/  IMAD.MOV.U32 R169, RZ, RZ, R119 ;  /* 0x000000ffffa97224 */ /* 0x000fe600078e0077 */
[----:B------:R-:W-:Y:S01]  /*1d350*/  MUFU.EX2 R147, R219 ;  /* 0x000000db00937308 */ /* 0x000fe20000000800 */
[----:B-1----:R-:W-:Y:S02]  /*1d360*/  IMAD.MOV.U32 R201, RZ, RZ, R118 ;  /* 0x000000ffffc97224 */ /* 0x002fe400078e0076 */
[----:B------:R-:W-:Y:S02]  /*1d370*/  IMAD.MOV.U32 R118, RZ, RZ, R117 ;  /* 0x000000ffff767224 */ /* 0x000fe400078e0075 */
[----:B------:R-:W-:Y:S02]  /*1d380*/  IMAD.MOV.U32 R149, RZ, RZ, R161 ;  /* 0x000000ffff957224 */ /* 0x000fe400078e00a1 */
[----:B------:R-:W-:Y:S03]  /*1d390*/  IMAD.MOV.U32 R148, RZ, RZ, R118 ;  /* 0x000000ffff947224 */ /* 0x000fe600078e0076 */
[----:B------:R1:W-:Y:S01]  /*1d3a0*/  MUFU.EX2 R119, R207 ;  /* 0x000000cf00777308 */ /* 0x0003e20000000800 */
[----:B------:R-:W-:Y:S02]  /*1d3b0*/  IMAD.MOV.U32 R152, RZ, RZ, R169 ;  /* 0x000000ffff987224 */ /* 0x000fe400078e00a9 */
[----:B------:R-:W-:Y:S02]  /*1d3c0*/  IMAD.MOV.U32 R169, RZ, RZ, R113 ;  /* 0x000000ffffa97224 */ /* 0x000fe400078e0071 */
[----:B------:R-:W-:Y:S01]  /*1d3d0*/  IMAD.MOV.U32 R158, RZ, RZ, R201 ;  /* 0x000000ffff9e7224 */ /* 0x000fe200078e00c9 */
[----:B------:R-:W-:Y:S01]  /*1d3e0*/  LOP3.LUT R152, R152, 0xff, RZ, 0xc0, !PT ;  /* 0x000000ff98987812 */ /* 0x000fe200078ec0ff */
[----:B------:R-:W-:Y:S03]  /*1d3f0*/  IMAD.MOV.U32 R139, RZ, RZ, R137 ;  /* 0x000000ffff8b7224 */ /* 0x000fe600078e0089 */
[----:B------:R-:W-:Y:S10]  /*1d400*/  MUFU.EX2 R178, R178 ;  /* 0x000000b200b27308 */ /* 0x000ff40000000800 */
[----:B------:R-:W-:Y:S10]  /*1d410*/  MUFU.EX2 R137, R203 ;  /* 0x000000cb00897308 */ /* 0x000ff40000000800 */
[----:B------:R-:W-:Y:S01]  /*1d420*/  MUFU.EX2 R105, R105 ;  /* 0x0000006900697308 */ /* 0x000fe20000000800 */
[----:B--2---:R-:W-:Y:S01]  /*1d430*/  FFMA.FTZ R107, R100, R107, R247 ;  /* 0x0000006b646b7223 */ /* 0x004fe200000100f7 */
[----:B------:R-:W-:Y:S01]  /*1d440*/  MOV R100, R108 ;  /* 0x0000006c00647202 */ /* 0x000fe20000000f00 */
[----:B------:R-:W-:Y:S02]  /*1d450*/  IMAD.MOV.U32 R108, RZ, RZ, R47 ;  /* 0x000000ffff6c7224 */ /* 0x000fe400078e002f */
[----:B------:R-:W-:Y:S01]  /*1d460*/  FMUL.FTZ R47, R0, R151 ;  /* 0x00000097002f7220 */ /* 0x000fe20000410000 */
[----:B----4-:R-:W-:Y:S01]  /*1d470*/  FFMA.FTZ R106, R3, R8, R249 ;  /* 0x00000008036a7223 */ /* 0x010fe200000100f9 */
[----:B------:R-:W-:Y:S01]  /*1d480*/  FMUL.FTZ R8, R2, R168 ;  /* 0x000000a802087220 */ /* 0x000fe20000410000 */
[----:B------:R-:W2:Y:S01]  /*1d490*/  LDL.LU R3, [R1+0x164] ;  /* 0x0001640001037983 */ /* 0x000ea20000300800 */
[----:B------:R-:W-:Y:S01]  /*1d4a0*/  IMAD.MOV.U32 R115, RZ, RZ, R100 ;  /* 0x000000ffff737224 */ /* 0x000fe200078e0064 */
[----:B------:R-:W-:Y:S01]  /*1d4b0*/  MUFU.EX2 R151, R218 ;  /* 0x000000da00977308 */ /* 0x000fe20000000800 */
[----:B------:R-:W-:Y:S01]  /*1d4c0*/  IMAD.MOV.U32 R168, RZ, RZ, R125 ;  /* 0x000000ffffa87224 */ /* 0x000fe200078e007d */
[----:B------:R-:W4:Y:S01]  /*1d4d0*/  LDL.LU R110, [R1+0x144] ;  /* 0x00014400016e7983 */ /* 0x000f220000300800 */
[----:B------:R-:W-:Y:S02]  /*1d4e0*/  IMAD.MOV.U32 R125, RZ, RZ, R195 ;  /* 0x000000ffff7d7224 */ /* 0x000fe400078e00c3 */
[----:B------:R-:W-:Y:S01]  /*1d4f0*/  FADD.FTZ R111, R239, R107 ;  /* 0x0000006bef6f7221 */ /* 0x000fe20000010000 */
[----:B------:R-:W-:Y:S01]  /*1d500*/  IMAD.MOV.U32 R195, RZ, RZ, R250 ;  /* 0x000000ffffc37224 */ /* 0x000fe200078e00fa */
[----:B------:R1:W5:Y:S01]  /*1d510*/  LDL.S16 R116, [R1+0x100] ;  /* 0x0001000001747983 */ /* 0x0003620000100600 */
[----:B------:R-:W-:Y:S04]  /*1d520*/  IMAD.WIDE.U32 R250, R10, -0x326172a9, RZ ;  /* 0xcd9e8d570afa7825 */ /* 0x000fe800078e00ff */
[----:B------:R-:W-:Y:S01]  /*1d530*/  FMUL.FTZ R10, R0, R170 ;  /* 0x000000aa000a7220 */ /* 0x000fe20000410000 */
[----:B------:R-:W-:Y:S01]  /*1d540*/  IMAD.MOV.U32 R157, RZ, RZ, R168 ;  /* 0x000000ffff9d7224 */ /* 0x000fe200078e00a8 */
[----:B------:R-:W-:Y:S01]  /*1d550*/  LOP3.LUT R165, R26, UR14, R251, 0x96, !PT ;  /* 0x0000000e1aa57c12 */ /* 0x000fe2000f8e96fb */
[----:B------:R-:W-:Y:S01]  /*1d560*/  FMUL.FTZ R26, R0, R162 ;  /* 0x000000a2001a7220 */ /* 0x000fe20000410000 */
[----:B------:R-:W-:Y:S02]  /*1d570*/  IMAD.MOV.U32 R168, RZ, RZ, R135 ;  /* 0x000000ffffa87224 */ /* 0x000fe400078e0087 */
[----:B------:R-:W-:Y:S01]  /*1d580*/  LOP3.LUT R100, R165, 0xffff, RZ, 0xc0, !PT ;  /* 0x0000ffffa5647812 */ /* 0x000fe200078ec0ff */
[----:B------:R-:W-:Y:S01]  /*1d590*/  IMAD.MOV.U32 R171, RZ, RZ, R115 ;  /* 0x000000ffffab7224 */ /* 0x000fe200078e0073 */
[----:B------:R-:W3:Y:S01]  /*1d5a0*/  MUFU.EX2 R135, R206 ;  /* 0x000000ce00877308 */ /* 0x000ee20000000800 */
[----:B------:R-:W-:Y:S01]  /*1d5b0*/  MOV R161, R168 ;  /* 0x000000a800a17202 */ /* 0x000fe20000000f00 */
[----:B------:R-:W-:Y:S01]  /*1d5c0*/  IMAD.MOV.U32 R168, RZ, RZ, R112 ;  /* 0x000000ffffa87224 */ /* 0x000fe200078e0070 */
[----:B------:R-:W-:Y:S01]  /*1d5d0*/  SHF.R.U32.HI R190, RZ, 0x8, R100 ;  /* 0x00000008ffbe7819 */ /* 0x000fe20000011664 */
[----:B------:R-:W-:Y:S01]  /*1d5e0*/  IMAD.MOV.U32 R170, RZ, RZ, R114 ;  /* 0x000000ffffaa7224 */ /* 0x000fe200078e0072 */
[----:B------:R-:W-:Y:S01]  /*1d5f0*/  F2FP.BF16.F32.PACK_AB R100, R228, R249 ;  /* 0x000000f9e464723e */ /* 0x000fe200000010ff */
[----:B------:R-:W-:Y:S02]  /*1d600*/  IMAD.MOV.U32 R201, RZ, RZ, R168 ;  /* 0x000000ffffc97224 */ /* 0x000fe400078e00a8 */
[----:B------:R-:W-:Y:S02]  /*1d610*/  IMAD.MOV.U32 R162, RZ, RZ, R171 ;  /* 0x000000ffffa27224 */ /* 0x000fe400078e00ab */
[----:B------:R-:W-:Y:S02]  /*1d620*/  IMAD.MOV.U32 R163, RZ, RZ, R170 ;  /* 0x000000ffffa37224 */ /* 0x000fe400078e00aa */
[----:B--2---:R-:W-:Y:S01]  /*1d630*/  FFMA.FTZ R109, R2, R3, R252 ;  /* 0x00000003026d7223 */ /* 0x004fe200000100fc */
[----:B------:R-:W-:Y:S01]  /*1d640*/  IMAD.U32 R2, RZ, RZ, UR25 ;  /* 0x00000019ff027e24 */ /* 0x000fe2000f8e00ff */
[----:B------:R-:W-:Y:S01]  /*1d650*/  LOP3.LUT R3, R189, 0xff, RZ, 0xc0, !PT ;  /* 0x000000ffbd037812 */ /* 0x000fe200078ec0ff */
[----:B----4-:R-:W-:Y:S01]  /*1d660*/  FFMA.FTZ R110, R0, R110, R245 ;  /* 0x0000006e006e7223 */ /* 0x010fe200000100f5 */
[----:B------:R-:W-:Y:S02]  /*1d670*/  FADD.FTZ R117, R234, R109 ;  /* 0x0000006dea757221 */ /* 0x000fe40000010000 */
[----:B------:R-:W-:Y:S02]  /*1d680*/  LEA.HI.X.SX32 R121, R2, R195, 0x1, P1 ;  /* 0x000000c302797211 */ /* 0x000fe400008f0eff */
[----:B------:R-:W-:Y:S01]  /*1d690*/  ISETP.LE.U32.AND P1, PT, R3, UR9, PT ;  /* 0x0000000903007c0c */ /* 0x000fe2000bf23070 */
[----:B------:R-:W-:Y:S01]  /*1d6a0*/  FADD.FTZ R118, R216, R110 ;  /* 0x0000006ed8767221 */ /* 0x000fe20000010000 */
[----:B------:R-:W-:Y:S04]  /*1d6b0*/  F2FP.BF16.F32.PACK_AB R2, R239, R247 ;  /* 0x000000f7ef02723e */ /* 0x000fe800000010ff */
[C---:B------:R-:W-:Y:S04]  /*1d6c0*/  PRMT R0, R2.reuse, 0x7632, R0 ;  /* 0x0000763202007816 */ /* 0x040fe80000000000 */
[----:B------:R-:W-:Y:S03]  /*1d6d0*/  PRMT R107, R2, 0x5410, R0 ;  /* 0x00005410026b7816 */ /* 0x000fe60000000000 */
[----:B-----5:R-:W-:Y:S05]  /*1d6e0*/  @!P1 HFMA2.BF16_V2 R116, -RZ.H0_H0, RZ.H0_H0, -R2.H0_H0 ;  /* 0x200000ffff749231 */ /* 0x020fea0000340902 */
[----:B------:R2:W-:Y:S01]  /*1d6f0*/  @!P1 STL.S16 [R1+0x100], R116 ;  /* 0x0001007401009387 */ /* 0x0005e20000100600 */
[----:B------:R-:W-:Y:S04]  /*1d700*/  PRMT R142, R116, 0x7610, R142 ;  /* 0x00007610748e7816 */ /* 0x000fe8000000008e */
[----:B------:R-:W-:Y:S02]  /*1d710*/  @!P1 PRMT R2, R142, 0x5410, RZ ;  /* 0x000054108e029816 */ /* 0x000fe400000000ff */
[----:B------:R4:W5:Y:S04]  /*1d720*/  LDL.S16 R142, [R1+0x108] ;  /* 0x00010800018e7983 */ /* 0x0009680000100600 */
[----:B------:R1:W-:Y:S01]  /*1d730*/  STG.E.U16 desc[UR20][R194.64], R2 ;  /* 0x00000002c2007986 */ /* 0x0003e2000c101514 */
[----:B--2---:R-:W-:Y:S01]  /*1d740*/  FADD.FTZ R116, R228, R106 ;  /* 0x0000006ae4747221 */ /* 0x004fe20000010000 */
[----:B------:R-:W-:Y:S01]  /*1d750*/  LOP3.LUT R106, R190, 0xffff, RZ, 0xc0, !PT ;  /* 0x0000ffffbe6a7812 */ /* 0x000fe200078ec0ff */
[----:B------:R-:W-:Y:S03]  /*1d760*/  IMAD.MOV.U32 R228, RZ, RZ, R162 ;  /* 0x000000ffffe47224 */ /* 0x000fe600078e00a2 */
[----:B------:R-:W-:Y:S02]  /*1d770*/  ISETP.LE.U32.AND P1, PT, R106, UR9, PT ;  /* 0x000000096a007c0c */ /* 0x000fe4000bf23070 */
[----:B------:R-:W-:Y:S01]  /*1d780*/  LOP3.LUT R106, R233, R157, RZ, 0x3c, !PT ;  /* 0x0000009de96a7212 */ /* 0x000fe200078e3cff */
[----:B------:R-:W-:Y:S01]  /*1d790*/  IMAD.MOV.U32 R157, RZ, RZ, R108 ;  /* 0x000000ffff9d7224 */ /* 0x000fe200078e006c */
[----:B------:R-:W-:Y:S03]  /*1d7a0*/  LOP3.LUT R108, R232, R224, RZ, 0x3c, !PT ;  /* 0x000000e0e86c7212 */ /* 0x000fe600078e3cff */
[----:B------:R-:W-:Y:S01]  /*1d7b0*/  IMAD.WIDE.U32 R112, R106, -0x2daee0ad, RZ ;  /* 0xd2511f536a707825 */ /* 0x000fe200078e00ff */
[----:B------:R-:W-:Y:S01]  /*1d7c0*/  F2FP.BF16.F32.PACK_AB R106, R234, R252 ;  /* 0x000000fcea6a723e */ /* 0x000fe200000010ff */
[----:B-1----:R-:W-:Y:S02]  /*1d7d0*/  MUFU.EX2 R2, R173 ;  /* 0x000000ad00027308 */ /* 0x002fe40000000800 */
[----:B------:R-:W-:Y:S01]  /*1d7e0*/  IMAD.WIDE.U32 R114, R108, -0x2daee0ad, RZ ;  /* 0xd2511f536c727825 */ /* 0x000fe200078e00ff */
[----:B------:R-:W-:Y:S03]  /*1d7f0*/  LOP3.LUT R108, R166, UR24, R113, 0x96, !PT ;  /* 0x00000018a66c7c12 */ /* 0x000fe6000f8e9671 */
[----:B------:R-:W-:Y:S01]  /*1d800*/  FADD.FTZ R113, R236, R116 ;  /* 0x00000074ec717221 */ /* 0x000fe20000010000 */
[----:B------:R-:W-:Y:S01]  /*1d810*/  IMAD.MOV.U32 R166, RZ, RZ, R169 ;  /* 0x000000ffffa67224 */ /* 0x000fe200078e00a9 */
[----:B------:R-:W-:Y:S01]  /*1d820*/  LOP3.LUT R143, R112, UR19, R115, 0x96, !PT ;  /* 0x00000013708f7c12 */ /* 0x000fe2000f8e9673 */
[----:B------:R-:W-:Y:S01]  /*1d830*/  IMAD.WIDE.U32 R168, R108, -0x326172a9, RZ ;  /* 0xcd9e8d576ca87825 */ /* 0x000fe200078e00ff */
[----:B------:R-:W-:Y:S02]  /*1d840*/  PRMT R108, R189, 0x7632, R108 ;  /* 0x00007632bd6c7816 */ /* 0x000fe4000000006c */
[----:B------:R-:W-:Y:S01]  /*1d850*/  PRMT R112, R3, 0x5410, R196 ;  /* 0x0000541003707816 */ /* 0x000fe200000000c4 */
[----:B------:R-:W-:Y:S01]  /*1d860*/  IMAD.MOV.U32 R159, RZ, RZ, R157 ;  /* 0x000000ffff9f7224 */ /* 0x000fe200078e009d */
[----:B------:R-:W-:Y:S01]  /*1d870*/  LOP3.LUT R108, R108, 0xff, RZ, 0xc0, !PT ;  /* 0x000000ff6c6c7812 */ /* 0x000fe200078ec0ff */
[----:B------:R-:W-:Y:S01]  /*1d880*/  IMAD.MOV.U32 R157, RZ, RZ, R139 ;  /* 0x000000ffff9d7224 */ /* 0x000fe200078e008b */
[----:B------:R-:W-:Y:S01]  /*1d890*/  LOP3.LUT R109, R204, UR10, R169, 0x96, !PT ;  /* 0x0000000acc6d7c12 */ /* 0x000fe2000f8e96a9 */
[----:B------:R-:W-:Y:S01]  /*1d8a0*/  IMAD.MOV.U32 R154, RZ, RZ, R166 ;  /* 0x000000ffff9a7224 */ /* 0x000fe200078e00a6 */
[----:B------:R-:W-:Y:S01]  /*1d8b0*/  PRMT R3, R100, 0x7632, R3 ;  /* 0x0000763264037816 */ /* 0x000fe20000000003 */
[----:B------:R-:W-:Y:S01]  /*1d8c0*/  IMAD.MOV.U32 R166, RZ, RZ, R157 ;  /* 0x000000ffffa67224 */ /* 0x000fe200078e009d */
[----:B------:R-:W1:Y:S01]  /*1d8d0*/  MUFU.EX2 R139, R197 ;  /* 0x000000c5008b7308 */ /* 0x000e620000000800 */
[----:B------:R-:W-:Y:S04]  /*1d8e0*/  IMAD.WIDE.U32 R170, R109, -0x2daee0ad, RZ ;  /* 0xd2511f536daa7825 */ /* 0x000fe800078e00ff */
[----:B------:R-:W-:Y:S01]  /*1d8f0*/  FADD.FTZ R109, R237, R111 ;  /* 0x0000006fed6d7221 */ /* 0x000fe20000010000 */
[----:B------:R-:W-:Y:S01]  /*1d900*/  FADD.FTZ R113, R235, R113 ;  /* 0x00000071eb717221 */ /* 0x000fe20000010000 */
[----:B------:R-:W-:Y:S02]  /*1d910*/  IMAD.MOV.U32 R157, RZ, RZ, R164 ;  /* 0x000000ffff9d7224 */ /* 0x000fe400078e00a4 */
[----:B------:R-:W-:Y:S01]  /*1d920*/  FADD.FTZ R111, R191, R109 ;  /* 0x0000006dbf6f7221 */ /* 0x000fe20000010000 */
[----:B------:R-:W-:Y:S01]  /*1d930*/  SHF.R.U32.HI R109, RZ, 0x18, R189 ;  /* 0x00000018ff6d7819 */ /* 0x000fe200000116bd */
[----:B------:R-:W-:Y:S01]  /*1d940*/  IMAD.MOV.U32 R164, RZ, RZ, R127 ;  /* 0x000000ffffa47224 */ /* 0x000fe200078e007f */
[----:B------:R-:W-:Y:S01]  /*1d950*/  PRMT R128, R106, 0x7632, R128 ;  /* 0x000076326a807816 */ /* 0x000fe20000000080 */
[----:B------:R-:W-:Y:S02]  /*1d960*/  IMAD.MOV.U32 R127, RZ, RZ, R126 ;  /* 0x000000ffff7f7224 */ /* 0x000fe400078e007e */
[----:B------:R-:W-:Y:S02]  /*1d970*/  IMAD.MOV.U32 R126, RZ, RZ, R131 ;  /* 0x000000ffff7e7224 */ /* 0x000fe400078e0083 */
[----:B------:R-:W-:Y:S02]  /*1d980*/  IMAD.MOV.U32 R131, RZ, RZ, R125 ;  /* 0x000000ffff837224 */ /* 0x000fe400078e007d */
[----:B------:R2:W4:Y:S01]  /*1d990*/  MUFU.EX2 R125, R222 ;  /* 0x000000de007d7308 */ /* 0x0005220000000800 */
[----:B------:R-:W-:Y:S02]  /*1d9a0*/  IMAD.MOV.U32 R150, RZ, RZ, R159 ;  /* 0x000000ffff967224 */ /* 0x000fe400078e009f */
[----:B------:R-:W-:Y:S02]  /*1d9b0*/  IMAD.MOV.U32 R159, RZ, RZ, R201 ;  /* 0x000000ffff9f7224 */ /* 0x000fe400078e00c9 */
[----:B------:R-:W-:Y:S01]  /*1d9c0*/  IMAD.MOV.U32 R201, RZ, RZ, R148 ;  /* 0x000000ffffc97224 */ /* 0x000fe200078e0094 */
[----:B------:R-:W-:Y:S01]  /*1d9d0*/  LOP3.LUT R148, R114, UR16, R171, 0x96, !PT ;  /* 0x0000001072947c12 */ /* 0x000fe2000f8e96ab */
[----:B------:R-:W-:Y:S02]  /*1d9e0*/  IMAD.MOV.U32 R234, RZ, RZ, R154 ;  /* 0x000000ffffea7224 */ /* 0x000fe400078e009a */
[----:B------:R-:W-:Y:S01]  /*1d9f0*/  FADD.FTZ R114, R240, R117 ;  /* 0x00000075f0727221 */ /* 0x000fe20000010000 */
[----:B------:R-:W-:Y:S02]  /*1da00*/  IMAD.MOV.U32 R154, RZ, RZ, R160 ;  /* 0x000000ffff9a7224 */ /* 0x000fe400078e00a0 */
[----:B------:R-:W-:Y:S02]  /*1da10*/  IMAD.MOV.U32 R160, RZ, RZ, R123 ;  /* 0x000000ffffa07224 */ /* 0x000fe400078e007b */
[----:B------:R-:W-:Y:S01]  /*1da20*/  IMAD.MOV.U32 R216, RZ, RZ, R150 ;  /* 0x000000ffffd87224 */ /* 0x000fe200078e0096 */
[----:B------:R-:W4:Y:S01]  /*1da30*/  MUFU.EX2 R123, R221 ;  /* 0x000000dd007b7308 */ /* 0x000f220000000800 */
[----:B------:R-:W-:Y:S01]  /*1da40*/  IMAD.MOV.U32 R207, RZ, RZ, R154 ;  /* 0x000000ffffcf7224 */ /* 0x000fe200078e009a */
[----:B------:R-:W-:Y:S01]  /*1da50*/  LOP3.LUT R160, R160, 0xff, RZ, 0xc0, !PT ;  /* 0x000000ffa0a07812 */ /* 0x000fe200078ec0ff */
[----:B--2---:R-:W-:Y:S02]  /*1da60*/  IMAD.MOV.U32 R222, RZ, RZ, R159 ;  /* 0x000000ffffde7224 */ /* 0x004fe400078e009f */
[----:B------:R-:W-:Y:S02]  /*1da70*/  IMAD.MOV.U32 R159, RZ, RZ, R163 ;  /* 0x000000ffff9f7224 */ /* 0x000fe400078e00a3 */
[----:B------:R-:W-:Y:S03]  /*1da80*/  IMAD.MOV.U32 R163, RZ, RZ, R149 ;  /* 0x000000ffffa37224 */ /* 0x000fe600078e0095 */
[----:B------:R-:W-:Y:S01]  /*1da90*/  MUFU.EX2 R154, R172 ;  /* 0x000000ac009a7308 */ /* 0x000fe20000000800 */
[----:B------:R-:W-:Y:S02]  /*1daa0*/  IMAD.MOV.U32 R150, RZ, RZ, R159 ;  /* 0x000000ffff967224 */ /* 0x000fe400078e009f */
[----:B------:R-:W-:Y:S02]  /*1dab0*/  IMAD.MOV.U32 R159, RZ, RZ, R158 ;  /* 0x000000ffff9f7224 */ /* 0x000fe400078e009e */
[----:B------:R-:W-:Y:S02]  /*1dac0*/  IMAD.MOV.U32 R158, RZ, RZ, R167 ;  /* 0x000000ffff9e7224 */ /* 0x000fe400078e00a7 */
[----:B------:R-:W-:Y:S03]  /*1dad0*/  IMAD.MOV.U32 R167, RZ, RZ, R201 ;  /* 0x000000ffffa77224 */ /* 0x000fe600078e00c9 */
[----:B------:R-:W2:Y:S01]  /*1dae0*/  MUFU.EX2 R149, R217 ;  /* 0x000000d900957308 */ /* 0x000ea20000000800 */
[----:B------:R-:W-:Y:S01]  /*1daf0*/  IMAD.MOV.U32 R201, RZ, RZ, R136 ;  /* 0x000000ffffc97224 */ /* 0x000fe200078e0088 */
[----:B------:R-:W-:Y:S01]  /*1db00*/  MOV R191, R158 ;  /* 0x0000009e00bf7202 */ /* 0x000fe20000000f00 */
[----:B------:R-:W-:Y:S02]  /*1db10*/  IMAD.MOV.U32 R158, RZ, RZ, R134 ;  /* 0x000000ffff9e7224 */ /* 0x000fe400078e0086 */
        /* <DEDUP_REMOVED lines=12> */
[----:B------:R2:W-:Y:S01]  /*1dbe0*/  MUFU.EX2 R156, R174 ;  /* 0x000000ae009c7308 */ /* 0x0005e20000000800 */
[----:B------:R-:W-:Y:S02]  /*1dbf0*/  IMAD.MOV.U32 R164, RZ, RZ, R131 ;  /* 0x000000ffffa47224 */ /* 0x000fe400078e0083 */
[----:B------:R-:W-:Y:S01]  /*1dc00*/  IMAD.MOV.U32 R162, RZ, RZ, R127 ;  /* 0x000000ffffa27224 */ /* 0x000fe200078e007f */
[----:B------:R-:W-:Y:S01]  /*1dc10*/  PRMT R127, R237, 0x5410, R207 ;  /* 0x00005410ed7f7816 */ /* 0x000fe200000000cf */
[----:B------:R-:W-:Y:S02]  /*1dc20*/  IMAD.MOV.U32 R224, RZ, RZ, R167 ;  /* 0x000000ffffe07224 */ /* 0x000fe400078e00a7 */
[----:B------:R-:W-:Y:S03]  /*1dc30*/  IMAD.MOV.U32 R206, RZ, RZ, R166 ;  /* 0x000000ffffce7224 */ /* 0x000fe600078e00a6 */
[----:B------:R-:W-:Y:S01]  /*1dc40*/  MUFU.EX2 R132, R223 ;  /* 0x000000df00847308 */ /* 0x000fe20000000800 */
[----:B------:R-:W-:Y:S01]  /*1dc50*/  LOP3.LUT R127, R127, 0xff00ff, RZ, 0xc0, !PT ;  /* 0x00ff00ff7f7f7812 */ /* 0x000fe200078ec0ff */
[----:B------:R-:W-:Y:S02]  /*1dc60*/  IMAD.U32 R196, RZ, RZ, UR25 ;  /* 0x00000019ffc47e24 */ /* 0x000fe4000f8e00ff */
[----:B------:R-:W-:Y:S02]  /*1dc70*/  IMAD.MOV.U32 R245, RZ, RZ, R224 ;  /* 0x000000fffff57224 */ /* 0x000fe400078e00e0 */
[----:B------:R-:W-:Y:S04]  /*1dc80*/  IMAD.MOV.U32 R224, RZ, RZ, R162 ;  /* 0x000000ffffe07224 */ /* 0x000fe800078e00a2 */
        /* <DEDUP_REMOVED lines=8> */
[----:B------:R-:W-:Y:S05]  /*1dd10*/  IMAD.MOV.U32 R247, RZ, RZ, R157 ;  /* 0x000000fffff77224 */ /* 0x000fea00078e009d */
[----:B------:R-:W-:Y:S10]  /*1dd20*/  MUFU.EX2 R150, R242 ;  /* 0x000000f200967308 */ /* 0x000ff40000000800 */
[----:B------:R-:W-:Y:S10]  /*1dd30*/  MUFU.EX2 R157, R181 ;  /* 0x000000b5009d7308 */ /* 0x000ff40000000800 */
[----:B------:R-:W-:Y:S10]  /*1dd40*/  MUFU.EX2 R158, R179 ;  /* 0x000000b3009e7308 */ /* 0x000ff40000000800 */
[----:B------:R-:W-:Y:S10]  /*1dd50*/  MUFU.EX2 R164, R164 ;  /* 0x000000a400a47308 */ /* 0x000ff40000000800 */
[----:B------:R-:W-:Y:S01]  /*1dd60*/  MUFU.EX2 R163, R163 ;  /* 0x000000a300a37308 */ /* 0x000fe20000000800 */
[----:B-----5:R-:W-:Y:S05]  /*1dd70*/  @!P6 HFMA2.BF16_V2 R142, -RZ.H0_H0, RZ.H0_H0, -R0.H0_H0 ;  /* 0x200000ffff8ee231 */ /* 0x020fea0000340900 */
[----:B------:R-:W-:Y:S01]  /*1dd80*/  @!P6 STL.S16 [R1+0x108], R142 ;  /* 0x0001088e0100e387 */ /* 0x000fe20000100600 */
[----:B------:R-:W-:Y:S04]  /*1dd90*/  PRMT R110, R142, 0x7610, R110 ;  /* 0x000076108e6e7816 */ /* 0x000fe8000000006e */
[----:B------:R-:W-:Y:S02]  /*1dda0*/  @!P6 PRMT R0, R110, 0x5410, RZ ;  /* 0x000054106e00e816 */ /* 0x000fe400000000ff */
[----:B------:R1:W5:Y:S01]  /*1ddb0*/  LDL.S16 R110, [R1+0x104] ;  /* 0x00010400016e7983 */ /* 0x0003620000100600 */
[----:B------:R-:W-:Y:S03]  /*1ddc0*/  ISETP.LE.U32.AND P6, PT, R108, UR9, PT ;  /* 0x000000096c007c0c */ /* 0x000fe6000bfc3070 */
[----:B------:R3:W-:Y:S02]  /*1ddd0*/  STG.E.U16 desc[UR20][R194.64+0x2], R0 ;  /* 0x00000200c2007986 */ /* 0x0007e4000c101514 */
[----:B---3--:R-:W-:Y:S01]  /*1dde0*/  FADD.FTZ R0, R133, R111 ;  /* 0x0000006f85007221 */ /* 0x008fe20000010000 */
[----:B------:R-:W-:Y:S02]  /*1ddf0*/  PRMT R111, R216, 0x5410, R234 ;  /* 0x00005410d86f7816 */ /* 0x000fe400000000ea */
[----:B------:R-:W-:Y:S02]  /*1de00*/  F2FP.BF16.F32.PACK_AB R133, R202, R133 ;  /* 0x00000085ca85723e */ /* 0x000fe400000010ff */
[----:B------:R-:W-:Y:S05]  /*1de10*/  LOP3.LUT R111, R111, 0xff00ff, RZ, 0xc0, !PT ;  /* 0x00ff00ff6f6f7812 */ /* 0x000fea00078ec0ff */
[----:B------:R-:W-:Y:S01]  /*1de20*/  HSET2.LE.AND R111, R111, R214, PT ;  /* 0x000000d66f6f7233 */ /* 0x000fe20003803000 */
[----:B-----5:R-:W-:Y:S05]  /*1de30*/  @!P6 HFMA2.BF16_V2 R110, -RZ.H0_H0, RZ.H0_H0, -R100.H0_H0 ;  /* 0x200000ffff6ee231 */ /* 0x020fea0000340964 */
[----:B------:R3:W-:Y:S01]  /*1de40*/  @!P6 STL.S16 [R1+0x104], R110 ;  /* 0x0001046e0100e387 */ /* 0x0007e20000100600 */
[----:B------:R-:W-:Y:S03]  /*1de50*/  PRMT R115, R110, 0x7610, R115 ;  /* 0x000076106e737816 */ /* 0x000fe60000000073 */
[----:B------:R1:W5:Y:S01]  /*1de60*/  LDL.S16 R142, [R1+0xfc] ;  /* 0x0000fc00018e7983 */ /* 0x0003620000100600 */
[----:B---3--:R-:W-:Y:S02]  /*1de70*/  PRMT R110, R100, 0x5410, R3 ;  /* 0x00005410646e7816 */ /* 0x008fe40000000003 */
[----:B------:R-:W-:Y:S01]  /*1de80*/  @!P6 PRMT R100, R115, 0x5410, RZ ;  /* 0x000054107364e816 */ /* 0x000fe200000000ff */
[----:B------:R-:W-:Y:S01]  /*1de90*/  FADD.FTZ R115, R231, R114 ;  /* 0x00000072e7737221 */ /* 0x000fe20000010000 */
[----:B------:R-:W-:Y:S01]  /*1dea0*/  ISETP.LE.U32.AND P6, PT, R109, UR9, PT ;  /* 0x000000096d007c0c */ /* 0x000fe2000bfc3070 */
[----:B------:R-:W-:Y:S01]  /*1deb0*/  FADD.FTZ R114, R202, R0 ;  /* 0x00000000ca727221 */ /* 0x000fe20000010000 */
[----:B------:R-:W-:Y:S01]  /*1dec0*/  PRMT R109, R108, 0x5410, R109 ;  /* 0x000054106c6d7816 */ /* 0x000fe2000000006d */
[----:B------:R3:W-:Y:S01]  /*1ded0*/  STG.E.U16 desc[UR20][R120.64], R100 ;  /* 0x0000006478007986 */ /* 0x0007e2000c101514 */
[----:B------:R-:W-:Y:S01]  /*1dee0*/  FADD.FTZ R108, R124, R118 ;  /* 0x000000767c6c7221 */ /* 0x000fe20000010000 */
[----:B------:R-:W-:Y:S01]  /*1def0*/  FADD.FTZ R0, R135, R113 ;  /* 0x0000007187007221 */ /* 0x000fe20000010000 */
[C---:B------:R-:W-:Y:S01]  /*1df00*/  F2FP.BF16.F32.PACK_AB R135, R119.reuse, R135 ;  /* 0x000000877787723e */ /* 0x040fe200000010ff */
[----:B------:R-:W4:Y:S01]  /*1df10*/  LDC R202, c[0x0][0x448] ;  /* 0x00011200ffca7b82 */ /* 0x000f220000000800 */
[--C-:B------:R-:W-:Y:S01]  /*1df20*/  HSET2.LE.AND R109, R109, R214.reuse, PT ;  /* 0x000000d66d6d7233 */ /* 0x100fe20003803000 */
[----:B------:R-:W-:Y:S01]  /*1df30*/  FADD.FTZ R116, R122, R108 ;  /* 0x0000006c7a747221 */ /* 0x000fe20000010000 */
[----:B------:R-:W-:Y:S01]  /*1df40*/  FADD.FTZ R113, R119, R0 ;  /* 0x0000000077717221 */ /* 0x000fe20000010000 */
[--C-:B------:R-:W-:Y:S01]  /*1df50*/  HSET2.LE.AND R108, R112, R214.reuse, PT ;  /* 0x000000d6706c7233 */ /* 0x100fe20003803000 */
[----:B------:R-:W-:Y:S01]  /*1df60*/  FADD.FTZ R0, R137, R115 ;  /* 0x0000007389007221 */ /* 0x000fe20000010000 */
[----:B------:R-:W-:Y:S01]  /*1df70*/  LOP3.LUT R109, R110, R109, RZ, 0xc0, !PT ;  /* 0x0000006d6e6d7212 */ /* 0x000fe200078ec0ff */
[----:B------:R-:W2:Y:S01]  /*1df80*/  MUFU.EX2 R122, R220 ;  /* 0x000000dc007a7308 */ /* 0x000ea20000000800 */
[----:B------:R-:W-:Y:S01]  /*1df90*/  PRMT R110, R160, 0x5410, R222 ;  /* 0x00005410a06e7816 */ /* 0x000fe200000000de */
[----:B------:R-:W-:Y:S01]  /*1dfa0*/  FADD.FTZ R119, R205, R0 ;  /* 0x00000000cd777221 */ /* 0x000fe20000010000 */
[----:B------:R-:W-:Y:S01]  /*1dfb0*/  LOP3.LUT R108, R107, R108, RZ, 0xc0, !PT ;  /* 0x0000006c6b6c7212 */ /* 0x000fe200078ec0ff */
[----:B-1----:R-:W-:Y:S01]  /*1dfc0*/  FADD.FTZ R107, R139, R116 ;  /* 0x000000748b6b7221 */ /* 0x002fe20000010000 */
[----:B------:R-:W-:Y:S02]  /*1dfd0*/  PRMT R0, R138, 0x5410, R140 ;  /* 0x000054108a007816 */ /* 0x000fe4000000008c */
[--C-:B------:R-:W-:Y:S01]  /*1dfe0*/  HSET2.LE.AND R110, R110, R214.reuse, PT ;  /* 0x000000d66e6e7233 */ /* 0x100fe20003803000 */
[----:B------:R-:W-:Y:S01]  /*1dff0*/  FADD.FTZ R118, R200, R107 ;  /* 0x0000006bc8767221 */ /* 0x000fe20000010000 */
[----:B------:R-:W-:Y:S02]  /*1e000*/  LOP3.LUT R107, R193, 0xff, RZ, 0xc0, !PT ;  /* 0x000000ffc16b7812 */ /* 0x000fe400078ec0ff */
[----:B------:R-:W-:Y:S02]  /*1e010*/  SHF.R.U32.HI R124, RZ, 0x18, R193 ;  /* 0x00000018ff7c7819 */ /* 0x000fe400000116c1 */
[----:B------:R-:W-:Y:S02]  /*1e020*/  LOP3.LUT R110, R0, R110, RZ, 0xc0, !PT ;  /* 0x0000006e006e7212 */ /* 0x000fe400078ec0ff */
[----:B------:R-:W-:Y:S02]  /*1e030*/  PRMT R0, R144, 0x5410, R141 ;  /* 0x0000541090007816 */ /* 0x000fe4000000008d */
[----:B------:R-:W-:Y:S01]  /*1e040*/  PRMT R116, R107, 0x5410, R208 ;  /* 0x000054106b747816 */ /* 0x000fe200000000d0 */
[----:B----4-:R-:W-:Y:S01]  /*1e050*/  IMAD.WIDE R166, R202, 0x70, R120 ;  /* 0x00000070caa67825 */ /* 0x010fe200078e0278 */
[----:B------:R-:W-:Y:S03]  /*1e060*/  LOP3.LUT R111, R0, R111, RZ, 0xc0, !PT ;  /* 0x0000006f006f7212 */ /* 0x000fe600078ec0ff */
[----:B------:R-:W-:Y:S01]  /*1e070*/  FADD.FTZ R0, R147, R114 ;  /* 0x0000007293007221 */ /* 0x000fe20000010000 */
[----:B---3--:R-:W-:Y:S02]  /*1e080*/  PRMT R100, R193, 0x7632, R100 ;  /* 0x00007632c1647816 */ /* 0x008fe40000000064 */
[C---:B------:R-:W-:Y:S01]  /*1e090*/  F2FP.BF16.F32.PACK_AB R147, R125.reuse, R147 ;  /* 0x000000937d93723e */ /* 0x040fe200000010ff */
[----:B------:R-:W-:Y:S01]  /*1e0a0*/  FADD.FTZ R125, R125, R0 ;  /* 0x000000007d7d7221 */ /* 0x000fe20000010000 */
[--C-:B------:R-:W-:Y:S02]  /*1e0b0*/  HSET2.LE.AND R116, R116, R214.reuse, PT ;  /* 0x000000d674747233 */ /* 0x100fe40003803000 */
[----:B------:R-:W-:Y:S02]  /*1e0c0*/  LOP3.LUT R100, R100, 0xff, RZ, 0xc0, !PT ;  /* 0x000000ff64647812 */ /* 0x000fe400078ec0ff */
[----:B------:R-:W-:Y:S02]  /*1e0d0*/  PRMT R0, R106, 0x5410, R128 ;  /* 0x000054106a007816 */ /* 0x000fe40000000080 */
[----:B------:R-:W-:Y:S02]  /*1e0e0*/  F2FP.BF16.F32.PACK_AB R139, R200, R139 ;  /* 0x0000008bc88b723e */ /* 0x000fe400000010ff */
[----:B------:R-:W-:Y:S01]  /*1e0f0*/  LOP3.LUT R116, R0, R116, RZ, 0xc0, !PT ;  /* 0x0000007400747212 */ /* 0x000fe200078ec0ff */
[----:B------:R-:W-:Y:S01]  /*1e100*/  FADD.FTZ R0, R151, R113 ;  /* 0x0000007197007221 */ /* 0x000fe20000010000 */
[----:B------:R-:W-:Y:S01]  /*1e110*/  F2FP.BF16.F32.PACK_AB R151, R123, R151 ;  /* 0x000000977b97723e */ /* 0x000fe200000010ff */
[----:B------:R-:W1:Y:S01]  /*1e120*/  LDSM.16.MT88.4 R112, [R209+0x9000] ;  /* 0x00900000d170783b */ /* 0x000e620000004200 */
[----:B------:R-:W-:Y:S01]  /*1e130*/  F2FP.BF16.F32.PACK_AB R137, R205, R137 ;  /* 0x00000089cd89723e */ /* 0x000fe200000010ff */
[----:B------:R-:W-:Y:S01]  /*1e140*/  FADD.FTZ R123, R123, R0 ;  /* 0x000000007b7b7221 */ /* 0x000fe20000010000 */
[----:B------:R-:W-:Y:S01]  /*1e150*/  PRMT R0, R129, 0x5410, R130 ;  /* 0x0000541081007816 */ /* 0x000fe20000000082 */
[-C--:B-1----:R-:W-:Y:S05]  /*1e160*/  HMMA.16816.F32.BF16 R4, R108, R112.reuse, R4 ;  /* 0x000000706c04723c */ /* 0x082fea0000041804 */
[----:B-----5:R-:W-:Y:S05]  /*1e170*/  @!P6 HFMA2.BF16_V2 R142, -RZ.H0_H0, RZ.H0_H0, -R3.H0_H0 ;  /* 0x200000ffff8ee231 */ /* 0x020fea0000340903 */
[----:B------:R1:W-:Y:S01]  /*1e180*/  @!P6 STL.S16 [R1+0xfc], R142 ;  /* 0x0000fc8e0100e387 */ /* 0x0003e20000100600 */
[----:B------:R-:W-:Y:S03]  /*1e190*/  PRMT R117, R142, 0x7610, R117 ;  /* 0x000076108e757816 */ /* 0x000fe60000000075 */
[----:B--2---:R-:W2:Y:S01]  /*1e1a0*/  LDL R174, [R1+0x16c] ;  /* 0x00016c0001ae7983 */ /* 0x004ea20000100800 */
[----:B------:R-:W-:Y:S02]  /*1e1b0*/  @!P6 PRMT R3, R117, 0x5410, RZ ;  /* 0x000054107503e816 */ /* 0x000fe400000000ff */
[----:B------:R-:W-:Y:S02]  /*1e1c0*/  PRMT R117, R100, 0x5410, R124 ;  /* 0x0000541064757816 */ /* 0x000fe4000000007c */
[----:B------:R-:W-:Y:S01]  /*1e1d0*/  ISETP.GT.U32.AND P6, PT, R219, UR9, PT ;  /* 0x00000009db007c0c */ /* 0x000fe2000bfc4070 */
[----:B------:R3:W-:Y:S02]  /*1e1e0*/  STG.E.U16 desc[UR20][R120.64+0x2], R3 ;  /* 0x0000020378007986 */ /* 0x0007e4000c101514 */
[--C-:B------:R-:W-:Y:S05]  /*1e1f0*/  HSET2.LE.AND R117, R117, R214.reuse, PT ;  /* 0x000000d675757233 */ /* 0x100fea0003803000 */
[----:B------:R-:W-:Y:S01]  /*1e200*/  LOP3.LUT R117, R0, R117, RZ, 0xc0, !PT ;  /* 0x0000007500757212 */ /* 0x000fe200078ec0ff */
[----:B------:R-:W-:Y:S01]  /*1e210*/  FADD.FTZ R0, R149, R119 ;  /* 0x0000007795007221 */ /* 0x000fe20000010000 */
[----:B------:R-:W-:Y:S02]  /*1e220*/  F2FP.BF16.F32.PACK_AB R149, R122, R149 ;  /* 0x000000957a95723e */ /* 0x000fe400000010ff */
[----:B------:R-:W-:Y:S01]  /*1e230*/  PRMT R119, R152, 0x5410, R191 ;  /* 0x0000541098777816 */ /* 0x000fe200000000bf */
[----:B------:R-:W-:Y:S01]  /*1e240*/  FADD.FTZ R122, R122, R0 ;  /* 0x000000007a7a7221 */ /* 0x000fe20000010000 */
[----:B------:R-:W-:Y:S01]  /*1e250*/  FADD.FTZ R0, R154, R118 ;  /* 0x000000769a007221 */ /* 0x000fe20000010000 */
[C---:B------:R-:W-:Y:S01]  /*1e260*/  F2FP.BF16.F32.PACK_AB R154, R2.reuse, R154 ;  /* 0x0000009a029a723e */ /* 0x040fe200000010ff */
[----:B-1----:R1:W4:Y:S01]  /*1e270*/  LDL.S16 R142, [R1+0x124] ;  /* 0x00012400018e7983 */ /* 0x0023220000100600 */
[--C-:B------:R-:W-:Y:S01]  /*1e280*/  HSET2.LE.AND R118, R119, R214.reuse, PT ;  /* 0x000000d677767233 */ /* 0x100fe20003803000 */
[----:B------:R-:W-:Y:S01]  /*1e290*/  FADD.FTZ R126, R2, R0 ;  /* 0x00000000027e7221 */ /* 0x000fe20000010000 */
[----:B------:R-:W-:Y:S01]  /*1e2a0*/  FADD.FTZ R2, R136, R125 ;  /* 0x0000007d88027221 */ /* 0x000fe20000010000 */
[----:B------:R-:W-:Y:S01]  /*1e2b0*/  PRMT R0, R145, 0x5410, R146 ;  /* 0x0000541091007816 */ /* 0x000fe20000000092 */
[----:B------:R1:W5:Y:S01]  /*1e2c0*/  LDL.S16 R125, [R1+0x128] ;  /* 0x00012800017d7983 */ /* 0x0003620000100600 */
[----:B------:R-:W-:Y:S01]  /*1e2d0*/  HSET2.LE.AND R119, R127, R214, PT ;  /* 0x000000d67f777233 */ /* 0x000fe20003803000 */
[----:B------:R-:W-:Y:S01]  /*1e2e0*/  FADD.FTZ R127, R134, R2 ;  /* 0x00000002867f7221 */ /* 0x000fe20000010000 */
[----:B------:R-:W-:Y:S01]  /*1e2f0*/  LOP3.LUT R118, R0, R118, RZ, 0xc0, !PT ;  /* 0x0000007600767212 */ /* 0x000fe200078ec0ff */
[----:B------:R-:W-:Y:S01]  /*1e300*/  FADD.FTZ R122, R156, R122 ;  /* 0x0000007a9c7a7221 */ /* 0x000fe20000010000 */
[----:B------:R-:W-:Y:S01]  /*1e310*/  PRMT R0, R153, 0x5410, R155 ;  /* 0x0000541099007816 */ /* 0x000fe2000000009b */
[----:B---3--:R3:W1:Y:S01]  /*1e320*/  MUFU.EX2 R3, R176 ;  /* 0x000000b000037308 */ /* 0x0086620000000800 */
[C---:B------:R-:W-:Y:S02]  /*1e330*/  F2FP.BF16.F32.PACK_AB R2, R131.reuse, R132 ;  /* 0x000000848302723e */ /* 0x040fe400000010ff */
[----:B------:R-:W-:Y:S01]  /*1e340*/  LOP3.LUT R119, R0, R119, RZ, 0xc0, !PT ;  /* 0x0000007700777212 */ /* 0x000fe200078ec0ff */
[----:B------:R-:W-:Y:S01]  /*1e350*/  FADD.FTZ R0, R132, R123 ;  /* 0x0000007b84007221 */ /* 0x000fe20000010000 */
[----:B------:R-:W-:Y:S01]  /*1e360*/  PRMT R169, R154, 0x7610, R169 ;  /* 0x000076109aa97816 */ /* 0x000fe200000000a9 */
[----:B------:R2:W2:Y:S02]  /*1e370*/  LDL.S16 R132, [R1+0x12c] ;  /* 0x00012c0001847983 */ /* 0x0004a40000100600 */
[----:B------:R-:W-:Y:S02]  /*1e380*/  FADD.FTZ R131, R131, R0 ;  /* 0x0000000083837221 */ /* 0x000fe40000010000 */
[----:B------:R-:W2:Y:S01]  /*1e390*/  MUFU.EX2 R0, R177 ;  /* 0x000000b100007308 */ /* 0x000ea20000000800 */
[C---:B------:R-:W-:Y:S04]  /*1e3a0*/  HMMA.16816.F32.BF16 R8, R116.reuse, R112, R8 ;  /* 0x000000707408723c */ /* 0x040fe80000041808 */
[----:B---3--:R-:W-:Y:S01]  /*1e3b0*/  F2FP.BF16.F32.PACK_AB R176, R134, R136 ;  /* 0x0000008886b0723e */ /* 0x008fe200000010ff */
[C---:B-1----:R-:W-:Y:S01]  /*1e3c0*/  FADD.FTZ R134, R3.reuse, R122 ;  /* 0x0000007a03867221 */ /* 0x042fe20000010000 */
[----:B------:R1:W3:Y:S01]  /*1e3d0*/  LDL R136, [R1+0x168] ;  /* 0x0001680001887983 */ /* 0x0002e20000100800 */
[----:B------:R-:W-:Y:S01]  /*1e3e0*/  F2FP.BF16.F32.PACK_AB R156, R3, R156 ;  /* 0x0000009c039c723e */ /* 0x000fe200000010ff */
[----:B------:R-:W-:Y:S01]  /*1e3f0*/  IMAD.U32 R3, RZ, RZ, UR25 ;  /* 0x00000019ff037e24 */ /* 0x000fe2000f8e00ff */
[-C--:B------:R-:W-:Y:S08]  /*1e400*/  HMMA.16816.F32.BF16 R12, R116, R114.reuse, R12 ;  /* 0x00000072740c723c */ /* 0x080ff0000004180c */
[C---:B------:R-:W-:Y:S01]  /*1e410*/  HMMA.16816.F32.BF16 R16, R108.reuse, R114, R16 ;  /* 0x000000726c10723c */ /* 0x040fe20000041810 */
[----:B------:R-:W-:Y:S03]  /*1e420*/  LDSM.16.MT88.4 R112, [R209+0xa000] ;  /* 0x00a00000d170783b */ /* 0x000fe60000004200 */
[----:B----4-:R-:W-:Y:S02]  /*1e430*/  @P6 HFMA2.BF16_V2 R142, -RZ.H0_H0, RZ.H0_H0, -R154.H0_H0 ;  /* 0x200000ffff8e6231 */ /* 0x010fe4000034099a */
[----:B--2---:R-:W-:Y:S05]  /*1e440*/  @!P4 HFMA2.BF16_V2 R132, -RZ.H0_H0, RZ.H0_H0, -R128.H0_H0 ;  /* 0x200000ffff84c231 */ /* 0x004fea0000340980 */
[----:B------:R-:W-:Y:S04]  /*1e450*/  PRMT R173, R132, 0x7610, R173 ;  /* 0x0000761084ad7816 */ /* 0x000fe800000000ad */
[----:B------:R-:W-:Y:S01]  /*1e460*/  @!P4 PRMT R128, R173, 0x5410, RZ ;  /* 0x00005410ad80c816 */ /* 0x000fe200000000ff */
[----:B---3--:R-:W-:Y:S04]  /*1e470*/  @P0 VIADD R136, R174, 0xffffffe0 ;  /* 0xffffffe0ae880836 */ /* 0x008fe80000000000 */
[----:B------:R-:W-:Y:S01]  /*1e480*/  STG.E.U16 desc[UR20][R166.64+0x2], R128 ;  /* 0x00000280a6007986 */ /* 0x000fe2000c101514 */
[----:B------:R-:W-:Y:S03]  /*1e490*/  LEA R196, P0, R196, R166, 0x1 ;  /* 0x000000a6c4c47211 */ /* 0x000fe600078008ff */
[----:B------:R1:W2:Y:S01]  /*1e4a0*/  LDL.S16 R174, [R1+0x130] ;  /* 0x0001300001ae7983 */ /* 0x0002a20000100600 */
[----:B------:R-:W-:Y:S01]  /*1e4b0*/  LEA.HI.X.SX32 R197, R3, R167, 0x1, P0 ;  /* 0x000000a703c57211 */ /* 0x000fe200000f0eff */
[----:B------:R-:W-:Y:S01]  /*1e4c0*/  FADD.FTZ R3, R159, R126 ;  /* 0x0000007e9f037221 */ /* 0x000fe20000010000 */
[----:B------:R-:W-:Y:S01]  /*1e4d0*/  ISETP.LE.U32.AND P0, PT, R107, UR9, PT ;  /* 0x000000096b007c0c */ /* 0x000fe2000bf03070 */
[----:B------:R-:W3:Y:S01]  /*1e4e0*/  LDSM.16.MT88.4 R120, [R136] ;  /* 0x000000008878783b */ /* 0x000ee20000004200 */
[----:B------:R-:W-:Y:S02]  /*1e4f0*/  PRMT R107, R142, 0x7610, R107 ;  /* 0x000076108e6b7816 */ /* 0x000fe4000000006b */
[----:B------:R-:W-:Y:S02]  /*1e500*/  F2FP.BF16.F32.PACK_AB R159, R0, R159 ;  /* 0x0000009f009f723e */ /* 0x000fe400000010ff */
[----:B------:R-:W-:Y:S02]  /*1e510*/  @P6 PRMT R169, R107, 0x5410, RZ ;  /* 0x000054106ba96816 */ /* 0x000fe400000000ff */
[----:B------:R-:W4:Y:S01]  /*1e520*/  MUFU.EX2 R107, R243 ;  /* 0x000000f3006b7308 */ /* 0x000f220000000800 */
[----:B------:R1:W-:Y:S01]  /*1e530*/  @P6 STL.S16 [R1+0x124], R142 ;  /* 0x0001248e01006387 */ /* 0x0003e20000100600 */
[----:B------:R-:W-:Y:S08]  /*1e540*/  ISETP.LE.U32.AND P6, PT, R100, UR9, PT ;  /* 0x0000000964007c0c */ /* 0x000ff0000bfc3070 */
[----:B------:R-:W4:Y:S05]  /*1e550*/  MUFU.EX2 R100, R244 ;  /* 0x000000f400647308 */ /* 0x000f2a0000000800 */
[----:B-----5:R-:W-:Y:S05]  /*1e560*/  @!P6 HFMA2.BF16_V2 R125, -RZ.H0_H0, RZ.H0_H0, -R129.H0_H0 ;  /* 0x200000ffff7de231 */ /* 0x020fea0000340981 */
[----:B------:R-:W-:Y:S04]  /*1e570*/  PRMT R172, R125, 0x7610, R172 ;  /* 0x000076107dac7816 */ /* 0x000fe800000000ac */
[----:B------:R-:W-:Y:S01]  /*1e580*/  @!P6 PRMT R129, R172, 0x5410, RZ ;  /* 0x00005410ac81e816 */ /* 0x000fe200000000ff */
[----:B-1----:R-:W-:Y:S01]  /*1e590*/  FADD.FTZ R142, R0, R3 ;  /* 0x00000003008e7221 */ /* 0x002fe20000010000 */
[-C--:B---3--:R-:W-:Y:S08]  /*1e5a0*/  HMMA.16816.F32.BF16 R20, R108, R120.reuse, R20 ;  /* 0x000000786c14723c */ /* 0x088ff00000041814 */
[C---:B------:R-:W-:Y:S08]  /*1e5b0*/  HMMA.16816.F32.BF16 R24, R116.reuse, R120, R24 ;  /* 0x000000787418723c */ /* 0x040ff00000041818 */
[-C--:B------:R-:W-:Y:S08]  /*1e5c0*/  HMMA.16816.F32.BF16 R28, R116, R122.reuse, R28 ;  /* 0x0000007a741c723c */ /* 0x080ff0000004181c */
[C---:B------:R-:W-:Y:S08]  /*1e5d0*/  HMMA.16816.F32.BF16 R32, R108.reuse, R122, R32 ;  /* 0x0000007a6c20723c */ /* 0x040ff00000041820 */
[-C--:B------:R-:W-:Y:S08]  /*1e5e0*/  HMMA.16816.F32.BF16 R36, R108, R112.reuse, R36 ;  /* 0x000000706c24723c */ /* 0x080ff00000041824 */
[C---:B------:R-:W-:Y:S08]  /*1e5f0*/  HMMA.16816.F32.BF16 R40, R116.reuse, R112, R40 ;  /* 0x000000707428723c */ /* 0x040ff00000041828 */
[-C--:B------:R-:W-:Y:S08]  /*1e600*/  HMMA.16816.F32.BF16 R44, R116, R114.reuse, R44 ;  /* 0x00000072742c723c */ /* 0x080ff0000004182c */
[C---:B------:R-:W-:Y:S04]  /*1e610*/  HMMA.16816.F32.BF16 R48, R108.reuse, R114, R48 ;  /* 0x000000726c30723c */ /* 0x040fe80000041830 */
[----:B--2---:R-:W-:Y:S05]  /*1e620*/  @!P0 HFMA2.BF16_V2 R174, -RZ.H0_H0, RZ.H0_H0, -R106.H0_H0 ;  /* 0x200000ffffae8231 */ /* 0x004fea000034096a */
[----:B------:R1:W-:Y:S01]  /*1e630*/  @!P0 STL.S16 [R1+0x130], R174 ;  /* 0x000130ae01008387 */ /* 0x0003e20000100600 */
[----:B------:R-:W-:Y:S03]  /*1e640*/  PRMT R0, R174, 0x7610, R0 ;  /* 0x00007610ae007816 */ /* 0x000fe60000000000 */
[----:B------:R2:W3:Y:S01]  /*1e650*/  LDL.S16 R162, [R1+0x11c] ;  /* 0x00011c0001a27983 */ /* 0x0004e20000100600 */
[----:B------:R-:W-:Y:S02]  /*1e660*/  @!P0 PRMT R106, R0, 0x5410, RZ ;  /* 0x00005410006a8816 */ /* 0x000fe400000000ff */
[----:B------:R-:W-:Y:S01]  /*1e670*/  ISETP.LE.U32.AND P0, PT, R124, UR9, PT ;  /* 0x000000097c007c0c */ /* 0x000fe2000bf03070 */
[----:B------:R5:W-:Y:S01]  /*1e680*/  @!P4 STL.S16 [R1+0x12c], R132 ;  /* 0x00012c840100c387 */ /* 0x000be20000100600 */
[----:B------:R-:W-:Y:S01]  /*1e690*/  ISETP.LE.U32.AND P4, PT, R160, UR9, PT ;  /* 0x00000009a0007c0c */ /* 0x000fe2000bf83070 */
[----:B------:R-:W-:Y:S02]  /*1e6a0*/  MUFU.EX2 R0, R180 ;  /* 0x000000b400007308 */ /* 0x000fe40000000800 */
[----:B------:R4:W-:Y:S01]  /*1e6b0*/  @!P6 STL.S16 [R1+0x128], R125 ;  /* 0x0001287d0100e387 */ /* 0x0009e20000100600 */
[----:B------:R-:W-:Y:S03]  /*1e6c0*/  ISETP.GT.U32.AND P6, PT, R222, UR9, PT ;  /* 0x00000009de007c0c */ /* 0x000fe6000bfc4070 */
[----:B------:R2:W2:Y:S04]  /*1e6d0*/  LDL.S16 R124, [R1+0x114] ;  /* 0x00011400017c7983 */ /* 0x0004a80000100600 */
[----:B------:R4:W-:Y:S04]  /*1e6e0*/  STG.E.U16 desc[UR20][R166.64], R106 ;  /* 0x0000006aa6007986 */ /* 0x0009e8000c101514 */
[----:B------:R-:W-:Y:S01]  /*1e6f0*/  STG.E.U16 desc[UR20][R196.64], R129 ;  /* 0x00000081c4007986 */ /* 0x000fe2000c101514 */
[----:B-1----:R-:W-:Y:S10]  /*1e700*/  MUFU.EX2 R174, R246 ;  /* 0x000000f600ae7308 */ /* 0x002ff40000000800 */
[----:B-----5:R-:W1:Y:S01]  /*1e710*/  MUFU.EX2 R132, R241 ;  /* 0x000000f100847308 */ /* 0x020e620000000800 */
[----:B----4-:R4:W5:Y:S01]  /*1e720*/  LDL.S16 R125, [R1+0x118] ;  /* 0x00011800017d7983 */ /* 0x0109620000100600 */
[----:B------:R-:W-:Y:S04]  /*1e730*/  LOP3.LUT R106, R199, 0xff, RZ, 0xc0, !PT ;  /* 0x000000ffc76a7812 */ /* 0x000fe800078ec0ff */
[----:B------:R-:W-:Y:S05]  /*1e740*/  PRMT R128, R106, 0x5410, R238 ;  /* 0x000054106a807816 */ /* 0x000fea00000000ee */
[----:B------:R-:W-:Y:S01]  /*1e750*/  HSET2.LE.AND R128, R128, R214, PT ;  /* 0x000000d680807233 */ /* 0x000fe20003803000 */
[----:B---3--:R-:W-:Y:S05]  /*1e760*/  @!P0 HFMA2.BF16_V2 R162, -RZ.H0_H0, RZ.H0_H0, -R130.H0_H0 ;  /* 0x200000ffffa28231 */ /* 0x008fea0000340982 */
[----:B------:R3:W-:Y:S01]  /*1e770*/  @!P0 STL.S16 [R1+0x11c], R162 ;  /* 0x00011ca201008387 */ /* 0x0007e20000100600 */
[----:B------:R-:W-:Y:S03]  /*1e780*/  PRMT R120, R162, 0x7610, R120 ;  /* 0x00007610a2787816 */ /* 0x000fe60000000078 */
[----:B------:R4:W4:Y:S01]  /*1e790*/  LDL.S16 R173, [R1+0x120] ;  /* 0x0001200001ad7983 */ /* 0x0009220000100600 */
[----:B------:R-:W-:Y:S01]  /*1e7a0*/  @!P0 PRMT R130, R120, 0x5410, RZ ;  /* 0x0000541078828816 */ /* 0x000fe200000000ff */
[----:B--2---:R-:W-:Y:S02]  /*1e7b0*/  @P6 HFMA2.BF16_V2 R124, -RZ.H0_H0, RZ.H0_H0, -R140.H0_H0 ;  /* 0x200000ffff7c6231 */ /* 0x004fe4000034098c */
[----:B------:R2:W2:Y:S01]  /*1e7c0*/  LDL.S16 R160, [R1+0x110] ;  /* 0x0001100001a07983 */ /* 0x0004a20000100600 */
[----:B------:R-:W-:Y:S01]  /*1e7d0*/  ISETP.GT.U32.AND P0, PT, R234, UR9, PT ;  /* 0x00000009ea007c0c */ /* 0x000fe2000bf04070 */
[----:B------:R-:W-:Y:S02]  /*1e7e0*/  IMAD.MOV.U32 R234, RZ, RZ, R161 ;  /* 0x000000ffffea7224 */ /* 0x000fe400078e00a1 */
[----:B------:R1:W2:Y:S01]  /*1e7f0*/  LDL.S16 R172, [R1+0x10c] ;  /* 0x00010c0001ac7983 */ /* 0x0002a20000100600 */
[----:B------:R-:W-:Y:S01]  /*1e800*/  PRMT R126, R124, 0x7610, R126 ;  /* 0x000076107c7e7816 */ /* 0x000fe2000000007e */
[----:B------:R-:W1:Y:S02]  /*1e810*/  MUFU.EX2 R161, R183 ;  /* 0x000000b700a17308 */ /* 0x000e640000000800 */
[----:B------:R-:W1:Y:S01]  /*1e820*/  LDSM.16.MT88.4 R120, [R136+0x1000] ;  /* 0x001000008878783b */ /* 0x000e620000004200 */
[----:B------:R-:W-:Y:S07]  /*1e830*/  @P6 PRMT R140, R126, 0x5410, RZ ;  /* 0x000054107e8c6816 */ /* 0x000fee00000000ff */
[----:B------:R-:W2:Y:S01]  /*1e840*/  MUFU.EX2 R126, R185 ;  /* 0x000000b9007e7308 */ /* 0x000ea20000000800 */
[----:B------:R-:W-:Y:S04]  /*1e850*/  STG.E.U16 desc[UR20][R196.64+0x2], R130 ;  /* 0x00000282c4007986 */ /* 0x000fe8000c101514 */
[----:B------:R-:W-:Y:S01]  /*1e860*/  STG.E.U16 desc[UR20][R194.64+0x12], R140 ;  /* 0x0000128cc2007986 */ /* 0x000fe2000c101514 */
[----:B-----5:R-:W-:Y:S04]  /*1e870*/  @!P4 HFMA2.BF16_V2 R125, -RZ.H0_H0, RZ.H0_H0, -R138.H0_H0 ;  /* 0x200000ffff7dc231 */ /* 0x020fe8000034098a */
[----:B---3--:R-:W-:Y:S01]  /*1e880*/  MUFU.EX2 R162, R248 ;  /* 0x000000f800a27308 */ /* 0x008fe20000000800 */
[----:B------:R-:W-:Y:S01]  /*1e890*/  @!P4 STL.S16 [R1+0x118], R125 ;  /* 0x0001187d0100c387 */ /* 0x000fe20000100600 */
[----:B------:R-:W-:Y:S03]  /*1e8a0*/  PRMT R3, R125, 0x7610, R3 ;  /* 0x000076107d037816 */ /* 0x000fe60000000003 */
[----:B------:R3:W-:Y:S01]  /*1e8b0*/  @P6 STL.S16 [R1+0x114], R124 ;  /* 0x0001147c01006387 */ /* 0x0007e20000100600 */
[----:B------:R-:W-:Y:S04]  /*1e8c0*/  @!P4 PRMT R138, R3, 0x5410, RZ ;  /* 0x00005410038ac816 */ /* 0x000fe800000000ff */
[----:B------:R-:W-:Y:S01]  /*1e8d0*/  MUFU.EX2 R171, R234 ;  /* 0x000000ea00ab7308 */ /* 0x000fe20000000800 */
[----:B------:R-:W-:Y:S01]  /*1e8e0*/  ISETP.GT.U32.AND P4, PT, R216, UR9, PT ;  /* 0x00000009d8007c0c */ /* 0x000fe2000bf84070 */
[----:B------:R-:W-:Y:S01]  /*1e8f0*/  IMAD.MOV.U32 R216, RZ, RZ, R245 ;  /* 0x000000ffffd87224 */ /* 0x000fe200078e00f5 */
[----:B------:R-:W-:Y:S01]  /*1e900*/  ISETP.LE.U32.AND P6, PT, R152, UR9, PT ;  /* 0x0000000998007c0c */ /* 0x000fe2000bfc3070 */
[----:B------:R5:W-:Y:S01]  /*1e910*/  STG.E.U16 desc[UR20][R194.64+0x10], R138 ;  /* 0x0000108ac2007986 */ /* 0x000be2000c101514 */
[----:B------:R-:W-:Y:S02]  /*1e920*/  IMAD.MOV.U32 R245, RZ, RZ, R233 ;  /* 0x000000fffff57224 */ /* 0x000fe400078e00e9 */
[----:B------:R-:W-:Y:S01]  /*1e930*/  IMAD.MOV.U32 R233, RZ, RZ, R224 ;  /* 0x000000ffffe97224 */ /* 0x000fe200078e00e0 */
[----:B------:R-:W-:Y:S01]  /*1e940*/  PRMT R152, R219, 0x5410, R216 ;  /* 0x00005410db987816 */ /* 0x000fe200000000d8 */
[----:B------:R-:W-:Y:S01]  /*1e950*/  IMAD.MOV.U32 R224, RZ, RZ, R201 ;  /* 0x000000ffffe07224 */ /* 0x000fe200078e00c9 */
[-C--:B-1----:R-:W-:Y:S03]  /*1e960*/  HMMA.16816.F32.BF16 R52, R108, R120.reuse, R52 ;  /* 0x000000786c34723c */ /* 0x082fe60000041834 */
[----:B---3--:R-:W-:Y:S05]  /*1e970*/  IMAD.WIDE.U32 R124, R143, -0x326172a9, RZ ;  /* 0xcd9e8d578f7c7825 */ /* 0x008fea00078e00ff */
[C---:B------:R-:W-:Y:S04]  /*1e980*/  HMMA.16816.F32.BF16 R56, R116.reuse, R120, R56 ;  /* 0x000000787438723c */ /* 0x040fe80000041838 */
[----:B------:R-:W-:Y:S02]  /*1e990*/  LOP3.LUT R3, R168, UR6, R125, 0x96, !PT ;  /* 0x00000006a8037c12 */ /* 0x000fe4000f8e967d */
[----:B------:R-:W-:Y:S02]  /*1e9a0*/  PRMT R143, R139, 0x7632, R143 ;  /* 0x000076328b8f7816 */ /* 0x000fe4000000008f */
[-C--:B------:R-:W-:Y:S03]  /*1e9b0*/  HMMA.16816.F32.BF16 R60, R116, R122.reuse, R60 ;  /* 0x0000007a743c723c */ /* 0x080fe6000004183c */
[----:B------:R-:W-:Y:S01]  /*1e9c0*/  IMAD.WIDE.U32 R200, R3, -0x2daee0ad, RZ ;  /* 0xd2511f5303c87825 */ /* 0x000fe200078e00ff */
[----:B-----5:R-:W-:Y:S04]  /*1e9d0*/  PRMT R138, R199, 0x7632, R138 ;  /* 0x00007632c78a7816 */ /* 0x020fe8000000008a */
[C---:B------:R-:W-:Y:S04]  /*1e9e0*/  HMMA.16816.F32.BF16 R64, R108.reuse, R122, R64 ;  /* 0x0000007a6c40723c */ /* 0x040fe80000041840 */
[----:B------:R-:W-:Y:S02]  /*1e9f0*/  LOP3.LUT R168, R170, UR13, R201, 0x96, !PT ;  /* 0x0000000daaa87c12 */ /* 0x000fe4000f8e96c9 */
[----:B------:R-:W-:Y:S01]  /*1ea00*/  MUFU.EX2 R170, R252 ;  /* 0x000000fc00aa7308 */ /* 0x000fe20000000800 */
[----:B------:R-:W-:Y:S01]  /*1ea10*/  LOP3.LUT R138, R138, 0xff, RZ, 0xc0, !PT ;  /* 0x000000ff8a8a7812 */ /* 0x000fe200078ec0ff */
[----:B----4-:R-:W-:Y:S02]  /*1ea20*/  @P0 HFMA2.BF16_V2 R173, -RZ.H0_H0, RZ.H0_H0, -R141.H0_H0 ;  /* 0x200000ffffad0231 */ /* 0x010fe4000034098d */
[----:B--2---:R-:W-:Y:S03]  /*1ea30*/  @P4 HFMA2.BF16_V2 R160, -RZ.H0_H0, RZ.H0_H0, -R144.H0_H0 ;  /* 0x200000ffffa04231 */ /* 0x004fe60000340990 */
[----:B------:R-:W-:Y:S01]  /*1ea40*/  @P0 STL.S16 [R1+0x120], R173 ;  /* 0x000120ad01000387 */ /* 0x000fe20000100600 */
[----:B------:R-:W-:Y:S01]  /*1ea50*/  PRMT R125, R173, 0x7610, R125 ;  /* 0x00007610ad7d7816 */ /* 0x000fe2000000007d */
[----:B------:R-:W-:Y:S02]  /*1ea60*/  @!P6 HFMA2.BF16_V2 R172, -RZ.H0_H0, RZ.H0_H0, -R145.H0_H0 ;  /* 0x200000fffface231 */ /* 0x000fe40000340991 */
[----:B------:R1:W-:Y:S01]  /*1ea70*/  @P4 STL.S16 [R1+0x110], R160 ;  /* 0x000110a001004387 */ /* 0x0003e20000100600 */
[----:B------:R-:W-:Y:S02]  /*1ea80*/  PRMT R112, R160, 0x7610, R112 ;  /* 0x00007610a0707816 */ /* 0x000fe40000000070 */
[----:B------:R-:W-:Y:S01]  /*1ea90*/  @P0 PRMT R141, R125, 0x5410, RZ ;  /* 0x000054107d8d0816 */ /* 0x000fe200000000ff */
[----:B------:R2:W-:Y:S01]  /*1eaa0*/  @!P6 STL.S16 [R1+0x10c], R172 ;  /* 0x00010cac0100e387 */ /* 0x0005e20000100600 */
[----:B------:R-:W-:Y:S01]  /*1eab0*/  @P4 PRMT R144, R112, 0x5410, RZ ;  /* 0x0000541070904816 */ /* 0x000fe200000000ff */
[----:B------:R-:W-:Y:S01]  /*1eac0*/  MUFU.EX2 R125, R184 ;  /* 0x000000b8007d7308 */ /* 0x000fe20000000800 */
[----:B------:R-:W-:Y:S01]  /*1ead0*/  ISETP.GT.U32.AND P0, PT, R191, UR9, PT ;  /* 0x00000009bf007c0c */ /* 0x000fe2000bf04070 */
[----:B------:R-:W3:Y:S01]  /*1eae0*/  LDSM.16.MT88.4 R112, [R209+0xb000] ;  /* 0x00b00000d170783b */ /* 0x000ee20000004200 */
[----:B------:R-:W-:Y:S02]  /*1eaf0*/  PRMT R3, R172, 0x7610, R3 ;  /* 0x00007610ac037816 */ /* 0x000fe40000000003 */
[----:B------:R-:W-:Y:S02]  /*1eb00*/  ISETP.GT.U32.AND P4, PT, R237, UR9, PT ;  /* 0x00000009ed007c0c */ /* 0x000fe4000bf84070 */
[----:B------:R-:W-:Y:S01]  /*1eb10*/  @!P6 PRMT R145, R3, 0x5410, RZ ;  /* 0x000054100391e816 */ /* 0x000fe200000000ff */
[----:B------:R-:W-:Y:S01]  /*1eb20*/  FADD.FTZ R3, R107, R127 ;  /* 0x0000007f6b037221 */ /* 0x000fe20000010000 */
[----:B------:R-:W-:Y:S02]  /*1eb30*/  ISETP.GT.U32.AND P6, PT, R216, UR9, PT ;  /* 0x00000009d8007c0c */ /* 0x000fe4000bfc4070 */
[----:B------:R-:W-:Y:S01]  /*1eb40*/  F2FP.BF16.F32.PACK_AB R107, R100, R107 ;  /* 0x0000006b646b723e */ /* 0x000fe200000010ff */
[----:B-1----:R-:W1:Y:S01]  /*1eb50*/  MUFU.EX2 R160, R182 ;  /* 0x000000b600a07308 */ /* 0x002e620000000800 */
[----:B--2---:R-:W-:Y:S01]  /*1eb60*/  IMAD.WIDE.U32 R172, R148, -0x326172a9, RZ ;  /* 0xcd9e8d5794ac7825 */ /* 0x004fe200078e00ff */
[----:B------:R-:W-:Y:S04]  /*1eb70*/  PRMT R148, R147, 0x7632, R148 ;  /* 0x0000763293947816 */ /* 0x000fe80000000094 */
[----:B------:R-:W-:Y:S01]  /*1eb80*/  LOP3.LUT R175, R124, UR15, R173, 0x96, !PT ;  /* 0x0000000f7caf7c12 */ /* 0x000fe2000f8e96ad */
[----:B------:R-:W-:Y:S01]  /*1eb90*/  FADD.FTZ R124, R100, R3 ;  /* 0x00000003647c7221 */ /* 0x000fe20000010000 */
[----:B------:R-:W-:Y:S02]  /*1eba0*/  FADD.FTZ R3, R132, R131 ;  /* 0x0000008384037221 */ /* 0x000fe40000010000 */
[----:B------:R-:W2:Y:S01]  /*1ebb0*/  MUFU.EX2 R173, R245 ;  /* 0x000000f500ad7308 */ /* 0x000ea20000000800 */
[----:B------:R-:W-:Y:S01]  /*1ebc0*/  PRMT R100, R133, 0x7632, R100 ;  /* 0x0000763285647816 */ /* 0x000fe20000000064 */
[----:B------:R-:W-:Y:S01]  /*1ebd0*/  FADD.FTZ R127, R150, R3 ;  /* 0x00000003967f7221 */ /* 0x000fe20000010000 */
[----:B------:R-:W-:Y:S01]  /*1ebe0*/  FADD.FTZ R3, R157, R134 ;  /* 0x000000869d037221 */ /* 0x000fe20000010000 */
[----:B------:R-:W-:Y:S02]  /*1ebf0*/  F2FP.BF16.F32.PACK_AB R157, R0, R157 ;  /* 0x0000009d009d723e */ /* 0x000fe400000010ff */
[----:B------:R-:W-:Y:S01]  /*1ec00*/  FADD.FTZ R120, R174, R127 ;  /* 0x0000007fae787221 */ /* 0x000fe20000010000 */
[----:B------:R-:W-:Y:S01]  /*1ec10*/  FADD.FTZ R131, R0, R3 ;  /* 0x0000000300837221 */ /* 0x000fe20000010000 */
[----:B------:R-:W-:Y:S01]  /*1ec20*/  FADD.FTZ R0, R158, R142 ;  /* 0x0000008e9e007221 */ /* 0x000fe20000010000 */
[----:B------:R-:W-:Y:S01]  /*1ec30*/  F2FP.BF16.F32.PACK_AB R158, R178, R158 ;  /* 0x0000009eb29e723e */ /* 0x000fe200000010ff */
[----:B------:R-:W-:Y:S01]  /*1ec40*/  FADD.FTZ R3, R164, R124 ;  /* 0x0000007ca4037221 */ /* 0x000fe20000010000 */
[-C--:B---3--:R-:W-:Y:S01]  /*1ec50*/  HMMA.16816.F32.BF16 R68, R108, R112.reuse, R68 ;  /* 0x000000706c44723c */ /* 0x088fe20000041844 */
[----:B------:R-:W3:Y:S02]  /*1ec60*/  MUFU.EX2 R124, R186 ;  /* 0x000000ba007c7308 */ /* 0x000ee40000000800 */
[----:B------:R-:W-:Y:S01]  /*1ec70*/  FADD.FTZ R178, R178, R0 ;  /* 0x00000000b2b27221 */ /* 0x000fe20000010000 */
[----:B------:R-:W-:Y:S01]  /*1ec80*/  F2FP.BF16.F32.PACK_AB R0, R163, R164 ;  /* 0x000000a4a300723e */ /* 0x000fe200000010ff */
[----:B------:R-:W-:Y:S01]  /*1ec90*/  FADD.FTZ R127, R161, R131 ;  /* 0x00000083a17f7221 */ /* 0x000fe20000010000 */
[----:B------:R-:W-:Y:S01]  /*1eca0*/  FADD.FTZ R163, R163, R3 ;  /* 0x00000003a3a37221 */ /* 0x000fe20000010000 */
[C---:B------:R-:W-:Y:S01]  /*1ecb0*/  F2FP.BF16.F32.PACK_AB R161, R126.reuse, R161 ;  /* 0x000000a17ea1723e */ /* 0x040fe200000010ff */
[C---:B------:R-:W-:Y:S03]  /*1ecc0*/  HMMA.16816.F32.BF16 R72, R116.reuse, R112, R72 ;  /* 0x000000707448723c */ /* 0x040fe60000041848 */
[----:B------:R-:W4:Y:S01]  /*1ecd0*/  MUFU.EX2 R164, R232 ;  /* 0x000000e800a47308 */ /* 0x000f220000000800 */
[----:B------:R-:W-:Y:S01]  /*1ece0*/  FADD.FTZ R127, R126, R127 ;  /* 0x0000007f7e7f7221 */ /* 0x000fe20000010000 */
[----:B-1----:R-:W-:Y:S01]  /*1ecf0*/  FADD.FTZ R126, R160, R178 ;  /* 0x000000b2a07e7221 */ /* 0x002fe20000010000 */
[C---:B------:R-:W-:Y:S01]  /*1ed00*/  F2FP.BF16.F32.PACK_AB R3, R162.reuse, R174 ;  /* 0x000000aea203723e */ /* 0x040fe200000010ff */
[----:B------:R-:W-:Y:S01]  /*1ed10*/  FADD.FTZ R162, R162, R120 ;  /* 0x00000078a2a27221 */ /* 0x000fe20000010000 */
[----:B--2---:R-:W-:Y:S01]  /*1ed20*/  FADD.FTZ R112, R173, R163 ;  /* 0x000000a3ad707221 */ /* 0x004fe20000010000 */
[----:B------:R-:W1:Y:S01]  /*1ed30*/  LDSM.16.MT88.4 R120, [R136+0x2000] ;  /* 0x002000008878783b */ /* 0x000e620000004200 */
[C---:B------:R-:W-:Y:S01]  /*1ed40*/  FADD.FTZ R174, R125.reuse, R126 ;  /* 0x0000007e7dae7221 */ /* 0x040fe20000010000 */
[----:B------:R-:W-:Y:S01]  /*1ed50*/  F2FP.BF16.F32.PACK_AB R160, R125, R160 ;  /* 0x000000a07da0723e */ /* 0x000fe200000010ff */
[----:B------:R-:W-:Y:S01]  /*1ed60*/  FADD.FTZ R125, R171, R112 ;  /* 0x00000070ab7d7221 */ /* 0x000fe20000010000 */
[----:B------:R-:W-:Y:S01]  /*1ed70*/  FADD.FTZ R113, R170, R162 ;  /* 0x000000a2aa717221 */ /* 0x000fe20000010000 */
[----:B---3--:R-:W-:Y:S01]  /*1ed80*/  FADD.FTZ R112, R124, R127 ;  /* 0x0000007f7c707221 */ /* 0x008fe20000010000 */
[C---:B------:R-:W-:Y:S01]  /*1ed90*/  F2FP.BF16.F32.PACK_AB R193, R105.reuse, R124 ;  /* 0x0000007c69c1723e */ /* 0x040fe200000010ff */
[-C--:B------:R-:W-:Y:S01]  /*1eda0*/  HMMA.16816.F32.BF16 R76, R116, R114.reuse, R76 ;  /* 0x00000072744c723c */ /* 0x080fe2000004184c */
[----:B------:R-:W-:Y:S02]  /*1edb0*/  STL [R1+0x160], R125 ;  /* 0x0001607d01007387 */ /* 0x000fe40000100800 */
[C---:B----4-:R-:W-:Y:S01]  /*1edc0*/  FADD.FTZ R113, R164.reuse, R113 ;  /* 0x00000071a4717221 */ /* 0x050fe20000010000 */
[----:B------:R-:W-:Y:S01]  /*1edd0*/  FADD.FTZ R105, R105, R112 ;  /* 0x0000007069697221 */ /* 0x000fe20000010000 */
[----:B------:R-:W2:Y:S01]  /*1ede0*/  LDSM.16.MT88.4 R124, [R209+0x9400] ;  /* 0x00940000d17c783b */ /* 0x000ea20000004200 */
[----:B------:R-:W-:Y:S02]  /*1edf0*/  F2FP.BF16.F32.PACK_AB R180, R171, R173 ;  /* 0x000000adabb4723e */ /* 0x000fe400000010ff */
[C---:B------:R-:W-:Y:S04]  /*1ee00*/  HMMA.16816.F32.BF16 R80, R108.reuse, R114, R80 ;  /* 0x000000726c50723c */ /* 0x040fe80000041850 */
[----:B------:R-:W-:Y:S01]  /*1ee10*/  SHF.R.U32.HI R162, RZ, 0x18, R198 ;  /* 0x00000018ffa27819 */ /* 0x000fe200000116c6 */
[----:B------:R3:W-:Y:S01]  /*1ee20*/  STL [R1+0x15c], R113 ;  /* 0x00015c7101007387 */ /* 0x0007e20000100800 */
[----:B------:R-:W-:Y:S02]  /*1ee30*/  F2FP.BF16.F32.PACK_AB R171, R164, R170 ;  /* 0x000000aaa4ab723e */ /* 0x000fe400000010ff */
[----:B------:R-:W-:Y:S01]  /*1ee40*/  LOP3.LUT R170, R233, 0xff, RZ, 0xc0, !PT ;  /* 0x000000ffe9aa7812 */ /* 0x000fe200078ec0ff */
[----:B------:R4:W-:Y:S01]  /*1ee50*/  STL [R1+0x164], R105 ;  /* 0x0001646901007387 */ /* 0x0009e20000100800 */
[----:B------:R-:W-:Y:S02]  /*1ee60*/  LOP3.LUT R164, R198, 0xff, RZ, 0xc0, !PT ;  /* 0x000000ffc6a47812 */ /* 0x000fe400078ec0ff */
[----:B------:R-:W-:Y:S01]  /*1ee70*/  PRMT R114, R170, 0x5410, R228 ;  /* 0x00005410aa727816 */ /* 0x000fe200000000e4 */
[----:B------:R2:W5:Y:S01]  /*1ee80*/  LDL.S16 R181, [R1+0xf4] ;  /* 0x0000f40001b57983 */ /* 0x0005620000100600 */
[----:B------:R-:W-:Y:S02]  /*1ee90*/  PRMT R163, R198, 0x7632, R163 ;  /* 0x00007632c6a37816 */ /* 0x000fe400000000a3 */
[----:B------:R-:W-:Y:S01]  /*1eea0*/  PRMT R112, R164, 0x5410, R229 ;  /* 0x00005410a4707816 */ /* 0x000fe200000000e5 */
[----:B------:R2:W5:Y:S01]  /*1eeb0*/  LDL.S16 R179, [R1+0xf0] ;  /* 0x0000f00001b37983 */ /* 0x0005620000100600 */
[----:B------:R-:W-:Y:S02]  /*1eec0*/  LOP3.LUT R163, R163, 0xff, RZ, 0xc0, !PT ;  /* 0x000000ffa3a37812 */ /* 0x000fe400078ec0ff */
[----:B------:R-:W-:Y:S01]  /*1eed0*/  PRMT R134, R135, 0x7632, R134 ;  /* 0x0000763287867816 */ /* 0x000fe20000000086 */
[----:B------:R2:W5:Y:S01]  /*1eee0*/  LDL.S16 R177, [R1+0xf8] ;  /* 0x0000f80001b17983 */ /* 0x0005620000100600 */
[----:B------:R-:W-:Y:S02]  /*1eef0*/  F2FP.BF16.F32.PACK_AB R132, R150, R132 ;  /* 0x000000849684723e */ /* 0x000fe400000010ff */
[----:B------:R-:W-:Y:S01]  /*1ef00*/  PRMT R150, R151, 0x7632, R150 ;  /* 0x0000763297967816 */ /* 0x000fe20000000096 */
[----:B------:R2:W5:Y:S01]  /*1ef10*/  LDL.S16 R185, [R1+0xe4] ;  /* 0x0000e40001b97983 */ /* 0x0005620000100600 */
[-C--:B-1----:R-:W-:Y:S03]  /*1ef20*/  HMMA.16816.F32.BF16 R84, R108, R120.reuse, R84 ;  /* 0x000000786c54723c */ /* 0x082fe60000041854 */
[--C-:B------:R-:W-:Y:S02]  /*1ef30*/  HSET2.LE.AND R112, R112, R214.reuse, PT ;  /* 0x000000d670707233 */ /* 0x100fe40003803000 */
[----:B---3--:R-:W-:Y:S02]  /*1ef40*/  PRMT R113, R249, 0x5410, R239 ;  /* 0x00005410f9717816 */ /* 0x008fe400000000ef */
[--C-:B------:R-:W-:Y:S01]  /*1ef50*/  HSET2.LE.AND R114, R114, R214.reuse, PT ;  /* 0x000000d672727233 */ /* 0x100fe20003803000 */
[C---:B------:R-:W-:Y:S04]  /*1ef60*/  HMMA.16816.F32.BF16 R88, R116.reuse, R120, R88 ;  /* 0x000000787458723c */ /* 0x040fe80000041858 */
[----:B------:R-:W-:Y:S02]  /*1ef70*/  LOP3.LUT R115, R113, 0xff00ff, RZ, 0xc0, !PT ;  /* 0x00ff00ff71737812 */ /* 0x000fe400078ec0ff */
[----:B------:R-:W-:Y:S02]  /*1ef80*/  PRMT R113, R163, 0x5410, R162 ;  /* 0x00005410a3717816 */ /* 0x000fe400000000a2 */
[-C--:B------:R-:W-:Y:S01]  /*1ef90*/  HMMA.16816.F32.BF16 R92, R116, R122.reuse, R92 ;  /* 0x0000007a745c723c */ /* 0x080fe2000004185c */
[----:B------:R1:W3:Y:S02]  /*1efa0*/  LDL.S16 R118, [R1+0xec] ;  /* 0x0000ec0001767983 */ /* 0x0002e40000100600 */
[C---:B------:R-:W-:Y:S01]  /*1efb0*/  IMAD.WIDE R116, R202.reuse, -0x70, R166 ;  /* 0xffffff90ca747825 */ /* 0x040fe200078e02a6 */
[----:B----4-:R-:W-:Y:S02]  /*1efc0*/  PRMT R105, R133, 0x5410, R100 ;  /* 0x0000541085697816 */ /* 0x010fe40000000064 */
[----:B------:R-:W-:Y:S02]  /*1efd0*/  SHF.R.U32.HI R121, RZ, 0x18, R199 ;  /* 0x00000018ff797819 */ /* 0x000fe400000116c7 */
[----:B------:R4:W-:Y:S01]  /*1efe0*/  STG.E.U16 desc[UR20][R116.64+0x12], R141 ;  /* 0x0000128d74007986 */ /* 0x0009e2000c101514 */
[----:B------:R-:W-:Y:S03]  /*1eff0*/  HMMA.16816.F32.BF16 R96, R108, R122, R96 ;  /* 0x0000007a6c60723c */ /* 0x000fe60000041860 */
[----:B------:R-:W1:Y:S01]  /*1f000*/  LDSM.16.MT88.4 R108, [R136+0x400] ;  /* 0x00040000886c783b */ /* 0x000e620000004200 */
[----:B------:R-:W-:Y:S01]  /*1f010*/  IMAD.WIDE R122, R202, 0x70, R116 ;  /* 0x00000070ca7a7825 */ /* 0x000fe200078e0274 */
[----:B------:R-:W-:Y:S02]  /*1f020*/  PRMT R129, R138, 0x5410, R121 ;  /* 0x000054108a817816 */ /* 0x000fe40000000079 */
[----:B------:R-:W-:Y:S02]  /*1f030*/  LOP3.LUT R112, R105, R112, RZ, 0xc0, !PT ;  /* 0x0000007069707212 */ /* 0x000fe400078ec0ff */
[----:B------:R-:W-:Y:S02]  /*1f040*/  PRMT R105, R135, 0x5410, R134 ;  /* 0x0000541087697816 */ /* 0x000fe40000000086 */
[----:B------:R2:W-:Y:S01]  /*1f050*/  STG.E.U16 desc[UR20][R116.64+0x10], R144 ;  /* 0x0000109074007986 */ /* 0x0005e2000c101514 */
[--C-:B------:R-:W-:Y:S02]  /*1f060*/  HSET2.LE.AND R113, R113, R214.reuse, PT ;  /* 0x000000d671717233 */ /* 0x100fe40003803000 */
[--C-:B------:R-:W-:Y:S01]  /*1f070*/  HSET2.LE.AND R115, R115, R214.reuse, PT ;  /* 0x000000d673737233 */ /* 0x100fe20003803000 */
[----:B------:R1:W-:Y:S01]  /*1f080*/  STG.E.U16 desc[UR20][R122.64+0x10], R145 ;  /* 0x000010917a007986 */ /* 0x0003e2000c101514 */
[----:B------:R-:W-:Y:S02]  /*1f090*/  PRMT R142, R137, 0x7632, R142 ;  /* 0x00007632898e7816 */ /* 0x000fe4000000008e */
[----:B------:R-:W-:Y:S02]  /*1f0a0*/  LOP3.LUT R113, R105, R113, RZ, 0xc0, !PT ;  /* 0x0000007169717212 */ /* 0x000fe400078ec0ff */
[----:B------:R-:W-:Y:S02]  /*1f0b0*/  PRMT R105, R147, 0x5410, R148 ;  /* 0x0000541093697816 */ /* 0x000fe40000000094 */
[----:B------:R-:W-:Y:S02]  /*1f0c0*/  LOP3.LUT R166, R224, 0xff, RZ, 0xc0, !PT ;  /* 0x000000ffe0a67812 */ /* 0x000fe400078ec0ff */
[----:B------:R-:W-:Y:S01]  /*1f0d0*/  LOP3.LUT R114, R105, R114, RZ, 0xc0, !PT ;  /* 0x0000007269727212 */ /* 0x000fe200078ec0ff */
[----:B----4-:R-:W-:Y:S01]  /*1f0e0*/  IMAD.WIDE.U32 R140, R168, -0x326172a9, RZ ;  /* 0xcd9e8d57a88c7825 */ /* 0x010fe200078e00ff */
[----:B------:R-:W-:Y:S02]  /*1f0f0*/  PRMT R105, R151, 0x5410, R150 ;  /* 0x0000541097697816 */ /* 0x000fe40000000096 */
[--C-:B------:R-:W-:Y:S02]  /*1f100*/  HSET2.LE.AND R129, R129, R214.reuse, PT ;  /* 0x000000d681817233 */ /* 0x100fe40003803000 */
[----:B------:R-:W-:Y:S02]  /*1f110*/  LOP3.LUT R120, R172, UR14, R141, 0x96, !PT ;  /* 0x0000000eac787c12 */ /* 0x000fe4000f8e968d */
[----:B------:R-:W-:Y:S02]  /*1f120*/  LOP3.LUT R115, R105, R115, RZ, 0xc0, !PT ;  /* 0x0000007369737212 */ /* 0x000fe400078ec0ff */
[----:B------:R-:W-:Y:S02]  /*1f130*/  PRMT R105, R137, 0x5410, R142 ;  /* 0x0000541089697816 */ /* 0x000fe4000000008e */
[----:B------:R-:W-:Y:S02]  /*1f140*/  PRMT R130, R166, 0x5410, R247 ;  /* 0x00005410a6827816 */ /* 0x000fe400000000f7 */
[----:B--2---:R-:W-:Y:S01]  /*1f150*/  LOP3.LUT R144, R120, 0xff, RZ, 0xc0, !PT ;  /* 0x000000ff78907812 */ /* 0x004fe200078ec0ff */
[-C--:B------:R-:W-:Y:S05]  /*1f160*/  HMMA.16816.F32.BF16 R4, R112, R124.reuse, R4 ;  /* 0x0000007c7004723c */ /* 0x080fea0000041804 */
[----:B------:R-:W-:Y:S02]  /*1f170*/  LOP3.LUT R128, R105, R128, RZ, 0xc0, !PT ;  /* 0x0000008069807212 */ /* 0x000fe400078ec0ff */
[----:B------:R-:W-:Y:S02]  /*1f180*/  PRMT R105, R139, 0x5410, R143 ;  /* 0x000054108b697816 */ /* 0x000fe4000000008f */
[----:B------:R-:W-:Y:S02]  /*1f190*/  LOP3.LUT R131, R152, 0xff00ff, RZ, 0xc0, !PT ;  /* 0x00ff00ff98837812 */ /* 0x000fe400078ec0ff */
[----:B------:R-:W-:Y:S02]  /*1f1a0*/  PRMT R152, R149, 0x7632, R152 ;  /* 0x0000763295987816 */ /* 0x000fe40000000098 */
[----:B------:R-:W-:Y:S02]  /*1f1b0*/  LOP3.LUT R129, R105, R129, RZ, 0xc0, !PT ;  /* 0x0000008169817212 */ /* 0x000fe400078ec0ff */
[--C-:B------:R-:W-:Y:S02]  /*1f1c0*/  HSET2.LE.AND R130, R130, R214.reuse, PT ;  /* 0x000000d682827233 */ /* 0x100fe40003803000 */
[----:B------:R-:W-:Y:S02]  /*1f1d0*/  PRMT R105, R149, 0x5410, R152 ;  /* 0x0000541095697816 */ /* 0x000fe40000000098 */
[----:B------:R-:W-:Y:S02]  /*1f1e0*/  HSET2.LE.AND R131, R131, R214, PT ;  /* 0x000000d683837233 */ /* 0x000fe40003803000 */
[----:B------:R-:W-:Y:S02]  /*1f1f0*/  LOP3.LUT R130, R105, R130, RZ, 0xc0, !PT ;  /* 0x0000008269827212 */ /* 0x000fe400078ec0ff */
[----:B------:R-:W-:Y:S02]  /*1f200*/  LOP3.LUT R105, R120, 0xffff, RZ, 0xc0, !PT ;  /* 0x0000ffff78697812 */ /* 0x000fe400078ec0ff */
[----:B------:R-:W-:Y:S02]  /*1f210*/  LOP3.LUT R131, R154, R131, RZ, 0xc0, !PT ;  /* 0x000000839a837212 */ /* 0x000fe400078ec0ff */
[----:B------:R-:W-:Y:S02]  /*1f220*/  SHF.R.U32.HI R105, RZ, 0x8, R105 ;  /* 0x00000008ff697819 */ /* 0x000fe40000011669 */
[----:B-1----:R-:W-:Y:S03]  /*1f230*/  PRMT R145, R156, 0x7632, R145 ;  /* 0x000076329c917816 */ /* 0x002fe60000000091 */
[C---:B------:R-:W-:Y:S08]  /*1f240*/  HMMA.16816.F32.BF16 R8, R128.reuse, R124, R8 ;  /* 0x0000007c8008723c */ /* 0x040ff00000041808 */
[-C--:B------:R-:W-:Y:S08]  /*1f250*/  HMMA.16816.F32.BF16 R12, R128, R126.reuse, R12 ;  /* 0x0000007e800c723c */ /* 0x080ff0000004180c */
[C---:B------:R-:W-:Y:S08]  /*1f260*/  HMMA.16816.F32.BF16 R16, R112.reuse, R126, R16 ;  /* 0x0000007e7010723c */ /* 0x040ff00000041810 */
[-C--:B------:R-:W-:Y:S08]  /*1f270*/  HMMA.16816.F32.BF16 R20, R112, R108.reuse, R20 ;  /* 0x0000006c7014723c */ /* 0x080ff00000041814 */
[C---:B------:R-:W-:Y:S08]  /*1f280*/  HMMA.16816.F32.BF16 R24, R128.reuse, R108, R24 ;  /* 0x0000006c8018723c */ /* 0x040ff00000041818 */
[-C--:B------:R-:W-:Y:S08]  /*1f290*/  HMMA.16816.F32.BF16 R28, R128, R110.reuse, R28 ;  /* 0x0000006e801c723c */ /* 0x080ff0000004181c */
[C---:B------:R-:W-:Y:S04]  /*1f2a0*/  HMMA.16816.F32.BF16 R32, R112.reuse, R110, R32 ;  /* 0x0000006e7020723c */ /* 0x040fe80000041820 */
[----:B-----5:R-:W-:Y:S02]  /*1f2b0*/  @P0 HFMA2.BF16_V2 R181, -RZ.H0_H0, RZ.H0_H0, -R146.H0_H0 ;  /* 0x200000ffffb50231 */ /* 0x020fe40000340992 */
[----:B------:R-:W-:Y:S03]  /*1f2c0*/  @P6 HFMA2.BF16_V2 R179, -RZ.H0_H0, RZ.H0_H0, -R154.H1_H1 ;  /* 0x200000ffffb36231 */ /* 0x000fe6000036099a */
[----:B------:R1:W-:Y:S01]  /*1f2d0*/  @P0 STL.S16 [R1+0xf4], R181 ;  /* 0x0000f4b501000387 */ /* 0x0003e20000100600 */
[----:B------:R-:W-:Y:S02]  /*1f2e0*/  PRMT R116, R181, 0x7610, R116 ;  /* 0x00007610b5747816 */ /* 0x000fe40000000074 */
[----:B------:R-:W-:Y:S01]  /*1f2f0*/  PRMT R154, R154, 0x7632, R154 ;  /* 0x000076329a9a7816 */ /* 0x000fe2000000009a */
[----:B------:R2:W-:Y:S01]  /*1f300*/  @P6 STL.S16 [R1+0xf0], R179 ;  /* 0x0000f0b301006387 */ /* 0x0005e20000100600 */
[----:B------:R-:W-:Y:S02]  /*1f310*/  @P0 PRMT R146, R116, 0x5410, RZ ;  /* 0x0000541074920816 */ /* 0x000fe400000000ff */
[----:B------:R-:W-:Y:S01]  /*1f320*/  ISETP.LE.U32.AND P0, PT, R144, UR9, PT ;  /* 0x0000000990007c0c */ /* 0x000fe2000bf03070 */
[----:B------:R4:W5:Y:S01]  /*1f330*/  LDL.S16 R184, [R1+0xe8] ;  /* 0x0000e80001b87983 */ /* 0x0009620000100600 */
[----:B------:R-:W-:Y:S02]  /*1f340*/  PRMT R117, R179, 0x7610, R117 ;  /* 0x00007610b3757816 */ /* 0x000fe40000000075 */
[----:B------:R-:W-:Y:S01]  /*1f350*/  LOP3.LUT R116, R105, 0xffff, RZ, 0xc0, !PT ;  /* 0x0000ffff69747812 */ /* 0x000fe200078ec0ff */
[----:B------:R4:W4:Y:S01]  /*1f360*/  LDL.S16 R167, [R1+0xe0] ;  /* 0x0000e00001a77983 */ /* 0x0009220000100600 */
[----:B------:R-:W-:Y:S02]  /*1f370*/  @P6 PRMT R154, R117, 0x5410, RZ ;  /* 0x00005410759a6816 */ /* 0x000fe400000000ff */
[----:B------:R-:W-:Y:S01]  /*1f380*/  ISETP.LE.U32.AND P6, PT, R116, UR9, PT ;  /* 0x0000000974007c0c */ /* 0x000fe2000bfc3070 */
[----:B------:R2:W-:Y:S04]  /*1f390*/  STG.E.U16 desc[UR20][R122.64+0x12], R146 ;  /* 0x000012927a007986 */ /* 0x0005e8000c101514 */
[--C-:B------:R-:W-:Y:S02]  /*1f3a0*/  @!P0 HFMA2.BF16_V2 R177, -RZ.H0_H0, RZ.H0_H0, -R156.reuse.H0_H0 ;  /* 0x200000ffffb18231 */ /* 0x100fe4000034099c */
[----:B---3--:R-:W-:Y:S03]  /*1f3b0*/  @P4 HFMA2.BF16_V2 R118, -RZ.H0_H0, RZ.H0_H0, -R153.H0_H0 ;  /* 0x200000ffff764231 */ /* 0x008fe60000340999 */
[----:B------:R-:W-:Y:S03]  /*1f3c0*/  PRMT R168, R177, 0x7610, R168 ;  /* 0x00007610b1a87816 */ /* 0x000fe600000000a8 */
[----:B------:R-:W-:Y:S01]  /*1f3d0*/  @!P6 HFMA2.BF16_V2 R185, -RZ.H0_H0, RZ.H0_H0, -R156.H1_H1 ;  /* 0x200000ffffb9e231 */ /* 0x000fe2000036099c */
[----:B------:R-:W-:Y:S01]  /*1f3e0*/  @P4 STL.S16 [R1+0xec], R118 ;  /* 0x0000ec7601004387 */ /* 0x000fe20000100600 */
[----:B------:R-:W-:Y:S03]  /*1f3f0*/  PRMT R178, R118, 0x7610, R178 ;  /* 0x0000761076b27816 */ /* 0x000fe600000000b2 */
[----:B------:R-:W-:Y:S01]  /*1f400*/  PRMT R183, R185, 0x7610, R183 ;  /* 0x00007610b9b77816 */ /* 0x000fe200000000b7 */
[----:B-1----:R1:W3:Y:S01]  /*1f410*/  LDL.S16 R181, [R1+0xd4] ;  /* 0x0000d40001b57983 */ /* 0x0022e20000100600 */
[----:B------:R-:W-:Y:S02]  /*1f420*/  @P4 PRMT R153, R178, 0x5410, RZ ;  /* 0x00005410b2994816 */ /* 0x000fe400000000ff */
[----:B------:R-:W-:Y:S01]  /*1f430*/  ISETP.GT.U32.AND P4, PT, R207, UR9, PT ;  /* 0x00000009cf007c0c */ /* 0x000fe2000bf84070 */
[----:B--2---:R1:W2:Y:S01]  /*1f440*/  LDL.S16 R179, [R1+0xd0] ;  /* 0x0000d00001b37983 */ /* 0x0042a20000100600 */
[----:B------:R-:W-:Y:S03]  /*1f450*/  @!P6 PRMT R145, R183, 0x5410, RZ ;  /* 0x00005410b791e816 */ /* 0x000fe600000000ff */
[----:B------:R1:W2:Y:S01]  /*1f460*/  LDL.S16 R178, [R1+0xcc] ;  /* 0x0000cc0001b27983 */ /* 0x0002a20000100600 */
[----:B------:R-:W-:Y:S01]  /*1f470*/  IMAD.WIDE R122, R202, -0x70, R122 ;  /* 0xffffff90ca7a7825 */ /* 0x000fe200078e027a */
[----:B------:R-:W-:Y:S02]  /*1f480*/  PRMT R146, R156, 0x7610, R146 ;  /* 0x000076109c927816 */ /* 0x000fe40000000092 */
[----:B------:R-:W1:Y:S01]  /*1f490*/  LDSM.16.MT88.4 R116, [R209+0xa400] ;  /* 0x00a40000d174783b */ /* 0x000e620000004200 */
[----:B------:R-:W-:Y:S07]  /*1f4a0*/  @!P0 PRMT R146, R168, 0x5410, RZ ;  /* 0x00005410a8928816 */ /* 0x000fee00000000ff */
[----:B------:R1:W-:Y:S01]  /*1f4b0*/  @!P0 STL.S16 [R1+0xf8], R177 ;  /* 0x0000f8b101008387 */ /* 0x0003e20000100600 */
[----:B------:R-:W-:Y:S03]  /*1f4c0*/  ISETP.LE.U32.AND P0, PT, R164, UR9, PT ;  /* 0x00000009a4007c0c */ /* 0x000fe6000bf03070 */
[----:B------:R2:W2:Y:S04]  /*1f4d0*/  LDL.S16 R168, [R1+0xd8] ;  /* 0x0000d80001a87983 */ /* 0x0004a80000100600 */
[----:B------:R2:W-:Y:S04]  /*1f4e0*/  STG.E.U16 desc[UR20][R196.64+0x10], R153 ;  /* 0x00001099c4007986 */ /* 0x0005e8000c101514 */
[----:B-1----:R1:W2:Y:S04]  /*1f4f0*/  LDL.S16 R177, [R1+0xdc] ;  /* 0x0000dc0001b17983 */ /* 0x0022a80000100600 */
[----:B------:R-:W-:Y:S01]  /*1f500*/  @!P6 STL.S16 [R1+0xe4], R185 ;  /* 0x0000e4b90100e387 */ /* 0x000fe20000100600 */
[----:B------:R-:W-:Y:S01]  /*1f510*/  ISETP.LE.U32.AND P6, PT, R162, UR9, PT ;  /* 0x00000009a2007c0c */ /* 0x000fe2000bfc3070 */
[-C--:B------:R-:W-:Y:S08]  /*1f520*/  HMMA.16816.F32.BF16 R36, R112, R116.reuse, R36 ;  /* 0x000000747024723c */ /* 0x080ff00000041824 */
[C---:B------:R-:W-:Y:S08]  /*1f530*/  HMMA.16816.F32.BF16 R40, R128.reuse, R116, R40 ;  /* 0x000000748028723c */ /* 0x040ff00000041828 */
[-C--:B------:R-:W-:Y:S08]  /*1f540*/  HMMA.16816.F32.BF16 R44, R128, R118.reuse, R44 ;  /* 0x00000076802c723c */ /* 0x080ff0000004182c */
[C---:B------:R-:W-:Y:S04]  /*1f550*/  HMMA.16816.F32.BF16 R48, R112.reuse, R118, R48 ;  /* 0x000000767030723c */ /* 0x040fe80000041830 */
[----:B-----5:R-:W-:Y:S02]  /*1f560*/  @P4 HFMA2.BF16_V2 R184, -RZ.H0_H0, RZ.H0_H0, -R155.H0_H0 ;  /* 0x200000ffffb84231 */ /* 0x020fe4000034099b */
[----:B----4-:R-:W-:Y:S03]  /*1f570*/  @!P0 HFMA2.BF16_V2 R167, -RZ.H0_H0, RZ.H0_H0, -R133.H0_H0 ;  /* 0x200000ffffa78231 */ /* 0x010fe60000340985 */
[----:B------:R-:W-:Y:S01]  /*1f580*/  @P4 STL.S16 [R1+0xe8], R184 ;  /* 0x0000e8b801004387 */ /* 0x000fe20000100600 */
[----:B------:R-:W-:Y:S03]  /*1f590*/  PRMT R182, R184, 0x7610, R182 ;  /* 0x00007610b8b67816 */ /* 0x000fe600000000b6 */
[----:B------:R4:W-:Y:S01]  /*1f5a0*/  @!P0 STL.S16 [R1+0xe0], R167 ;  /* 0x0000e0a701008387 */ /* 0x0009e20000100600 */
[----:B------:R-:W-:Y:S02]  /*1f5b0*/  PRMT R108, R167, 0x7610, R108 ;  /* 0x00007610a76c7816 */ /* 0x000fe4000000006c */
[----:B------:R-:W-:Y:S02]  /*1f5c0*/  @P4 PRMT R155, R182, 0x5410, RZ ;  /* 0x00005410b69b4816 */ /* 0x000fe400000000ff */
[----:B------:R-:W-:Y:S02]  /*1f5d0*/  ISETP.LE.U32.AND P4, PT, R163, UR9, PT ;  /* 0x00000009a3007c0c */ /* 0x000fe4000bf83070 */
[----:B------:R-:W-:Y:S01]  /*1f5e0*/  @!P0 PRMT R133, R108, 0x5410, RZ ;  /* 0x000054106c858816 */ /* 0x000fe200000000ff */
[----:B------:R5:W-:Y:S01]  /*1f5f0*/  STG.E.U16 desc[UR20][R196.64+0x12], R155 ;  /* 0x0000129bc4007986 */ /* 0x000be2000c101514 */
[----:B------:R-:W-:Y:S02]  /*1f600*/  ISETP.LE.U32.AND P0, PT, R106, UR9, PT ;  /* 0x000000096a007c0c */ /* 0x000fe4000bf03070 */
[----:B------:R-:W-:Y:S01]  /*1f610*/  PRMT R163, R250, 0x7773, RZ ;  /* 0x00007773faa37816 */ /* 0x000fe200000000ff */
[----:B------:R-:W1:Y:S01]  /*1f620*/  LDSM.16.MT88.4 R108, [R136+0x1400] ;  /* 0x00140000886c783b */ /* 0x000e620000004200 */
[----:B---3--:R-:W-:Y:S07]  /*1f630*/  @!P5 HFMA2.BF16_V2 R181, -RZ.H0_H0, RZ.H0_H0, -R100.H0_H0 ;  /* 0x200000ffffb5d231 */ /* 0x008fee0000340964 */
[----:B------:R3:W-:Y:S01]  /*1f640*/  STG.E.U16 desc[UR20][R194.64+0x20], R133 ;  /* 0x00002085c2007986 */ /* 0x0007e2000c101514 */
[----:B--2---:R-:W-:Y:S01]  /*1f650*/  @!P4 HFMA2.BF16_V2 R179, -RZ.H0_H0, RZ.H0_H0, -R135.H0_H0 ;  /* 0x200000ffffb3c231 */ /* 0x004fe20000340987 */
[----:B------:R-:W-:Y:S02]  /*1f660*/  PRMT R153, R181, 0x7610, R153 ;  /* 0x00007610b5997816 */ /* 0x000fe40000000099 */
[----:B----4-:R4:W2:Y:S02]  /*1f670*/  LDL.S16 R167, [R1+0xc8] ;  /* 0x0000c80001a77983 */ /* 0x0108a40000100600 */
[----:B------:R-:W-:Y:S01]  /*1f680*/  PRMT R126, R179, 0x7610, R126 ;  /* 0x00007610b37e7816 */ /* 0x000fe2000000007e */
[----:B------:R-:W-:Y:S01]  /*1f690*/  @!P6 HFMA2.BF16_V2 R178, -RZ.H0_H0, RZ.H0_H0, -R134.H0_H0 ;  /* 0x200000ffffb2e231 */ /* 0x000fe20000340986 */
[----:B------:R-:W-:Y:S01]  /*1f6a0*/  @!P5 PRMT R100, R153, 0x5410, RZ ;  /* 0x000054109964d816 */ /* 0x000fe200000000ff */
[----:B------:R-:W-:Y:S01]  /*1f6b0*/  @!P5 STL.S16 [R1+0xd4], R181 ;  /* 0x0000d4b50100d387 */ /* 0x000fe20000100600 */
[----:B------:R-:W-:Y:S02]  /*1f6c0*/  @!P4 PRMT R135, R126, 0x5410, RZ ;  /* 0x000054107e87c816 */ /* 0x000fe400000000ff */
[----:B------:R-:W-:Y:S01]  /*1f6d0*/  ISETP.LE.U32.AND P5, PT, R121, UR9, PT ;  /* 0x0000000979007c0c */ /* 0x000fe2000bfa3070 */
[----:B------:R-:W-:Y:S01]  /*1f6e0*/  @!P4 STL.S16 [R1+0xd0], R179 ;  /* 0x0000d0b30100c387 */ /* 0x000fe20000100600 */
[----:B------:R-:W-:Y:S02]  /*1f6f0*/  ISETP.LE.U32.AND P4, PT, R138, UR9, PT ;  /* 0x000000098a007c0c */ /* 0x000fe4000bf83070 */
[----:B------:R-:W-:Y:S01]  /*1f700*/  PRMT R106, R178, 0x7610, R106 ;  /* 0x00007610b26a7816 */ /* 0x000fe2000000006a */
[----:B------:R-:W-:Y:S01]  /*1f710*/  @!P6 STL.S16 [R1+0xcc], R178 ;  /* 0x0000ccb20100e387 */ /* 0x000fe20000100600 */
[----:B------:R-:W-:Y:S02]  /*1f720*/  PRMT R121, R250, 0x7771, RZ ;  /* 0x00007771fa797816 */ /* 0x000fe400000000ff */
[----:B------:R-:W-:Y:S01]  /*1f730*/  @!P6 PRMT R134, R106, 0x5410, RZ ;  /* 0x000054106a86e816 */ /* 0x000fe200000000ff */
[----:B------:R4:W4:Y:S01]  /*1f740*/  LDL.S16 R162, [R1+0xb4] ;  /* 0x0000b40001a27983 */ /* 0x0009220000100600 */
[----:B------:R-:W-:Y:S01]  /*1f750*/  @!P3 HFMA2.BF16_V2 R168, -RZ.H0_H0, RZ.H0_H0, -R142.H0_H0 ;  /* 0x200000ffffa8b231 */ /* 0x000fe2000034098e */
[----:B------:R-:W-:Y:S01]  /*1f760*/  ISETP.LE.U32.AND P6, PT, R170, UR9, PT ;  /* 0x00000009aa007c0c */ /* 0x000fe2000bfc3070 */
[----:B------:R-:W-:Y:S01]  /*1f770*/  IMAD.MOV.U32 R106, RZ, RZ, R250 ;  /* 0x000000ffff6a7224 */ /* 0x000fe200078e00fa */
[----:B------:R2:W4:Y:S01]  /*1f780*/  LDL.S16 R126, [R1+0xc4] ;  /* 0x0000c400017e7983 */ /* 0x0005220000100600 */
[----:B-----5:R-:W-:Y:S02]  /*1f790*/  PRMT R155, R250, 0x7772, RZ ;  /* 0x00007772fa9b7816 */ /* 0x020fe400000000ff */
[----:B------:R-:W-:Y:S01]  /*1f7a0*/  PRMT R164, R168, 0x7610, R164 ;  /* 0x00007610a8a47816 */ /* 0x000fe200000000a4 */
[----:B------:R2:W5:Y:S01]  /*1f7b0*/  LDL.S16 R153, [R1+0xc0] ;  /* 0x0000c00001997983 */ /* 0x0005620000100600 */
[----:B------:R-:W-:Y:S02]  /*1f7c0*/  LOP3.LUT R106, R106, 0xff, RZ, 0xc0, !PT ;  /* 0x000000ff6a6a7812 */ /* 0x000fe400078ec0ff */
[----:B------:R-:W-:Y:S01]  /*1f7d0*/  @!P3 PRMT R142, R164, 0x5410, RZ ;  /* 0x00005410a48eb816 */ /* 0x000fe200000000ff */
[----:B------:R-:W-:Y:S01]  /*1f7e0*/  STG.E.U16 desc[UR20][R194.64+0x22], R100 ;  /* 0x00002264c2007986 */ /* 0x000fe2000c101514 */
[-C--:B-1----:R-:W-:Y:S03]  /*1f7f0*/  HMMA.16816.F32.BF16 R52, R112, R108.reuse, R52 ;  /* 0x0000006c7034723c */ /* 0x082fe60000041834 */
[----:B------:R-:W-:Y:S01]  /*1f800*/  STG.E.U16 desc[UR20][R122.64+0x20], R135 ;  /* 0x000020877a007986 */ /* 0x000fe2000c101514 */
[----:B------:R-:W-:Y:S02]  /*1f810*/  PRMT R164, R140, 0x7772, RZ ;  /* 0x000077728ca47816 */ /* 0x000fe400000000ff */
[----:B---3--:R-:W-:Y:S01]  /*1f820*/  PRMT R133, R107, 0x7632, R133 ;  /* 0x000076326b857816 */ /* 0x008fe20000000085 */
[----:B------:R1:W-:Y:S01]  /*1f830*/  STG.E.U16 desc[UR20][R122.64+0x22], R134 ;  /* 0x000022867a007986 */ /* 0x0003e2000c101514 */
[----:B------:R-:W-:Y:S01]  /*1f840*/  @!P0 HFMA2.BF16_V2 R177, -RZ.H0_H0, RZ.H0_H0, -R137.H0_H0 ;  /* 0x200000ffffb18231 */ /* 0x000fe20000340989 */
[C---:B------:R-:W-:Y:S04]  /*1f850*/  HMMA.16816.F32.BF16 R56, R128.reuse, R108, R56 ;  /* 0x0000006c8038723c */ /* 0x040fe80000041838 */
[----:B------:R-:W-:Y:S01]  /*1f860*/  @!P0 STL.S16 [R1+0xdc], R177 ;  /* 0x0000dcb101008387 */ /* 0x000fe20000100600 */
[----:B------:R-:W-:Y:S03]  /*1f870*/  PRMT R127, R177, 0x7610, R127 ;  /* 0x00007610b17f7816 */ /* 0x000fe6000000007f */
[----:B------:R3:W-:Y:S01]  /*1f880*/  @!P3 STL.S16 [R1+0xd8], R168 ;  /* 0x0000d8a80100b387 */ /* 0x0007e20000100600 */
[----:B------:R-:W-:Y:S01]  /*1f890*/  @!P0 PRMT R137, R127, 0x5410, RZ ;  /* 0x000054107f898816 */ /* 0x000fe200000000ff */
[-C--:B------:R-:W-:Y:S03]  /*1f8a0*/  HMMA.16816.F32.BF16 R60, R128, R110.reuse, R60 ;  /* 0x0000006e803c723c */ /* 0x080fe6000004183c */
[----:B------:R-:W-:Y:S02]  /*1f8b0*/  ISETP.GT.U32.AND P0, PT, R228, UR9, PT ;  /* 0x00000009e4007c0c */ /* 0x000fe4000bf04070 */
[----:B------:R-:W-:Y:S03]  /*1f8c0*/  ISETP.GT.U32.AND P3, PT, R249, UR9, PT ;  /* 0x00000009f9007c0c */ /* 0x000fe6000bf64070 */
[C---:B------:R-:W-:Y:S01]  /*1f8d0*/  HMMA.16816.F32.BF16 R64, R112.reuse, R110, R64 ;  /* 0x0000006e7040723c */ /* 0x040fe20000041840 */
[----:B------:R-:W-:Y:S03]  /*1f8e0*/  LDSM.16.MT88.4 R108, [R136+0x2400] ;  /* 0x00240000886c783b */ /* 0x000fe60000004200 */
[----:B-1----:R-:W-:Y:S01]  /*1f8f0*/  IMAD.WIDE R122, R202, 0x70, R122 ;  /* 0x00000070ca7a7825 */ /* 0x002fe200078e027a */
[----:B------:R-:W-:Y:S04]  /*1f900*/  PRMT R134, R132, 0x7632, R134 ;  /* 0x0000763284867816 */ /* 0x000fe80000000086 */
[----:B------:R-:W-:Y:S04]  /*1f910*/  STG.E.U16 desc[UR20][R122.64+0x22], R142 ;  /* 0x0000228e7a007986 */ /* 0x000fe8000c101514 */
[----:B------:R-:W-:Y:S01]  /*1f920*/  STG.E.U16 desc[UR20][R122.64+0x20], R137 ;  /* 0x000020897a007986 */ /* 0x000fe2000c101514 */
[----:B--2---:R-:W-:Y:S05]  /*1f930*/  @!P4 HFMA2.BF16_V2 R167, -RZ.H0_H0, RZ.H0_H0, -R139.H0_H0 ;  /* 0x200000ffffa7c231 */ /* 0x004fea000034098b */
[----:B------:R1:W-:Y:S01]  /*1f940*/  @!P4 STL.S16 [R1+0xc8], R167 ;  /* 0x0000c8a70100c387 */ /* 0x0003e20000100600 */
[----:B------:R-:W-:Y:S03]  /*1f950*/  PRMT R116, R167, 0x7610, R116 ;  /* 0x00007610a7747816 */ /* 0x000fe60000000074 */
[----:B------:R2:W2:Y:S01]  /*1f960*/  LDL.S16 R138, [R1+0xbc] ;  /* 0x0000bc00018a7983 */ /* 0x0004a20000100600 */
[----:B------:R-:W-:Y:S02]  /*1f970*/  @!P4 PRMT R139, R116, 0x5410, RZ ;  /* 0x00005410748bc816 */ /* 0x000fe400000000ff */
[----:B------:R-:W-:Y:S01]  /*1f980*/  ISETP.GT.U32.AND P4, PT, R239, UR9, PT ;  /* 0x00000009ef007c0c */ /* 0x000fe2000bf84070 */
[----:B------:R2:W2:Y:S01]  /*1f990*/  LDL.S16 R127, [R1+0xb8] ;  /* 0x0000b800017f7983 */ /* 0x0004a20000100600 */
[----:B----4-:R-:W-:Y:S03]  /*1f9a0*/  @!P5 HFMA2.BF16_V2 R162, -RZ.H0_H0, RZ.H0_H0, -R143.H0_H0 ;  /* 0x200000ffffa2d231 */ /* 0x010fe6000034098f */
[----:B------:R4:W4:Y:S01]  /*1f9b0*/  LDL.S16 R170, [R1+0xa8] ;  /* 0x0000a80001aa7983 */ /* 0x0009220000100600 */
[----:B------:R-:W-:Y:S03]  /*1f9c0*/  @!P6 HFMA2.BF16_V2 R126, -RZ.H0_H0, RZ.H0_H0, -R147.H0_H0 ;  /* 0x200000ffff7ee231 */ /* 0x000fe60000340993 */
[----:B---3--:R3:W3:Y:S01]  /*1f9d0*/  LDL.S16 R168, [R1+0x9c] ;  /* 0x00009c0001a87983 */ /* 0x0086e20000100600 */
[----:B------:R-:W-:Y:S01]  /*1f9e0*/  PRMT R173, R162, 0x7610, R173 ;  /* 0x00007610a2ad7816 */ /* 0x000fe200000000ad */
[----:B-----5:R-:W-:Y:S02]  /*1f9f0*/  @P0 HFMA2.BF16_V2 R153, -RZ.H0_H0, RZ.H0_H0, -R148.H0_H0 ;  /* 0x200000ffff990231 */ /* 0x020fe40000340994 */
[----:B------:R-:W5:Y:S01]  /*1fa00*/  LDSM.16.MT88.4 R116, [R209+0xb400] ;  /* 0x00b40000d174783b */ /* 0x000f620000004200 */
[----:B------:R-:W-:Y:S02]  /*1fa10*/  @!P5 PRMT R143, R173, 0x5410, RZ ;  /* 0x00005410ad8fd816 */ /* 0x000fe400000000ff */
[----:B------:R-:W-:Y:S02]  /*1fa20*/  PRMT R172, R126, 0x7610, R172 ;  /* 0x000076107eac7816 */ /* 0x000fe400000000ac */
[----:B-1----:R-:W-:Y:S02]  /*1fa30*/  PRMT R167, R140, 0x7773, RZ ;  /* 0x000077738ca77816 */ /* 0x002fe400000000ff */
[----:B------:R-:W-:Y:S01]  /*1fa40*/  @!P6 PRMT R147, R172, 0x5410, RZ ;  /* 0x00005410ac93e816 */ /* 0x000fe200000000ff */
[----:B------:R1:W-:Y:S01]  /*1fa50*/  @!P5 STL.S16 [R1+0xb4], R162 ;  /* 0x0000b4a20100d387 */ /* 0x0003e20000100600 */
[----:B------:R-:W-:Y:S02]  /*1fa60*/  ISETP.GT.U32.AND P5, PT, R247, UR9, PT ;  /* 0x00000009f7007c0c */ /* 0x000fe4000bfa4070 */
[----:B------:R-:W-:Y:S01]  /*1fa70*/  PRMT R100, R153, 0x7610, R100 ;  /* 0x0000761099647816 */ /* 0x000fe20000000064 */
[----:B------:R5:W-:Y:S01]  /*1fa80*/  @!P6 STL.S16 [R1+0xc4], R126 ;  /* 0x0000c47e0100e387 */ /* 0x000be20000100600 */
[----:B------:R-:W-:Y:S02]  /*1fa90*/  ISETP.LE.U32.AND P6, PT, R166, UR9, PT ;  /* 0x00000009a6007c0c */ /* 0x000fe4000bfc3070 */
[----:B------:R-:W-:Y:S01]  /*1faa0*/  @P0 PRMT R148, R100, 0x5410, RZ ;  /* 0x0000541064940816 */ /* 0x000fe200000000ff */
[----:B------:R5:W-:Y:S01]  /*1fab0*/  @P0 STL.S16 [R1+0xc0], R153 ;  /* 0x0000c09901000387 */ /* 0x000be20000100600 */
[----:B------:R-:W-:Y:S02]  /*1fac0*/  LOP3.LUT R100, R165, 0xff, RZ, 0xc0, !PT ;  /* 0x000000ffa5647812 */ /* 0x000fe400078ec0ff */
[----:B------:R-:W-:Y:S01]  /*1fad0*/  ISETP.GT.U32.AND P0, PT, R121, UR9, PT ;  /* 0x0000000979007c0c */ /* 0x000fe2000bf04070 */
[----:B------:R-:W-:Y:S04]  /*1fae0*/  STG.E.U16 desc[UR20][R196.64+0x20], R139 ;  /* 0x0000208bc4007986 */ /* 0x000fe8000c101514 */
[----:B------:R-:W-:Y:S04]  /*1faf0*/  STG.E.U16 desc[UR20][R196.64+0x22], R143 ;  /* 0x0000228fc4007986 */ /* 0x000fe8000c101514 */
[----:B------:R-:W-:Y:S04]  /*1fb00*/  STG.E.U16 desc[UR20][R194.64+0x30], R147 ;  /* 0x00003093c2007986 */ /* 0x000fe8000c101514 */
[----:B------:R-:W-:Y:S01]  /*1fb10*/  STG.E.U16 desc[UR20][R194.64+0x32], R148 ;  /* 0x00003294c2007986 */ /* 0x000fe2000c101514 */
[----:B-1----:R-:W-:Y:S01]  /*1fb20*/  PRMT R162, R140, 0x7771, RZ ;  /* 0x000077718ca27816 */ /* 0x002fe200000000ff */
[----:B-----5:R-:W-:Y:S02]  /*1fb30*/  IMAD.MOV.U32 R126, RZ, RZ, R140 ;  /* 0x000000ffff7e7224 */ /* 0x020fe400078e008c */
[----:B------:R-:W-:Y:S01]  /*1fb40*/  IMAD.WIDE.U32 R140, R206, -0x2daee0ad, RZ ;  /* 0xd2511f53ce8c7825 */ /* 0x000fe200078e00ff */
[-C--:B------:R-:W-:Y:S03]  /*1fb50*/  HMMA.16816.F32.BF16 R68, R112, R116.reuse, R68 ;  /* 0x000000747044723c */ /* 0x080fe60000041844 */
[----:B------:R-:W-:Y:S02]  /*1fb60*/  PRMT R153, R106, 0x5410, R121 ;  /* 0x000054106a997816 */ /* 0x000fe40000000079 */
[----:B------:R-:W-:Y:S02]  /*1fb70*/  LOP3.LUT R135, R230, UR11, R141, 0x96, !PT ;  /* 0x0000000be6877c12 */ /* 0x000fe4000f8e968d */
[----:B------:R-:W-:Y:S01]  /*1fb80*/  PRMT R121, R165, 0x7632, R121 ;  /* 0x00007632a5797816 */ /* 0x000fe20000000079 */
[C---:B------:R-:W-:Y:S04]  /*1fb90*/  HMMA.16816.F32.BF16 R72, R128.reuse, R116, R72 ;  /* 0x000000748048723c */ /* 0x040fe80000041848 */
[----:B------:R-:W-:Y:S01]  /*1fba0*/  IMAD.WIDE R116, R202, -0x70, R122 ;  /* 0xffffff90ca747825 */ /* 0x000fe200078e027a */
[----:B------:R-:W-:Y:S03]  /*1fbb0*/  LOP3.LUT R121, R121, 0xff, RZ, 0xc0, !PT ;  /* 0x000000ff79797812 */ /* 0x000fe600078ec0ff */
[-C--:B------:R-:W-:Y:S08]  /*1fbc0*/  HMMA.16816.F32.BF16 R76, R128, R118.reuse, R76 ;  /* 0x00000076804c723c */ /* 0x080ff0000004184c */
[C---:B------:R-:W-:Y:S04]  /*1fbd0*/  HMMA.16816.F32.BF16 R80, R112.reuse, R118, R80 ;  /* 0x000000767050723c */ /* 0x040fe80000041850 */
[--C-:B------:R-:W-:Y:S02]  /*1fbe0*/  HSET2.LE.AND R118, R153, R214.reuse, PT ;  /* 0x000000d699767233 */ /* 0x100fe40003803000 */
[----:B------:R-:W-:Y:S02]  /*1fbf0*/  PRMT R119, R155, 0x5410, R163 ;  /* 0x000054109b777816 */ /* 0x000fe400000000a3 */
[-C--:B------:R-:W-:Y:S03]  /*1fc00*/  HMMA.16816.F32.BF16 R84, R112, R108.reuse, R84 ;  /* 0x0000006c7054723c */ /* 0x080fe60000041854 */
[----:B------:R-:W-:Y:S05]  /*1fc10*/  LOP3.LUT R119, R119, 0xff00ff, RZ, 0xc0, !PT ;  /* 0x00ff00ff77777812 */ /* 0x000fea00078ec0ff */
[C---:B------:R-:W-:Y:S04]  /*1fc20*/  HMMA.16816.F32.BF16 R88, R128.reuse, R108, R88 ;  /* 0x0000006c8058723c */ /* 0x040fe80000041858 */
[----:B------:R-:W-:Y:S04]  /*1fc30*/  HSET2.LE.AND R119, R119, R214, PT ;  /* 0x000000d677777233 */ /* 0x000fe80003803000 */
[-C--:B------:R-:W-:Y:S03]  /*1fc40*/  HMMA.16816.F32.BF16 R92, R128, R110.reuse, R92 ;  /* 0x0000006e805c723c */ /* 0x080fe6000004185c */
[----:B------:R-:W-:Y:S02]  /*1fc50*/  PRMT R128, R157, 0x7632, R128 ;  /* 0x000076329d807816 */ /* 0x000fe40000000080 */
[----:B------:R-:W-:Y:S03]  /*1fc60*/  PRMT R131, R135, 0x7632, R131 ;  /* 0x0000763287837816 */ /* 0x000fe60000000083 */
[----:B------:R-:W-:Y:S04]  /*1fc70*/  HMMA.16816.F32.BF16 R96, R112, R110, R96 ;  /* 0x0000006e7060723c */ /* 0x000fe80000041860 */
[----:B------:R-:W-:Y:S01]  /*1fc80*/  IMAD.WIDE.U32 R114, R175, -0x2daee0ad, RZ ;  /* 0xd2511f53af727825 */ /* 0x000fe200078e00ff */
[----:B------:R-:W-:Y:S02]  /*1fc90*/  LOP3.LUT R131, R131, 0xff, RZ, 0xc0, !PT ;  /* 0x000000ff83837812 */ /* 0x000fe400078ec0ff */
[----:B------:R-:W-:Y:S01]  /*1fca0*/  PRMT R178, R114, 0x7771, RZ ;  /* 0x0000777172b27816 */ /* 0x000fe200000000ff */
[----:B--2---:R-:W-:Y:S02]  /*1fcb0*/  @P3 HFMA2.BF16_V2 R138, -RZ.H0_H0, RZ.H0_H0, -R151.H0_H0 ;  /* 0x200000ffff8a3231 */ /* 0x004fe40000340997 */
[----:B------:R-:W-:Y:S03]  /*1fcc0*/  @P4 HFMA2.BF16_V2 R127, -RZ.H0_H0, RZ.H0_H0, -R150.H0_H0 ;  /* 0x200000ffff7f4231 */ /* 0x000fe60000340996 */
[----:B------:R1:W-:Y:S01]  /*1fcd0*/  @P3 STL.S16 [R1+0xbc], R138 ;  /* 0x0000bc8a01003387 */ /* 0x0003e20000100600 */
[----:B------:R-:W-:Y:S01]  /*1fce0*/  PRMT R124, R138, 0x7610, R124 ;  /* 0x000076108a7c7816 */ /* 0x000fe2000000007c */
[----:B----4-:R-:W-:Y:S02]  /*1fcf0*/  @!P6 HFMA2.BF16_V2 R170, -RZ.H0_H0, RZ.H0_H0, -R149.H0_H0 ;  /* 0x200000ffffaae231 */ /* 0x010fe40000340995 */
[----:B------:R2:W-:Y:S01]  /*1fd00*/  @P4 STL.S16 [R1+0xb8], R127 ;  /* 0x0000b87f01004387 */ /* 0x0005e20000100600 */
[----:B------:R-:W-:Y:S01]  /*1fd10*/  PRMT R141, R127, 0x7610, R141 ;  /* 0x000076107f8d7816 */ /* 0x000fe2000000008d */
[----:B---3--:R-:W-:Y:S01]  /*1fd20*/  @P5 HFMA2.BF16_V2 R168, -RZ.H0_H0, RZ.H0_H0, -R152.H0_H0 ;  /* 0x200000ffffa85231 */ /* 0x008fe20000340998 */
[----:B------:R-:W-:Y:S02]  /*1fd30*/  @P3 PRMT R151, R124, 0x5410, RZ ;  /* 0x000054107c973816 */ /* 0x000fe400000000ff */
[----:B------:R-:W-:Y:S02]  /*1fd40*/  @P4 PRMT R150, R141, 0x5410, RZ ;  /* 0x000054108d964816 */ /* 0x000fe400000000ff */
[----:B------:R-:W-:Y:S01]  /*1fd50*/  ISETP.LE.U32.AND P4, PT, R100, UR9, PT ;  /* 0x0000000964007c0c */ /* 0x000fe2000bf83070 */
[----:B------:R-:W-:Y:S01]  /*1fd60*/  STG.E.U16 desc[UR20][R116.64+0x30], R151 ;  /* 0x0000309774007986 */ /* 0x000fe2000c101514 */
[----:B------:R-:W-:Y:S02]  /*1fd70*/  ISETP.LE.U32.AND P3, PT, R106, UR9, PT ;  /* 0x000000096a007c0c */ /* 0x000fe4000bf63070 */
[----:B------:R-:W-:Y:S01]  /*1fd80*/  PRMT R141, R100, 0x5410, R190 ;  /* 0x00005410648d7816 */ /* 0x000fe200000000be */
[----:B------:R3:W-:Y:S01]  /*1fd90*/  STG.E.U16 desc[UR20][R116.64+0x32], R150 ;  /* 0x0000329674007986 */ /* 0x0007e2000c101514 */
[----:B------:R-:W-:Y:S02]  /*1fda0*/  SHF.R.U32.HI R100, RZ, 0x18, R165 ;  /* 0x00000018ff647819 */ /* 0x000fe400000116a5 */
[--C-:B------:R-:W-:Y:S02]  /*1fdb0*/  PRMT R124, R144, 0x5410, R105.reuse ;  /* 0x00005410907c7816 */ /* 0x100fe40000000069 */
[----:B------:R-:W-:Y:S02]  /*1fdc0*/  PRMT R105, R176, 0x7610, R105 ;  /* 0x00007610b0697816 */ /* 0x000fe40000000069 */
[----:B------:R-:W-:Y:S01]  /*1fdd0*/  PRMT R166, R170, 0x7610, R166 ;  /* 0x00007610aaa67816 */ /* 0x000fe200000000a6 */
[----:B-1----:R1:W4:Y:S01]  /*1fde0*/  LDL.S16 R138, [R1+0xb0] ;  /* 0x0000b000018a7983 */ /* 0x0023220000100600 */
[----:B------:R-:W-:Y:S02]  /*1fdf0*/  PRMT R137, R168, 0x7610, R137 ;  /* 0x00007610a8897816 */ /* 0x000fe40000000089 */
[----:B------:R-:W-:Y:S01]  /*1fe00*/  @!P6 PRMT R149, R166, 0x5410, RZ ;  /* 0x00005410a695e816 */ /* 0x000fe200000000ff */
[----:B--2---:R1:W2:Y:S01]  /*1fe10*/  LDL.S16 R127, [R1+0xac] ;  /* 0x0000ac00017f7983 */ /* 0x0042a20000100600 */
[----:B------:R-:W-:Y:S02]  /*1fe20*/  @P5 PRMT R152, R137, 0x5410, RZ ;  /* 0x0000541089985816 */ /* 0x000fe400000000ff */
[----:B------:R-:W-:Y:S01]  /*1fe30*/  PRMT R106, R176, 0x7632, R106 ;  /* 0x00007632b06a7816 */ /* 0x000fe2000000006a */
[----:B------:R-:W-:Y:S01]  /*1fe40*/  @!P6 STL.S16 [R1+0xa8], R170 ;  /* 0x0000a8aa0100e387 */ /* 0x000fe20000100600 */
[----:B------:R-:W-:Y:S02]  /*1fe50*/  ISETP.LE.U32.AND P6, PT, R100, UR9, PT ;  /* 0x0000000964007c0c */ /* 0x000fe4000bfc3070 */
[C-C-:B------:R-:W-:Y:S01]  /*1fe60*/  PRMT R137, R121.reuse, 0x5410, R100.reuse ;  /* 0x0000541079897816 */ /* 0x140fe20000000064 */
[----:B------:R-:W-:Y:S01]  /*1fe70*/  @P5 STL.S16 [R1+0x9c], R168 ;  /* 0x00009ca801005387 */ /* 0x000fe20000100600 */
[----:B------:R-:W-:Y:S02]  /*1fe80*/  ISETP.LE.U32.AND P5, PT, R121, UR9, PT ;  /* 0x0000000979007c0c */ /* 0x000fe4000bfa3070 */
[----:B------:R-:W-:Y:S01]  /*1fe90*/  PRMT R100, R120, 0x7632, R100 ;  /* 0x0000763278647816 */ /* 0x000fe20000000064 */
[----:B------:R1:W5:Y:S01]  /*1fea0*/  LDL.S16 R142, [R1+0x94] ;  /* 0x00009400018e7983 */ /* 0x0003620000100600 */
[----:B------:R-:W-:Y:S02]  /*1feb0*/  SHF.R.U32.HI R120, RZ, 0x18, R120 ;  /* 0x00000018ff787819 */ /* 0x000fe40000011678 */
[----:B------:R-:W-:Y:S02]  /*1fec0*/  LOP3.LUT R100, R100, 0xff, RZ, 0xc0, !PT ;  /* 0x000000ff64647812 */ /* 0x000fe400078ec0ff */
[----:B------:R-:W-:Y:S05]  /*1fed0*/  HSET2.LE.AND R124, R124, R214, PT ;  /* 0x000000d67c7c7233 */ /* 0x000fea0003803000 */
[----:B------:R-:W-:Y:S01]  /*1fee0*/  LOP3.LUT R124, R156, R124, RZ, 0xc0, !PT ;  /* 0x0000007c9c7c7212 */ /* 0x000fe200078ec0ff */
[----:B----4-:R-:W-:Y:S02]  /*1fef0*/  @!P4 HFMA2.BF16_V2 R138, -RZ.H0_H0, RZ.H0_H0, -R105.H0_H0 ;  /* 0x200000ffff8ac231 */ /* 0x010fe40000340969 */
[----:B--2---:R-:W-:Y:S03]  /*1ff00*/  @!P1 HFMA2.BF16_V2 R127, -RZ.H0_H0, RZ.H0_H0, -R106.H0_H0 ;  /* 0x200000ffff7f9231 */ /* 0x004fe6000034096a */
[----:B------:R2:W-:Y:S01]  /*1ff10*/  @!P4 STL.S16 [R1+0xb0], R138 ;  /* 0x0000b08a0100c387 */ /* 0x0005e20000100600 */
[----:B------:R-:W-:Y:S03]  /*1ff20*/  PRMT R125, R138, 0x7610, R125 ;  /* 0x000076108a7d7816 */ /* 0x000fe6000000007d */
[----:B------:R4:W-:Y:S01]  /*1ff30*/  @!P1 STL.S16 [R1+0xac], R127 ;  /* 0x0000ac7f01009387 */ /* 0x0009e20000100600 */
[----:B------:R-:W-:Y:S03]  /*1ff40*/  PRMT R121, R127, 0x7610, R121 ;  /* 0x000076107f797816 */ /* 0x000fe60000000079 */
[----:B------:R1:W4:Y:S01]  /*1ff50*/  LDL.S16 R165, [R1+0x98] ;  /* 0x0000980001a57983 */ /* 0x0003220000100600 */
[----:B-----5:R-:W-:Y:S05]  /*1ff60*/  @!P5 HFMA2.BF16_V2 R142, -RZ.H0_H0, RZ.H0_H0, -R2.H0_H0 ;  /* 0x200000ffff8ed231 */ /* 0x020fea0000340902 */
[----:B------:R5:W-:Y:S04]  /*1ff70*/  @!P5 STL.S16 [R1+0x94], R142 ;  /* 0x0000948e0100d387 */ /* 0x000be80000100600 */
[----:B---3--:R1:W3:Y:S04]  /*1ff80*/  LDL.S16 R150, [R1+0x90] ;  /* 0x0000900001967983 */ /* 0x0082e80000100600 */
[----:B------:R1:W3:Y:S01]  /*1ff90*/  LDL.S16 R143, [R1+0x80] ;  /* 0x00008000018f7983 */ /* 0x0002e20000100600 */
[----:B--2---:R-:W-:Y:S01]  /*1ffa0*/  IMAD.WIDE R138, R202, 0x70, R116 ;  /* 0x00000070ca8a7825 */ /* 0x004fe200078e0274 */
[--C-:B------:R-:W-:Y:S02]  /*1ffb0*/  HSET2.LE.AND R117, R137, R214.reuse, PT ;  /* 0x000000d689757233 */ /* 0x100fe40003803000 */
[----:B------:R-:W-:Y:S02]  /*1ffc0*/  PRMT R116, R142, 0x7610, R116 ;  /* 0x000076108e747816 */ /* 0x000fe40000000074 */
[----:B------:R2:W-:Y:S01]  /*1ffd0*/  STG.E.U16 desc[UR20][R138.64+0x30], R149 ;  /* 0x000030958a007986 */ /* 0x0005e2000c101514 */
[----:B------:R-:W-:Y:S01]  /*1ffe0*/  IMAD.WIDE R112, R202, -0x70, R138 ;  /* 0xffffff90ca707825 */ /* 0x000fe200078e028a */
[----:B----4-:R-:W-:Y:S02]  /*1fff0*/  PRMT R127, R105, 0x5410, R106 ;  /* 0x00005410697f7816 */ /* 0x010fe4000000006a */
[----:B------:R-:W-:Y:S01]  /*20000*/  STG.E.U16 desc[UR20][R138.64+0x32], R152 ;  /* 0x000032988a007986 */ /* 0x000fe2000c101514 */
[----:B------:R-:W-:Y:S02]  /*20010*/  @!P4 PRMT R105, R125, 0x5410, RZ ;  /* 0x000054107d69c816 */ /* 0x000fe400000000ff */
[----:B------:R-:W-:Y:S01]  /*20020*/  @!P1 PRMT R106, R121, 0x5410, RZ ;  /* 0x00005410796a9816 */ /* 0x000fe200000000ff */
[----:B------:R-:W-:Y:S01]  /*20030*/  STG.E.U16 desc[UR20][R196.64+0x30], R169 ;  /* 0x000030a9c4007986 */ /* 0x000fe2000c101514 */
[C---:B------:R-:W-:Y:S02]  /*20040*/  PRMT R125, R100.reuse, 0x5410, R120 ;  /* 0x00005410647d7816 */ /* 0x040fe40000000078 */
[----:B------:R-:W-:Y:S01]  /*20050*/  ISETP.LE.U32.AND P1, PT, R100, UR9, PT ;  /* 0x0000000964007c0c */ /* 0x000fe2000bf23070 */
[----:B------:R-:W-:Y:S01]  /*20060*/  STG.E.U16 desc[UR20][R196.64+0x32], R154 ;  /* 0x0000329ac4007986 */ /* 0x000fe2000c101514 */
[----:B------:R-:W-:Y:S02]  /*20070*/  ISETP.LE.U32.AND P4, PT, R120, UR9, PT ;  /* 0x0000000978007c0c */ /* 0x000fe4000bf83070 */
[----:B------:R-:W-:Y:S01]  /*20080*/  PRMT R100, R2, 0x7632, R100 ;  /* 0x0000763202647816 */ /* 0x000fe20000000064 */
[----:B------:R-:W4:Y:S01]  /*20090*/  LDSM.16.MT88.4 R120, [R209+0x9800] ;  /* 0x00980000d178783b */ /* 0x000f220000004200 */
[----:B-----5:R-:W-:Y:S02]  /*200a0*/  LOP3.LUT R142, R126, 0xff, RZ, 0xc0, !PT ;  /* 0x000000ff7e8e7812 */ /* 0x020fe400078ec0ff */
[----:B------:R-:W-:Y:S02]  /*200b0*/  PRMT R108, R2, 0x5410, R100 ;  /* 0x00005410026c7816 */ /* 0x000fe40000000064 */
[----:B------:R-:W-:Y:S02]  /*200c0*/  @!P5 PRMT R2, R116, 0x5410, RZ ;  /* 0x000054107402d816 */ /* 0x000fe400000000ff */
[----:B------:R-:W-:Y:S01]  /*200d0*/  ISETP.GT.U32.AND P5, PT, R155, UR9, PT ;  /* 0x000000099b007c0c */ /* 0x000fe2000bfa4070 */
[----:B------:R5:W-:Y:S01]  /*200e0*/  STG.E.U16 desc[UR20][R194.64+0x40], R105 ;  /* 0x00004069c2007986 */ /* 0x000be2000c101514 */
[----:B------:R-:W-:Y:S02]  /*200f0*/  LOP3.LUT R117, R108, R117, RZ, 0xc0, !PT ;  /* 0x000000756c757212 */ /* 0x000fe400078ec0ff */
[----:B------:R-:W-:Y:S01]  /*20100*/  PRMT R108, R107, 0x5410, R133 ;  /* 0x000054106b6c7816 */ /* 0x000fe20000000085 */
[----:B--2---:R1:W2:Y:S01]  /*20110*/  LDL.S16 R149, [R1+0x8c] ;  /* 0x00008c0001957983 */ /* 0x0042a20000100600 */
[--C-:B------:R-:W-:Y:S02]  /*20120*/  HSET2.LE.AND R116, R141, R214.reuse, PT ;  /* 0x000000d68d747233 */ /* 0x100fe40003803000 */
[----:B------:R-:W-:Y:S01]  /*20130*/  PRMT R141, R114, 0x7772, RZ ;  /* 0x00007772728d7816 */ /* 0x000fe200000000ff */
[----:B------:R-:W-:Y:S01]  /*20140*/  STG.E.U16 desc[UR20][R194.64+0x42], R106 ;  /* 0x0000426ac2007986 */ /* 0x000fe2000c101514 */
[----:B------:R-:W-:Y:S02]  /*20150*/  LOP3.LUT R118, R108, R118, RZ, 0xc0, !PT ;  /* 0x000000766c767212 */ /* 0x000fe400078ec0ff */
[----:B------:R-:W-:Y:S01]  /*20160*/  PRMT R108, R164, 0x5410, R167 ;  /* 0x00005410a46c7816 */ /* 0x000fe200000000a7 */
[----:B------:R1:W-:Y:S01]  /*20170*/  STG.E.U16 desc[UR20][R112.64+0x40], R2 ;  /* 0x0000400270007986 */ /* 0x0003e2000c101514 */
[----:B------:R-:W-:Y:S02]  /*20180*/  LOP3.LUT R116, R127, R116, RZ, 0xc0, !PT ;  /* 0x000000747f747212 */ /* 0x000fe400078ec0ff */
[----:B------:R-:W-:Y:S02]  /*20190*/  LOP3.LUT R127, R108, 0xff00ff, RZ, 0xc0, !PT ;  /* 0x00ff00ff6c7f7812 */ /* 0x000fe400078ec0ff */
[----:B------:R-:W1:Y:S01]  /*201a0*/  LDSM.16.MT88.4 R108, [R136+0x800] ;  /* 0x00080000886c783b */ /* 0x000e620000004200 */
[----:B------:R-:W-:Y:S02]  /*201b0*/  PRMT R126, R142, 0x5410, R162 ;  /* 0x000054108e7e7816 */ /* 0x000fe400000000a2 */
[--C-:B------:R-:W-:Y:S02]  /*201c0*/  HSET2.LE.AND R125, R125, R214.reuse, PT ;  /* 0x000000d67d7d7233 */ /* 0x100fe40003803000 */
[--C-:B------:R-:W-:Y:S02]  /*201d0*/  HSET2.LE.AND R127, R127, R214.reuse, PT ;  /* 0x000000d67f7f7233 */ /* 0x100fe40003803000 */
[--C-:B------:R-:W-:Y:S02]  /*201e0*/  HSET2.LE.AND R126, R126, R214.reuse, PT ;  /* 0x000000d67e7e7233 */ /* 0x100fe40003803000 */
[----:B------:R-:W-:Y:S02]  /*201f0*/  LOP3.LUT R125, R159, R125, RZ, 0xc0, !PT ;  /* 0x0000007d9f7d7212 */ /* 0x000fe400078ec0ff */
[----:B-----5:R-:W-:Y:S02]  /*20200*/  PRMT R105, R132, 0x5410, R134 ;  /* 0x0000541084697816 */ /* 0x020fe40000000086 */
[----:B------:R-:W-:Y:S02]  /*20210*/  LOP3.LUT R126, R157, R126, RZ, 0xc0, !PT ;  /* 0x0000007e9d7e7212 */ /* 0x000fe400078ec0ff */
[----:B------:R-:W-:Y:S02]  /*20220*/  LOP3.LUT R119, R105, R119, RZ, 0xc0, !PT ;  /* 0x0000007769777212 */ /* 0x000fe400078ec0ff */
[----:B------:R-:W-:Y:S02]  /*20230*/  LOP3.LUT R105, R135, 0xffff, RZ, 0xc0, !PT ;  /* 0x0000ffff87697812 */ /* 0x000fe400078ec0ff */
[----:B------:R-:W-:Y:S02]  /*20240*/  LOP3.LUT R127, R158, R127, RZ, 0xc0, !PT ;  /* 0x0000007f9e7f7212 */ /* 0x000fe400078ec0ff */
[----:B------:R-:W-:Y:S01]  /*20250*/  SHF.R.U32.HI R172, RZ, 0x8, R105 ;  /* 0x00000008ffac7819 */ /* 0x000fe20000011669 */
[-C--:B----4-:R-:W-:Y:S05]  /*20260*/  HMMA.16816.F32.BF16 R4, R116, R120.reuse, R4 ;  /* 0x000000787404723c */ /* 0x090fea0000041804 */
[----:B-1----:R-:W-:Y:S02]  /*20270*/  LOP3.LUT R2, R172, 0xffff, RZ, 0xc0, !PT ;  /* 0x0000ffffac027812 */ /* 0x002fe400078ec0ff */
[----:B------:R-:W-:Y:S01]  /*20280*/  PRMT R139, R114, 0x7773, RZ ;  /* 0x00007773728b7816 */ /* 0x000fe200000000ff */
[C---:B------:R-:W-:Y:S04]  /*20290*/  HMMA.16816.F32.BF16 R8, R124.reuse, R120, R8 ;  /* 0x000000787c08723c */ /* 0x040fe80000041808 */
[----:B------:R-:W-:Y:S01]  /*202a0*/  IMAD.WIDE R120, R202, 0x70, R112 ;  /* 0x00000070ca787825 */ /* 0x000fe200078e0270 */
[----:B------:R-:W-:Y:S03]  /*202b0*/  PRMT R179, R141, 0x5410, R139 ;  /* 0x000054108db37816 */ /* 0x000fe6000000008b */
[-C--:B------:R-:W-:Y:S03]  /*202c0*/  HMMA.16816.F32.BF16 R12, R124, R122.reuse, R12 ;  /* 0x0000007a7c0c723c */ /* 0x080fe6000004180c */
[----:B------:R-:W-:Y:S05]  /*202d0*/  LOP3.LUT R179, R179, 0xff00ff, RZ, 0xc0, !PT ;  /* 0x00ff00ffb3b37812 */ /* 0x000fea00078ec0ff */
[C---:B------:R-:W-:Y:S04]  /*202e0*/  HMMA.16816.F32.BF16 R16, R116.reuse, R122, R16 ;  /* 0x0000007a7410723c */ /* 0x040fe80000041810 */
[----:B------:R-:W-:Y:S04]  /*202f0*/  HSET2.LE.AND R179, R179, R214, PT ;  /* 0x000000d6b3b37233 */ /* 0x000fe80003803000 */
[-C--:B------:R-:W-:Y:S08]  /*20300*/  HMMA.16816.F32.BF16 R20, R116, R108.reuse, R20 ;  /* 0x0000006c7414723c */ /* 0x080ff00000041814 */
[C---:B------:R-:W-:Y:S08]  /*20310*/  HMMA.16816.F32.BF16 R24, R124.reuse, R108, R24 ;  /* 0x0000006c7c18723c */ /* 0x040ff00000041818 */
[-C--:B------:R-:W-:Y:S08]  /*20320*/  HMMA.16816.F32.BF16 R28, R124, R110.reuse, R28 ;  /* 0x0000006e7c1c723c */ /* 0x080ff0000004181c */
[C---:B------:R-:W-:Y:S01]  /*20330*/  HMMA.16816.F32.BF16 R32, R116.reuse, R110, R32 ;  /* 0x0000006e7420723c */ /* 0x040fe20000041820 */
[----:B------:R-:W-:Y:S03]  /*20340*/  LDSM.16.MT88.4 R108, [R136+0x1800] ;  /* 0x00180000886c783b */ /* 0x000fe60000004200 */
[----:B------:R-:W-:Y:S05]  /*20350*/  @!P6 HFMA2.BF16_V2 R165, -RZ.H0_H0, RZ.H0_H0, -R100.H0_H0 ;  /* 0x200000ffffa5e231 */ /* 0x000fea0000340964 */
[----:B------:R-:W-:Y:S01]  /*20360*/  @!P6 STL.S16 [R1+0x98], R165 ;  /* 0x000098a50100e387 */ /* 0x000fe20000100600 */
[----:B------:R-:W-:Y:S03]  /*20370*/  PRMT R137, R165, 0x7610, R137 ;  /* 0x00007610a5897816 */ /* 0x000fe60000000089 */
[----:B------:R1:W4:Y:S01]  /*20380*/  LDL.S16 R153, [R1+0x7c] ;  /* 0x00007c0001997983 */ /* 0x0003220000100600 */
[----:B------:R-:W-:Y:S01]  /*20390*/  @!P6 PRMT R100, R137, 0x5410, RZ ;  /* 0x000054108964e816 */ /* 0x000fe200000000ff */
[----:B---3--:R-:W-:Y:S02]  /*203a0*/  @!P1 HFMA2.BF16_V2 R150, -RZ.H0_H0, RZ.H0_H0, -R159.H0_H0 ;  /* 0x200000ffff969231 */ /* 0x008fe4000034099f */
[----:B------:R1:W3:Y:S01]  /*203b0*/  LDL.S16 R138, [R1+0x88] ;  /* 0x00008800018a7983 */ /* 0x0002e20000100600 */
[----:B------:R-:W-:Y:S01]  /*203c0*/  ISETP.LE.U32.AND P6, PT, R2, UR9, PT ;  /* 0x0000000902007c0c */ /* 0x000fe2000bfc3070 */
[----:B------:R-:W-:Y:S02]  /*203d0*/  @!P3 HFMA2.BF16_V2 R143, -RZ.H0_H0, RZ.H0_H0, -R107.H0_H0 ;  /* 0x200000ffff8fb231 */ /* 0x000fe4000034096b */
[----:B------:R-:W-:Y:S01]  /*203e0*/  @!P1 STL.S16 [R1+0x90], R150 ;  /* 0x0000909601009387 */ /* 0x000fe20000100600 */
[----:B------:R-:W-:Y:S02]  /*203f0*/  PRMT R105, R150, 0x7610, R105 ;  /* 0x0000761096697816 */ /* 0x000fe40000000069 */
[----:B------:R-:W-:Y:S01]  /*20400*/  PRMT R2, R159, 0x7632, R2 ;  /* 0x000076329f027816 */ /* 0x000fe20000000002 */
[----:B------:R5:W-:Y:S01]  /*20410*/  STG.E.U16 desc[UR20][R112.64+0x42], R100 ;  /* 0x0000426470007986 */ /* 0x000be2000c101514 */
[----:B------:R-:W-:Y:S03]  /*20420*/  PRMT R152, R143, 0x7610, R152 ;  /* 0x000076108f987816 */ /* 0x000fe60000000098 */
[----:B------:R-:W-:Y:S01]  /*20430*/  STG.E.U16 desc[UR20][R120.64+0x42], R145 ;  /* 0x0000429178007986 */ /* 0x000fe2000c101514 */
[----:B------:R-:W-:Y:S03]  /*20440*/  @!P3 PRMT R107, R152, 0x5410, RZ ;  /* 0x00005410986bb816 */ /* 0x000fe600000000ff */
[----:B------:R1:W-:Y:S01]  /*20450*/  STG.E.U16 desc[UR20][R120.64+0x40], R146 ;  /* 0x0000409278007986 */ /* 0x0003e2000c101514 */
[----:B--2---:R-:W-:Y:S01]  /*20460*/  @!P4 HFMA2.BF16_V2 R149, -RZ.H0_H0, RZ.H0_H0, -R159.H1_H1 ;  /* 0x200000ffff95c231 */ /* 0x004fe2000036099f */
[----:B------:R-:W-:Y:S02]  /*20470*/  @!P1 PRMT R159, R105, 0x5410, RZ ;  /* 0x00005410699f9816 */ /* 0x000fe400000000ff */
[----:B------:R-:W-:Y:S02]  /*20480*/  ISETP.GT.U32.AND P1, PT, R163, UR9, PT ;  /* 0x00000009a3007c0c */ /* 0x000fe4000bf24070 */
[----:B------:R2:W-:Y:S01]  /*20490*/  @!P4 STL.S16 [R1+0x8c], R149 ;  /* 0x00008c950100c387 */ /* 0x0005e20000100600 */
[----:B-----5:R-:W-:Y:S01]  /*204a0*/  PRMT R100, R149, 0x7610, R100 ;  /* 0x0000761095647816 */ /* 0x020fe20000000064 */
[----:B-1----:R-:W-:Y:S01]  /*204b0*/  IMAD.WIDE R120, R202, -0x70, R120 ;  /* 0xffffff90ca787825 */ /* 0x002fe200078e0278 */
[----:B------:R-:W-:Y:S01]  /*204c0*/  LOP3.LUT R105, R200, UR11, R115, 0x96, !PT ;  /* 0x0000000bc8697c12 */ /* 0x000fe2000f8e9673 */
[----:B------:R1:W5:Y:S01]  /*204d0*/  LDL.S16 R137, [R1+0x84] ;  /* 0x0000840001897983 */ /* 0x0003620000100600 */
[----:B------:R-:W-:Y:S02]  /*204e0*/  @!P4 PRMT R2, R100, 0x5410, RZ ;  /* 0x000054106402c816 */ /* 0x000fe400000000ff */
[----:B------:R-:W-:Y:S01]  /*204f0*/  ISETP.GT.U32.AND P4, PT, R162, UR9, PT ;  /* 0x00000009a2007c0c */ /* 0x000fe2000bf84070 */
[----:B------:R1:W5:Y:S01]  /*20500*/  LDL.S16 R151, [R1+0x78] ;  /* 0x0000780001977983 */ /* 0x0003620000100600 */
[----:B------:R-:W-:Y:S02]  /*20510*/  PRMT R200, R140, 0x7773, RZ ;  /* 0x000077738cc87816 */ /* 0x000fe400000000ff */
[----:B------:R-:W-:Y:S01]  /*20520*/  LOP3.LUT R100, R105, 0xffff, RZ, 0xc0, !PT ;  /* 0x0000ffff69647812 */ /* 0x000fe200078ec0ff */
[----:B------:R1:W5:Y:S03]  /*20530*/  LDL.S16 R150, [R1+0x74] ;  /* 0x0000740001967983 */ /* 0x0003660000100600 */
[----:B------:R-:W-:Y:S01]  /*20540*/  SHF.R.U32.HI R176, RZ, 0x8, R100 ;  /* 0x00000008ffb07819 */ /* 0x000fe20000011664 */
[----:B------:R1:W5:Y:S03]  /*20550*/  LDL.S16 R130, [R1+0x6c] ;  /* 0x00006c0001827983 */ /* 0x0003660000100600 */
[----:B------:R-:W-:Y:S01]  /*20560*/  LOP3.LUT R100, R176, 0xffff, RZ, 0xc0, !PT ;  /* 0x0000ffffb0647812 */ /* 0x000fe200078ec0ff */
[----:B------:R1:W-:Y:S04]  /*20570*/  STG.E.U16 desc[UR20][R196.64+0x42], R2 ;  /* 0x00004202c4007986 */ /* 0x0003e8000c101514 */
[----:B------:R-:W-:Y:S04]  /*20580*/  STG.E.U16 desc[UR20][R196.64+0x40], R159 ;  /* 0x0000409fc4007986 */ /* 0x000fe8000c101514 */
[----:B--2---:R2:W2:Y:S04]  /*20590*/  LDL.S16 R149, [R1+0x70] ;  /* 0x0000700001957983 */ /* 0x0044a80000100600 */
[----:B------:R1:W-:Y:S01]  /*205a0*/  @!P3 STL.S16 [R1+0x80], R143 ;  /* 0x0000808f0100b387 */ /* 0x0003e20000100600 */
[----:B------:R-:W-:Y:S03]  /*205b0*/  ISETP.GT.U32.AND P3, PT, R164, UR9, PT ;  /* 0x00000009a4007c0c */ /* 0x000fe6000bf64070 */
[----:B------:R-:W-:Y:S01]  /*205c0*/  STG.E.U16 desc[UR20][R194.64+0x50], R107 ;  /* 0x0000506bc2007986 */ /* 0x000fe2000c101514 */
[----:B-1----:R1:W-:Y:S01]  /*205d0*/  MUFU.EX2 R2, R188 ;  /* 0x000000bc00027308 */ /* 0x0023e20000000800 */
[----:B------:R-:W-:Y:S02]  /*205e0*/  IMAD.MOV.U32 R143, RZ, RZ, R114 ;  /* 0x000000ffff8f7224 */ /* 0x000fe400078e0072 */
[----:B------:R-:W1:Y:S08]  /*205f0*/  LDSM.16.MT88.4 R112, [R209+0xa800] ;  /* 0x00a80000d170783b */ /* 0x000e700000004200 */
[----:B-1----:R-:W-:Y:S01]  /*20600*/  LDSM.16.MT88.4 R188, [R136+0x2c00] ;  /* 0x002c000088bc783b */ /* 0x002fe20000004200 */
        /* <DEDUP_REMOVED lines=8> */
[----:B----4-:R-:W-:Y:S02]  /*20690*/  @P0 HFMA2.BF16_V2 R153, -RZ.H0_H0, RZ.H0_H0, -R133.H0_H0 ;  /* 0x200000ffff990231 */ /* 0x010fe40000340985 */
[----:B---3--:R-:W-:Y:S03]  /*206a0*/  @P5 HFMA2.BF16_V2 R138, -RZ.H0_H0, RZ.H0_H0, -R132.H0_H0 ;  /* 0x200000ffff8a5231 */ /* 0x008fe60000340984 */
[----:B------:R-:W-:Y:S01]  /*206b0*/  @P0 STL.S16 [R1+0x7c], R153 ;  /* 0x00007c9901000387 */ /* 0x000fe20000100600 */
[----:B------:R-:W-:Y:S03]  /*206c0*/  PRMT R123, R153, 0x7610, R123 ;  /* 0x00007610997b7816 */ /* 0x000fe6000000007b */
[----:B------:R1:W-:Y:S01]  /*206d0*/  @P5 STL.S16 [R1+0x88], R138 ;  /* 0x0000888a01005387 */ /* 0x0003e20000100600 */
[----:B------:R-:W-:Y:S02]  /*206e0*/  @P0 PRMT R133, R123, 0x5410, RZ ;  /* 0x000054107b850816 */ /* 0x000fe400000000ff */
[----:B------:R-:W-:Y:S01]  /*206f0*/  ISETP.LE.U32.AND P0, PT, R142, UR9, PT ;  /* 0x000000098e007c0c */ /* 0x000fe2000bf03070 */
[----:B------:R-:W-:Y:S01]  /*20700*/  IMAD.MOV.U32 R142, RZ, RZ, R140 ;  /* 0x000000ffff8e7224 */ /* 0x000fe200078e008c */
[----:B------:R-:W-:Y:S01]  /*20710*/  PRMT R122, R138, 0x7610, R122 ;  /* 0x000076108a7a7816 */ /* 0x000fe2000000007a */
[----:B------:R-:W-:Y:S03]  /*20720*/  STG.E.U16 desc[UR20][R194.64+0x52], R133 ;  /* 0x00005285c2007986 */ /* 0x000fe6000c101514 */
[----:B------:R-:W-:Y:S01]  /*20730*/  @P5 PRMT R132, R122, 0x5410, RZ ;  /* 0x000054107a845816 */ /* 0x000fe200000000ff */
[C---:B------:R-:W-:Y:S01]  /*20740*/  IMAD.WIDE R122, R202.reuse, 0x70, R120 ;  /* 0x00000070ca7a7825 */ /* 0x040fe200078e0278 */
[----:B------:R-:W-:Y:S03]  /*20750*/  ISETP.GT.U32.AND P5, PT, R167, UR9, PT ;  /* 0x00000009a7007c0c */ /* 0x000fe6000bfa4070 */
[----:B------:R3:W-:Y:S01]  /*20760*/  STG.E.U16 desc[UR20][R120.64+0x50], R132 ;  /* 0x0000508478007986 */ /* 0x0007e2000c101514 */
[C---:B------:R-:W-:Y:S04]  /*20770*/  IMAD.WIDE R108, R202.reuse, -0x70, R122 ;  /* 0xffffff90ca6c7825 */ /* 0x040fe800078e027a */
[----:B------:R-:W-:Y:S01]  /*20780*/  IMAD.WIDE R198, R202, 0x70, R108 ;  /* 0x00000070cac67825 */ /* 0x000fe200078e026c */
[----:B-1----:R-:W-:Y:S03]  /*20790*/  PRMT R138, R140, 0x7772, RZ ;  /* 0x000077728c8a7816 */ /* 0x002fe600000000ff */
[----:B-----5:R-:W-:Y:S01]  /*207a0*/  @P1 HFMA2.BF16_V2 R137, -RZ.H0_H0, RZ.H0_H0, -R134.H0_H0 ;  /* 0x200000ffff891231 */ /* 0x020fe20000340986 */
[----:B---3--:R-:W-:Y:S01]  /*207b0*/  LOP3.LUT R132, R135, 0xff, RZ, 0xc0, !PT ;  /* 0x000000ff87847812 */ /* 0x008fe200078ec0ff */
[--C-:B------:R-:W-:Y:S03]  /*207c0*/  @!P0 HFMA2.BF16_V2 R151, -RZ.H0_H0, RZ.H0_H0, -R157.reuse.H0_H0 ;  /* 0x200000ffff978231 */ /* 0x100fe6000034099d */
[----:B------:R1:W-:Y:S01]  /*207d0*/  @P1 STL.S16 [R1+0x84], R137 ;  /* 0x0000848901001387 */ /* 0x0003e20000100600 */
[----:B------:R-:W-:Y:S01]  /*207e0*/  PRMT R172, R132, 0x5410, R172 ;  /* 0x0000541084ac7816 */ /* 0x000fe200000000ac */
[----:B------:R-:W-:Y:S02]  /*207f0*/  @P4 HFMA2.BF16_V2 R150, -RZ.H0_H0, RZ.H0_H0, -R157.H1_H1 ;  /* 0x200000ffff964231 */ /* 0x000fe4000036099d */
[----:B------:R-:W-:Y:S01]  /*20800*/  @!P0 STL.S16 [R1+0x78], R151 ;  /* 0x0000789701008387 */ /* 0x000fe20000100600 */
[----:B------:R-:W-:Y:S01]  /*20810*/  PRMT R148, R151, 0x7610, R148 ;  /* 0x0000761097947816 */ /* 0x000fe20000000094 */
[--C-:B------:R-:W-:Y:S02]  /*20820*/  @P5 HFMA2.BF16_V2 R130, -RZ.H0_H0, RZ.H0_H0, -R158.reuse.H1_H1 ;  /* 0x200000ffff825231 */ /* 0x100fe4000036099e */
[----:B------:R-:W-:Y:S01]  /*20830*/  @P4 STL.S16 [R1+0x74], R150 ;  /* 0x0000749601004387 */ /* 0x000fe20000100600 */
[----:B------:R-:W-:Y:S02]  /*20840*/  PRMT R106, R137, 0x7610, R106 ;  /* 0x00007610896a7816 */ /* 0x000fe4000000006a */
[----:B------:R-:W-:Y:S02]  /*20850*/  @!P0 PRMT R157, R148, 0x5410, RZ ;  /* 0x00005410949d8816 */ /* 0x000fe400000000ff */
[----:B------:R-:W-:Y:S02]  /*20860*/  PRMT R129, R130, 0x7610, R129 ;  /* 0x0000761082817816 */ /* 0x000fe40000000081 */
[----:B------:R-:W-:Y:S02]  /*20870*/  @P1 PRMT R134, R106, 0x5410, RZ ;  /* 0x000054106a861816 */ /* 0x000fe400000000ff */
[----:B------:R-:W3:Y:S01]  /*20880*/  MUFU.EX2 R106, R187 ;  /* 0x000000bb006a7308 */ /* 0x000ee20000000800 */
[----:B------:R-:W-:Y:S01]  /*20890*/  ISETP.LE.U32.AND P0, PT, R132, UR9, PT ;  /* 0x0000000984007c0c */ /* 0x000fe2000bf03070 */
[----:B--2---:R-:W-:Y:S01]  /*208a0*/  @P3 HFMA2.BF16_V2 R149, -RZ.H0_H0, RZ.H0_H0, -R158.H0_H0 ;  /* 0x200000ffff953231 */ /* 0x004fe2000034099e */
[----:B------:R2:W-:Y:S01]  /*208b0*/  STG.E.U16 desc[UR20][R120.64+0x52], R134 ;  /* 0x0000528678007986 */ /* 0x0005e2000c101514 */
[----:B------:R-:W-:Y:S02]  /*208c0*/  ISETP.LE.U32.AND P1, PT, R100, UR9, PT ;  /* 0x0000000964007c0c */ /* 0x000fe4000bf23070 */
[----:B------:R-:W-:Y:S01]  /*208d0*/  PRMT R146, R150, 0x7610, R146 ;  /* 0x0000761096927816 */ /* 0x000fe20000000092 */
[----:B------:R-:W-:Y:S01]  /*208e0*/  @P3 STL.S16 [R1+0x70], R149 ;  /* 0x0000709501003387 */ /* 0x000fe20000100600 */
[----:B------:R-:W-:Y:S02]  /*208f0*/  PRMT R144, R149, 0x7610, R144 ;  /* 0x0000761095907816 */ /* 0x000fe40000000090 */
[----:B------:R-:W-:Y:S01]  /*20900*/  @P4 PRMT R128, R146, 0x5410, RZ ;  /* 0x0000541092804816 */ /* 0x000fe200000000ff */
[----:B------:R4:W-:Y:S01]  /*20910*/  @P5 STL.S16 [R1+0x6c], R130 ;  /* 0x00006c8201005387 */ /* 0x0009e20000100600 */
[----:B------:R-:W-:Y:S02]  /*20920*/  ISETP.LE.U32.AND P4, PT, R131, UR9, PT ;  /* 0x0000000983007c0c */ /* 0x000fe4000bf83070 */
[----:B------:R-:W-:Y:S01]  /*20930*/  PRMT R100, R0, 0x7632, R100 ;  /* 0x0000763200647816 */ /* 0x000fe20000000064 */
[----:B------:R4:W5:Y:S01]  /*20940*/  LDL.S16 R145, [R1+0x5c] ;  /* 0x00005c0001917983 */ /* 0x0009620000100600 */
[----:B-1----:R-:W-:Y:S01]  /*20950*/  PRMT R137, R140, 0x7771, RZ ;  /* 0x000077718c897816 */ /* 0x002fe200000000ff */
[----:B---3--:R-:W-:Y:S01]  /*20960*/  FADD.FTZ R107, R106, R174 ;  /* 0x000000ae6a6b7221 */ /* 0x008fe20000010000 */
[----:B------:R-:W-:Y:S01]  /*20970*/  F2FP.BF16.F32.PACK_AB R106, R2, R106 ;  /* 0x0000006a026a723e */ /* 0x000fe200000010ff */
[----:B------:R-:W-:Y:S01]  /*20980*/  LDSM.16.MT88.4 R184, [R209+0xbc00] ;  /* 0x00bc0000d1b8783b */ /* 0x000fe20000004200 */
[--C-:B------:R-:W-:Y:S02]  /*20990*/  HSET2.LE.AND R172, R172, R214.reuse, PT ;  /* 0x000000d6acac7233 */ /* 0x100fe40003803000 */
[----:B------:R-:W-:Y:S05]  /*209a0*/  LOP3.LUT R179, R106, R179, RZ, 0xc0, !PT ;  /* 0x000000b36ab37212 */ /* 0x000fea00078ec0ff */
[----:B------:R-:W-:Y:S01]  /*209b0*/  STG.E.U16 desc[UR20][R122.64+0x50], R157 ;  /* 0x0000509d7a007986 */ /* 0x000fe2000c101514 */
[--C-:B--2---:R-:W-:Y:S01]  /*209c0*/  FADD.FTZ R120, R2, R107.reuse ;  /* 0x0000006b02787221 */ /* 0x104fe20000010000 */
[----:B------:R-:W-:Y:S02]  /*209d0*/  PRMT R107, R158, 0x7632, R107 ;  /* 0x000076329e6b7816 */ /* 0x000fe4000000006b */
[----:B------:R1:W-:Y:S01]  /*209e0*/  STG.E.U16 desc[UR20][R122.64+0x52], R128 ;  /* 0x000052807a007986 */ /* 0x0003e2000c101514 */
[----:B------:R-:W-:Y:S02]  /*209f0*/  @P3 PRMT R158, R144, 0x5410, RZ ;  /* 0x00005410909e3816 */ /* 0x000fe400000000ff */
[----:B------:R-:W-:Y:S01]  /*20a00*/  @P5 PRMT R107, R129, 0x5410, RZ ;  /* 0x00005410816b5816 */ /* 0x000fe200000000ff */
[----:B----4-:R4:W2:Y:S01]  /*20a10*/  LDL.S16 R130, [R1+0x60] ;  /* 0x0000600001827983 */ /* 0x0108a20000100600 */
[----:B------:R-:W-:Y:S02]  /*20a20*/  PRMT R2, R3, 0x7632, R2 ;  /* 0x0000763203027816 */ /* 0x000fe40000000002 */
[----:B------:R-:W-:Y:S01]  /*20a30*/  LOP3.LUT R129, R105, 0xff, RZ, 0xc0, !PT ;  /* 0x000000ff69817812 */ /* 0x000fe200078ec0ff */
[----:B------:R3:W-:Y:S01]  /*20a40*/  STL [R1+0x144], R120 ;  /* 0x0001447801007387 */ /* 0x0007e20000100800 */
[----:B------:R-:W-:Y:S02]  /*20a50*/  PRMT R121, R160, 0x7632, R121 ;  /* 0x00007632a0797816 */ /* 0x000fe40000000079 */
[C---:B------:R-:W-:Y:S01]  /*20a60*/  ISETP.LE.U32.AND P5, PT, R129.reuse, UR9, PT ;  /* 0x0000000981007c0c */ /* 0x040fe2000bfa3070 */
[----:B------:R4:W4:Y:S01]  /*20a70*/  LDL.S16 R149, [R1+0x68] ;  /* 0x0000680001957983 */ /* 0x0009220000100600 */
[----:B------:R-:W-:Y:S03]  /*20a80*/  PRMT R176, R129, 0x5410, R176 ;  /* 0x0000541081b07816 */ /* 0x000fe600000000b0 */
[----:B------:R2:W4:Y:S02]  /*20a90*/  LDL.S16 R148, [R1+0x64] ;  /* 0x0000640001947983 */ /* 0x0005240000100600 */
[--C-:B------:R-:W-:Y:S02]  /*20aa0*/  HSET2.LE.AND R176, R176, R214.reuse, PT ;  /* 0x000000d6b0b07233 */ /* 0x100fe40003803000 */
[----:B------:R3:W-:Y:S04]  /*20ab0*/  STG.E.U16 desc[UR20][R196.64+0x52], R107 ;  /* 0x0000526bc4007986 */ /* 0x0007e8000c101514 */
[----:B------:R-:W-:Y:S01]  /*20ac0*/  STG.E.U16 desc[UR20][R196.64+0x50], R158 ;  /* 0x0000509ec4007986 */ /* 0x000fe2000c101514 */
[----:B-1----:R-:W-:Y:S02]  /*20ad0*/  PRMT R128, R105, 0x7632, R128 ;  /* 0x0000763269807816 */ /* 0x002fe40000000080 */
[----:B------:R-:W-:Y:S02]  /*20ae0*/  SHF.R.U32.HI R105, RZ, 0x18, R105 ;  /* 0x00000018ff697819 */ /* 0x000fe40000011669 */
[----:B------:R-:W-:Y:S02]  /*20af0*/  LOP3.LUT R128, R128, 0xff, RZ, 0xc0, !PT ;  /* 0x000000ff80807812 */ /* 0x000fe400078ec0ff */
[----:B---3--:R-:W-:Y:S02]  /*20b00*/  PRMT R120, R0, 0x5410, R100 ;  /* 0x0000541000787816 */ /* 0x008fe40000000064 */
[----:B------:R-:W-:Y:S02]  /*20b10*/  PRMT R177, R128, 0x5410, R105 ;  /* 0x0000541080b17816 */ /* 0x000fe40000000069 */
[----:B------:R-:W-:Y:S03]  /*20b20*/  LOP3.LUT R172, R120, R172, RZ, 0xc0, !PT ;  /* 0x000000ac78ac7212 */ /* 0x000fe600078ec0ff */
[----:B------:R-:W-:Y:S05]  /*20b30*/  HSET2.LE.AND R177, R177, R214, PT ;  /* 0x000000d6b1b17233 */ /* 0x000fea0003803000 */
[----:B------:R-:W-:Y:S02]  /*20b40*/  LOP3.LUT R177, R160, R177, RZ, 0xc0, !PT ;  /* 0x000000b1a0b17212 */ /* 0x000fe400078ec0ff */
[----:B------:R-:W-:Y:S01]  /*20b50*/  PRMT R107, R3, 0x5410, R2 ;  /* 0x00005410036b7816 */ /* 0x000fe20000000002 */
[----:B-----5:R-:W-:Y:S05]  /*20b60*/  @!P6 HFMA2.BF16_V2 R145, -RZ.H0_H0, RZ.H0_H0, -R100.H0_H0 ;  /* 0x200000ffff91e231 */ /* 0x020fea0000340964 */
[----:B------:R-:W-:Y:S04]  /*20b70*/  PRMT R147, R145, 0x7610, R147 ;  /* 0x0000761091937816 */ /* 0x000fe80000000093 */
[----:B------:R-:W-:Y:S05]  /*20b80*/  @!P6 PRMT R100, R147, 0x5410, RZ ;  /* 0x000054109364e816 */ /* 0x000fea00000000ff */
[----:B------:R1:W-:Y:S01]  /*20b90*/  STG.E.U16 desc[UR20][R194.64+0x62], R100 ;  /* 0x00006264c2007986 */ /* 0x0003e2000c101514 */
[----:B--2---:R-:W-:Y:S05]  /*20ba0*/  @!P0 HFMA2.BF16_V2 R130, -RZ.H0_H0, RZ.H0_H0, -R0.H0_H0 ;  /* 0x200000ffff828231 */ /* 0x004fea0000340900 */
[----:B------:R2:W-:Y:S01]  /*20bb0*/  @!P0 STL.S16 [R1+0x60], R130 ;  /* 0x0000608201008387 */ /* 0x0005e20000100600 */
[----:B------:R-:W-:Y:S01]  /*20bc0*/  PRMT R112, R130, 0x7610, R112 ;  /* 0x0000761082707816 */ /* 0x000fe20000000070 */
[----:B----4-:R-:W-:Y:S02]  /*20bd0*/  @!P4 HFMA2.BF16_V2 R149, -RZ.H0_H0, RZ.H0_H0, -R3.H0_H0 ;  /* 0x200000ffff95c231 */ /* 0x010fe40000340903 */
[----:B------:R3:W-:Y:S01]  /*20be0*/  @!P6 STL.S16 [R1+0x5c], R145 ;  /* 0x00005c910100e387 */ /* 0x0007e20000100600 */
[----:B------:R-:W-:Y:S02]  /*20bf0*/  @!P0 PRMT R0, R112, 0x5410, RZ ;  /* 0x0000541070008816 */ /* 0x000fe400000000ff */
[----:B------:R-:W-:Y:S01]  /*20c00*/  ISETP.LE.U32.AND P0, PT, R128, UR9, PT ;  /* 0x0000000980007c0c */ /* 0x000fe2000bf03070 */
[----:B------:R4:W5:Y:S01]  /*20c10*/  LDL.S16 R146, [R1+0x58] ;  /* 0x0000580001927983 */ /* 0x0009620000100600 */
[----:B------:R-:W-:Y:S02]  /*20c20*/  PRMT R140, R149, 0x7610, R140 ;  /* 0x00007610958c7816 */ /* 0x000fe4000000008c */
[----:B------:R-:W-:Y:S01]  /*20c30*/  ISETP.LE.U32.AND P6, PT, R105, UR9, PT ;  /* 0x0000000969007c0c */ /* 0x000fe2000bfc3070 */
[----:B------:R4:W4:Y:S01]  /*20c40*/  LDL.S16 R144, [R1+0x50] ;  /* 0x0000500001907983 */ /* 0x0009220000100600 */
[----:B------:R-:W-:Y:S01]  /*20c50*/  @!P4 PRMT R3, R140, 0x5410, RZ ;  /* 0x000054108c03c816 */ /* 0x000fe200000000ff */
[----:B------:R-:W-:Y:S01]  /*20c60*/  IMAD.MOV.U32 R105, RZ, RZ, R161 ;  /* 0x000000ffff697224 */ /* 0x000fe200078e00a1 */
[----:B-1----:R-:W-:Y:S01]  /*20c70*/  PRMT R100, R171, 0x7632, R100 ;  /* 0x00007632ab647816 */ /* 0x002fe20000000064 */
[----:B------:R1:W4:Y:S03]  /*20c80*/  LDL.S16 R134, [R1+0x4c] ;  /* 0x00004c0001867983 */ /* 0x0003260000100600 */
[----:B------:R-:W-:Y:S01]  /*20c90*/  LOP3.LUT R176, R105, R176, RZ, 0xc0, !PT ;  /* 0x000000b069b07212 */ /* 0x000fe200078ec0ff */
[----:B------:R1:W-:Y:S04]  /*20ca0*/  STG.E.U16 desc[UR20][R194.64+0x60], R0 ;  /* 0x00006000c2007986 */ /* 0x0003e8000c101514 */
[----:B------:R1:W-:Y:S01]  /*20cb0*/  STG.E.U16 desc[UR20][R108.64+0x60], R3 ;  /* 0x000060036c007986 */ /* 0x0003e2000c101514 */
[--C-:B--2---:R-:W-:Y:S03]  /*20cc0*/  SHF.R.U32.HI R130, RZ, 0x18, R135.reuse ;  /* 0x00000018ff827819 */ /* 0x104fe60000011687 */
[----:B------:R-:W2:Y:S01]  /*20cd0*/  LDSM.16.MT88.4 R112, [R209+0xb800] ;  /* 0x00b80000d170783b */ /* 0x000ea20000004200 */
[----:B------:R-:W-:Y:S02]  /*20ce0*/  ISETP.LE.U32.AND P3, PT, R130, UR9, PT ;  /* 0x0000000982007c0c */ /* 0x000fe4000bf63070 */
[----:B------:R-:W-:Y:S05]  /*20cf0*/  PRMT R173, R131, 0x5410, R130 ;  /* 0x0000541083ad7816 */ /* 0x000fea0000000082 */
[----:B---3--:R3:W3:Y:S01]  /*20d00*/  LDL.S16 R145, [R1+0x54] ;  /* 0x0000540001917983 */ /* 0x0086e20000100600 */
[----:B------:R-:W-:Y:S03]  /*20d10*/  HSET2.LE.AND R173, R173, R214, PT ;  /* 0x000000d6adad7233 */ /* 0x000fe60003803000 */
[----:B------:R-:W-:Y:S01]  /*20d20*/  @!P4 STL.S16 [R1+0x68], R149 ;  /* 0x000068950100c387 */ /* 0x000fe20000100600 */
[----:B------:R-:W-:Y:S01]  /*20d30*/  ISETP.GT.U32.AND P4, PT, R141, UR9, PT ;  /* 0x000000098d007c0c */ /* 0x000fe2000bf84070 */
[----:B------:R-:W-:Y:S01]  /*20d40*/  @!P3 HFMA2.BF16_V2 R148, -RZ.H0_H0, RZ.H0_H0, -R2.H0_H0 ;  /* 0x200000ffff94b231 */ /* 0x000fe20000340902 */
[----:B------:R-:W-:Y:S04]  /*20d50*/  LOP3.LUT R173, R107, R173, RZ, 0xc0, !PT ;  /* 0x000000ad6bad7212 */ /* 0x000fe800078ec0ff */
[----:B------:R-:W-:Y:S01]  /*20d60*/  @!P3 STL.S16 [R1+0x64], R148 ;  /* 0x000064940100b387 */ /* 0x000fe20000100600 */
[----:B------:R-:W-:Y:S02]  /*20d70*/  PRMT R135, R148, 0x7610, R135 ;  /* 0x0000761094877816 */ /* 0x000fe40000000087 */
[----:B-1----:R-:W-:Y:S01]  /*20d80*/  PRMT R0, R161, 0x7632, R0 ;  /* 0x00007632a1007816 */ /* 0x002fe20000000000 */
[----:B------:R1:W3:Y:S01]  /*20d90*/  LDL.S16 R140, [R1+0x48] ;  /* 0x00004800018c7983 */ /* 0x0002e20000100600 */
[----:B------:R-:W-:Y:S02]  /*20da0*/  @!P3 PRMT R2, R135, 0x5410, RZ ;  /* 0x000054108702b816 */ /* 0x000fe400000000ff */
[----:B------:R-:W-:Y:S01]  /*20db0*/  LOP3.LUT R3, R143, 0xff, RZ, 0xc0, !PT ;  /* 0x000000ff8f037812 */ /* 0x000fe200078ec0ff */
[----:B------:R1:W3:Y:S01]  /*20dc0*/  LDL.S16 R135, [R1+0x44] ;  /* 0x0000440001877983 */ /* 0x0002e20000100600 */
[----:B------:R-:W-:Y:S03]  /*20dd0*/  ISETP.GT.U32.AND P3, PT, R139, UR9, PT ;  /* 0x000000098b007c0c */ /* 0x000fe6000bf64070 */
[----:B------:R1:W-:Y:S04]  /*20de0*/  STG.E.U16 desc[UR20][R108.64+0x62], R2 ;  /* 0x000062026c007986 */ /* 0x0003e8000c101514 */
[----:B------:R-:W1:Y:S01]  /*20df0*/  LDSM.16.MT88.4 R108, [R136+0x2800] ;  /* 0x00280000886c783b */ /* 0x000e620000004200 */
[-C--:B--2---:R-:W-:Y:S08]  /*20e00*/  HMMA.16816.F32.BF16 R68, R116, R112.reuse, R68 ;  /* 0x000000707444723c */ /* 0x084ff00000041844 */
[C---:B------:R-:W-:Y:S08]  /*20e10*/  HMMA.16816.F32.BF16 R72, R124.reuse, R112, R72 ;  /* 0x000000707c48723c */ /* 0x040ff00000041848 */
[-C--:B------:R-:W-:Y:S03]  /*20e20*/  HMMA.16816.F32.BF16 R76, R124, R114.reuse, R76 ;  /* 0x000000727c4c723c */ /* 0x080fe6000004184c */
[----:B-1----:R-:W-:Y:S05]  /*20e30*/  PRMT R2, R161, 0x7610, R2 ;  /* 0x00007610a1027816 */ /* 0x002fea0000000002 */
[C---:B------:R-:W-:Y:S08]  /*20e40*/  HMMA.16816.F32.BF16 R80, R116.reuse, R114, R80 ;  /* 0x000000727450723c */ /* 0x040ff00000041850 */
[-C--:B------:R-:W-:Y:S08]  /*20e50*/  HMMA.16816.F32.BF16 R84, R116, R108.reuse, R84 ;  /* 0x0000006c7454723c */ /* 0x080ff00000041854 */
[C---:B------:R-:W-:Y:S08]  /*20e60*/  HMMA.16816.F32.BF16 R88, R124.reuse, R108, R88 ;  /* 0x0000006c7c58723c */ /* 0x040ff00000041858 */
[-C--:B------:R-:W-:Y:S08]  /*20e70*/  HMMA.16816.F32.BF16 R92, R124, R110.reuse, R92 ;  /* 0x0000006e7c5c723c */ /* 0x080ff0000004185c */
[----:B------:R-:W-:Y:S04]  /*20e80*/  HMMA.16816.F32.BF16 R96, R116, R110, R96 ;  /* 0x0000006e7460723c */ /* 0x000fe80000041860 */
[--C-:B-----5:R-:W-:Y:S02]  /*20e90*/  @!P5 HFMA2.BF16_V2 R146, -RZ.H0_H0, RZ.H0_H0, -R161.reuse.H0_H0 ;  /* 0x200000ffff92d231 */ /* 0x120fe400003409a1 */
[--C-:B----4-:R-:W-:Y:S03]  /*20ea0*/  @!P0 HFMA2.BF16_V2 R144, -RZ.H0_H0, RZ.H0_H0, -R160.reuse.H0_H0 ;  /* 0x200000ffff908231 */ /* 0x110fe600003409a0 */
[----:B------:R-:W-:Y:S01]  /*20eb0*/  @!P5 STL.S16 [R1+0x58], R146 ;  /* 0x000058920100d387 */ /* 0x000fe20000100600 */
[----:B------:R-:W-:Y:S01]  /*20ec0*/  PRMT R133, R146, 0x7610, R133 ;  /* 0x0000761092857816 */ /* 0x000fe20000000085 */
[----:B------:R-:W-:Y:S01]  /*20ed0*/  @!P6 HFMA2.BF16_V2 R134, -RZ.H0_H0, RZ.H0_H0, -R160.H1_H1 ;  /* 0x200000ffff86e231 */ /* 0x000fe200003609a0 */
[----:B------:R-:W-:Y:S02]  /*20ee0*/  PRMT R123, R144, 0x7610, R123 ;  /* 0x00007610907b7816 */ /* 0x000fe4000000007b */
[----:B------:R-:W-:Y:S02]  /*20ef0*/  @!P5 PRMT R2, R133, 0x5410, RZ ;  /* 0x000054108502d816 */ /* 0x000fe400000000ff */
[----:B------:R-:W-:Y:S02]  /*20f00*/  PRMT R122, R134, 0x7610, R122 ;  /* 0x00007610867a7816 */ /* 0x000fe4000000007a */
[----:B------:R-:W-:Y:S01]  /*20f10*/  ISETP.LE.U32.AND P5, PT, R3, UR9, PT ;  /* 0x0000000903007c0c */ /* 0x000fe2000bfa3070 */
[----:B------:R1:W-:Y:S01]  /*20f20*/  STG.E.U16 desc[UR20][R198.64+0x60], R2 ;  /* 0x00006002c6007986 */ /* 0x0003e2000c101514 */
[----:B------:R-:W-:Y:S01]  /*20f30*/  @!P6 PRMT R121, R122, 0x5410, RZ ;  /* 0x000054107a79e816 */ /* 0x000fe200000000ff */
[----:B---3--:R-:W-:Y:S05]  /*20f40*/  @!P1 HFMA2.BF16_V2 R145, -RZ.H0_H0, RZ.H0_H0, -R161.H1_H1 ;  /* 0x200000ffff919231 */ /* 0x008fea00003609a1 */
[----:B------:R-:W-:Y:S01]  /*20f50*/  @!P1 STL.S16 [R1+0x54], R145 ;  /* 0x0000549101009387 */ /* 0x000fe20000100600 */
[----:B------:R-:W-:Y:S03]  /*20f60*/  PRMT R139, R145, 0x7610, R139 ;  /* 0x00007610918b7816 */ /* 0x000fe6000000008b */
[----:B------:R-:W-:Y:S01]  /*20f70*/  @!P0 STL.S16 [R1+0x50], R144 ;  /* 0x0000509001008387 */ /* 0x000fe20000100600 */
[----:B------:R-:W-:Y:S02]  /*20f80*/  @!P1 PRMT R0, R139, 0x5410, RZ ;  /* 0x000054108b009816 */ /* 0x000fe400000000ff */
[----:B------:R-:W-:Y:S01]  /*20f90*/  ISETP.GT.U32.AND P1, PT, R178, UR9, PT ;  /* 0x00000009b2007c0c */ /* 0x000fe2000bf24070 */
[----:B------:R2:W-:Y:S01]  /*20fa0*/  @!P6 STL.S16 [R1+0x4c], R134 ;  /* 0x00004c860100e387 */ /* 0x0005e20000100600 */
[----:B------:R-:W-:Y:S01]  /*20fb0*/  PRMT R178, R3, 0x5410, R178 ;  /* 0x0000541003b27816 */ /* 0x000fe200000000b2 */
[--C-:B------:R-:W-:Y:S01]  /*20fc0*/  @!P5 HFMA2.BF16_V2 R140, -RZ.H0_H0, RZ.H0_H0, -R193.reuse.H0_H0 ;  /* 0x200000ffff8cd231 */ /* 0x100fe200003409c1 */
[----:B-1----:R-:W-:Y:S01]  /*20fd0*/  PRMT R2, R160, 0x7610, R2 ;  /* 0x00007610a0027816 */ /* 0x002fe20000000002 */
[----:B------:R1:W3:Y:S01]  /*20fe0*/  LDL.S16 R133, [R1+0x3c] ;  /* 0x00003c0001857983 */ /* 0x0002e20000100600 */
[----:B------:R-:W-:Y:S02]  /*20ff0*/  @!P0 PRMT R2, R123, 0x5410, RZ ;  /* 0x000054107b028816 */ /* 0x000fe400000000ff */
[----:B------:R-:W-:Y:S01]  /*21000*/  ISETP.GT.U32.AND P0, PT, R137, UR9, PT ;  /* 0x0000000989007c0c */ /* 0x000fe2000bf04070 */
[----:B------:R1:W4:Y:S01]  /*21010*/  LDL.S16 R122, [R1+0x38] ;  /* 0x00003800017a7983 */ /* 0x0003220000100600 */
[----:B------:R-:W-:Y:S02]  /*21020*/  PRMT R3, R171, 0x7610, R3 ;  /* 0x00007610ab037816 */ /* 0x000fe40000000003 */
[--C-:B------:R-:W-:Y:S01]  /*21030*/  HSET2.LE.AND R178, R178, R214.reuse, PT ;  /* 0x000000d6b2b27233 */ /* 0x100fe20003803000 */
[----:B------:R5:W-:Y:S01]  /*21040*/  STG.E.U16 desc[UR20][R198.64+0x62], R0 ;  /* 0x00006200c6007986 */ /* 0x000be2000c101514 */
[----:B------:R-:W-:Y:S01]  /*21050*/  @P1 HFMA2.BF16_V2 R135, -RZ.H0_H0, RZ.H0_H0, -R193.H1_H1 ;  /* 0x200000ffff871231 */ /* 0x000fe200003609c1 */
[----:B------:R-:W-:Y:S02]  /*21060*/  PRMT R205, R140, 0x7610, R205 ;  /* 0x000076108ccd7816 */ /* 0x000fe400000000cd */
[----:B------:R1:W-:Y:S02]  /*21070*/  STG.E.U16 desc[UR20][R196.64+0x60], R2 ;  /* 0x00006002c4007986 */ /* 0x0003e4000c101514 */
[----:B------:R-:W-:Y:S02]  /*21080*/  PRMT R204, R135, 0x7610, R204 ;  /* 0x0000761087cc7816 */ /* 0x000fe400000000cc */
[----:B------:R1:W-:Y:S04]  /*21090*/  STG.E.U16 desc[UR20][R196.64+0x62], R121 ;  /* 0x00006279c4007986 */ /* 0x0003e8000c101514 */
[----:B--2---:R2:W2:Y:S04]  /*210a0*/  LDL.S16 R134, [R1+0x40] ;  /* 0x0000400001867983 */ /* 0x0044a80000100600 */
[----:B------:R-:W-:Y:S04]  /*210b0*/  @!P5 STL.S16 [R1+0x48], R140 ;  /* 0x0000488c0100d387 */ /* 0x000fe80000100600 */
[----:B------:R2:W2:Y:S04]  /*210c0*/  LDL.S16 R123, [R1+0x34] ;  /* 0x00003400017b7983 */ /* 0x0004a80000100600 */
[----:B------:R-:W-:Y:S01]  /*210d0*/  @P1 STL.S16 [R1+0x44], R135 ;  /* 0x0000448701001387 */ /* 0x000fe20000100600 */
[----:B-----5:R-:W-:Y:S03]  /*210e0*/  LOP3.LUT R0, R142, 0xff, RZ, 0xc0, !PT ;  /* 0x000000ff8e007812 */ /* 0x020fe600078ec0ff */
[----:B------:R-:W-:Y:S01]  /*210f0*/  LDSM.16.MT88.4 R140, [R209+0xac00] ;  /* 0x00ac0000d18c783b */ /* 0x000fe20000004200 */
[C---:B------:R-:W-:Y:S02]  /*21100*/  ISETP.LE.U32.AND P6, PT, R0.reuse, UR9, PT ;  /* 0x0000000900007c0c */ /* 0x040fe4000bfc3070 */
[----:B------:R-:W-:Y:S02]  /*21110*/  PRMT R174, R0, 0x5410, R137 ;  /* 0x0000541000ae7816 */ /* 0x000fe40000000089 */
[C---:B------:R-:W-:Y:S02]  /*21120*/  PRMT R0, R180.reuse, 0x7610, R0 ;  /* 0x00007610b4007816 */ /* 0x040fe40000000000 */
[----:B-1----:R-:W-:Y:S02]  /*21130*/  PRMT R2, R180, 0x7632, R2 ;  /* 0x00007632b4027816 */ /* 0x002fe40000000002 */
[--C-:B------:R-:W-:Y:S01]  /*21140*/  HSET2.LE.AND R174, R174, R214.reuse, PT ;  /* 0x000000d6aeae7233 */ /* 0x100fe20003803000 */
[----:B------:R-:W-:Y:S01]  /*21150*/  LDSM.16.MT88.4 R180, [R136+0x1c00] ;  /* 0x001c000088b4783b */ /* 0x000fe20000004200 */
[----:B------:R-:W-:Y:S02]  /*21160*/  PRMT R105, R0, 0x5410, R2 ;  /* 0x0000541000697816 */ /* 0x000fe40000000002 */
[----:B------:R-:W-:Y:S02]  /*21170*/  PRMT R121, R138, 0x5410, R200 ;  /* 0x000054108a797816 */ /* 0x000fe400000000c8 */
[----:B------:R-:W-:Y:S02]  /*21180*/  LOP3.LUT R174, R105, R174, RZ, 0xc0, !PT ;  /* 0x000000ae69ae7212 */ /* 0x000fe400078ec0ff */
[----:B------:R-:W-:Y:S05]  /*21190*/  LOP3.LUT R121, R121, 0xff00ff, RZ, 0xc0, !PT ;  /* 0x00ff00ff79797812 */ /* 0x000fea00078ec0ff */
[----:B------:R-:W-:Y:S01]  /*211a0*/  HSET2.LE.AND R175, R121, R214, PT ;  /* 0x000000d679af7233 */ /* 0x000fe20003803000 */
[----:B---3--:R-:W-:Y:S02]  /*211b0*/  @P3 HFMA2.BF16_V2 R133, -RZ.H0_H0, RZ.H0_H0, -R106.H1_H1 ;  /* 0x200000ffff853231 */ /* 0x008fe4000036096a */
[----:B----4-:R-:W-:Y:S03]  /*211c0*/  @!P6 HFMA2.BF16_V2 R122, -RZ.H0_H0, RZ.H0_H0, -R0.H0_H0 ;  /* 0x200000ffff7ae231 */ /* 0x010fe60000340900 */
[----:B------:R-:W-:Y:S02]  /*211d0*/  PRMT R201, R133, 0x7610, R201 ;  /* 0x0000761085c97816 */ /* 0x000fe400000000c9 */
[----:B------:R-:W-:Y:S04]  /*211e0*/  PRMT R112, R122, 0x7610, R112 ;  /* 0x000076107a707816 */ /* 0x000fe80000000070 */
[----:B------:R-:W-:Y:S02]  /*211f0*/  @!P6 PRMT R0, R112, 0x5410, RZ ;  /* 0x000054107000e816 */ /* 0x000fe400000000ff */
[----:B------:R-:W-:Y:S01]  /*21200*/  LDSM.16.MT88.4 R112, [R136+0xc00] ;  /* 0x000c00008870783b */ /* 0x000fe20000004200 */
[----:B--2---:R-:W-:Y:S07]  /*21210*/  @P4 HFMA2.BF16_V2 R134, -RZ.H0_H0, RZ.H0_H0, -R106.H0_H0 ;  /* 0x200000ffff864231 */ /* 0x004fee000034096a */
[----:B------:R1:W-:Y:S01]  /*21220*/  STG.E.U16 desc[UR20][R194.64+0x70], R0 ;  /* 0x00007000c2007986 */ /* 0x0003e2000c101514 */
[----:B------:R-:W-:Y:S03]  /*21230*/  PRMT R203, R134, 0x7610, R203 ;  /* 0x0000761086cb7816 */ /* 0x000fe600000000cb */
[----:B------:R-:W-:Y:S01]  /*21240*/  @P4 STL.S16 [R1+0x40], R134 ;  /* 0x0000408601004387 */ /* 0x000fe20000100600 */
[----:B------:R-:W-:Y:S03]  /*21250*/  @P0 HFMA2.BF16_V2 R123, -RZ.H0_H0, RZ.H0_H0, -R2.H0_H0 ;  /* 0x200000ffff7b0231 */ /* 0x000fe60000340902 */
[----:B------:R-:W-:Y:S02]  /*21260*/  @P3 STL.S16 [R1+0x3c], R133 ;  /* 0x00003c8501003387 */ /* 0x000fe40000100600 */
[----:B------:R-:W-:Y:S02]  /*21270*/  PRMT R108, R123, 0x7610, R108 ;  /* 0x000076107b6c7816 */ /* 0x000fe4000000006c */
[----:B------:R2:W-:Y:S01]  /*21280*/  @!P6 STL.S16 [R1+0x38], R122 ;  /* 0x0000387a0100e387 */ /* 0x0005e20000100600 */
[----:B------:R-:W-:Y:S02]  /*21290*/  ISETP.GT.U32.AND P6, PT, R138, UR9, PT ;  /* 0x000000098a007c0c */ /* 0x000fe4000bfc4070 */
[----:B------:R-:W-:Y:S01]  /*212a0*/  @P0 PRMT R2, R108, 0x5410, RZ ;  /* 0x000054106c020816 */ /* 0x000fe200000000ff */
[----:B------:R-:W3:Y:S08]  /*212b0*/  LDSM.16.MT88.4 R132, [R209+0x9c00] ;  /* 0x009c0000d184783b */ /* 0x000ef00000004200 */
[----:B------:R4:W-:Y:S01]  /*212c0*/  STG.E.U16 desc[UR20][R194.64+0x72], R2 ;  /* 0x00007202c2007986 */ /* 0x0009e2000c101514 */
[----:B-1----:R-:W-:Y:S04]  /*212d0*/  PRMT R0, R3, 0x5410, R100 ;  /* 0x0000541003007816 */ /* 0x002fe80000000064 */
[----:B------:R-:W-:Y:S01]  /*212e0*/  LOP3.LUT R175, R0, R175, RZ, 0xc0, !PT ;  /* 0x000000af00af7212 */ /* 0x000fe200078ec0ff */
[----:B------:R-:W-:Y:S01]  /*212f0*/  IMAD.MOV.U32 R0, RZ, RZ, R193 ;  /* 0x000000ffff007224 */ /* 0x000fe200078e00c1 */
[----:B--2---:R1:W2:Y:S04]  /*21300*/  LDL.S16 R122, [R1+0x30] ;  /* 0x00003000017a7983 */ /* 0x0042a80000100600 */
[----:B------:R-:W-:Y:S02]  /*21310*/  LOP3.LUT R178, R0, R178, RZ, 0xc0, !PT ;  /* 0x000000b200b27212 */ /* 0x000fe400078ec0ff */
[----:B------:R-:W-:Y:S01]  /*21320*/  PRMT R0, R106, 0x7632, R0 ;  /* 0x000076326a007816 */ /* 0x000fe20000000000 */
[----:B------:R-:W-:Y:S01]  /*21330*/  @P0 STL.S16 [R1+0x34], R123 ;  /* 0x0000347b01000387 */ /* 0x000fe20000100600 */
[----:B------:R-:W-:Y:S02]  /*21340*/  ISETP.GT.U32.AND P0, PT, R200, UR9, PT ;  /* 0x00000009c8007c0c */ /* 0x000fe4000bf04070 */
[----:B------:R-:W-:Y:S01]  /*21350*/  @P4 PRMT R106, R203, 0x5410, RZ ;  /* 0x00005410cb6a4816 */ /* 0x000fe200000000ff */
[----:B------:R1:W5:Y:S01]  /*21360*/  LDL.S16 R105, [R1+0x2c] ;  /* 0x00002c0001697983 */ /* 0x0003620000100600 */
[----:B------:R-:W-:Y:S02]  /*21370*/  @P3 PRMT R0, R201, 0x5410, RZ ;  /* 0x00005410c9003816 */ /* 0x000fe400000000ff */
[----:B----4-:R-:W-:Y:S02]  /*21380*/  PRMT R2, R193, 0x7632, R2 ;  /* 0x00007632c1027816 */ /* 0x010fe40000000002 */
[----:B------:R-:W-:Y:S02]  /*21390*/  @!P5 PRMT R193, R205, 0x5410, RZ ;  /* 0x00005410cdc1d816 */ /* 0x000fe400000000ff */
[----:B------:R-:W-:Y:S01]  /*213a0*/  @P1 PRMT R2, R204, 0x5410, RZ ;  /* 0x00005410cc021816 */ /* 0x000fe200000000ff */
[-C--:B---3--:R-:W-:Y:S05]  /*213b0*/  HMMA.16816.F32.BF16 R136, R172, R132.reuse, R4 ;  /* 0x00000084ac88723c */ /* 0x088fea0000041804 */
[----:B------:R-:W-:Y:S03]  /*213c0*/  IMAD.WIDE R4, R202, -0x70, R198 ;  /* 0xffffff90ca047825 */ /* 0x000fe600078e02c6 */
[C---:B------:R-:W-:Y:S08]  /*213d0*/  HMMA.16816.F32.BF16 R168, R176.reuse, R132, R8 ;  /* 0x00000084b0a8723c */ /* 0x040ff00000041808 */
[-C--:B------:R-:W-:Y:S08]  /*213e0*/  HMMA.16816.F32.BF16 R164, R176, R134.reuse, R12 ;  /* 0x00000086b0a4723c */ /* 0x080ff0000004180c */
[C---:B------:R-:W-:Y:S08]  /*213f0*/  HMMA.16816.F32.BF16 R132, R172.reuse, R134, R16 ;  /* 0x00000086ac84723c */ /* 0x040ff00000041810 */
[-C--:B------:R-:W-:Y:S08]  /*21400*/  HMMA.16816.F32.BF16 R128, R172, R112.reuse, R20 ;  /* 0x00000070ac80723c */ /* 0x080ff00000041814 */
[C---:B------:R-:W-:Y:S08]  /*21410*/  HMMA.16816.F32.BF16 R160, R176.reuse, R112, R24 ;  /* 0x00000070b0a0723c */ /* 0x040ff00000041818 */
[-C--:B------:R-:W-:Y:S08]  /*21420*/  HMMA.16816.F32.BF16 R156, R176, R114.reuse, R28 ;  /* 0x00000072b09c723c */ /* 0x080ff0000004181c */
[C---:B------:R-:W-:Y:S04]  /*21430*/  HMMA.16816.F32.BF16 R124, R172.reuse, R114, R32 ;  /* 0x00000072ac7c723c */ /* 0x040fe80000041820 */
[----:B--2---:R-:W-:Y:S05]  /*21440*/  @P6 HFMA2.BF16_V2 R122, -RZ.H0_H0, RZ.H0_H0, -R3.H0_H0 ;  /* 0x200000ffff7a6231 */ /* 0x004fea0000340903 */
[----:B------:R2:W-:Y:S01]  /*21450*/  @P6 STL.S16 [R1+0x30], R122 ;  /* 0x0000307a01006387 */ /* 0x0005e20000100600 */
[----:B------:R-:W-:Y:S01]  /*21460*/  PRMT R107, R122, 0x7610, R107 ;  /* 0x000076107a6b7816 */ /* 0x000fe2000000006b */
[----:B-----5:R-:W-:Y:S03]  /*21470*/  @P0 HFMA2.BF16_V2 R105, -RZ.H0_H0, RZ.H0_H0, -R100.H0_H0 ;  /* 0x200000ffff690231 */ /* 0x020fe60000340964 */
[----:B------:R-:W-:Y:S02]  /*21480*/  @P6 PRMT R3, R107, 0x5410, RZ ;  /* 0x000054106b036816 */ /* 0x000fe400000000ff */
[----:B------:R-:W-:Y:S04]  /*21490*/  @P0 STL.S16 [R1+0x2c], R105 ;  /* 0x00002c6901000387 */ /* 0x000fe80000100600 */
[----:B------:R3:W-:Y:S01]  /*214a0*/  STG.E.U16 desc[UR20][R4.64+0x70], R3 ;  /* 0x0000700304007986 */ /* 0x0007e2000c101514 */
[-C--:B--2---:R-:W-:Y:S08]  /*214b0*/  HMMA.16816.F32.BF16 R120, R172, R140.reuse, R36 ;  /* 0x0000008cac78723c */ /* 0x084ff00000041824 */
[C---:B------:R-:W-:Y:S04]  /*214c0*/  HMMA.16816.F32.BF16 R152, R176.reuse, R140, R40 ;  /* 0x0000008cb098723c */ /* 0x040fe80000041828 */
[----:B---3--:R-:W-:Y:S01]  /*214d0*/  PRMT R3, R105, 0x7610, R3 ;  /* 0x0000761069037816 */ /* 0x008fe20000000003 */
[----:B------:R-:W-:Y:S03]  /*214e0*/  IMAD.MOV.U32 R105, RZ, RZ, R102 ;  /* 0x000000ffff697224 */ /* 0x000fe600078e0066 */
[-C--:B------:R-:W-:Y:S03]  /*214f0*/  HMMA.16816.F32.BF16 R148, R176, R142.reuse, R44 ;  /* 0x0000008eb094723c */ /* 0x080fe6000004182c */
[----:B------:R-:W-:Y:S01]  /*21500*/  @P0 PRMT R100, R3, 0x5410, RZ ;  /* 0x0000541003640816 */ /* 0x000fe200000000ff */
[----:B------:R-:W-:Y:S01]  /*21510*/  IMAD.MOV.U32 R3, RZ, RZ, R103 ;  /* 0x000000ffff037224 */ /* 0x000fe200078e0067 */
[----:B------:R-:W-:Y:S03]  /*21520*/  IADD3 R251, P0, PT, R194, -0x80, RZ ;  /* 0xffffff80c2fb7810 */ /* 0x000fe60007f1e0ff */
[C---:B------:R-:W-:Y:S01]  /*21530*/  HMMA.16816.F32.BF16 R116, R172.reuse, R142, R48 ;  /* 0x0000008eac74723c */ /* 0x040fe20000041830 */
[----:B------:R2:W-:Y:S03]  /*21540*/  STG.E.U16 desc[UR20][R4.64+0x72], R100 ;  /* 0x0000726404007986 */ /* 0x0005e6000c101514 */
[----:B------:R-:W-:Y:S04]  /*21550*/  IADD3.X R250, PT, PT, R195, -0x1, RZ, P0, !PT ;  /* 0xffffffffc3fa7810 */ /* 0x000fe800007fe4ff */
[-C--:B------:R-:W-:Y:S08]  /*21560*/  HMMA.16816.F32.BF16 R112, R172, R180.reuse, R52 ;  /* 0x000000b4ac70723c */ /* 0x080ff00000041834 */
[C---:B------:R-:W-:Y:S08]  /*21570*/  HMMA.16816.F32.BF16 R144, R176.reuse, R180, R56 ;  /* 0x000000b4b090723c */ /* 0x040ff00000041838 */
[-C--:B------:R-:W-:Y:S03]  /*21580*/  HMMA.16816.F32.BF16 R140, R176, R182.reuse, R60 ;  /* 0x000000b6b08c723c */ /* 0x080fe6000004183c */
[----:B--2---:R-:W-:Y:S05]  /*21590*/  IMAD.WIDE R4, R202, 0x70, R4 ;  /* 0x00000070ca047825 */ /* 0x004fea00078e0204 */
[C---:B------:R-:W-:Y:S01]  /*215a0*/  HMMA.16816.F32.BF16 R108, R172.reuse, R182, R64 ;  /* 0x000000b6ac6c723c */ /* 0x040fe20000041840 */
[----:B------:R-:W-:Y:S04]  /*215b0*/  STG.E.U16 desc[UR20][R4.64+0x70], R193 ;  /* 0x000070c104007986 */ /* 0x000fe8000c101514 */
[----:B------:R-:W-:Y:S03]  /*215c0*/  STG.E.U16 desc[UR20][R4.64+0x72], R2 ;  /* 0x0000720204007986 */ /* 0x000fe6000c101514 */
[-C--:B------:R-:W-:Y:S01]  /*215d0*/  HMMA.16816.F32.BF16 R68, R172, R184.reuse, R68 ;  /* 0x000000b8ac44723c */ /* 0x080fe20000041844 */
[----:B------:R2:W-:Y:S04]  /*215e0*/  STG.E.U16 desc[UR20][R196.64+0x70], R106 ;  /* 0x0000706ac4007986 */ /* 0x0005e8000c101514 */
[----:B------:R3:W-:Y:S03]  /*215f0*/  STG.E.U16 desc[UR20][R196.64+0x72], R0 ;  /* 0x00007200c4007986 */ /* 0x0007e6000c101514 */
[C---:B------:R-:W-:Y:S08]  /*21600*/  HMMA.16816.F32.BF16 R72, R176.reuse, R184, R72 ;  /* 0x000000b8b048723c */ /* 0x040ff00000041848 */
[-C--:B------:R-:W-:Y:S08]  /*21610*/  HMMA.16816.F32.BF16 R76, R176, R186.reuse, R76 ;  /* 0x000000bab04c723c */ /* 0x080ff0000004184c */
[C---:B------:R-:W-:Y:S04]  /*21620*/  HMMA.16816.F32.BF16 R80, R172.reuse, R186, R80 ;  /* 0x000000baac50723c */ /* 0x040fe80000041850 */
[----:B--2---:R-:W-:Y:S04]  /*21630*/  IMAD.MOV.U32 R106, RZ, RZ, R101 ;  /* 0x000000ffff6a7224 */ /* 0x004fe800078e0065 */
[-C--:B------:R-:W-:Y:S03]  /*21640*/  HMMA.16816.F32.BF16 R84, R172, R188.reuse, R84 ;  /* 0x000000bcac54723c */ /* 0x080fe60000041854 */
[----:B---3--:R-:W-:Y:S05]  /*21650*/  IMAD.MOV.U32 R0, RZ, RZ, R104 ;  /* 0x000000ffff007224 */ /* 0x008fea00078e0068 */
[C---:B------:R-:W-:Y:S08]  /*21660*/  HMMA.16816.F32.BF16 R88, R176.reuse, R188, R88 ;  /* 0x000000bcb058723c */ /* 0x040ff00000041858 */
[-C--:B------:R-:W-:Y:S08]  /*21670*/  HMMA.16816.F32.BF16 R92, R176, R190.reuse, R92 ;  /* 0x000000beb05c723c */ /* 0x080ff0000004185c */
[----:B------:R-:W-:Y:S01]  /*21680*/  HMMA.16816.F32.BF16 R96, R172, R190, R96 ;  /* 0x000000beac60723c */ /* 0x000fe20000041860 */
[----:B------:R-:W-:Y:S08]  /*21690*/  @!UPT UIADD3 URZ, UPT, UPT, URZ, URZ, URZ ;  /* 0x000000fffffff290 */ /* 0x000ff0000fffe0ff */
[----:B-1----:R-:W-:Y:S11]  /*216a0*/  BRA.U UP0, `(.L_x_795) ;  /* 0xffffff8900e07547 */ /* 0x002ff6000b83ffff */
.L_x_794:
[----:B------:R-:W3:Y:S01]  /*216b0*/  LDL.LU R2, [R1+0x144] ;  /* 0x0001440001027983 */ /* 0x000ee20000300800 */
[----:B-----5:R-:W-:Y:S01]  /*216c0*/  SHF.L.U32 R48, R192, 0x3, RZ ;  /* 0x00000003c0307819 */ /* 0x020fe200000006ff */
[----:B------:R-:W1:Y:S02]  /*216d0*/  LDCU UR4, c[0x0][0x4fc] ;  /* 0x00009f80ff0477ac */ /* 0x000e640008000800 */
[----:B------:R-:W2:Y:S01]  /*216e0*/  LDL.LU R9, [R1+0x160] ;  /* 0x0001600001097983 */ /* 0x000ea20000300800 */
[----:B------:R-:W4:Y:S01]  /*216f0*/  S2UR UR6, SR_CgaCtaId ;  /* 0x00000000000679c3 */ /* 0x000f220000008800 */
[----:B------:R-:W-:Y:S02]  /*21700*/  UISETP.NE.AND UP3, UPT, UR18, -0x1, UPT ;  /* 0xffffffff1200788c */ /* 0x000fe4000bf65270 */
[----:B------:R-:W4:Y:S05]  /*21710*/  LDL.LU R8, [R1+0x15c] ;  /* 0x00015c0001087983 */ /* 0x000f2a0000300800 */
[----:B------:R-:W1:Y:S01]  /*21720*/  S2UR UR7, SR_CTAID.Y ;  /* 0x00000000000779c3 */ /* 0x000e620000002600 */
[----:B------:R-:W4:Y:S01]  /*21730*/  LDL.LU R7, [R1+0x164] ;  /* 0x0001640001077983 */ /* 0x000f220000300800 */
[----:B------:R-:W1:Y:S03]  /*21740*/  LDCU.U8 UR8, c[0x0][0x549] ;  /* 0x0000a920ff0877ac */ /* 0x000e660008000000 */
[----:B------:R-:W4:Y:S01]  /*21750*/  LDL.LU R6, [R1+0x178] ;  /* 0x0001780001067983 */ /* 0x000f220000300800 */
[----:B------:R-:W1:Y:S01]  /*21760*/  LDCU UR9, c[0x0][0x434] ;  /* 0x00008680ff0977ac */ /* 0x000e620008000800 */
[----:B------:R-:W1:Y:S02]  /*21770*/  LDCU.U8 UR10, c[0x0][0x548] ;  /* 0x0000a900ff0a77ac */ /* 0x000e640008000000 */
[----:B-1----:R-:W-:-:S02]  /*21780*/  UISETP.NE.AND UP1, UPT, UR8, URZ, UPT ;  /* 0x000000ff0800728c */ /* 0x002fc4000bf25270 */
[----:B------:R-:W-:-:S09]  /*21790*/  UISETP.NE.AND UP2, UPT, UR18, -0x1, UPT ;  /* 0xffffffff1200788c */ /* 0x000fd2000bf45270 */
[----:B------:R-:W1:Y:S01]  /*217a0*/  @UP1 LDCU UR8, c[0x0][0x430] ;  /* 0x00008600ff0817ac */ /* 0x000e620008000800 */
[----:B------:R-:W1:Y:S01]  /*217b0*/  LDCU UR13, c[0x0][0x434] ;  /* 0x00008680ff0d77ac */ /* 0x000e620008000800 */
[----:B------:R-:W-:Y:S02]  /*217c0*/  UISETP.NE.AND UP0, UPT, UR10, URZ, !UP1 ;  /* 0x000000ff0a00728c */ /* 0x000fe4000cf05270 */
[----:B-1----:R-:W-:Y:S01]  /*217d0*/  @UP1 UIMAD UR13, UR8, UR9, URZ ;  /* 0x00000009080d12a4 */ /* 0x002fe2000f8e02ff */
[----:B---3--:R-:W-:Y:S01]  /*217e0*/  MOV R5, R2 ;  /* 0x0000000200057202 */ /* 0x008fe20000000f00 */
[----:B--2---:R-:W1:Y:S04]  /*217f0*/  SHFL.BFLY PT, R4, R9, 0x2, 0x1f ;  /* 0x0c401f0009047f89 */ /* 0x004e6800000e0000 */
[----:B----4-:R-:W2:Y:S04]  /*21800*/  SHFL.BFLY PT, R3, R8, 0x2, 0x1f ;  /* 0x0c401f0008037f89 */ /* 0x010ea800000e0000 */
[----:B------:R-:W3:Y:S04]  /*21810*/  SHFL.BFLY PT, R2, R7, 0x2, 0x1f ;  /* 0x0c401f0007027f89 */ /* 0x000ee800000e0000 */
[----:B------:R-:W4:Y:S01]  /*21820*/  SHFL.BFLY PT, R0, R5, 0x2, 0x1f ;  /* 0x0c401f0005007f89 */ /* 0x000f2200000e0000 */
[----:B-1----:R-:W-:-:S05]  /*21830*/  FADD.FTZ R4, R4, R9 ;  /* 0x0000000904047221 */ /* 0x002fca0000010000 */
[----:B------:R-:W1:Y:S01]  /*21840*/  SHFL.BFLY PT, R50, R4, 0x1, 0x1f ;  /* 0x0c201f0004327f89 */ /* 0x000e6200000e0000 */
[----:B--2---:R-:W-:Y:S01]  /*21850*/  FADD.FTZ R3, R3, R8 ;  /* 0x0000000803037221 */ /* 0x004fe20000010000 */
[----:B---3--:R-:W-:-:S04]  /*21860*/  FADD.FTZ R2, R2, R7 ;  /* 0x0000000702027221 */ /* 0x008fc80000010000 */
[----:B------:R-:W2:Y:S04]  /*21870*/  SHFL.BFLY PT, R51, R3, 0x1, 0x1f ;  /* 0x0c201f0003337f89 */ /* 0x000ea800000e0000 */
[----:B------:R-:W3:Y:S01]  /*21880*/  SHFL.BFLY PT, R49, R2, 0x1, 0x1f ;  /* 0x0c201f0002317f89 */ /* 0x000ee200000e0000 */
[----:B----4-:R-:W-:-:S05]  /*21890*/  FADD.FTZ R0, R0, R5 ;  /* 0x0000000500007221 */ /* 0x010fca0000010000 */
[----:B------:R-:W4:Y:S01]  /*218a0*/  SHFL.BFLY PT, R52, R0, 0x1, 0x1f ;  /* 0x0c201f0000347f89 */ /* 0x000f2200000e0000 */
[----:B------:R-:W-:Y:S01]  /*218b0*/  LOP3.LUT R212, R6, R212, RZ, 0xfc, !PT ;  /* 0x000000d406d47212 */ /* 0x000fe200078efcff */
[----:B-1----:R-:W-:-:S04]  /*218c0*/  FADD.FTZ R50, R4, R50 ;  /* 0x0000003204327221 */ /* 0x002fc80000010000 */
[----:B------:R-:W1:Y:S01]  /*218d0*/  MUFU.RCP R4, R50 ;  /* 0x0000003200047308 */ /* 0x000e620000001000 */
[----:B--2---:R-:W-:Y:S01]  /*218e0*/  FADD.FTZ R51, R3, R51 ;  /* 0x0000003303337221 */ /* 0x004fe20000010000 */
[----:B---3--:R-:W-:Y:S01]  /*218f0*/  FADD.FTZ R49, R2, R49 ;  /* 0x0000003102317221 */ /* 0x008fe20000010000 */
[----:B------:R-:W-:Y:S02]  /*21900*/  LOP3.LUT R2, R48, 0xc0, RZ, 0xc0, !PT ;  /* 0x000000c030027812 */ /* 0x000fe400078ec0ff */
[----:B------:R-:W-:Y:S02]  /*21910*/  LOP3.LUT R212, R212, 0x20, R48, 0xf8, !PT ;  /* 0x00000020d4d47812 */ /* 0x000fe400078ef830 */
[----:B------:R-:W-:Y:S01]  /*21920*/  LOP3.LUT R3, R2, 0x18, R192, 0xf8, !PT ;  /* 0x0000001802037812 */ /* 0x000fe200078ef8c0 */
[----:B----4-:R-:W-:Y:S01]  /*21930*/  FADD.FTZ R52, R0, R52 ;  /* 0x0000003400347221 */ /* 0x010fe20000010000 */
[----:B------:R-:W2:Y:S02]  /*21940*/  MUFU.RCP R5, R51 ;  /* 0x0000003300057308 */ /* 0x000ea40000001000 */
[----:B------:R-:W-:-:S02]  /*21950*/  LOP3.LUT R212, R212, R3, RZ, 0xfc, !PT ;  /* 0x00000003d4d47212 */ /* 0x000fc400078efcff */
[----:B------:R-:W-:-:S04]  /*21960*/  FSETP.NE.FTZ.AND P3, PT, R50, RZ, PT ;  /* 0x000000ff3200720b */ /* 0x000fc80003f75000 */
[----:B------:R-:W3:Y:S01]  /*21970*/  MUFU.RCP R3, R49 ;  /* 0x0000003100037308 */ /* 0x000ee20000001000 */
[----:B-1----:R-:W-:-:S07]  /*21980*/  FSEL R4, R4, 1, P3 ;  /* 0x3f80000004047808 */ /* 0x002fce0001800000 */
[----:B------:R-:W1:Y:S01]  /*21990*/  MUFU.RCP R42, R52 ;  /* 0x00000034002a7308 */ /* 0x000e620000001000 */
[----:B------:R-:W-:Y:S01]  /*219a0*/  FMUL.FTZ R0, R4, UR4 ;  /* 0x0000000404007c20 */ /* 0x000fe20008410000 */
[----:B------:R-:W-:Y:S02]  /*219b0*/  FSETP.NE.FTZ.AND P2, PT, R51, RZ, PT ;  /* 0x000000ff3300720b */ /* 0x000fe40003f55000 */
[----:B------:R-:W-:Y:S02]  /*219c0*/  FSETP.NE.FTZ.AND P1, PT, R49, RZ, PT ;  /* 0x000000ff3100720b */ /* 0x000fe40003f35000 */
        /* <DEDUP_REMOVED lines=25> */
[----:B--2---:R-:W-:-:S02]  /*21b60*/  FSEL R2, R5, 1, P2 ;  /* 0x3f80000005027808 */ /* 0x004fc40001000000 */
[----:B---3--:R-:W-:Y:S02]  /*21b70*/  FSEL R0, R3, 1, P1 ;  /* 0x3f80000003007808 */ /* 0x008fe40000800000 */
[----:B-1----:R-:W-:Y:S01]  /*21b80*/  FSEL R42, R42, 1, P0 ;  /* 0x3f8000002a2a7808 */ /* 0x002fe20000000000 */
[----:B------:R-:W-:Y:S02]  /*21b90*/  FMUL.FTZ R2, R2, UR4 ;  /* 0x0000000402027c20 */ /* 0x000fe40008410000 */
[----:B------:R-:W-:Y:S02]  /*21ba0*/  FMUL.FTZ R0, R0, UR4 ;  /* 0x0000000400007c20 */ /* 0x000fe40008410000 */
[----:B------:R-:W-:Y:S01]  /*21bb0*/  FMUL.FTZ R42, R42, UR4 ;  /* 0x000000042a2a7c20 */ /* 0x000fe20008410000 */
[----:B------:R-:W-:Y:S02]  /*21bc0*/  UMOV UR4, 0x400 ;  /* 0x0000040000047882 */ /* 0x000fe40000000000 */
[----:B------:R-:W-:-:S02]  /*21bd0*/  ULEA UR6, UR6, UR4, 0x18 ;  /* 0x0000000406067291 */ /* 0x000fc4000f8ec0ff */
[----:B------:R-:W1:Y:S01]  /*21be0*/  @!UP3 LDCU.64 UR4, c[0x0][0x400] ;  /* 0x00008000ff04b7ac */ /* 0x000e620008000a00 */
        /* <DEDUP_REMOVED lines=28> */
[----:B------:R-:W-:-:S02]  /*21db0*/  LOP3.LUT R4, R211, 0x20, RZ, 0xc0, !PT ;  /* 0x00000020d3047812 */ /* 0x000fc400078ec0ff */
        /* <DEDUP_REMOVED lines=21> */
[----:B------:R-:W-:-:S02]  /*21f10*/  F2FP.BF16.F32.PACK_AB R45, R45, R136 ;  /* 0x000000882d2d723e */ /* 0x000fc400000010ff */
[----:B------:R-:W-:Y:S02]  /*21f20*/  F2FP.BF16.F32.PACK_AB R44, R44, R138 ;  /* 0x0000008a2c2c723e */ /* 0x000fe400000010ff */
[----:B------:R-:W-:Y:S02]  /*21f30*/  F2FP.BF16.F32.PACK_AB R2, R135, R134 ;  /* 0x000000868702723e */ /* 0x000fe400000010ff */
[----:B------:R-:W-:Y:S01]  /*21f40*/  IADD3 R4, PT, PT, R0, -R4, RZ ;  /* 0x8000000400047210 */ /* 0x000fe20007ffe0ff */
[C---:B------:R-:W-:Y:S01]  /*21f50*/  FMUL.FTZ R170, R42.reuse, R170 ;  /* 0x000000aa2aaa7220 */ /* 0x040fe20000410000 */
[C---:B------:R-:W-:Y:S01]  /*21f60*/  FMUL.FTZ R171, R42.reuse, R171 ;  /* 0x000000ab2aab7220 */ /* 0x040fe20000410000 */
[----:B-1----:R-:W-:Y:S01]  /*21f70*/  @!UP3 UIMAD.WIDE.U32 UR14, UR7, UR4, URZ ;  /* 0x00000004070eb2a5 */ /* 0x002fe2000f8e00ff */
[C---:B------:R-:W-:Y:S01]  /*21f80*/  FMUL.FTZ R166, R42.reuse, R166 ;  /* 0x000000a62aa67220 */ /* 0x040fe20000410000 */
[C---:B------:R-:W-:Y:S01]  /*21f90*/  FMUL.FTZ R167, R42.reuse, R167 ;  /* 0x000000a72aa77220 */ /* 0x040fe20000410000 */
[----:B------:R-:W-:Y:S01]  /*21fa0*/  F2FP.BF16.F32.PACK_AB R3, R133, R132 ;  /* 0x000000848503723e */ /* 0x000fe200000010ff */
[----:B------:R-:W-:Y:S01]  /*21fb0*/  STS [R0], R45 ;  /* 0x0000002d00007388 */ /* 0x000fe20000000800 */
[----:B------:R-:W-:-:S03]  /*21fc0*/  FMUL.FTZ R162, R42, R162 ;  /* 0x000000a22aa27220 */ /* 0x000fc60000410000 */
[----:B------:R-:W-:Y:S01]  /*21fd0*/  STS [R0+0x200], R44 ;  /* 0x0002002c00007388 */ /* 0x000fe20000000800 */
[C---:B------:R-:W-:Y:S01]  /*21fe0*/  FMUL.FTZ R163, R42.reuse, R163 ;  /* 0x000000a32aa37220 */ /* 0x040fe20000410000 */
[----:B------:R-:W-:Y:S02]  /*21ff0*/  @!UP3 UIMAD UR11, UR7, UR5, UR15 ;  /* 0x00000005070bb2a4 */ /* 0x000fe4000f8e020f */
[----:B------:R1:W-:Y:S01]  /*22000*/  STS [R4+0x210], R2 ;  /* 0x0002100204007388 */ /* 0x0003e20000000800 */
[C---:B------:R-:W-:Y:S01]  /*22010*/  FMUL.FTZ R158, R42.reuse, R158 ;  /* 0x0000009e2a9e7220 */ /* 0x040fe20000410000 */
[----:B------:R-:W-:Y:S01]  /*22020*/  FMUL.FTZ R36, R42, R159 ;  /* 0x0000009f2a247220 */ /* 0x000fe20000410000 */
[----:B------:R-:W-:Y:S01]  /*22030*/  F2FP.BF16.F32.PACK_AB R47, R47, R168 ;  /* 0x000000a82f2f723e */ /* 0x000fe200000010ff */
[----:B------:R-:W2:Y:S01]  /*22040*/  @UP3 LDCU.64 UR4, c[0x0][0x408] ;  /* 0x00008100ff0437ac */ /* 0x000ea20008000a00 */
[----:B------:R-:W-:Y:S01]  /*22050*/  F2FP.BF16.F32.PACK_AB R170, R171, R170 ;  /* 0x000000aaabaa723e */ /* 0x000fe200000010ff */
[----:B------:R3:W-:Y:S01]  /*22060*/  STS [R4+0x10], R3 ;  /* 0x0000100304007388 */ /* 0x0007e20000000800 */
[----:B------:R-:W-:-:S02]  /*22070*/  F2FP.BF16.F32.PACK_AB R46, R46, R164 ;  /* 0x000000a42e2e723e */ /* 0x000fc400000010ff */
        /* <DEDUP_REMOVED lines=10> */
[----:B------:R-:W-:-:S02]  /*22120*/  F2FP.BF16.F32.PACK_AB R40, R40, R160 ;  /* 0x000000a02828723e */ /* 0x000fc400000010ff */
[----:B-1----:R-:W-:Y:S01]  /*22130*/  LOP3.LUT R2, R211, 0x40, RZ, 0xc0, !PT ;  /* 0x00000040d3027812 */ /* 0x002fe200078ec0ff */
[----:B------:R-:W-:Y:S01]  /*22140*/  STS [R0+0x1200], R170 ;  /* 0x001200aa00007388 */ /* 0x000fe20000000800 */
[----:B------:R-:W-:Y:S02]  /*22150*/  F2FP.BF16.F32.PACK_AB R163, R163, R162 ;  /* 0x000000a2a3a3723e */ /* 0x000fe400000010ff */
[-C--:B---3--:R-:W-:Y:S02]  /*22160*/  IADD3 R3, PT, PT, R0, -R2.reuse, RZ ;  /* 0x8000000200037210 */ /* 0x088fe40007ffe0ff */
[----:B------:R-:W-:Y:S01]  /*22170*/  IADD3 R2, PT, PT, R4, -R2, RZ ;  /* 0x8000000204027210 */ /* 0x000fe20007ffe0ff */
[----:B------:R-:W-:Y:S01]  /*22180*/  STS [R4+0x1010], R46 ;  /* 0x0010102e04007388 */ /* 0x000fe20000000800 */
[----:B------:R-:W-:Y:S02]  /*22190*/  F2FP.BF16.F32.PACK_AB R37, R37, R156 ;  /* 0x0000009c2525723e */ /* 0x000fe400000010ff */
[----:B------:R-:W-:Y:S01]  /*221a0*/  F2FP.BF16.F32.PACK_AB R36, R36, R158 ;  /* 0x0000009e2424723e */ /* 0x000fe200000010ff */
[----:B------:R-:W-:Y:S01]  /*221b0*/  STS [R4+0x1210], R166 ;  /* 0x001210a604007388 */ /* 0x000fe20000000800 */
[----:B------:R-:W-:Y:S01]  /*221c0*/  F2FP.BF16.F32.PACK_AB R35, R35, R120 ;  /* 0x000000782323723e */ /* 0x000fe200000010ff */
[----:B------:R-:W-:Y:S01]  /*221d0*/  FMUL.FTZ R146, R42, R146 ;  /* 0x000000922a927220 */ /* 0x000fe20000410000 */
        /* <DEDUP_REMOVED lines=8> */
[----:B------:R-:W-:-:S02]  /*22260*/  F2FP.BF16.F32.PACK_AB R33, R33, R152 ;  /* 0x000000982121723e */ /* 0x000fc400000010ff */
[----:B------:R-:W-:Y:S01]  /*22270*/  F2FP.BF16.F32.PACK_AB R32, R32, R154 ;  /* 0x0000009a2020723e */ /* 0x000fe200000010ff */
[----:B------:R-:W-:Y:S01]  /*22280*/  STS [R2+0x30], R39 ;  /* 0x0000302702007388 */ /* 0x000fe20000000800 */
[----:B------:R-:W-:Y:S02]  /*22290*/  F2FP.BF16.F32.PACK_AB R29, R29, R148 ;  /* 0x000000941d1d723e */ /* 0x000fe400000010ff */
[----:B------:R-:W-:Y:S01]  /*222a0*/  F2FP.BF16.F32.PACK_AB R28, R28, R150 ;  /* 0x000000961c1c723e */ /* 0x000fe200000010ff */
[----:B------:R-:W-:Y:S01]  /*222b0*/  STS [R2+0x230], R38 ;  /* 0x0002302602007388 */ /* 0x000fe20000000800 */
[----:B------:R-:W-:Y:S01]  /*222c0*/  F2FP.BF16.F32.PACK_AB R27, R27, R112 ;  /* 0x000000701b1b723e */ /* 0x000fe200000010ff */
[----:B------:R-:W-:Y:S01]  /*222d0*/  FMUL.FTZ R74, R42, R74 ;  /* 0x0000004a2a4a7220 */ /* 0x000fe20000410000 */
[----:B------:R-:W-:Y:S01]  /*222e0*/  F2FP.BF16.F32.PACK_AB R26, R26, R114 ;  /* 0x000000721a1a723e */ /* 0x000fe200000010ff */
[----:B------:R-:W-:Y:S01]  /*222f0*/  STS [R3+0x1020], R40 ;  /* 0x0010202803007388 */ /* 0x000fe20000000800 */
[----:B------:R-:W-:Y:S01]  /*22300*/  FMUL.FTZ R16, R42, R75 ;  /* 0x0000004b2a107220 */ /* 0x000fe20000410000 */
[----:B------:R-:W-:-:S02]  /*22310*/  F2FP.BF16.F32.PACK_AB R23, R23, R108 ;  /* 0x0000006c1717723e */ /* 0x000fc400000010ff */
[----:B------:R-:W-:Y:S01]  /*22320*/  STS [R3+0x1220], R163 ;  /* 0x001220a303007388 */ /* 0x000fe20000000800 */
[----:B------:R-:W-:Y:S01]  /*22330*/  F2FP.BF16.F32.PACK_AB R22, R22, R110 ;  /* 0x0000006e1616723e */ /* 0x000fe200000010ff */
[C---:B------:R-:W-:Y:S02]  /*22340*/  FMUL.FTZ R78, R42.reuse, R78 ;  /* 0x0000004e2a4e7220 */ /* 0x040fe40000410000 */
[----:B------:R-:W-:Y:S01]  /*22350*/  STS [R2+0x1030], R37 ;  /* 0x0010302502007388 */ /* 0x000fe20000000800 */
[----:B------:R-:W-:Y:S01]  /*22360*/  FMUL.FTZ R12, R42, R79 ;  /* 0x0000004f2a0c7220 */ /* 0x000fe20000410000 */
[----:B------:R-:W-:Y:S02]  /*22370*/  F2FP.BF16.F32.PACK_AB R25, R25, R144 ;  /* 0x000000901919723e */ /* 0x000fe400000010ff */
[----:B------:R-:W-:Y:S01]  /*22380*/  STS [R2+0x1230], R36 ;  /* 0x0012302402007388 */ /* 0x000fe20000000800 */
[----:B------:R-:W-:-:S03]  /*22390*/  F2FP.BF16.F32.PACK_AB R24, R24, R146 ;  /* 0x000000921818723e */ /* 0x000fc600000010ff */
[----:B------:R-:W-:Y:S01]  /*223a0*/  STS [R0+0x2000], R35 ;  /* 0x0020002300007388 */ /* 0x000fe20000000800 */
[----:B------:R-:W-:-:S03]  /*223b0*/  F2FP.BF16.F32.PACK_AB R21, R21, R140 ;  /* 0x0000008c1515723e */ /* 0x000fc600000010ff */
[----:B------:R-:W-:Y:S01]  /*223c0*/  STS [R0+0x2200], R34 ;  /* 0x0022002200007388 */ /* 0x000fe20000000800 */
[----:B------:R-:W-:-:S03]  /*223d0*/  F2FP.BF16.F32.PACK_AB R20, R20, R142 ;  /* 0x0000008e1414723e */ /* 0x000fc600000010ff */
[----:B------:R-:W-:Y:S01]  /*223e0*/  STS [R4+0x2010], R31 ;  /* 0x0020101f04007388 */ /* 0x000fe20000000800 */
[----:B------:R-:W-:-:S03]  /*223f0*/  F2FP.BF16.F32.PACK_AB R19, R19, R68 ;  /* 0x000000441313723e */ /* 0x000fc600000010ff */
        /* <DEDUP_REMOVED lines=16> */
[----:B--2---:R-:W-:Y:S02]  /*22500*/  @UP3 UIMAD.WIDE.U32 UR16, UR18, UR4, URZ ;  /* 0x00000004121032a5 */ /* 0x004fe4000f8e00ff */
        /* <DEDUP_REMOVED lines=14> */
[----:B------:R-:W-:Y:S04]  /*225f0*/  STS [R0+0x4200], R18 ;  /* 0x0042001200007388 */ /* 0x000fe80000000800 */
[----:B------:R-:W-:Y:S04]  /*22600*/  STS [R4+0x4010], R15 ;  /* 0x0040100f04007388 */ /* 0x000fe80000000800 */
[----:B------:R-:W-:Y:S01]  /*22610*/  STS [R4+0x4210], R14 ;  /* 0x0042100e04007388 */ /* 0x000fe20000000800 */
[----:B------:R-:W-:-:S03]  /*22620*/  @UP3 UIMAD UR11, UR18, UR5, UR17 ;  /* 0x00000005120b32a4 */ /* 0x000fc6000f8e0211 */
[----:B------:R-:W-:Y:S04]  /*22630*/  STS [R0+0x5000], R17 ;  /* 0x0050001100007388 */ /* 0x000fe80000000800 */
[----:B------:R-:W-:Y:S01]  /*22640*/  STS [R0+0x5200], R16 ;  /* 0x0052001000007388 */ /* 0x000fe20000000800 */
[----:B------:R-:W-:-:S03]  /*22650*/  @!UP3 UMOV UR17, UR14 ;  /* 0x0000000e0011bc82 */ /* 0x000fc60008000000 */
[----:B------:R-:W-:Y:S04]  /*22660*/  STS [R4+0x5010], R13 ;  /* 0x0050100d04007388 */ /* 0x000fe80000000800 */
[----:B------:R1:W-:Y:S01]  /*22670*/  STS [R4+0x5210], R12 ;  /* 0x0052100c04007388 */ /* 0x0003e20000000800 */
[----:B------:R-:W2:Y:S03]  /*22680*/  S2UR UR14, SR_CTAID.Z ;  /* 0x00000000000e79c3 */ /* 0x000ea60000002700 */
[----:B------:R-:W-:Y:S04]  /*22690*/  STS [R3+0x4020], R11 ;  /* 0x0040200b03007388 */ /* 0x000fe80000000800 */
[----:B------:R-:W-:Y:S04]  /*226a0*/  STS [R3+0x4220], R10 ;  /* 0x0042200a03007388 */ /* 0x000fe80000000800 */
[----:B------:R-:W-:Y:S04]  /*226b0*/  STS [R2+0x4030], R7 ;  /* 0x0040300702007388 */ /* 0x000fe80000000800 */
[----:B------:R-:W-:Y:S04]  /*226c0*/  STS [R2+0x4230], R6 ;  /* 0x0042300602007388 */ /* 0x000fe80000000800 */
[----:B------:R-:W-:Y:S04]  /*226d0*/  STS [R3+0x5020], R9 ;  /* 0x0050200903007388 */ /* 0x000fe80000000800 */
[----:B------:R3:W-:Y:S04]  /*226e0*/  STS [R3+0x5220], R8 ;  /* 0x0052200803007388 */ /* 0x0007e80000000800 */
[----:B------:R4:W-:Y:S01]  /*226f0*/  STS [R2+0x5030], R5 ;  /* 0x0050300502007388 */ /* 0x0009e20000000800 */
[----:B-1----:R4:W1:Y:S01]  /*22700*/  @P3 MUFU.LG2 R4, R50 ;  /* 0x0000003200043308 */ /* 0x0028620000000c00 */
[C---:B------:R-:W-:Y:S01]  /*22710*/  FMUL.FTZ R94, R42.reuse, R94 ;  /* 0x0000005e2a5e7220 */ /* 0x040fe20000410000 */
[----:B------:R-:W-:Y:S01]  /*22720*/  FMUL.FTZ R0, R42, R95 ;  /* 0x0000005f2a007220 */ /* 0x000fe20000410000 */
[----:B---3--:R-:W3:Y:S01]  /*22730*/  @P3 LDC R8, c[0x0][0x458] ;  /* 0x00011600ff083b82 */ /* 0x008ee20000000800 */
[----:B------:R-:W-:Y:S01]  /*22740*/  LOP3.LUT R3, R192, 0x18, RZ, 0xc0, !PT ;  /* 0x00000018c0037812 */ /* 0x000fe200078ec0ff */
[----:B------:R-:W-:-:S03]  /*22750*/  @!UP2 UIMAD UR18, UR7, UR9, URZ ;  /* 0x000000090712a2a4 */ /* 0x000fc6000f8e02ff */
[--C-:B------:R-:W-:Y:S02]  /*22760*/  LOP3.LUT R3, R3, 0xd8, R48.reuse, 0x78, !PT ;  /* 0x000000d803037812 */ /* 0x100fe400078e7830 */
[----:B------:R-:W-:Y:S02]  /*22770*/  F2FP.BF16.F32.PACK_AB R0, R0, R94 ;  /* 0x0000005e0000723e */ /* 0x000fe400000010ff */
[----:B------:R-:W-:Y:S01]  /*22780*/  LOP3.LUT R3, R3, 0x1f20, R48, 0xf8, !PT ;  /* 0x00001f2003037812 */ /* 0x000fe200078ef830 */
[----:B------:R-:W1:Y:S01]  /*22790*/  @UP1 LDCU UR5, c[0x0][0x430] ;  /* 0x00008600ff0517ac */ /* 0x000e620008000800 */
[----:B------:R-:W-:Y:S01]  /*227a0*/  @UP1 UMOV UR4, 0x1 ;  /* 0x0000000100041882 */ /* 0x000fe20000000000 */
[----:B------:R-:W-:Y:S01]  /*227b0*/  @UP3 UMOV UR17, UR16 ;  /* 0x0000001000113c82 */ /* 0x000fe20008000000 */
[----:B------:R-:W-:Y:S01]  /*227c0*/  USHF.R.S32.HI UR8, URZ, 0x1f, UR18 ;  /* 0x0000001fff087899 */ /* 0x000fe20008011412 */
[----:B--2-4-:R-:W-:Y:S11]  /*227d0*/  BRA.U UP1, `(.L_x_798) ;  /* 0x0000000101207547 */ /* 0x014ff6000b800000 */
[----:B------:R-:W-:Y:S01]  /*227e0*/  UISETP.NE.AND UP1, UPT, UR10, URZ, UPT ;  /* 0x000000ff0a00728c */ /* 0x000fe2000bf25270 */
[----:B-1----:R-:W1:Y:S10]  /*227f0*/  LDCU UR5, c[0x0][0x3e0] ;  /* 0x00007c00ff0577ac */ /* 0x002e740008000800 */
[----:B------:R-:W1:Y:S01]  /*22800*/  @UP1 LDCU UR4, c[0x0][0x454] ;  /* 0x00008a80ff0417ac */ /* 0x000e620008000800 */
[----:B------:R-:W2:Y:S01]  /*22810*/  @UP1 LDCU UR13, c[0x0][0x454] ;  /* 0x00008a80ff0d17ac */ /* 0x000ea20008000800 */
[----:B-1----:R-:W-:-:S02]  /*22820*/  @UP1 UIMAD UR4, UR5, UR4, URZ ;  /* 0x00000004050412a4 */ /* 0x002fc4000f8e02ff */
[----:B------:R-:W-:-:S03]  /*22830*/  @!UP1 UIMAD UR4, UR5, UR9, URZ ;  /* 0x00000009050492a4 */ /* 0x000fc6000f8e02ff */
[----:B------:R-:W-:Y:S01]  /*22840*/  @UP1 UMOV UR5, 0x1 ;  /* 0x0000000100051882 */ /* 0x000fe20000000000 */
[----:B--2---:R-:W-:-:S08]  /*22850*/  @!UP1 UMOV UR5, 0x1 ;  /* 0x0000000100059882 */ /* 0x004fd00000000000 */
.L_x_798:
        /* <DEDUP_REMOVED lines=24> */
[----:B------:R-:W-:Y:S01]  /*229e0*/  LOP3.LUT P3, RZ, R192, 0x3, RZ, 0xc0, !PT ;  /* 0x00000003c0ff7812 */ /* 0x000fe2000786c0ff */
[----:B--2---:R-:W-:Y:S01]  /*229f0*/  UIMAD UR9, UR6, UR5, URZ ;  /* 0x00000005060972a4 */ /* 0x004fe2000f8e02ff */
[----:B-----5:R-:W-:-:S03]  /*22a00*/  @P2 FFMA.FTZ R16, R103, R7, R3 ;  /* 0x0000000767102223 */ /* 0x020fc60000010003 */
[----:B------:R-:W2:Y:S01]  /*22a10*/  @P0 MUFU.LG2 R4, R52 ;  /* 0x0000003400040308 */ /* 0x000ea20000000c00 */
[----:B------:R-:W-:-:S04]  /*22a20*/  USHF.L.U32 UR9, UR9, 0x7, URZ ;  /* 0x0000000709097899 */ /* 0x000fc800080006ff */
        /* <DEDUP_REMOVED lines=27> */
[----:B------:R-:W3:Y:S08]  /*22be0*/  @!P4 LDC.64 R12, c[0x0][0x420] ;  /* 0x00010800ff0ccb82 */ /* 0x000ef00000000a00 */
[----:B------:R-:W4:Y:S01]  /*22bf0*/  @!P3 LDC.64 R18, c[0x0][0x420] ;  /* 0x00010800ff12bb82 */ /* 0x000f220000000a00 */
[----:B-1----:R-:W-:-:S04]  /*22c00*/  @!P6 LEA R8, P1, R4, R8, 0x2 ;  /* 0x000000080408e211 */ /* 0x002fc800078210ff */
[----:B------:R-:W-:Y:S02]  /*22c10*/  @!P6 LEA.HI.X R9, R4, R9, R7, 0x2, P1 ;  /* 0x000000090409e211 */ /* 0x000fe400008f1407 */
[----:B------:R-:W-:Y:S02]  /*22c20*/  @!P5 LEA.HI.X.SX32 R4, R3, UR4, 0x1, P0 ;  /* 0x000000040304dc11 */ /* 0x000fe400080f0eff */
[C---:B--2---:R-:W-:Y:S01]  /*22c30*/  @!P5 LEA R6, P2, R5.reuse, R10, 0x2 ;  /* 0x0000000a0506d211 */ /* 0x044fe200078410ff */
        /* <DEDUP_REMOVED lines=13> */
.L_x_800:
[----:B------:R-:W-:Y:S05]  /*22d10*/  BSYNC.RECONVERGENT B0 ;  /* 0x0000000000007941 */ /* 0x000fea0003800200 */
.L_x_799:
        /* <DEDUP_REMOVED lines=8> */
[C---:B------:R-:W-:Y:S01]  /*22da0*/  ISETP.GE.AND P3, PT, R2.reuse, UR12, PT ;  /* 0x0000000c02007c0c */ /* 0x040fe2000bf66270 */
        /* <DEDUP_REMOVED lines=32> */
.L_x_802:
[----:B------:R-:W-:Y:S05]  /*22fb0*/  BSYNC.RECONVERGENT B0 ;  /* 0x0000000000007941 */ /* 0x000fea0003800200 */
.L_x_801:
        /* <DEDUP_REMOVED lines=24> */
.L_x_804:
[----:B------:R-:W-:Y:S05]  /*23140*/  BSYNC.RECONVERGENT B0 ;  /* 0x0000000000007941 */ /* 0x000fea0003800200 */
.L_x_803:
        /* <DEDUP_REMOVED lines=24> */
.L_x_806:
[----:B------:R-:W-:Y:S05]  /*232d0*/  BSYNC.RECONVERGENT B0 ;  /* 0x0000000000007941 */ /* 0x000fea0003800200 */
.L_x_805:
        /* <DEDUP_REMOVED lines=24> */
.L_x_807:
        /* <DEDUP_REMOVED lines=10> */
.L_x_1275:


//--------------------- .text._ZN5flash16flash_fwd_kernelI23Flash_fwd_kernel_traitsILi96ELi128ELi64ELi4ELb0ELb0EN7cutlass10bfloat16_tE19Flash_kernel_traitsILi96ELi128ELi64ELi4ES3_EELb0ELb1ELb0ELb1ELb0ELb0ELb1ELb0EEEvNS_16Flash_fwd_paramsE --------------------------
	.section	.text._ZN5flash16flash_fwd_kernelI23Flash_fwd_kernel_traitsILi96ELi128ELi64ELi4ELb0ELb0EN7cutlass10bfloat16_tE19Flash_kernel_traitsILi96ELi128ELi64ELi4ES3_EELb0ELb1ELb0ELb1ELb0ELb0ELb1ELb0EEEvNS_16Flash_fwd_paramsE,"ax",@progbits
	.align	128
        .global         _ZN5flash16flash_fwd_kernelI23Flash_fwd_kernel_traitsILi96ELi128ELi64ELi4ELb0ELb0EN7cutlass10bfloat16_tE19Flash_kernel_traitsILi96ELi128ELi64ELi4ES3_EELb0ELb1ELb0ELb1ELb0ELb0ELb1ELb0EEEvNS_16Flash_fwd_paramsE
        .type           _ZN5flash16flash_fwd_kernelI23Flash_fwd_kernel_traitsILi96ELi128ELi64ELi4ELb0ELb0EN7cutlass10bfloat16_tE19Flash_kernel_traitsILi96ELi128ELi64ELi4ES3_EELb0ELb1ELb0ELb1ELb0ELb0ELb1ELb0EEEvNS_16Flash_fwd_paramsE,@function
        .size           _ZN5flash16flash_fwd_kernelI23Flash_fwd_kernel_traitsILi96ELi128ELi64ELi4ELb0ELb0EN7cutlass10bfloat16_tE19Flash_kernel_traitsILi96ELi128ELi64ELi4ES3_EELb0ELb1ELb0ELb1ELb0ELb0ELb1ELb0EEEvNS_16Flash_fwd_paramsE,(.L_x_1276 - _ZN5flash16flash_fwd_kernelI23Flash_fwd_kernel_traitsILi96ELi128ELi64ELi4ELb0ELb0EN7cutlass10bfloat16_tE19Flash_kernel_traitsILi96ELi128ELi64ELi4ES3_EELb0ELb1ELb0ELb1ELb0ELb0ELb1ELb0EEEvNS_16Flash_fwd_paramsE)
        .other          _ZN5flash16flash_fwd_kernelI23Flash_fwd_kernel_traitsILi96ELi128ELi64ELi4ELb0ELb0EN7cutlass10bfloat16_tE19Flash_kernel_traitsILi96ELi128ELi64ELi4ES3_EELb0ELb1ELb0ELb1ELb0ELb0ELb1ELb0EEEvNS_16Flash_fwd_paramsE,@"STO_CUDA_ENTRY STV_DEFAULT"
_ZN5flash16flash_fwd_kernelI23Flash_fwd_kernel_traitsILi96ELi128ELi64ELi4ELb0ELb0EN7cutlass10bfloat16_tE19Flash_kernel_traitsILi96ELi128ELi64ELi4ES3_EELb0ELb1ELb0ELb1ELb0ELb0ELb1ELb0EEEvNS_16Flash_fwd_paramsE:
.text._ZN5flash16flash_fwd_kernelI23Flash_fwd_kernel_traitsILi96ELi128ELi64ELi4ELb0ELb0EN7cutlass10bfloat16_tE19Flash_kernel_traitsILi96ELi128ELi64ELi4ES3_EELb0ELb1ELb0ELb1ELb0ELb0ELb1ELb0EEEvNS_16Flash_fwd_paramsE:
        /* <DEDUP_REMOVED lines=72> */
.L_x_808:
        /* <DEDUP_REMOVED lines=50> */
.L_x_810:
        /* <DEDUP_REMOVED lines=55> */
.L_x_812:
[----:B------:R-:W-:Y:S05]  /*0b10*/  BSYNC.RECONVERGENT B0 ;  /* 0x0000000000007941 */ /* 0x000fea0003800200 */
.L_x_811:
        /* <DEDUP_REMOVED lines=22> */
.L_x_814:
[----:B------:R-:W-:Y:S05]  /*0c80*/  BSYNC.RECONVERGENT B0 ;  /* 0x0000000000007941 */ /* 0x000fea0003800200 */
.L_x_813:
        /* <DEDUP_REMOVED lines=22> */
.L_x_816:
[----:B------:R-:W-:Y:S05]  /*0df0*/  BSYNC.RECONVERGENT B0 ;  /* 0x0000000000007941 */ /* 0x000fea0003800200 */
.L_x_815:
        /* <DEDUP_REMOVED lines=23> */
.L_x_818:
[----:B------:R-:W-:Y:S05]  /*0f70*/  BSYNC.RECONVERGENT B0 ;  /* 0x0000000000007941 */ /* 0x000fea0003800200 */
.L_x_817:
        /* <DEDUP_REMOVED lines=10> */
.L_x_820:
[----:B------:R-:W-:Y:S05]  /*1020*/  BSYNC.RECONVERGENT B0 ;  /* 0x0000000000007941 */ /* 0x000fea0003800200 */
.L_x_819:
        /* <DEDUP_REMOVED lines=10> */
.L_x_822:
[----:B------:R-:W-:Y:S05]  /*10d0*/  BSYNC.RECONVERGENT B0 ;  /* 0x0000000000007941 */ /* 0x000fea0003800200 */
.L_x_821:
        /* <DEDUP_REMOVED lines=10> */
.L_x_824:
[----:B------:R-:W-:Y:S05]  /*1180*/  BSYNC.RECONVERGENT B0 ;  /* 0x0000000000007941 */ /* 0x000fea0003800200 */
.L_x_823:
        /* <DEDUP_REMOVED lines=10> */
.L_x_809:
        /* <DEDUP_REMOVED lines=21> */
.L_x_825:
[----:B------:R-:W1:Y:S01]  /*1380*/  LDCU.64 UR10, c[0x0][0x3b8] ;  /* 0x00007700ff0a77ac */ /* 0x000e620008000a00 */
[----:B------:R-:W-:-:S04]  /*1390*/  UIADD3 UR6, UPT, UPT, UR12, UR13, URZ ;  /* 0x0000000d0c067290 */ /* 0x000fc8000fffe0ff */
[----:B-1----:R-:W-:Y:S02]  /*13a0*/  UIMAD.WIDE.U32 UR14, UR6, UR10, URZ ;  /* 0x0000000a060e72a5 */ /* 0x002fe4000f8e00ff */
[----:B------:R-:W-:-:S04]  /*13b0*/  UIMAD UR6, UR6, UR11, URZ ;  /* 0x0000000b060672a4 */ /* 0x000fc8000f8e02ff */
[----:B------:R-:W-:Y:S02]  /*13c0*/  UIADD3 UR6, UPT, UPT, UR15, UR6, URZ ;  /* 0x000000060f067290 */ /* 0x000fe4000fffe0ff */
.L_x_826:
        /* <DEDUP_REMOVED lines=38> */
.L_x_827:
[----:B------:R-:W1:Y:S01]  /*1630*/  LDCU.64 UR8, c[0x0][0x3c0] ;  /* 0x00007800ff0877ac */ /* 0x000e620008000a00 */
[----:B------:R-:W-:-:S04]  /*1640*/  UIADD3 UR12, UPT, UPT, UR12, UR13, URZ ;  /* 0x0000000d0c0c7290 */ /* 0x000fc8000fffe0ff */
[----:B-1----:R-:W-:Y:S02]  /*1650*/  UIMAD.WIDE.U32 UR4, UR12, UR8, URZ ;  /* 0x000000080c0472a5 */ /* 0x002fe4000f8e00ff */
[----:B------:R-:W-:-:S04]  /*1660*/  UIMAD UR12, UR12, UR9, URZ ;  /* 0x000000090c0c72a4 */ /* 0x000fc8000f8e02ff */
[----:B------:R-:W-:-:S12]  /*1670*/  UIADD3 UR5, UPT, UPT, UR5, UR12, URZ ;  /* 0x0000000c05057290 */ /* 0x000fd8000fffe0ff */
.L_x_828:
        /* <DEDUP_REMOVED lines=30> */
[----:B------:R-:W-:Y:S01]  /*1860*/  SHF.R.U32.HI R35, RZ, 0x1, R221 ;  /* 0x00000001ff237819 */ /* 0x000fe200000116dd */
[----:B------:R-:W-:Y:S01]  /*1870*/  IMAD.SHL.U32 R225, R221, 0x10, RZ ;  /* 0x00000010dde17824 */ /* 0x000fe200078e00ff */
[----:B------:R-:W-:Y:S01]  /*1880*/  LOP3.LUT R0, R33, 0xc0, R34, 0xf8, !PT ;  /* 0x000000c021007812 */ /* 0x000fe200078ef822 */
[----:B-1----:R-:W-:Y:S01]  /*1890*/  IMAD.WIDE.U32 R6, R7, 0x80, R8 ;  /* 0x0000008007067825 */ /* 0x002fe200078e0008 */
[----:B------:R-:W-:-:S02]  /*18a0*/  LOP3.LUT R226, R239, 0x20, RZ, 0xfc, !PT ;  /* 0x00000020efe27812 */ /* 0x000fc400078efcff */
[----:B------:R-:W-:Y:S01]  /*18b0*/  LOP3.LUT R238, R239, 0x40, RZ, 0xfc, !PT ;  /* 0x00000040efee7812 */ /* 0x000fe200078efcff */
        /* <DEDUP_REMOVED lines=19> */
[----:B------:R-:W-:-:S11]  /*19f0*/  LEA R233, R233, UR6, 0x1 ;  /* 0x00000006e9e97c11 */ /* 0x000fd6000f8e08ff */
        /* <DEDUP_REMOVED lines=30> */
.L_x_831:
[----:B------:R2:W-:Y:S02]  /*1be0*/  STS.128 [R233+0x4000], RZ ;  /* 0x004000ffe9007388 */ /* 0x0005e40000000c00 */
.L_x_830:
[----:B------:R-:W-:Y:S05]  /*1bf0*/  BSYNC.RECONVERGENT B0 ;  /* 0x0000000000007941 */ /* 0x000fea0003800200 */
.L_x_829:
        /* <DEDUP_REMOVED lines=36> */
.L_x_834:
[----:B------:R3:W-:Y:S02]  /*1e40*/  STS.128 [R233+0x4800], RZ ;  /* 0x004800ffe9007388 */ /* 0x0007e40000000c00 */
.L_x_833:
[----:B------:R-:W-:Y:S05]  /*1e50*/  BSYNC.RECONVERGENT B0 ;  /* 0x0000000000007941 */ /* 0x000fea0003800200 */
.L_x_832:
[----:B------:R-:W-:Y:S01]  /*1e60*/  IADD3 R3, PT, PT, R8, 0x40, RZ ;  /* 0x0000004008037810 */ /* 0x000fe20007ffe0ff */
[----:B------:R-:W-:Y:S03]  /*1e70*/  BSSY.RECONVERGENT B0, `(.L_x_835) ;  /* 0x0000024000007945 */ /* 0x000fe60003800200 */
[----:B------:R-:W-:-:S13]  /*1e80*/  ISETP.GE.AND P0, PT, R3, UR7, PT ;  /* 0x0000000703007c0c */ /* 0x000fda000bf06270 */
[----:B------:R-:W-:Y:S05]  /*1e90*/  @P0 BRA `(.L_x_836) ;  /* 0x0000000000840947 */ /* 0x000fea0003800000 */
[----:B------:R-:W5:Y:S01]  /*1ea0*/  LDCU.64 UR12, c[0x0][0x3b0] ;  /* 0x00007600ff0c77ac */ /* 0x000f620008000a00 */
[----:B-1--4-:R-:W-:Y:S01]  /*1eb0*/  IADD3 R4, P0, PT, R6, 0x40, RZ ;  /* 0x0000004006047810 */ /* 0x012fe20007f1e0ff */
[----:B---3--:R-:W-:Y:S01]  /*1ec0*/  IMAD.MOV.U32 R14, RZ, RZ, R10 ;  /* 0x000000ffff0e7224 */ /* 0x008fe200078e000a */
        /* <DEDUP_REMOVED lines=29> */
.L_x_837:
[----:B------:R3:W-:Y:S02]  /*20a0*/  STS.128 [R233+0x5000], RZ ;  /* 0x005000ffe9007388 */ /* 0x0007e40000000c00 */
.L_x_836:
[----:B------:R-:W-:Y:S05]  /*20b0*/  BSYNC.RECONVERGENT B0 ;  /* 0x0000000000007941 */ /* 0x000fea0003800200 */
.L_x_835:
        /* <DEDUP_REMOVED lines=8> */
[----:B-1-34-:R-:W-:Y:S01]  /*2140*/  IMAD.MOV.U32 R4, RZ, RZ, R10 ;  /* 0x000000ffff047224 */ /* 0x01afe200078e000a */
        /* <DEDUP_REMOVED lines=29> */
.L_x_840:
[----:B------:R3:W-:Y:S02]  /*2320*/  STS.128 [R233+0x5800], RZ ;  /* 0x005800ffe9007388 */ /* 0x0007e40000000c00 */
.L_x_839:
[----:B------:R-:W-:Y:S05]  /*2330*/  BSYNC.RECONVERGENT B0 ;  /* 0x0000000000007941 */ /* 0x000fea0003800200 */
.L_x_838:
        /* <DEDUP_REMOVED lines=9> */
[----:B-1-34-:R-:W-:Y:S02]  /*23d0*/  IMAD.U32 R4, RZ, RZ, UR30 ;  /* 0x0000001eff047e24 */ /* 0x01afe4000f8e00ff */
        /* <DEDUP_REMOVED lines=23> */
.L_x_843:
[----:B------:R3:W-:Y:S02]  /*2550*/  STS.128 [R233+0x8000], RZ ;  /* 0x008000ffe9007388 */ /* 0x0007e40000000c00 */
.L_x_842:
[----:B------:R-:W-:Y:S05]  /*2560*/  BSYNC.RECONVERGENT B0 ;  /* 0x0000000000007941 */ /* 0x000fea0003800200 */
.L_x_841:
        /* <DEDUP_REMOVED lines=8> */
[----:B-1-34-:R-:W-:-:S04]  /*25f0*/  IMAD.U32 R4, RZ, RZ, UR13 ;  /* 0x0000000dff047e24 */ /* 0x01afc8000f8e00ff */
        /* <DEDUP_REMOVED lines=22> */
.L_x_846:
[----:B------:R3:W-:Y:S02]  /*2760*/  STS.128 [R233+0x8800], RZ ;  /* 0x008800ffe9007388 */ /* 0x0007e40000000c00 */
.L_x_845:
[----:B------:R-:W-:Y:S05]  /*2770*/  BSYNC.RECONVERGENT B0 ;  /* 0x0000000000007941 */ /* 0x000fea0003800200 */
.L_x_844:
[----:B------:R-:W5:Y:S01]  /*2780*/  LDCU.64 UR12, c[0x0][0x538] ;  /* 0x0000a700ff0c77ac */ /* 0x000f620008000a00 */
[----:B------:R-:W0:Y:S01]  /*2790*/  LDGDEPBAR ;  /* 0x00000000000079af */ /* 0x000e220000000000 */
[----:B-----5:R-:W-:-:S04]  /*27a0*/  UISETP.NE.U32.AND UP1, UPT, UR12, URZ, UPT ;  /* 0x000000ff0c00728c */ /* 0x020fc8000bf25070 */
[----:B------:R-:W-:Y:S01]  /*27b0*/  UISETP.NE.AND.EX UP1, UPT, UR13, URZ, UPT, UP1 ;  /* 0x000000ff0d00728c */ /* 0x000fe2000bf25310 */
[----:B-1-34-:R-:W-:Y:S01]  /*27c0*/  LOP3.LUT R5, R35, 0x1f0, RZ, 0xc0, !PT ;  /* 0x000001f023057812 */ /* 0x01afe200078ec0ff */
[----:B------:R-:W-:Y:S01]  /*27d0*/  IMAD.U32 R140, RZ, RZ, UR21 ;  /* 0x00000015ff8c7e24 */ /* 0x000fe2000f8e00ff */
        /* <DEDUP_REMOVED lines=12> */
[----:B------:R-:W3:Y:S01]  /*28a0*/  @P0 LDG.E R4, desc[UR26][R6.64] ;  /* 0x0000001a06040981 */ /* 0x000ee2000c1e1900 */
[----:B-1----:R-:W3:Y:S01]  /*28b0*/  @P0 MUFU.RCP R3, UR4 ;  /* 0x0000000400030d08 */ /* 0x002ee20008001000 */
[----:B------:R-:W-:Y:S01]  /*28c0*/  USHF.L.U32 UR30, UR8, 0x6, URZ ;  /* 0x00000006081e7899 */ /* 0x000fe200080006ff */
[----:B------:R-:W-:Y:S01]  /*28d0*/  BSSY.RECONVERGENT B0, `(.L_x_847) ;  /* 0x000002e000007945 */ /* 0x000fe20003800200 */
[----:B------:R-:W-:Y:S02]  /*28e0*/  USHF.L.U64.HI UR12, UR8, 0x6, UR9 ;  /* 0x00000006080c7899 */ /* 0x000fe40008010209 */
[----:B------:R-:W-:Y:S02]  /*28f0*/  UIMAD.WIDE.U32 UR30, UR30, UR17, URZ ;  /* 0x000000111e1e72a5 */ /* 0x000fe4000f8e00ff */
[----:B------:R-:W-:Y:S01]  /*2900*/  UIMAD UR12, UR12, UR17, URZ ;  /* 0x000000110c0c72a4 */ /* 0x000fe2000f8e02ff */
[----:B------:R-:W-:-:S03]  /*2910*/  UMOV UR5, URZ ;  /* 0x000000ff00057c82 */ /* 0x000fc60008000000 */
[----:B------:R-:W-:Y:S01]  /*2920*/  UIADD3 UR12, UPT, UPT, UR31, UR12, URZ ;  /* 0x0000000c1f0c7290 */ /* 0x000fe2000fffe0ff */
[----:B------:R-:W-:Y:S01]  /*2930*/  BAR.SYNC.DEFER_BLOCKING 0x0 ;  /* 0x0000000000007b1d */ /* 0x000fe20000010000 */
[----:B---3--:R-:W-:Y:S01]  /*2940*/  @P0 FMUL.FTZ R3, R4, R3 ;  /* 0x0000000304030220 */ /* 0x008fe20000410000 */
[----:B------:R-:W-:-:S04]  /*2950*/  IMAD.U32 R4, RZ, RZ, UR23 ;  /* 0x00000017ff047e24 */ /* 0x000fc8000f8e00ff */
[----:B------:R-:W-:Y:S02]  /*2960*/  @P0 R2UR UR4, R3 ;  /* 0x00000000030402ca */ /* 0x000fe400000e0000 */
[----:B------:R-:W-:Y:S02]  /*2970*/  IADD3 R4, PT, PT, R5, 0x1, R4 ;  /* 0x0000000105047810 */ /* 0x000fe40007ffe004 */
[----:B------:R-:W-:-:S04]  /*2980*/  LOP3.LUT R3, R8, 0x7, RZ, 0xc0, !PT ;  /* 0x0000000708037812 */ /* 0x000fc800078ec0ff */
[----:B------:R-:W-:-:S04]  /*2990*/  IADD3 R3, PT, PT, R4, -UR25, R3 ;  /* 0x8000001904037c10 */ /* 0x000fc8000fffe003 */
[----:B------:R-:W-:Y:S01]  /*29a0*/  IADD3 R140, PT, PT, R3, UR22, R140 ;  /* 0x00000016038c7c10 */ /* 0x000fe2000fffe08c */
        /* <DEDUP_REMOVED lines=27> */
.L_x_849:
[----:B------:R4:W-:Y:S01]  /*2b60*/  STS.128 [R233+0xb000], RZ ;  /* 0x00b000ffe9007388 */ /* 0x0009e20000000c00 */
[----:B------:R-:W-:Y:S05]  /*2b70*/  BRA `(.L_x_850) ;  /* 0x00000000000c7947 */ /* 0x000fea0003800000 */
.L_x_848:
[----:B------:R1:W-:Y:S04]  /*2b80*/  STS.128 [R233+0x9000], RZ ;  /* 0x009000ffe9007388 */ /* 0x0003e80000000c00 */
[----:B------:R1:W-:Y:S04]  /*2b90*/  STS.128 [R233+0xa000], RZ ;  /* 0x00a000ffe9007388 */ /* 0x0003e80000000c00 */
[----:B------:R1:W-:Y:S02]  /*2ba0*/  STS.128 [R233+0xb000], RZ ;  /* 0x00b000ffe9007388 */ /* 0x0003e40000000c00 */
.L_x_850:
[----:B------:R-:W-:Y:S05]  /*2bb0*/  BSYNC.RECONVERGENT B0 ;  /* 0x0000000000007941 */ /* 0x000fea0003800200 */
.L_x_847:
[----:B------:R-:W-:Y:S01]  /*2bc0*/  ISETP.GE.AND P0, PT, R2, UR16, PT ;  /* 0x0000001002007c0c */ /* 0x000fe2000bf06270 */
[C---:B------:R-:W-:Y:S01]  /*2bd0*/  IMAD.SHL.U32 R232, R221.reuse, 0x2, RZ ;  /* 0x00000002dde87824 */ /* 0x040fe200078e00ff */
[----:B------:R-:W-:Y:S01]  /*2be0*/  BSSY.RECONVERGENT B0, `(.L_x_851) ;  /* 0x0000025000007945 */ /* 0x000fe20003800200 */
[----:B------:R-:W-:Y:S02]  /*2bf0*/  LOP3.LUT R35, R0, 0x8, R35, 0x78, !PT ;  /* 0x0000000800237812 */ /* 0x000fe400078e7823 */
[----:B------:R-:W-:Y:S02]  /*2c00*/  LOP3.LUT R5, R221, 0x8, RZ, 0xc0, !PT ;  /* 0x00000008dd057812 */ /* 0x000fe400078ec0ff */
[----:B------:R-:W-:Y:S02]  /*2c10*/  LOP3.LUT R223, R225, 0x3e00, RZ, 0xc0, !PT ;  /* 0x00003e00e1df7812 */ /* 0x000fe400078ec0ff */
[----:B------:R-:W-:Y:S02]  /*2c20*/  LOP3.LUT R2, R34, 0x120, RZ, 0xc0, !PT ;  /* 0x0000012022027812 */ /* 0x000fe400078ec0ff */
[----:B------:R-:W-:-:S02]  /*2c30*/  LOP3.LUT R232, R232, 0x6, RZ, 0xc0, !PT ;  /* 0x00000006e8e87812 */ /* 0x000fc400078ec0ff */
        /* <DEDUP_REMOVED lines=9> */
[----:B-1-3--:R-:W-:Y:S02]  /*2cd0*/  LEA R6, P2, R4, R229, 0x1 ;  /* 0x000000e504067211 */ /* 0x00afe400078408ff */
        /* <DEDUP_REMOVED lines=20> */
.L_x_853:
[----:B------:R3:W-:Y:S02]  /*2e20*/  STS.128 [R233+0xb800], RZ ;  /* 0x00b800ffe9007388 */ /* 0x0007e40000000c00 */
.L_x_852:
[----:B------:R-:W-:Y:S05]  /*2e30*/  BSYNC.RECONVERGENT B0 ;  /* 0x0000000000007941 */ /* 0x000fea0003800200 */
.L_x_851:
[----:B------:R-:W-:Y:S01]  /*2e40*/  LOP3.LUT R3, R225, 0x100, RZ, 0xc0, !PT ;  /* 0x00000100e1037812 */ /* 0x000fe200078ec0ff */
[----:B------:R-:W-:Y:S01]  /*2e50*/  IMAD.MOV.U32 R164, RZ, RZ, 0x20 ;  /* 0x00000020ffa47424 */ /* 0x000fe200078e00ff */
[----:B------:R-:W-:Y:S01]  /*2e60*/  LOP3.LUT R5, R0, R5, RZ, 0x3c, !PT ;  /* 0x0000000500057212 */ /* 0x000fe200078e3cff */
[----:B------:R-:W5:Y:S01]  /*2e70*/  LDCU UR4, c[0x0][0x50c] ;  /* 0x0000a180ff0477ac */ /* 0x000f620008000800 */
[----:B------:R-:W-:Y:S01]  /*2e80*/  LOP3.LUT R32, R3, 0x20, R34, 0xf8, !PT ;  /* 0x0000002003207812 */ /* 0x000fe200078ef822 */
[----:B------:R-:W0:Y:S01]  /*2e90*/  LDGDEPBAR ;  /* 0x00000000000079af */ /* 0x000e220000000000 */
[----:B------:R-:W-:Y:S01]  /*2ea0*/  IADD3 R223, PT, PT, R35, R2, R223 ;  /* 0x0000000223df7210 */ /* 0x000fe20007ffe0df */
[----:B------:R-:W-:Y:S01]  /*2eb0*/  UISETP.NE.AND UP1, UPT, UR20, 0x1, UPT ;  /* 0x000000011400788c */ /* 0x000fe2000bf25270 */
        /* <DEDUP_REMOVED lines=8> */
[----:B------:R-:W1:Y:S01]  /*2f40*/  LDSM.16.M88.4 R56, [R3+0x6000] ;  /* 0x006000000338783b */ /* 0x000e620000000200 */
[----:B------:R-:W-:-:S03]  /*2f50*/  IMAD.IADD R0, R3, 0x1, R164 ;  /* 0x0000000103007824 */ /* 0x000fc600078e02a4 */
[----:B------:R-:W2:Y:S04]  /*2f60*/  LDSM.16.M88.4 R88, [R223+0x1000] ;  /* 0x00100000df58783b */ /* 0x000ea80000000200 */
[----:B------:R-:W4:Y:S04]  /*2f70*/  LDSM.16.M88.4 R108, [R3+0x6400] ;  /* 0x00640000036c783b */ /* 0x000f280000000200 */
[----:B------:R-:W5:Y:S04]  /*2f80*/  LDSM.16.M88.4 R96, [R3+0x6800] ;  /* 0x006800000360783b */ /* 0x000f680000000200 */
[----:B------:R-:W5:Y:S04]  /*2f90*/  LDSM.16.M88.4 R68, [R3+0x6c00] ;  /* 0x006c00000344783b */ /* 0x000f680000000200 */
[----:B------:R-:W-:Y:S04]  /*2fa0*/  LDSM.16.M88.4 R8, [R2] ;  /* 0x000000000208783b */ /* 0x000fe80000000200 */
[----:B------:R-:W5:Y:S04]  /*2fb0*/  LDSM.16.M88.4 R36, [R0+0x6000] ;  /* 0x006000000024783b */ /* 0x000f680000000200 */
[----:B------:R-:W5:Y:S04]  /*2fc0*/  LDSM.16.M88.4 R24, [R2+0x1000] ;  /* 0x001000000218783b */ /* 0x000f680000000200 */
[----:B------:R-:W5:Y:S04]  /*2fd0*/  LDSM.16.M88.4 R64, [R0+0x6400] ;  /* 0x006400000040783b */ /* 0x000f680000000200 */
[----:B------:R-:W5:Y:S01]  /*2fe0*/  LDSM.16.M88.4 R16, [R0+0x6800] ;  /* 0x006800000010783b */ /* 0x000f620000000200 */
[-C--:B-1-3--:R-:W-:Y:S03]  /*2ff0*/  HMMA.16816.F32.BF16 R4, R84, R56.reuse, RZ ;  /* 0x000000385404723c */ /* 0x08afe600000418ff */
[----:B------:R-:W1:Y:S04]  /*3000*/  LDSM.16.M88.4 R12, [R0+0x6c00] ;  /* 0x006c0000000c783b */ /* 0x000e680000000200 */
[----:B------:R-:W-:Y:S01]  /*3010*/  LDSM.16.M88.4 R128, [R223+0x3000] ;  /* 0x00300000df80783b */ /* 0x000fe20000000200 */
[C---:B--2---:R-:W-:Y:S03]  /*3020*/  HMMA.16816.F32.BF16 R20, R88.reuse, R56, RZ ;  /* 0x000000385814723c */ /* 0x044fe600000418ff */
[----:B------:R-:W2:Y:S04]  /*3030*/  LDSM.16.M88.4 R28, [R3+0x7000] ;  /* 0x00700000031c783b */ /* 0x000ea80000000200 */
[----:B------:R-:W3:Y:S01]  /*3040*/  LDSM.16.M88.4 R132, [R223+0x2000] ;  /* 0x00200000df84783b */ /* 0x000ee20000000200 */
[-C--:B------:R-:W-:Y:S03]  /*3050*/  HMMA.16816.F32.BF16 R60, R88, R58.reuse, RZ ;  /* 0x0000003a583c723c */ /* 0x080fe600000418ff */
[----:B------:R-:W-:Y:S04]  /*3060*/  LDSM.16.M88.4 R76, [R2+0x3000] ;  /* 0x00300000024c783b */ /* 0x000fe80000000200 */
[----:B------:R-:W3:Y:S01]  /*3070*/  LDSM.16.M88.4 R136, [R0+0x7000] ;  /* 0x007000000088783b */ /* 0x000ee20000000200 */
[----:B------:R-:W-:Y:S03]  /*3080*/  HMMA.16816.F32.BF16 R56, R84, R58, RZ ;  /* 0x0000003a5438723c */ /* 0x000fe600000418ff */
[----:B------:R-:W3:Y:S04]  /*3090*/  LDSM.16.M88.4 R80, [R2+0x2000] ;  /* 0x002000000250783b */ /* 0x000ee80000000200 */
[----:B------:R-:W3:Y:S01]  /*30a0*/  LDSM.16.M88.4 R120, [R3+0x7800] ;  /* 0x007800000378783b */ /* 0x000ee20000000200 */
[C---:B----4-:R-:W-:Y:S03]  /*30b0*/  HMMA.16816.F32.BF16 R52, R88.reuse, R108, RZ ;  /* 0x0000006c5834723c */ /* 0x050fe600000418ff */
[----:B------:R-:W-:Y:S04]  /*30c0*/  LDSM.16.M88.4 R124, [R3+0x7400] ;  /* 0x00740000037c783b */ /* 0x000fe80000000200 */
[----:B------:R-:W-:Y:S01]  /*30d0*/  LDSM.16.M88.4 R116, [R3+0x7c00] ;  /* 0x007c00000374783b */ /* 0x000fe20000000200 */
[C---:B-----5:R-:W-:Y:S03]  /*30e0*/  HMMA.16816.F32.BF16 R44, R88.reuse, R96, RZ ;  /* 0x00000060582c723c */ /* 0x060fe600000418ff */
[----:B------:R-:W-:Y:S05]  /*30f0*/  LDSM.16.M88.4 R72, [R0+0x7400] ;  /* 0x007400000048783b */ /* 0x000fea0000000200 */
[C---:B------:R-:W-:Y:S08]  /*3100*/  HMMA.16816.F32.BF16 R40, R88.reuse, R68, RZ ;  /* 0x000000445828723c */ /* 0x040ff000000418ff */
[C---:B------:R-:W-:Y:S08]  /*3110*/  HMMA.16816.F32.BF16 R48, R88.reuse, R110, RZ ;  /* 0x0000006e5830723c */ /* 0x040ff000000418ff */
[C---:B------:R-:W-:Y:S08]  /*3120*/  HMMA.16816.F32.BF16 R100, R88.reuse, R98, RZ ;  /* 0x000000625864723c */ /* 0x040ff000000418ff */
[----:B------:R-:W-:Y:S08]  /*3130*/  HMMA.16816.F32.BF16 R88, R88, R70, RZ ;  /* 0x000000465858723c */ /* 0x000ff000000418ff */
[-C--:B------:R-:W-:Y:S08]  /*3140*/  HMMA.16816.F32.BF16 R4, R8, R36.reuse, R4 ;  /* 0x000000240804723c */ /* 0x080ff00000041804 */
[C---:B------:R-:W-:Y:S08]  /*3150*/  HMMA.16816.F32.BF16 R20, R24.reuse, R36, R20 ;  /* 0x000000241814723c */ /* 0x040ff00000041814 */
[-C--:B------:R-:W-:Y:S08]  /*3160*/  HMMA.16816.F32.BF16 R60, R24, R38.reuse, R60 ;  /* 0x00000026183c723c */ /* 0x080ff0000004183c */
[----:B------:R-:W-:Y:S01]  /*3170*/  HMMA.16816.F32.BF16 R56, R8, R38, R56 ;  /* 0x000000260838723c */ /* 0x000fe20000041838 */
[----:B------:R-:W-:Y:S07]  /*3180*/  LDSM.16.M88.4 R36, [R223+0x4000] ;  /* 0x00400000df24783b */ /* 0x000fee0000000200 */
        /* <DEDUP_REMOVED lines=9> */
[C---:B-1----:R-:W-:Y:S08]  /*3220*/  HMMA.16816.F32.BF16 R40, R24.reuse, R12, R40 ;  /* 0x0000000c1828723c */ /* 0x042ff00000041828 */
[C---:B------:R-:W-:Y:S08]  /*3230*/  HMMA.16816.F32.BF16 R48, R24.reuse, R66, R48 ;  /* 0x000000421830723c */ /* 0x040ff00000041830 */
[C---:B------:R-:W-:Y:S08]  /*3240*/  HMMA.16816.F32.BF16 R100, R24.reuse, R18, R100 ;  /* 0x000000121864723c */ /* 0x040ff00000041864 */
[----:B------:R-:W-:Y:S01]  /*3250*/  HMMA.16816.F32.BF16 R88, R24, R14, R88 ;  /* 0x0000000e1858723c */ /* 0x000fe20000041858 */
[----:B------:R-:W1:Y:S07]  /*3260*/  LDSM.16.M88.4 R24, [R3+0x8000] ;  /* 0x008000000318783b */ /* 0x000e6e0000000200 */
[-C--:B--2---:R-:W-:Y:S08]  /*3270*/  HMMA.16816.F32.BF16 R20, R128, R28.reuse, R20 ;  /* 0x0000001c8014723c */ /* 0x084ff00000041814 */
[----:B---3--:R-:W-:Y:S08]  /*3280*/  HMMA.16816.F32.BF16 R4, R132, R28, R4 ;  /* 0x0000001c8404723c */ /* 0x008ff00000041804 */
[-C--:B------:R-:W-:Y:S08]  /*3290*/  HMMA.16816.F32.BF16 R60, R128, R30.reuse, R60 ;  /* 0x0000001e803c723c */ /* 0x080ff0000004183c */
[----:B------:R-:W-:Y:S01]  /*32a0*/  HMMA.16816.F32.BF16 R56, R132, R30, R56 ;  /* 0x0000001e8438723c */ /* 0x000fe20000041838 */
[----:B------:R-:W2:Y:S07]  /*32b0*/  LDSM.16.M88.4 R28, [R223+0x5000] ;  /* 0x00500000df1c783b */ /* 0x000eae0000000200 */
        /* <DEDUP_REMOVED lines=9> */
[----:B------:R-:W4:Y:S03]  /*3350*/  LDSM.16.M88.4 R12, [R2+0x5000] ;  /* 0x00500000020c783b */ /* 0x000f260000000200 */
[-C--:B------:R-:W-:Y:S08]  /*3360*/  HMMA.16816.F32.BF16 R20, R76, R136.reuse, R20 ;  /* 0x000000884c14723c */ /* 0x080ff00000041814 */
[----:B------:R-:W-:Y:S08]  /*3370*/  HMMA.16816.F32.BF16 R4, R80, R136, R4 ;  /* 0x000000885004723c */ /* 0x000ff00000041804 */
[-C--:B------:R-:W-:Y:S08]  /*3380*/  HMMA.16816.F32.BF16 R60, R76, R138.reuse, R60 ;  /* 0x0000008a4c3c723c */ /* 0x080ff0000004183c */
[----:B------:R-:W-:Y:S08]  /*3390*/  HMMA.16816.F32.BF16 R56, R80, R138, R56 ;  /* 0x0000008a5038723c */ /* 0x000ff00000041838 */
[----:B------:R-:W-:Y:S08]  /*33a0*/  HMMA.16816.F32.BF16 R44, R128, R120, R44 ;  /* 0x00000078802c723c */ /* 0x000ff0000004182c */
[----:B-1----:R-:W-:Y:S08]  /*33b0*/  HMMA.16816.F32.BF16 R4, R36, R24, R4 ;  /* 0x000000182404723c */ /* 0x002ff00000041804 */
[----:B------:R-:W-:Y:S08]  /*33c0*/  HMMA.16816.F32.BF16 R100, R128, R122, R100 ;  /* 0x0000007a8064723c */ /* 0x000ff00000041864 */
[C---:B------:R-:W-:Y:S08]  /*33d0*/  HMMA.16816.F32.BF16 R104, R132.reuse, R120, R104 ;  /* 0x000000788468723c */ /* 0x040ff00000041868 */
[----:B------:R-:W-:Y:S08]  /*33e0*/  HMMA.16816.F32.BF16 R96, R132, R122, R96 ;  /* 0x0000007a8460723c */ /* 0x000ff00000041860 */
[----:B--2---:R-:W-:Y:S08]  /*33f0*/  HMMA.16816.F32.BF16 R20, R28, R24, R20 ;  /* 0x000000181c14723c */ /* 0x004ff00000041814 */
[-C--:B------:R-:W-:Y:S08]  /*3400*/  HMMA.16816.F32.BF16 R56, R36, R26.reuse, R56 ;  /* 0x0000001a2438723c */ /* 0x080ff00000041838 */
[----:B------:R-:W-:Y:S01]  /*3410*/  HMMA.16816.F32.BF16 R60, R28, R26, R60 ;  /* 0x0000001a1c3c723c */ /* 0x000fe2000004183c */
[----:B------:R-:W-:Y:S07]  /*3420*/  LDSM.16.M88.4 R24, [R3+0x8c00] ;  /* 0x008c00000318783b */ /* 0x000fee0000000200 */
[----:B---3--:R-:W-:Y:S08]  /*3430*/  HMMA.16816.F32.BF16 R4, R16, R8, R4 ;  /* 0x000000081004723c */ /* 0x008ff00000041804 */
[C---:B------:R-:W-:Y:S08]  /*3440*/  HMMA.16816.F32.BF16 R44, R76.reuse, R68, R44 ;  /* 0x000000444c2c723c */ /* 0x040ff0000004182c */
[----:B------:R-:W-:Y:S03]  /*3450*/  HMMA.16816.F32.BF16 R100, R76, R70, R100 ;  /* 0x000000464c64723c */ /* 0x000fe60000041864 */
[----:B------:R-:W-:Y:S01]  /*3460*/  FMUL.FTZ R4, R4, UR4 ;  /* 0x0000000404047c20 */ /* 0x000fe20008410000 */
[----:B------:R-:W-:-:S04]  /*3470*/  FMUL.FTZ R5, R5, UR4 ;  /* 0x0000000405057c20 */ /* 0x000fc80008410000 */
[----:B------:R-:W-:Y:S08]  /*3480*/  HMMA.16816.F32.BF16 R104, R80, R68, R104 ;  /* 0x000000445068723c */ /* 0x000ff00000041868 */
[----:B----4-:R-:W-:Y:S08]  /*3490*/  HMMA.16816.F32.BF16 R20, R12, R8, R20 ;  /* 0x000000080c14723c */ /* 0x010ff00000041814 */
[----:B------:R-:W-:Y:S01]  /*34a0*/  HMMA.16816.F32.BF16 R96, R80, R70, R96 ;  /* 0x000000465060723c */ /* 0x000fe20000041860 */
[----:B------:R-:W1:Y:S07]  /*34b0*/  LDSM.16.M88.4 R68, [R3+0x8400] ;  /* 0x008400000344783b */ /* 0x000e6e0000000200 */
[----:B------:R-:W-:Y:S03]  /*34c0*/  HMMA.16816.F32.BF16 R56, R16, R10, R56 ;  /* 0x0000000a1038723c */ /* 0x000fe60000041838 */
[----:B------:R-:W-:Y:S01]  /*34d0*/  FMUL.FTZ R21, R21, UR4 ;  /* 0x0000000415157c20 */ /* 0x000fe20008410000 */
[----:B------:R-:W-:Y:S01]  /*34e0*/  FMUL.FTZ R23, R23, UR4 ;  /* 0x0000000417177c20 */ /* 0x000fe20008410000 */
[----:B------:R-:W-:-:S03]  /*34f0*/  FMUL.FTZ R20, R20, UR4 ;  /* 0x0000000414147c20 */ /* 0x000fc60008410000 */
[----:B------:R-:W-:Y:S01]  /*3500*/  HMMA.16816.F32.BF16 R60, R12, R10, R60 ;  /* 0x0000000a0c3c723c */ /* 0x000fe2000004183c */
[----:B------:R-:W2:Y:S01]  /*3510*/  LDSM.16.M88.4 R8, [R3+0x8800] ;  /* 0x008800000308783b */ /* 0x000ea20000000200 */
[----:B------:R-:W-:Y:S06]  /*3520*/  MUFU.TANH R21, R21 ;  /* 0x0000001500157308 */ /* 0x000fec0000002400 */
[----:B------:R-:W-:Y:S02]  /*3530*/  HMMA.16816.F32.BF16 R52, R128, R124, R52 ;  /* 0x0000007c8034723c */ /* 0x000fe40000041834 */
[----:B------:R-:W-:Y:S01]  /*3540*/  MUFU.TANH R23, R23 ;  /* 0x0000001700177308 */ /* 0x000fe20000002400 */
[----:B------:R-:W-:Y:S01]  /*3550*/  FMUL.FTZ R56, R56, UR4 ;  /* 0x0000000438387c20 */ /* 0x000fe20008410000 */
[----:B------:R-:W-:Y:S01]  /*3560*/  FMUL.FTZ R57, R57, UR4 ;  /* 0x0000000439397c20 */ /* 0x000fe20008410000 */
[----:B------:R-:W-:Y:S01]  /*3570*/  FMUL.FTZ R58, R58, UR4 ;  /* 0x000000043a3a7c20 */ /* 0x000fe20008410000 */
[----:B------:R-:W-:-:S02]  /*3580*/  FMUL.FTZ R59, R59, UR4 ;  /* 0x000000043b3b7c20 */ /* 0x000fc40008410000 */
[----:B------:R-:W-:Y:S02]  /*3590*/  HMMA.16816.F32.BF16 R40, R128, R116, R40 ;  /* 0x000000748028723c */ /* 0x000fe40000041828 */
[----:B------:R-:W-:Y:S01]  /*35a0*/  MUFU.TANH R20, R20 ;  /* 0x0000001400147308 */ /* 0x000fe20000002400 */
[----:B------:R-:W-:Y:S01]  /*35b0*/  FMUL.FTZ R60, R60, UR4 ;  /* 0x000000043c3c7c20 */ /* 0x000fe20008410000 */
[----:B------:R-:W-:Y:S01]  /*35c0*/  FMUL.FTZ R62, R62, UR4 ;  /* 0x000000043e3e7c20 */ /* 0x000fe20008410000 */
[----:B------:R-:W-:-:S03]  /*35d0*/  FMUL.FTZ R61, R61, UR4 ;  /* 0x000000043d3d7c20 */ /* 0x000fc60008410000 */
[C---:B------:R-:W-:Y:S02]  /*35e0*/  HMMA.16816.F32.BF16 R48, R128.reuse, R126, R48 ;  /* 0x0000007e8030723c */ /* 0x040fe40000041830 */
[----:B------:R-:W-:Y:S06]  /*35f0*/  MUFU.TANH R60, R60 ;  /* 0x0000003c003c7308 */ /* 0x000fec0000002400 */
[----:B------:R-:W-:Y:S02]  /*3600*/  HMMA.16816.F32.BF16 R88, R128, R118, R88 ;  /* 0x000000768058723c */ /* 0x000fe40000041858 */
[----:B------:R-:W-:Y:S06]  /*3610*/  MUFU.TANH R62, R62 ;  /* 0x0000003e003e7308 */ /* 0x000fec0000002400 */
[C---:B------:R-:W-:Y:S02]  /*3620*/  HMMA.16816.F32.BF16 R92, R132.reuse, R116, R92 ;  /* 0x00000074845c723c */ /* 0x040fe4000004185c */
[----:B------:R-:W-:Y:S06]  /*3630*/  MUFU.TANH R61, R61 ;  /* 0x0000003d003d7308 */ /* 0x000fec0000002400 */
[C---:B------:R-:W-:Y:S08]  /*3640*/  HMMA.16816.F32.BF16 R84, R132.reuse, R118, R84 ;  /* 0x000000768454723c */ /* 0x040ff00000041854 */
[C---:B------:R-:W-:Y:S08]  /*3650*/  HMMA.16816.F32.BF16 R112, R132.reuse, R124, R112 ;  /* 0x0000007c8470723c */ /* 0x040ff00000041870 */
[----:B------:R-:W-:Y:S08]  /*3660*/  HMMA.16816.F32.BF16 R108, R132, R126, R108 ;  /* 0x0000007e846c723c */ /* 0x000ff0000004186c */
[C---:B------:R-:W-:Y:S08]  /*3670*/  HMMA.16816.F32.BF16 R52, R76.reuse, R72, R52 ;  /* 0x000000484c34723c */ /* 0x040ff00000041834 */
[C---:B------:R-:W-:Y:S08]  /*3680*/  HMMA.16816.F32.BF16 R48, R76.reuse, R74, R48 ;  /* 0x0000004a4c30723c */ /* 0x040ff00000041830 */
[C---:B------:R-:W-:Y:S08]  /*3690*/  HMMA.16816.F32.BF16 R40, R76.reuse, R64, R40 ;  /* 0x000000404c28723c */ /* 0x040ff00000041828 */
[----:B------:R-:W-:Y:S08]  /*36a0*/  HMMA.16816.F32.BF16 R88, R76, R66, R88 ;  /* 0x000000424c58723c */ /* 0x000ff00000041858 */
[C---:B------:R-:W-:Y:S01]  /*36b0*/  HMMA.16816.F32.BF16 R92, R80.reuse, R64, R92 ;  /* 0x00000040505c723c */ /* 0x040fe2000004185c */
[----:B------:R-:W-:Y:S07]  /*36c0*/  MUFU.TANH R64, R56 ;  /* 0x0000003800407308 */ /* 0x000fee0000002400 */
[C---:B------:R-:W-:Y:S01]  /*36d0*/  HMMA.16816.F32.BF16 R84, R80.reuse, R66, R84 ;  /* 0x000000425054723c */ /* 0x040fe20000041854 */
[----:B------:R-:W-:Y:S07]  /*36e0*/  MUFU.TANH R65, R57 ;  /* 0x0000003900417308 */ /* 0x000fee0000002400 */
[----:B------:R-:W-:Y:S01]  /*36f0*/  HMMA.16816.F32.BF16 R112, R80, R72, R112 ;  /* 0x000000485070723c */ /* 0x000fe20000041870 */
[----:B------:R-:W-:Y:S01]  /*3700*/  MUFU.TANH R66, R58 ;  /* 0x0000003a00427308 */ /* 0x000fe20000002400 */
[----:B------:R-:W-:-:S06]  /*3710*/  FMUL.FTZ R73, R6, UR4 ;  /* 0x0000000406497c20 */ /* 0x000fcc0008410000 */
[----:B------:R-:W-:Y:S01]  /*3720*/  HMMA.16816.F32.BF16 R108, R80, R74, R108 ;  /* 0x0000004a506c723c */ /* 0x000fe2000004186c */
[----:B------:R3:W-:Y:S01]  /*3730*/  MUFU.TANH R67, R59 ;  /* 0x0000003b00437308 */ /* 0x0007e20000002400 */
[----:B------:R-:W-:-:S06]  /*3740*/  FMUL.FTZ R75, R7, UR4 ;  /* 0x00000004074b7c20 */ /* 0x000fcc0008410000 */
[C---:B-1----:R-:W-:Y:S01]  /*3750*/  HMMA.16816.F32.BF16 R52, R28.reuse, R68, R52 ;  /* 0x000000441c34723c */ /* 0x042fe20000041834 */
[----:B------:R-:W-:Y:S07]  /*3760*/  MUFU.TANH R72, R4 ;  /* 0x0000000400487308 */ /* 0x000fee0000002400 */
[C---:B------:R-:W-:Y:S01]  /*3770*/  HMMA.16816.F32.BF16 R48, R28.reuse, R70, R48 ;  /* 0x000000461c30723c */ /* 0x040fe20000041830 */
[----:B------:R1:W-:Y:S01]  /*3780*/  MUFU.TANH R74, R5 ;  /* 0x00000005004a7308 */ /* 0x0003e20000002400 */
[----:B---3--:R-:W3:Y:S06]  /*3790*/  LDSM.16.M88.4 R56, [R0+0x8c00] ;  /* 0x008c00000038783b */ /* 0x008eec0000000200 */
[C---:B--2---:R-:W-:Y:S01]  /*37a0*/  HMMA.16816.F32.BF16 R44, R28.reuse, R8, R44 ;  /* 0x000000081c2c723c */ /* 0x044fe2000004182c */
[----:B------:R-:W-:Y:S07]  /*37b0*/  MUFU.TANH R75, R75 ;  /* 0x0000004b004b7308 */ /* 0x000fee0000002400 */
[C---:B------:R-:W-:Y:S01]  /*37c0*/  HMMA.16816.F32.BF16 R100, R28.reuse, R10, R100 ;  /* 0x0000000a1c64723c */ /* 0x040fe20000041864 */
[----:B------:R-:W-:Y:S01]  /*37d0*/  MUFU.TANH R73, R73 ;  /* 0x0000004900497308 */ /* 0x000fe20000002400 */
[----:B-1----:R-:W1:Y:S06]  /*37e0*/  LDSM.16.M88.4 R4, [R0+0x8400] ;  /* 0x008400000004783b */ /* 0x002e6c0000000200 */
[C---:B------:R-:W-:Y:S08]  /*37f0*/  HMMA.16816.F32.BF16 R40, R28.reuse, R24, R40 ;  /* 0x000000181c28723c */ /* 0x040ff00000041828 */
[----:B------:R-:W-:Y:S01]  /*3800*/  HMMA.16816.F32.BF16 R88, R28, R26, R88 ;  /* 0x0000001a1c58723c */ /* 0x000fe20000041858 */
[----:B------:R-:W2:Y:S01]  /*3810*/  LDSM.16.M88.4 R28, [R0+0x8800] ;  /* 0x00880000001c783b */ /* 0x000ea20000000200 */
[----:B------:R-:W-:-:S06]  /*3820*/  DEPBAR.LE SB0, 0x0 ;  /* 0x000080000000791a */ /* 0x000fcc0000000000 */
[C---:B------:R-:W-:Y:S08]  /*3830*/  HMMA.16816.F32.BF16 R84, R36.reuse, R26, R84 ;  /* 0x0000001a2454723c */ /* 0x040ff00000041854 */
[C---:B------:R-:W-:Y:S08]  /*3840*/  HMMA.16816.F32.BF16 R104, R36.reuse, R8, R104 ;  /* 0x000000082468723c */ /* 0x040ff00000041868 */
[----:B------:R-:W-:Y:S08]  /*3850*/  HMMA.16816.F32.BF16 R112, R36, R68, R112 ;  /* 0x000000442470723c */ /* 0x000ff00000041870 */
[----:B---3--:R-:W-:Y:S08]  /*3860*/  HMMA.16816.F32.BF16 R84, R16, R58, R84 ;  /* 0x0000003a1054723c */ /* 0x008ff00000041854 */
[C---:B-1----:R-:W-:Y:S08]  /*3870*/  HMMA.16816.F32.BF16 R48, R12.reuse, R6, R48 ;  /* 0x000000060c30723c */ /* 0x042ff00000041830 */
[----:B--2---:R-:W-:Y:S03]  /*3880*/  HMMA.16816.F32.BF16 R44, R12, R28, R44 ;  /* 0x0000001c0c2c723c */ /* 0x004fe6000004182c */
[----:B------:R-:W-:Y:S01]  /*3890*/  FMUL.FTZ R87, R87, UR4 ;  /* 0x0000000457577c20 */ /* 0x000fe20008410000 */
[----:B------:R-:W-:-:S04]  /*38a0*/  FMUL.FTZ R85, R85, UR4 ;  /* 0x0000000455557c20 */ /* 0x000fc80008410000 */
[----:B------:R-:W-:Y:S01]  /*38b0*/  HMMA.16816.F32.BF16 R108, R36, R70, R108 ;  /* 0x00000046246c723c */ /* 0x000fe2000004186c */
[----:B------:R-:W-:Y:S02]  /*38c0*/  MUFU.TANH R87, R87 ;  /* 0x0000005700577308 */ /* 0x000fe40000002400 */
[----:B------:R-:W-:-:S05]  /*38d0*/  FMUL.FTZ R27, R48, UR4 ;  /* 0x00000004301b7c20 */ /* 0x000fca0008410000 */
[----:B------:R-:W-:Y:S01]  /*38e0*/  HMMA.16816.F32.BF16 R96, R36, R10, R96 ;  /* 0x0000000a2460723c */ /* 0x000fe20000041860 */
[----:B------:R-:W-:Y:S02]  /*38f0*/  MUFU.TANH R27, R27 ;  /* 0x0000001b001b7308 */ /* 0x000fe40000002400 */
[----:B------:R-:W-:-:S05]  /*3900*/  FMUL.FTZ R44, R44, UR4 ;  /* 0x000000042c2c7c20 */ /* 0x000fca0008410000 */
[----:B------:R-:W-:Y:S01]  /*3910*/  HMMA.16816.F32.BF16 R92, R36, R24, R92 ;  /* 0x00000018245c723c */ /* 0x000fe2000004185c */
[----:B------:R-:W-:Y:S01]  /*3920*/  FMUL.FTZ R37, R49, UR4 ;  /* 0x0000000431257c20 */ /* 0x000fe20008410000 */
[----:B------:R-:W-:-:S05]  /*3930*/  FMUL.FTZ R38, R22, UR4 ;  /* 0x0000000416267c20 */ /* 0x000fca0008410000 */
[----:B------:R-:W-:Y:S01]  /*3940*/  MUFU.TANH R37, R37 ;  /* 0x0000002500257308 */ /* 0x000fe20000002400 */
[C---:B------:R-:W-:Y:S07]  /*3950*/  HMMA.16816.F32.BF16 R88, R12.reuse, R58, R88 ;  /* 0x0000003a0c58723c */ /* 0x040fee0000041858 */
[----:B------:R-:W-:Y:S01]  /*3960*/  MUFU.TANH R38, R38 ;  /* 0x0000002600267308 */ /* 0x000fe20000002400 */
[C---:B------:R-:W-:Y:S08]  /*3970*/  HMMA.16816.F32.BF16 R52, R12.reuse, R4, R52 ;  /* 0x000000040c34723c */ /* 0x040ff00000041834 */
[----:B------:R-:W-:Y:S03]  /*3980*/  HMMA.16816.F32.BF16 R100, R12, R30, R100 ;  /* 0x0000001e0c64723c */ /* 0x000fe60000041864 */
[----:B------:R-:W-:Y:S01]  /*3990*/  FMUL.FTZ R89, R89, UR4 ;  /* 0x0000000459597c20 */ /* 0x000fe20008410000 */
[----:B------:R-:W-:-:S04]  /*39a0*/  FMUL.FTZ R91, R91, UR4 ;  /* 0x000000045b5b7c20 */ /* 0x000fc80008410000 */
[----:B------:R-:W-:Y:S01]  /*39b0*/  HMMA.16816.F32.BF16 R40, R12, R56, R40 ;  /* 0x000000380c28723c */ /* 0x000fe20000041828 */
[----:B------:R-:W-:Y:S01]  /*39c0*/  FMUL.FTZ R14, R86, UR4 ;  /* 0x00000004560e7c20 */ /* 0x000fe20008410000 */
[----:B------:R-:W-:Y:S01]  /*39d0*/  FMUL.FTZ R13, R84, UR4 ;  /* 0x00000004540d7c20 */ /* 0x000fe20008410000 */
[----:B------:R-:W-:Y:S01]  /*39e0*/  FMUL.FTZ R15, R88, UR4 ;  /* 0x00000004580f7c20 */ /* 0x000fe20008410000 */
[----:B------:R-:W-:Y:S01]  /*39f0*/  FMUL.FTZ R8, R52, UR4 ;  /* 0x0000000434087c20 */ /* 0x000fe20008410000 */
[----:B------:R-:W-:Y:S01]  /*3a00*/  FMUL.FTZ R10, R54, UR4 ;  /* 0x00000004360a7c20 */ /* 0x000fe20008410000 */
[----:B------:R-:W-:Y:S01]  /*3a10*/  MUFU.TANH R52, R44 ;  /* 0x0000002c00347308 */ /* 0x000fe20000002400 */
[----:B------:R-:W-:Y:S01]  /*3a20*/  FMUL.FTZ R9, R53, UR4 ;  /* 0x0000000435097c20 */ /* 0x000fe20008410000 */
[----:B------:R-:W-:Y:S01]  /*3a30*/  HMMA.16816.F32.BF16 R104, R16, R28, R104 ;  /* 0x0000001c1068723c */ /* 0x000fe20000041868 */
[----:B------:R-:W-:Y:S01]  /*3a40*/  FMUL.FTZ R29, R50, UR4 ;  /* 0x00000004321d7c20 */ /* 0x000fe20008410000 */
[----:B------:R-:W-:Y:S01]  /*3a50*/  FMUL.FTZ R50, R45, UR4 ;  /* 0x000000042d327c20 */ /* 0x000fe20008410000 */
[----:B------:R-:W-:-:S02]  /*3a60*/  IMAD.U32 R45, RZ, RZ, UR17 ;  /* 0x00000011ff2d7e24 */ /* 0x000fc4000f8e00ff */
[----:B------:R-:W-:Y:S01]  /*3a70*/  FMUL.FTZ R54, R46, UR4 ;  /* 0x000000042e367c20 */ /* 0x000fe20008410000 */
[----:B------:R-:W-:Y:S01]  /*3a80*/  FMUL.FTZ R53, R47, UR4 ;  /* 0x000000042f357c20 */ /* 0x000fe20008410000 */
[----:B------:R-:W1:Y:S01]  /*3a90*/  MUFU.TANH R14, R14 ;  /* 0x0000000e000e7308 */ /* 0x000e620000002400 */
[----:B------:R-:W-:Y:S01]  /*3aa0*/  IMAD R45, R45, 0x40, R232 ;  /* 0x000000402d2d7824 */ /* 0x000fe200078e02e8 */
[C---:B------:R-:W-:Y:S01]  /*3ab0*/  HMMA.16816.F32.BF16 R112, R16.reuse, R4, R112 ;  /* 0x000000041070723c */ /* 0x040fe20000041870 */
[----:B------:R-:W-:Y:S01]  /*3ac0*/  FMUL.FTZ R4, R63, UR4 ;  /* 0x000000043f047c20 */ /* 0x000fe20008410000 */
[----:B------:R-:W-:Y:S01]  /*3ad0*/  FMUL.FTZ R11, R55, UR4 ;  /* 0x00000004370b7c20 */ /* 0x000fe20008410000 */
[----:B------:R-:W-:Y:S01]  /*3ae0*/  FMUL.FTZ R47, R41, UR4 ;  /* 0x00000004292f7c20 */ /* 0x000fe20008410000 */
[----:B------:R-:W-:Y:S01]  /*3af0*/  FMUL.FTZ R46, R42, UR4 ;  /* 0x000000042a2e7c20 */ /* 0x000fe20008410000 */
[----:B------:R-:W-:Y:S01]  /*3b00*/  FMUL.FTZ R49, R40, UR4 ;  /* 0x0000000428317c20 */ /* 0x000fe20008410000 */
[----:B------:R-:W2:Y:S01]  /*3b10*/  MUFU.TANH R13, R13 ;  /* 0x0000000d000d7308 */ /* 0x000ea20000002400 */
[----:B------:R-:W-:Y:S01]  /*3b20*/  FMUL.FTZ R40, R43, UR4 ;  /* 0x000000042b287c20 */ /* 0x000fe20008410000 */
[C---:B------:R-:W-:Y:S01]  /*3b30*/  HMMA.16816.F32.BF16 R108, R16.reuse, R6, R108 ;  /* 0x00000006106c723c */ /* 0x040fe2000004186c */
[----:B------:R-:W-:Y:S01]  /*3b40*/  FMUL.FTZ R100, R100, UR4 ;  /* 0x0000000464647c20 */ /* 0x000fe20008410000 */
[----:B------:R-:W-:Y:S01]  /*3b50*/  FMUL.FTZ R102, R102, UR4 ;  /* 0x0000000466667c20 */ /* 0x000fe20008410000 */
[----:B------:R-:W-:Y:S01]  /*3b60*/  FMUL.FTZ R39, R104, UR4 ;  /* 0x0000000468277c20 */ /* 0x000fe20008410000 */
[----:B------:R-:W-:Y:S01]  /*3b70*/  FMUL.FTZ R12, R106, UR4 ;  /* 0x000000046a0c7c20 */ /* 0x000fe20008410000 */
[----:B------:R-:W-:Y:S01]  /*3b80*/  FMUL.FTZ R48, R105, UR4 ;  /* 0x0000000469307c20 */ /* 0x000fe20008410000 */
[----:B------:R-:W3:Y:S01]  /*3b90*/  MUFU.TANH R15, R15 ;  /* 0x0000000f000f7308 */ /* 0x000ee20000002400 */
[----:B------:R-:W-:Y:S01]  /*3ba0*/  FMUL.FTZ R101, R101, UR4 ;  /* 0x0000000465657c20 */ /* 0x000fe20008410000 */
[C---:B------:R-:W-:Y:S01]  /*3bb0*/  HMMA.16816.F32.BF16 R96, R16.reuse, R30, R96 ;  /* 0x0000001e1060723c */ /* 0x040fe20000041860 */
        /* <DEDUP_REMOVED lines=8> */
[----:B------:R-:W-:-:S02]  /*3c40*/  IMAD.U32 R17, RZ, RZ, UR21 ;  /* 0x00000015ff117e24 */ /* 0x000fc4000f8e00ff */
[----:B------:R-:W-:Y:S01]  /*3c50*/  FMUL.FTZ R16, R90, UR4 ;  /* 0x000000045a107c20 */ /* 0x000fe20008410000 */
[----:B------:R-:W-:Y:S01]  /*3c60*/  FMUL.FTZ R7, R110, UR4 ;  /* 0x000000046e077c20 */ /* 0x000fe20008410000 */
[----:B------:R-:W-:Y:S01]  /*3c70*/  FMUL.FTZ R24, R108, UR4 ;  /* 0x000000046c187c20 */ /* 0x000fe20008410000 */
[----:B------:R-:W-:Y:S01]  /*3c80*/  FMUL.FTZ R6, R109, UR4 ;  /* 0x000000046d067c20 */ /* 0x000fe20008410000 */
[C-C-:B------:R-:W-:Y:S01]  /*3c90*/  VIADDMNMX R3, R140.reuse, 0x8, R17.reuse, PT ;  /* 0x000000088c037846 */ /* 0x140fe20003800111 */
[----:B------:R-:W-:Y:S01]  /*3ca0*/  MUFU.TANH R5, R5 ;  /* 0x0000000500057308 */ /* 0x000fe20000002400 */
[C-C-:B------:R-:W-:Y:S01]  /*3cb0*/  VIADDMNMX R2, R140.reuse, 0x40, R17.reuse, PT ;  /* 0x000000408c027846 */ /* 0x140fe20003800111 */
[----:B------:R-:W-:Y:S01]  /*3cc0*/  FMUL.FTZ R26, R111, UR4 ;  /* 0x000000046f1a7c20 */ /* 0x000fe20008410000 */
[----:B------:R-:W-:Y:S01]  /*3cd0*/  VIADDMNMX R0, R140, 0x48, R17, PT ;  /* 0x000000488c007846 */ /* 0x000fe20003800111 */
[----:B------:R-:W-:Y:S02]  /*3ce0*/  VIADD R17, R45, 0x38 ;  /* 0x000000382d117836 */ /* 0x000fe40000000000 */
[----:B------:R-:W-:Y:S01]  /*3cf0*/  FMUL.FTZ R99, R99, UR4 ;  /* 0x0000000463637c20 */ /* 0x000fe20008410000 */
[----:B------:R-:W-:Y:S01]  /*3d00*/  FMUL.FTZ R55, R96, UR4 ;  /* 0x0000000460377c20 */ /* 0x000fe20008410000 */
[----:B------:R-:W-:Y:S01]  /*3d10*/  FMUL.FTZ R98, R98, UR4 ;  /* 0x0000000462627c20 */ /* 0x000fe20008410000 */
[----:B------:R-:W4:Y:S01]  /*3d20*/  MUFU.TANH R16, R16 ;  /* 0x0000001000107308 */ /* 0x000f220000002400 */
[----:B------:R-:W-:Y:S01]  /*3d30*/  I2FP.F32.U32 R18, R17 ;  /* 0x0000001100127245 */ /* 0x000fe20000201000 */
[----:B------:R-:W-:Y:S01]  /*3d40*/  FMUL.FTZ R97, R97, UR4 ;  /* 0x0000000461617c20 */ /* 0x000fe20008410000 */
[----:B------:R-:W-:Y:S01]  /*3d50*/  ISETP.GE.AND P5, PT, R17, R216, PT ;  /* 0x000000d81100720c */ /* 0x000fe20003fa6270 */
[----:B------:R-:W-:Y:S01]  /*3d60*/  FMUL.FTZ R103, R103, UR4 ;  /* 0x0000000467677c20 */ /* 0x000fe20008410000 */
[C---:B------:R-:W-:Y:S01]  /*3d70*/  ISETP.GE.AND P4, PT, R17.reuse, R3, PT ;  /* 0x000000031100720c */ /* 0x040fe20003f86270 */
[C---:B-1----:R-:W-:Y:S01]  /*3d80*/  FFMA.FTZ R14, R18.reuse, UR5, R14 ;  /* 0x00000005120e7c23 */ /* 0x042fe2000801000e */
[C---:B------:R-:W-:Y:S01]  /*3d90*/  ISETP.GE.AND P2, PT, R17.reuse, R2, PT ;  /* 0x000000021100720c */ /* 0x040fe20003f46270 */
[----:B--2---:R-:W-:Y:S01]  /*3da0*/  FFMA.FTZ R13, R18, UR5, R13 ;  /* 0x00000005120d7c23 */ /* 0x004fe2000801000d */
[----:B------:R-:W-:Y:S01]  /*3db0*/  ISETP.GE.AND P0, PT, R17, R0, PT ;  /* 0x000000001100720c */ /* 0x000fe20003f06270 */
[----:B------:R-:W-:Y:S01]  /*3dc0*/  VIADD R17, R45, 0x1 ;  /* 0x000000012d117836 */ /* 0x000fe20000000000 */
[----:B------:R-:W-:Y:S01]  /*3dd0*/  FSEL R169, R14, -INF , !P4 ;  /* 0xff8000000ea97808 */ /* 0x000fe20006000000 */
[C---:B---3--:R-:W-:Y:S01]  /*3de0*/  FFMA.FTZ R15, R18.reuse, UR5, R15 ;  /* 0x00000005120f7c23 */ /* 0x048fe2000801000f */
[----:B------:R-:W-:Y:S01]  /*3df0*/  FSEL R180, R13, -INF , !P5 ;  /* 0xff8000000db47808 */ /* 0x000fe20006800000 */
[----:B------:R-:W-:Y:S01]  /*3e00*/  VIADD R13, R45, 0x8 ;  /* 0x000000082d0d7836 */ /* 0x000fe20000000000 */
[----:B------:R-:W-:Y:S01]  /*3e10*/  I2FP.F32.U32 R14, R17 ;  /* 0x00000011000e7245 */ /* 0x000fe20000201000 */
[----:B------:R-:W1:Y:S01]  /*3e20*/  MUFU.TANH R68, R68 ;  /* 0x0000004400447308 */ /* 0x000e620000002400 */
[----:B----4-:R-:W-:Y:S01]  /*3e30*/  FFMA.FTZ R16, R18, UR5, R16 ;  /* 0x0000000512107c23 */ /* 0x010fe20008010010 */
[-C--:B------:R-:W-:Y:S01]  /*3e40*/  ISETP.GE.AND P3, PT, R17, R216.reuse, PT ;  /* 0x000000d81100720c */ /* 0x080fe20003f66270 */
[----:B------:R-:W-:Y:S01]  /*3e50*/  FMUL.FTZ R93, R93, UR4 ;  /* 0x000000045d5d7c20 */ /* 0x000fe20008410000 */
[C---:B------:R-:W-:Y:S01]  /*3e60*/  FFMA.FTZ R36, R14.reuse, UR5, R74 ;  /* 0x000000050e247c23 */ /* 0x040fe2000801004a */
[C---:B------:R-:W-:Y:S01]  /*3e70*/  FFMA.FTZ R25, R14.reuse, UR5, R75 ;  /* 0x000000050e197c23 */ /* 0x040fe2000801004b */
[-C--:B------:R-:W-:Y:S01]  /*3e80*/  ISETP.GE.AND P1, PT, R17, R3.reuse, PT ;  /* 0x000000031100720c */ /* 0x080fe20003f26270 */
[C---:B------:R-:W-:Y:S01]  /*3e90*/  FFMA.FTZ R21, R14.reuse, UR5, R21 ;  /* 0x000000050e157c23 */ /* 0x040fe20008010015 */
[----:B------:R-:W-:Y:S01]  /*3ea0*/  FSEL R193, R15, -INF , !P2 ;  /* 0xff8000000fc17808 */ /* 0x000fe20005000000 */
[----:B------:R-:W-:Y:S01]  /*3eb0*/  FFMA.FTZ R44, R14, UR5, R23 ;  /* 0x000000050e2c7c23 */ /* 0x000fe20008010017 */
[----:B------:R-:W-:Y:S01]  /*3ec0*/  FSEL R188, R16, -INF , !P0 ;  /* 0xff80000010bc7808 */ /* 0x000fe20004000000 */
[----:B------:R-:W-:Y:S01]  /*3ed0*/  VIADD R15, R45, 0x10 ;  /* 0x000000102d0f7836 */ /* 0x000fe20000000000 */
[----:B------:R-:W-:Y:S01]  /*3ee0*/  FSEL R36, R36, -INF , !P3 ;  /* 0xff80000024247808 */ /* 0x000fe20005800000 */
[----:B------:R-:W-:Y:S01]  /*3ef0*/  MUFU.TANH R63, R63 ;  /* 0x0000003f003f7308 */ /* 0x000fe20000002400 */
[----:B------:R-:W-:Y:S01]  /*3f00*/  FSEL R25, R25, -INF , !P1 ;  /* 0xff80000019197808 */ /* 0x000fe20004800000 */
[----:B------:R-:W-:Y:S01]  /*3f10*/  FMUL.FTZ R95, R95, UR4 ;  /* 0x000000045f5f7c20 */ /* 0x000fe20008410000 */
[C---:B------:R-:W-:Y:S01]  /*3f20*/  ISETP.GE.AND P2, PT, R13.reuse, R216, PT ;  /* 0x000000d80d00720c */ /* 0x040fe20003f46270 */
[----:B------:R-:W-:Y:S01]  /*3f30*/  FMUL.FTZ R92, R92, UR4 ;  /* 0x000000045c5c7c20 */ /* 0x000fe20008410000 */
[C---:B------:R-:W-:Y:S01]  /*3f40*/  ISETP.GE.AND P0, PT, R13.reuse, R3, PT ;  /* 0x000000030d00720c */ /* 0x040fe20003f06270 */
[----:B------:R-:W-:Y:S01]  /*3f50*/  FMUL.FTZ R94, R94, UR4 ;  /* 0x000000045e5e7c20 */ /* 0x000fe20008410000 */
[C---:B------:R-:W-:Y:S01]  /*3f60*/  ISETP.GE.AND P3, PT, R13.reuse, R2, PT ;  /* 0x000000020d00720c */ /* 0x040fe20003f66270 */
[----:B------:R-:W2:Y:S01]  /*3f70*/  MUFU.TANH R10, R10 ;  /* 0x0000000a000a7308 */ /* 0x000ea20000002400 */
[----:B------:R-:W-:-:S02]  /*3f80*/  ISETP.GE.AND P1, PT, R13, R0, PT ;  /* 0x000000000d00720c */ /* 0x000fc40003f26270 */
[----:B------:R-:W-:Y:S02]  /*3f90*/  I2FP.F32.U32 R13, R13 ;  /* 0x0000000d000d7245 */ /* 0x000fe40000201000 */
[C---:B------:R-:W-:Y:S02]  /*3fa0*/  ISETP.GE.AND P5, PT, R17.reuse, R2, PT ;  /* 0x000000021100720c */ /* 0x040fe40003fa6270 */
[----:B------:R-:W-:Y:S01]  /*3fb0*/  ISETP.GE.AND P4, PT, R17, R0, PT ;  /* 0x000000001100720c */ /* 0x000fe20003f86270 */
[----:B------:R-:W-:Y:S02]  /*3fc0*/  VIADD R17, R45, 0x9 ;  /* 0x000000092d117836 */ /* 0x000fe40000000000 */
[C---:B------:R-:W-:Y:S01]  /*3fd0*/  FFMA.FTZ R30, R13.reuse, UR5, R64 ;  /* 0x000000050d1e7c23 */ /* 0x040fe20008010040 */
[----:B------:R-:W-:Y:S01]  /*3fe0*/  FFMA.FTZ R19, R13, UR5, R66 ;  /* 0x000000050d137c23 */ /* 0x000fe20008010042 */
[----:B------:R-:W-:Y:S01]  /*3ff0*/  FSEL R23, R21, -INF , !P5 ;  /* 0xff80000015177808 */ /* 0x000fe20006800000 */
[C---:B------:R-:W-:Y:S01]  /*4000*/  FFMA.FTZ R41, R13.reuse, UR5, R60 ;  /* 0x000000050d297c23 */ /* 0x040fe2000801003c */
[----:B------:R-:W-:Y:S01]  /*4010*/  I2FP.F32.U32 R14, R17 ;  /* 0x00000011000e7245 */ /* 0x000fe20000201000 */
[----:B------:R-:W-:Y:S01]  /*4020*/  FFMA.FTZ R42, R13, UR5, R62 ;  /* 0x000000050d2a7c23 */ /* 0x000fe2000801003e */
[----:B------:R-:W-:Y:S01]  /*4030*/  FSEL R44, R44, -INF , !P4 ;  /* 0xff8000002c2c7808 */ /* 0x000fe20006000000 */
[----:B------:R-:W-:Y:S01]  /*4040*/  MUFU.TANH R69, R69 ;  /* 0x0000004500457308 */ /* 0x000fe20000002400 */
[----:B------:R-:W-:Y:S01]  /*4050*/  FSEL R30, R30, -INF , !P2 ;  /* 0xff8000001e1e7808 */ /* 0x000fe20005000000 */
[C---:B------:R-:W-:Y:S01]  /*4060*/  FFMA.FTZ R28, R14.reuse, UR5, R65 ;  /* 0x000000050e1c7c23 */ /* 0x040fe20008010041 */
[----:B------:R-:W-:Y:S01]  /*4070*/  FSEL R19, R19, -INF , !P0 ;  /* 0xff80000013137808 */ /* 0x000fe20004000000 */
[----:B------:R-:W-:Y:S01]  /*4080*/  VIADD R13, R45, 0x11 ;  /* 0x000000112d0d7836 */ /* 0x000fe20000000000 */
[C---:B------:R-:W-:Y:S01]  /*4090*/  ISETP.GE.AND P5, PT, R17.reuse, R216, PT ;  /* 0x000000d81100720c */ /* 0x040fe20003fa6270 */
[C---:B------:R-:W-:Y:S01]  /*40a0*/  FFMA.FTZ R43, R14.reuse, UR5, R61 ;  /* 0x000000050e2b7c23 */ /* 0x040fe2000801003d */
[C---:B------:R-:W-:Y:S01]  /*40b0*/  ISETP.GE.AND P4, PT, R17.reuse, R3, PT ;  /* 0x000000031100720c */ /* 0x040fe20003f86270 */
[----:B------:R-:W3:Y:S01]  /*40c0*/  MUFU.TANH R8, R8 ;  /* 0x0000000800087308 */ /* 0x000ee20000002400 */
[C---:B------:R-:W-:Y:S01]  /*40d0*/  ISETP.GE.AND P2, PT, R17.reuse, R2, PT ;  /* 0x000000021100720c */ /* 0x040fe20003f46270 */
[C---:B------:R-:W-:Y:S01]  /*40e0*/  FFMA.FTZ R4, R14.reuse, UR5, R4 ;  /* 0x000000050e047c23 */ /* 0x040fe20008010004 */
[----:B------:R-:W-:Y:S01]  /*40f0*/  ISETP.GE.AND P0, PT, R17, R0, PT ;  /* 0x000000001100720c */ /* 0x000fe20003f06270 */
[----:B------:R-:W-:Y:S01]  /*4100*/  FFMA.FTZ R17, R14, UR5, R67 ;  /* 0x000000050e117c23 */ /* 0x000fe20008010043 */
[----:B------:R-:W-:-:S02]  /*4110*/  FSEL R41, R41, -INF , !P3 ;  /* 0xff80000029297808 */ /* 0x000fc40005800000 */
[----:B------:R-:W-:Y:S01]  /*4120*/  FSEL R42, R42, -INF , !P1 ;  /* 0xff8000002a2a7808 */ /* 0x000fe20004800000 */
[----:B------:R-:W-:Y:S01]  /*4130*/  MUFU.TANH R9, R9 ;  /* 0x0000000900097308 */ /* 0x000fe20000002400 */
[----:B------:R-:W-:Y:S02]  /*4140*/  FSEL R28, R28, -INF , !P5 ;  /* 0xff8000001c1c7808 */ /* 0x000fe40006800000 */
[----:B------:R-:W-:Y:S02]  /*4150*/  FSEL R17, R17, -INF , !P4 ;  /* 0xff80000011117808 */ /* 0x000fe40006000000 */
[C---:B------:R-:W-:Y:S02]  /*4160*/  ISETP.GE.AND P3, PT, R15.reuse, R216, PT ;  /* 0x000000d80f00720c */ /* 0x040fe40003f66270 */
[C---:B------:R-:W-:Y:S01]  /*4170*/  ISETP.GE.AND P1, PT, R15.reuse, R3, PT ;  /* 0x000000030f00720c */ /* 0x040fe20003f26270 */
[----:B------:R-:W4:Y:S01]  /*4180*/  MUFU.TANH R7, R7 ;  /* 0x0000000700077308 */ /* 0x000f220000002400 */
[----:B------:R-:W-:-:S02]  /*4190*/  ISETP.GE.AND P5, PT, R15, R2, PT ;  /* 0x000000020f00720c */ /* 0x000fc40003fa6270 */
[----:B------:R-:W-:Y:S02]  /*41a0*/  ISETP.GE.AND P4, PT, R15, R0, PT ;  /* 0x000000000f00720c */ /* 0x000fe40003f86270 */
[----:B------:R-:W-:Y:S02]  /*41b0*/  I2FP.F32.U32 R15, R15 ;  /* 0x0000000f000f7245 */ /* 0x000fe40000201000 */
[----:B------:R-:W-:Y:S01]  /*41c0*/  I2FP.F32.U32 R16, R13 ;  /* 0x0000000d00107245 */ /* 0x000fe20000201000 */
[----:B------:R-:W5:Y:S01]  /*41d0*/  MUFU.TANH R24, R24 ;  /* 0x0000001800187308 */ /* 0x000f620000002400 */
[----:B------:R-:W-:Y:S01]  /*41e0*/  FSEL R43, R43, -INF , !P2 ;  /* 0xff8000002b2b7808 */ /* 0x000fe20005000000 */
[C---:B------:R-:W-:Y:S01]  /*41f0*/  FFMA.FTZ R5, R15.reuse, UR5, R5 ;  /* 0x000000050f057c23 */ /* 0x040fe20008010005 */
[C---:B-1----:R-:W-:Y:S01]  /*4200*/  FFMA.FTZ R68, R15.reuse, UR5, R68 ;  /* 0x000000050f447c23 */ /* 0x042fe20008010044 */
[----:B------:R-:W-:Y:S01]  /*4210*/  FSEL R4, R4, -INF , !P0 ;  /* 0xff80000004047808 */ /* 0x000fe20004000000 */
[----:B--2---:R-:W-:Y:S01]  /*4220*/  FFMA.FTZ R10, R15, UR5, R10 ;  /* 0x000000050f0a7c23 */ /* 0x004fe2000801000a */
[----:B------:R-:W-:Y:S01]  /*4230*/  ISETP.GE.AND P2, PT, R13, R216, PT ;  /* 0x000000d80d00720c */ /* 0x000fe20003f46270 */
[----:B---3--:R-:W-:Y:S01]  /*4240*/  FFMA.FTZ R8, R15, UR5, R8 ;  /* 0x000000050f087c23 */ /* 0x008fe20008010008 */
[----:B------:R-:W1:Y:S01]  /*4250*/  MUFU.TANH R11, R11 ;  /* 0x0000000b000b7308 */ /* 0x000e620000002400 */
[----:B------:R-:W-:Y:S01]  /*4260*/  FSEL R22, R5, -INF , !P3 ;  /* 0xff80000005167808 */ /* 0x000fe20005800000 */
[----:B------:R-:W-:Y:S01]  /*4270*/  VIADD R5, R45, 0x18 ;  /* 0x000000182d057836 */ /* 0x000fe20000000000 */
[----:B------:R-:W-:-:S02]  /*4280*/  FSEL R197, R68, -INF , !P1 ;  /* 0xff80000044c57808 */ /* 0x000fc40004800000 */
[C---:B------:R-:W-:Y:S02]  /*4290*/  ISETP.GE.AND P0, PT, R13.reuse, R3, PT ;  /* 0x000000030d00720c */ /* 0x040fe40003f06270 */
[C---:B------:R-:W-:Y:S01]  /*42a0*/  ISETP.GE.AND P3, PT, R13.reuse, R2, PT ;  /* 0x000000020d00720c */ /* 0x040fe20003f66270 */
[----:B------:R-:W2:Y:S01]  /*42b0*/  MUFU.TANH R29, R29 ;  /* 0x0000001d001d7308 */ /* 0x000ea20000002400 */
[----:B------:R-:W-:Y:S01]  /*42c0*/  ISETP.GE.AND P1, PT, R13, R0, PT ;  /* 0x000000000d00720c */ /* 0x000fe20003f26270 */
[C---:B------:R-:W-:Y:S01]  /*42d0*/  FFMA.FTZ R13, R16.reuse, UR5, R63 ;  /* 0x00000005100d7c23 */ /* 0x040fe2000801003f */
[----:B------:R-:W-:Y:S01]  /*42e0*/  FFMA.FTZ R63, R16, UR5, R69 ;  /* 0x00000005103f7c23 */ /* 0x000fe20008010045 */
[----:B------:R-:W-:Y:S02]  /*42f0*/  I2FP.F32.U32 R14, R5 ;  /* 0x00000005000e7245 */ /* 0x000fe40000201000 */
[----:B------:R-:W-:Y:S02]  /*4300*/  FSEL R18, R10, -INF , !P4 ;  /* 0xff8000000a127808 */ /* 0x000fe40006000000 */
[----:B------:R-:W3:Y:S01]  /*4310*/  MUFU.TANH R6, R6 ;  /* 0x0000000600067308 */ /* 0x000ee20000002400 */
[----:B------:R-:W-:Y:S01]  /*4320*/  FSEL R15, R8, -INF , !P5 ;  /* 0xff800000080f7808 */ /* 0x000fe20006800000 */
[----:B----4-:R-:W-:Y:S01]  /*4330*/  FFMA.FTZ R7, R14, UR5, R7 ;  /* 0x000000050e077c23 */ /* 0x010fe20008010007 */
[----:B------:R-:W-:Y:S01]  /*4340*/  FSEL R10, R13, -INF , !P2 ;  /* 0xff8000000d0a7808 */ /* 0x000fe20005000000 */
[----:B------:R-:W-:Y:S01]  /*4350*/  FFMA.FTZ R13, R16, UR5, R9 ;  /* 0x00000005100d7c23 */ /* 0x000fe20008010009 */
[----:B------:R-:W-:Y:S01]  /*4360*/  FSEL R63, R63, -INF , !P0 ;  /* 0xff8000003f3f7808 */ /* 0x000fe20004000000 */
[----:B------:R-:W-:Y:S01]  /*4370*/  VIADD R9, R45, 0x20 ;  /* 0x000000202d097836 */ /* 0x000fe20000000000 */
[C---:B------:R-:W-:Y:S01]  /*4380*/  ISETP.GE.AND P5, PT, R5.reuse, R216, PT ;  /* 0x000000d80500720c */ /* 0x040fe20003fa6270 */
[----:B------:R-:W4:Y:S01]  /*4390*/  MUFU.TANH R26, R26 ;  /* 0x0000001a001a7308 */ /* 0x000f220000002400 */
[C---:B------:R-:W-:Y:S01]  /*43a0*/  ISETP.GE.AND P4, PT, R5.reuse, R3, PT ;  /* 0x000000030500720c */ /* 0x040fe20003f86270 */
[----:B-----5:R-:W-:Y:S01]  /*43b0*/  FFMA.FTZ R8, R14, UR5, R24 ;  /* 0x000000050e087c23 */ /* 0x020fe20008010018 */
[C---:B------:R-:W-:Y:S01]  /*43c0*/  ISETP.GE.AND P2, PT, R5.reuse, R2, PT ;  /* 0x000000020500720c */ /* 0x040fe20003f46270 */
[----:B-1----:R-:W-:Y:S01]  /*43d0*/  FFMA.FTZ R16, R16, UR5, R11 ;  /* 0x0000000510107c23 */ /* 0x002fe2000801000b */
[----:B------:R-:W-:Y:S01]  /*43e0*/  ISETP.GE.AND P0, PT, R5, R0, PT ;  /* 0x000000000500720c */ /* 0x000fe20003f06270 */
[----:B------:R-:W-:-:S02]  /*43f0*/  VIADD R5, R45, 0x19 ;  /* 0x000000192d057836 */ /* 0x000fc40000000000 */
[C---:B------:R-:W-:Y:S01]  /*4400*/  FFMA.FTZ R11, R14.reuse, UR5, R27 ;  /* 0x000000050e0b7c23 */ /* 0x040fe2000801001b */
[----:B------:R-:W1:Y:S01]  /*4410*/  MUFU.TANH R31, R31 ;  /* 0x0000001f001f7308 */ /* 0x000e620000002400 */
[----:B------:R-:W-:Y:S01]  /*4420*/  FSEL R65, R7, -INF , !P4 ;  /* 0xff80000007417808 */ /* 0x000fe20006000000 */
[----:B--2---:R-:W-:Y:S01]  /*4430*/  FFMA.FTZ R14, R14, UR5, R29 ;  /* 0x000000050e0e7c23 */ /* 0x004fe2000801001d */
[----:B------:R-:W-:Y:S01]  /*4440*/  I2FP.F32.U32 R24, R5 ;  /* 0x0000000500187245 */ /* 0x000fe20000201000 */
[----:B------:R-:W-:Y:S01]  /*4450*/  VIADD R27, R45, 0x29 ;  /* 0x000000292d1b7836 */ /* 0x000fe20000000000 */
[----:B------:R-:W-:Y:S02]  /*4460*/  I2FP.F32.U32 R7, R9 ;  /* 0x0000000900077245 */ /* 0x000fe40000201000 */
[----:B------:R-:W-:Y:S01]  /*4470*/  FSEL R13, R13, -INF , !P3 ;  /* 0xff8000000d0d7808 */ /* 0x000fe20005800000 */
[----:B------:R-:W2:Y:S01]  /*4480*/  MUFU.TANH R39, R39 ;  /* 0x0000002700277308 */ /* 0x000ea20000002400 */
[----:B------:R-:W-:Y:S01]  /*4490*/  FSEL R16, R16, -INF , !P1 ;  /* 0xff80000010107808 */ /* 0x000fe20004800000 */
[C---:B---3--:R-:W-:Y:S01]  /*44a0*/  FFMA.FTZ R6, R24.reuse, UR5, R6 ;  /* 0x0000000518067c23 */ /* 0x048fe20008010006 */
[C---:B----4-:R-:W-:Y:S01]  /*44b0*/  FFMA.FTZ R26, R24.reuse, UR5, R26 ;  /* 0x00000005181a7c23 */ /* 0x050fe2000801001a */
[C---:B------:R-:W-:Y:S01]  /*44c0*/  ISETP.GE.AND P3, PT, R5.reuse, R216, PT ;  /* 0x000000d80500720c */ /* 0x040fe20003f66270 */
[----:B------:R-:W-:Y:S01]  /*44d0*/  FFMA.FTZ R37, R24, UR5, R37 ;  /* 0x0000000518257c23 */ /* 0x000fe20008010025 */
[----:B------:R-:W-:Y:S01]  /*44e0*/  ISETP.GE.AND P1, PT, R5, R3, PT ;  /* 0x000000030500720c */ /* 0x000fe20003f26270 */
[----:B------:R-:W-:Y:S01]  /*44f0*/  FFMA.FTZ R52, R7, UR5, R52 ;  /* 0x0000000507347c23 */ /* 0x000fe20008010034 */
[----:B------:R-:W3:Y:S01]  /*4500*/  MUFU.TANH R12, R12 ;  /* 0x0000000c000c7308 */ /* 0x000ee20000002400 */
[----:B------:R-:W-:Y:S01]  /*4510*/  FSEL R8, R8, -INF , !P5 ;  /* 0xff80000008087808 */ /* 0x000fe20006800000 */
[----:B-1----:R-:W-:Y:S01]  /*4520*/  FFMA.FTZ R31, R24, UR5, R31 ;  /* 0x00000005181f7c23 */ /* 0x002fe2000801001f */
[----:B------:R-:W-:-:S02]  /*4530*/  ISETP.GE.AND P5, PT, R5, R2, PT ;  /* 0x000000020500720c */ /* 0x000fc40003fa6270 */
[----:B------:R-:W-:Y:S01]  /*4540*/  ISETP.GE.AND P4, PT, R5, R0, PT ;  /* 0x000000000500720c */ /* 0x000fe20003f86270 */
[----:B------:R-:W-:Y:S01]  /*4550*/  VIADD R5, R45, 0x21 ;  /* 0x000000212d057836 */ /* 0x000fe20000000000 */
[----:B------:R-:W-:Y:S01]  /*4560*/  FSEL R11, R11, -INF , !P2 ;  /* 0xff8000000b0b7808 */ /* 0x000fe20005000000 */
[----:B------:R-:W-:Y:S01]  /*4570*/  MUFU.TANH R48, R48 ;  /* 0x0000003000307308 */ /* 0x000fe20000002400 */
[----:B------:R-:W-:Y:S01]  /*4580*/  FSEL R14, R14, -INF , !P0 ;  /* 0xff8000000e0e7808 */ /* 0x000fe20004000000 */
[----:B--2---:R-:W-:Y:S01]  /*4590*/  FFMA.FTZ R39, R7, UR5, R39 ;  /* 0x0000000507277c23 */ /* 0x004fe20008010027 */
[C---:B------:R-:W-:Y:S02]  /*45a0*/  ISETP.GE.AND P2, PT, R9.reuse, R216, PT ;  /* 0x000000d80900720c */ /* 0x040fe40003f46270 */
[----:B------:R-:W-:Y:S02]  /*45b0*/  ISETP.GE.AND P0, PT, R9, R3, PT ;  /* 0x000000030900720c */ /* 0x000fe40003f06270 */
[----:B------:R-:W-:Y:S01]  /*45c0*/  FSEL R62, R6, -INF , !P3 ;  /* 0xff800000063e7808 */ /* 0x000fe20005800000 */
[----:B------:R-:W-:Y:S01]  /*45d0*/  MUFU.TANH R51, R51 ;  /* 0x0000003300337308 */ /* 0x000fe20000002400 */
[----:B---3--:R-:W-:Y:S01]  /*45e0*/  FFMA.FTZ R201, R7, UR5, R12 ;  /* 0x0000000507c97c23 */ /* 0x008fe2000801000c */
[----:B------:R-:W-:-:S02]  /*45f0*/  FSEL R189, R26, -INF , !P1 ;  /* 0xff8000001abd7808 */ /* 0x000fc40004800000 */
[C---:B------:R-:W-:Y:S02]  /*4600*/  ISETP.GE.AND P3, PT, R9.reuse, R2, PT ;  /* 0x000000020900720c */ /* 0x040fe40003f66270 */
[----:B------:R-:W-:Y:S02]  /*4610*/  ISETP.GE.AND P1, PT, R9, R0, PT ;  /* 0x000000000900720c */ /* 0x000fe40003f26270 */
[----:B------:R-:W1:Y:S01]  /*4620*/  MUFU.TANH R54, R54 ;  /* 0x0000003600367308 */ /* 0x000e620000002400 */
[----:B------:R-:W-:Y:S02]  /*4630*/  FSEL R9, R37, -INF , !P5 ;  /* 0xff80000025097808 */ /* 0x000fe40006800000 */
[----:B------:R-:W-:Y:S02]  /*4640*/  FSEL R12, R31, -INF , !P4 ;  /* 0xff8000001f0c7808 */ /* 0x000fe40006000000 */
[----:B------:R-:W-:Y:S02]  /*4650*/  FSEL R172, R39, -INF , !P2 ;  /* 0xff80000027ac7808 */ /* 0x000fe40005000000 */
[----:B------:R-:W-:Y:S01]  /*4660*/  FSEL R201, R201, -INF , !P0 ;  /* 0xff800000c9c97808 */ /* 0x000fe20004000000 */
[----:B------:R-:W2:Y:S01]  /*4670*/  MUFU.TANH R50, R50 ;  /* 0x0000003200327308 */ /* 0x000ea20000002400 */
[----:B------:R-:W-:-:S02]  /*4680*/  ISETP.GE.AND P5, PT, R5, R216, PT ;  /* 0x000000d80500720c */ /* 0x000fc40003fa6270 */
[C---:B------:R-:W-:Y:S02]  /*4690*/  ISETP.GE.AND P4, PT, R5.reuse, R3, PT ;  /* 0x000000030500720c */ /* 0x040fe40003f86270 */
[C---:B------:R-:W-:Y:S02]  /*46a0*/  ISETP.GE.AND P2, PT, R5.reuse, R2, PT ;  /* 0x000000020500720c */ /* 0x040fe40003f46270 */
[----:B------:R-:W-:Y:S01]  /*46b0*/  ISETP.GE.AND P0, PT, R5, R0, PT ;  /* 0x000000000500720c */ /* 0x000fe20003f06270 */
[----:B------:R-:W3:Y:S01]  /*46c0*/  MUFU.TANH R53, R53 ;  /* 0x0000003500357308 */ /* 0x000ee20000002400 */
[----:B------:R-:W-:Y:S01]  /*46d0*/  I2FP.F32.U32 R5, R5 ;  /* 0x0000000500057245 */ /* 0x000fe20000201000 */
[----:B-1----:R-:W-:Y:S01]  /*46e0*/  FFMA.FTZ R54, R7, UR5, R54 ;  /* 0x0000000507367c23 */ /* 0x002fe20008010036 */
[----:B------:R-:W-:Y:S01]  /*46f0*/  VIADD R7, R45, 0x28 ;  /* 0x000000282d077836 */ /* 0x000fe20000000000 */
[----:B------:R-:W-:Y:S02]  /*4700*/  FSEL R187, R52, -INF , !P3 ;  /* 0xff80000034bb7808 */ /* 0x000fe40005800000 */
[C---:B------:R-:W-:Y:S01]  /*4710*/  FFMA.FTZ R48, R5.reuse, UR5, R48 ;  /* 0x0000000505307c23 */ /* 0x040fe20008010030 */
[C---:B------:R-:W-:Y:S01]  /*4720*/  FFMA.FTZ R51, R5.reuse, UR5, R51 ;  /* 0x0000000505337c23 */ /* 0x040fe20008010033 */
[----:B------:R-:W1:Y:S01]  /*4730*/  MUFU.TANH R21, R97 ;  /* 0x0000006100157308 */ /* 0x000e620000002400 */
[----:B------:R-:W-:Y:S01]  /*4740*/  FSEL R208, R54, -INF , !P1 ;  /* 0xff80000036d07808 */ /* 0x000fe20004800000 */
[----:B--2---:R-:W-:Y:S01]  /*4750*/  FFMA.FTZ R50, R5, UR5, R50 ;  /* 0x0000000505327c23 */ /* 0x004fe20008010032 */
[----:B------:R-:W-:-:S02]  /*4760*/  FSEL R204, R48, -INF , !P5 ;  /* 0xff80000030cc7808 */ /* 0x000fc40006800000 */
[----:B------:R-:W-:Y:S02]  /*4770*/  FSEL R207, R51, -INF , !P4 ;  /* 0xff80000033cf7808 */ /* 0x000fe40006000000 */
[C---:B------:R-:W-:Y:S01]  /*4780*/  ISETP.GE.AND P3, PT, R7.reuse, R216, PT ;  /* 0x000000d80700720c */ /* 0x040fe20003f66270 */
[----:B------:R-:W2:Y:S01]  /*4790*/  MUFU.TANH R99, R99 ;  /* 0x0000006300637308 */ /* 0x000ea20000002400 */
[----:B------:R-:W-:Y:S01]  /*47a0*/  ISETP.GE.AND P1, PT, R7, R3, PT ;  /* 0x000000030700720c */ /* 0x000fe20003f26270 */
[----:B---3--:R-:W-:Y:S01]  /*47b0*/  FFMA.FTZ R53, R5, UR5, R53 ;  /* 0x0000000505357c23 */ /* 0x008fe20008010035 */
[----:B------:R-:W-:Y:S01]  /*47c0*/  ISETP.GE.AND P5, PT, R7, R2, PT ;  /* 0x000000020700720c */ /* 0x000fe20003fa6270 */
[----:B------:R-:W-:Y:S01]  /*47d0*/  VIADD R5, R45, 0x30 ;  /* 0x000000302d057836 */ /* 0x000fe20000000000 */
[----:B------:R-:W-:Y:S02]  /*47e0*/  ISETP.GE.AND P4, PT, R7, R0, PT ;  /* 0x000000000700720c */ /* 0x000fe40003f86270 */
[----:B------:R-:W-:Y:S01]  /*47f0*/  I2FP.F32.U32 R7, R7 ;  /* 0x0000000700077245 */ /* 0x000fe20000201000 */
[----:B------:R-:W3:Y:S01]  /*4800*/  MUFU.TANH R100, R100 ;  /* 0x0000006400647308 */ /* 0x000ee20000002400 */
[----:B------:R-:W-:-:S02]  /*4810*/  I2FP.F32.U32 R6, R27 ;  /* 0x0000001b00067245 */ /* 0x000fc40000201000 */
[----:B------:R-:W-:Y:S02]  /*4820*/  FSEL R179, R50, -INF , !P2 ;  /* 0xff80000032b37808 */ /* 0x000fe40005000000 */
[----:B------:R-:W-:Y:S01]  /*4830*/  FSEL R186, R53, -INF , !P0 ;  /* 0xff80000035ba7808 */ /* 0x000fe20004000000 */
[C---:B-1----:R-:W-:Y:S01]  /*4840*/  FFMA.FTZ R21, R6.reuse, UR5, R21 ;  /* 0x0000000506157c23 */ /* 0x042fe20008010015 */
[C---:B------:R-:W-:Y:S01]  /*4850*/  ISETP.GE.AND P2, PT, R27.reuse, R216, PT ;  /* 0x000000d81b00720c */ /* 0x040fe20003f46270 */
[----:B------:R-:W1:Y:S01]  /*4860*/  MUFU.TANH R102, R102 ;  /* 0x0000006600667308 */ /* 0x000e620000002400 */
[----:B--2---:R-:W-:Y:S01]  /*4870*/  FFMA.FTZ R99, R6, UR5, R99 ;  /* 0x0000000506637c23 */ /* 0x004fe20008010063 */
[----:B------:R-:W-:Y:S02]  /*4880*/  ISETP.GE.AND P0, PT, R27, R3, PT ;  /* 0x000000031b00720c */ /* 0x000fe40003f06270 */
[----:B------:R-:W-:Y:S02]  /*4890*/  FSEL R198, R21, -INF , !P2 ;  /* 0xff80000015c67808 */ /* 0x000fe40005000000 */
[----:B------:R-:W-:-:S02]  /*48a0*/  FSEL R205, R99, -INF , !P0 ;  /* 0xff80000063cd7808 */ /* 0x000fc40004000000 */
[----:B------:R-:W2:Y:S01]  /*48b0*/  MUFU.TANH R55, R55 ;  /* 0x0000003700377308 */ /* 0x000ea20000002400 */
[----:B---3--:R-:W-:Y:S01]  /*48c0*/  FFMA.FTZ R100, R7, UR5, R100 ;  /* 0x0000000507647c23 */ /* 0x008fe20008010064 */
[C---:B------:R-:W-:Y:S02]  /*48d0*/  ISETP.GE.AND P2, PT, R5.reuse, R2, PT ;  /* 0x000000020500720c */ /* 0x040fe40003f46270 */
[----:B------:R-:W-:Y:S02]  /*48e0*/  ISETP.GE.AND P0, PT, R5, R0, PT ;  /* 0x000000000500720c */ /* 0x000fe40003f06270 */
[----:B------:R-:W-:Y:S02]  /*48f0*/  FSEL R183, R100, -INF , !P5 ;  /* 0xff80000064b77808 */ /* 0x000fe40006800000 */
[----:B------:R-:W3:Y:S01]  /*4900*/  MUFU.TANH R98, R98 ;  /* 0x0000006200627308 */ /* 0x000ee20000002400 */
[----:B-1----:R-:W-:Y:S01]  /*4910*/  FFMA.FTZ R102, R7, UR5, R102 ;  /* 0x0000000507667c23 */ /* 0x002fe20008010066 */
[----:B------:R-:W-:-:S04]  /*4920*/  ISETP.GE.AND P5, PT, R5, R216, PT ;  /* 0x000000d80500720c */ /* 0x000fc80003fa6270 */
[----:B------:R-:W-:Y:S02]  /*4930*/  FSEL R206, R102, -INF , !P4 ;  /* 0xff80000066ce7808 */ /* 0x000fe40006000000 */
[----:B------:R-:W1:Y:S01]  /*4940*/  MUFU.TANH R101, R101 ;  /* 0x0000006500657308 */ /* 0x000e620000002400 */
[----:B--2---:R-:W-:Y:S01]  /*4950*/  FFMA.FTZ R55, R7, UR5, R55 ;  /* 0x0000000507377c23 */ /* 0x004fe20008010037 */
[----:B------:R-:W-:Y:S02]  /*4960*/  ISETP.GE.AND P4, PT, R5, R3, PT ;  /* 0x000000030500720c */ /* 0x000fe40003f86270 */
[----:B------:R-:W-:Y:S02]  /*4970*/  I2FP.F32.U32 R5, R5 ;  /* 0x0000000500057245 */ /* 0x000fe40000201000 */
[----:B------:R-:W-:Y:S02]  /*4980*/  FSEL R202, R55, -INF , !P3 ;  /* 0xff80000037ca7808 */ /* 0x000fe40005800000 */
[----:B------:R-:W2:Y:S01]  /*4990*/  MUFU.TANH R103, R103 ;  /* 0x0000006700677308 */ /* 0x000ea20000002400 */
[----:B---3--:R-:W-:Y:S01]  /*49a0*/  FFMA.FTZ R98, R7, UR5, R98 ;  /* 0x0000000507627c23 */ /* 0x008fe20008010062 */
[----:B------:R-:W-:Y:S01]  /*49b0*/  VIADD R7, R45, 0x31 ;  /* 0x000000312d077836 */ /* 0x000fe20000000000 */
[----:B------:R-:W-:-:S03]  /*49c0*/  ISETP.GE.AND P3, PT, R27, R2, PT ;  /* 0x000000021b00720c */ /* 0x000fc60003f66270 */
[----:B------:R-:W-:Y:S02]  /*49d0*/  FSEL R203, R98, -INF , !P1 ;  /* 0xff80000062cb7808 */ /* 0x000fe40004800000 */
[----:B------:R-:W3:Y:S01]  /*49e0*/  MUFU.TANH R93, R93 ;  /* 0x0000005d005d7308 */ /* 0x000ee20000002400 */
[C---:B-1----:R-:W-:Y:S01]  /*49f0*/  FFMA.FTZ R101, R6.reuse, UR5, R101 ;  /* 0x0000000506657c23 */ /* 0x042fe20008010065 */
[----:B------:R-:W-:Y:S02]  /*4a00*/  I2FP.F32.U32 R24, R7 ;  /* 0x0000000700187245 */ /* 0x000fe40000201000 */
[----:B------:R-:W-:Y:S02]  /*4a10*/  ISETP.GE.AND P1, PT, R27, R0, PT ;  /* 0x000000001b00720c */ /* 0x000fe40003f26270 */
[----:B------:R-:W-:Y:S02]  /*4a20*/  FSEL R181, R101, -INF , !P3 ;  /* 0xff80000065b57808 */ /* 0x000fe40005800000 */
[----:B------:R-:W1:Y:S01]  /*4a30*/  MUFU.TANH R95, R95 ;  /* 0x0000005f005f7308 */ /* 0x000e620000002400 */
[----:B--2---:R-:W-:Y:S01]  /*4a40*/  FFMA.FTZ R103, R6, UR5, R103 ;  /* 0x0000000506677c23 */ /* 0x004fe20008010067 */
[----:B------:R-:W-:-:S04]  /*4a50*/  ISETP.GE.AND P3, PT, R7, R216, PT ;  /* 0x000000d80700720c */ /* 0x000fc80003f66270 */
[----:B------:R-:W-:Y:S02]  /*4a60*/  FSEL R192, R103, -INF , !P1 ;  /* 0xff80000067c07808 */ /* 0x000fe40004800000 */
[----:B------:R-:W2:Y:S01]  /*4a70*/  MUFU.TANH R49, R49 ;  /* 0x0000003100317308 */ /* 0x000ea20000002400 */
[----:B---3--:R-:W-:Y:S01]  /*4a80*/  FFMA.FTZ R93, R24, UR5, R93 ;  /* 0x00000005185d7c23 */ /* 0x008fe2000801005d */
[----:B------:R-:W-:-:S04]  /*4a90*/  ISETP.GE.AND P1, PT, R7, R3, PT ;  /* 0x000000030700720c */ /* 0x000fc80003f26270 */
[----:B------:R-:W-:Y:S02]  /*4aa0*/  FSEL R182, R93, -INF , !P3 ;  /* 0xff8000005db67808 */ /* 0x000fe40005800000 */
[----:B------:R-:W3:Y:S01]  /*4ab0*/  MUFU.TANH R46, R46 ;  /* 0x0000002e002e7308 */ /* 0x000ee20000002400 */
[----:B-1----:R-:W-:Y:S01]  /*4ac0*/  FFMA.FTZ R95, R24, UR5, R95 ;  /* 0x00000005185f7c23 */ /* 0x002fe2000801005f */
[----:B------:R-:W-:-:S04]  /*4ad0*/  ISETP.GE.AND P3, PT, R45, R2, PT ;  /* 0x000000022d00720c */ /* 0x000fc80003f66270 */
        /* <DEDUP_REMOVED lines=15> */
[----:B------:R-:W-:Y:S01]  /*4bd0*/  VIADD R5, R45, 0x39 ;  /* 0x000000392d057836 */ /* 0x000fe20000000000 */
[----:B------:R-:W-:Y:S02]  /*4be0*/  I2FP.F32.U32 R45, R45 ;  /* 0x0000002d002d7245 */ /* 0x000fe40000201000 */
[----:B------:R-:W-:Y:S02]  /*4bf0*/  ISETP.GE.AND P5, PT, R7, R2, PT ;  /* 0x000000020700720c */ /* 0x000fe40003fa6270 */
[----:B------:R-:W-:Y:S01]  /*4c00*/  FSEL R173, R94, -INF , !P4 ;  /* 0xff8000005ead7808 */ /* 0x000fe20006000000 */
[----:B------:R-:W2:Y:S01]  /*4c10*/  MUFU.TANH R6, R85 ;  /* 0x0000005500067308 */ /* 0x000ea20000002400 */
[----:B---3--:R-:W-:Y:S01]  /*4c20*/  FFMA.FTZ R47, R24, UR5, R47 ;  /* 0x00000005182f7c23 */ /* 0x008fe2000801002f */
[C---:B------:R-:W-:Y:S01]  /*4c30*/  FFMA.FTZ R26, R45.reuse, UR5, R72 ;  /* 0x000000052d1a7c23 */ /* 0x040fe20008010048 */
[----:B------:R-:W-:Y:S01]  /*4c40*/  FFMA.FTZ R21, R45, UR5, R73 ;  /* 0x000000052d157c23 */ /* 0x000fe20008010049 */
[----:B------:R-:W-:Y:S01]  /*4c50*/  ISETP.GE.AND P4, PT, R7, R0, PT ;  /* 0x000000000700720c */ /* 0x000fe20003f86270 */
[----:B------:R-:W-:Y:S01]  /*4c60*/  FFMA.FTZ R38, R45, UR5, R38 ;  /* 0x000000052d267c23 */ /* 0x000fe20008010026 */
[----:B------:R-:W-:-:S02]  /*4c70*/  I2FP.F32.U32 R7, R5 ;  /* 0x0000000500077245 */ /* 0x000fc40000201000 */
[----:B------:R-:W3:Y:S01]  /*4c80*/  MUFU.TANH R89, R89 ;  /* 0x0000005900597308 */ /* 0x000ee20000002400 */
[----:B-1----:R-:W-:Y:S01]  /*4c90*/  FFMA.FTZ R40, R24, UR5, R40 ;  /* 0x0000000518287c23 */ /* 0x002fe20008010028 */
[----:B------:R-:W-:Y:S01]  /*4ca0*/  FSEL R195, R47, -INF , !P5 ;  /* 0xff8000002fc37808 */ /* 0x000fe20006800000 */
[----:B------:R-:W-:Y:S01]  /*4cb0*/  FFMA.FTZ R67, R7, UR5, R87 ;  /* 0x0000000507437c23 */ /* 0x000fe20008010057 */
[----:B------:R-:W-:Y:S02]  /*4cc0*/  FSEL R26, R26, -INF , !P2 ;  /* 0xff8000001a1a7808 */ /* 0x000fe40005000000 */
[----:B------:R-:W-:Y:S02]  /*4cd0*/  FSEL R190, R40, -INF , !P4 ;  /* 0xff80000028be7808 */ /* 0x000fe40006000000 */
[----:B------:R-:W1:Y:S01]  /*4ce0*/  MUFU.TANH R91, R91 ;  /* 0x0000005b005b7308 */ /* 0x000e620000002400 */
[----:B------:R-:W-:Y:S01]  /*4cf0*/  FSEL R21, R21, -INF , !P0 ;  /* 0xff80000015157808 */ /* 0x000fe20004000000 */
[----:B--2---:R-:W-:Y:S01]  /*4d00*/  FFMA.FTZ R174, R7, UR5, R6 ;  /* 0x0000000507ae7c23 */ /* 0x004fe20008010006 */
[----:B------:R-:W-:Y:S01]  /*4d10*/  BAR.SYNC.DEFER_BLOCKING 0x0 ;  /* 0x0000000000007b1d */ /* 0x000fe20000010000 */
[----:B------:R-:W-:-:S02]  /*4d20*/  ISETP.GE.AND P5, PT, R5, R216, PT ;  /* 0x000000d80500720c */ /* 0x000fc40003fa6270 */
[C---:B------:R-:W-:Y:S02]  /*4d30*/  ISETP.GE.AND P4, PT, R5.reuse, R3, PT ;  /* 0x000000030500720c */ /* 0x040fe40003f86270 */
[----:B------:R-:W-:Y:S01]  /*4d40*/  ISETP.GE.AND P2, PT, R5, R2, PT ;  /* 0x000000020500720c */ /* 0x000fe20003f46270 */
[----:B---3--:R-:W-:Y:S01]  /*4d50*/  FFMA.FTZ R89, R7, UR5, R89 ;  /* 0x0000000507597c23 */ /* 0x008fe20008010059 */
[----:B------:R-:W-:Y:S01]  /*4d60*/  ISETP.GE.AND P0, PT, R5, R0, PT ;  /* 0x000000000500720c */ /* 0x000fe20003f06270 */
[----:B------:R-:W-:Y:S01]  /*4d70*/  FFMA.FTZ R5, R45, UR5, R20 ;  /* 0x000000052d057c23 */ /* 0x000fe20008010014 */
[----:B------:R-:W-:Y:S02]  /*4d80*/  FSEL R6, R38, -INF , !P1 ;  /* 0xff80000026067808 */ /* 0x000fe40004800000 */
[----:B------:R-:W-:Y:S02]  /*4d90*/  FSEL R174, R174, -INF , !P5 ;  /* 0xff800000aeae7808 */ /* 0x000fe40006800000 */
[----:B------:R-:W-:Y:S01]  /*4da0*/  FSEL R5, R5, -INF , !P3 ;  /* 0xff80000005057808 */ /* 0x000fe20005800000 */
[----:B-1----:R-:W-:Y:S01]  /*4db0*/  FFMA.FTZ R91, R7, UR5, R91 ;  /* 0x00000005075b7c23 */ /* 0x002fe2000801005b */
        /* <DEDUP_REMOVED lines=55> */
.L_x_856:
[----:B------:R3:W-:Y:S02]  /*5130*/  STS.128 [R233+0x8800], RZ ;  /* 0x008800ffe9007388 */ /* 0x0007e40000000c00 */
.L_x_857:
[----:B------:R-:W-:Y:S05]  /*5140*/  BSYNC.RECONVERGENT B0 ;  /* 0x0000000000007941 */ /* 0x000fea0003800200 */
.L_x_855:
[----:B------:R-:W0:Y:S02]  /*5150*/  LDGDEPBAR ;  /* 0x00000000000079af */ /* 0x000e240000000000 */
.L_x_854:
        /* <DEDUP_REMOVED lines=22> */
[----:B------:R-:W5:Y:S01]  /*52c0*/  SHFL.BFLY PT, R7, R20, 0x2, 0x1f ;  /* 0x0c401f0014077f89 */ /* 0x000f6200000e0000 */
[----:B------:R-:W-:Y:S02]  /*52d0*/  FMNMX3.FTZ R29, R29, R186, R206, !PT ;  /* 0x000000ba1d1d7276 */ /* 0x000fe400078100ce */
[----:B------:R-:W-:Y:S01]  /*52e0*/  LOP3.LUT R222, R35, 0x120, R34, 0xf8, !PT ;  /* 0x0000012023de7812 */ /* 0x000fe200078ef822 */
[----:B------:R-:W1:Y:S01]  /*52f0*/  SHFL.BFLY PT, R27, R38, 0x2, 0x1f ;  /* 0x0c401f00261b7f89 */ /* 0x000e6200000e0000 */
[----:B------:R-:W-:Y:S02]  /*5300*/  FMNMX3.FTZ R29, R29, R192, R194, !PT ;  /* 0x000000c01d1d7276 */ /* 0x000fe400078100c2 */
[----:B------:R-:W-:-:S02]  /*5310*/  LEA R222, R222, UR6, 0x1 ;  /* 0x00000006dede7c11 */ /* 0x000fc4000f8e08ff */
[----:B------:R-:W-:Y:S02]  /*5320*/  FMNMX3.FTZ R29, R29, R190, R188, !PT ;  /* 0x000000be1d1d7276 */ /* 0x000fe400078100bc */
[----:B------:R-:W-:Y:S01]  /*5330*/  IADD3 R177, PT, PT, R164, R222, RZ ;  /* 0x000000dea4b17210 */ /* 0x000fe20007ffe0ff */
[----:B------:R-:W-:Y:S01]  /*5340*/  LDSM.16.MT88.4 R148, [R222+0x9000] ;  /* 0x00900000de94783b */ /* 0x000fe20000004200 */
[----:B------:R-:W-:-:S03]  /*5350*/  FMNMX.FTZ R29, R184, R29, !PT ;  /* 0x0000001db81d7209 */ /* 0x000fc60007810000 */
[----:B------:R-:W-:Y:S04]  /*5360*/  LDSM.16.MT88.4 R132, [R177+0x9000] ;  /* 0x00900000b184783b */ /* 0x000fe80000004200 */
[----:B------:R-:W2:Y:S01]  /*5370*/  SHFL.BFLY PT, R24, R29, 0x2, 0x1f ;  /* 0x0c401f001d187f89 */ /* 0x000ea200000e0000 */
[----:B-----5:R-:W-:-:S03]  /*5380*/  FMNMX.FTZ R7, R20, R7, !PT ;  /* 0x0000000714077209 */ /* 0x020fc60007810000 */
[----:B------:R-:W-:Y:S01]  /*5390*/  LDSM.16.MT88.4 R116, [R222+0xa000] ;  /* 0x00a00000de74783b */ /* 0x000fe20000004200 */
[----:B------:R-:W-:Y:S02]  /*53a0*/  FMNMX3.FTZ R20, R21, R25, R19, !PT ;  /* 0x0000001915147276 */ /* 0x000fe40007810013 */
[----:B-1----:R-:W-:Y:S01]  /*53b0*/  FMNMX.FTZ R27, R38, R27, !PT ;  /* 0x0000001b261b7209 */ /* 0x002fe20007810000 */
[----:B------:R-:W1:Y:S01]  /*53c0*/  SHFL.BFLY PT, R166, R7, 0x1, 0x1f ;  /* 0x0c201f0007a67f89 */ /* 0x000e6200000e0000 */
[----:B------:R-:W-:-:S03]  /*53d0*/  FMNMX3.FTZ R20, R20, R17, R197, !PT ;  /* 0x0000001114147276 */ /* 0x000fc600078100c5 */
[----:B------:R-:W5:Y:S01]  /*53e0*/  SHFL.BFLY PT, R168, R27, 0x1, 0x1f ;  /* 0x0c201f001ba87f89 */ /* 0x000f6200000e0000 */
[----:B------:R-:W-:-:S03]  /*53f0*/  FMNMX3.FTZ R20, R20, R63, R65, !PT ;  /* 0x0000003f14147276 */ /* 0x000fc60007810041 */
[----:B------:R-:W-:Y:S01]  /*5400*/  LDSM.16.MT88.4 R100, [R177+0xa000] ;  /* 0x00a00000b164783b */ /* 0x000fe20000004200 */
[----:B------:R-:W-:-:S03]  /*5410*/  FMNMX3.FTZ R20, R20, R189, R201, !PT ;  /* 0x000000bd14147276 */ /* 0x000fc600078100c9 */
[----:B------:R-:W-:Y:S01]  /*5420*/  LDSM.16.MT88.4 R80, [R222+0xb000] ;  /* 0x00b00000de50783b */ /* 0x000fe20000004200 */
[----:B------:R-:W-:Y:S02]  /*5430*/  FMNMX3.FTZ R20, R20, R207, R203, !PT ;  /* 0x000000cf14147276 */ /* 0x000fe400078100cb */
[----:B--2---:R-:W-:Y:S02]  /*5440*/  FMNMX.FTZ R24, R29, R24, !PT ;  /* 0x000000181d187209 */ /* 0x004fe40007810000 */
[----:B------:R-:W-:-:S03]  /*5450*/  FMNMX3.FTZ R20, R20, R205, R173, !PT ;  /* 0x000000cd14147276 */ /* 0x000fc600078100ad */
[----:B------:R-:W2:Y:S01]  /*5460*/  SHFL.BFLY PT, R165, R24, 0x1, 0x1f ;  /* 0x0c201f0018a57f89 */ /* 0x000ea200000e0000 */
[----:B------:R-:W-:Y:S02]  /*5470*/  FMNMX3.FTZ R20, R20, R171, R169, !PT ;  /* 0x000000ab14147276 */ /* 0x000fe400078100a9 */
[----:B-1----:R-:W-:Y:S02]  /*5480*/  FMNMX.FTZ R166, R7, R166, !PT ;  /* 0x000000a607a67209 */ /* 0x002fe40007810000 */
[----:B------:R-:W-:Y:S02]  /*5490*/  FMNMX.FTZ R20, R67, R20, !PT ;  /* 0x0000001443147209 */ /* 0x000fe40007810000 */
[C---:B------:R-:W-:Y:S01]  /*54a0*/  FSETP.NEU.FTZ.AND P0, PT, R166.reuse, -INF , PT ;  /* 0xff800000a600780b */ /* 0x040fe20003f1d000 */
[----:B----4-:R-:W-:Y:S01]  /*54b0*/  FMUL.FTZ R196, R166, UR13 ;  /* 0x0000000da6c47c20 */ /* 0x010fe20008410000 */
[----:B-----5:R-:W-:Y:S01]  /*54c0*/  FMNMX.FTZ R168, R27, R168, !PT ;  /* 0x000000a81ba87209 */ /* 0x020fe20007810000 */
[----:B------:R-:W1:Y:S03]  /*54d0*/  SHFL.BFLY PT, R167, R20, 0x2, 0x1f ;  /* 0x0c401f0014a77f89 */ /* 0x000e6600000e0000 */
[----:B------:R-:W-:Y:S01]  /*54e0*/  FSEL R196, R196, RZ, P0 ;  /* 0x000000ffc4c47208 */ /* 0x000fe20000000000 */
[C---:B------:R-:W-:Y:S01]  /*54f0*/  FMUL.FTZ R175, R168.reuse, UR13 ;  /* 0x0000000da8af7c20 */ /* 0x040fe20008410000 */
[----:B------:R-:W-:-:S03]  /*5500*/  FSETP.NEU.FTZ.AND P1, PT, R168, -INF , PT ;  /* 0xff800000a800780b */ /* 0x000fc60003f3d000 */
[--C-:B------:R-:W-:Y:S01]  /*5510*/  FFMA.FTZ R47, R41, UR13, -R196.reuse ;  /* 0x0000000d292f7c23 */ /* 0x100fe200080108c4 */
[--C-:B------:R-:W-:Y:S01]  /*5520*/  FFMA.FTZ R49, R5, UR13, -R196.reuse ;  /* 0x0000000d05317c23 */ /* 0x100fe200080108c4 */
[--C-:B------:R-:W-:Y:S01]  /*5530*/  FFMA.FTZ R48, R23, UR13, -R196.reuse ;  /* 0x0000000d17307c23 */ /* 0x100fe200080108c4 */
[--C-:B------:R-:W-:Y:S01]  /*5540*/  FFMA.FTZ R40, R43, UR13, -R196.reuse ;  /* 0x0000000d2b287c23 */ /* 0x100fe200080108c4 */
[----:B------:R-:W-:Y:S01]  /*5550*/  FSEL R175, R175, RZ, P1 ;  /* 0x000000ffafaf7208 */ /* 0x000fe20000800000 */
[--C-:B------:R-:W-:Y:S01]  /*5560*/  FFMA.FTZ R43, R15, UR13, -R196.reuse ;  /* 0x0000000d0f2b7c23 */ /* 0x100fe200080108c4 */
[----:B--2---:R-:W-:Y:S01]  /*5570*/  FMNMX.FTZ R165, R24, R165, !PT ;  /* 0x000000a518a57209 */ /* 0x004fe20007810000 */
[----:B------:R-:W-:Y:S01]  /*5580*/  MUFU.EX2 R49, R49 ;  /* 0x0000003100317308 */ /* 0x000fe20000000800 */
[--C-:B------:R-:W-:Y:S01]  /*5590*/  FFMA.FTZ R38, R13, UR13, -R196.reuse ;  /* 0x0000000d0d267c23 */ /* 0x100fe200080108c4 */
[--C-:B------:R-:W-:Y:S01]  /*55a0*/  FFMA.FTZ R57, R26, UR13, -R175.reuse ;  /* 0x0000000d1a397c23 */ /* 0x100fe200080108af */
[C---:B------:R-:W-:Y:S01]  /*55b0*/  FSETP.NEU.FTZ.AND P0, PT, R165.reuse, -INF , PT ;  /* 0xff800000a500780b */ /* 0x040fe20003f1d000 */
[----:B------:R-:W-:Y:S01]  /*55c0*/  FMUL.FTZ R185, R165, UR13 ;  /* 0x0000000da5b97c20 */ /* 0x000fe20008410000 */
[--C-:B------:R-:W-:Y:S01]  /*55d0*/  FFMA.FTZ R60, R36, UR13, -R175.reuse ;  /* 0x0000000d243c7c23 */ /* 0x100fe200080108af */
[--C-:B------:R-:W-:Y:S01]  /*55e0*/  FFMA.FTZ R56, R30, UR13, -R175.reuse ;  /* 0x0000000d1e387c23 */ /* 0x100fe200080108af */
[--C-:B------:R-:W-:Y:S01]  /*55f0*/  FFMA.FTZ R53, R28, UR13, -R175.reuse ;  /* 0x0000000d1c357c23 */ /* 0x100fe200080108af */
[----:B------:R-:W2:Y:S01]  /*5600*/  MUFU.EX2 R48, R48 ;  /* 0x0000003000307308 */ /* 0x000ea20000000800 */
[----:B------:R-:W-:Y:S01]  /*5610*/  FSEL R185, R185, RZ, P0 ;  /* 0x000000ffb9b97208 */ /* 0x000fe20000000000 */
[----:B------:R-:W-:Y:S01]  /*5620*/  FFMA.FTZ R46, R22, UR13, -R175 ;  /* 0x0000000d162e7c23 */ /* 0x000fe200080108af */
[----:B-1----:R-:W-:Y:S01]  /*5630*/  FMNMX.FTZ R167, R20, R167, !PT ;  /* 0x000000a714a77209 */ /* 0x002fe20007810000 */
[--C-:B------:R-:W-:Y:S01]  /*5640*/  FFMA.FTZ R37, R11, UR13, -R196.reuse ;  /* 0x0000000d0b257c23 */ /* 0x100fe200080108c4 */
        /* <DEDUP_REMOVED lines=13> */
[----:B------:R-:W-:Y:S01]  /*5720*/  LDSM.16.MT88.4 R28, [R222+0x9400] ;  /* 0x00940000de1c783b */ /* 0x000fe20000004200 */
[----:B------:R-:W4:Y:S01]  /*5730*/  MUFU.EX2 R40, R40 ;  /* 0x0000002800287308 */ /* 0x000f220000000800 */
[----:B--2---:R-:W-:Y:S01]  /*5740*/  F2FP.BF16.F32.PACK_AB R92, R48, R49 ;  /* 0x00000031305c723e */ /* 0x004fe200000010ff */
[----:B------:R-:W-:Y:S01]  /*5750*/  FFMA.FTZ R62, R62, UR13, -R175 ;  /* 0x0000000d3e3e7c23 */ /* 0x000fe200080108af */
[----:B------:R-:W-:Y:S01]  /*5760*/  LDSM.16.MT88.4 R12, [R222+0xb400] ;  /* 0x00b40000de0c783b */ /* 0x000fe20000004200 */
[--C-:B------:R-:W-:Y:S01]  /*5770*/  FFMA.FTZ R176, R187, UR13, -R196.reuse ;  /* 0x0000000dbbb07c23 */ /* 0x100fe200080108c4 */
[--C-:B------:R-:W-:Y:S01]  /*5780*/  FFMA.FTZ R178, R183, UR13, -R196.reuse ;  /* 0x0000000db7b27c23 */ /* 0x100fe200080108c4 */
[--C-:B------:R-:W-:Y:S01]  /*5790*/  FFMA.FTZ R179, R179, UR13, -R196.reuse ;  /* 0x0000000db3b37c23 */ /* 0x100fe200080108c4 */
[----:B------:R-:W-:Y:S01]  /*57a0*/  LDSM.16.MT88.4 R8, [R177+0xb400] ;  /* 0x00b40000b108783b */ /* 0x000fe20000004200 */
[----:B------:R-:W-:Y:S01]  /*57b0*/  MUFU.EX2 R52, R52 ;  /* 0x0000003400347308 */ /* 0x000fe20000000800 */
[--C-:B------:R-:W-:Y:S01]  /*57c0*/  FFMA.FTZ R181, R181, UR13, -R196.reuse ;  /* 0x0000000db5b57c23 */ /* 0x100fe200080108c4 */
        /* <DEDUP_REMOVED lines=27> */
[----:B------:R-:W2:Y:S01]  /*5980*/  LDSM.16.MT88.4 R20, [R222+0xa400] ;  /* 0x00a40000de14783b */ /* 0x000ea20000004200 */
[--C-:B------:R-:W-:Y:S01]  /*5990*/  FFMA.FTZ R65, R65, UR13, -R170.reuse ;  /* 0x0000000d41417c23 */ /* 0x100fe200080108aa */
[--C-:B------:R-:W-:Y:S01]  /*59a0*/  FFMA.FTZ R66, R189, UR13, -R170.reuse ;  /* 0x0000000dbd427c23 */ /* 0x100fe200080108aa */
[----:B------:R-:W-:Y:S01]  /*59b0*/  MUFU.EX2 R57, R57 ;  /* 0x0000003900397308 */ /* 0x000fe20000000800 */
[----:B------:R-:W3:Y:S01]  /*59c0*/  LDSM.16.MT88.4 R16, [R177+0xa400] ;  /* 0x00a40000b110783b */ /* 0x000ee20000004200 */
[--C-:B------:R-:W-:Y:S01]  /*59d0*/  FFMA.FTZ R189, R204, UR13, -R175.reuse ;  /* 0x0000000dccbd7c23 */ /* 0x100fe200080108af */
[----:B------:R-:W-:Y:S01]  /*59e0*/  FFMA.FTZ R197, R202, UR13, -R175 ;  /* 0x0000000dcac57c23 */ /* 0x000fe200080108af */
[--C-:B------:R-:W-:Y:S01]  /*59f0*/  FFMA.FTZ R201, R201, UR13, -R170.reuse ;  /* 0x0000000dc9c97c23 */ /* 0x100fe200080108aa */
[--C-:B------:R-:W-:Y:S01]  /*5a00*/  FFMA.FTZ R202, R207, UR13, -R170.reuse ;  /* 0x0000000dcfca7c23 */ /* 0x100fe200080108aa */
[--C-:B------:R-:W-:Y:S01]  /*5a10*/  FFMA.FTZ R203, R203, UR13, -R170.reuse ;  /* 0x0000000dcbcb7c23 */ /* 0x100fe200080108aa */
[----:B------:R-:W-:Y:S01]  /*5a20*/  FFMA.FTZ R204, R205, UR13, -R170 ;  /* 0x0000000dcdcc7c23 */ /* 0x000fe200080108aa */
[----:B------:R-:W1:Y:S01]  /*5a30*/  MUFU.EX2 R60, R60 ;  /* 0x0000003c003c7308 */ /* 0x000e620000000800 */
        /* <DEDUP_REMOVED lines=17> */
[----:B-1----:R-:W-:Y:S01]  /*5b50*/  F2FP.BF16.F32.PACK_AB R96, R60, R57 ;  /* 0x000000393c60723e */ /* 0x002fe200000010ff */
        /* <DEDUP_REMOVED lines=9> */
[----:B------:R-:W1:Y:S01]  /*5bf0*/  MUFU.EX2 R58, R58 ;  /* 0x0000003a003a7308 */ /* 0x000e620000000800 */
[----:B------:R-:W-:Y:S01]  /*5c00*/  HMMA.16816.F32.BF16 R108, R92, R100, RZ ;  /* 0x000000645c6c723c */ /* 0x000fe200000418ff */
[----:B----4-:R-:W-:Y:S01]  /*5c10*/  F2FP.BF16.F32.PACK_AB R98, R53, R56 ;  /* 0x000000383562723e */ /* 0x010fe200000010ff */
[----:B------:R-:W-:-:S04]  /*5c20*/  FADD.FTZ R56, R56, R57 ;  /* 0x0000003938387221 */ /* 0x000fc80000010000 */
[----:B------:R-:W-:Y:S01]  /*5c30*/  FADD.FTZ R53, R53, R56 ;  /* 0x0000003835357221 */ /* 0x000fe20000010000 */
[----:B------:R-:W-:Y:S01]  /*5c40*/  MUFU.EX2 R54, R54 ;  /* 0x0000003600367308 */ /* 0x000fe20000000800 */
[C---:B------:R-:W-:Y:S07]  /*5c50*/  HMMA.16816.F32.BF16 R72, R92.reuse, R80, RZ ;  /* 0x000000505c48723c */ /* 0x040fee00000418ff */
[----:B------:R-:W4:Y:S01]  /*5c60*/  MUFU.EX2 R45, R45 ;  /* 0x0000002d002d7308 */ /* 0x000f220000000800 */
[----:B------:R-:W-:Y:S01]  /*5c70*/  HMMA.16816.F32.BF16 R88, R92, R4, RZ ;  /* 0x000000045c58723c */ /* 0x000fe200000418ff */
[----:B-1----:R-:W-:Y:S01]  /*5c80*/  F2FP.BF16.F32.PACK_AB R97, R58, R59 ;  /* 0x0000003b3a61723e */ /* 0x002fe200000010ff */
        /* <DEDUP_REMOVED lines=14> */
[----:B------:R-:W4:Y:S01]  /*5d70*/  MUFU.EX2 R35, R35 ;  /* 0x0000002300237308 */ /* 0x000f220000000800 */
        /* <DEDUP_REMOVED lines=25> */
[----:B----4-:R-:W-:Y:S01]  /*5f10*/  F2FP.BF16.F32.PACK_AB R5, R35, R44 ;  /* 0x0000002c2305723e */ /* 0x010fe200000010ff */
        /* <DEDUP_REMOVED lines=16> */
[C---:B--2---:R-:W-:Y:S05]  /*6020*/  HMMA.16816.F32.BF16 R124, R4.reuse, R20, R124 ;  /* 0x00000014047c723c */ /* 0x044fea000004187c */
[----:B------:R-:W2:Y:S03]  /*6030*/  MUFU.EX2 R186, R186 ;  /* 0x000000ba00ba7308 */ /* 0x000ea60000000800 */
[C---:B---3--:R-:W-:Y:S05]  /*6040*/  HMMA.16816.F32.BF16 R108, R4.reuse, R16, R108 ;  /* 0x00000010046c723c */ /* 0x048fea000004186c */
[----:B------:R-:W-:Y:S03]  /*6050*/  MUFU.EX2 R187, R187 ;  /* 0x000000bb00bb7308 */ /* 0x000fe60000000800 */
[C---:B------:R-:W-:Y:S05]  /*6060*/  HMMA.16816.F32.BF16 R72, R4.reuse, R12, R72 ;  /* 0x0000000c0448723c */ /* 0x040fea0000041848 */
[----:B------:R-:W3:Y:S03]  /*6070*/  MUFU.EX2 R192, R192 ;  /* 0x000000c000c07308 */ /* 0x000ee60000000800 */
[C---:B------:R-:W-:Y:S05]  /*6080*/  HMMA.16816.F32.BF16 R88, R4.reuse, R8, R88 ;  /* 0x000000080458723c */ /* 0x040fea0000041858 */
[----:B------:R-:W-:Y:S03]  /*6090*/  MUFU.EX2 R172, R172 ;  /* 0x000000ac00ac7308 */ /* 0x000fe60000000800 */
[C---:B------:R-:W-:Y:S05]  /*60a0*/  HMMA.16816.F32.BF16 R152, R4.reuse, R30, R152 ;  /* 0x0000001e0498723c */ /* 0x040fea0000041898 */
[----:B------:R-:W4:Y:S03]  /*60b0*/  MUFU.EX2 R189, R189 ;  /* 0x000000bd00bd7308 */ /* 0x000f260000000800 */
        /* <DEDUP_REMOVED lines=31> */
[----:B------:R-:W-:Y:S07]  /*62b0*/  MUFU.EX2 R196, R196 ;  /* 0x000000c400c47308 */ /* 0x000fee0000000800 */
[C---:B------:R-:W-:Y:S01]  /*62c0*/  HMMA.16816.F32.BF16 R84, R4.reuse, R8, R84 ;  /* 0x000000080454723c */ /* 0x040fe20000041854 */
[----:B------:R-:W-:Y:S07]  /*62d0*/  MUFU.EX2 R191, R191 ;  /* 0x000000bf00bf7308 */ /* 0x000fee0000000800 */
[C---:B------:R-:W-:Y:S01]  /*62e0*/  HMMA.16816.F32.BF16 R148, R4.reuse, R30, R148 ;  /* 0x0000001e0494723c */ /* 0x040fe20000041894 */
[----:B------:R-:W4:Y:S01]  /*62f0*/  LDSM.16.MT88.4 R28, [R222+0x9800] ;  /* 0x00980000de1c783b */ /* 0x000f220000004200 */
        /* <DEDUP_REMOVED lines=31> */
[C---:B-----5:R-:W-:Y:S04]  /*64f0*/  HMMA.16816.F32.BF16 R140, R4.reuse, R24, R140 ;  /* 0x00000018048c723c */ /* 0x060fe8000004188c */
        /* <DEDUP_REMOVED lines=98> */
[C-C-:B------:R-:W-:Y:S01]  /*6b20*/  IMAD.IADD R212, R223.reuse, 0x1, R164.reuse ;  /* 0x00000001dfd47824 */ /* 0x140fe200078e02a4 */
[----:B------:R-:W-:Y:S01]  /*6b30*/  UIMAD.WIDE.U32 UR22, UR16, UR8, URZ ;  /* 0x00000008101672a5 */ /* 0x000fe2000f8e00ff */
[----:B------:R-:W-:Y:S01]  /*6b40*/  IMAD.IADD R218, R223, 0x1, R164 ;  /* 0x00000001dfda7824 */ /* 0x000fe200078e02a4 */
[----:B------:R-:W-:Y:S01]  /*6b50*/  LOP3.LUT R169, R34, 0x8, R221, 0x78, !PT ;  /* 0x0000000822a97812 */ /* 0x000fe200078e78dd */
[----:B------:R-:W-:Y:S01]  /*6b60*/  IMAD.SHL.U32 R232, R221, 0x2, RZ ;  /* 0x00000002dde87824 */ /* 0x000fe200078e00ff */
[----:B------:R-:W-:Y:S02]  /*6b70*/  UIMAD UR16, UR16, UR9, UR23 ;  /* 0x00000009101072a4 */ /* 0x000fe4000f8e0217 */
[----:B------:R-:W-:Y:S01]  /*6b80*/  USHF.L.U32 UR14, UR22, 0x6, URZ ;  /* 0x00000006160e7899 */ /* 0x000fe200080006ff */
[----:B------:R-:W-:Y:S01]  /*6b90*/  IMAD.U32 R6, RZ, RZ, UR22 ;  /* 0x00000016ff067e24 */ /* 0x000fe2000f8e00ff */
[----:B------:R-:W-:Y:S01]  /*6ba0*/  USHF.L.U64.HI UR15, UR22, 0x6, UR16 ;  /* 0x00000006160f7899 */ /* 0x000fe20008010210 */
[----:B-1----:R-:W-:Y:S01]  /*6bb0*/  ISETP.GE.AND P4, PT, R239, UR4, PT ;  /* 0x00000004ef007c0c */ /* 0x002fe2000bf86270 */
[----:B------:R-:W-:Y:S01]  /*6bc0*/  ULEA UR14, UP0, UR8, UR14, 0x5 ;  /* 0x0000000e080e7291 */ /* 0x000fe2000f8028ff */
[----:B------:R-:W-:Y:S01]  /*6bd0*/  IMAD.U32 R7, RZ, RZ, UR23 ;  /* 0x00000017ff077e24 */ /* 0x000fe2000f8e00ff */
[----:B------:R-:W-:Y:S01]  /*6be0*/  ISETP.GE.AND P3, PT, R226, UR4, PT ;  /* 0x00000004e2007c0c */ /* 0x000fe2000bf66270 */
[----:B------:R-:W-:Y:S01]  /*6bf0*/  IMAD.U32 R7, RZ, RZ, UR16 ;  /* 0x00000010ff077e24 */ /* 0x000fe2000f8e00ff */
[----:B------:R-:W-:Y:S01]  /*6c00*/  ULEA.HI.X UR15, UR8, UR15, UR9, 0x5, UP0 ;  /* 0x0000000f080f7291 */ /* 0x000fe200080f2c09 */
[----:B------:R-:W-:Y:S01]  /*6c10*/  BAR.SYNC.DEFER_BLOCKING 0x0 ;  /* 0x0000000000007b1d */ /* 0x000fe20000010000 */
[-C--:B------:R-:W-:Y:S01]  /*6c20*/  LEA R10, P1, R6, R229.reuse, 0x7 ;  /* 0x000000e5060a7211 */ /* 0x080fe200078238ff */
[----:B------:R-:W-:Y:S01]  /*6c30*/  IMAD.U32 R4, RZ, RZ, UR14 ;  /* 0x0000000eff047e24 */ /* 0x000fe2000f8e00ff */
[----:B------:R-:W-:Y:S01]  /*6c40*/  ISETP.GE.AND P2, PT, R238, UR4, PT ;  /* 0x00000004ee007c0c */ /* 0x000fe2000bf46270 */
[----:B------:R-:W-:Y:S01]  /*6c50*/  UISETP.GE.U32.AND UP1, UPT, UR20, 0x3, UPT ;  /* 0x000000031400788c */ /* 0x000fe2000bf26070 */
[-C--:B------:R-:W-:Y:S01]  /*6c60*/  LEA.HI.X R11, R6, R228.reuse, R7, 0x7, P1 ;  /* 0x000000e4060b7211 */ /* 0x080fe200008f3c07 */
[----:B------:R-:W-:Y:S01]  /*6c70*/  IMAD.U32 R5, RZ, RZ, UR15 ;  /* 0x0000000fff057e24 */ /* 0x000fe2000f8e00ff */
[----:B------:R-:W-:Y:S01]  /*6c80*/  LEA R8, P0, R4, R229, 0x1 ;  /* 0x000000e504087211 */ /* 0x000fe200078008ff */
[----:B------:R-:W-:Y:S01]  /*6c90*/  UMOV UR14, 0x400 ;  /* 0x00000400000e7882 */ /* 0x000fe20000000000 */
[----:B------:R-:W-:Y:S01]  /*6ca0*/  LOP3.LUT R169, R32, R169, RZ, 0xfc, !PT ;  /* 0x000000a920a97212 */ /* 0x000fe200078efcff */
[----:B--2---:R-:W-:Y:S01]  /*6cb0*/  ULEA UR6, UR6, UR14, 0x18 ;  /* 0x0000000e06067291 */ /* 0x004fe2000f8ec0ff */
[----:B------:R-:W-:Y:S01]  /*6cc0*/  LEA.HI.X R9, R4, R228, R5, 0x1, P0 ;  /* 0x000000e404097211 */ /* 0x000fe200000f0c05 */
[----:B------:R-:W1:Y:S01]  /*6cd0*/  LDCU UR4, c[0x0][0x50c] ;  /* 0x0000a180ff0477ac */ /* 0x000e620008000800 */
[----:B------:R-:W-:-:S03]  /*6ce0*/  LOP3.LUT R232, R232, 0x6, RZ, 0xc0, !PT ;  /* 0x00000006e8e87812 */ /* 0x000fc600078ec0ff */
[----:B------:R-:W-:Y:S01]  /*6cf0*/  LEA R171, R169, UR6, 0x1 ;  /* 0x00000006a9ab7c11 */ /* 0x000fe2000f8e08ff */
[----:B------:R-:W2:Y:S04]  /*6d00*/  LDCU.64 UR14, c[0x0][0x358] ;  /* 0x00006b00ff0e77ac */ /* 0x000ea80008000a00 */
[C-C-:B------:R-:W-:Y:S02]  /*6d10*/  IMAD.IADD R40, R164.reuse, 0x1, R171.reuse ;  /* 0x00000001a4287824 */ /* 0x140fe400078e02ab */
        /* <DEDUP_REMOVED lines=33> */
[----:B------:R-:W4:Y:S04]  /*6f30*/  LDSM.16.M88.4 R4, [R223+0x1000] ;  /* 0x00100000df04783b */ /* 0x000f280000000200 */
[----:B------:R-:W5:Y:S04]  /*6f40*/  LDSM.16.M88.4 R180, [R171+0x6400] ;  /* 0x00640000abb4783b */ /* 0x000f680000000200 */
[----:B------:R-:W1:Y:S04]  /*6f50*/  LDSM.16.M88.4 R172, [R171+0x6800] ;  /* 0x00680000abac783b */ /* 0x000e680000000200 */
[----:B------:R-:W3:Y:S04]  /*6f60*/  LDSM.16.M88.4 R36, [R171+0x6c00] ;  /* 0x006c0000ab24783b */ /* 0x000ee80000000200 */
[----:B------:R-:W2:Y:S04]  /*6f70*/  LDSM.16.M88.4 R60, [R223] ;  /* 0x00000000df3c783b */ /* 0x000ea80000000200 */
[----:B------:R-:W-:Y:S04]  /*6f80*/  LDSM.16.M88.4 R208, [R40+0x6000] ;  /* 0x0060000028d0783b */ /* 0x000fe80000000200 */
[----:B------:R-:W2:Y:S04]  /*6f90*/  LDSM.16.M88.4 R56, [R212+0x1000] ;  /* 0x00100000d438783b */ /* 0x000ea80000000200 */
[----:B------:R-:W2:Y:S04]  /*6fa0*/  LDSM.16.M88.4 R204, [R40+0x6400] ;  /* 0x0064000028cc783b */ /* 0x000ea80000000200 */
[----:B------:R-:W2:Y:S04]  /*6fb0*/  LDSM.16.M88.4 R200, [R40+0x6800] ;  /* 0x0068000028c8783b */ /* 0x000ea80000000200 */
[----:B------:R-:W2:Y:S04]  /*6fc0*/  LDSM.16.M88.4 R196, [R40+0x6c00] ;  /* 0x006c000028c4783b */ /* 0x000ea80000000200 */
[----:B------:R-:W2:Y:S01]  /*6fd0*/  LDSM.16.M88.4 R212, [R212] ;  /* 0x00000000d4d4783b */ /* 0x000ea20000000200 */
[C---:B----4-:R-:W-:Y:S03]  /*6fe0*/  HMMA.16816.F32.BF16 R32, R4.reuse, R188, RZ ;  /* 0x000000bc0420723c */ /* 0x050fe600000418ff */
[----:B------:R-:W-:Y:S04]  /*6ff0*/  LDSM.16.M88.4 R52, [R223+0x3000] ;  /* 0x00300000df34783b */ /* 0x000fe80000000200 */
[----:B------:R-:W4:Y:S01]  /*7000*/  LDSM.16.M88.4 R48, [R171+0x7000] ;  /* 0x00700000ab30783b */ /* 0x000f220000000200 */
[C---:B------:R-:W-:Y:S03]  /*7010*/  HMMA.16816.F32.BF16 R28, R4.reuse, R190, RZ ;  /* 0x000000be041c723c */ /* 0x040fe600000418ff */
[----:B------:R-:W-:Y:S04]  /*7020*/  LDSM.16.M88.4 R44, [R171+0x7400] ;  /* 0x00740000ab2c783b */ /* 0x000fe80000000200 */
[----:B------:R-:W-:Y:S01]  /*7030*/  LDSM.16.M88.4 R40, [R171+0x7800] ;  /* 0x00780000ab28783b */ /* 0x000fe20000000200 */
[C---:B-----5:R-:W-:Y:S03]  /*7040*/  HMMA.16816.F32.BF16 R24, R4.reuse, R180, RZ ;  /* 0x000000b40418723c */ /* 0x060fe600000418ff */
[----:B------:R-:W0:Y:S05]  /*7050*/  LDGDEPBAR ;  /* 0x00000000000079af */ /* 0x000e2a0000000000 */
[C---:B-1----:R-:W-:Y:S08]  /*7060*/  HMMA.16816.F32.BF16 R16, R4.reuse, R172, RZ ;  /* 0x000000ac0410723c */ /* 0x042ff000000418ff */
[C---:B---3--:R-:W-:Y:S08]  /*7070*/  HMMA.16816.F32.BF16 R8, R4.reuse, R36, RZ ;  /* 0x000000240408723c */ /* 0x048ff000000418ff */
        /* <DEDUP_REMOVED lines=29> */
[----:B------:R-:W-:Y:S01]  /*7250*/  IMAD.IADD R212, R223, 0x1, R164 ;  /* 0x00000001dfd47824 */ /* 0x000fe200078e02a4 */
[----:B------:R-:W-:Y:S04]  /*7260*/  LDSM.16.M88.4 R196, [R217+0x7000] ;  /* 0x00700000d9c4783b */ /* 0x000fe80000000200 */
[----:B------:R-:W2:Y:S02]  /*7270*/  LDSM.16.M88.4 R200, [R212+0x2000] ;  /* 0x00200000d4c8783b */ /* 0x000ea40000000200 */
[C---:B----4-:R-:W-:Y:S08]  /*7280*/  HMMA.16816.F32.BF16 R32, R52.reuse, R48, R32 ;  /* 0x000000303420723c */ /* 0x050ff00000041820 */
[----:B------:R-:W-:Y:S08]  /*7290*/  HMMA.16816.F32.BF16 R28, R52, R50, R28 ;  /* 0x00000032341c723c */ /* 0x000ff0000004181c */
[C---:B-1----:R-:W-:Y:S08]  /*72a0*/  HMMA.16816.F32.BF16 R192, R56.reuse, R48, R192 ;  /* 0x0000003038c0723c */ /* 0x042ff000000418c0 */
[----:B------:R-:W-:Y:S01]  /*72b0*/  HMMA.16816.F32.BF16 R204, R56, R50, R188 ;  /* 0x0000003238cc723c */ /* 0x000fe200000418bc */
[----:B------:R-:W-:Y:S04]  /*72c0*/  LDSM.16.M88.4 R188, [R171+0x8000] ;  /* 0x00800000abbc783b */ /* 0x000fe80000000200 */
[----:B------:R-:W1:Y:S03]  /*72d0*/  LDSM.16.M88.4 R48, [R223+0x4000] ;  /* 0x00400000df30783b */ /* 0x000e660000000200 */
        /* <DEDUP_REMOVED lines=9> */
[----:B------:R-:W-:Y:S04]  /*7370*/  LDSM.16.M88.4 R172, [R170+0x8000] ;  /* 0x00800000aaac783b */ /* 0x000fe80000000200 */
[----:B------:R-:W4:Y:S03]  /*7380*/  LDSM.16.M88.4 R40, [R218+0x4000] ;  /* 0x00400000da28783b */ /* 0x000f260000000200 */
[----:B--2---:R-:W-:Y:S08]  /*7390*/  HMMA.16816.F32.BF16 R192, R200, R196, R192 ;  /* 0x000000c4c8c0723c */ /* 0x004ff000000418c0 */
[C---:B------:R-:W-:Y:S08]  /*73a0*/  HMMA.16816.F32.BF16 R184, R56.reuse, R44, R184 ;  /* 0x0000002c38b8723c */ /* 0x040ff000000418b8 */
[----:B------:R-:W-:Y:S01]  /*73b0*/  HMMA.16816.F32.BF16 R180, R56, R46, R180 ;  /* 0x0000002e38b4723c */ /* 0x000fe200000418b4 */
[----:B------:R-:W2:Y:S07]  /*73c0*/  LDSM.16.M88.4 R44, [R223+0x5000] ;  /* 0x00500000df2c783b */ /* 0x000eae0000000200 */
[----:B-1----:R-:W-:Y:S08]  /*73d0*/  HMMA.16816.F32.BF16 R192, R48, R188, R192 ;  /* 0x000000bc30c0723c */ /* 0x002ff000000418c0 */
[C---:B---3--:R-:W-:Y:S01]  /*73e0*/  HMMA.16816.F32.BF16 R212, R52.reuse, R196, R32 ;  /* 0x000000c434d4723c */ /* 0x048fe20000041820 */
[----:B------:R1:W3:Y:S07]  /*73f0*/  LDSM.16.M88.4 R32, [R218+0x5000] ;  /* 0x00500000da20783b */ /* 0x0002ee0000000200 */
[----:B------:R-:W-:Y:S08]  /*7400*/  HMMA.16816.F32.BF16 R28, R52, R198, R28 ;  /* 0x000000c6341c723c */ /* 0x000ff0000004181c */
[----:B----4-:R-:W-:Y:S08]  /*7410*/  HMMA.16816.F32.BF16 R192, R40, R172, R192 ;  /* 0x000000ac28c0723c */ /* 0x010ff000000418c0 */
[----:B------:R-:W-:Y:S01]  /*7420*/  HMMA.16816.F32.BF16 R204, R200, R198, R204 ;  /* 0x000000c6c8cc723c */ /* 0x000fe200000418cc */
[----:B------:R-:W-:Y:S07]  /*7430*/  LDSM.16.M88.4 R196, [R170+0x8400] ;  /* 0x00840000aac4783b */ /* 0x000fee0000000200 */
[----:B--2---:R-:W-:Y:S03]  /*7440*/  HMMA.16816.F32.BF16 R212, R44, R188, R212 ;  /* 0x000000bc2cd4723c */ /* 0x004fe600000418d4 */
[----:B------:R-:W-:Y:S01]  /*7450*/  FMUL.FTZ R192, R192, UR4 ;  /* 0x00000004c0c07c20 */ /* 0x000fe20008410000 */
[----:B------:R-:W-:-:S03]  /*7460*/  FMUL.FTZ R219, R194, UR4 ;  /* 0x00000004c2db7c20 */ /* 0x000fc60008410000 */
[----:B-1----:R1:W2:Y:S01]  /*7470*/  MUFU.TANH R218, R192 ;  /* 0x000000c000da7308 */ /* 0x0022a20000002400 */
[C---:B------:R-:W-:Y:S07]  /*7480*/  HMMA.16816.F32.BF16 R64, R56.reuse, R36, R64 ;  /* 0x000000243840723c */ /* 0x040fee0000041840 */
[----:B------:R-:W-:Y:S01]  /*7490*/  MUFU.TANH R219, R219 ;  /* 0x000000db00db7308 */ /* 0x000fe20000002400 */
[----:B------:R-:W-:Y:S01]  /*74a0*/  HMMA.16816.F32.BF16 R60, R56, R38, R60 ;  /* 0x00000026383c723c */ /* 0x000fe2000004183c */
[----:B------:R-:W4:Y:S04]  /*74b0*/  LDSM.16.M88.4 R36, [R217+0x7400] ;  /* 0x00740000d924783b */ /* 0x000f280000000200 */
[----:B------:R-:W-:Y:S03]  /*74c0*/  LDSM.16.M88.4 R56, [R171+0x8400] ;  /* 0x00840000ab38783b */ /* 0x000fe60000000200 */
[----:B---3--:R-:W-:Y:S01]  /*74d0*/  HMMA.16816.F32.BF16 R212, R32, R172, R212 ;  /* 0x000000ac20d4723c */ /* 0x008fe200000418d4 */
[----:B------:R-:W-:Y:S01]  /*74e0*/  FMUL.FTZ R172, R193, UR4 ;  /* 0x00000004c1ac7c20 */ /* 0x000fe20008410000 */
[----:B------:R-:W-:-:S02]  /*74f0*/  FMUL.FTZ R173, R195, UR4 ;  /* 0x00000004c3ad7c20 */ /* 0x000fc40008410000 */
[----:B-1----:R-:W-:Y:S03]  /*7500*/  LDSM.16.M88.4 R192, [R217+0x7c00] ;  /* 0x007c0000d9c0783b */ /* 0x002fe60000000200 */
[----:B------:R-:W-:Y:S01]  /*7510*/  MUFU.TANH R172, R172 ;  /* 0x000000ac00ac7308 */ /* 0x000fe20000002400 */
[-C--:B------:R-:W-:Y:S07]  /*7520*/  HMMA.16816.F32.BF16 R204, R48, R190.reuse, R204 ;  /* 0x000000be30cc723c */ /* 0x080fee00000418cc */
[----:B------:R-:W-:Y:S01]  /*7530*/  MUFU.TANH R173, R173 ;  /* 0x000000ad00ad7308 */ /* 0x000fe20000002400 */
[----:B------:R-:W-:Y:S01]  /*7540*/  HMMA.16816.F32.BF16 R28, R44, R190, R28 ;  /* 0x000000be2c1c723c */ /* 0x000fe2000004181c */
[----:B------:R-:W1:Y:S02]  /*7550*/  LDSM.16.M88.4 R188, [R217+0x7800] ;  /* 0x00780000d9bc783b */ /* 0x000e640000000200 */
[----:B------:R-:W-:Y:S01]  /*7560*/  FMUL.FTZ R220, R212, UR4 ;  /* 0x00000004d4dc7c20 */ /* 0x000fe20008410000 */
[----:B------:R-:W-:Y:S01]  /*7570*/  FMUL.FTZ R214, R214, UR4 ;  /* 0x00000004d6d67c20 */ /* 0x000fe20008410000 */
[----:B------:R-:W-:Y:S01]  /*7580*/  FMUL.FTZ R212, R213, UR4 ;  /* 0x00000004d5d47c20 */ /* 0x000fe20008410000 */
[----:B------:R-:W-:-:S03]  /*7590*/  FMUL.FTZ R213, R215, UR4 ;  /* 0x00000004d7d57c20 */ /* 0x000fc60008410000 */
[----:B------:R-:W-:Y:S03]  /*75a0*/  MUFU.TANH R220, R220 ;  /* 0x000000dc00dc7308 */ /* 0x000fe60000002400 */
[-C--:B------:R-:W-:Y:S05]  /*75b0*/  HMMA.16816.F32.BF16 R204, R40, R174.reuse, R204 ;  /* 0x000000ae28cc723c */ /* 0x080fea00000418cc */
[----:B------:R-:W3:Y:S03]  /*75c0*/  MUFU.TANH R214, R214 ;  /* 0x000000d600d67308 */ /* 0x000ee60000002400 */
[----:B------:R-:W-:Y:S05]  /*75d0*/  HMMA.16816.F32.BF16 R28, R32, R174, R28 ;  /* 0x000000ae201c723c */ /* 0x000fea000004181c */
[----:B------:R-:W-:Y:S03]  /*75e0*/  MUFU.TANH R212, R212 ;  /* 0x000000d400d47308 */ /* 0x000fe60000002400 */
[-C--:B----4-:R-:W-:Y:S03]  /*75f0*/  HMMA.16816.F32.BF16 R24, R52, R36.reuse, R24 ;  /* 0x000000243418723c */ /* 0x090fe60000041818 */
[----:B------:R-:W-:Y:S01]  /*7600*/  FMUL.FTZ R175, R204, UR4 ;  /* 0x00000004ccaf7c20 */ /* 0x000fe20008410000 */
[----:B------:R-:W-:Y:S01]  /*7610*/  FMUL.FTZ R174, R205, UR4 ;  /* 0x00000004cdae7c20 */ /* 0x000fe20008410000 */
[----:B------:R-:W-:Y:S01]  /*7620*/  FMUL.FTZ R205, R206, UR4 ;  /* 0x00000004cecd7c20 */ /* 0x000fe20008410000 */
[----:B------:R-:W-:Y:S01]  /*7630*/  FMUL.FTZ R204, R207, UR4 ;  /* 0x00000004cfcc7c20 */ /* 0x000fe20008410000 */
[----:B------:R-:W-:Y:S01]  /*7640*/  MUFU.TANH R213, R213 ;  /* 0x000000d500d57308 */ /* 0x000fe20000002400 */
[----:B------:R-:W-:Y:S03]  /*7650*/  HMMA.16816.F32.BF16 R184, R200, R36, R184 ;  /* 0x00000024c8b8723c */ /* 0x000fe600000418b8 */
[----:B------:R-:W-:Y:S01]  /*7660*/  FMUL.FTZ R207, R28, UR4 ;  /* 0x000000041ccf7c20 */ /* 0x000fe20008410000 */
[----:B------:R-:W-:-:S03]  /*7670*/  FMUL.FTZ R206, R29, UR4 ;  /* 0x000000041dce7c20 */ /* 0x000fc60008410000 */
[----:B------:R-:W-:Y:S01]  /*7680*/  MUFU.TANH R175, R175 ;  /* 0x000000af00af7308 */ /* 0x000fe20000002400 */
[C---:B------:R-:W-:Y:S07]  /*7690*/  HMMA.16816.F32.BF16 R180, R200.reuse, R38, R180 ;  /* 0x00000026c8b4723c */ /* 0x040fee00000418b4 */
[----:B------:R-:W-:Y:S01]  /*76a0*/  MUFU.TANH R205, R205 ;  /* 0x000000cd00cd7308 */ /* 0x000fe20000002400 */
[C---:B-1----:R-:W-:Y:S07]  /*76b0*/  HMMA.16816.F32.BF16 R176, R200.reuse, R188, R176 ;  /* 0x000000bcc8b0723c */ /* 0x042fee00000418b0 */
[----:B------:R-:W-:Y:S01]  /*76c0*/  MUFU.TANH R207, R207 ;  /* 0x000000cf00cf7308 */ /* 0x000fe20000002400 */
[C---:B------:R-:W-:Y:S07]  /*76d0*/  HMMA.16816.F32.BF16 R208, R200.reuse, R190, R208 ;  /* 0x000000bec8d0723c */ /* 0x040fee00000418d0 */
[----:B------:R-:W-:Y:S01]  /*76e0*/  MUFU.TANH R174, R174 ;  /* 0x000000ae00ae7308 */ /* 0x000fe20000002400 */
[C---:B------:R-:W-:Y:S07]  /*76f0*/  HMMA.16816.F32.BF16 R64, R200.reuse, R192, R64 ;  /* 0x000000c0c840723c */ /* 0x040fee0000041840 */
[----:B------:R-:W-:Y:S01]  /*7700*/  MUFU.TANH R204, R204 ;  /* 0x000000cc00cc7308 */ /* 0x000fe20000002400 */
[----:B------:R-:W-:Y:S01]  /*7710*/  HMMA.16816.F32.BF16 R60, R200, R194, R60 ;  /* 0x000000c2c83c723c */ /* 0x000fe2000004183c */
[----:B------:R-:W-:Y:S01]  /*7720*/  FMUL.FTZ R201, R30, UR4 ;  /* 0x000000041ec97c20 */ /* 0x000fe20008410000 */
[----:B------:R-:W-:-:S02]  /*7730*/  FMUL.FTZ R200, R31, UR4 ;  /* 0x000000041fc87c20 */ /* 0x000fc40008410000 */
[----:B------:R-:W1:Y:S03]  /*7740*/  LDSM.16.M88.4 R28, [R171+0x8c00] ;  /* 0x008c0000ab1c783b */ /* 0x000e660000000200 */
[----:B------:R-:W-:Y:S01]  /*7750*/  MUFU.TANH R201, R201 ;  /* 0x000000c900c97308 */ /* 0x000fe20000002400 */
[----:B------:R-:W-:Y:S07]  /*7760*/  HMMA.16816.F32.BF16 R24, R44, R56, R24 ;  /* 0x000000382c18723c */ /* 0x000fee0000041818 */
[----:B------:R-:W-:Y:S01]  /*7770*/  MUFU.TANH R206, R206 ;  /* 0x000000ce00ce7308 */ /* 0x000fe20000002400 */
[----:B------:R-:W-:Y:S01]  /*7780*/  HMMA.16816.F32.BF16 R20, R52, R38, R20 ;  /* 0x000000263414723c */ /* 0x000fe20000041814 */
[----:B------:R-:W4:Y:S06]  /*7790*/  LDSM.16.M88.4 R36, [R170+0x8c00] ;  /* 0x008c0000aa24783b */ /* 0x000f2c0000000200 */
[----:B------:R-:W-:Y:S01]  /*77a0*/  MUFU.TANH R200, R200 ;  /* 0x000000c800c87308 */ /* 0x000fe20000002400 */
[----:B------:R-:W-:Y:S08]  /*77b0*/  HMMA.16816.F32.BF16 R184, R48, R56, R184 ;  /* 0x0000003830b8723c */ /* 0x000ff000000418b8 */
[----:B------:R-:W-:Y:S08]  /*77c0*/  HMMA.16816.F32.BF16 R24, R32, R196, R24 ;  /* 0x000000c42018723c */ /* 0x000ff00000041818 */
[----:B------:R-:W-:Y:S08]  /*77d0*/  HMMA.16816.F32.BF16 R4, R52, R194, R4 ;  /* 0x000000c23404723c */ /* 0x000ff00000041804 */
[----:B------:R-:W-:Y:S03]  /*77e0*/  HMMA.16816.F32.BF16 R180, R48, R58, R180 ;  /* 0x0000003a30b4723c */ /* 0x000fe600000418b4 */
[----:B------:R-:W-:Y:S01]  /*77f0*/  FMUL.FTZ R24, R24, UR4 ;  /* 0x0000000418187c20 */ /* 0x000fe20008410000 */
[----:B------:R-:W-:Y:S01]  /*7800*/  FMUL.FTZ R194, R25, UR4 ;  /* 0x0000000419c27c20 */ /* 0x000fe20008410000 */
[----:B------:R-:W-:-:S02]  /*7810*/  FMUL.FTZ R202, R26, UR4 ;  /* 0x000000041aca7c20 */ /* 0x000fc40008410000 */
[----:B------:R5:W-:Y:S01]  /*7820*/  MUFU.TANH R195, R24 ;  /* 0x0000001800c37308 */ /* 0x000be20000002400 */
[----:B-1----:R-:W-:Y:S07]  /*7830*/  HMMA.16816.F32.BF16 R60, R48, R30, R60 ;  /* 0x0000001e303c723c */ /* 0x002fee000004183c */
[----:B------:R-:W-:Y:S01]  /*7840*/  MUFU.TANH R202, R202 ;  /* 0x000000ca00ca7308 */ /* 0x000fe20000002400 */
[----:B------:R-:W-:Y:S01]  /*7850*/  HMMA.16816.F32.BF16 R184, R40, R196, R184 ;  /* 0x000000c428b8723c */ /* 0x000fe200000418b8 */
[----:B------:R-:W-:-:S06]  /*7860*/  FMUL.FTZ R197, R27, UR4 ;  /* 0x000000041bc57c20 */ /* 0x000fcc0008410000 */
[----:B------:R-:W-:Y:S01]  /*7870*/  MUFU.TANH R194, R194 ;  /* 0x000000c200c27308 */ /* 0x000fe20000002400 */
[----:B------:R-:W-:Y:S01]  /*7880*/  HMMA.16816.F32.BF16 R4, R44, R30, R4 ;  /* 0x0000001e2c04723c */ /* 0x000fe20000041804 */
[----:B-----5:R-:W1:Y:S06]  /*7890*/  LDSM.16.M88.4 R24, [R171+0x8800] ;  /* 0x00880000ab18783b */ /* 0x020e6c0000000200 */
[----:B------:R-:W-:Y:S01]  /*78a0*/  MUFU.TANH R197, R197 ;  /* 0x000000c500c57308 */ /* 0x000fe20000002400 */
[----:B------:R-:W-:Y:S03]  /*78b0*/  HMMA.16816.F32.BF16 R180, R40, R198, R180 ;  /* 0x000000c628b4723c */ /* 0x000fe600000418b4 */
[----:B------:R-:W-:Y:S01]  /*78c0*/  FMUL.FTZ R56, R186, UR4 ;  /* 0x00000004ba387c20 */ /* 0x000fe20008410000 */
[----:B------:R-:W-:Y:S01]  /*78d0*/  FMUL.FTZ R196, R184, UR4 ;  /* 0x00000004b8c47c20 */ /* 0x000fe20008410000 */
[----:B------:R-:W-:Y:S01]  /*78e0*/  FMUL.FTZ R184, R185, UR4 ;  /* 0x00000004b9b87c20 */ /* 0x000fe20008410000 */
[----:B------:R-:W-:-:S02]  /*78f0*/  FMUL.FTZ R186, R187, UR4 ;  /* 0x00000004bbba7c20 */ /* 0x000fc40008410000 */
[-C--:B----4-:R-:W-:Y:S02]  /*7900*/  HMMA.16816.F32.BF16 R60, R40, R38.reuse, R60 ;  /* 0x00000026283c723c */ /* 0x090fe4000004183c */
[----:B------:R-:W-:Y:S06]  /*7910*/  MUFU.TANH R196, R196 ;  /* 0x000000c400c47308 */ /* 0x000fec0000002400 */
[----:B------:R-:W-:Y:S01]  /*7920*/  HMMA.16816.F32.BF16 R4, R32, R38, R4 ;  /* 0x000000262004723c */ /* 0x000fe20000041804 */
[----:B------:R-:W-:Y:S01]  /*7930*/  IMAD.U32 R39, RZ, RZ, UR20 ;  /* 0x00000014ff277e24 */ /* 0x000fe2000f8e00ff */
[----:B------:R-:W-:Y:S01]  /*7940*/  MUFU.TANH R184, R184 ;  /* 0x000000b800b87308 */ /* 0x000fe20000002400 */
[----:B------:R-:W-:Y:S01]  /*7950*/  FMUL.FTZ R31, R181, UR4 ;  /* 0x00000004b51f7c20 */ /* 0x000fe20008410000 */
[----:B------:R-:W-:Y:S01]  /*7960*/  FMUL.FTZ R181, R182, UR4 ;  /* 0x00000004b6b57c20 */ /* 0x000fe20008410000 */
[----:B------:R-:W-:-:S02]  /*7970*/  IMAD R30, R39, 0x40, R232 ;  /* 0x00000040271e7824 */ /* 0x000fc400078e02e8 */
[----:B------:R-:W-:Y:S01]  /*7980*/  FMUL.FTZ R182, R183, UR4 ;  /* 0x00000004b7b67c20 */ /* 0x000fe20008410000 */
[----:B------:R-:W-:Y:S01]  /*7990*/  FMUL.FTZ R180, R180, UR4 ;  /* 0x00000004b4b47c20 */ /* 0x000fe20008410000 */
[----:B------:R-:W-:Y:S01]  /*79a0*/  HMMA.16816.F32.BF16 R16, R52, R188, R16 ;  /* 0x000000bc3410723c */ /* 0x000fe20000041810 */
[----:B------:R-:W-:Y:S01]  /*79b0*/  VIADD R183, R30, 0xffffff80 ;  /* 0xffffff801eb77836 */ /* 0x000fe20000000000 */
[----:B------:R4:W-:Y:S01]  /*79c0*/  MUFU.TANH R188, R56 ;  /* 0x0000003800bc7308 */ /* 0x0009e20000002400 */
[----:B------:R-:W-:Y:S01]  /*79d0*/  FMUL.FTZ R38, R60, UR4 ;  /* 0x000000043c267c20 */ /* 0x000fe20008410000 */
[----:B------:R-:W-:Y:S01]  /*79e0*/  FMUL.FTZ R60, R62, UR4 ;  /* 0x000000043e3c7c20 */ /* 0x000fe20008410000 */
[----:B------:R-:W-:Y:S02]  /*79f0*/  IADD3 R185, PT, PT, R30, -0x48, RZ ;  /* 0xffffffb81eb97810 */ /* 0x000fe40007ffe0ff */
[----:B------:R-:W-:Y:S01]  /*7a00*/  I2FP.F32.U32 R39, R183 ;  /* 0x000000b700277245 */ /* 0x000fe20000201000 */
[----:B------:R-:W-:Y:S01]  /*7a10*/  HMMA.16816.F32.BF16 R20, R44, R58, R20 ;  /* 0x0000003a2c14723c */ /* 0x000fe20000041814 */
[----:B------:R-:W-:Y:S01]  /*7a20*/  ISETP.GE.AND P0, PT, R183, R216, PT ;  /* 0x000000d8b700720c */ /* 0x000fe20003f06270 */
[----:B------:R-:W5:Y:S01]  /*7a30*/  MUFU.TANH R38, R38 ;  /* 0x0000002600267308 */ /* 0x000f620000002400 */
[----:B------:R-:W-:Y:S01]  /*7a40*/  FMUL.FTZ R4, R4, UR4 ;  /* 0x0000000404047c20 */ /* 0x000fe20008410000 */
[----:B--2---:R-:W-:Y:S01]  /*7a50*/  FFMA.FTZ R189, R39, UR5, R218 ;  /* 0x0000000527bd7c23 */ /* 0x004fe200080100da */
[----:B------:R-:W-:Y:S01]  /*7a60*/  ISETP.GE.AND P5, PT, R183, R3, PT ;  /* 0x00000003b700720c */ /* 0x000fe20003fa6270 */
[----:B---3--:R-:W-:Y:S01]  /*7a70*/  FFMA.FTZ R214, R39, UR5, R214 ;  /* 0x0000000527d67c23 */ /* 0x008fe200080100d6 */
[----:B------:R-:W-:Y:S01]  /*7a80*/  ISETP.GE.AND P1, PT, R183, R2, PT ;  /* 0x00000002b700720c */ /* 0x000fe20003f26270 */
[-C--:B-1----:R-:W-:Y:S01]  /*7a90*/  HMMA.16816.F32.BF16 R176, R48, R24.reuse, R176 ;  /* 0x0000001830b0723c */ /* 0x082fe200000418b0 */
[----:B------:R-:W-:Y:S01]  /*7aa0*/  FSEL R189, R189, -INF , !P0 ;  /* 0xff800000bdbd7808 */ /* 0x000fe20004000000 */
[----:B------:R-:W1:Y:S01]  /*7ab0*/  MUFU.TANH R60, R60 ;  /* 0x0000003c003c7308 */ /* 0x000e620000002400 */
[----:B----4-:R2:W3:Y:S01]  /*7ac0*/  LDSM.16.M88.4 R56, [R170+0x8800] ;  /* 0x00880000aa38783b */ /* 0x0104e20000000200 */
[----:B------:R-:W-:Y:S01]  /*7ad0*/  ISETP.GE.AND P0, PT, R183, R0, PT ;  /* 0x00000000b700720c */ /* 0x000fe20003f06270 */
[----:B------:R-:W-:Y:S01]  /*7ae0*/  FFMA.FTZ R183, R39, UR5, R219 ;  /* 0x0000000527b77c23 */ /* 0x000fe200080100db */
[----:B------:R-:W-:Y:S01]  /*7af0*/  I2FP.F32.U32 R187, R185 ;  /* 0x000000b900bb7245 */ /* 0x000fe20000201000 */
[----:B------:R-:W-:Y:S01]  /*7b00*/  FMUL.FTZ R5, R5, UR4 ;  /* 0x0000000405057c20 */ /* 0x000fe20008410000 */
[----:B------:R-:W-:Y:S01]  /*7b10*/  HMMA.16816.F32.BF16 R16, R44, R24, R16 ;  /* 0x000000182c10723c */ /* 0x000fe20000041810 */
[----:B------:R-:W-:-:S04]  /*7b20*/  DEPBAR.LE SB0, 0x0 ;  /* 0x000080000000791a */ /* 0x000fc80000000000 */
[----:B------:R4:W4:Y:S01]  /*7b30*/  MUFU.TANH R62, R4 ;  /* 0x00000004003e7308 */ /* 0x0009220000002400 */
[----:B------:R-:W-:Y:S01]  /*7b40*/  FSEL R183, R183, -INF , !P5 ;  /* 0xff800000b7b77808 */ /* 0x000fe20006800000 */
[----:B-----5:R-:W-:Y:S01]  /*7b50*/  FFMA.FTZ R38, R187, UR5, R38 ;  /* 0x00000005bb267c23 */ /* 0x020fe20008010026 */
[----:B------:R-:W-:Y:S01]  /*7b60*/  HMMA.16816.F32.BF16 R20, R32, R198, R20 ;  /* 0x000000c62014723c */ /* 0x000fe20000041814 */
[----:B------:R-:W-:-:S04]  /*7b70*/  ISETP.GE.AND P5, PT, R185, R216, PT ;  /* 0x000000d8b900720c */ /* 0x000fc80003fa6270 */
[----:B------:R-:W-:Y:S03]  /*7b80*/  MUFU.TANH R186, R186 ;  /* 0x000000ba00ba7308 */ /* 0x000fe60000002400 */
[C---:B------:R-:W-:Y:S01]  /*7b90*/  HMMA.16816.F32.BF16 R12, R52.reuse, R190, R12 ;  /* 0x000000be340c723c */ /* 0x040fe2000004180c */
[----:B--2---:R-:W-:Y:S01]  /*7ba0*/  FMUL.FTZ R170, R6, UR4 ;  /* 0x0000000406aa7c20 */ /* 0x004fe20008410000 */
[----:B------:R-:W-:Y:S01]  /*7bb0*/  FFMA.FTZ R6, R39, UR5, R220 ;  /* 0x0000000527067c23 */ /* 0x000fe200080100dc */
[----:B------:R-:W-:Y:S01]  /*7bc0*/  FSEL R39, R38, -INF , !P5 ;  /* 0xff80000026277808 */ /* 0x000fe20006800000 */
[C---:B-1----:R-:W-:Y:S01]  /*7bd0*/  FFMA.FTZ R38, R187.reuse, UR5, R60 ;  /* 0x00000005bb267c23 */ /* 0x042fe2000801003c */
[----:B------:R-:W1:Y:S01]  /*7be0*/  MUFU.TANH R24, R170 ;  /* 0x000000aa00187308 */ /* 0x000e620000002400 */
[----:B----4-:R-:W-:Y:S01]  /*7bf0*/  FSEL R4, R214, -INF , !P0 ;  /* 0xff800000d6047808 */ /* 0x010fe20004000000 */
[----:B------:R-:W-:Y:S01]  /*7c00*/  FFMA.FTZ R62, R187, UR5, R62 ;  /* 0x00000005bb3e7c23 */ /* 0x000fe2000801003e */
[----:B------:R-:W-:Y:S01]  /*7c10*/  FSEL R6, R6, -INF , !P1 ;  /* 0xff80000006067808 */ /* 0x000fe20004800000 */
[----:B------:R-:W-:Y:S01]  /*7c20*/  HMMA.16816.F32.BF16 R8, R52, R192, R8 ;  /* 0x000000c03408723c */ /* 0x000fe20000041808 */
[C---:B------:R-:W-:Y:S01]  /*7c30*/  ISETP.GE.AND P1, PT, R185.reuse, R3, PT ;  /* 0x00000003b900720c */ /* 0x040fe20003f26270 */
[----:B------:R-:W-:Y:S01]  /*7c40*/  FMUL.FTZ R25, R20, UR4 ;  /* 0x0000000414197c20 */ /* 0x000fe20008410000 */
[----:B------:R-:W-:Y:S01]  /*7c50*/  ISETP.GE.AND P0, PT, R185, R2, PT ;  /* 0x00000002b900720c */ /* 0x000fe20003f06270 */
[----:B------:R-:W-:Y:S01]  /*7c60*/  FMUL.FTZ R20, R23, UR4 ;  /* 0x0000000417147c20 */ /* 0x000fe20008410000 */
[----:B------:R-:W-:Y:S01]  /*7c70*/  ISETP.GE.AND P5, PT, R185, R0, PT ;  /* 0x00000000b900720c */ /* 0x000fe20003fa6270 */
[----:B------:R-:W-:Y:S01]  /*7c80*/  VIADD R185, R30, 0xffffff81 ;  /* 0xffffff811eb97836 */ /* 0x000fe20000000000 */
[----:B------:R-:W-:Y:S01]  /*7c90*/  FSEL R38, R38, -INF , !P1 ;  /* 0xff80000026267808 */ /* 0x000fe20004800000 */
[----:B------:R2:W-:Y:S01]  /*7ca0*/  MUFU.TANH R53, R20 ;  /* 0x0000001400357308 */ /* 0x0005e20000002400 */
[----:B------:R-:W-:Y:S01]  /*7cb0*/  FSEL R62, R62, -INF , !P0 ;  /* 0xff8000003e3e7808 */ /* 0x000fe20004000000 */
[----:B---3--:R-:W-:Y:S01]  /*7cc0*/  HMMA.16816.F32.BF16 R176, R40, R56, R176 ;  /* 0x0000003828b0723c */ /* 0x008fe200000418b0 */
[----:B------:R-:W-:Y:S01]  /*7cd0*/  ISETP.GE.AND P1, PT, R185, R216, PT ;  /* 0x000000d8b900720c */ /* 0x000fe20003f26270 */
[----:B------:R-:W-:Y:S01]  /*7ce0*/  FMUL.FTZ R21, R21, UR4 ;  /* 0x0000000415157c20 */ /* 0x000fe20008410000 */
[----:B-1----:R-:W-:Y:S01]  /*7cf0*/  FFMA.FTZ R24, R187, UR5, R24 ;  /* 0x00000005bb187c23 */ /* 0x002fe20008010018 */
[----:B------:R-:W-:-:S02]  /*7d00*/  VIADD R187, R30, 0xffffff88 ;  /* 0xffffff881ebb7836 */ /* 0x000fc40000000000 */
[----:B------:R-:W-:Y:S01]  /*7d10*/  FMUL.FTZ R170, R22, UR4 ;  /* 0x0000000416aa7c20 */ /* 0x000fe20008410000 */
[----:B------:R-:W-:Y:S01]  /*7d20*/  I2FP.F32.U32 R22, R185 ;  /* 0x000000b900167245 */ /* 0x000fe20000201000 */
[----:B------:R-:W1:Y:S01]  /*7d30*/  MUFU.TANH R180, R180 ;  /* 0x000000b400b47308 */ /* 0x000e620000002400 */
[----:B------:R-:W-:Y:S01]  /*7d40*/  FSEL R60, R24, -INF , !P5 ;  /* 0xff800000183c7808 */ /* 0x000fe20006800000 */
[----:B------:R-:W-:Y:S01]  /*7d50*/  HMMA.16816.F32.BF16 R16, R32, R56, R16 ;  /* 0x000000382010723c */ /* 0x000fe20000041810 */
[----:B------:R-:W-:Y:S01]  /*7d60*/  I2FP.F32.U32 R24, R187 ;  /* 0x000000bb00187245 */ /* 0x000fe20000201000 */
[C---:B------:R-:W-:Y:S01]  /*7d70*/  FFMA.FTZ R172, R22.reuse, UR5, R172 ;  /* 0x0000000516ac7c23 */ /* 0x040fe200080100ac */
[C---:B------:R-:W-:Y:S01]  /*7d80*/  FFMA.FTZ R173, R22.reuse, UR5, R173 ;  /* 0x0000000516ad7c23 */ /* 0x040fe200080100ad */
[C---:B------:R-:W-:Y:S01]  /*7d90*/  ISETP.GE.AND P0, PT, R185.reuse, R3, PT ;  /* 0x00000003b900720c */ /* 0x040fe20003f06270 */
[----:B------:R-:W-:Y:S01]  /*7da0*/  FFMA.FTZ R212, R22, UR5, R212 ;  /* 0x0000000516d47c23 */ /* 0x000fe200080100d4 */
[----:B------:R-:W-:Y:S01]  /*7db0*/  FFMA.FTZ R52, R24, UR5, R175 ;  /* 0x0000000518347c23 */ /* 0x000fe200080100af */
[----:B------:R-:W-:Y:S01]  /*7dc0*/  VIADD R175, R30, 0xffffff89 ;  /* 0xffffff891eaf7836 */ /* 0x000fe20000000000 */
[C---:B------:R-:W-:Y:S01]  /*7dd0*/  ISETP.GE.AND P5, PT, R185.reuse, R2, PT ;  /* 0x00000002b900720c */ /* 0x040fe20003fa6270 */
[----:B------:R-:W-:Y:S01]  /*7de0*/  FFMA.FTZ R213, R22, UR5, R213 ;  /* 0x0000000516d57c23 */ /* 0x000fe200080100d5 */
[----:B------:R-:W-:Y:S01]  /*7df0*/  FSEL R191, R172, -INF , !P1 ;  /* 0xff800000acbf7808 */ /* 0x000fe20004800000 */
[C---:B------:R-:W-:Y:S01]  /*7e00*/  FFMA.FTZ R56, R24.reuse, UR5, R205 ;  /* 0x0000000518387c23 */ /* 0x040fe200080100cd */
[----:B------:R-:W-:Y:S01]  /*7e10*/  ISETP.GE.AND P1, PT, R185, R0, PT ;  /* 0x00000000b900720c */ /* 0x000fe20003f26270 */
[C---:B------:R-:W-:Y:S01]  /*7e20*/  FFMA.FTZ R207, R24.reuse, UR5, R207 ;  /* 0x0000000518cf7c23 */ /* 0x040fe200080100cf */
[----:B------:R-:W-:Y:S01]  /*7e30*/  FSEL R185, R173, -INF , !P0 ;  /* 0xff800000adb97808 */ /* 0x000fe20004000000 */
[----:B------:R-:W-:Y:S01]  /*7e40*/  FFMA.FTZ R24, R24, UR5, R201 ;  /* 0x0000000518187c23 */ /* 0x000fe200080100c9 */
[----:B------:R-:W-:Y:S01]  /*7e50*/  FSEL R22, R212, -INF , !P5 ;  /* 0xff800000d4167808 */ /* 0x000fe20006800000 */
[-C--:B------:R-:W-:Y:S01]  /*7e60*/  HMMA.16816.F32.BF16 R208, R48, R26.reuse, R208 ;  /* 0x0000001a30d0723c */ /* 0x080fe200000418d0 */
[----:B------:R-:W-:Y:S01]  /*7e70*/  I2FP.F32.U32 R173, R175 ;  /* 0x000000af00ad7245 */ /* 0x000fe20000201000 */
[----:B------:R-:W-:Y:S01]  /*7e80*/  FMUL.FTZ R54, R177, UR4 ;  /* 0x00000004b1367c20 */ /* 0x000fe20008410000 */
[C---:B------:R-:W-:Y:S01]  /*7e90*/  ISETP.GE.AND P0, PT, R187.reuse, R216, PT ;  /* 0x000000d8bb00720c */ /* 0x040fe20003f06270 */
[----:B------:R-:W-:Y:S01]  /*7ea0*/  VIADD R177, R30, 0xffffff91 ;  /* 0xffffff911eb17836 */ /* 0x000fe20000000000 */
[-C--:B------:R-:W-:Y:S01]  /*7eb0*/  ISETP.GE.AND P5, PT, R187, R3.reuse, PT ;  /* 0x00000003bb00720c */ /* 0x080fe20003fa6270 */
[----:B------:R-:W-:Y:S01]  /*7ec0*/  FFMA.FTZ R55, R173, UR5, R174 ;  /* 0x00000005ad377c23 */ /* 0x000fe200080100ae */
[----:B--2---:R-:W-:Y:S01]  /*7ed0*/  FSEL R20, R213, -INF , !P1 ;  /* 0xff800000d5147808 */ /* 0x004fe20004800000 */
[----:B------:R-:W-:Y:S01]  /*7ee0*/  HMMA.16816.F32.BF16 R12, R44, R26, R12 ;  /* 0x0000001a2c0c723c */ /* 0x000fe2000004180c */
[----:B------:R-:W-:Y:S01]  /*7ef0*/  FSEL R52, R52, -INF , !P0 ;  /* 0xff80000034347808 */ /* 0x000fe20004000000 */
[----:B------:R-:W-:Y:S01]  /*7f00*/  FMUL.FTZ R57, R178, UR4 ;  /* 0x00000004b2397c20 */ /* 0x000fe20008410000 */
[----:B------:R-:W-:Y:S01]  /*7f10*/  FSEL R56, R56, -INF , !P5 ;  /* 0xff80000038387808 */ /* 0x000fe20006800000 */
[----:B------:R-:W2:Y:S01]  /*7f20*/  MUFU.TANH R25, R25 ;  /* 0x0000001900197308 */ /* 0x000ea20000002400 */
[----:B------:R-:W-:Y:S01]  /*7f30*/  ISETP.GE.AND P1, PT, R187, R2, PT ;  /* 0x00000002bb00720c */ /* 0x000fe20003f26270 */
[----:B------:R-:W-:Y:S01]  /*7f40*/  FMUL.FTZ R172, R179, UR4 ;  /* 0x00000004b3ac7c20 */ /* 0x000fe20008410000 */
[----:B------:R-:W-:Y:S01]  /*7f50*/  ISETP.GE.AND P0, PT, R187, R0, PT ;  /* 0x00000000bb00720c */ /* 0x000fe20003f06270 */
[----:B------:R-:W-:Y:S01]  /*7f60*/  HMMA.16816.F32.BF16 R64, R48, R28, R64 ;  /* 0x0000001c3040723c */ /* 0x000fe20000041840 */
[----:B------:R-:W-:Y:S01]  /*7f70*/  ISETP.GE.AND P5, PT, R175, R216, PT ;  /* 0x000000d8af00720c */ /* 0x000fe20003fa6270 */
[----:B------:R-:W-:Y:S01]  /*7f80*/  FFMA.FTZ R187, R173, UR5, R204 ;  /* 0x00000005adbb7c23 */ /* 0x000fe200080100cc */
[----:B------:R-:W-:Y:S01]  /*7f90*/  FSEL R218, R207, -INF , !P1 ;  /* 0xff800000cfda7808 */ /* 0x000fe20004800000 */
[----:B------:R-:W-:Y:S01]  /*7fa0*/  FMUL.FTZ R49, R16, UR4 ;  /* 0x0000000410317c20 */ /* 0x000fe20008410000 */
[----:B------:R-:W-:Y:S01]  /*7fb0*/  FSEL R24, R24, -INF , !P0 ;  /* 0xff80000018187808 */ /* 0x000fe20004000000 */
[----:B------:R-:W-:Y:S01]  /*7fc0*/  FFMA.FTZ R16, R173, UR5, R206 ;  /* 0x00000005ad107c23 */ /* 0x000fe200080100ce */
[----:B------:R-:W-:Y:S01]  /*7fd0*/  FSEL R55, R55, -INF , !P5 ;  /* 0xff80000037377808 */ /* 0x000fe20006800000 */
[----:B------:R-:W-:Y:S01]  /*7fe0*/  FFMA.FTZ R48, R173, UR5, R200 ;  /* 0x00000005ad307c23 */ /* 0x000fe200080100c8 */
[C---:B------:R-:W-:Y:S01]  /*7ff0*/  ISETP.GE.AND P1, PT, R175.reuse, R3, PT ;  /* 0x00000003af00720c */ /* 0x040fe20003f26270 */
[----:B------:R3:W4:Y:S01]  /*8000*/  MUFU.TANH R23, R170 ;  /* 0x000000aa00177308 */ /* 0x0007220000002400 */
[C---:B------:R-:W-:Y:S01]  /*8010*/  ISETP.GE.AND P0, PT, R175.reuse, R2, PT ;  /* 0x00000002af00720c */ /* 0x040fe20003f06270 */
[-C--:B------:R-:W-:Y:S01]  /*8020*/  HMMA.16816.F32.BF16 R208, R40, R58.reuse, R208 ;  /* 0x0000003a28d0723c */ /* 0x080fe200000418d0 */
[----:B------:R-:W-:Y:S01]  /*8030*/  ISETP.GE.AND P5, PT, R175, R0, PT ;  /* 0x00000000af00720c */ /* 0x000fe20003fa6270 */
[----:B------:R-:W-:Y:S01]  /*8040*/  VIADD R175, R30, 0xffffff90 ;  /* 0xffffff901eaf7836 */ /* 0x000fe20000000000 */
[----:B------:R-:W-:Y:S01]  /*8050*/  FSEL R187, R187, -INF , !P1 ;  /* 0xff800000bbbb7808 */ /* 0x000fe20004800000 */
[----:B------:R-:W-:Y:S01]  /*8060*/  FMUL.FTZ R17, R17, UR4 ;  /* 0x0000000411117c20 */ /* 0x000fe20008410000 */
[----:B------:R-:W-:Y:S01]  /*8070*/  FSEL R16, R16, -INF , !P0 ;  /* 0xff80000010107808 */ /* 0x000fe20004000000 */
[----:B------:R-:W5:Y:S01]  /*8080*/  MUFU.TANH R181, R181 ;  /* 0x000000b500b57308 */ /* 0x000f620000002400 */
[----:B------:R-:W-:Y:S01]  /*8090*/  I2FP.F32.U32 R51, R175 ;  /* 0x000000af00337245 */ /* 0x000fe20000201000 */
[----:B------:R-:W-:Y:S01]  /*80a0*/  HMMA.16816.F32.BF16 R12, R32, R58, R12 ;  /* 0x0000003a200c723c */ /* 0x000fe2000004180c */
[----:B------:R-:W-:Y:S01]  /*80b0*/  ISETP.GE.AND P1, PT, R175, R216, PT ;  /* 0x000000d8af00720c */ /* 0x000fe20003f26270 */
[----:B------:R-:W-:Y:S01]  /*80c0*/  FMUL.FTZ R19, R19, UR4 ;  /* 0x0000000413137c20 */ /* 0x000fe20008410000 */
[----:B------:R-:W-:Y:S01]  /*80d0*/  FSEL R48, R48, -INF , !P5 ;  /* 0xff80000030307808 */ /* 0x000fe20006800000 */
[----:B------:R-:W-:Y:S01]  /*80e0*/  FFMA.FTZ R173, R51, UR5, R196 ;  /* 0x0000000533ad7c23 */ /* 0x000fe200080100c4 */
[----:B------:R-:W-:Y:S01]  /*80f0*/  ISETP.GE.AND P0, PT, R175, R3, PT ;  /* 0x00000003af00720c */ /* 0x000fe20003f06270 */
[----:B------:R-:W-:Y:S01]  /*8100*/  FFMA.FTZ R188, R51, UR5, R188 ;  /* 0x0000000533bc7c23 */ /* 0x000fe200080100bc */
[----:B------:R-:W-:Y:S01]  /*8110*/  ISETP.GE.AND P5, PT, R175, R2, PT ;  /* 0x00000002af00720c */ /* 0x000fe20003fa6270 */
[----:B------:R-:W-:Y:S01]  /*8120*/  FFMA.FTZ R178, R51, UR5, R202 ;  /* 0x0000000533b27c23 */ /* 0x000fe200080100ca */
[----:B------:R-:W-:Y:S01]  /*8130*/  FSEL R173, R173, -INF , !P1 ;  /* 0xff800000adad7808 */ /* 0x000fe20004800000 */
[----:B---3--:R-:W-:Y:S01]  /*8140*/  FMUL.FTZ R170, R176, UR4 ;  /* 0x00000004b0aa7c20 */ /* 0x008fe20008410000 */
[----:B------:R-:W-:Y:S01]  /*8150*/  ISETP.GE.AND P1, PT, R175, R0, PT ;  /* 0x00000000af00720c */ /* 0x000fe20003f26270 */
[----:B------:R-:W-:Y:S01]  /*8160*/  FFMA.FTZ R175, R51, UR5, R195 ;  /* 0x0000000533af7c23 */ /* 0x000fe200080100c3 */
[----:B------:R-:W-:Y:S01]  /*8170*/  I2FP.F32.U32 R27, R177 ;  /* 0x000000b1001b7245 */ /* 0x000fe20000201000 */
[----:B------:R-:W-:Y:S01]  /*8180*/  VIADD R51, R30, 0xffffff98 ;  /* 0xffffff981e337836 */ /* 0x000fe20000000000 */
[----:B------:R-:W-:Y:S01]  /*8190*/  FSEL R198, R188, -INF , !P0 ;  /* 0xff800000bcc67808 */ /* 0x000fe20004000000 */
[----:B------:R-:W3:Y:S01]  /*81a0*/  MUFU.TANH R31, R31 ;  /* 0x0000001f001f7308 */ /* 0x000ee20000002400 */
[----:B------:R-:W-:Y:S01]  /*81b0*/  ISETP.GE.AND P0, PT, R177, R216, PT ;  /* 0x000000d8b100720c */ /* 0x000fe20003f06270 */
[----:B------:R-:W-:Y:S01]  /*81c0*/  FFMA.FTZ R184, R27, UR5, R184 ;  /* 0x000000051bb87c23 */ /* 0x000fe200080100b8 */
[----:B------:R-:W-:Y:S01]  /*81d0*/  FSEL R175, R175, -INF , !P5 ;  /* 0xff800000afaf7808 */ /* 0x000fe20006800000 */
[C---:B------:R-:W-:Y:S01]  /*81e0*/  FFMA.FTZ R186, R27.reuse, UR5, R186 ;  /* 0x000000051bba7c23 */ /* 0x040fe200080100ba */
[----:B------:R-:W-:Y:S01]  /*81f0*/  I2FP.F32.U32 R58, R51 ;  /* 0x00000033003a7245 */ /* 0x000fe20000201000 */
[----:B------:R-:W-:Y:S01]  /*8200*/  FFMA.FTZ R188, R27, UR5, R197 ;  /* 0x000000051bbc7c23 */ /* 0x000fe200080100c5 */
[CC--:B------:R-:W-:Y:S01]  /*8210*/  ISETP.GE.AND P5, PT, R177.reuse, R3.reuse, PT ;  /* 0x00000003b100720c */ /* 0x0c0fe20003fa6270 */
[----:B------:R-:W3:Y:S01]  /*8220*/  MUFU.TANH R171, R182 ;  /* 0x000000b600ab7308 */ /* 0x000ee20000002400 */
[----:B------:R-:W-:Y:S01]  /*8230*/  FSEL R178, R178, -INF , !P1 ;  /* 0xff800000b2b27808 */ /* 0x000fe20004800000 */
[----:B-1----:R-:W-:Y:S01]  /*8240*/  FFMA.FTZ R180, R58, UR5, R180 ;  /* 0x000000053ab47c23 */ /* 0x002fe200080100b4 */
[----:B------:R-:W-:Y:S01]  /*8250*/  FSEL R190, R184, -INF , !P0 ;  /* 0xff800000b8be7808 */ /* 0x000fe20004000000 */
[----:B--2---:R-:W-:Y:S01]  /*8260*/  FFMA.FTZ R25, R58, UR5, R25 ;  /* 0x000000053a197c23 */ /* 0x004fe20008010019 */
[C---:B------:R-:W-:Y:S01]  /*8270*/  ISETP.GE.AND P1, PT, R177.reuse, R2, PT ;  /* 0x00000002b100720c */ /* 0x040fe20003f26270 */
[----:B------:R-:W-:Y:S01]  /*8280*/  HMMA.16816.F32.BF16 R8, R44, R28, R8 ;  /* 0x0000001c2c08723c */ /* 0x000fe20000041808 */
[----:B------:R-:W-:Y:S01]  /*8290*/  ISETP.GE.AND P0, PT, R177, R0, PT ;  /* 0x00000000b100720c */ /* 0x000fe20003f06270 */
[----:B------:R-:W-:Y:S01]  /*82a0*/  FFMA.FTZ R177, R27, UR5, R194 ;  /* 0x000000051bb17c23 */ /* 0x000fe200080100c2 */
[----:B------:R-:W-:Y:S01]  /*82b0*/  FSEL R202, R186, -INF , !P5 ;  /* 0xff800000baca7808 */ /* 0x000fe20006800000 */
[----:B------:R-:W1:Y:S01]  /*82c0*/  MUFU.TANH R21, R21 ;  /* 0x0000001500157308 */ /* 0x000e620000002400 */
[----:B------:R-:W-:Y:S01]  /*82d0*/  ISETP.GE.AND P5, PT, R51, R216, PT ;  /* 0x000000d83300720c */ /* 0x000fe20003fa6270 */
[C---:B----4-:R-:W-:Y:S01]  /*82e0*/  FFMA.FTZ R23, R58.reuse, UR5, R23 ;  /* 0x000000053a177c23 */ /* 0x050fe20008010017 */
[----:B------:R-:W-:Y:S01]  /*82f0*/  FSEL R177, R177, -INF , !P1 ;  /* 0xff800000b1b17808 */ /* 0x000fe20004800000 */
[----:B-----5:R-:W-:Y:S01]  /*8300*/  FFMA.FTZ R181, R58, UR5, R181 ;  /* 0x000000053ab57c23 */ /* 0x020fe200080100b5 */
[----:B------:R-:W-:Y:S01]  /*8310*/  FSEL R188, R188, -INF , !P0 ;  /* 0xff800000bcbc7808 */ /* 0x000fe20004000000 */
[----:B------:R-:W-:Y:S01]  /*8320*/  FMUL.FTZ R12, R12, UR4 ;  /* 0x000000040c0c7c20 */ /* 0x000fe20008410000 */
[----:B------:R-:W-:Y:S01]  /*8330*/  FSEL R248, R180, -INF , !P5 ;  /* 0xff800000b4f87808 */ /* 0x000fe20006800000 */
[----:B------:R-:W2:Y:S01]  /*8340*/  MUFU.TANH R170, R170 ;  /* 0x000000aa00aa7308 */ /* 0x000ea20000002400 */
[C---:B------:R-:W-:Y:S01]  /*8350*/  ISETP.GE.AND P1, PT, R51.reuse, R3, PT ;  /* 0x000000033300720c */ /* 0x040fe20003f26270 */
[----:B------:R-:W-:Y:S01]  /*8360*/  FMUL.FTZ R18, R18, UR4 ;  /* 0x0000000412127c20 */ /* 0x000fe20008410000 */
[C---:B------:R-:W-:Y:S01]  /*8370*/  ISETP.GE.AND P0, PT, R51.reuse, R2, PT ;  /* 0x000000023300720c */ /* 0x040fe20003f06270 */
[-C--:B------:R-:W-:Y:S01]  /*8380*/  HMMA.16816.F32.BF16 R64, R40, R36.reuse, R64 ;  /* 0x000000242840723c */ /* 0x080fe20000041840 */
[----:B------:R-:W-:Y:S01]  /*8390*/  ISETP.GE.AND P5, PT, R51, R0, PT ;  /* 0x000000003300720c */ /* 0x000fe20003fa6270 */
[C---:B------:R-:W-:Y:S01]  /*83a0*/  VIADD R51, R30.reuse, 0xffffff99 ;  /* 0xffffff991e337836 */ /* 0x040fe20000000000 */
[----:B------:R-:W-:Y:S01]  /*83b0*/  FSEL R179, R25, -INF , !P0 ;  /* 0xff80000019b37808 */ /* 0x000fe20004000000 */
[----:B------:R-:W4:Y:S01]  /*83c0*/  MUFU.TANH R57, R57 ;  /* 0x0000003900397308 */ /* 0x000f220000002400 */
[----:B------:R-:W-:Y:S01]  /*83d0*/  IADD3 R25, PT, PT, R30, -0x60, RZ ;  /* 0xffffffa01e197810 */ /* 0x000fe20007ffe0ff */
[----:B------:R-:W-:Y:S01]  /*83e0*/  FMUL.FTZ R29, R14, UR4 ;  /* 0x000000040e1d7c20 */ /* 0x000fe20008410000 */
[----:B------:R-:W-:Y:S01]  /*83f0*/  I2FP.F32.U32 R44, R51 ;  /* 0x00000033002c7245 */ /* 0x000fe20000201000 */
[----:B------:R-:W-:Y:S01]  /*8400*/  HMMA.16816.F32.BF16 R8, R32, R36, R8 ;  /* 0x000000242008723c */ /* 0x000fe20000041808 */
[----:B------:R-:W-:Y:S01]  /*8410*/  FSEL R252, R23, -INF , !P5 ;  /* 0xff80000017fc7808 */ /* 0x000fe20006800000 */
[----:B------:R-:W-:Y:S01]  /*8420*/  FMUL.FTZ R14, R15, UR4 ;  /* 0x000000040f0e7c20 */ /* 0x000fe20008410000 */
[----:B------:R-:W-:Y:S01]  /*8430*/  FSEL R244, R181, -INF , !P1 ;  /* 0xff800000b5f47808 */ /* 0x000fe20004800000 */
[C---:B---3--:R-:W-:Y:S01]  /*8440*/  FFMA.FTZ R31, R44.reuse, UR5, R31 ;  /* 0x000000052c1f7c23 */ /* 0x048fe2000801001f */
[C---:B------:R-:W-:Y:S01]  /*8450*/  FFMA.FTZ R171, R44.reuse, UR5, R171 ;  /* 0x000000052cab7c23 */ /* 0x040fe200080100ab */
[----:B------:R-:W-:Y:S01]  /*8460*/  I2FP.F32.U32 R23, R25 ;  /* 0x0000001900177245 */ /* 0x000fe20000201000 */
[----:B------:R-:W3:Y:S01]  /*8470*/  MUFU.TANH R54, R54 ;  /* 0x0000003600367308 */ /* 0x000ee20000002400 */
[C---:B------:R-:W-:Y:S01]  /*8480*/  ISETP.GE.AND P1, PT, R51.reuse, R216, PT ;  /* 0x000000d83300720c */ /* 0x040fe20003f26270 */
[C---:B-1----:R-:W-:Y:S01]  /*8490*/  FFMA.FTZ R21, R44.reuse, UR5, R21 ;  /* 0x000000052c157c23 */ /* 0x042fe20008010015 */
[-C--:B------:R-:W-:Y:S01]  /*84a0*/  ISETP.GE.AND P0, PT, R51, R3.reuse, PT ;  /* 0x000000033300720c */ /* 0x080fe20003f06270 */
[----:B------:R-:W-:Y:S01]  /*84b0*/  FFMA.FTZ R53, R44, UR5, R53 ;  /* 0x000000052c357c23 */ /* 0x000fe20008010035 */
[----:B------:R-:W-:Y:S01]  /*84c0*/  FSEL R194, R31, -INF , !P1 ;  /* 0xff8000001fc27808 */ /* 0x000fe20004800000 */
[----:B--2---:R-:W-:Y:S01]  /*84d0*/  FFMA.FTZ R170, R23, UR5, R170 ;  /* 0x0000000517aa7c23 */ /* 0x004fe200080100aa */
[----:B------:R-:W-:Y:S01]  /*84e0*/  FSEL R246, R171, -INF , !P0 ;  /* 0xff800000abf67808 */ /* 0x000fe20004000000 */
[----:B------:R-:W1:Y:S01]  /*84f0*/  MUFU.TANH R172, R172 ;  /* 0x000000ac00ac7308 */ /* 0x000e620000002400 */
[----:B------:R-:W-:Y:S01]  /*8500*/  ISETP.GE.AND P5, PT, R51, R2, PT ;  /* 0x000000023300720c */ /* 0x000fe20003fa6270 */
[----:B----4-:R-:W-:Y:S01]  /*8510*/  FFMA.FTZ R57, R23, UR5, R57 ;  /* 0x0000000517397c23 */ /* 0x010fe20008010039 */
[----:B------:R-:W-:Y:S01]  /*8520*/  ISETP.GE.AND P1, PT, R51, R0, PT ;  /* 0x000000003300720c */ /* 0x000fe20003f26270 */
[----:B------:R-:W-:Y:S01]  /*8530*/  FMUL.FTZ R50, R210, UR4 ;  /* 0x00000004d2327c20 */ /* 0x000fe20008410000 */
[----:B------:R-:W-:Y:S01]  /*8540*/  ISETP.GE.AND P0, PT, R25, R216, PT ;  /* 0x000000d81900720c */ /* 0x000fe20003f06270 */
[----:B------:R-:W-:Y:S01]  /*8550*/  FMUL.FTZ R211, R211, UR4 ;  /* 0x00000004d3d37c20 */ /* 0x000fe20008410000 */
[----:B------:R-:W-:Y:S01]  /*8560*/  FSEL R181, R21, -INF , !P5 ;  /* 0xff80000015b57808 */ /* 0x000fe20006800000 */
[----:B------:R-:W2:Y:S01]  /*8570*/  MUFU.TANH R17, R17 ;  /* 0x0000001100117308 */ /* 0x000ea20000002400 */
[----:B------:R-:W-:Y:S01]  /*8580*/  FSEL R250, R53, -INF , !P1 ;  /* 0xff80000035fa7808 */ /* 0x000fe20004800000 */
[----:B------:R-:W-:Y:S01]  /*8590*/  FMUL.FTZ R209, R209, UR4 ;  /* 0x00000004d1d17c20 */ /* 0x000fe20008410000 */
[----:B------:R-:W-:Y:S01]  /*85a0*/  FSEL R212, R170, -INF , !P0 ;  /* 0xff800000aad47808 */ /* 0x000fe20004000000 */
[----:B------:R-:W-:Y:S01]  /*85b0*/  FMUL.FTZ R64, R64, UR4 ;  /* 0x0000000440407c20 */ /* 0x000fe20008410000 */
[----:B------:R-:W-:Y:S01]  /*85c0*/  ISETP.GE.AND P5, PT, R25, R3, PT ;  /* 0x000000031900720c */ /* 0x000fe20003fa6270 */
[----:B------:R-:W-:Y:S01]  /*85d0*/  FMUL.FTZ R13, R13, UR4 ;  /* 0x000000040d0d7c20 */ /* 0x000fe20008410000 */
[C---:B------:R-:W-:Y:S01]  /*85e0*/  ISETP.GE.AND P1, PT, R25.reuse, R2, PT ;  /* 0x000000021900720c */ /* 0x040fe20003f26270 */
[----:B------:R-:W-:Y:S01]  /*85f0*/  MUFU.TANH R19, R19 ;  /* 0x0000001300137308 */ /* 0x000fe20000002400 */
[----:B------:R-:W-:Y:S01]  /*8600*/  ISETP.GE.AND P0, PT, R25, R0, PT ;  /* 0x000000001900720c */ /* 0x000fe20003f06270 */
[----:B------:R-:W-:Y:S01]  /*8610*/  VIADD R25, R30, 0xffffffa1 ;  /* 0xffffffa11e197836 */ /* 0x000fe20000000000 */
[----:B------:R-:W-:Y:S01]  /*8620*/  FSEL R186, R57, -INF , !P5 ;  /* 0xff80000039ba7808 */ /* 0x000fe20006800000 */
[----:B------:R-:W-:Y:S01]  /*8630*/  FMUL.FTZ R32, R8, UR4 ;  /* 0x0000000408207c20 */ /* 0x000fe20008410000 */
[----:B------:R-:W-:Y:S01]  /*8640*/  FMUL.FTZ R8, R9, UR4 ;  /* 0x0000000409087c20 */ /* 0x000fe20008410000 */
[----:B------:R-:W-:Y:S01]  /*8650*/  VIADD R9, R30, 0xffffffb0 ;  /* 0xffffffb01e097836 */ /* 0x000fe20000000000 */
[----:B------:R-:W-:Y:S01]  /*8660*/  I2FP.F32.U32 R31, R25 ;  /* 0x00000019001f7245 */ /* 0x000fe20000201000 */
[----:B------:R-:W4:Y:S01]  /*8670*/  MUFU.TANH R49, R49 ;  /* 0x0000003100317308 */ /* 0x000f220000002400 */
[----:B------:R-:W-:Y:S01]  /*8680*/  ISETP.GE.AND P5, PT, R25, R216, PT ;  /* 0x000000d81900720c */ /* 0x000fe20003fa6270 */
[----:B------:R-:W-:Y:S01]  /*8690*/  FMUL.FTZ R66, R66, UR4 ;  /* 0x0000000442427c20 */ /* 0x000fe20008410000 */
[----:B------:R-:W-:Y:S01]  /*86a0*/  FMUL.FTZ R21, R65, UR4 ;  /* 0x0000000441157c20 */ /* 0x000fe20008410000 */
[C---:B---3--:R-:W-:Y:S01]  /*86b0*/  FFMA.FTZ R54, R31.reuse, UR5, R54 ;  /* 0x000000051f367c23 */ /* 0x048fe20008010036 */
[C---:B-1----:R-:W-:Y:S01]  /*86c0*/  FFMA.FTZ R172, R31.reuse, UR5, R172 ;  /* 0x000000051fac7c23 */ /* 0x042fe200080100ac */
[----:B--2---:R-:W-:Y:S01]  /*86d0*/  FFMA.FTZ R17, R31, UR5, R17 ;  /* 0x000000051f117c23 */ /* 0x004fe20008010011 */
[----:B------:R-:W-:Y:S01]  /*86e0*/  FMUL.FTZ R67, R67, UR4 ;  /* 0x0000000443437c20 */ /* 0x000fe20008410000 */
[----:B------:R1:W2:Y:S01]  /*86f0*/  MUFU.TANH R26, R18 ;  /* 0x00000012001a7308 */ /* 0x0002a20000002400 */
[----:B------:R-:W-:-:S02]  /*8700*/  FSEL R200, R54, -INF , !P5 ;  /* 0xff80000036c87808 */ /* 0x000fc40006800000 */
[----:B------:R-:W-:-:S05]  /*8710*/  ISETP.GE.AND P5, PT, R25, R0, PT ;  /* 0x000000001900720c */ /* 0x000fca0003fa6270 */
[----:B------:R-:W3:Y:S01]  /*8720*/  MUFU.TANH R12, R12 ;  /* 0x0000000c000c7308 */ /* 0x000ee20000002400 */
[----:B----4-:R-:W-:-:S05]  /*8730*/  FFMA.FTZ R49, R23, UR5, R49 ;  /* 0x0000000517317c23 */ /* 0x010fca0008010031 */
[----:B------:R-:W-:Y:S02]  /*8740*/  FSEL R242, R49, -INF , !P1 ;  /* 0xff80000031f27808 */ /* 0x000fe40004800000 */
[----:B------:R4:W-:Y:S01]  /*8750*/  MUFU.TANH R15, R29 ;  /* 0x0000001d000f7308 */ /* 0x0009e20000002400 */
[----:B-1----:R-:W-:Y:S01]  /*8760*/  FMUL.FTZ R18, R208, UR4 ;  /* 0x00000004d0127c20 */ /* 0x002fe20008410000 */
[----:B------:R-:W-:Y:S01]  /*8770*/  FFMA.FTZ R208, R31, UR5, R19 ;  /* 0x000000051fd07c23 */ /* 0x000fe20008010013 */
[----:B--2---:R-:W-:Y:S01]  /*8780*/  FFMA.FTZ R26, R23, UR5, R26 ;  /* 0x00000005171a7c23 */ /* 0x004fe2000801001a */
[----:B------:R-:W-:-:S03]  /*8790*/  ISETP.GE.AND P1, PT, R25, R3, PT ;  /* 0x000000031900720c */ /* 0x000fc60003f26270 */
[----:B------:R-:W-:Y:S01]  /*87a0*/  FSEL R208, R208, -INF , !P5 ;  /* 0xff800000d0d07808 */ /* 0x000fe20006800000 */
[----:B------:R-:W1:Y:S01]  /*87b0*/  MUFU.TANH R18, R18 ;  /* 0x0000001200127308 */ /* 0x000e620000002400 */
[----:B------:R-:W-:Y:S02]  /*87c0*/  FSEL R210, R26, -INF , !P0 ;  /* 0xff8000001ad27808 */ /* 0x000fe40004000000 */
[----:B------:R-:W-:Y:S01]  /*87d0*/  ISETP.GE.AND P0, PT, R25, R2, PT ;  /* 0x000000021900720c */ /* 0x000fe20003f06270 */
[----:B------:R-:W-:Y:S01]  /*87e0*/  VIADD R25, R30, 0xffffffa9 ;  /* 0xffffffa91e197836 */ /* 0x000fe20000000000 */
[----:B------:R-:W-:Y:S02]  /*87f0*/  FSEL R184, R172, -INF , !P1 ;  /* 0xff800000acb87808 */ /* 0x000fe40004800000 */
[----:B------:R-:W-:Y:S01]  /*8800*/  FSEL R240, R17, -INF , !P0 ;  /* 0xff80000011f07808 */ /* 0x000fe20004000000 */
[----:B------:R-:W2:Y:S01]  /*8810*/  MUFU.TANH R50, R50 ;  /* 0x0000003200327308 */ /* 0x000ea20000002400 */
[----:B----4-:R-:W-:Y:S01]  /*8820*/  VIADD R29, R30, 0xffffffa8 ;  /* 0xffffffa81e1d7836 */ /* 0x010fe20000000000 */
[----:B------:R-:W-:-:S04]  /*8830*/  I2FP.F32.U32 R26, R25 ;  /* 0x00000019001a7245 */ /* 0x000fc80000201000 */
[----:B------:R-:W-:Y:S02]  /*8840*/  I2FP.F32.U32 R31, R29 ;  /* 0x0000001d001f7245 */ /* 0x000fe40000201000 */
[----:B------:R-:W4:Y:S01]  /*8850*/  MUFU.TANH R14, R14 ;  /* 0x0000000e000e7308 */ /* 0x000f220000002400 */
[----:B------:R-:W-:Y:S02]  /*8860*/  ISETP.GE.AND P5, PT, R29, R2, PT ;  /* 0x000000021d00720c */ /* 0x000fe40003fa6270 */
[C---:B---3--:R-:W-:Y:S01]  /*8870*/  FFMA.FTZ R12, R31.reuse, UR5, R12 ;  /* 0x000000051f0c7c23 */ /* 0x048fe2000801000c */
[----:B-1----:R-:W-:Y:S01]  /*8880*/  FFMA.FTZ R18, R31, UR5, R18 ;  /* 0x000000051f127c23 */ /* 0x002fe20008010012 */
[----:B------:R-:W-:Y:S01]  /*8890*/  ISETP.GE.AND P1, PT, R29, R216, PT ;  /* 0x000000d81d00720c */ /* 0x000fe20003f26270 */
[----:B------:R-:W-:Y:S01]  /*88a0*/  FFMA.FTZ R15, R31, UR5, R15 ;  /* 0x000000051f0f7c23 */ /* 0x000fe2000801000f */
[-C--:B------:R-:W-:Y:S01]  /*88b0*/  ISETP.GE.AND P0, PT, R29, R3.reuse, PT ;  /* 0x000000031d00720c */ /* 0x080fe20003f06270 */
[----:B------:R-:W1:Y:S01]  /*88c0*/  MUFU.TANH R28, R211 ;  /* 0x000000d3001c7308 */ /* 0x000e620000002400 */
[----:B------:R-:W-:Y:S01]  /*88d0*/  FSEL R234, R12, -INF , !P5 ;  /* 0xff8000000cea7808 */ /* 0x000fe20006800000 */
[----:B------:R-:W-:Y:S01]  /*88e0*/  FMUL.FTZ R12, R10, UR4 ;  /* 0x000000040a0c7c20 */ /* 0x000fe20008410000 */
[----:B------:R-:W-:Y:S01]  /*88f0*/  FMUL.FTZ R10, R11, UR4 ;  /* 0x000000040b0a7c20 */ /* 0x000fe20008410000 */
[----:B--2---:R-:W-:Y:S01]  /*8900*/  FFMA.FTZ R50, R31, UR5, R50 ;  /* 0x000000051f327c23 */ /* 0x004fe20008010032 */
[----:B------:R-:W-:-:S02]  /*8910*/  ISETP.GE.AND P5, PT, R25, R3, PT ;  /* 0x000000031900720c */ /* 0x000fc40003fa6270 */
[----:B------:R-:W-:Y:S01]  /*8920*/  FSEL R196, R18, -INF , !P1 ;  /* 0xff80000012c47808 */ /* 0x000fe20004800000 */
[----:B------:R-:W2:Y:S01]  /*8930*/  MUFU.TANH R27, R209 ;  /* 0x000000d1001b7308 */ /* 0x000ea20000002400 */
[----:B----4-:R-:W-:Y:S01]  /*8940*/  FFMA.FTZ R204, R26, UR5, R14 ;  /* 0x000000051acc7c23 */ /* 0x010fe2000801000e */
[----:B------:R-:W-:Y:S02]  /*8950*/  I2FP.F32.U32 R14, R9 ;  /* 0x00000009000e7245 */ /* 0x000fe40000201000 */
[----:B------:R-:W-:Y:S02]  /*8960*/  FSEL R182, R50, -INF , !P0 ;  /* 0xff80000032b67808 */ /* 0x000fe40004000000 */
[----:B------:R-:W-:Y:S02]  /*8970*/  ISETP.GE.AND P1, PT, R29, R0, PT ;  /* 0x000000001d00720c */ /* 0x000fe40003f26270 */
[----:B------:R-:W3:Y:S01]  /*8980*/  MUFU.TANH R23, R64 ;  /* 0x0000004000177308 */ /* 0x000ee20000002400 */
[----:B-1----:R-:W-:Y:S01]  /*8990*/  FFMA.FTZ R28, R26, UR5, R28 ;  /* 0x000000051a1c7c23 */ /* 0x002fe2000801001c */
[----:B------:R-:W-:-:S02]  /*89a0*/  ISETP.GE.AND P0, PT, R25, R216, PT ;  /* 0x000000d81900720c */ /* 0x000fc40003f06270 */
[----:B------:R-:W-:Y:S02]  /*89b0*/  FSEL R206, R15, -INF , !P1 ;  /* 0xff8000000fce7808 */ /* 0x000fe40004800000 */
[----:B------:R-:W-:Y:S02]  /*89c0*/  FSEL R180, R28, -INF , !P5 ;  /* 0xff8000001cb47808 */ /* 0x000fe40006800000 */
[----:B------:R-:W1:Y:S01]  /*89d0*/  MUFU.TANH R13, R13 ;  /* 0x0000000d000d7308 */ /* 0x000e620000002400 */
[----:B--2---:R-:W-:Y:S01]  /*89e0*/  FFMA.FTZ R27, R26, UR5, R27 ;  /* 0x000000051a1b7c23 */ /* 0x004fe2000801001b */
[----:B------:R-:W-:Y:S02]  /*89f0*/  ISETP.GE.AND P5, PT, R9, R216, PT ;  /* 0x000000d80900720c */ /* 0x000fe40003fa6270 */
[----:B------:R-:W-:Y:S02]  /*8a00*/  ISETP.GE.AND P1, PT, R25, R2, PT ;  /* 0x000000021900720c */ /* 0x000fe40003f26270 */
[----:B------:R-:W-:-:S02]  /*8a10*/  FSEL R192, R27, -INF , !P0 ;  /* 0xff8000001bc07808 */ /* 0x000fc40004000000 */
[----:B------:R-:W2:Y:S01]  /*8a20*/  MUFU.TANH R11, R12 ;  /* 0x0000000c000b7308 */ /* 0x000ea20000002400 */
[----:B---3--:R-:W-:Y:S01]  /*8a30*/  FFMA.FTZ R23, R14, UR5, R23 ;  /* 0x000000050e177c23 */ /* 0x008fe20008010017 */
[----:B------:R-:W-:-:S04]  /*8a40*/  ISETP.GE.AND P0, PT, R25, R0, PT ;  /* 0x000000001900720c */ /* 0x000fc80003f06270 */
[----:B------:R-:W-:Y:S02]  /*8a50*/  FSEL R176, R23, -INF , !P5 ;  /* 0xff80000017b07808 */ /* 0x000fe40006800000 */
[----:B------:R-:W3:Y:S01]  /*8a60*/  MUFU.TANH R19, R66 ;  /* 0x0000004200137308 */ /* 0x000ee20000002400 */
[----:B-1----:R-:W-:Y:S01]  /*8a70*/  FFMA.FTZ R13, R26, UR5, R13 ;  /* 0x000000051a0d7c23 */ /* 0x002fe2000801000d */
[----:B------:R-:W-:Y:S02]  /*8a80*/  ISETP.GE.AND P5, PT, R9, R0, PT ;  /* 0x000000000900720c */ /* 0x000fe40003fa6270 */
[----:B------:R-:W-:Y:S02]  /*8a90*/  FSEL R204, R204, -INF , !P0 ;  /* 0xff800000cccc7808 */ /* 0x000fe40004000000 */
[----:B------:R-:W-:Y:S01]  /*8aa0*/  FSEL R214, R13, -INF , !P1 ;  /* 0xff8000000dd67808 */ /* 0x000fe20004800000 */
[----:B------:R-:W-:Y:S01]  /*8ab0*/  VIADD R13, R30, 0xffffffb1 ;  /* 0xffffffb11e0d7836 */ /* 0x000fe20000000000 */
[----:B------:R-:W1:Y:S01]  /*8ac0*/  MUFU.TANH R18, R32 ;  /* 0x0000002000127308 */ /* 0x000e620000002400 */
[----:B--2---:R-:W-:Y:S01]  /*8ad0*/  FFMA.FTZ R11, R14, UR5, R11 ;  /* 0x000000050e0b7c23 */ /* 0x004fe2000801000b */
[----:B------:R-:W-:Y:S01]  /*8ae0*/  FMUL.FTZ R12, R61, UR4 ;  /* 0x000000043d0c7c20 */ /* 0x000fe20008410000 */
[----:B------:R-:W-:-:S02]  /*8af0*/  ISETP.GE.AND P1, PT, R9, R3, PT ;  /* 0x000000030900720c */ /* 0x000fc40003f26270 */
[-C--:B------:R-:W-:Y:S01]  /*8b00*/  ISETP.GE.AND P0, PT, R9, R2.reuse, PT ;  /* 0x000000020900720c */ /* 0x080fe20003f06270 */
[----:B------:R-:W-:Y:S01]  /*8b10*/  FMUL.FTZ R9, R63, UR4 ;  /* 0x000000043f097c20 */ /* 0x000fe20008410000 */
[----:B------:R-:W-:Y:S01]  /*8b20*/  FSEL R170, R11, -INF , !P5 ;  /* 0xff8000000baa7808 */ /* 0x000fe20006800000 */
[----:B------:R-:W2:Y:S01]  /*8b30*/  MUFU.TANH R8, R8 ;  /* 0x0000000800087308 */ /* 0x000ea20000002400 */
[----:B------:R-:W-:Y:S01]  /*8b40*/  FMUL.FTZ R11, R7, UR4 ;  /* 0x00000004070b7c20 */ /* 0x000fe20008410000 */
[----:B---3--:R-:W-:Y:S01]  /*8b50*/  FFMA.FTZ R19, R14, UR5, R19 ;  /* 0x000000050e137c23 */ /* 0x008fe20008010013 */
[----:B------:R-:W-:Y:S01]  /*8b60*/  VIADD R7, R30, 0xffffffb9 ;  /* 0xffffffb91e077836 */ /* 0x000fe20000000000 */
[----:B------:R-:W-:-:S03]  /*8b70*/  ISETP.GE.AND P5, PT, R13, R2, PT ;  /* 0x000000020d00720c */ /* 0x000fc60003fa6270 */
[----:B------:R-:W-:Y:S01]  /*8b80*/  FSEL R42, R19, -INF , !P1 ;  /* 0xff800000132a7808 */ /* 0x000fe20004800000 */
[----:B------:R-:W3:Y:S01]  /*8b90*/  MUFU.TANH R21, R21 ;  /* 0x0000001500157308 */ /* 0x000ee20000002400 */
[----:B-1----:R-:W-:Y:S01]  /*8ba0*/  FFMA.FTZ R18, R14, UR5, R18 ;  /* 0x000000050e127c23 */ /* 0x002fe20008010012 */
[----:B------:R-:W-:Y:S02]  /*8bb0*/  I2FP.F32.U32 R14, R13 ;  /* 0x0000000d000e7245 */ /* 0x000fe40000201000 */
[----:B------:R-:W-:Y:S02]  /*8bc0*/  ISETP.GE.AND P1, PT, R13, R216, PT ;  /* 0x000000d80d00720c */ /* 0x000fe40003f26270 */
[----:B------:R-:W-:Y:S02]  /*8bd0*/  FSEL R174, R18, -INF , !P0 ;  /* 0xff80000012ae7808 */ /* 0x000fe40004000000 */
[----:B------:R-:W1:Y:S01]  /*8be0*/  MUFU.TANH R17, R67 ;  /* 0x0000004300117308 */ /* 0x000e620000002400 */
[----:B--2---:R-:W-:Y:S01]  /*8bf0*/  FFMA.FTZ R172, R14, UR5, R8 ;  /* 0x000000050eac7c23 */ /* 0x004fe20008010008 */
[----:B------:R-:W-:-:S02]  /*8c00*/  I2FP.F32.U32 R8, R7 ;  /* 0x0000000700087245 */ /* 0x000fc40000201000 */
[-C--:B------:R-:W-:Y:S02]  /*8c10*/  ISETP.GE.AND P0, PT, R13, R3.reuse, PT ;  /* 0x000000030d00720c */ /* 0x080fe40003f06270 */
[----:B------:R-:W-:Y:S02]  /*8c20*/  FSEL R172, R172, -INF , !P5 ;  /* 0xff800000acac7808 */ /* 0x000fe40006800000 */
[----:B------:R-:W2:Y:S01]  /*8c30*/  MUFU.TANH R10, R10 ;  /* 0x0000000a000a7308 */ /* 0x000ea20000002400 */
[----:B---3--:R-:W-:Y:S01]  /*8c40*/  FFMA.FTZ R21, R14, UR5, R21 ;  /* 0x000000050e157c23 */ /* 0x008fe20008010015 */
[----:B------:R-:W-:-:S04]  /*8c50*/  ISETP.GE.AND P5, PT, R7, R3, PT ;  /* 0x000000030700720c */ /* 0x000fc80003fa6270 */
[----:B------:R-:W-:Y:S02]  /*8c60*/  FSEL R54, R21, -INF , !P1 ;  /* 0xff80000015367808 */ /* 0x000fe40004800000 */
[----:B------:R-:W3:Y:S01]  /*8c70*/  MUFU.TANH R12, R12 ;  /* 0x0000000c000c7308 */ /* 0x000ee20000002400 */
[----:B-1----:R-:W-:Y:S01]  /*8c80*/  FFMA.FTZ R17, R14, UR5, R17 ;  /* 0x000000050e117c23 */ /* 0x002fe20008010011 */
[----:B------:R-:W-:Y:S01]  /*8c90*/  BAR.SYNC.DEFER_BLOCKING 0x0 ;  /* 0x0000000000007b1d */ /* 0x000fe20000010000 */
[----:B------:R-:W-:-:S03]  /*8ca0*/  ISETP.GE.AND P1, PT, R13, R0, PT ;  /* 0x000000000d00720c */ /* 0x000fc60003f26270 */
        /* <DEDUP_REMOVED lines=12> */
[----:B------:R-:W-:Y:S01]  /*8d70*/  FSEL R45, R9, -INF , !P5 ;  /* 0xff800000092d7808 */ /* 0x000fe20006800000 */
[----:B--2---:R-:W-:-:S05]  /*8d80*/  FFMA.FTZ R5, R8, UR5, R5 ;  /* 0x0000000508057c23 */ /* 0x004fca0008010005 */
[----:B------:R-:W-:Y:S01]  /*8d90*/  FSEL R67, R5, -INF , !P1 ;  /* 0xff80000005437808 */ /* 0x000fe20004800000 */
[----:B---3--:R-:W-:-:S05]  /*8da0*/  FFMA.FTZ R11, R8, UR5, R11 ;  /* 0x00000005080b7c23 */ /* 0x008fca000801000b */
        /* <DEDUP_REMOVED lines=61> */
.L_x_861:
[----:B------:R2:W-:Y:S02]  /*9180*/  STS.128 [R233+0x8800], RZ ;  /* 0x008800ffe9007388 */ /* 0x0005e40000000c00 */
.L_x_862:
[----:B------:R-:W-:Y:S05]  /*9190*/  BSYNC.RECONVERGENT B0 ;  /* 0x0000000000007941 */ /* 0x000fea0003800200 */
.L_x_860:
[----:B------:R-:W0:Y:S02]  /*91a0*/  LDGDEPBAR ;  /* 0x00000000000079af */ /* 0x000e240000000000 */
.L_x_859:
        /* <DEDUP_REMOVED lines=19> */
[----:B------:R-:W-:Y:S01]  /*92e0*/  FMNMX3.FTZ R5, R5, R52, R55, !PT ;  /* 0x0000003405057276 */ /* 0x000fe20007810037 */
[----:B------:R-:W5:Y:S01]  /*92f0*/  SHFL.BFLY PT, R10, R9, 0x2, 0x1f ;  /* 0x0c401f00090a7f89 */ /* 0x000f6200000e0000 */
        /* <DEDUP_REMOVED lines=10> */
[----:B----4-:R-:W-:-:S02]  /*93a0*/  FMNMX.FTZ R7, R8, R7, !PT ;  /* 0x0000000708077209 */ /* 0x010fc40007810000 */
[----:B------:R-:W-:Y:S02]  /*93b0*/  FMNMX3.FTZ R217, R217, R42, R47, !PT ;  /* 0x0000002ad9d97276 */ /* 0x000fe4000781002f */
[----:B-----5:R-:W-:Y:S01]  /*93c0*/  FMNMX.FTZ R10, R9, R10, !PT ;  /* 0x0000000a090a7209 */ /* 0x020fe20007810000 */
[----:B------:R-:W4:Y:S01]  /*93d0*/  SHFL.BFLY PT, R220, R7, 0x1, 0x1f ;  /* 0x0c201f0007dc7f89 */ /* 0x000f2200000e0000 */
[----:B------:R-:W-:Y:S02]  /*93e0*/  FMNMX3.FTZ R5, R5, R39, R46, !PT ;  /* 0x0000002705057276 */ /* 0x000fe4000781002e */
[----:B------:R-:W-:Y:S01]  /*93f0*/  FMNMX3.FTZ R217, R217, R38, R45, !PT ;  /* 0x00000026d9d97276 */ /* 0x000fe2000781002d */
[----:B------:R-:W5:Y:S01]  /*9400*/  SHFL.BFLY PT, R219, R10, 0x1, 0x1f ;  /* 0x0c201f000adb7f89 */ /* 0x000f6200000e0000 */
[----:B------:R-:W-:-:S03]  /*9410*/  IADD3 R50, PT, PT, R222, 0x9020, RZ ;  /* 0x00009020de327810 */ /* 0x000fc60007ffe0ff */
[----:B------:R-:W1:Y:S01]  /*9420*/  SHFL.BFLY PT, R8, R5, 0x2, 0x1f ;  /* 0x0c401f0005087f89 */ /* 0x000e6200000e0000 */
[----:B----4-:R-:W-:-:S04]  /*9430*/  FMNMX.FTZ R220, R7, R220, !PT ;  /* 0x000000dc07dc7209 */ /* 0x010fc80007810000 */
[C---:B------:R-:W-:Y:S01]  /*9440*/  FSETP.NEU.FTZ.AND P1, PT, R220.reuse, -INF , PT ;  /* 0xff800000dc00780b */ /* 0x040fe20003f3d000 */
[----:B------:R-:W-:Y:S01]  /*9450*/  FMUL.FTZ R171, R220, UR13 ;  /* 0x0000000ddcab7c20 */ /* 0x000fe20008410000 */
[----:B-----5:R-:W-:Y:S02]  /*9460*/  FMNMX.FTZ R219, R10, R219, !PT ;  /* 0x000000db0adb7209 */ /* 0x020fe40007810000 */
[----:B------:R-:W-:Y:S02]  /*9470*/  FSEL R7, R220, RZ, P1 ;  /* 0x000000ffdc077208 */ /* 0x000fe40000800000 */
[----:B------:R-:W-:Y:S01]  /*9480*/  FSEL R171, R171, RZ, P1 ;  /* 0x000000ffabab7208 */ /* 0x000fe20000800000 */
[C---:B------:R-:W-:Y:S01]  /*9490*/  FMUL.FTZ R61, R219.reuse, UR13 ;  /* 0x0000000ddb3d7c20 */ /* 0x040fe20008410000 */
[----:B------:R-:W-:Y:S01]  /*94a0*/  FSETP.NEU.FTZ.AND P0, PT, R219, -INF , PT ;  /* 0xff800000db00780b */ /* 0x000fe20003f1d000 */
[----:B------:R-:W-:Y:S02]  /*94b0*/  FADD.FTZ R44, R166, -R7 ;  /* 0x80000007a62c7221 */ /* 0x000fe40000010000 */
[--C-:B------:R-:W-:Y:S01]  /*94c0*/  FFMA.FTZ R40, R6, UR13, -R171.reuse ;  /* 0x0000000d06287c23 */ /* 0x100fe200080108ab */
[--C-:B------:R-:W-:Y:S01]  /*94d0*/  FFMA.FTZ R36, R218, UR13, -R171.reuse ;  /* 0x0000000dda247c23 */ /* 0x100fe200080108ab */
[----:B------:R-:W4:Y:S01]  /*94e0*/  SHFL.BFLY PT, R6, R217, 0x2, 0x1f ;  /* 0x0c401f00d9067f89 */ /* 0x000f2200000e0000 */
[----:B------:R-:W-:Y:S01]  /*94f0*/  FSEL R61, R61, RZ, P0 ;  /* 0x000000ff3d3d7208 */ /* 0x000fe20000000000 */
[--C-:B------:R-:W-:Y:S01]  /*9500*/  FFMA.FTZ R37, R22, UR13, -R171.reuse ;  /* 0x0000000d16257c23 */ /* 0x100fe200080108ab */
[----:B-1----:R-:W-:Y:S01]  /*9510*/  FMNMX.FTZ R218, R5, R8, !PT ;  /* 0x0000000805da7209 */ /* 0x002fe20007810000 */
[----:B------:R-:W-:Y:S01]  /*9520*/  FFMA.FTZ R35, R16, UR13, -R171 ;  /* 0x0000000d10237c23 */ /* 0x000fe200080108ab */
[----:B------:R-:W-:Y:S01]  /*9530*/  FSEL R8, R219, RZ, P0 ;  /* 0x000000ffdb087208 */ /* 0x000fe20000000000 */
[--C-:B------:R-:W-:Y:S01]  /*9540*/  FFMA.FTZ R34, R4, UR13, -R61.reuse ;  /* 0x0000000d04227c23 */ /* 0x100fe2000801083d */
[--C-:B------:R-:W-:Y:S01]  /*9550*/  FFMA.FTZ R33, R20, UR13, -R61.reuse ;  /* 0x0000000d14217c23 */ /* 0x100fe2000801083d */
[----:B------:R-:W1:Y:S01]  /*9560*/  SHFL.BFLY PT, R5, R218, 0x1, 0x1f ;  /* 0x0c201f00da057f89 */ /* 0x000e6200000e0000 */
[--C-:B------:R-:W-:Y:S01]  /*9570*/  FFMA.FTZ R32, R24, UR13, -R61.reuse ;  /* 0x0000000d18207c23 */ /* 0x100fe2000801083d */
[----:B------:R-:W-:Y:S01]  /*9580*/  FADD.FTZ R7, R165, -R8 ;  /* 0x80000008a5077221 */ /* 0x000fe20000010000 */
[----:B------:R-:W-:Y:S01]  /*9590*/  FFMA.FTZ R41, R48, UR13, -R61 ;  /* 0x0000000d30297c23 */ /* 0x000fe2000801083d */
[----:B------:R-:W-:Y:S01]  /*95a0*/  LDSM.16.MT88.4 R24, [R222+0x9000] ;  /* 0x00900000de18783b */ /* 0x000fe20000004200 */
[----:B------:R-:W-:Y:S01]  /*95b0*/  FMUL.FTZ R44, R44, UR13 ;  /* 0x0000000d2c2c7c20 */ /* 0x000fe20008410000 */
[----:B------:R-:W-:Y:S01]  /*95c0*/  FMUL.FTZ R7, R7, UR13 ;  /* 0x0000000d07077c20 */ /* 0x000fe20008410000 */
[----:B------:R-:W-:Y:S01]  /*95d0*/  MUFU.EX2 R40, R40 ;  /* 0x0000002800287308 */ /* 0x000fe20000000800 */
[----:B------:R-:W-:Y:S01]  /*95e0*/  LDSM.16.MT88.4 R16, [R222+0xa000] ;  /* 0x00a00000de10783b */ /* 0x000fe20000004200 */
[----:B------:R-:W-:Y:S01]  /*95f0*/  FFMA.FTZ R166, R177, UR13, -R171 ;  /* 0x0000000db1a67c23 */ /* 0x000fe200080108ab */
[--C-:B------:R-:W-:Y:S01]  /*9600*/  FFMA.FTZ R178, R178, UR13, -R61.reuse ;  /* 0x0000000db2b27c23 */ /* 0x100fe2000801083d */
[----:B------:R-:W-:Y:S01]  /*9610*/  FFMA.FTZ R177, R252, UR13, -R61 ;  /* 0x0000000dfcb17c23 */ /* 0x000fe2000801083d */
[----:B------:R-:W-:Y:S01]  /*9620*/  FFMA.FTZ R214, R214, UR13, -R171 ;  /* 0x0000000dd6d67c23 */ /* 0x000fe200080108ab */
[--C-:B------:R-:W-:Y:S01]  /*9630*/  FFMA.FTZ R208, R208, UR13, -R61.reuse ;  /* 0x0000000dd0d07c23 */ /* 0x100fe2000801083d */
[--C-:B------:R-:W-:Y:S01]  /*9640*/  FFMA.FTZ R193, R206, UR13, -R61.reuse ;  /* 0x0000000dcec17c23 */ /* 0x100fe2000801083d */
[----:B------:R-:W5:Y:S01]  /*9650*/  MUFU.EX2 R43, R7 ;  /* 0x00000007002b7308 */ /* 0x000f620000000800 */
[----:B----4-:R-:W-:Y:S01]  /*9660*/  FMNMX.FTZ R217, R217, R6, !PT ;  /* 0x00000006d9d97209 */ /* 0x010fe20007810000 */
[----:B------:R-:W-:Y:S01]  /*9670*/  FFMA.FTZ R204, R204, UR13, -R61 ;  /* 0x0000000dcccc7c23 */ /* 0x000fe2000801083d */
[----:B------:R-:W-:Y:S01]  /*9680*/  IADD3 R6, PT, PT, R222, 0x9000, RZ ;  /* 0x00009000de067810 */ /* 0x000fe20007ffe0ff */
[--C-:B------:R-:W-:Y:S01]  /*9690*/  FFMA.FTZ R174, R174, UR13, -R171.reuse ;  /* 0x0000000daeae7c23 */ /* 0x100fe200080108ab */
[--C-:B------:R-:W-:Y:S01]  /*96a0*/  FFMA.FTZ R201, R172, UR13, -R171.reuse ;  /* 0x0000000dacc97c23 */ /* 0x100fe200080108ab */
[----:B------:R-:W4:Y:S01]  /*96b0*/  SHFL.BFLY PT, R4, R217, 0x1, 0x1f ;  /* 0x0c201f00d9047f89 */ /* 0x000f2200000e0000 */
[----:B------:R-:W-:Y:S01]  /*96c0*/  @P6 IADD3 R50, PT, PT, R6, -0x20, RZ ;  /* 0xffffffe006326810 */ /* 0x000fe20007ffe0ff */
[----:B------:R-:W2:Y:S01]  /*96d0*/  MUFU.EX2 R37, R37 ;  /* 0x0000002500257308 */ /* 0x000ea20000000800 */
[----:B-1----:R-:W-:Y:S01]  /*96e0*/  FMNMX.FTZ R218, R218, R5, !PT ;  /* 0x00000005dada7209 */ /* 0x002fe20007810000 */
[--C-:B------:R-:W-:Y:S01]  /*96f0*/  FFMA.FTZ R62, R62, UR13, -R171.reuse ;  /* 0x0000000d3e3e7c23 */ /* 0x100fe200080108ab */
[----:B------:R-:W-:Y:S01]  /*9700*/  FFMA.FTZ R67, R67, UR13, -R171 ;  /* 0x0000000d43437c23 */ /* 0x000fe200080108ab */
[----:B------:R-:W1:Y:S01]  /*9710*/  LDSM.16.MT88.4 R20, [R50] ;  /* 0x000000003214783b */ /* 0x000e620000004200 */
[C---:B------:R-:W-:Y:S01]  /*9720*/  FSETP.NEU.FTZ.AND P1, PT, R218.reuse, -INF , PT ;  /* 0xff800000da00780b */ /* 0x040fe20003f3d000 */
[----:B------:R-:W-:Y:S01]  /*9730*/  FMUL.FTZ R49, R218, UR13 ;  /* 0x0000000dda317c20 */ /* 0x000fe20008410000 */
[----:B------:R-:W-:Y:S01]  /*9740*/  FFMA.FTZ R170, R170, UR13, -R61 ;  /* 0x0000000daaaa7c23 */ /* 0x000fe2000801083d */
[----:B---3--:R-:W3:Y:S01]  /*9750*/  LDSM.16.MT88.4 R12, [R50+0x1000] ;  /* 0x00100000320c783b */ /* 0x008ee20000004200 */
[----:B------:R-:W-:Y:S01]  /*9760*/  FSEL R63, R218, RZ, P1 ;  /* 0x000000ffda3f7208 */ /* 0x000fe20000800000 */
[----:B------:R-:W-:Y:S01]  /*9770*/  MUFU.EX2 R36, R36 ;  /* 0x0000002400247308 */ /* 0x000fe20000000800 */
[----:B------:R-:W-:Y:S01]  /*9780*/  FSEL R49, R49, RZ, P1 ;  /* 0x000000ff31317208 */ /* 0x000fe20000800000 */
[----:B------:R-:W-:Y:S01]  /*9790*/  LDSM.16.MT88.4 R8, [R50+0x2000] ;  /* 0x002000003208783b */ /* 0x000fe20000004200 */
[-C--:B-----5:R-:W-:Y:S01]  /*97a0*/  FMUL.FTZ R162, R162, R43.reuse ;  /* 0x0000002ba2a27220 */ /* 0x0a0fe20000410000 */
[----:B------:R-:W-:Y:S01]  /*97b0*/  FADD.FTZ R63, R168, -R63 ;  /* 0x8000003fa83f7221 */ /* 0x000fe20000010000 */
[-C--:B------:R-:W-:Y:S01]  /*97c0*/  FMUL.FTZ R163, R163, R43.reuse ;  /* 0x0000002ba3a37220 */ /* 0x080fe20000410000 */
[--C-:B------:R-:W-:Y:S01]  /*97d0*/  FFMA.FTZ R48, R189, UR13, -R49.reuse ;  /* 0x0000000dbd307c23 */ /* 0x100fe20008010831 */
[--C-:B------:R-:W-:Y:S01]  /*97e0*/  FFMA.FTZ R51, R191, UR13, -R49.reuse ;  /* 0x0000000dbf337c23 */ /* 0x100fe20008010831 */
[----:B------:R-:W5:Y:S01]  /*97f0*/  MUFU.EX2 R35, R35 ;  /* 0x0000002300237308 */ /* 0x000f620000000800 */
[--C-:B------:R-:W-:Y:S01]  /*9800*/  FFMA.FTZ R52, R52, UR13, -R49.reuse ;  /* 0x0000000d34347c23 */ /* 0x100fe20008010831 */
[----:B------:R-:W-:Y:S01]  /*9810*/  FFMA.FTZ R55, R55, UR13, -R49 ;  /* 0x0000000d37377c23 */ /* 0x000fe20008010831 */
[----:B------:R-:W-:Y:S01]  /*9820*/  FMUL.FTZ R165, R63, UR13 ;  /* 0x0000000d3fa57c20 */ /* 0x000fe20008410000 */
[----:B----4-:R-:W-:Y:S01]  /*9830*/  FMNMX.FTZ R217, R217, R4, !PT ;  /* 0x00000004d9d97209 */ /* 0x010fe20007810000 */
[-C--:B------:R-:W-:Y:S01]  /*9840*/  FMUL.FTZ R154, R154, R43.reuse ;  /* 0x0000002b9a9a7220 */ /* 0x080fe20000410000 */
[----:B------:R-:W4:Y:S01]  /*9850*/  LDSM.16.MT88.4 R4, [R222+0xb000] ;  /* 0x00b00000de04783b */ /* 0x000f220000004200 */
[----:B--2---:R-:W-:Y:S01]  /*9860*/  F2FP.BF16.F32.PACK_AB R28, R37, R40 ;  /* 0x00000028251c723e */ /* 0x004fe200000010ff */
[----:B------:R-:W-:Y:S01]  /*9870*/  MUFU.EX2 R34, R34 ;  /* 0x0000002200227308 */ /* 0x000fe20000000800 */
[C---:B------:R-:W-:Y:S01]  /*9880*/  FSETP.NEU.FTZ.AND P0, PT, R217.reuse, -INF , PT ;  /* 0xff800000d900780b */ /* 0x040fe20003f1d000 */
[----:B------:R-:W-:Y:S01]  /*9890*/  FMUL.FTZ R53, R217, UR13 ;  /* 0x0000000dd9357c20 */ /* 0x000fe20008410000 */
[-C--:B------:R-:W-:Y:S01]  /*98a0*/  FMUL.FTZ R155, R155, R43.reuse ;  /* 0x0000002b9b9b7220 */ /* 0x080fe20000410000 */
[-C--:B------:R-:W-:Y:S01]  /*98b0*/  FMUL.FTZ R142, R142, R43.reuse ;  /* 0x0000002b8e8e7220 */ /* 0x080fe20000410000 */
[----:B------:R-:W-:Y:S01]  /*98c0*/  FSEL R64, R217, RZ, P0 ;  /* 0x000000ffd9407208 */ /* 0x000fe20000000000 */
[-C--:B------:R-:W-:Y:S01]  /*98d0*/  FMUL.FTZ R143, R143, R43.reuse ;  /* 0x0000002b8f8f7220 */ /* 0x080fe20000410000 */
[----:B------:R-:W-:Y:S01]  /*98e0*/  FSEL R53, R53, RZ, P0 ;  /* 0x000000ff35357208 */ /* 0x000fe20000000000 */
[----:B------:R-:W2:Y:S01]  /*98f0*/  MUFU.EX2 R33, R33 ;  /* 0x0000002100217308 */ /* 0x000ea20000000800 */
[----:B-----5:R-:W-:Y:S01]  /*9900*/  F2FP.BF16.F32.PACK_AB R30, R35, R36 ;  /* 0x00000024231e723e */ /* 0x020fe200000010ff */
[----:B------:R-:W-:Y:S01]  /*9910*/  FADD.FTZ R64, R167, -R64 ;  /* 0x80000040a7407221 */ /* 0x000fe20000010000 */
[-C--:B------:R-:W-:Y:S01]  /*9920*/  FMUL.FTZ R138, R138, R43.reuse ;  /* 0x0000002b8a8a7220 */ /* 0x080fe20000410000 */
[--C-:B------:R-:W-:Y:S01]  /*9930*/  FFMA.FTZ R57, R183, UR13, -R53.reuse ;  /* 0x0000000db7397c23 */ /* 0x100fe20008010835 */
[--C-:B------:R-:W-:Y:S01]  /*9940*/  FFMA.FTZ R58, R56, UR13, -R53.reuse ;  /* 0x0000000d383a7c23 */ /* 0x100fe20008010835 */
[----:B------:R-:W-:Y:S01]  /*9950*/  FMUL.FTZ R65, R64, UR13 ;  /* 0x0000000d40417c20 */ /* 0x000fe20008410000 */
[--C-:B------:R-:W-:Y:S01]  /*9960*/  FFMA.FTZ R185, R185, UR13, -R53.reuse ;  /* 0x0000000db9b97c23 */ /* 0x100fe20008010835 */
[----:B------:R-:W-:Y:S01]  /*9970*/  MUFU.EX2 R32, R32 ;  /* 0x0000002000207308 */ /* 0x000fe20000000800 */
[----:B------:R-:W-:Y:S01]  /*9980*/  FFMA.FTZ R187, R187, UR13, -R53 ;  /* 0x0000000dbbbb7c23 */ /* 0x000fe20008010835 */
[-C--:B------:R-:W-:Y:S01]  /*9990*/  FMUL.FTZ R139, R139, R43.reuse ;  /* 0x0000002b8b8b7220 */ /* 0x080fe20000410000 */
[-C--:B------:R-:W-:Y:S01]  /*99a0*/  FMUL.FTZ R126, R126, R43.reuse ;  /* 0x0000002b7e7e7220 */ /* 0x080fe20000410000 */
[-C--:B------:R-:W-:Y:S01]  /*99b0*/  FMUL.FTZ R127, R127, R43.reuse ;  /* 0x0000002b7f7f7220 */ /* 0x080fe20000410000 */
[-C--:B------:R-:W-:Y:S01]  /*99c0*/  FMUL.FTZ R122, R122, R43.reuse ;  /* 0x0000002b7a7a7220 */ /* 0x080fe20000410000 */
[-C--:B------:R-:W-:Y:S01]  /*99d0*/  FMUL.FTZ R123, R123, R43.reuse ;  /* 0x0000002b7b7b7220 */ /* 0x080fe20000410000 */
[-C--:B------:R-:W-:Y:S01]  /*99e0*/  FMUL.FTZ R110, R110, R43.reuse ;  /* 0x0000002b6e6e7220 */ /* 0x080fe20000410000 */
[----:B------:R-:W5:Y:S01]  /*99f0*/  MUFU.EX2 R41, R41 ;  /* 0x0000002900297308 */ /* 0x000f620000000800 */
        /* <DEDUP_REMOVED lines=13> */
[----:B------:R-:W-:Y:S01]  /*9ad0*/  FFMA.FTZ R167, R175, UR13, -R171 ;  /* 0x0000000dafa77c23 */ /* 0x000fe200080108ab */
[----:B------:R-:W-:Y:S01]  /*9ae0*/  FFMA.FTZ R175, R188, UR13, -R61 ;  /* 0x0000000dbcaf7c23 */ /* 0x000fe2000801083d */
[----:B------:R-:W-:Y:S01]  /*9af0*/  MUFU.EX2 R48, R48 ;  /* 0x0000003000307308 */ /* 0x000fe20000000800 */
[----:B-----5:R-:W-:Y:S01]  /*9b00*/  F2FP.BF16.F32.PACK_AB R31, R41, R32 ;  /* 0x00000020291f723e */ /* 0x020fe200000010ff */
[----:B------:R-:W-:Y:S01]  /*9b10*/  FFMA.FTZ R168, R181, UR13, -R171 ;  /* 0x0000000db5a87c23 */ /* 0x000fe200080108ab */
[----:B------:R-:W-:Y:S01]  /*9b20*/  FFMA.FTZ R188, R250, UR13, -R61 ;  /* 0x0000000dfabc7c23 */ /* 0x000fe2000801083d */
        /* <DEDUP_REMOVED lines=34> */
[----:B------:R-:W-:Y:S01]  /*9d50*/  FFMA.FTZ R202, R246, UR13, -R53 ;  /* 0x0000000df6ca7c23 */ /* 0x000fe20008010835 */
[----:B------:R-:W-:Y:S01]  /*9d60*/  FFMA.FTZ R189, R234, UR13, -R171 ;  /* 0x0000000deabd7c23 */ /* 0x000fe200080108ab */
[----:B------:R2:W-:Y:S01]  /*9d70*/  MUFU.EX2 R56, R185 ;  /* 0x000000b900387308 */ /* 0x0005e20000000800 */
        /* <DEDUP_REMOVED lines=8> */
[--C-:B------:R-:W-:Y:S01]  /*9e00*/  FFMA.FTZ R182, R182, UR13, -R53.reuse ;  /* 0x0000000db6b67c23 */ /* 0x100fe20008010835 */
[----:B------:R-:W-:Y:S01]  /*9e10*/  FFMA.FTZ R199, R180, UR13, -R53 ;  /* 0x0000000db4c77c23 */ /* 0x000fe20008010835 */
[----:B------:R-:W-:Y:S01]  /*9e20*/  FFMA.FTZ R40, R243, R44, R40 ;  /* 0x0000002cf3287223 */ /* 0x000fe20000010028 */
[C---:B-1----:R-:W-:Y:S01]  /*9e30*/  HMMA.16816.F32.BF16 R140, R28.reuse, R20, R140 ;  /* 0x000000141c8c723c */ /* 0x042fe2000004188c */
[----:B------:R-:W-:Y:S01]  /*9e40*/  FFMA.FTZ R34, R241, R43, R34 ;  /* 0x0000002bf1227223 */ /* 0x000fe20000010022 */
[--C-:B------:R-:W-:Y:S01]  /*9e50*/  FFMA.FTZ R60, R60, UR13, -R61.reuse ;  /* 0x0000000d3c3c7c23 */ /* 0x100fe2000801083d */
[----:B------:R-:W-:Y:S01]  /*9e60*/  FFMA.FTZ R59, R59, UR13, -R61 ;  /* 0x0000000d3b3b7c23 */ /* 0x000fe2000801083d */
[----:B------:R1:W-:Y:S01]  /*9e70*/  MUFU.EX2 R63, R187 ;  /* 0x000000bb003f7308 */ /* 0x0003e20000000800 */
[----:B--2---:R-:W-:Y:S01]  /*9e80*/  FFMA.FTZ R185, R212, UR13, -R49 ;  /* 0x0000000dd4b97c23 */ /* 0x004fe20008010831 */
[----:B------:R-:W-:Y:S01]  /*9e90*/  FFMA.FTZ R212, R240, UR13, -R171 ;  /* 0x0000000df0d47c23 */ /* 0x000fe200080108ab */
[----:B------:R-:W-:Y:S01]  /*9ea0*/  FADD.FTZ R37, R37, R40 ;  /* 0x0000002825257221 */ /* 0x000fe20000010000 */
[C---:B------:R-:W-:Y:S01]  /*9eb0*/  HMMA.16816.F32.BF16 R136, R28.reuse, R22, R136 ;  /* 0x000000161c88723c */ /* 0x040fe20000041888 */
[----:B------:R-:W-:Y:S01]  /*9ec0*/  FADD.FTZ R33, R33, R34 ;  /* 0x0000002221217221 */ /* 0x000fe20000010000 */
[----:B------:R-:W-:Y:S01]  /*9ed0*/  FFMA.FTZ R176, R176, UR13, -R49 ;  /* 0x0000000db0b07c23 */ /* 0x000fe20008010831 */
[----:B------:R-:W-:Y:S01]  /*9ee0*/  FADD.FTZ R36, R36, R37 ;  /* 0x0000002524247221 */ /* 0x000fe20000010000 */
[----:B------:R-:W2:Y:S01]  /*9ef0*/  MUFU.EX2 R64, R165 ;  /* 0x000000a500407308 */ /* 0x000ea20000000800 */
[----:B------:R-:W-:Y:S01]  /*9f00*/  FADD.FTZ R32, R32, R33 ;  /* 0x0000002120207221 */ /* 0x000fe20000010000 */
[--C-:B------:R-:W-:Y:S01]  /*9f10*/  FFMA.FTZ R39, R39, UR13, -R49.reuse ;  /* 0x0000000d27277c23 */ /* 0x100fe20008010831 */
[----:B------:R-:W-:Y:S01]  /*9f20*/  FFMA.FTZ R46, R46, UR13, -R49 ;  /* 0x0000000d2e2e7c23 */ /* 0x000fe20008010831 */
[C---:B------:R-:W-:Y:S01]  /*9f30*/  HMMA.16816.F32.BF16 R124, R28.reuse, R16, R124 ;  /* 0x000000101c7c723c */ /* 0x040fe2000004187c */
[--C-:B------:R-:W-:Y:S01]  /*9f40*/  FFMA.FTZ R42, R42, UR13, -R53.reuse ;  /* 0x0000000d2a2a7c23 */ /* 0x100fe20008010835 */
[--C-:B------:R-:W-:Y:S01]  /*9f50*/  FFMA.FTZ R47, R47, UR13, -R53.reuse ;  /* 0x0000000d2f2f7c23 */ /* 0x100fe20008010835 */
[----:B------:R-:W-:Y:S01]  /*9f60*/  FFMA.FTZ R38, R38, UR13, -R53 ;  /* 0x0000000d26267c23 */ /* 0x000fe20008010835 */
[----:B------:R-:W5:Y:S01]  /*9f70*/  MUFU.EX2 R65, R65 ;  /* 0x0000004100417308 */ /* 0x000f620000000800 */
[----:B-1----:R-:W-:Y:S01]  /*9f80*/  FFMA.FTZ R187, R242, UR13, -R171 ;  /* 0x0000000df2bb7c23 */ /* 0x002fe200080108ab */
[----:B------:R-:W-:Y:S01]  /*9f90*/  FFMA.FTZ R45, R45, UR13, -R53 ;  /* 0x0000000d2d2d7c23 */ /* 0x000fe20008010835 */
[----:B------:R-:W-:Y:S01]  /*9fa0*/  FADD.FTZ R36, R35, R36 ;  /* 0x0000002423247221 */ /* 0x000fe20000010000 */
[----:B------:R-:W-:Y:S01]  /*9fb0*/  HMMA.16816.F32.BF16 R120, R28, R18, R120 ;  /* 0x000000121c78723c */ /* 0x000fe20000041878 */
[----:B------:R-:W-:-:S03]  /*9fc0*/  FADD.FTZ R41, R41, R32 ;  /* 0x0000002029297221 */ /* 0x000fc60000010000 */
        /* <DEDUP_REMOVED lines=8> */
[-C--:B------:R-:W-:Y:S01]  /*a050*/  FMUL.FTZ R132, R132, R64.reuse ;  /* 0x0000004084847220 */ /* 0x080fe20000410000 */
[-C--:B-----5:R-:W-:Y:S01]  /*a060*/  FMUL.FTZ R158, R158, R65.reuse ;  /* 0x000000419e9e7220 */ /* 0x0a0fe20000410000 */
        /* <DEDUP_REMOVED lines=10> */
[C---:B----4-:R-:W-:Y:S01]  /*a110*/  HMMA.16816.F32.BF16 R72, R28.reuse, R4, R72 ;  /* 0x000000041c48723c */ /* 0x050fe20000041848 */
        /* <DEDUP_REMOVED lines=41> */
[----:B------:R-:W1:Y:S01]  /*a3b0*/  MUFU.EX2 R166, R166 ;  /* 0x000000a600a67308 */ /* 0x000e620000000800 */
[----:B------:R-:W-:Y:S01]  /*a3c0*/  FFMA.FTZ R179, R248, UR13, -R49 ;  /* 0x0000000df8b37c23 */ /* 0x000fe20008010831 */
[----:B------:R-:W-:Y:S01]  /*a3d0*/  FFMA.FTZ R48, R237, R64, R48 ;  /* 0x00000040ed307223 */ /* 0x000fe20000010030 */
[----:B------:R-:W-:Y:S01]  /*a3e0*/  FFMA.FTZ R57, R236, R65, R57 ;  /* 0x00000041ec397223 */ /* 0x000fe20000010039 */
[----:B------:R-:W-:Y:S01]  /*a3f0*/  FFMA.FTZ R171, R66, UR13, -R61 ;  /* 0x0000000d42ab7c23 */ /* 0x000fe2000801083d */
[----:B------:R-:W-:Y:S01]  /*a400*/  HMMA.16816.F32.BF16 R148, R28, R26, R148 ;  /* 0x0000001a1c94723c */ /* 0x000fe20000041894 */
[----:B------:R-:W2:Y:S01]  /*a410*/  LDSM.16.MT88.4 R24, [R222+0x9400] ;  /* 0x00940000de18783b */ /* 0x000ea20000004200 */
[----:B------:R-:W-:Y:S01]  /*a420*/  FADD.FTZ R51, R51, R48 ;  /* 0x0000003033337221 */ /* 0x000fe20000010000 */
[----:B------:R-:W-:Y:S01]  /*a430*/  MUFU.EX2 R173, R173 ;  /* 0x000000ad00ad7308 */ /* 0x000fe20000000800 */
[----:B------:R-:W-:Y:S01]  /*a440*/  FADD.FTZ R57, R56, R57 ;  /* 0x0000003938397221 */ /* 0x000fe20000010000 */
[----:B------:R-:W-:Y:S01]  /*a450*/  FFMA.FTZ R61, R54, UR13, -R49 ;  /* 0x0000000d363d7c23 */ /* 0x000fe20008010831 */
[----:B------:R-:W-:-:S02]  /*a460*/  FADD.FTZ R52, R52, R51 ;  /* 0x0000003334347221 */ /* 0x000fc40000010000 */
[----:B------:R-:W-:Y:S01]  /*a470*/  HMMA.16816.F32.BF16 R144, R28, R20, R144 ;  /* 0x000000141c90723c */ /* 0x000fe20000041890 */
[----:B------:R-:W-:Y:S01]  /*a480*/  FADD.FTZ R58, R58, R57 ;  /* 0x000000393a3a7221 */ /* 0x000fe20000010000 */
[----:B------:R-:W-:Y:S01]  /*a490*/  FADD.FTZ R52, R55, R52 ;  /* 0x0000003437347221 */ /* 0x000fe20000010000 */
[----:B------:R-:W-:Y:S02]  /*a4a0*/  MUFU.EX2 R168, R168 ;  /* 0x000000a800a87308 */ /* 0x000fe40000000800 */
[----:B------:R-:W-:-:S03]  /*a4b0*/  FADD.FTZ R58, R63, R58 ;  /* 0x0000003a3f3a7221 */ /* 0x000fc60000010000 */
[C---:B------:R-:W-:Y:S01]  /*a4c0*/  HMMA.16816.F32.BF16 R132, R28.reuse, R22, R132 ;  /* 0x000000161c84723c */ /* 0x040fe20000041884 */
[----:B------:R-:W3:Y:S02]  /*a4d0*/  LDSM.16.MT88.4 R20, [R50+0x400] ;  /* 0x000400003214783b */ /* 0x000ee40000004200 */
[----:B------:R-:W-:Y:S05]  /*a4e0*/  MUFU.EX2 R178, R178 ;  /* 0x000000b200b27308 */ /* 0x000fea0000000800 */
[C---:B------:R-:W-:Y:S03]  /*a4f0*/  HMMA.16816.F32.BF16 R128, R28.reuse, R16, R128 ;  /* 0x000000101c80723c */ /* 0x040fe60000041880 */
[----:B------:R-:W4:Y:S05]  /*a500*/  MUFU.EX2 R175, R175 ;  /* 0x000000af00af7308 */ /* 0x000f2a0000000800 */
[C---:B------:R-:W-:Y:S01]  /*a510*/  HMMA.16816.F32.BF16 R116, R28.reuse, R18, R116 ;  /* 0x000000121c74723c */ /* 0x040fe20000041874 */
[----:B------:R-:W5:Y:S02]  /*a520*/  LDSM.16.MT88.4 R16, [R222+0xa400] ;  /* 0x00a40000de10783b */ /* 0x000f640000004200 */
[----:B------:R-:W-:Y:S05]  /*a530*/  MUFU.EX2 R177, R177 ;  /* 0x000000b100b17308 */ /* 0x000fea0000000800 */
[C---:B------:R-:W-:Y:S03]  /*a540*/  HMMA.16816.F32.BF16 R112, R28.reuse, R12, R112 ;  /* 0x0000000c1c70723c */ /* 0x040fe60000041870 */
[----:B------:R-:W2:Y:S05]  /*a550*/  MUFU.EX2 R188, R188 ;  /* 0x000000bc00bc7308 */ /* 0x000eaa0000000800 */
[C---:B------:R-:W-:Y:S01]  /*a560*/  HMMA.16816.F32.BF16 R100, R28.reuse, R14, R100 ;  /* 0x0000000e1c64723c */ /* 0x040fe20000041864 */
[----:B------:R-:W5:Y:S02]  /*a570*/  LDSM.16.MT88.4 R12, [R50+0x1400] ;  /* 0x00140000320c783b */ /* 0x000f640000004200 */
[----:B------:R-:W-:Y:S05]  /*a580*/  MUFU.EX2 R165, R165 ;  /* 0x000000a500a57308 */ /* 0x000fea0000000800 */
[C---:B------:R-:W-:Y:S03]  /*a590*/  HMMA.16816.F32.BF16 R68, R28.reuse, R4, R68 ;  /* 0x000000041c44723c */ /* 0x040fe60000041844 */
[----:B------:R-:W5:Y:S05]  /*a5a0*/  MUFU.EX2 R190, R190 ;  /* 0x000000be00be7308 */ /* 0x000f6a0000000800 */
[C---:B------:R-:W-:Y:S01]  /*a5b0*/  HMMA.16816.F32.BF16 R80, R28.reuse, R6, R80 ;  /* 0x000000061c50723c */ /* 0x040fe20000041850 */
[----:B------:R-:W-:Y:S02]  /*a5c0*/  LDSM.16.MT88.4 R4, [R50+0x2400] ;  /* 0x002400003204783b */ /* 0x000fe40000004200 */
[----:B------:R-:W-:Y:S05]  /*a5d0*/  MUFU.EX2 R179, R179 ;  /* 0x000000b300b37308 */ /* 0x000fea0000000800 */
[C---:B------:R-:W-:Y:S03]  /*a5e0*/  HMMA.16816.F32.BF16 R84, R28.reuse, R8, R84 ;  /* 0x000000081c54723c */ /* 0x040fe60000041854 */
[----:B------:R-:W-:Y:S05]  /*a5f0*/  MUFU.EX2 R194, R194 ;  /* 0x000000c200c27308 */ /* 0x000fea0000000800 */
[----:B------:R-:W-:Y:S01]  /*a600*/  HMMA.16816.F32.BF16 R96, R28, R10, R96 ;  /* 0x0000000a1c60723c */ /* 0x000fe20000041860 */
[----:B------:R-:W5:Y:S01]  /*a610*/  LDSM.16.MT88.4 R8, [R222+0xb400] ;  /* 0x00b40000de08783b */ /* 0x000f620000004200 */
[----:B-1----:R-:W-:Y:S01]  /*a620*/  F2FP.BF16.F32.PACK_AB R28, R166, R167 ;  /* 0x000000a7a61c723e */ /* 0x002fe200000010ff */
[----:B------:R-:W-:Y:S01]  /*a630*/  MUFU.EX2 R181, R181 ;  /* 0x000000b500b57308 */ /* 0x000fe20000000800 */
[----:B----4-:R-:W-:Y:S01]  /*a640*/  F2FP.BF16.F32.PACK_AB R29, R175, R178 ;  /* 0x000000b2af1d723e */ /* 0x010fe200000010ff */
[----:B------:R-:W-:Y:S01]  /*a650*/  FADD.FTZ R167, R167, R36 ;  /* 0x00000024a7a77221 */ /* 0x000fe20000010000 */
[----:B------:R-:W-:Y:S01]  /*a660*/  F2FP.BF16.F32.PACK_AB R30, R168, R173 ;  /* 0x000000ada81e723e */ /* 0x000fe200000010ff */
[----:B------:R-:W-:Y:S01]  /*a670*/  FADD.FTZ R178, R178, R41 ;  /* 0x00000029b2b27221 */ /* 0x000fe20000010000 */
[----:B--2---:R-:W-:Y:S01]  /*a680*/  F2FP.BF16.F32.PACK_AB R31, R188, R177 ;  /* 0x000000b1bc1f723e */ /* 0x004fe200000010ff */
        /* <DEDUP_REMOVED lines=11> */
[C---:B------:R-:W-:Y:S04]  /*a740*/  HMMA.16816.F32.BF16 R152, R28.reuse, R26, R152 ;  /* 0x0000001a1c98723c */ /* 0x040fe80000041898 */
[----:B------:R-:W2:Y:S04]  /*a750*/  MUFU.EX2 R202, R202 ;  /* 0x000000ca00ca7308 */ /* 0x000ea80000000800 */
[C---:B---3--:R-:W-:Y:S04]  /*a760*/  HMMA.16816.F32.BF16 R140, R28.reuse, R20, R140 ;  /* 0x000000141c8c723c */ /* 0x048fe8000004188c */
[----:B------:R-:W-:Y:S04]  /*a770*/  MUFU.EX2 R187, R187 ;  /* 0x000000bb00bb7308 */ /* 0x000fe80000000800 */
[C---:B------:R-:W-:Y:S04]  /*a780*/  HMMA.16816.F32.BF16 R136, R28.reuse, R22, R136 ;  /* 0x000000161c88723c */ /* 0x040fe80000041888 */
[----:B------:R-:W3:Y:S04]  /*a790*/  MUFU.EX2 R212, R212 ;  /* 0x000000d400d47308 */ /* 0x000ee80000000800 */
[C---:B-----5:R-:W-:Y:S04]  /*a7a0*/  HMMA.16816.F32.BF16 R124, R28.reuse, R16, R124 ;  /* 0x000000101c7c723c */ /* 0x060fe8000004187c */
        /* <DEDUP_REMOVED lines=20> */
[----:B--2---:R-:W-:Y:S01]  /*a8f0*/  F2FP.BF16.F32.PACK_AB R31, R202, R183 ;  /* 0x000000b7ca1f723e */ /* 0x004fe200000010ff */
        /* <DEDUP_REMOVED lines=11> */
[----:B------:R-:W2:Y:S05]  /*a9b0*/  LDSM.16.MT88.4 R24, [R222+0x9800] ;  /* 0x00980000de18783b */ /* 0x000eaa0000004200 */
        /* <DEDUP_REMOVED lines=25> */
[----:B---3--:R-:W-:Y:S01]  /*ab50*/  F2FP.BF16.F32.PACK_AB R28, R212, R187 ;  /* 0x000000bbd41c723e */ /* 0x008fe200000010ff */
[----:B------:R-:W-:Y:S01]  /*ab60*/  FADD.FTZ R187, R187, R168 ;  /* 0x000000a8bbbb7221 */ /* 0x000fe20000010000 */
[----:B----4-:R-:W-:Y:S01]  /*ab70*/  F2FP.BF16.F32.PACK_AB R29, R208, R191 ;  /* 0x000000bfd01d723e */ /* 0x010fe200000010ff */
        /* <DEDUP_REMOVED lines=9> */
[----:B--2---:R-:W-:Y:S01]  /*ac10*/  HMMA.16816.F32.BF16 R160, R28, R24, R160 ;  /* 0x000000181ca0723c */ /* 0x004fe200000418a0 */
        /* <DEDUP_REMOVED lines=106> */
[----:B------:R-:W-:-:S03]  /*b2c0*/  IADD3 R20, PT, PT, R223, R164, RZ ;  /* 0x000000a4df147210 */ /* 0x000fc60007ffe0ff */
        /* <DEDUP_REMOVED lines=17> */
[----:B------:R-:W-:Y:S01]  /*b3e0*/  LEA.HI.X R7, R4, R228, R5, 0x1, P0 ;  /* 0x000000e404077211 */ /* 0x000fe200000f0c05 */
[----:B------:R-:W1:Y:S02]  /*b3f0*/  LDCU UR4, c[0x0][0x50c] ;  /* 0x0000a180ff0477ac */ /* 0x000e640008000800 */
        /* <DEDUP_REMOVED lines=36> */
[----:B--2---:R-:W2:Y:S04]  /*b640*/  LDSM.16.M88.4 R8, [R235+0x6c00] ;  /* 0x006c0000eb08783b */ /* 0x004ea80000000200 */
[----:B------:R-:W2:Y:S04]  /*b650*/  LDSM.16.M88.4 R172, [R223] ;  /* 0x00000000dfac783b */ /* 0x000ea80000000200 */
[----:B------:R-:W-:Y:S04]  /*b660*/  LDSM.16.M88.4 R168, [R21+0x6000] ;  /* 0x0060000015a8783b */ /* 0x000fe80000000200 */
[----:B---3--:R-:W3:Y:S04]  /*b670*/  LDSM.16.M88.4 R4, [R20+0x1000] ;  /* 0x001000001404783b */ /* 0x008ee80000000200 */
[----:B------:R-:W3:Y:S04]  /*b680*/  LDSM.16.M88.4 R36, [R21+0x6400] ;  /* 0x006400001524783b */ /* 0x000ee80000000200 */
[----:B------:R-:W3:Y:S04]  /*b690*/  LDSM.16.M88.4 R28, [R21+0x6800] ;  /* 0x00680000151c783b */ /* 0x000ee80000000200 */
[----:B------:R-:W3:Y:S04]  /*b6a0*/  LDSM.16.M88.4 R16, [R21+0x6c00] ;  /* 0x006c00001510783b */ /* 0x000ee80000000200 */
[----:B------:R-:W3:Y:S01]  /*b6b0*/  LDSM.16.M88.4 R12, [R20] ;  /* 0x00000000140c783b */ /* 0x000ee20000000200 */
        /* <DEDUP_REMOVED lines=9> */
[C---:B--2---:R-:W-:Y:S08]  /*b750*/  HMMA.16816.F32.BF16 R44, R40.reuse, R8, RZ ;  /* 0x00000008282c723c */ /* 0x044ff000000418ff */
        /* <DEDUP_REMOVED lines=20> */
[----:B------:R-:W-:-:S07]  /*b8a0*/  IMAD.MOV.U32 R4, RZ, RZ, 0x20 ;  /* 0x00000020ff047424 */ /* 0x000fce00078e00ff */
[C---:B------:R-:W-:Y:S01]  /*b8b0*/  HMMA.16816.F32.BF16 R184, R12.reuse, R28, R184 ;  /* 0x0000001c0cb8723c */ /* 0x040fe200000418b8 */
[----:B------:R-:W-:Y:S02]  /*b8c0*/  SEL R28, R4, 0xffffffe0, !P6 ;  /* 0xffffffe0041c7807 */ /* 0x000fe40007000000 */
[----:B------:R-:W2:Y:S03]  /*b8d0*/  LDSM.16.M88.4 R4, [R223+0x3000] ;  /* 0x00300000df04783b */ /* 0x000ea60000000200 */
[C-C-:B------:R-:W-:Y:S02]  /*b8e0*/  IMAD.IADD R232, R28.reuse, 0x1, R235.reuse ;  /* 0x000000011ce87824 */ /* 0x140fe400078e02eb */
[C-C-:B------:R-:W-:Y:S01]  /*b8f0*/  IMAD.IADD R29, R223.reuse, 0x1, R28.reuse ;  /* 0x00000001df1d7824 */ /* 0x140fe200078e021c */
[----:B------:R-:W-:Y:S01]  /*b900*/  HMMA.16816.F32.BF16 R24, R12, R168, R24 ;  /* 0x000000a80c18723c */ /* 0x000fe20000041818 */
[----:B------:R-:W-:Y:S01]  /*b910*/  IMAD.IADD R234, R28, 0x1, R235 ;  /* 0x000000011cea7824 */ /* 0x000fe200078e02eb */
[----:B------:R-:W-:Y:S01]  /*b920*/  LDSM.16.M88.4 R212, [R232+0x7000] ;  /* 0x00700000e8d4783b */ /* 0x000fe20000000200 */
[----:B------:R-:W-:-:S03]  /*b930*/  IMAD.IADD R240, R223, 0x1, R28 ;  /* 0x00000001dff07824 */ /* 0x000fc600078e021c */
[----:B------:R-:W3:Y:S02]  /*b940*/  LDSM.16.M88.4 R20, [R29+0x2000] ;  /* 0x002000001d14783b */ /* 0x000ee40000000200 */
[C---:B------:R-:W-:Y:S02]  /*b950*/  HMMA.16816.F32.BF16 R64, R12.reuse, R170, R64 ;  /* 0x000000aa0c40723c */ /* 0x040fe40000041840 */
[----:B------:R-:W4:Y:S06]  /*b960*/  LDSM.16.M88.4 R168, [R29+0x3000] ;  /* 0x003000001da8783b */ /* 0x000f2c0000000200 */
[C---:B------:R-:W-:Y:S08]  /*b970*/  HMMA.16816.F32.BF16 R192, R12.reuse, R36, R192 ;  /* 0x000000240cc0723c */ /* 0x040ff000000418c0 */
[C---:B------:R-:W-:Y:S08]  /*b980*/  HMMA.16816.F32.BF16 R176, R12.reuse, R16, R176 ;  /* 0x000000100cb0723c */ /* 0x040ff000000418b0 */
[C---:B------:R-:W-:Y:S01]  /*b990*/  HMMA.16816.F32.BF16 R188, R12.reuse, R38, R188 ;  /* 0x000000260cbc723c */ /* 0x040fe200000418bc */
[----:B------:R-:W-:Y:S07]  /*b9a0*/  LDSM.16.M88.4 R36, [R235+0x8000] ;  /* 0x00800000eb24783b */ /* 0x000fee0000000200 */
[----:B------:R-:W-:Y:S01]  /*b9b0*/  HMMA.16816.F32.BF16 R172, R12, R18, R172 ;  /* 0x000000120cac723c */ /* 0x000fe200000418ac */
[----:B------:R-:W5:Y:S07]  /*b9c0*/  LDSM.16.M88.4 R16, [R223+0x4000] ;  /* 0x00400000df10783b */ /* 0x000f6e0000000200 */
[----:B-1----:R-:W-:Y:S08]  /*b9d0*/  HMMA.16816.F32.BF16 R24, R208, R8, R24 ;  /* 0x00000008d018723c */ /* 0x002ff00000041818 */
[----:B------:R-:W-:Y:S01]  /*b9e0*/  HMMA.16816.F32.BF16 R180, R12, R30, R180 ;  /* 0x0000001e0cb4723c */ /* 0x000fe200000418b4 */
[----:B------:R-:W1:Y:S04]  /*b9f0*/  LDSM.16.M88.4 R12, [R223+0x5000] ;  /* 0x00500000df0c783b */ /* 0x000e680000000200 */
[----:B------:R-:W-:Y:S03]  /*ba00*/  LDSM.16.M88.4 R28, [R234+0x8000] ;  /* 0x00800000ea1c783b */ /* 0x000fe60000000200 */
[C---:B--2---:R-:W-:Y:S08]  /*ba10*/  HMMA.16816.F32.BF16 R32, R4.reuse, R8, R32 ;  /* 0x000000080420723c */ /* 0x044ff00000041820 */
[-C--:B------:R-:W-:Y:S08]  /*ba20*/  HMMA.16816.F32.BF16 R164, R4, R10.reuse, R164 ;  /* 0x0000000a04a4723c */ /* 0x080ff000000418a4 */
[----:B------:R-:W-:Y:S01]  /*ba30*/  HMMA.16816.F32.BF16 R64, R208, R10, R64 ;  /* 0x0000000ad040723c */ /* 0x000fe20000041840 */
[----:B------:R-:W2:Y:S07]  /*ba40*/  LDSM.16.M88.4 R8, [R240+0x4000] ;  /* 0x00400000f008783b */ /* 0x000eae0000000200 */
[----:B---3--:R-:W-:Y:S08]  /*ba50*/  HMMA.16816.F32.BF16 R24, R20, R212, R24 ;  /* 0x000000d41418723c */ /* 0x008ff00000041818 */
[C---:B------:R-:W-:Y:S08]  /*ba60*/  HMMA.16816.F32.BF16 R60, R4.reuse, R204, R60 ;  /* 0x000000cc043c723c */ /* 0x040ff0000004183c */
[C---:B------:R-:W-:Y:S08]  /*ba70*/  HMMA.16816.F32.BF16 R52, R4.reuse, R200, R52 ;  /* 0x000000c80434723c */ /* 0x040ff00000041834 */
[C---:B------:R-:W-:Y:S08]  /*ba80*/  HMMA.16816.F32.BF16 R44, R4.reuse, R196, R44 ;  /* 0x000000c4042c723c */ /* 0x040ff0000004182c */
[C---:B------:R-:W-:Y:S08]  /*ba90*/  HMMA.16816.F32.BF16 R56, R4.reuse, R206, R56 ;  /* 0x000000ce0438723c */ /* 0x040ff00000041838 */
[C---:B------:R-:W-:Y:S08]  /*baa0*/  HMMA.16816.F32.BF16 R48, R4.reuse, R202, R48 ;  /* 0x000000ca0430723c */ /* 0x040ff00000041830 */
[----:B------:R-:W-:Y:S01]  /*bab0*/  HMMA.16816.F32.BF16 R40, R4, R198, R40 ;  /* 0x000000c60428723c */ /* 0x000fe20000041828 */
[----:B------:R-:W3:Y:S07]  /*bac0*/  LDSM.16.M88.4 R4, [R240+0x5000] ;  /* 0x00500000f004783b */ /* 0x000eee0000000200 */
[----:B----4-:R-:W-:Y:S08]  /*bad0*/  HMMA.16816.F32.BF16 R32, R168, R212, R32 ;  /* 0x000000d4a820723c */ /* 0x010ff00000041820 */
[----:B-----5:R-:W-:Y:S08]  /*bae0*/  HMMA.16816.F32.BF16 R24, R16, R36, R24 ;  /* 0x000000241018723c */ /* 0x020ff00000041818 */
[----:B------:R-:W-:Y:S08]  /*baf0*/  HMMA.16816.F32.BF16 R64, R20, R214, R64 ;  /* 0x000000d61440723c */ /* 0x000ff00000041840 */
[----:B-1----:R-:W-:Y:S08]  /*bb00*/  HMMA.16816.F32.BF16 R32, R12, R36, R32 ;  /* 0x000000240c20723c */ /* 0x002ff00000041820 */
[----:B------:R-:W-:Y:S08]  /*bb10*/  HMMA.16816.F32.BF16 R164, R168, R214, R164 ;  /* 0x000000d6a8a4723c */ /* 0x000ff000000418a4 */
[C---:B------:R-:W-:Y:S08]  /*bb20*/  HMMA.16816.F32.BF16 R184, R208.reuse, R200, R184 ;  /* 0x000000c8d0b8723c */ /* 0x040ff000000418b8 */
[----:B------:R-:W-:Y:S01]  /*bb30*/  HMMA.16816.F32.BF16 R180, R208, R202, R180 ;  /* 0x000000cad0b4723c */ /* 0x000fe200000418b4 */
[----:B------:R-:W1:Y:S07]  /*bb40*/  LDSM.16.M88.4 R200, [R232+0x7400] ;  /* 0x00740000e8c8783b */ /* 0x000e6e0000000200 */
[-C--:B--2---:R-:W-:Y:S08]  /*bb50*/  HMMA.16816.F32.BF16 R24, R8, R28.reuse, R24 ;  /* 0x0000001c0818723c */ /* 0x084ff00000041818 */
[----:B---3--:R-:W-:Y:S08]  /*bb60*/  HMMA.16816.F32.BF16 R32, R4, R28, R32 ;  /* 0x0000001c0420723c */ /* 0x008ff00000041820 */
[----:B------:R-:W-:Y:S03]  /*bb70*/  HMMA.16816.F32.BF16 R192, R208, R204, R192 ;  /* 0x000000ccd0c0723c */ /* 0x000fe600000418c0 */
[----:B------:R-:W-:Y:S01]  /*bb80*/  FMUL.FTZ R204, R26, UR4 ;  /* 0x000000041acc7c20 */ /* 0x000fe20008410000 */
[----:B------:R-:W-:-:S04]  /*bb90*/  FMUL.FTZ R28, R27, UR4 ;  /* 0x000000041b1c7c20 */ /* 0x000fc80008410000 */
[----:B------:R-:W-:Y:S01]  /*bba0*/  HMMA.16816.F32.BF16 R176, R208, R196, R176 ;  /* 0x000000c4d0b0723c */ /* 0x000fe200000418b0 */
[----:B------:R-:W-:Y:S01]  /*bbb0*/  FMUL.FTZ R197, R24, UR4 ;  /* 0x0000000418c57c20 */ /* 0x000fe20008410000 */
[----:B------:R-:W-:Y:S01]  /*bbc0*/  FMUL.FTZ R196, R25, UR4 ;  /* 0x0000000419c47c20 */ /* 0x000fe20008410000 */
[----:B------:R-:W-:Y:S01]  /*bbd0*/  FMUL.FTZ R32, R32, UR4 ;  /* 0x0000000420207c20 */ /* 0x000fe20008410000 */
[----:B------:R-:W2:Y:S01]  /*bbe0*/  LDSM.16.M88.4 R24, [R235+0x8400] ;  /* 0x00840000eb18783b */ /* 0x000ea20000000200 */
[----:B------:R-:W-:Y:S01]  /*bbf0*/  FMUL.FTZ R33, R33, UR4 ;  /* 0x0000000421217c20 */ /* 0x000fe20008410000 */
[----:B------:R-:W-:Y:S01]  /*bc00*/  FMUL.FTZ R34, R34, UR4 ;  /* 0x0000000422227c20 */ /* 0x000fe20008410000 */
[----:B------:R-:W-:Y:S01]  /*bc10*/  FMUL.FTZ R35, R35, UR4 ;  /* 0x0000000423237c20 */ /* 0x000fe20008410000 */
[-C--:B------:R-:W-:Y:S01]  /*bc20*/  HMMA.16816.F32.BF16 R64, R16, R38.reuse, R64 ;  /* 0x000000261040723c */ /* 0x080fe20000041840 */
[----:B------:R-:W-:Y:S07]  /*bc30*/  MUFU.TANH R205, R32 ;  /* 0x0000002000cd7308 */ /* 0x000fee0000002400 */
[----:B------:R-:W-:Y:S01]  /*bc40*/  HMMA.16816.F32.BF16 R164, R12, R38, R164 ;  /* 0x000000260ca4723c */ /* 0x000fe200000418a4 */
[----:B------:R-:W-:Y:S01]  /*bc50*/  LDSM.16.M88.4 R36, [R234+0x8400] ;  /* 0x00840000ea24783b */ /* 0x000fe20000000200 */
[----:B------:R-:W3:Y:S06]  /*bc60*/  MUFU.TANH R197, R197 ;  /* 0x000000c500c57308 */ /* 0x000eec0000002400 */
[C---:B------:R-:W-:Y:S02]  /*bc70*/  HMMA.16816.F32.BF16 R188, R208.reuse, R206, R188 ;  /* 0x000000ced0bc723c */ /* 0x040fe400000418bc */
[----:B------:R-:W4:Y:S06]  /*bc80*/  MUFU.TANH R207, R34 ;  /* 0x0000002200cf7308 */ /* 0x000f2c0000002400 */
[----:B------:R-:W-:Y:S02]  /*bc90*/  HMMA.16816.F32.BF16 R172, R208, R198, R172 ;  /* 0x000000c6d0ac723c */ /* 0x000fe400000418ac */
[----:B------:R5:W-:Y:S06]  /*bca0*/  MUFU.TANH R198, R28 ;  /* 0x0000001c00c67308 */ /* 0x000bec0000002400 */
[-C--:B------:R-:W-:Y:S02]  /*bcb0*/  HMMA.16816.F32.BF16 R64, R8, R30.reuse, R64 ;  /* 0x0000001e0840723c */ /* 0x080fe40000041840 */
[----:B------:R-:W-:Y:S06]  /*bcc0*/  MUFU.TANH R199, R33 ;  /* 0x0000002100c77308 */ /* 0x000fec0000002400 */
[----:B------:R-:W-:Y:S02]  /*bcd0*/  HMMA.16816.F32.BF16 R164, R4, R30, R164 ;  /* 0x0000001e04a4723c */ /* 0x000fe400000418a4 */
[----:B------:R3:W-:Y:S01]  /*bce0*/  MUFU.TANH R206, R35 ;  /* 0x0000002300ce7308 */ /* 0x0007e20000002400 */
[----:B-----5:R-:W5:Y:S05]  /*bcf0*/  LDSM.16.M88.4 R28, [R232+0x7800] ;  /* 0x00780000e81c783b */ /* 0x020f6a0000000200 */
[----:B-1----:R-:W-:Y:S02]  /*bd00*/  HMMA.16816.F32.BF16 R192, R20, R200, R192 ;  /* 0x000000c814c0723c */ /* 0x002fe400000418c0 */
[----:B------:R-:W1:Y:S01]  /*bd10*/  MUFU.TANH R204, R204 ;  /* 0x000000cc00cc7308 */ /* 0x000e620000002400 */
[----:B------:R-:W-:-:S05]  /*bd20*/  FMUL.FTZ R66, R66, UR4 ;  /* 0x0000000442427c20 */ /* 0x000fca0008410000 */
[C---:B------:R-:W-:Y:S01]  /*bd30*/  HMMA.16816.F32.BF16 R60, R168.reuse, R200, R60 ;  /* 0x000000c8a83c723c */ /* 0x040fe2000004183c */
[----:B------:R-:W-:Y:S01]  /*bd40*/  FMUL.FTZ R200, R64, UR4 ;  /* 0x0000000440c87c20 */ /* 0x000fe20008410000 */
[----:B------:R-:W1:Y:S01]  /*bd50*/  MUFU.TANH R196, R196 ;  /* 0x000000c400c47308 */ /* 0x000e620000002400 */
[----:B---3--:R3:W4:Y:S01]  /*bd60*/  LDSM.16.M88.4 R32, [R232+0x7c00] ;  /* 0x007c0000e820783b */ /* 0x0087220000000200 */
[----:B------:R-:W-:Y:S01]  /*bd70*/  FMUL.FTZ R164, R164, UR4 ;  /* 0x00000004a4a47c20 */ /* 0x000fe20008410000 */
[----:B------:R-:W-:Y:S01]  /*bd80*/  FMUL.FTZ R166, R166, UR4 ;  /* 0x00000004a6a67c20 */ /* 0x000fe20008410000 */
[----:B------:R-:W-:Y:S01]  /*bd90*/  FMUL.FTZ R64, R65, UR4 ;  /* 0x0000000441407c20 */ /* 0x000fe20008410000 */
[----:B------:R-:W-:Y:S01]  /*bda0*/  FMUL.FTZ R65, R67, UR4 ;  /* 0x0000000443417c20 */ /* 0x000fe20008410000 */
[-C--:B------:R-:W-:Y:S01]  /*bdb0*/  HMMA.16816.F32.BF16 R56, R168, R202.reuse, R56 ;  /* 0x000000caa838723c */ /* 0x080fe20000041838 */
[----:B------:R-:W-:Y:S01]  /*bdc0*/  FMUL.FTZ R67, R165, UR4 ;  /* 0x00000004a5437c20 */ /* 0x000fe20008410000 */
[----:B------:R-:W1:Y:S06]  /*bdd0*/  MUFU.TANH R200, R200 ;  /* 0x000000c800c87308 */ /* 0x000e6c0000002400 */
[----:B------:R-:W-:Y:S02]  /*bde0*/  HMMA.16816.F32.BF16 R188, R20, R202, R188 ;  /* 0x000000ca14bc723c */ /* 0x000fe400000418bc */
[----:B------:R-:W1:Y:S06]  /*bdf0*/  MUFU.TANH R66, R66 ;  /* 0x0000004200427308 */ /* 0x000e6c0000002400 */
[----:B--2---:R-:W-:Y:S01]  /*be00*/  HMMA.16816.F32.BF16 R192, R16, R24, R192 ;  /* 0x0000001810c0723c */ /* 0x004fe200000418c0 */
[----:B---3--:R-:W-:Y:S01]  /*be10*/  SHF.L.U32 R232, R221, 0x1, RZ ;  /* 0x00000001dde87819 */ /* 0x008fe200000006ff */
[----:B------:R-:W2:Y:S03]  /*be20*/  MUFU.TANH R164, R164 ;  /* 0x000000a400a47308 */ /* 0x000ea60000002400 */
[----:B------:R-:W-:-:S03]  /*be30*/  LOP3.LUT R232, R232, 0x6, RZ, 0xc0, !PT ;  /* 0x00000006e8e87812 */ /* 0x000fc600078ec0ff */
[----:B------:R-:W-:Y:S02]  /*be40*/  HMMA.16816.F32.BF16 R60, R12, R24, R60 ;  /* 0x000000180c3c723c */ /* 0x000fe4000004183c */
[----:B------:R-:W3:Y:S06]  /*be50*/  MUFU.TANH R166, R166 ;  /* 0x000000a600a67308 */ /* 0x000eec0000002400 */
[-C--:B------:R-:W-:Y:S02]  /*be60*/  HMMA.16816.F32.BF16 R188, R16, R26.reuse, R188 ;  /* 0x0000001a10bc723c */ /* 0x080fe400000418bc */
[----:B------:R-:W-:Y:S06]  /*be70*/  MUFU.TANH R64, R64 ;  /* 0x0000004000407308 */ /* 0x000fec0000002400 */
[----:B------:R-:W-:Y:S01]  /*be80*/  HMMA.16816.F32.BF16 R56, R12, R26, R56 ;  /* 0x0000001a0c38723c */ /* 0x000fe20000041838 */
[----:B------:R-:W1:Y:S01]  /*be90*/  LDSM.16.M88.4 R24, [R235+0x8800] ;  /* 0x00880000eb18783b */ /* 0x000e620000000200 */
[----:B------:R-:W-:Y:S06]  /*bea0*/  MUFU.TANH R65, R65 ;  /* 0x0000004100417308 */ /* 0x000fec0000002400 */
[C---:B-----5:R-:W-:Y:S02]  /*beb0*/  HMMA.16816.F32.BF16 R52, R168.reuse, R28, R52 ;  /* 0x0000001ca834723c */ /* 0x060fe40000041834 */
[----:B------:R-:W-:Y:S06]  /*bec0*/  MUFU.TANH R67, R67 ;  /* 0x0000004300437308 */ /* 0x000fec0000002400 */
[C---:B------:R-:W-:Y:S08]  /*bed0*/  HMMA.16816.F32.BF16 R48, R168.reuse, R30, R48 ;  /* 0x0000001ea830723c */ /* 0x040ff00000041830 */
[C---:B----4-:R-:W-:Y:S08]  /*bee0*/  HMMA.16816.F32.BF16 R44, R168.reuse, R32, R44 ;  /* 0x00000020a82c723c */ /* 0x050ff0000004182c */
[----:B------:R-:W-:Y:S01]  /*bef0*/  HMMA.16816.F32.BF16 R168, R168, R34, R40 ;  /* 0x00000022a8a8723c */ /* 0x000fe20000041828 */
[----:B------:R-:W4:Y:S07]  /*bf00*/  LDSM.16.M88.4 R40, [R234+0x8800] ;  /* 0x00880000ea28783b */ /* 0x000f2e0000000200 */
[C---:B------:R-:W-:Y:S08]  /*bf10*/  HMMA.16816.F32.BF16 R184, R20.reuse, R28, R184 ;  /* 0x0000001c14b8723c */ /* 0x040ff000000418b8 */
[----:B------:R-:W-:Y:S01]  /*bf20*/  HMMA.16816.F32.BF16 R180, R20, R30, R180 ;  /* 0x0000001e14b4723c */ /* 0x000fe200000418b4 */
[----:B------:R-:W-:-:S04]  /*bf30*/  IMAD.U32 R31, RZ, RZ, UR20 ;  /* 0x00000014ff1f7e24 */ /* 0x000fc8000f8e00ff */
[----:B------:R-:W-:-:S03]  /*bf40*/  IMAD R28, R31, 0x40, R232 ;  /* 0x000000401f1c7824 */ /* 0x000fc600078e02e8 */
[----:B------:R-:W-:Y:S08]  /*bf50*/  HMMA.16816.F32.BF16 R192, R8, R36, R192 ;  /* 0x0000002408c0723c */ /* 0x000ff000000418c0 */
[----:B-1----:R-:W-:Y:S08]  /*bf60*/  HMMA.16816.F32.BF16 R184, R16, R24, R184 ;  /* 0x0000001810b8723c */ /* 0x002ff000000418b8 */
[----:B------:R-:W-:Y:S01]  /*bf70*/  HMMA.16816.F32.BF16 R60, R4, R36, R60 ;  /* 0x00000024043c723c */ /* 0x000fe2000004183c */
[----:B------:R-:W-:-:S02]  /*bf80*/  FMUL.FTZ R37, R167, UR4 ;  /* 0x00000004a7257c20 */ /* 0x000fc40008410000 */
[----:B------:R-:W-:Y:S01]  /*bf90*/  FMUL.FTZ R36, R193, UR4 ;  /* 0x00000004c1247c20 */ /* 0x000fe20008410000 */
[----:B------:R-:W-:Y:S01]  /*bfa0*/  FMUL.FTZ R165, R192, UR4 ;  /* 0x00000004c0a57c20 */ /* 0x000fe20008410000 */
[----:B------:R-:W-:Y:S01]  /*bfb0*/  FMUL.FTZ R167, R194, UR4 ;  /* 0x00000004c2a77c20 */ /* 0x000fe20008410000 */
[----:B------:R-:W-:Y:S01]  /*bfc0*/  FMUL.FTZ R29, R195, UR4 ;  /* 0x00000004c31d7c20 */ /* 0x000fe20008410000 */
[----:B------:R-:W-:Y:S01]  /*bfd0*/  MUFU.TANH R37, R37 ;  /* 0x0000002500257308 */ /* 0x000fe20000002400 */
[----:B------:R-:W-:Y:S01]  /*bfe0*/  HMMA.16816.F32.BF16 R52, R12, R24, R52 ;  /* 0x000000180c34723c */ /* 0x000fe20000041834 */
[----:B------:R-:W-:-:S05]  /*bff0*/  VIADD R25, R28, 0xffffff40 ;  /* 0xffffff401c197836 */ /* 0x000fca0000000000 */
[----:B------:R-:W-:Y:S01]  /*c000*/  I2FP.F32.U32 R24, R25 ;  /* 0x0000001900187245 */ /* 0x000fe20000201000 */
[----:B------:R-:W1:Y:S01]  /*c010*/  MUFU.TANH R165, R165 ;  /* 0x000000a500a57308 */ /* 0x000e620000002400 */
[-C--:B------:R-:W-:Y:S01]  /*c020*/  HMMA.16816.F32.BF16 R188, R8, R38.reuse, R188 ;  /* 0x0000002608bc723c */ /* 0x080fe200000418bc */
[C---:B------:R-:W-:Y:S02]  /*c030*/  ISETP.GE.AND P0, PT, R25.reuse, R216, PT ;  /* 0x000000d81900720c */ /* 0x040fe40003f06270 */
[----:B------:R-:W-:Y:S01]  /*c040*/  FFMA.FTZ R197, R24, UR5, R197 ;  /* 0x0000000518c57c23 */ /* 0x000fe200080100c5 */
[C---:B------:R-:W-:Y:S01]  /*c050*/  ISETP.GE.AND P5, PT, R25.reuse, R3, PT ;  /* 0x000000031900720c */ /* 0x040fe20003fa6270 */
[----:B------:R-:W-:Y:S01]  /*c060*/  FMUL.FTZ R193, R62, UR4 ;  /* 0x000000043ec17c20 */ /* 0x000fe20008410000 */
[----:B------:R-:W-:Y:S01]  /*c070*/  ISETP.GE.AND P1, PT, R25, R2, PT ;  /* 0x000000021900720c */ /* 0x000fe20003f26270 */
[----:B------:R-:W-:Y:S01]  /*c080*/  FMUL.FTZ R62, R63, UR4 ;  /* 0x000000043f3e7c20 */ /* 0x000fe20008410000 */
[----:B------:R-:W-:Y:S01]  /*c090*/  HMMA.16816.F32.BF16 R56, R4, R38, R56 ;  /* 0x000000260438723c */ /* 0x000fe20000041838 */
[----:B------:R-:W-:Y:S01]  /*c0a0*/  FSEL R252, R197, -INF , !P0 ;  /* 0xff800000c5fc7808 */ /* 0x000fe20004000000 */
[----:B------:R-:W-:Y:S01]  /*c0b0*/  FFMA.FTZ R31, R24, UR5, R205 ;  /* 0x00000005181f7c23 */ /* 0x000fe200080100cd */
[----:B------:R-:W-:Y:S01]  /*c0c0*/  ISETP.GE.AND P0, PT, R25, R0, PT ;  /* 0x000000001900720c */ /* 0x000fe20003f06270 */
[----:B------:R-:W-:-:S02]  /*c0d0*/  VIADD R25, R28, 0xffffff41 ;  /* 0xffffff411c197836 */ /* 0x000fc40000000000 */
[----:B------:R-:W-:Y:S01]  /*c0e0*/  FFMA.FTZ R30, R24, UR5, R207 ;  /* 0x00000005181e7c23 */ /* 0x000fe200080100cf */
[----:B------:R-:W-:Y:S01]  /*c0f0*/  FMUL.FTZ R192, R60, UR4 ;  /* 0x000000043cc07c20 */ /* 0x000fe20008410000 */
[----:B------:R-:W-:Y:S01]  /*c100*/  FSEL R31, R31, -INF , !P1 ;  /* 0xff8000001f1f7808 */ /* 0x000fe20004800000 */
[----:B----4-:R-:W-:Y:S01]  /*c110*/  HMMA.16816.F32.BF16 R184, R8, R40, R184 ;  /* 0x0000002808b8723c */ /* 0x010fe200000418b8 */
[----:B------:R-:W-:Y:S01]  /*c120*/  ISETP.GE.AND P1, PT, R25, R3, PT ;  /* 0x000000031900720c */ /* 0x000fe20003f26270 */
[----:B------:R-:W-:Y:S01]  /*c130*/  FMUL.FTZ R60, R61, UR4 ;  /* 0x000000043d3c7c20 */ /* 0x000fe20008410000 */
[----:B------:R-:W-:Y:S01]  /*c140*/  FMUL.FTZ R63, R188, UR4 ;  /* 0x00000004bc3f7c20 */ /* 0x000fe20008410000 */
[----:B------:R-:W-:Y:S01]  /*c150*/  FMUL.FTZ R38, R189, UR4 ;  /* 0x00000004bd267c20 */ /* 0x000fe20008410000 */
[----:B------:R-:W-:Y:S01]  /*c160*/  FMUL.FTZ R188, R190, UR4 ;  /* 0x00000004bebc7c20 */ /* 0x000fe20008410000 */
[----:B------:R-:W-:Y:S01]  /*c170*/  FSEL R30, R30, -INF , !P0 ;  /* 0xff8000001e1e7808 */ /* 0x000fe20004000000 */
[----:B------:R-:W4:Y:S01]  /*c180*/  MUFU.TANH R167, R167 ;  /* 0x000000a700a77308 */ /* 0x000f220000002400 */
[----:B------:R-:W-:Y:S01]  /*c190*/  HMMA.16816.F32.BF16 R176, R20, R32, R176 ;  /* 0x0000002014b0723c */ /* 0x000fe200000418b0 */
[----:B------:R-:W-:Y:S01]  /*c1a0*/  ISETP.GE.AND P0, PT, R25, R2, PT ;  /* 0x000000021900720c */ /* 0x000fe20003f06270 */
[----:B------:R-:W-:Y:S01]  /*c1b0*/  FMUL.FTZ R39, R191, UR4 ;  /* 0x00000004bf277c20 */ /* 0x000fe20008410000 */
[----:B------:R-:W-:Y:S01]  /*c1c0*/  FMUL.FTZ R189, R56, UR4 ;  /* 0x0000000438bd7c20 */ /* 0x000fe20008410000 */
[----:B------:R-:W-:Y:S01]  /*c1d0*/  FMUL.FTZ R56, R57, UR4 ;  /* 0x0000000439387c20 */ /* 0x000fe20008410000 */
[----:B------:R-:W-:Y:S01]  /*c1e0*/  FMUL.FTZ R190, R58, UR4 ;  /* 0x000000043abe7c20 */ /* 0x000fe20008410000 */
[----:B------:R-:W-:Y:S01]  /*c1f0*/  FFMA.FTZ R58, R24, UR5, R204 ;  /* 0x00000005183a7c23 */ /* 0x000fe200080100cc */
[----:B------:R-:W-:Y:S01]  /*c200*/  I2FP.F32.U32 R57, R25 ;  /* 0x0000001900397245 */ /* 0x000fe20000201000 */
[----:B------:R-:W-:Y:S01]  /*c210*/  FMUL.FTZ R59, R59, UR4 ;  /* 0x000000043b3b7c20 */ /* 0x000fe20008410000 */
[----:B------:R-:W-:Y:S01]  /*c220*/  HMMA.16816.F32.BF16 R52, R4, R40, R52 ;  /* 0x000000280434723c */ /* 0x000fe20000041834 */
[----:B------:R-:W5:Y:S01]  /*c230*/  MUFU.TANH R192, R192 ;  /* 0x000000c000c07308 */ /* 0x000f620000002400 */
[----:B------:R-:W-:Y:S01]  /*c240*/  FSEL R58, R58, -INF , !P5 ;  /* 0xff8000003a3a7808 */ /* 0x000fe20006800000 */
[----:B------:R-:W-:Y:S01]  /*c250*/  FFMA.FTZ R196, R57, UR5, R196 ;  /* 0x0000000539c47c23 */ /* 0x000fe200080100c4 */
[-C--:B------:R-:W-:Y:S01]  /*c260*/  ISETP.GE.AND P5, PT, R25, R216.reuse, PT ;  /* 0x000000d81900720c */ /* 0x080fe20003fa6270 */
[----:B------:R-:W-:Y:S01]  /*c270*/  FMUL.FTZ R33, R185, UR4 ;  /* 0x00000004b9217c20 */ /* 0x000fe20008410000 */
[----:B------:R-:W-:Y:S01]  /*c280*/  IADD3 R185, PT, PT, R28, -0xb8, RZ ;  /* 0xffffff481cb97810 */ /* 0x000fe20007ffe0ff */
[C---:B------:R-:W-:Y:S01]  /*c290*/  FFMA.FTZ R198, R57.reuse, UR5, R198 ;  /* 0x0000000539c67c23 */ /* 0x040fe200080100c6 */
[C---:B------:R-:W-:Y:S01]  /*c2a0*/  FFMA.FTZ R199, R57.reuse, UR5, R199 ;  /* 0x0000000539c77c23 */ /* 0x040fe200080100c7 */
[----:B------:R2:W-:Y:S01]  /*c2b0*/  MUFU.TANH R32, R59 ;  /* 0x0000003b00207308 */ /* 0x0005e20000002400 */
[----:B------:R-:W-:Y:S01]  /*c2c0*/  FFMA.FTZ R41, R57, UR5, R206 ;  /* 0x0000000539297c23 */ /* 0x000fe200080100ce */
[-C--:B------:R-:W-:Y:S01]  /*c2d0*/  HMMA.16816.F32.BF16 R180, R16, R26.reuse, R180 ;  /* 0x0000001a10b4723c */ /* 0x080fe200000418b4 */
[----:B------:R-:W-:Y:S01]  /*c2e0*/  FSEL R246, R198, -INF , !P1 ;  /* 0xff800000c6f67808 */ /* 0x000fe20004800000 */
[----:B------:R-:W-:Y:S01]  /*c2f0*/  FMUL.FTZ R184, R184, UR4 ;  /* 0x00000004b8b87c20 */ /* 0x000fe20008410000 */
[----:B------:R-:W-:Y:S01]  /*c300*/  ISETP.GE.AND P1, PT, R185, R216, PT ;  /* 0x000000d8b900720c */ /* 0x000fe20003f26270 */
[----:B------:R-:W-:Y:S01]  /*c310*/  FMUL.FTZ R40, R187, UR4 ;  /* 0x00000004bb287c20 */ /* 0x000fe20008410000 */
[----:B------:R-:W-:Y:S01]  /*c320*/  FSEL R57, R199, -INF , !P0 ;  /* 0xff800000c7397808 */ /* 0x000fe20004000000 */
[----:B------:R-:W5:Y:S01]  /*c330*/  MUFU.TANH R193, R193 ;  /* 0x000000c100c17308 */ /* 0x000f620000002400 */
[----:B------:R-:W-:Y:S01]  /*c340*/  ISETP.GE.AND P0, PT, R185, R3, PT ;  /* 0x00000003b900720c */ /* 0x000fe20003f06270 */
[----:B------:R-:W-:Y:S01]  /*c350*/  HMMA.16816.F32.BF16 R48, R12, R26, R48 ;  /* 0x0000001a0c30723c */ /* 0x000fe20000041830 */
[----:B------:R-:W-:Y:S01]  /*c360*/  FMUL.FTZ R187, R52, UR4 ;  /* 0x0000000434bb7c20 */ /* 0x000fe20008410000 */
[----:B------:R-:W-:Y:S01]  /*c370*/  FMUL.FTZ R52, R53, UR4 ;  /* 0x0000000435347c20 */ /* 0x000fe20008410000 */
[----:B------:R-:W-:-:S03]  /*c380*/  FMUL.FTZ R186, R186, UR4 ;  /* 0x00000004baba7c20 */ /* 0x000fc60008410000 */
[----:B------:R5:W-:Y:S01]  /*c390*/  MUFU.TANH R191, R184 ;  /* 0x000000b800bf7308 */ /* 0x000be20000002400 */
[----:B--2---:R-:W-:Y:S01]  /*c3a0*/  FSEL R59, R196, -INF , !P5 ;  /* 0xff800000c43b7808 */ /* 0x004fe20006800000 */
[----:B------:R-:W-:Y:S01]  /*c3b0*/  HMMA.16816.F32.BF16 R172, R20, R34, R172 ;  /* 0x0000002214ac723c */ /* 0x000fe200000418ac */
[----:B------:R-:W-:Y:S01]  /*c3c0*/  ISETP.GE.AND P5, PT, R25, R0, PT ;  /* 0x000000001900720c */ /* 0x000fe20003fa6270 */
[C---:B------:R-:W-:Y:S01]  /*c3d0*/  VIADD R21, R28.reuse, 0xffffff50 ;  /* 0xffffff501c157836 */ /* 0x040fe20000000000 */
[----:B------:R-:W-:Y:S01]  /*c3e0*/  I2FP.F32.U32 R25, R185 ;  /* 0x000000b900197245 */ /* 0x000fe20000201000 */
[----:B------:R-:W-:Y:S01]  /*c3f0*/  FMUL.FTZ R34, R55, UR4 ;  /* 0x0000000437227c20 */ /* 0x000fe20008410000 */
[----:B------:R-:W-:Y:S01]  /*c400*/  FSEL R41, R41, -INF , !P5 ;  /* 0xff80000029297808 */ /* 0x000fe20006800000 */
[----:B------:R-:W2:Y:S01]  /*c410*/  MUFU.TANH R36, R36 ;  /* 0x0000002400247308 */ /* 0x000ea20000002400 */
[----:B------:R-:W-:Y:S01]  /*c420*/  ISETP.GE.AND P5, PT, R185, R2, PT ;  /* 0x00000002b900720c */ /* 0x000fe20003fa6270 */
[C---:B------:R-:W-:Y:S01]  /*c430*/  FFMA.FTZ R61, R25.reuse, UR5, R200 ;  /* 0x00000005193d7c23 */ /* 0x040fe200080100c8 */
[C---:B------:R-:W-:Y:S01]  /*c440*/  FFMA.FTZ R66, R25.reuse, UR5, R66 ;  /* 0x0000000519427c23 */ /* 0x040fe20008010042 */
[C---:B------:R-:W-:Y:S01]  /*c450*/  FFMA.FTZ R197, R25.reuse, UR5, R164 ;  /* 0x0000000519c57c23 */ /* 0x040fe200080100a4 */
[----:B---3--:R-:W-:Y:S01]  /*c460*/  FFMA.FTZ R166, R25, UR5, R166 ;  /* 0x0000000519a67c23 */ /* 0x008fe200080100a6 */
[----:B------:R-:W-:Y:S01]  /*c470*/  I2FP.F32.U32 R20, R21 ;  /* 0x0000001500147245 */ /* 0x000fe20000201000 */
[----:B------:R-:W3:Y:S01]  /*c480*/  LDSM.16.M88.4 R24, [R235+0x8c00] ;  /* 0x008c0000eb18783b */ /* 0x000ee20000000200 */
[----:B------:R-:W-:Y:S01]  /*c490*/  FSEL R61, R61, -INF , !P1 ;  /* 0xff8000003d3d7808 */ /* 0x000fe20004800000 */
[-C--:B------:R-:W-:Y:S01]  /*c4a0*/  HMMA.16816.F32.BF16 R180, R8, R42.reuse, R180 ;  /* 0x0000002a08b4723c */ /* 0x080fe200000418b4 */
[----:B------:R-:W-:Y:S01]  /*c4b0*/  ISETP.GE.AND P1, PT, R185, R0, PT ;  /* 0x00000000b900720c */ /* 0x000fe20003f26270 */
[----:B------:R-:W-:Y:S01]  /*c4c0*/  VIADD R185, R28, 0xffffff49 ;  /* 0xffffff491cb97836 */ /* 0x000fe20000000000 */
[----:B------:R-:W-:Y:S01]  /*c4d0*/  FSEL R248, R66, -INF , !P0 ;  /* 0xff80000042f87808 */ /* 0x000fe20004000000 */
[C---:B-1----:R-:W-:Y:S01]  /*c4e0*/  FFMA.FTZ R165, R20.reuse, UR5, R165 ;  /* 0x0000000514a57c23 */ /* 0x042fe200080100a5 */
[----:B------:R-:W-:Y:S01]  /*c4f0*/  FSEL R197, R197, -INF , !P5 ;  /* 0xff800000c5c57808 */ /* 0x000fe20006800000 */
[C---:B----4-:R-:W-:Y:S01]  /*c500*/  FFMA.FTZ R167, R20.reuse, UR5, R167 ;  /* 0x0000000514a77c23 */ /* 0x050fe200080100a7 */
[----:B------:R-:W-:Y:S01]  /*c510*/  I2FP.F32.U32 R164, R185 ;  /* 0x000000b900a47245 */ /* 0x000fe20000201000 */
[----:B-----5:R-:W-:Y:S01]  /*c520*/  FFMA.FTZ R192, R20, UR5, R192 ;  /* 0x0000000514c07c23 */ /* 0x020fe200080100c0 */
[C---:B------:R-:W-:Y:S01]  /*c530*/  ISETP.GE.AND P0, PT, R185.reuse, R216, PT ;  /* 0x000000d8b900720c */ /* 0x040fe20003f06270 */
[----:B------:R-:W-:Y:S01]  /*c540*/  HMMA.16816.F32.BF16 R48, R4, R42, R48 ;  /* 0x0000002a0430723c */ /* 0x000fe20000041830 */
[-C--:B------:R-:W-:Y:S01]  /*c550*/  ISETP.GE.AND P5, PT, R185, R3.reuse, PT ;  /* 0x00000003b900720c */ /* 0x080fe20003fa6270 */
[C---:B------:R-:W-:Y:S01]  /*c560*/  FFMA.FTZ R184, R164.reuse, UR5, R64 ;  /* 0x00000005a4b87c23 */ /* 0x040fe20008010040 */
[----:B------:R-:W-:Y:S01]  /*c570*/  FFMA.FTZ R65, R164, UR5, R65 ;  /* 0x00000005a4417c23 */ /* 0x000fe20008010041 */
[----:B------:R-:W-:Y:S01]  /*c580*/  FMUL.FTZ R64, R54, UR4 ;  /* 0x0000000436407c20 */ /* 0x000fe20008410000 */
        /* <DEDUP_REMOVED lines=8> */
[----:B------:R-:W-:Y:S01]  /*c610*/  ISETP.GE.AND P0, PT, R185, R0, PT ;  /* 0x00000000b900720c */ /* 0x000fe20003f06270 */
[----:B------:R-:W1:Y:S01]  /*c620*/  MUFU.TANH R29, R29 ;  /* 0x0000001d001d7308 */ /* 0x000e620000002400 */
[----:B------:R-:W-:Y:S01]  /*c630*/  ISETP.GE.AND P5, PT, R21, R216, PT ;  /* 0x000000d81500720c */ /* 0x000fe20003fa6270 */
[----:B------:R-:W-:Y:S01]  /*c640*/  FMUL.FTZ R35, R181, UR4 ;  /* 0x00000004b5237c20 */ /* 0x000fe20008410000 */
[----:B------:R-:W-:Y:S01]  /*c650*/  FSEL R55, R55, -INF , !P1 ;  /* 0xff80000037377808 */ /* 0x000fe20004800000 */
[----:B------:R-:W-:Y:S01]  /*c660*/  FMUL.FTZ R164, R183, UR4 ;  /* 0x00000004b7a47c20 */ /* 0x000fe20008410000 */
[----:B------:R-:W-:Y:S01]  /*c670*/  FSEL R37, R37, -INF , !P0 ;  /* 0xff80000025257808 */ /* 0x000fe20004000000 */
[----:B------:R-:W-:Y:S01]  /*c680*/  FMUL.FTZ R180, R180, UR4 ;  /* 0x00000004b4b47c20 */ /* 0x000fe20008410000 */
[----:B------:R-:W-:Y:S01]  /*c690*/  FSEL R244, R165, -INF , !P5 ;  /* 0xff800000a5f47808 */ /* 0x000fe20006800000 */
[----:B------:R-:W-:Y:S01]  /*c6a0*/  MUFU.TANH R63, R63 ;  /* 0x0000003f003f7308 */ /* 0x000fe20000002400 */
[C---:B------:R-:W-:Y:S01]  /*c6b0*/  ISETP.GE.AND P1, PT, R21.reuse, R3, PT ;  /* 0x000000031500720c */ /* 0x040fe20003f26270 */
[----:B------:R-:W-:Y:S01]  /*c6c0*/  FMUL.FTZ R182, R182, UR4 ;  /* 0x00000004b6b67c20 */ /* 0x000fe20008410000 */
[----:B------:R-:W-:Y:S01]  /*c6d0*/  ISETP.GE.AND P0, PT, R21, R2, PT ;  /* 0x000000021500720c */ /* 0x000fe20003f06270 */
[----:B------:R-:W-:Y:S01]  /*c6e0*/  FMUL.FTZ R51, R51, UR4 ;  /* 0x0000000433337c20 */ /* 0x000fe20008410000 */
[----:B------:R-:W-:Y:S01]  /*c6f0*/  ISETP.GE.AND P5, PT, R21, R0, PT ;  /* 0x000000001500720c */ /* 0x000fe20003fa6270 */
[----:B---3--:R-:W-:Y:S01]  /*c700*/  HMMA.16816.F32.BF16 R176, R16, R24, R176 ;  /* 0x0000001810b0723c */ /* 0x008fe200000418b0 */
[----:B------:R3:W4:Y:S01]  /*c710*/  LDSM.16.M88.4 R20, [R234+0x8c00] ;  /* 0x008c0000ea14783b */ /* 0x0007220000000200 */
[----:B------:R-:W-:Y:S01]  /*c720*/  I2FP.F32.U32 R43, R65 ;  /* 0x00000041002b7245 */ /* 0x000fe20000201000 */
[----:B------:R-:W5:Y:S01]  /*c730*/  MUFU.TANH R60, R60 ;  /* 0x0000003c003c7308 */ /* 0x000f620000002400 */
[----:B------:R-:W-:Y:S01]  /*c740*/  FSEL R200, R167, -INF , !P1 ;  /* 0xff800000a7c87808 */ /* 0x000fe20004800000 */
[----:B------:R-:W-:-:S04]  /*c750*/  DEPBAR.LE SB0, 0x0 ;  /* 0x000080000000791a */ /* 0x000fc80000000000 */
[----:B--2---:R-:W-:Y:S01]  /*c760*/  FFMA.FTZ R67, R43, UR5, R36 ;  /* 0x000000052b437c23 */ /* 0x004fe20008010024 */
[----:B------:R-:W-:Y:S01]  /*c770*/  ISETP.GE.AND P1, PT, R65, R216, PT ;  /* 0x000000d84100720c */ /* 0x000fe20003f26270 */
[----:B------:R-:W2:Y:S01]  /*c780*/  MUFU.TANH R62, R62 ;  /* 0x0000003e003e7308 */ /* 0x000ea20000002400 */
[----:B------:R-:W-:Y:S01]  /*c790*/  FSEL R181, R192, -INF , !P0 ;  /* 0xff800000c0b57808 */ /* 0x000fe20004000000 */
[----:B-1----:R-:W-:Y:S01]  /*c7a0*/  FFMA.FTZ R29, R43, UR5, R29 ;  /* 0x000000052b1d7c23 */ /* 0x002fe2000801001d */
[----:B------:R-:W-:Y:S01]  /*c7b0*/  FSEL R184, R184, -INF , !P5 ;  /* 0xff800000b8b87808 */ /* 0x000fe20006800000 */
[----:B------:R-:W-:Y:S01]  /*c7c0*/  HMMA.16816.F32.BF16 R44, R12, R24, R44 ;  /* 0x000000180c2c723c */ /* 0x000fe2000004182c */
[----:B------:R-:W-:Y:S01]  /*c7d0*/  ISETP.GE.AND P0, PT, R65, R3, PT ;  /* 0x000000034100720c */ /* 0x000fe20003f06270 */
[----:B------:R-:W-:Y:S01]  /*c7e0*/  FMUL.FTZ R25, R49, UR4 ;  /* 0x0000000431197c20 */ /* 0x000fe20008410000 */
[----:B------:R-:W-:Y:S01]  /*c7f0*/  ISETP.GE.AND P5, PT, R65, R2, PT ;  /* 0x000000024100720c */ /* 0x000fe20003fa6270 */
[----:B------:R-:W1:Y:S01]  /*c800*/  MUFU.TANH R188, R188 ;  /* 0x000000bc00bc7308 */ /* 0x000e620000002400 */
[----:B------:R-:W-:Y:S01]  /*c810*/  FSEL R208, R29, -INF , !P0 ;  /* 0xff8000001dd07808 */ /* 0x000fe20004000000 */
[----:B-----5:R-:W-:Y:S01]  /*c820*/  FFMA.FTZ R60, R43, UR5, R60 ;  /* 0x000000052b3c7c23 */ /* 0x020fe2000801003c */
[----:B------:R-:W-:Y:S01]  /*c830*/  IADD3 R49, PT, PT, R28, -0xa7, RZ ;  /* 0xffffff591c317810 */ /* 0x000fe20007ffe0ff */
[-C--:B------:R-:W-:Y:S01]  /*c840*/  HMMA.16816.F32.BF16 R172, R16, R26.reuse, R172 ;  /* 0x0000001a10ac723c */ /* 0x080fe200000418ac */
[----:B---3--:R-:W-:Y:S01]  /*c850*/  FSEL R234, R67, -INF , !P1 ;  /* 0xff80000043ea7808 */ /* 0x008fe20004800000 */
[----:B------:R-:W-:Y:S01]  /*c860*/  FMUL.FTZ R29, R48, UR4 ;  /* 0x00000004301d7c20 */ /* 0x000fe20008410000 */
[----:B------:R-:W-:Y:S01]  /*c870*/  ISETP.GE.AND P1, PT, R65, R0, PT ;  /* 0x000000004100720c */ /* 0x000fe20003f26270 */
[----:B------:R-:W-:Y:S01]  /*c880*/  VIADD R65, R28, 0xffffff58 ;  /* 0xffffff581c417836 */ /* 0x000fe20000000000 */
[----:B------:R-:W3:Y:S01]  /*c890*/  MUFU.TANH R38, R38 ;  /* 0x0000002600267308 */ /* 0x000ee20000002400 */
[----:B--2---:R-:W-:Y:S01]  /*c8a0*/  FFMA.FTZ R62, R43, UR5, R62 ;  /* 0x000000052b3e7c23 */ /* 0x004fe2000801003e */
[----:B------:R-:W-:Y:S01]  /*c8b0*/  FSEL R183, R60, -INF , !P5 ;  /* 0xff8000003cb77808 */ /* 0x000fe20006800000 */
[----:B------:R-:W-:Y:S01]  /*c8c0*/  FMUL.FTZ R43, R50, UR4 ;  /* 0x00000004322b7c20 */ /* 0x000fe20008410000 */
[----:B------:R-:W-:Y:S01]  /*c8d0*/  I2FP.F32.U32 R67, R65 ;  /* 0x0000004100437245 */ /* 0x000fe20000201000 */
[----:B------:R-:W-:Y:S01]  /*c8e0*/  HMMA.16816.F32.BF16 R168, R12, R26, R168 ;  /* 0x0000001a0ca8723c */ /* 0x000fe200000418a8 */
[----:B------:R-:W-:Y:S01]  /*c8f0*/  ISETP.GE.AND P0, PT, R65, R216, PT ;  /* 0x000000d84100720c */ /* 0x000fe20003f06270 */
[----:B------:R-:W-:Y:S01]  /*c900*/  VIADD R15, R28, 0xffffff69 ;  /* 0xffffff691c0f7836 */ /* 0x000fe20000000000 */
[----:B------:R-:W2:Y:S01]  /*c910*/  MUFU.TANH R189, R189 ;  /* 0x000000bd00bd7308 */ /* 0x000ea20000002400 */
[C---:B------:R-:W-:Y:S01]  /*c920*/  FFMA.FTZ R63, R67.reuse, UR5, R63 ;  /* 0x00000005433f7c23 */ /* 0x040fe2000801003f */
[----:B-1----:R-:W-:Y:S01]  /*c930*/  FFMA.FTZ R188, R67, UR5, R188 ;  /* 0x0000000543bc7c23 */ /* 0x002fe200080100bc */
[----:B------:R-:W-:-:S02]  /*c940*/  ISETP.GE.AND P5, PT, R65, R3, PT ;  /* 0x000000034100720c */ /* 0x000fc40003fa6270 */
[----:B------:R-:W-:Y:S01]  /*c950*/  FSEL R240, R62, -INF , !P1 ;  /* 0xff8000003ef07808 */ /* 0x000fe20004800000 */
[-C--:B----4-:R-:W-:Y:S01]  /*c960*/  HMMA.16816.F32.BF16 R176, R8, R20.reuse, R176 ;  /* 0x0000001408b0723c */ /* 0x090fe200000418b0 */
[----:B------:R-:W-:Y:S01]  /*c970*/  FSEL R214, R63, -INF , !P0 ;  /* 0xff8000003fd67808 */ /* 0x000fe20004000000 */
[----:B------:R-:W1:Y:S01]  /*c980*/  MUFU.TANH R190, R190 ;  /* 0x000000be00be7308 */ /* 0x000e620000002400 */
[----:B------:R-:W-:Y:S02]  /*c990*/  I2FP.F32.U32 R63, R49 ;  /* 0x00000031003f7245 */ /* 0x000fe40000201000 */
[----:B------:R-:W-:Y:S02]  /*c9a0*/  FSEL R210, R188, -INF , !P5 ;  /* 0xff800000bcd27808 */ /* 0x000fe40006800000 */
[----:B------:R-:W-:Y:S01]  /*c9b0*/  ISETP.GE.AND P1, PT, R65, R2, PT ;  /* 0x000000024100720c */ /* 0x000fe20003f26270 */
[----:B---3--:R-:W-:Y:S01]  /*c9c0*/  FFMA.FTZ R38, R63, UR5, R38 ;  /* 0x000000053f267c23 */ /* 0x008fe20008010026 */
[----:B------:R-:W-:Y:S01]  /*c9d0*/  ISETP.GE.AND P0, PT, R65, R0, PT ;  /* 0x000000004100720c */ /* 0x000fe20003f06270 */
[----:B------:R-:W3:Y:S01]  /*c9e0*/  MUFU.TANH R39, R39 ;  /* 0x0000002700277308 */ /* 0x000ee20000002400 */
[----:B--2---:R-:W-:Y:S01]  /*c9f0*/  FFMA.FTZ R185, R67, UR5, R189 ;  /* 0x0000000543b97c23 */ /* 0x004fe200080100bd */
[----:B------:R-:W-:Y:S01]  /*ca00*/  ISETP.GE.AND P5, PT, R49, R216, PT ;  /* 0x000000d83100720c */ /* 0x000fe20003fa6270 */
[----:B------:R-:W-:Y:S01]  /*ca10*/  FFMA.FTZ R32, R63, UR5, R32 ;  /* 0x000000053f207c23 */ /* 0x000fe20008010020 */
[----:B------:R-:W-:Y:S01]  /*ca20*/  HMMA.16816.F32.BF16 R44, R4, R20, R44 ;  /* 0x00000014042c723c */ /* 0x000fe2000004182c */
[----:B------:R-:W-:-:S02]  /*ca30*/  I2FP.F32.U32 R13, R15 ;  /* 0x0000000f000d7245 */ /* 0x000fc40000201000 */
[----:B------:R-:W-:Y:S01]  /*ca40*/  FSEL R185, R185, -INF , !P1 ;  /* 0xff800000b9b97808 */ /* 0x000fe20004800000 */
[----:B------:R-:W2:Y:S01]  /*ca50*/  MUFU.TANH R56, R56 ;  /* 0x0000003800387308 */ /* 0x000ea20000002400 */
[----:B-1----:R-:W-:Y:S01]  /*ca60*/  FFMA.FTZ R190, R67, UR5, R190 ;  /* 0x0000000543be7c23 */ /* 0x002fe200080100be */
[----:B------:R-:W-:Y:S01]  /*ca70*/  FSEL R196, R38, -INF , !P5 ;  /* 0xff80000026c47808 */ /* 0x000fe20006800000 */
[----:B------:R-:W-:Y:S01]  /*ca80*/  FMUL.FTZ R17, R176, UR4 ;  /* 0x00000004b0117c20 */ /* 0x000fe20008410000 */
[C---:B------:R-:W-:Y:S01]  /*ca90*/  ISETP.GE.AND P1, PT, R49.reuse, R3, PT ;  /* 0x000000033100720c */ /* 0x040fe20003f26270 */
[----:B------:R-:W-:Y:S01]  /*caa0*/  HMMA.16816.F32.BF16 R172, R8, R22, R172 ;  /* 0x0000001608ac723c */ /* 0x000fe200000418ac */
[----:B------:R-:W-:Y:S01]  /*cab0*/  FSEL R242, R190, -INF , !P0 ;  /* 0xff800000bef27808 */ /* 0x000fe20004000000 */
[C---:B------:R-:W-:Y:S01]  /*cac0*/  VIADD R11, R28.reuse, 0xffffff68 ;  /* 0xffffff681c0b7836 */ /* 0x040fe20000000000 */
[----:B------:R-:W1:Y:S01]  /*cad0*/  MUFU.TANH R186, R186 ;  /* 0x000000ba00ba7308 */ /* 0x000e620000002400 */
[----:B------:R-:W-:Y:S01]  /*cae0*/  ISETP.GE.AND P0, PT, R49, R2, PT ;  /* 0x000000023100720c */ /* 0x000fe20003f06270 */
[----:B---3--:R-:W-:Y:S01]  /*caf0*/  FFMA.FTZ R39, R63, UR5, R39 ;  /* 0x000000053f277c23 */ /* 0x008fe20008010027 */
[----:B------:R-:W-:Y:S01]  /*cb00*/  ISETP.GE.AND P5, PT, R49, R0, PT ;  /* 0x000000003100720c */ /* 0x000fe20003fa6270 */
[----:B------:R-:W-:-:S02]  /*cb10*/  VIADD R49, R28, 0xffffff60 ;  /* 0xffffff601c317836 */ /* 0x000fc40000000000 */
[----:B------:R-:W-:Y:S01]  /*cb20*/  FMUL.FTZ R20, R178, UR4 ;  /* 0x00000004b2147c20 */ /* 0x000fe20008410000 */
[----:B------:R-:W-:Y:S01]  /*cb30*/  FMUL.FTZ R179, R179, UR4 ;  /* 0x00000004b3b37c20 */ /* 0x000fe20008410000 */
[----:B------:R-:W-:Y:S01]  /*cb40*/  FSEL R212, R39, -INF , !P1 ;  /* 0xff80000027d47808 */ /* 0x000fe20004800000 */
[----:B------:R-:W3:Y:S01]  /*cb50*/  MUFU.TANH R66, R187 ;  /* 0x000000bb00427308 */ /* 0x000ee20000002400 */
[----:B------:R-:W-:Y:S01]  /*cb60*/  I2FP.F32.U32 R19, R49 ;  /* 0x0000003100137245 */ /* 0x000fe20000201000 */
[----:B------:R-:W-:Y:S02]  /*cb70*/  VIADD R39, R28, 0xffffff61 ;  /* 0xffffff611c277836 */ /* 0x000fe40000000000 */
[----:B--2---:R-:W-:Y:S01]  /*cb80*/  FFMA.FTZ R56, R63, UR5, R56 ;  /* 0x000000053f387c23 */ /* 0x004fe20008010038 */
[----:B------:R-:W-:Y:S01]  /*cb90*/  ISETP.GE.AND P1, PT, R49, R216, PT ;  /* 0x000000d83100720c */ /* 0x000fe20003f26270 */
[----:B------:R-:W-:Y:S01]  /*cba0*/  FMUL.FTZ R9, R44, UR4 ;  /* 0x000000042c097c20 */ /* 0x000fe20008410000 */
[C---:B------:R-:W-:Y:S01]  /*cbb0*/  FFMA.FTZ R191, R19.reuse, UR5, R191 ;  /* 0x0000000513bf7c23 */ /* 0x040fe200080100bf */
[----:B------:R-:W-:Y:S01]  /*cbc0*/  I2FP.F32.U32 R21, R39 ;  /* 0x0000002700157245 */ /* 0x000fe20000201000 */
[----:B------:R-:W2:Y:S01]  /*cbd0*/  MUFU.TANH R64, R64 ;  /* 0x0000004000407308 */ /* 0x000ea20000002400 */
[----:B------:R-:W-:Y:S01]  /*cbe0*/  FSEL R195, R56, -INF , !P0 ;  /* 0xff80000038c37808 */ /* 0x000fe20004000000 */
[----:B-1----:R-:W-:Y:S01]  /*cbf0*/  FFMA.FTZ R176, R19, UR5, R186 ;  /* 0x0000000513b07c23 */ /* 0x002fe200080100ba */
[----:B------:R-:W-:Y:S01]  /*cc00*/  FSEL R192, R32, -INF , !P5 ;  /* 0xff80000020c07808 */ /* 0x000fe20006800000 */
[----:B------:R-:W-:Y:S01]  /*cc10*/  FMUL.FTZ R18, R177, UR4 ;  /* 0x00000004b1127c20 */ /* 0x000fe20008410000 */
[----:B------:R-:W-:Y:S01]  /*cc20*/  FSEL R204, R191, -INF , !P1 ;  /* 0xff800000bfcc7808 */ /* 0x000fe20004800000 */
[----:B------:R-:W-:Y:S01]  /*cc30*/  FMUL.FTZ R46, R46, UR4 ;  /* 0x000000042e2e7c20 */ /* 0x000fe20008410000 */
[-C--:B------:R-:W-:Y:S01]  /*cc40*/  ISETP.GE.AND P0, PT, R49, R3.reuse, PT ;  /* 0x000000033100720c */ /* 0x080fe20003f06270 */
[----:B------:R-:W1:Y:S01]  /*cc50*/  MUFU.TANH R33, R33 ;  /* 0x0000002100217308 */ /* 0x000e620000002400 */
[----:B---3--:R-:W-:Y:S01]  /*cc60*/  FFMA.FTZ R66, R19, UR5, R66 ;  /* 0x0000000513427c23 */ /* 0x008fe20008010042 */
[----:B------:R-:W-:Y:S01]  /*cc70*/  ISETP.GE.AND P5, PT, R49, R2, PT ;  /* 0x000000023100720c */ /* 0x000fe20003fa6270 */
[----:B------:R-:W-:Y:S01]  /*cc80*/  FMUL.FTZ R10, R47, UR4 ;  /* 0x000000042f0a7c20 */ /* 0x000fe20008410000 */
[----:B------:R-:W-:Y:S01]  /*cc90*/  ISETP.GE.AND P1, PT, R49, R0, PT ;  /* 0x000000003100720c */ /* 0x000fe20003f26270 */
[----:B------:R-:W-:Y:S01]  /*cca0*/  FMUL.FTZ R12, R172, UR4 ;  /* 0x00000004ac0c7c20 */ /* 0x000fe20008410000 */
[----:B------:R-:W-:Y:S01]  /*ccb0*/  FSEL R176, R176, -INF , !P0 ;  /* 0xff800000b0b07808 */ /* 0x000fe20004000000 */
[----:B------:R-:W-:Y:S01]  /*ccc0*/  HMMA.16816.F32.BF16 R4, R4, R22, R168 ;  /* 0x000000160404723c */ /* 0x000fe200000418a8 */
[----:B------:R-:W3:Y:S01]  /*ccd0*/  MUFU.TANH R40, R40 ;  /* 0x0000002800287308 */ /* 0x000ee20000002400 */
[----:B--2---:R-:W-:Y:S01]  /*cce0*/  FFMA.FTZ R64, R19, UR5, R64 ;  /* 0x0000000513407c23 */ /* 0x004fe20008010040 */
[----:B------:R-:W-:Y:S01]  /*ccf0*/  FSEL R187, R66, -INF , !P5 ;  /* 0xff80000042bb7808 */ /* 0x000fe20006800000 */
[----:B------:R-:W-:Y:S01]  /*cd00*/  FMUL.FTZ R8, R45, UR4 ;  /* 0x000000042d087c20 */ /* 0x000fe20008410000 */
[----:B------:R-:W-:Y:S01]  /*cd10*/  ISETP.GE.AND P0, PT, R39, R216, PT ;  /* 0x000000d82700720c */ /* 0x000fe20003f06270 */
[----:B------:R-:W-:Y:S01]  /*cd20*/  FMUL.FTZ R173, R173, UR4 ;  /* 0x00000004adad7c20 */ /* 0x000fe20008410000 */
[----:B------:R-:W-:Y:S01]  /*cd30*/  FSEL R194, R64, -INF , !P1 ;  /* 0xff80000040c27808 */ /* 0x000fe20004800000 */
[----:B------:R-:W-:Y:S01]  /*cd40*/  FMUL.FTZ R14, R174, UR4 ;  /* 0x00000004ae0e7c20 */ /* 0x000fe20008410000 */
[----:B------:R-:W2:Y:S01]  /*cd50*/  MUFU.TANH R52, R52 ;  /* 0x0000003400347308 */ /* 0x000ea20000002400 */
[----:B-1----:R-:W-:Y:S01]  /*cd60*/  FFMA.FTZ R33, R21, UR5, R33 ;  /* 0x0000000515217c23 */ /* 0x002fe20008010021 */
[----:B------:R-:W-:Y:S01]  /*cd70*/  ISETP.GE.AND P5, PT, R39, R3, PT ;  /* 0x000000032700720c */ /* 0x000fe20003fa6270 */
[----:B------:R-:W-:Y:S01]  /*cd80*/  FMUL.FTZ R175, R175, UR4 ;  /* 0x00000004afaf7c20 */ /* 0x000fe20008410000 */
[----:B------:R-:W-:-:S02]  /*cd90*/  ISETP.GE.AND P1, PT, R39, R2, PT ;  /* 0x000000022700720c */ /* 0x000fc40003f26270 */
[----:B------:R-:W-:Y:S02]  /*cda0*/  FSEL R188, R33, -INF , !P0 ;  /* 0xff80000021bc7808 */ /* 0x000fe40004000000 */
[----:B------:R-:W1:Y:S01]  /*cdb0*/  MUFU.TANH R34, R34 ;  /* 0x0000002200227308 */ /* 0x000e620000002400 */
[----:B---3--:R-:W-:Y:S01]  /*cdc0*/  FFMA.FTZ R40, R21, UR5, R40 ;  /* 0x0000000515287c23 */ /* 0x008fe20008010028 */
[----:B------:R-:W-:Y:S01]  /*cdd0*/  ISETP.GE.AND P0, PT, R39, R0, PT ;  /* 0x000000002700720c */ /* 0x000fe20003f06270 */
[----:B------:R-:W-:Y:S01]  /*cde0*/  FMUL.FTZ R6, R6, UR4 ;  /* 0x0000000406067c20 */ /* 0x000fe20008410000 */
[----:B------:R-:W-:Y:S02]  /*cdf0*/  FMUL.FTZ R7, R7, UR4 ;  /* 0x0000000407077c20 */ /* 0x000fe40008410000 */
[----:B------:R-:W-:Y:S02]  /*ce00*/  FSEL R178, R40, -INF , !P5 ;  /* 0xff80000028b27808 */ /* 0x000fe40006800000 */
[----:B------:R-:W3:Y:S01]  /*ce10*/  MUFU.TANH R42, R180 ;  /* 0x000000b4002a7308 */ /* 0x000ee20000002400 */
[----:B--2---:R-:W-:Y:S01]  /*ce20*/  FFMA.FTZ R52, R21, UR5, R52 ;  /* 0x0000000515347c23 */ /* 0x004fe20008010034 */
[----:B------:R-:W-:-:S04]  /*ce30*/  ISETP.GE.AND P5, PT, R11, R216, PT ;  /* 0x000000d80b00720c */ /* 0x000fc80003fa6270 */
[----:B------:R-:W-:Y:S02]  /*ce40*/  FSEL R189, R52, -INF , !P1 ;  /* 0xff80000034bd7808 */ /* 0x000fe40004800000 */
[----:B------:R-:W2:Y:S01]  /*ce50*/  MUFU.TANH R36, R182 ;  /* 0x000000b600247308 */ /* 0x000ea20000002400 */
[----:B-1----:R-:W-:Y:S01]  /*ce60*/  FFMA.FTZ R34, R21, UR5, R34 ;  /* 0x0000000515227c23 */ /* 0x002fe20008010022 */
[----:B------:R-:W-:Y:S02]  /*ce70*/  I2FP.F32.U32 R21, R11 ;  /* 0x0000000b00157245 */ /* 0x000fe40000201000 */
[----:B------:R-:W-:Y:S02]  /*ce80*/  ISETP.GE.AND P1, PT, R11, R3, PT ;  /* 0x000000030b00720c */ /* 0x000fe40003f26270 */
[----:B------:R-:W-:Y:S02]  /*ce90*/  FSEL R198, R34, -INF , !P0 ;  /* 0xff80000022c67808 */ /* 0x000fe40004000000 */
[----:B------:R-:W1:Y:S01]  /*cea0*/  MUFU.TANH R35, R35 ;  /* 0x0000002300237308 */ /* 0x000e620000002400 */
[----:B---3--:R-:W-:Y:S01]  /*ceb0*/  FFMA.FTZ R42, R21, UR5, R42 ;  /* 0x00000005152a7c23 */ /* 0x008fe2000801002a */
[----:B------:R-:W-:-:S04]  /*cec0*/  ISETP.GE.AND P0, PT, R11, R2, PT ;  /* 0x000000020b00720c */ /* 0x000fc80003f06270 */
[----:B------:R-:W-:Y:S02]  /*ced0*/  FSEL R190, R42, -INF , !P5 ;  /* 0xff8000002abe7808 */ /* 0x000fe40006800000 */
[----:B------:R-:W3:Y:S01]  /*cee0*/  MUFU.TANH R29, R29 ;  /* 0x0000001d001d7308 */ /* 0x000ee20000002400 */
[----:B--2---:R-:W-:Y:S01]  /*cef0*/  FFMA.FTZ R36, R21, UR5, R36 ;  /* 0x0000000515247c23 */ /* 0x004fe20008010024 */
[----:B------:R-:W-:-:S04]  /*cf00*/  ISETP.GE.AND P5, PT, R11, R0, PT ;  /* 0x000000000b00720c */ /* 0x000fc80003fa6270 */
[----:B------:R-:W-:Y:S02]  /*cf10*/  FSEL R180, R36, -INF , !P1 ;  /* 0xff80000024b47808 */ /* 0x000fe40004800000 */
[----:B------:R-:W2:Y:S01]  /*cf20*/  MUFU.TANH R43, R43 ;  /* 0x0000002b002b7308 */ /* 0x000ea20000002400 */
[----:B-1----:R-:W-:Y:S01]  /*cf30*/  FFMA.FTZ R35, R13, UR5, R35 ;  /* 0x000000050d237c23 */ /* 0x002fe20008010023 */
[----:B------:R-:W-:-:S04]  /*cf40*/  ISETP.GE.AND P1, PT, R15, R216, PT ;  /* 0x000000d80f00720c */ /* 0x000fc80003f26270 */
[----:B------:R-:W-:Y:S02]  /*cf50*/  FSEL R186, R35, -INF , !P1 ;  /* 0xff80000023ba7808 */ /* 0x000fe40004800000 */
[----:B------:R-:W1:Y:S01]  /*cf60*/  MUFU.TANH R16, R51 ;  /* 0x0000003300107308 */ /* 0x000e620000002400 */
[----:B---3--:R-:W-:Y:S01]  /*cf70*/  FFMA.FTZ R29, R21, UR5, R29 ;  /* 0x00000005151d7c23 */ /* 0x008fe2000801001d */
[----:B------:R-:W-:-:S04]  /*cf80*/  ISETP.GE.AND P1, PT, R15, R0, PT ;  /* 0x000000000f00720c */ /* 0x000fc80003f26270 */
[----:B------:R-:W-:Y:S02]  /*cf90*/  FSEL R191, R29, -INF , !P0 ;  /* 0xff8000001dbf7808 */ /* 0x000fe40004000000 */
[----:B------:R-:W3:Y:S01]  /*cfa0*/  MUFU.TANH R24, R164 ;  /* 0x000000a400187308 */ /* 0x000ee20000002400 */
[----:B--2---:R-:W-:Y:S01]  /*cfb0*/  FFMA.FTZ R43, R21, UR5, R43 ;  /* 0x00000005152b7c23 */ /* 0x004fe2000801002b */
[----:B------:R-:W-:Y:S01]  /*cfc0*/  ISETP.GE.AND P0, PT, R15, R3, PT ;  /* 0x000000030f00720c */ /* 0x000fe20003f06270 */
[----:B------:R-:W-:-:S03]  /*cfd0*/  VIADD R21, R28, 0xffffff71 ;  /* 0xffffff711c157836 */ /* 0x000fc60000000000 */
[----:B------:R-:W-:Y:S02]  /*cfe0*/  FSEL R202, R43, -INF , !P5 ;  /* 0xff8000002bca7808 */ /* 0x000fe40006800000 */
[----:B------:R-:W2:Y:S01]  /*cff0*/  MUFU.TANH R17, R17 ;  /* 0x0000001100117308 */ /* 0x000ea20000002400 */
[----:B------:R-:W-:Y:S01]  /*d000*/  ISETP.GE.AND P5, PT, R15, R2, PT ;  /* 0x000000020f00720c */ /* 0x000fe20003fa6270 */
[----:B-1----:R-:W-:Y:S01]  /*d010*/  FFMA.FTZ R206, R13, UR5, R16 ;  /* 0x000000050dce7c23 */ /* 0x002fe20008010010 */
[----:B------:R-:W-:-:S04]  /*d020*/  IADD3 R15, PT, PT, R28, -0x90, RZ ;  /* 0xffffff701c0f7810 */ /* 0x000fc80007ffe0ff */
[----:B------:R-:W-:Y:S01]  /*d030*/  I2FP.F32.U32 R16, R15 ;  /* 0x0000000f00107245 */ /* 0x000fe20000201000 */
[----:B------:R-:W1:Y:S01]  /*d040*/  MUFU.TANH R9, R9 ;  /* 0x0000000900097308 */ /* 0x000e620000002400 */
[----:B---3--:R-:W-:Y:S01]  /*d050*/  FFMA.FTZ R24, R13, UR5, R24 ;  /* 0x000000050d187c23 */ /* 0x008fe20008010018 */
[----:B------:R-:W-:Y:S02]  /*d060*/  FSEL R206, R206, -INF , !P1 ;  /* 0xff800000cece7808 */ /* 0x000fe40004800000 */
[C---:B------:R-:W-:Y:S02]  /*d070*/  ISETP.GE.AND P1, PT, R15.reuse, R2, PT ;  /* 0x000000020f00720c */ /* 0x040fe40003f26270 */
        /* <DEDUP_REMOVED lines=9> */
[----:B------:R-:W-:Y:S01]  /*d110*/  FSEL R169, R9, -INF , !P1 ;  /* 0xff80000009a97808 */ /* 0x000fe20004800000 */
[----:B------:R-:W-:Y:S01]  /*d120*/  VIADD R9, R28, 0xffffff78 ;  /* 0xffffff781c097836 */ /* 0x000fe20000000000 */
[----:B------:R-:W1:Y:S01]  /*d130*/  MUFU.TANH R20, R20 ;  /* 0x0000001400147308 */ /* 0x000e620000002400 */
[----:B---3--:R-:W-:Y:S01]  /*d140*/  FFMA.FTZ R25, R13, UR5, R25 ;  /* 0x000000050d197c23 */ /* 0x008fe20008010019 */
[----:B------:R-:W-:-:S04]  /*d150*/  ISETP.GE.AND P1, PT, R21, R3, PT ;  /* 0x000000031500720c */ /* 0x000fc80003f26270 */
[----:B------:R-:W-:Y:S02]  /*d160*/  FSEL R193, R25, -INF , !P5 ;  /* 0xff80000019c17808 */ /* 0x000fe40006800000 */
[----:B------:R-:W3:Y:S01]  /*d170*/  MUFU.TANH R18, R18 ;  /* 0x0000001200127308 */ /* 0x000ee20000002400 */
[----:B--2---:R-:W-:Y:S01]  /*d180*/  FFMA.FTZ R19, R17, UR5, R19 ;  /* 0x0000000511137c23 */ /* 0x004fe20008010013 */
[----:B------:R-:W-:Y:S01]  /*d190*/  ISETP.GE.AND P5, PT, R15, R3, PT ;  /* 0x000000030f00720c */ /* 0x000fe20003fa6270 */
[----:B------:R-:W-:Y:S01]  /*d1a0*/  FMUL.FTZ R15, R4, UR4 ;  /* 0x00000004040f7c20 */ /* 0x000fe20008410000 */
[----:B------:R-:W-:Y:S01]  /*d1b0*/  FMUL.FTZ R4, R5, UR4 ;  /* 0x0000000405047c20 */ /* 0x000fe20008410000 */
[----:B------:R-:W-:Y:S01]  /*d1c0*/  VIADD R5, R28, 0xffffff79 ;  /* 0xffffff791c057836 */ /* 0x000fe20000000000 */
[----:B------:R-:W-:Y:S02]  /*d1d0*/  FSEL R32, R19, -INF , !P1 ;  /* 0xff80000013207808 */ /* 0x000fe40004800000 */
[----:B------:R-:W2:Y:S01]  /*d1e0*/  MUFU.TANH R11, R46 ;  /* 0x0000002e000b7308 */ /* 0x000ea20000002400 */
[----:B-1----:R-:W-:Y:S01]  /*d1f0*/  FFMA.FTZ R20, R16, UR5, R20 ;  /* 0x0000000510147c23 */ /* 0x002fe20008010014 */
[----:B------:R-:W-:-:S02]  /*d200*/  I2FP.F32.U32 R19, R9 ;  /* 0x0000000900137245 */ /* 0x000fc40000201000 */
[-C--:B------:R-:W-:Y:S02]  /*d210*/  ISETP.GE.AND P1, PT, R9, R216.reuse, PT ;  /* 0x000000d80900720c */ /* 0x080fe40003f26270 */
        /* <DEDUP_REMOVED lines=19> */
[----:B------:R-:W-:Y:S01]  /*d350*/  BAR.SYNC.DEFER_BLOCKING 0x0 ;  /* 0x0000000000007b1d */ /* 0x000fe20000010000 */
[----:B------:R-:W-:-:S03]  /*d360*/  ISETP.GE.AND P1, PT, R5, R3, PT ;  /* 0x000000030500720c */ /* 0x000fc60003f26270 */
[----:B------:R-:W-:Y:S02]  /*d370*/  FSEL R67, R8, -INF , !P0 ;  /* 0xff80000008437808 */ /* 0x000fe40004000000 */
[----:B------:R-:W2:Y:S01]  /*d380*/  MUFU.TANH R11, R175 ;  /* 0x000000af000b7308 */ /* 0x000ea20000002400 */
[----:B------:R-:W-:Y:S02]  /*d390*/  I2FP.F32.U32 R8, R5 ;  /* 0x0000000500087245 */ /* 0x000fe40000201000 */
[----:B------:R-:W-:-:S03]  /*d3a0*/  ISETP.GE.AND P0, PT, R5, R216, PT ;  /* 0x000000d80500720c */ /* 0x000fc60003f06270 */
[----:B-1----:R-:W-:Y:S02]  /*d3b0*/  FFMA.FTZ R13, R8, UR5, R13 ;  /* 0x00000005080d7c23 */ /* 0x002fe4000801000d */
[----:B------:R-:W1:Y:S01]  /*d3c0*/  MUFU.TANH R15, R15 ;  /* 0x0000000f000f7308 */ /* 0x000e620000002400 */
[----:B---3--:R-:W-:Y:S02]  /*d3d0*/  FFMA.FTZ R14, R19, UR5, R14 ;  /* 0x00000005130e7c23 */ /* 0x008fe4000801000e */
[----:B------:R-:W-:Y:S02]  /*d3e0*/  FSEL R40, R13, -INF , !P0 ;  /* 0xff8000000d287808 */ /* 0x000fe40004000000 */
[-C--:B------:R-:W-:Y:S02]  /*d3f0*/  ISETP.GE.AND P0, PT, R9, R2.reuse, PT ;  /* 0x000000020900720c */ /* 0x080fe40003f06270 */
[----:B------:R-:W-:Y:S01]  /*d400*/  FSEL R39, R14, -INF , !P5 ;  /* 0xff8000000e277808 */ /* 0x000fe20006800000 */
        /* <DEDUP_REMOVED lines=11> */
[----:B------:R-:W-:Y:S01]  /*d4c0*/  FSEL R63, R4, -INF , !P5 ;  /* 0xff800000043f7808 */ /* 0x000fe20006800000 */
[----:B--2---:R-:W-:-:S05]  /*d4d0*/  FFMA.FTZ R6, R19, UR5, R6 ;  /* 0x0000000513067c23 */ /* 0x004fca0008010006 */
[----:B------:R-:W-:Y:S01]  /*d4e0*/  FSEL R60, R6, -INF , !P1 ;  /* 0xff800000063c7808 */ /* 0x000fe20004800000 */
[----:B-1----:R-:W-:-:S05]  /*d4f0*/  FFMA.FTZ R3, R8, UR5, R3 ;  /* 0x0000000508037c23 */ /* 0x002fca0008010003 */
[----:B------:R-:W-:Y:S01]  /*d500*/  FSEL R56, R3, -INF , !P0 ;  /* 0xff80000003387808 */ /* 0x000fe20004000000 */
        /* <DEDUP_REMOVED lines=61> */
.L_x_865:
[----:B------:R3:W-:Y:S02]  /*d8e0*/  STS.128 [R233+0x8800], RZ ;  /* 0x008800ffe9007388 */ /* 0x0007e40000000c00 */
.L_x_866:
[----:B------:R-:W-:Y:S05]  /*d8f0*/  BSYNC.RECONVERGENT B0 ;  /* 0x0000000000007941 */ /* 0x000fea0003800200 */
.L_x_864:
[----:B------:R-:W0:Y:S02]  /*d900*/  LDGDEPBAR ;  /* 0x00000000000079af */ /* 0x000e240000000000 */
.L_x_863:
[----:B------:R-:W-:Y:S01]  /*d910*/  FMNMX3.FTZ R2, R220, R31, R57, !PT ;  /* 0x0000001fdc027276 */ /* 0x000fe20007810039 */
[----:B------:R-:W-:Y:S01]  /*d920*/  LDSM.16.MT88.4 R24, [R222+0x9000] ;  /* 0x00900000de18783b */ /* 0x000fe20000004200 */
[----:B------:R-:W-:Y:S01]  /*d930*/  FMNMX3.FTZ R0, R219, R30, R41, !PT ;  /* 0x0000001edb007276 */ /* 0x000fe20007810029 */
[----:B------:R-:W-:Y:S01]  /*d940*/  UIADD3 UR12, UPT, UPT, UR20, -0x4, URZ ;  /* 0xfffffffc140c7890 */ /* 0x000fe2000fffe0ff */
[----:B------:R-:W-:Y:S01]  /*d950*/  FMNMX3.FTZ R2, R2, R197, R55, !PT ;  /* 0x000000c502027276 */ /* 0x000fe20007810037 */
[----:B------:R-:W-:Y:S01]  /*d960*/  LDSM.16.MT88.4 R16, [R222+0xa000] ;  /* 0x00a00000de10783b */ /* 0x000fe20000004200 */
[----:B-12---:R-:W-:Y:S02]  /*d970*/  FMNMX3.FTZ R7, R0, R53, R37, !PT ;  /* 0x0000003500077276 */ /* 0x006fe40007810025 */
        /* <DEDUP_REMOVED lines=31> */
[----:B------:R-:W-:Y:S02]  /*db70*/  FMNMX3.FTZ R168, R3, R50, R40, !PT ;  /* 0x0000003203a87276 */ /* 0x000fe40007810028 */
[C---:B------:R-:W-:Y:S01]  /*db80*/  IADD3 R6, PT, PT, R222.reuse, 0x9000, RZ ;  /* 0x00009000de067810 */ /* 0x040fe20007ffe0ff */
[----:B------:R-:W4:Y:S01]  /*db90*/  SHFL.BFLY PT, R4, R167, 0x2, 0x1f ;  /* 0x0c401f00a7047f89 */ /* 0x000f2200000e0000 */
[----:B--2---:R-:W-:Y:S02]  /*dba0*/  FMNMX.FTZ R0, R7, R0, !PT ;  /* 0x0000000007007209 */ /* 0x004fe40007810000 */
[----:B------:R-:W-:-:S02]  /*dbb0*/  IADD3 R47, PT, PT, R222, 0x9020, RZ ;  /* 0x00009020de2f7810 */ /* 0x000fc40007ffe0ff */
[----:B------:R-:W-:Y:S01]  /*dbc0*/  @P6 IADD3 R47, PT, PT, R6, -0x20, RZ ;  /* 0xffffffe0062f6810 */ /* 0x000fe20007ffe0ff */
[----:B------:R-:W2:Y:S04]  /*dbd0*/  SHFL.BFLY PT, R165, R0, 0x1, 0x1f ;  /* 0x0c201f0000a57f89 */ /* 0x000ea800000e0000 */
[----:B------:R-:W-:Y:S04]  /*dbe0*/  LDSM.16.MT88.4 R20, [R47] ;  /* 0x000000002f14783b */ /* 0x000fe80000004200 */
[----:B------:R-:W-:Y:S01]  /*dbf0*/  LDSM.16.MT88.4 R12, [R47+0x1000] ;  /* 0x001000002f0c783b */ /* 0x000fe20000004200 */
[----:B-1----:R-:W-:-:S03]  /*dc00*/  FMNMX.FTZ R166, R5, R166, !PT ;  /* 0x000000a605a67209 */ /* 0x002fc60007810000 */
[----:B------:R-:W1:Y:S01]  /*dc10*/  SHFL.BFLY PT, R5, R168, 0x2, 0x1f ;  /* 0x0c401f00a8057f89 */ /* 0x000e6200000e0000 */
[----:B----4-:R-:W-:Y:S01]  /*dc20*/  FMNMX.FTZ R167, R167, R4, !PT ;  /* 0x00000004a7a77209 */ /* 0x010fe20007810000 */
[C---:B------:R-:W-:Y:S01]  /*dc30*/  FMUL.FTZ R66, R166.reuse, UR13 ;  /* 0x0000000da6427c20 */ /* 0x040fe20008410000 */
[----:B------:R-:W-:-:S03]  /*dc40*/  FSETP.NEU.FTZ.AND P1, PT, R166, -INF , PT ;  /* 0xff800000a600780b */ /* 0x000fc60003f3d000 */
[----:B------:R-:W4:Y:S01]  /*dc50*/  SHFL.BFLY PT, R4, R167, 0x1, 0x1f ;  /* 0x0c201f00a7047f89 */ /* 0x000f2200000e0000 */
[----:B--2---:R-:W-:Y:S02]  /*dc60*/  FMNMX.FTZ R165, R0, R165, !PT ;  /* 0x000000a500a57209 */ /* 0x004fe40007810000 */
[----:B------:R-:W-:Y:S02]  /*dc70*/  FSEL R66, R66, RZ, P1 ;  /* 0x000000ff42427208 */ /* 0x000fe40000800000 */
[----:B------:R-:W-:Y:S02]  /*dc80*/  FSETP.NEU.FTZ.AND P0, PT, R165, -INF , PT ;  /* 0xff800000a500780b */ /* 0x000fe40003f1d000 */
[----:B------:R-:W-:Y:S01]  /*dc90*/  FSEL R7, R166, RZ, P1 ;  /* 0x000000ffa6077208 */ /* 0x000fe20000800000 */
[--C-:B------:R-:W-:Y:S01]  /*dca0*/  FFMA.FTZ R35, R57, UR13, -R66.reuse ;  /* 0x0000000d39237c23 */ /* 0x100fe20008010842 */
[C---:B------:R-:W-:Y:S01]  /*dcb0*/  FSEL R8, R165.reuse, RZ, P0 ;  /* 0x000000ffa5087208 */ /* 0x040fe20000000000 */
[----:B------:R-:W-:Y:S01]  /*dcc0*/  FMUL.FTZ R57, R165, UR13 ;  /* 0x0000000da5397c20 */ /* 0x000fe20008410000 */
[--C-:B------:R-:W-:Y:S01]  /*dcd0*/  FFMA.FTZ R3, R55, UR13, -R66.reuse ;  /* 0x0000000d37037c23 */ /* 0x100fe20008010842 */
[----:B------:R-:W-:Y:S01]  /*dce0*/  FADD.FTZ R42, R220, -R7 ;  /* 0x80000007dc2a7221 */ /* 0x000fe20000010000 */
[----:B------:R-:W-:Y:S01]  /*dcf0*/  FFMA.FTZ R38, R31, UR13, -R66 ;  /* 0x0000000d1f267c23 */ /* 0x000fe20008010842 */
[----:B------:R-:W-:Y:S01]  /*dd00*/  FADD.FTZ R7, R219, -R8 ;  /* 0x80000008db077221 */ /* 0x000fe20000010000 */
[----:B------:R-:W-:Y:S01]  /*dd10*/  FSEL R57, R57, RZ, P0 ;  /* 0x000000ff39397208 */ /* 0x000fe20000000000 */
[----:B------:R-:W-:Y:S01]  /*dd20*/  LDSM.16.MT88.4 R8, [R47+0x2000] ;  /* 0x002000002f08783b */ /* 0x000fe20000004200 */
[----:B-1----:R-:W-:Y:S01]  /*dd30*/  FMNMX.FTZ R168, R168, R5, !PT ;  /* 0x00000005a8a87209 */ /* 0x002fe20007810000 */
[----:B------:R-:W-:Y:S01]  /*dd40*/  FMUL.FTZ R7, R7, UR13 ;  /* 0x0000000d07077c20 */ /* 0x000fe20008410000 */
[--C-:B------:R-:W-:Y:S01]  /*dd50*/  FFMA.FTZ R36, R197, UR13, -R66.reuse ;  /* 0x0000000dc5247c23 */ /* 0x100fe20008010842 */
[--C-:B------:R-:W-:Y:S01]  /*dd60*/  FFMA.FTZ R2, R41, UR13, -R57.reuse ;  /* 0x0000000d29027c23 */ /* 0x100fe20008010839 */
[--C-:B------:R-:W-:Y:S01]  /*dd70*/  FFMA.FTZ R34, R30, UR13, -R57.reuse ;  /* 0x0000000d1e227c23 */ /* 0x100fe20008010839 */
[----:B------:R-:W1:Y:S01]  /*dd80*/  SHFL.BFLY PT, R5, R168, 0x1, 0x1f ;  /* 0x0c201f00a8057f89 */ /* 0x000e6200000e0000 */
[----:B------:R-:W2:Y:S01]  /*dd90*/  MUFU.EX2 R41, R7 ;  /* 0x0000000700297308 */ /* 0x000ea20000000800 */
[----:B----4-:R-:W-:Y:S01]  /*dda0*/  FMNMX.FTZ R167, R167, R4, !PT ;  /* 0x00000004a7a77209 */ /* 0x010fe20007810000 */
[--C-:B------:R-:W-:Y:S01]  /*ddb0*/  FFMA.FTZ R0, R53, UR13, -R57.reuse ;  /* 0x0000000d35007c23 */ /* 0x100fe20008010839 */
[--C-:B------:R-:W-:Y:S01]  /*ddc0*/  FFMA.FTZ R37, R37, UR13, -R57.reuse ;  /* 0x0000000d25257c23 */ /* 0x100fe20008010839 */
[----:B------:R-:W-:Y:S01]  /*ddd0*/  FMUL.FTZ R42, R42, UR13 ;  /* 0x0000000d2a2a7c20 */ /* 0x000fe20008410000 */
[C---:B------:R-:W-:Y:S01]  /*dde0*/  FSETP.NEU.FTZ.AND P0, PT, R167.reuse, -INF , PT ;  /* 0xff800000a700780b */ /* 0x040fe20003f1d000 */
[----:B------:R-:W-:Y:S01]  /*ddf0*/  FMUL.FTZ R49, R167, UR13 ;  /* 0x0000000da7317c20 */ /* 0x000fe20008410000 */
[--C-:B------:R-:W-:Y:S01]  /*de00*/  FFMA.FTZ R172, R181, UR13, -R66.reuse ;  /* 0x0000000db5ac7c23 */ /* 0x100fe20008010842 */
[----:B------:R-:W-:Y:S01]  /*de10*/  MUFU.EX2 R38, R38 ;  /* 0x0000002600267308 */ /* 0x000fe20000000800 */
[----:B------:R-:W-:Y:S01]  /*de20*/  FSEL R170, R167, RZ, P0 ;  /* 0x000000ffa7aa7208 */ /* 0x000fe20000000000 */
[--C-:B------:R-:W-:Y:S01]  /*de30*/  FFMA.FTZ R171, R183, UR13, -R66.reuse ;  /* 0x0000000db7ab7c23 */ /* 0x100fe20008010842 */
[----:B------:R-:W-:Y:S01]  /*de40*/  FSEL R49, R49, RZ, P0 ;  /* 0x000000ff31317208 */ /* 0x000fe20000000000 */
[--C-:B------:R-:W-:Y:S01]  /*de50*/  FFMA.FTZ R174, R185, UR13, -R66.reuse ;  /* 0x0000000db9ae7c23 */ /* 0x100fe20008010842 */
[----:B------:R-:W-:Y:S01]  /*de60*/  FFMA.FTZ R173, R195, UR13, -R66 ;  /* 0x0000000dc3ad7c23 */ /* 0x000fe20008010842 */
[----:B------:R-:W-:Y:S01]  /*de70*/  FADD.FTZ R170, R217, -R170 ;  /* 0x800000aad9aa7221 */ /* 0x000fe20000010000 */
[----:B------:R-:W-:Y:S01]  /*de80*/  FFMA.FTZ R184, R184, UR13, -R57 ;  /* 0x0000000db8b87c23 */ /* 0x000fe20008010839 */
[--C-:B------:R-:W-:Y:S01]  /*de90*/  FFMA.FTZ R53, R58, UR13, -R49.reuse ;  /* 0x0000000d3a357c23 */ /* 0x100fe20008010831 */
[----:B------:R-:W4:Y:S01]  /*dea0*/  MUFU.EX2 R35, R35 ;  /* 0x0000002300237308 */ /* 0x000f220000000800 */
[----:B------:R-:W-:Y:S01]  /*deb0*/  FFMA.FTZ R250, R250, UR13, -R49 ;  /* 0x0000000dfafa7c23 */ /* 0x000fe20008010831 */
[-C--:B--2---:R-:W-:Y:S01]  /*dec0*/  FMUL.FTZ R162, R162, R41.reuse ;  /* 0x00000029a2a27220 */ /* 0x084fe20000410000 */
[-C--:B------:R-:W-:Y:S01]  /*ded0*/  FMUL.FTZ R163, R163, R41.reuse ;  /* 0x00000029a3a37220 */ /* 0x080fe20000410000 */
[-C--:B------:R-:W-:Y:S01]  /*dee0*/  FMUL.FTZ R154, R154, R41.reuse ;  /* 0x000000299a9a7220 */ /* 0x080fe20000410000 */
[----:B------:R-:W-:Y:S01]  /*def0*/  FMUL.FTZ R155, R155, R41 ;  /* 0x000000299b9b7220 */ /* 0x000fe20000410000 */
[----:B-1----:R-:W-:Y:S01]  /*df00*/  FMNMX.FTZ R168, R168, R5, !PT ;  /* 0x00000005a8a87209 */ /* 0x002fe20007810000 */
[-C--:B------:R-:W-:Y:S01]  /*df10*/  FMUL.FTZ R142, R142, R41.reuse ;  /* 0x000000298e8e7220 */ /* 0x080fe20000410000 */
[----:B------:R-:W1:Y:S01]  /*df20*/  LDSM.16.MT88.4 R4, [R222+0xb000] ;  /* 0x00b00000de04783b */ /* 0x000e620000004200 */
        /* <DEDUP_REMOVED lines=9> */
[----:B----4-:R-:W-:Y:S01]  /*dfc0*/  F2FP.BF16.F32.PACK_AB R28, R35, R38 ;  /* 0x00000026231c723e */ /* 0x010fe200000010ff */
[----:B------:R-:W-:Y:S01]  /*dfd0*/  FADD.FTZ R58, R218, -R55 ;  /* 0x80000037da3a7221 */ /* 0x000fe20000010000 */
[----:B------:R-:W-:Y:S01]  /*dfe0*/  FFMA.FTZ R55, R248, UR13, -R49 ;  /* 0x0000000df8377c23 */ /* 0x000fe20008010831 */
[--C-:B------:R-:W-:Y:S01]  /*dff0*/  FFMA.FTZ R45, R59, UR13, -R43.reuse ;  /* 0x0000000d3b2d7c23 */ /* 0x100fe2000801082b */
[--C-:B------:R-:W-:Y:S01]  /*e000*/  FFMA.FTZ R48, R61, UR13, -R43.reuse ;  /* 0x0000000d3d307c23 */ /* 0x100fe2000801082b */
[--C-:B------:R-:W-:Y:S01]  /*e010*/  FFMA.FTZ R51, R54, UR13, -R43.reuse ;  /* 0x0000000d36337c23 */ /* 0x100fe2000801082b */
[----:B------:R-:W-:Y:S01]  /*e020*/  FFMA.FTZ R46, R252, UR13, -R43 ;  /* 0x0000000dfc2e7c23 */ /* 0x000fe2000801082b */
[----:B------:R-:W-:Y:S01]  /*e030*/  MUFU.EX2 R34, R34 ;  /* 0x0000002200227308 */ /* 0x000fe20000000800 */
[----:B------:R-:W-:Y:S01]  /*e040*/  FFMA.FTZ R54, R246, UR13, -R49 ;  /* 0x0000000df6367c23 */ /* 0x000fe20008010831 */
[----:B------:R-:W-:Y:S01]  /*e050*/  FMUL.FTZ R59, R58, UR13 ;  /* 0x0000000d3a3b7c20 */ /* 0x000fe20008410000 */
[----:B------:R-:W-:Y:S01]  /*e060*/  FMUL.FTZ R61, R170, UR13 ;  /* 0x0000000daa3d7c20 */ /* 0x000fe20008410000 */
        /* <DEDUP_REMOVED lines=19> */
[--C-:B------:R-:W-:Y:S01]  /*e1a0*/  FFMA.FTZ R175, R240, UR13, -R57.reuse ;  /* 0x0000000df0af7c23 */ /* 0x100fe20008010839 */
[----:B------:R-:W2:Y:S01]  /*e1b0*/  MUFU.EX2 R37, R37 ;  /* 0x0000002500257308 */ /* 0x000ea20000000800 */
[----:B----4-:R-:W-:Y:S01]  /*e1c0*/  F2FP.BF16.F32.PACK_AB R29, R2, R34 ;  /* 0x00000022021d723e */ /* 0x010fe200000010ff */
[--C-:B------:R-:W-:Y:S01]  /*e1d0*/  FFMA.FTZ R177, R242, UR13, -R57.reuse ;  /* 0x0000000df2b17c23 */ /* 0x100fe20008010839 */
[----:B------:R-:W-:Y:S01]  /*e1e0*/  FFMA.FTZ R192, R192, UR13, -R57 ;  /* 0x0000000dc0c07c23 */ /* 0x000fe20008010839 */
[--C-:B------:R-:W-:Y:S01]  /*e1f0*/  FFMA.FTZ R183, R200, UR13, -R49.reuse ;  /* 0x0000000dc8b77c23 */ /* 0x100fe20008010831 */
[----:B------:R-:W-:Y:S01]  /*e200*/  FFMA.FTZ R200, R208, UR13, -R49 ;  /* 0x0000000dd0c87c23 */ /* 0x000fe20008010831 */
[--C-:B------:R-:W-:Y:S01]  /*e210*/  FFMA.FTZ R170, R244, UR13, -R43.reuse ;  /* 0x0000000df4aa7c23 */ /* 0x100fe2000801082b */
[--C-:B------:R-:W-:Y:S01]  /*e220*/  FFMA.FTZ R179, R234, UR13, -R43.reuse ;  /* 0x0000000deab37c23 */ /* 0x100fe2000801082b */
[----:B------:R-:W4:Y:S01]  /*e230*/  MUFU.EX2 R42, R42 ;  /* 0x0000002a002a7308 */ /* 0x000f220000000800 */
[--C-:B------:R-:W-:Y:S01]  /*e240*/  FFMA.FTZ R181, R214, UR13, -R43.reuse ;  /* 0x0000000dd6b57c23 */ /* 0x100fe2000801082b */
[----:B------:R-:W-:Y:S01]  /*e250*/  FFMA.FTZ R196, R196, UR13, -R43 ;  /* 0x0000000dc4c47c23 */ /* 0x000fe2000801082b */
[--C-:B------:R-:W-:Y:S01]  /*e260*/  FFMA.FTZ R185, R210, UR13, -R49.reuse ;  /* 0x0000000dd2b97c23 */ /* 0x100fe20008010831 */
[----:B------:R-:W-:Y:S01]  /*e270*/  FFMA.FTZ R208, R212, UR13, -R49 ;  /* 0x0000000dd4d07c23 */ /* 0x000fe20008010831 */
[----:B------:R-:W-:Y:S01]  /*e280*/  FFMA.FTZ R195, R204, UR13, -R43 ;  /* 0x0000000dccc37c23 */ /* 0x000fe2000801082b */
[--C-:B------:R-:W-:Y:S01]  /*e290*/  FFMA.FTZ R204, R189, UR13, -R66.reuse ;  /* 0x0000000dbdcc7c23 */ /* 0x100fe20008010842 */
[--C-:B------:R-:W-:Y:S01]  /*e2a0*/  FFMA.FTZ R189, R191, UR13, -R66.reuse ;  /* 0x0000000dbfbd7c23 */ /* 0x100fe20008010842 */
[----:B------:R-:W-:Y:S01]  /*e2b0*/  MUFU.EX2 R46, R46 ;  /* 0x0000002e002e7308 */ /* 0x000fe20000000800 */
[----:B--2---:R-:W-:Y:S01]  /*e2c0*/  F2FP.BF16.F32.PACK_AB R31, R37, R0 ;  /* 0x00000000251f723e */ /* 0x004fe200000010ff */
[--C-:B------:R-:W-:Y:S01]  /*e2d0*/  FFMA.FTZ R191, R194, UR13, -R57.reuse ;  /* 0x0000000dc2bf7c23 */ /* 0x100fe20008010839 */
[--C-:B------:R-:W-:Y:S01]  /*e2e0*/  FFMA.FTZ R210, R193, UR13, -R66.reuse ;  /* 0x0000000dc1d27c23 */ /* 0x100fe20008010842 */
[--C-:B------:R-:W-:Y:S01]  /*e2f0*/  FFMA.FTZ R194, R198, UR13, -R57.reuse ;  /* 0x0000000dc6c27c23 */ /* 0x100fe20008010839 */
[----:B------:R-:W-:Y:S01]  /*e300*/  FFMA.FTZ R187, R187, UR13, -R66 ;  /* 0x0000000dbbbb7c23 */ /* 0x000fe20008010842 */
        /* <DEDUP_REMOVED lines=33> */
[--C-:B------:R-:W-:Y:S01]  /*e520*/  FFMA.FTZ R190, R190, UR13, -R43.reuse ;  /* 0x0000000dbebe7c23 */ /* 0x100fe2000801082b */
[----:B------:R-:W-:Y:S01]  /*e530*/  MUFU.EX2 R54, R54 ;  /* 0x0000003600367308 */ /* 0x000fe20000000800 */
[----:B------:R-:W-:Y:S01]  /*e540*/  FFMA.FTZ R197, R186, UR13, -R43 ;  /* 0x0000000dbac57c23 */ /* 0x000fe2000801082b */
[--C-:B------:R-:W-:Y:S01]  /*e550*/  FFMA.FTZ R176, R176, UR13, -R49.reuse ;  /* 0x0000000db0b07c23 */ /* 0x100fe20008010831 */
[--C-:B------:R-:W-:Y:S01]  /*e560*/  FFMA.FTZ R178, R180, UR13, -R49.reuse ;  /* 0x0000000db4b27c23 */ /* 0x100fe20008010831 */
[C---:B------:R-:W-:Y:S01]  /*e570*/  HMMA.16816.F32.BF16 R152, R28.reuse, R26, R152 ;  /* 0x0000001a1c98723c */ /* 0x040fe20000041898 */
[----:B------:R-:W-:Y:S01]  /*e580*/  FFMA.FTZ R201, R182, UR13, -R49 ;  /* 0x0000000db6c97c23 */ /* 0x000fe20008010831 */
[----:B------:R-:W-:Y:S01]  /*e590*/  FFMA.FTZ R38, R243, R42, R38 ;  /* 0x0000002af3267223 */ /* 0x000fe20000010026 */
[----:B------:R-:W-:Y:S01]  /*e5a0*/  FFMA.FTZ R41, R241, R41, R34 ;  /* 0x00000029f1297223 */ /* 0x000fe20000010022 */
[----:B------:R-:W-:Y:S01]  /*e5b0*/  MUFU.EX2 R55, R55 ;  /* 0x0000003700377308 */ /* 0x000fe20000000800 */
[--C-:B------:R-:W-:Y:S01]  /*e5c0*/  FFMA.FTZ R169, R169, UR13, -R66.reuse ;  /* 0x0000000da9a97c23 */ /* 0x100fe20008010842 */
        /* <DEDUP_REMOVED lines=17> */
[--C-:B------:R-:W-:Y:S01]  /*e6e0*/  FFMA.FTZ R50, R50, UR13, -R43.reuse ;  /* 0x0000000d32327c23 */ /* 0x100fe2000801082b */
[C---:B------:R-:W-:Y:S01]  /*e6f0*/  HMMA.16816.F32.BF16 R124, R28.reuse, R16, R124 ;  /* 0x000000101c7c723c */ /* 0x040fe2000004187c */
[----:B------:R-:W-:Y:S01]  /*e700*/  FFMA.FTZ R43, R40, UR13, -R43 ;  /* 0x0000000d282b7c23 */ /* 0x000fe2000801082b */
[--C-:B------:R-:W-:Y:S01]  /*e710*/  FFMA.FTZ R33, R33, UR13, -R49.reuse ;  /* 0x0000000d21217c23 */ /* 0x100fe20008010831 */
[--C-:B------:R-:W-:Y:S01]  /*e720*/  FFMA.FTZ R32, R32, UR13, -R49.reuse ;  /* 0x0000000d20207c23 */ /* 0x100fe20008010831 */
[----:B------:R-:W4:Y:S01]  /*e730*/  MUFU.EX2 R61, R61 ;  /* 0x0000003d003d7308 */ /* 0x000f220000000800 */
[--C-:B------:R-:W-:Y:S01]  /*e740*/  FFMA.FTZ R39, R39, UR13, -R49.reuse ;  /* 0x0000000d27277c23 */ /* 0x100fe20008010831 */
        /* <DEDUP_REMOVED lines=66> */
[----:B------:R-:W-:-:S03]  /*eb70*/  FFMA.FTZ R53, R236, R61, R53 ;  /* 0x0000003dec357223 */ /* 0x000fc60000010035 */
        /* <DEDUP_REMOVED lines=12> */
[----:B------:R-:W4:Y:S01]  /*ec40*/  LDSM.16.MT88.4 R20, [R47+0x400] ;  /* 0x000400002f14783b */ /* 0x000f220000004200 */
[----:B------:R-:W-:Y:S06]  /*ec50*/  MUFU.EX2 R184, R184 ;  /* 0x000000b800b87308 */ /* 0x000fec0000000800 */
[C---:B------:R-:W-:Y:S02]  /*ec60*/  HMMA.16816.F32.BF16 R128, R28.reuse, R16, R128 ;  /* 0x000000101c80723c */ /* 0x040fe40000041880 */
[----:B------:R-:W5:Y:S06]  /*ec70*/  MUFU.EX2 R175, R175 ;  /* 0x000000af00af7308 */ /* 0x000f6c0000000800 */
[C---:B------:R-:W-:Y:S01]  /*ec80*/  HMMA.16816.F32.BF16 R116, R28.reuse, R18, R116 ;  /* 0x000000121c74723c */ /* 0x040fe20000041874 */
[----:B------:R-:W3:Y:S01]  /*ec90*/  LDSM.16.MT88.4 R16, [R222+0xa400] ;  /* 0x00a40000de10783b */ /* 0x000ee20000004200 */
[----:B------:R-:W-:Y:S06]  /*eca0*/  MUFU.EX2 R177, R177 ;  /* 0x000000b100b17308 */ /* 0x000fec0000000800 */
[C---:B------:R-:W-:Y:S02]  /*ecb0*/  HMMA.16816.F32.BF16 R112, R28.reuse, R12, R112 ;  /* 0x0000000c1c70723c */ /* 0x040fe40000041870 */
[----:B------:R-:W2:Y:S06]  /*ecc0*/  MUFU.EX2 R192, R192 ;  /* 0x000000c000c07308 */ /* 0x000eac0000000800 */
[C---:B------:R-:W-:Y:S01]  /*ecd0*/  HMMA.16816.F32.BF16 R100, R28.reuse, R14, R100 ;  /* 0x0000000e1c64723c */ /* 0x040fe20000041864 */
[----:B------:R-:W3:Y:S01]  /*ece0*/  LDSM.16.MT88.4 R12, [R47+0x1400] ;  /* 0x001400002f0c783b */ /* 0x000ee20000004200 */
[----:B------:R-:W-:Y:S06]  /*ecf0*/  MUFU.EX2 R170, R170 ;  /* 0x000000aa00aa7308 */ /* 0x000fec0000000800 */
[C---:B------:R-:W-:Y:S02]  /*ed00*/  HMMA.16816.F32.BF16 R68, R28.reuse, R4, R68 ;  /* 0x000000041c44723c */ /* 0x040fe40000041844 */
[----:B------:R-:W3:Y:S06]  /*ed10*/  MUFU.EX2 R179, R179 ;  /* 0x000000b300b37308 */ /* 0x000eec0000000800 */
[C---:B------:R-:W-:Y:S01]  /*ed20*/  HMMA.16816.F32.BF16 R80, R28.reuse, R6, R80 ;  /* 0x000000061c50723c */ /* 0x040fe20000041850 */
[----:B------:R-:W-:Y:S01]  /*ed30*/  LDSM.16.MT88.4 R4, [R47+0x2400] ;  /* 0x002400002f04783b */ /* 0x000fe20000004200 */
[----:B------:R-:W-:Y:S06]  /*ed40*/  MUFU.EX2 R181, R181 ;  /* 0x000000b500b57308 */ /* 0x000fec0000000800 */
[C---:B------:R-:W-:Y:S02]  /*ed50*/  HMMA.16816.F32.BF16 R84, R28.reuse, R8, R84 ;  /* 0x000000081c54723c */ /* 0x040fe40000041854 */
[----:B------:R-:W-:Y:S06]  /*ed60*/  MUFU.EX2 R196, R196 ;  /* 0x000000c400c47308 */ /* 0x000fec0000000800 */
[----:B------:R-:W-:Y:S01]  /*ed70*/  HMMA.16816.F32.BF16 R96, R28, R10, R96 ;  /* 0x0000000a1c60723c */ /* 0x000fe20000041860 */
[----:B------:R-:W3:Y:S01]  /*ed80*/  LDSM.16.MT88.4 R8, [R222+0xb400] ;  /* 0x00b40000de08783b */ /* 0x000ee20000004200 */
[----:B------:R-:W-:Y:S01]  /*ed90*/  MUFU.EX2 R183, R183 ;  /* 0x000000b700b77308 */ /* 0x000fe20000000800 */
[----:B-1----:R-:W-:Y:S01]  /*eda0*/  F2FP.BF16.F32.PACK_AB R28, R171, R172 ;  /* 0x000000acab1c723e */ /* 0x002fe200000010ff */
[----:B------:R-:W-:Y:S01]  /*edb0*/  FADD.FTZ R172, R172, R3 ;  /* 0x00000003acac7221 */ /* 0x000fe20000010000 */
[----:B-----5:R-:W-:Y:S01]  /*edc0*/  F2FP.BF16.F32.PACK_AB R29, R175, R184 ;  /* 0x000000b8af1d723e */ /* 0x020fe200000010ff */
        /* <DEDUP_REMOVED lines=14> */
[C---:B----4-:R-:W-:Y:S02]  /*eeb0*/  HMMA.16816.F32.BF16 R140, R28.reuse, R20, R140 ;  /* 0x000000141c8c723c */ /* 0x050fe4000004188c */
[----:B------:R-:W-:Y:S06]  /*eec0*/  MUFU.EX2 R187, R187 ;  /* 0x000000bb00bb7308 */ /* 0x000fec0000000800 */
[C---:B------:R-:W-:Y:S02]  /*eed0*/  HMMA.16816.F32.BF16 R136, R28.reuse, R22, R136 ;  /* 0x000000161c88723c */ /* 0x040fe40000041888 */
[----:B------:R-:W4:Y:S06]  /*eee0*/  MUFU.EX2 R204, R204 ;  /* 0x000000cc00cc7308 */ /* 0x000f2c0000000800 */
[C---:B---3--:R-:W-:Y:S02]  /*eef0*/  HMMA.16816.F32.BF16 R124, R28.reuse, R16, R124 ;  /* 0x000000101c7c723c */ /* 0x048fe4000004187c */
[----:B------:R-:W-:Y:S06]  /*ef00*/  MUFU.EX2 R189, R189 ;  /* 0x000000bd00bd7308 */ /* 0x000fec0000000800 */
[C---:B------:R-:W-:Y:S02]  /*ef10*/  HMMA.16816.F32.BF16 R120, R28.reuse, R18, R120 ;  /* 0x000000121c78723c */ /* 0x040fe40000041878 */
[----:B------:R-:W-:Y:S06]  /*ef20*/  MUFU.EX2 R210, R210 ;  /* 0x000000d200d27308 */ /* 0x000fec0000000800 */
[C---:B------:R-:W-:Y:S02]  /*ef30*/  HMMA.16816.F32.BF16 R108, R28.reuse, R12, R108 ;  /* 0x0000000c1c6c723c */ /* 0x040fe4000004186c */
[----:B------:R-:W-:Y:S06]  /*ef40*/  MUFU.EX2 R191, R191 ;  /* 0x000000bf00bf7308 */ /* 0x000fec0000000800 */
[C---:B------:R-:W-:Y:S02]  /*ef50*/  HMMA.16816.F32.BF16 R104, R28.reuse, R14, R104 ;  /* 0x0000000e1c68723c */ /* 0x040fe40000041868 */
[----:B------:R-:W3:Y:S06]  /*ef60*/  MUFU.EX2 R194, R194 ;  /* 0x000000c200c27308 */ /* 0x000eec0000000800 */
        /* <DEDUP_REMOVED lines=50> */
[----:B----4-:R-:W-:Y:S01]  /*f290*/  F2FP.BF16.F32.PACK_AB R28, R204, R187 ;  /* 0x000000bbcc1c723e */ /* 0x010fe200000010ff */
[----:B------:R-:W-:Y:S01]  /*f2a0*/  FADD.FTZ R187, R187, R174 ;  /* 0x000000aebbbb7221 */ /* 0x000fe20000010000 */
[----:B---3--:R-:W-:Y:S01]  /*f2b0*/  F2FP.BF16.F32.PACK_AB R29, R194, R191 ;  /* 0x000000bfc21d723e */ /* 0x008fe200000010ff */
        /* <DEDUP_REMOVED lines=110> */
.L_x_858:
        /* <DEDUP_REMOVED lines=13> */
[----:B------:R-:W-:Y:S01]  /*fa70*/  USHF.L.U64.HI UR17, UR8, 0x5, UR9 ;  /* 0x0000000508117899 */ /* 0x000fe20008010209 */
[----:B------:R-:W1:Y:S01]  /*fa80*/  LDCU UR13, c[0x0][0x440] ;  /* 0x00008800ff0d77ac */ /* 0x000e620008000800 */
[----:B------:R-:W1:Y:S01]  /*fa90*/  LDCU UR9, c[0x0][0x50c] ;  /* 0x0000a180ff0977ac */ /* 0x000e620008000800 */
[----:B----4-:R-:W-:Y:S01]  /*faa0*/  ISETP.GE.AND P5, PT, R239, UR16, PT ;  /* 0x00000010ef007c0c */ /* 0x010fe2000bfa6270 */
[----:B------:R-:W-:Y:S01]  /*fab0*/  UMOV UR16, 0x400 ;  /* 0x0000040000107882 */ /* 0x000fe20000000000 */
[----:B------:R-:W4:Y:S01]  /*fac0*/  LDCU UR4, c[0x0][0x45c] ;  /* 0x00008b80ff0477ac */ /* 0x000f220008000800 */
[----:B------:R-:W1:Y:S01]  /*fad0*/  LDCU.64 UR10, c[0x0][0x3c0] ;  /* 0x00007800ff0a77ac */ /* 0x000e620008000a00 */
[----:B------:R-:W-:-:S02]  /*fae0*/  USHF.L.U32 UR8, UR8, 0x5, URZ ;  /* 0x0000000508087899 */ /* 0x000fc400080006ff */
[----:B--2---:R-:W-:Y:S01]  /*faf0*/  ULEA UR6, UR6, UR16, 0x18 ;  /* 0x0000001006067291 */ /* 0x004fe2000f8ec0ff */
[----:B------:R-:W-:Y:S11]  /*fb00*/  BRA `(.L_x_868) ;  /* 0x0000000000c87947 */ /* 0x000ff60003800000 */
.L_x_870:
[----:B------:R-:W2:Y:S01]  /*fb10*/  LDC.64 R8, c[0x0][0x3b8] ;  /* 0x0000ee00ff087b82 */ /* 0x000ea20000000a00 */
[----:B------:R-:W-:Y:S01]  /*fb20*/  UIADD3 UR16, UPT, UPT, UR12, -0x1, URZ ;  /* 0xffffffff0c107890 */ /* 0x000fe2000fffe0ff */
[----:B------:R-:W-:Y:S05]  /*fb30*/  LOP3.LUT R226, R239, 0x20, RZ, 0xfc, !PT ;  /* 0x00000020efe27812 */ /* 0x000fea00078efcff */
[----:B--2---:R-:W-:Y:S04]  /*fb40*/  IMAD.WIDE.U32 R12, R8, UR16, RZ ;  /* 0x00000010080c7c25 */ /* 0x004fe8000f8e00ff */
        /* <DEDUP_REMOVED lines=46> */
.L_x_868:
[----:B------:R-:W-:Y:S04]  /*fe30*/  DEPBAR.LE SB0, 0x0 ;  /* 0x000080000000791a */ /* 0x000fe80000000000 */
[----:B------:R-:W-:Y:S01]  /*fe40*/  BAR.SYNC.DEFER_BLOCKING 0x0 ;  /* 0x0000000000007b1d */ /* 0x000fe20000010000 */
[----:B-1----:R-:W-:Y:S01]  /*fe50*/  UIMAD.WIDE.U32 UR22, UR12, UR10, URZ ;  /* 0x0000000a0c1672a5 */ /* 0x002fe2000f8e00ff */
[----:B------:R-:W-:Y:S02]  /*fe60*/  ISETP.GE.AND P4, PT, R226, UR13, PT ;  /* 0x0000000de2007c0c */ /* 0x000fe4000bf86270 */
[C---:B---3--:R-:W-:Y:S01]  /*fe70*/  SHF.L.U32 R227, R221.reuse, 0x3, RZ ;  /* 0x00000003dde37819 */ /* 0x048fe200000006ff */
[----:B------:R-:W-:Y:S01]  /*fe80*/  UIMAD UR16, UR12, UR11, UR23 ;  /* 0x0000000b0c1072a4 */ /* 0x000fe2000f8e0217 */
[----:B------:R-:W-:Y:S01]  /*fe90*/  SHF.L.U32 R224, R221, 0x2, RZ ;  /* 0x00000002dde07819 */ /* 0x000fe200000006ff */
[----:B------:R-:W-:Y:S01]  /*fea0*/  ULEA UR20, UP0, UR22, UR8, 0x6 ;  /* 0x0000000816147291 */ /* 0x000fe2000f8030ff */
[----:B------:R-:W-:Y:S02]  /*feb0*/  MOV R42, UR22 ;  /* 0x00000016002a7c02 */ /* 0x000fe40008000f00 */
[----:B------:R-:W-:Y:S02]  /*fec0*/  LOP3.LUT R239, R227, 0x18, RZ, 0xc0, !PT ;  /* 0x00000018e3ef7812 */ /* 0x000fe400078ec0ff */
[CC--:B------:R-:W-:Y:S02]  /*fed0*/  LEA R40, P0, R42.reuse, R229.reuse, 0x7 ;  /* 0x000000e52a287211 */ /* 0x0c0fe400078038ff */
[----:B------:R-:W-:Y:S01]  /*fee0*/  MOV R41, UR16 ;  /* 0x0000001000297c02 */ /* 0x000fe20008000f00 */
[----:B------:R-:W-:Y:S01]  /*fef0*/  ULEA.HI.X UR16, UR22, UR17, UR16, 0x6, UP0 ;  /* 0x0000001116107291 */ /* 0x000fe200080f3410 */
[----:B------:R-:W-:Y:S01]  /*ff00*/  LOP3.LUT R238, R239, 0x40, RZ, 0xfc, !PT ;  /* 0x00000040efee7812 */ /* 0x000fe200078efcff */
[----:B------:R-:W-:Y:S01]  /*ff10*/  UISETP.NE.AND UP0, UPT, UR12, URZ, UPT ;  /* 0x000000ff0c00728c */ /* 0x000fe2000bf05270 */
[-C--:B------:R-:W-:Y:S02]  /*ff20*/  LEA.HI.X R41, R42, R228.reuse, R41, 0x7, P0 ;  /* 0x000000e42a297211 */ /* 0x080fe400000f3c29 */
[----:B------:R-:W-:Y:S02]  /*ff30*/  ISETP.GE.AND P3, PT, R238, UR13, PT ;  /* 0x0000000dee007c0c */ /* 0x000fe4000bf66270 */
[----:B------:R-:W-:Y:S01]  /*ff40*/  MOV R2, UR20 ;  /* 0x0000001400027c02 */ /* 0x000fe20008000f00 */
[----:B------:R-:W-:Y:S01]  /*ff50*/  @!PT LDS RZ, [RZ] ;  /* 0x00000000fffff984 */ /* 0x000fe20000000800 */
[----:B------:R-:W-:Y:S01]  /*ff60*/  @!PT LDS RZ, [RZ] ;  /* 0x00000000fffff984 */ /* 0x000fe20000000800 */
[----:B------:R-:W-:Y:S01]  /*ff70*/  @!PT LDS RZ, [RZ] ;  /* 0x00000000fffff984 */ /* 0x000fe20000000800 */
[----:B------:R-:W-:Y:S01]  /*ff80*/  @!P5 LDGSTS.E.BYPASS.LTC128B.128 [R233+0x9000], desc[UR14][R40.64] ;  /* 0x0900000028e9dfae */ /* 0x000fe2000b981a0e */
[----:B------:R-:W-:Y:S02]  /*ff90*/  MOV R43, UR23 ;  /* 0x00000017002b7c02 */ /* 0x000fe40008000f00 */
[C---:B------:R-:W-:Y:S02]  /*ffa0*/  LEA R42, P0, R2.reuse, R229, 0x1 ;  /* 0x000000e5022a7211 */ /* 0x040fe400078008ff */
[----:B------:R-:W-:Y:S02]  /*ffb0*/  MOV R43, UR16 ;  /* 0x00000010002b7c02 */ /* 0x000fe40008000f00 */
[----:B------:R-:W-:Y:S01]  /*ffc0*/  SHF.L.U32 R225, R221, 0x4, RZ ;  /* 0x00000004dde17819 */ /* 0x000fe200000006ff */
[----:B------:R-:W-:Y:S01]  /*ffd0*/  @P5 STS.128 [R233+0x9000], RZ ;  /* 0x009000ffe9005388 */ /* 0x000fe20000000c00 */
[----:B------:R-:W-:Y:S02]  /*ffe0*/  ISETP.GE.AND P5, PT, R239, UR13, PT ;  /* 0x0000000def007c0c */ /* 0x000fe4000bfa6270 */
[----:B------:R-:W-:Y:S02]  /*fff0*/  LEA.HI.X R43, R2, R228, R43, 0x1, P0 ;  /* 0x000000e4022b7211 */ /* 0x000fe400000f0c2b */
[----:B------:R-:W-:Y:S02]  /*10000*/  SHF.L.U32 R165, R221, 0x5, RZ ;  /* 0x00000005dda57819 */ /* 0x000fe400000006ff */
[----:B------:R-:W-:Y:S01]  /*10010*/  LOP3.LUT R166, R224, 0x18, RZ, 0xc0, !PT ;  /* 0x00000018e0a67812 */ /* 0x000fe200078ec0ff */
[----:B------:R-:W-:Y:S01]  /*10020*/  @!PT LDS RZ, [RZ] ;  /* 0x00000000fffff984 */ /* 0x000fe20000000800 */
[----:B------:R-:W-:Y:S01]  /*10030*/  @!PT LDS RZ, [RZ] ;  /* 0x00000000fffff984 */ /* 0x000fe20000000800 */
[----:B------:R-:W-:Y:S01]  /*10040*/  @!PT LDS RZ, [RZ] ;  /* 0x00000000fffff984 */ /* 0x000fe20000000800 */
[----:B------:R-:W-:Y:S01]  /*10050*/  @!P4 LDGSTS.E.BYPASS.LTC128B.128 [R233+0xa000], desc[UR14][R40.64+0x40] ;  /* 0x0a00004028e9cfae */ /* 0x000fe2000b981a0e */
[----:B------:R-:W-:Y:S02]  /*10060*/  LOP3.LUT R168, R225, 0x100, RZ, 0xc0, !PT ;  /* 0x00000100e1a87812 */ /* 0x000fe400078ec0ff */
[--C-:B------:R-:W-:Y:S02]  /*10070*/  LOP3.LUT R166, R166, 0xc0, R165.reuse, 0xf8, !PT ;  /* 0x000000c0a6a67812 */ /* 0x100fe400078ef8a5 */
[----:B------:R-:W-:Y:S02]  /*10080*/  LOP3.LUT R168, R168, 0x20, R165, 0xf8, !PT ;  /* 0x00000020a8a87812 */ /* 0x000fe400078ef8a5 */
[----:B------:R-:W-:Y:S01]  /*10090*/  LOP3.LUT R165, R166, 0x8, R221, 0x78, !PT ;  /* 0x00000008a6a57812 */ /* 0x000fe200078e78dd */
[----:B------:R-:W-:Y:S01]  /*100a0*/  @P4 STS.128 [R233+0xa000], RZ ;  /* 0x00a000ffe9004388 */ /* 0x000fe20000000c00 */
[----:B------:R-:W-:Y:S02]  /*100b0*/  LOP3.LUT P0, RZ, R221, 0x4, RZ, 0xc0, !PT ;  /* 0x00000004ddff7812 */ /* 0x000fe4000780c0ff */
[----:B------:R-:W-:Y:S02]  /*100c0*/  LOP3.LUT R165, R168, R165, RZ, 0xfc, !PT ;  /* 0x000000a5a8a57212 */ /* 0x000fe400078efcff */
[----:B------:R-:W-:Y:S02]  /*100d0*/  SEL R168, R220, 0xffffffe0, !P0 ;  /* 0xffffffe0dca87807 */ /* 0x000fe40004000000 */
[----:B------:R-:W-:Y:S01]  /*100e0*/  LEA R167, R165, UR6, 0x1 ;  /* 0x00000006a5a77c11 */ /* 0x000fe2000f8e08ff */
[----:B------:R-:W-:Y:S01]  /*100f0*/  @!PT LDS RZ, [RZ] ;  /* 0x00000000fffff984 */ /* 0x000fe20000000800 */
[----:B------:R-:W-:Y:S01]  /*10100*/  @!PT LDS RZ, [RZ] ;  /* 0x00000000fffff984 */ /* 0x000fe20000000800 */
[----:B------:R-:W-:Y:S01]  /*10110*/  @!PT LDS RZ, [RZ] ;  /* 0x00000000fffff984 */ /* 0x000fe20000000800 */
[----:B------:R-:W-:Y:S01]  /*10120*/  @!P3 LDGSTS.E.BYPASS.LTC128B.128 [R233+0xb000], desc[UR14][R40.64+0x80] ;  /* 0x0b00008028e9bfae */ /* 0x000fe2000b981a0e */
[----:B------:R-:W-:Y:S02]  /*10130*/  IADD3 R166, PT, PT, R223, R168, RZ ;  /* 0x000000a8dfa67210 */ /* 0x000fe40007ffe0ff */
[----:B------:R-:W-:Y:S05]  /*10140*/  IADD3 R165, PT, PT, R168, R167, RZ ;  /* 0x000000a7a8a57210 */ /* 0x000fea0007ffe0ff */
        /* <DEDUP_REMOVED lines=19> */
[----:B------:R-:W5:Y:S08]  /*10280*/  LDSM.16.M88.4 R188, [R167+0x6400] ;  /* 0x00640000a7bc783b */ /* 0x000f700000000200 */
[----:B------:R-:W0:Y:S08]  /*10290*/  LDGDEPBAR ;  /* 0x00000000000079af */ /* 0x000e300000000000 */
[----:B------:R-:W4:Y:S08]  /*102a0*/  LDSM.16.M88.4 R192, [R167+0x6800] ;  /* 0x00680000a7c0783b */ /* 0x000f300000000200 */
        /* <DEDUP_REMOVED lines=9> */
[-C--:B-----5:R-:W-:Y:S07]  /*10340*/  HMMA.16816.F32.BF16 R20, R176, R188.reuse, RZ ;  /* 0x000000bcb014723c */ /* 0x0a0fee00000418ff */
[----:B------:R-:W5:Y:S01]  /*10350*/  LDSM.16.M88.4 R168, [R165+0x6800] ;  /* 0x00680000a5a8783b */ /* 0x000f620000000200 */
[C---:B------:R-:W-:Y:S07]  /*10360*/  HMMA.16816.F32.BF16 R24, R184.reuse, R188, RZ ;  /* 0x000000bcb818723c */ /* 0x040fee00000418ff */
[----:B------:R-:W-:Y:S01]  /*10370*/  LDSM.16.M88.4 R212, [R167+0x8c00] ;  /* 0x008c0000a7d4783b */ /* 0x000fe20000000200 */
[-C--:B------:R-:W-:Y:S07]  /*10380*/  HMMA.16816.F32.BF16 R28, R184, R190.reuse, RZ ;  /* 0x000000beb81c723c */ /* 0x080fee00000418ff */
[----:B------:R-:W-:Y:S01]  /*10390*/  LDSM.16.M88.4 R216, [R165+0x8000] ;  /* 0x00800000a5d8783b */ /* 0x000fe20000000200 */
[C---:B------:R-:W-:Y:S07]  /*103a0*/  HMMA.16816.F32.BF16 R32, R176.reuse, R190, RZ ;  /* 0x000000beb020723c */ /* 0x040fee00000418ff */
[----:B------:R-:W5:Y:S01]  /*103b0*/  LDSM.16.M88.4 R188, [R165+0x6c00] ;  /* 0x006c0000a5bc783b */ /* 0x000f620000000200 */
[-C--:B----4-:R-:W-:Y:S08]  /*103c0*/  HMMA.16816.F32.BF16 R36, R176, R192.reuse, RZ ;  /* 0x000000c0b024723c */ /* 0x090ff000000418ff */
[C---:B-1----:R-:W-:Y:S08]  /*103d0*/  HMMA.16816.F32.BF16 R40, R184.reuse, R192, RZ ;  /* 0x000000c0b828723c */ /* 0x042ff000000418ff */
        /* <DEDUP_REMOVED lines=8> */
[----:B------:R-:W1:Y:S07]  /*10460*/  LDSM.16.M88.4 R176, [R223+0x2000] ;  /* 0x00200000dfb0783b */ /* 0x000e6e0000000200 */
[-C--:B--2---:R-:W-:Y:S01]  /*10470*/  HMMA.16816.F32.BF16 R4, R200, R204.reuse, R4 ;  /* 0x000000ccc804723c */ /* 0x084fe20000041804 */
[----:B------:R-:W-:Y:S07]  /*10480*/  LDSM.16.M88.4 R196, [R166+0x2000] ;  /* 0x00200000a6c4783b */ /* 0x000fee0000000200 */
        /* <DEDUP_REMOVED lines=13> */
[----:B------:R-:W2:Y:S07]  /*10560*/  LDSM.16.M88.4 R168, [R167+0x7400] ;  /* 0x00740000a7a8783b */ /* 0x000eae0000000200 */
[-C--:B------:R-:W-:Y:S08]  /*10570*/  HMMA.16816.F32.BF16 R52, R200, R188.reuse, R52 ;  /* 0x000000bcc834723c */ /* 0x080ff00000041834 */
        /* <DEDUP_REMOVED lines=32> */
[----:B------:R-:W5:Y:S07]  /*10780*/  LDSM.16.M88.4 R200, [R167+0x8800] ;  /* 0x00880000a7c8783b */ /* 0x000f6e0000000200 */
[-C--:B----4-:R-:W-:Y:S08]  /*10790*/  HMMA.16816.F32.BF16 R20, R196, R184.reuse, R20 ;  /* 0x000000b8c414723c */ /* 0x090ff00000041814 */
        /* <DEDUP_REMOVED lines=12> */
[----:B------:R-:W-:Y:S01]  /*10860*/  HMMA.16816.F32.BF16 R64, R196, R178, R64 ;  /* 0x000000b2c440723c */ /* 0x000fe20000041840 */
[----:B------:R-:W3:Y:S07]  /*10870*/  LDSM.16.M88.4 R176, [R165+0x8400] ;  /* 0x00840000a5b0783b */ /* 0x000eee0000000200 */
        /* <DEDUP_REMOVED lines=8> */
[-C--:B-----5:R-:W-:Y:S08]  /*10900*/  HMMA.16816.F32.BF16 R36, R180, R200.reuse, R36 ;  /* 0x000000c8b424723c */ /* 0x0a0ff00000041824 */
[C---:B------:R-:W-:Y:S08]  /*10910*/  HMMA.16816.F32.BF16 R40, R192.reuse, R200, R40 ;  /* 0x000000c8c028723c */ /* 0x040ff00000041828 */
[-C--:B------:R-:W-:Y:S08]  /*10920*/  HMMA.16816.F32.BF16 R44, R192, R202.reuse, R44 ;  /* 0x000000cac02c723c */ /* 0x080ff0000004182c */
[C---:B------:R-:W-:Y:S08]  /*10930*/  HMMA.16816.F32.BF16 R48, R180.reuse, R202, R48 ;  /* 0x000000cab430723c */ /* 0x040ff00000041830 */
[-C--:B------:R-:W-:Y:S08]  /*10940*/  HMMA.16816.F32.BF16 R52, R180, R212.reuse, R52 ;  /* 0x000000d4b434723c */ /* 0x080ff00000041834 */
[C---:B------:R-:W-:Y:S08]  /*10950*/  HMMA.16816.F32.BF16 R56, R192.reuse, R212, R56 ;  /* 0x000000d4c038723c */ /* 0x040ff00000041838 */
        /* <DEDUP_REMOVED lines=9> */
[----:B------:R-:W-:Y:S02]  /*109f0*/  FMUL.FTZ R174, R4, UR9 ;  /* 0x0000000904ae7c20 */ /* 0x000fe40008410000 */
[C---:B------:R-:W-:Y:S01]  /*10a00*/  HMMA.16816.F32.BF16 R16, R184.reuse, R218, R16 ;  /* 0x000000dab810723c */ /* 0x040fe20000041810 */
[----:B------:R-:W2:Y:S03]  /*10a10*/  MUFU.TANH R172, R172 ;  /* 0x000000ac00ac7308 */ /* 0x000ea60000002400 */
[----:B------:R-:W-:Y:S01]  /*10a20*/  FMUL.FTZ R248, R8, UR9 ;  /* 0x0000000908f87c20 */ /* 0x000fe20008410000 */
[----:B------:R-:W-:Y:S01]  /*10a30*/  FMUL.FTZ R214, R10, UR9 ;  /* 0x000000090ad67c20 */ /* 0x000fe20008410000 */
[----:B------:R-:W-:Y:S01]  /*10a40*/  FMUL.FTZ R175, R11, UR9 ;  /* 0x000000090baf7c20 */ /* 0x000fe20008410000 */
[----:B------:R-:W-:Y:S01]  /*10a50*/  FMUL.FTZ R212, R9, UR9 ;  /* 0x0000000909d47c20 */ /* 0x000fe20008410000 */
[-C--:B---3--:R-:W-:Y:S03]  /*10a60*/  HMMA.16816.F32.BF16 R20, R184, R176.reuse, R20 ;  /* 0x000000b0b814723c */ /* 0x088fe60000041814 */
[----:B------:R-:W3:Y:S01]  /*10a70*/  MUFU.TANH R174, R174 ;  /* 0x000000ae00ae7308 */ /* 0x000ee20000002400 */
[----:B------:R-:W-:Y:S01]  /*10a80*/  FMUL.FTZ R218, R13, UR9 ;  /* 0x000000090dda7c20 */ /* 0x000fe20008410000 */
[----:B------:R-:W-:Y:S01]  /*10a90*/  FMUL.FTZ R216, R14, UR9 ;  /* 0x000000090ed87c20 */ /* 0x000fe20008410000 */
[----:B------:R-:W-:Y:S01]  /*10aa0*/  FMUL.FTZ R217, R12, UR9 ;  /* 0x000000090cd97c20 */ /* 0x000fe20008410000 */
[----:B------:R-:W-:Y:S01]  /*10ab0*/  FMUL.FTZ R215, R15, UR9 ;  /* 0x000000090fd77c20 */ /* 0x000fe20008410000 */
[C---:B------:R-:W-:Y:S05]  /*10ac0*/  HMMA.16816.F32.BF16 R24, R168.reuse, R176, R24 ;  /* 0x000000b0a818723c */ /* 0x040fea0000041818 */
[----:B------:R-:W-:Y:S01]  /*10ad0*/  MUFU.TANH R14, R218 ;  /* 0x000000da000e7308 */ /* 0x000fe20000002400 */
[----:B------:R-:W-:Y:S01]  /*10ae0*/  FMUL.FTZ R244, R19, UR9 ;  /* 0x0000000913f47c20 */ /* 0x000fe20008410000 */
[----:B------:R-:W-:Y:S01]  /*10af0*/  FMUL.FTZ R246, R17, UR9 ;  /* 0x0000000911f67c20 */ /* 0x000fe20008410000 */
[----:B------:R-:W-:Y:S01]  /*10b00*/  FMUL.FTZ R219, R16, UR9 ;  /* 0x0000000910db7c20 */ /* 0x000fe20008410000 */
[----:B------:R-:W-:Y:S01]  /*10b10*/  FMUL.FTZ R242, R18, UR9 ;  /* 0x0000000912f27c20 */ /* 0x000fe20008410000 */
[-C--:B------:R-:W-:Y:S05]  /*10b20*/  HMMA.16816.F32.BF16 R28, R168, R178.reuse, R28 ;  /* 0x000000b2a81c723c */ /* 0x080fea000004181c */
[----:B------:R4:W-:Y:S01]  /*10b30*/  MUFU.TANH R5, R246 ;  /* 0x000000f600057308 */ /* 0x0009e20000002400 */
[----:B------:R-:W-:Y:S01]  /*10b40*/  FMUL.FTZ R240, R20, UR9 ;  /* 0x0000000914f07c20 */ /* 0x000fe20008410000 */
[----:B------:R-:W-:Y:S01]  /*10b50*/  FMUL.FTZ R247, R22, UR9 ;  /* 0x0000000916f77c20 */ /* 0x000fe20008410000 */
[----:B------:R-:W-:Y:S01]  /*10b60*/  FMUL.FTZ R245, R21, UR9 ;  /* 0x0000000915f57c20 */ /* 0x000fe20008410000 */
[C---:B------:R-:W-:Y:S06]  /*10b70*/  HMMA.16816.F32.BF16 R32, R184.reuse, R178, R32 ;  /* 0x000000b2b820723c */ /* 0x040fec0000041820 */
[----:B------:R5:W-:Y:S01]  /*10b80*/  MUFU.TANH R218, R244 ;  /* 0x000000f400da7308 */ /* 0x000be20000002400 */
[----:B------:R-:W-:Y:S01]  /*10b90*/  FMUL.FTZ R249, R25, UR9 ;  /* 0x0000000919f97c20 */ /* 0x000fe20008410000 */
[-C--:B-1----:R-:W-:Y:S08]  /*10ba0*/  HMMA.16816.F32.BF16 R36, R184, R180.reuse, R36 ;  /* 0x000000b4b824723c */ /* 0x082ff00000041824 */
[----:B------:R1:W-:Y:S01]  /*10bb0*/  MUFU.TANH R7, R219 ;  /* 0x000000db00077308 */ /* 0x0003e20000002400 */
[----:B------:R-:W-:Y:S01]  /*10bc0*/  FMUL.FTZ R250, R31, UR9 ;  /* 0x000000091ffa7c20 */ /* 0x000fe20008410000 */
[----:B----4-:R-:W-:Y:S01]  /*10bd0*/  FMUL.FTZ R246, R27, UR9 ;  /* 0x000000091bf67c20 */ /* 0x010fe20008410000 */
[----:B------:R-:W-:Y:S01]  /*10be0*/  FMUL.FTZ R251, R30, UR9 ;  /* 0x000000091efb7c20 */ /* 0x000fe20008410000 */
[C---:B------:R-:W-:Y:S06]  /*10bf0*/  HMMA.16816.F32.BF16 R40, R168.reuse, R180, R40 ;  /* 0x000000b4a828723c */ /* 0x040fec0000041828 */
[----:B------:R4:W-:Y:S01]  /*10c00*/  MUFU.TANH R204, R246 ;  /* 0x000000f600cc7308 */ /* 0x0009e20000002400 */
[----:B------:R-:W-:Y:S01]  /*10c10*/  FMUL.FTZ R252, R34, UR9 ;  /* 0x0000000922fc7c20 */ /* 0x000fe20008410000 */
[----:B-----5:R-:W-:Y:S01]  /*10c20*/  FMUL.FTZ R244, R28, UR9 ;  /* 0x000000091cf47c20 */ /* 0x020fe20008410000 */
[-C--:B------:R-:W-:Y:S07]  /*10c30*/  HMMA.16816.F32.BF16 R44, R168, R182.reuse, R44 ;  /* 0x000000b6a82c723c */ /* 0x080fee000004182c */
[----:B------:R-:W-:Y:S01]  /*10c40*/  MUFU.TANH R206, R244 ;  /* 0x000000f400ce7308 */ /* 0x000fe20000002400 */
[----:B-1----:R-:W-:Y:S01]  /*10c50*/  FMUL.FTZ R219, R24, UR9 ;  /* 0x0000000918db7c20 */ /* 0x002fe20008410000 */
[----:B------:R-:W-:Y:S01]  /*10c60*/  FMUL.FTZ R17, R38, UR9 ;  /* 0x0000000926117c20 */ /* 0x000fe20008410000 */
[----:B------:R-:W-:Y:S01]  /*10c70*/  FMUL.FTZ R15, R37, UR9 ;  /* 0x00000009250f7c20 */ /* 0x000fe20008410000 */
[----:B------:R-:W-:Y:S01]  /*10c80*/  FMUL.FTZ R13, R39, UR9 ;  /* 0x00000009270d7c20 */ /* 0x000fe20008410000 */
[C---:B------:R-:W-:Y:S05]  /*10c90*/  HMMA.16816.F32.BF16 R48, R184.reuse, R182, R48 ;  /* 0x000000b6b830723c */ /* 0x040fea0000041830 */
[----:B------:R1:W-:Y:S01]  /*10ca0*/  MUFU.TANH R209, R219 ;  /* 0x000000db00d17308 */ /* 0x0003e20000002400 */
[----:B------:R-:W-:Y:S01]  /*10cb0*/  FMUL.FTZ R31, R40, UR9 ;  /* 0x00000009281f7c20 */ /* 0x000fe20008410000 */
[----:B----4-:R-:W-:Y:S08]  /*10cc0*/  FMUL.FTZ R246, R36, UR9 ;  /* 0x0000000924f67c20 */ /* 0x010ff00008410000 */
[----:B------:R4:W-:Y:S01]  /*10cd0*/  MUFU.TANH R244, R252 ;  /* 0x000000fc00f47308 */ /* 0x0009e20000002400 */
[----:B------:R-:W-:Y:S01]  /*10ce0*/  FMUL.FTZ R25, R45, UR9 ;  /* 0x000000092d197c20 */ /* 0x000fe20008410000 */
[----:B------:R-:W-:Y:S01]  /*10cf0*/  MOV R45, UR12 ;  /* 0x0000000c002d7c02 */ /* 0x000fe20008000f00 */
[----:B------:R-:W-:Y:S01]  /*10d00*/  FMUL.FTZ R21, R44, UR9 ;  /* 0x000000092c157c20 */ /* 0x000fe20008410000 */
[----:B------:R-:W-:Y:S02]  /*10d10*/  FMUL.FTZ R44, R46, UR9 ;  /* 0x000000092e2c7c20 */ /* 0x000fe40008410000 */
[----:B------:R-:W-:Y:S04]  /*10d20*/  LEA R9, R45, R232, 0x6 ;  /* 0x000000e82d097211 */ /* 0x000fe800078e30ff */
[----:B------:R5:W-:Y:S01]  /*10d30*/  MUFU.TANH R19, R246 ;  /* 0x000000f600137308 */ /* 0x000be20000002400 */
[----:B-1----:R-:W-:Y:S01]  /*10d40*/  FMUL.FTZ R219, R29, UR9 ;  /* 0x000000091ddb7c20 */ /* 0x002fe20008410000 */
[----:B------:R-:W-:Y:S01]  /*10d50*/  FMUL.FTZ R29, R42, UR9 ;  /* 0x000000092a1d7c20 */ /* 0x000fe20008410000 */
[----:B------:R-:W-:Y:S02]  /*10d60*/  IADD3 R45, PT, PT, R9, 0x1, RZ ;  /* 0x00000001092d7810 */ /* 0x000fe40007ffe0ff */
[----:B------:R-:W-:Y:S02]  /*10d70*/  I2FP.F32.U32 R46, R9 ;  /* 0x00000009002e7245 */ /* 0x000fe40000201000 */
[----:B------:R-:W-:Y:S03]  /*10d80*/  I2FP.F32.U32 R45, R45 ;  /* 0x0000002d002d7245 */ /* 0x000fe60000201000 */
[----:B------:R1:W-:Y:S01]  /*10d90*/  MUFU.TANH R210, R240 ;  /* 0x000000f000d27308 */ /* 0x0003e20000002400 */
[----:B----4-:R-:W-:Y:S01]  /*10da0*/  FMUL.FTZ R252, R43, UR9 ;  /* 0x000000092bfc7c20 */ /* 0x010fe20008410000 */
[----:B--2---:R-:W-:Y:S08]  /*10db0*/  FFMA.FTZ R11, R45, UR5, R172 ;  /* 0x000000052d0b7c23 */ /* 0x004ff000080100ac */
[----:B------:R2:W-:Y:S01]  /*10dc0*/  MUFU.TANH R6, R242 ;  /* 0x000000f200067308 */ /* 0x0005e20000002400 */
[----:B-----5:R-:W-:Y:S02]  /*10dd0*/  FMUL.FTZ R246, R41, UR9 ;  /* 0x0000000929f67c20 */ /* 0x020fe40008410000 */
[----:B------:R-:W4:Y:S01]  /*10de0*/  LDSM.16.M88.4 R40, [R165+0x8c00] ;  /* 0x008c0000a528783b */ /* 0x000f220000000200 */
[----:B------:R-:W-:Y:S06]  /*10df0*/  DEPBAR.LE SB0, 0x0 ;  /* 0x000080000000791a */ /* 0x000fec0000000000 */
[----:B------:R5:W-:Y:S01]  /*10e00*/  MUFU.TANH R27, R252 ;  /* 0x000000fc001b7308 */ /* 0x000be20000002400 */
[----:B-1----:R-:W-:Y:S09]  /*10e10*/  FMUL.FTZ R240, R26, UR9 ;  /* 0x000000091af07c20 */ /* 0x002ff20008410000 */
[----:B------:R1:W-:Y:S01]  /*10e20*/  MUFU.TANH R208, R251 ;  /* 0x000000fb00d07308 */ /* 0x0003e20000002400 */
[----:B------:R-:W-:Y:S01]  /*10e30*/  BAR.SYNC.DEFER_BLOCKING 0x0 ;  /* 0x0000000000007b1d */ /* 0x000fe20000010000 */
[----:B--2---:R-:W-:Y:S08]  /*10e40*/  FMUL.FTZ R242, R23, UR9 ;  /* 0x0000000917f27c20 */ /* 0x004ff00008410000 */
[----:B------:R2:W-:Y:S01]  /*10e50*/  MUFU.TANH R202, R249 ;  /* 0x000000f900ca7308 */ /* 0x0005e20000002400 */
[----:B-----5:R-:W-:Y:S01]  /*10e60*/  FMUL.FTZ R252, R48, UR9 ;  /* 0x0000000930fc7c20 */ /* 0x020fe20008410000 */
[----:B------:R-:W-:Y:S08]  /*10e70*/  FMUL.FTZ R48, R50, UR9 ;  /* 0x0000000932307c20 */ /* 0x000ff00008410000 */
[----:B------:R5:W-:Y:S01]  /*10e80*/  MUFU.TANH R211, R240 ;  /* 0x000000f000d37308 */ /* 0x000be20000002400 */
[----:B-1----:R-:W-:Y:S09]  /*10e90*/  FMUL.FTZ R251, R35, UR9 ;  /* 0x0000000923fb7c20 */ /* 0x002ff20008410000 */
[----:B------:R1:W-:Y:S01]  /*10ea0*/  MUFU.TANH R23, R246 ;  /* 0x000000f600177308 */ /* 0x0003e20000002400 */
[----:B--2---:R-:W-:Y:S01]  /*10eb0*/  FMUL.FTZ R249, R33, UR9 ;  /* 0x0000000921f97c20 */ /* 0x004fe20008410000 */
[-C--:B----4-:R-:W-:Y:S08]  /*10ec0*/  HMMA.16816.F32.BF16 R52, R184, R40.reuse, R52 ;  /* 0x00000028b834723c */ /* 0x090ff00000041834 */
[----:B------:R-:W2:Y:S01]  /*10ed0*/  MUFU.TANH R213, R213 ;  /* 0x000000d500d57308 */ /* 0x000ea20000002400 */
[----:B-----5:R-:W-:Y:S01]  /*10ee0*/  FMUL.FTZ R240, R32, UR9 ;  /* 0x0000000920f07c20 */ /* 0x020fe20008410000 */
[C---:B------:R-:W-:Y:S04]  /*10ef0*/  HMMA.16816.F32.BF16 R56, R168.reuse, R40, R56 ;  /* 0x00000028a838723c */ /* 0x040fe80000041838 */
[----:B------:R-:W-:Y:S04]  /*10f00*/  IADD3 R41, PT, PT, R9, 0x18, RZ ;  /* 0x0000001809297810 */ /* 0x000fe80007ffe0ff */
[----:B------:R-:W4:Y:S01]  /*10f10*/  MUFU.TANH R248, R248 ;  /* 0x000000f800f87308 */ /* 0x000f220000002400 */
[----:B-1----:R-:W-:Y:S01]  /*10f20*/  FMUL.FTZ R246, R47, UR9 ;  /* 0x000000092ff67c20 */ /* 0x002fe20008410000 */
[C---:B---3--:R-:W-:Y:S01]  /*10f30*/  FFMA.FTZ R47, R46.reuse, UR5, R174 ;  /* 0x000000052e2f7c23 */ /* 0x048fe200080100ae */
[-C--:B------:R-:W-:Y:S03]  /*10f40*/  HMMA.16816.F32.BF16 R60, R168, R42.reuse, R60 ;  /* 0x0000002aa83c723c */ /* 0x080fe6000004183c */
[----:B------:R-:W-:Y:S01]  /*10f50*/  FMUL.FTZ R55, R55, UR9 ;  /* 0x0000000937377c20 */ /* 0x000fe20008410000 */
[----:B------:R-:W-:Y:S03]  /*10f60*/  FMUL.FTZ R53, R53, UR9 ;  /* 0x0000000935357c20 */ /* 0x000fe60008410000 */
[----:B------:R-:W1:Y:S01]  /*10f70*/  MUFU.TANH R214, R214 ;  /* 0x000000d600d67308 */ /* 0x000e620000002400 */
[----:B--2---:R-:W-:Y:S01]  /*10f80*/  FFMA.FTZ R50, R46, UR5, R213 ;  /* 0x000000052e327c23 */ /* 0x004fe200080100d5 */
[----:B------:R-:W-:Y:S01]  /*10f90*/  FMUL.FTZ R54, R54, UR9 ;  /* 0x0000000936367c20 */ /* 0x000fe20008410000 */
[----:B------:R-:W-:Y:S04]  /*10fa0*/  HMMA.16816.F32.BF16 R64, R184, R42, R64 ;  /* 0x0000002ab840723c */ /* 0x000fe80000041840 */
[----:B------:R-:W-:Y:S03]  /*10fb0*/  FMUL.FTZ R56, R56, UR9 ;  /* 0x0000000938387c20 */ /* 0x000fe60008410000 */
[----:B------:R-:W2:Y:S01]  /*10fc0*/  MUFU.TANH R2, R2 ;  /* 0x0000000200027308 */ /* 0x000ea20000002400 */
[----:B----4-:R-:W-:Y:S01]  /*10fd0*/  FFMA.FTZ R18, R46, UR5, R248 ;  /* 0x000000052e127c23 */ /* 0x010fe200080100f8 */
[----:B------:R-:W-:Y:S01]  /*10fe0*/  FMUL.FTZ R58, R58, UR9 ;  /* 0x000000093a3a7c20 */ /* 0x000fe20008410000 */
[----:B------:R-:W-:Y:S01]  /*10ff0*/  FMUL.FTZ R248, R51, UR9 ;  /* 0x0000000933f87c20 */ /* 0x000fe20008410000 */
[----:B------:R-:W-:Y:S01]  /*11000*/  I2FP.F32.U32 R41, R41 ;  /* 0x0000002900297245 */ /* 0x000fe20000201000 */
[----:B------:R-:W-:Y:S01]  /*11010*/  FMUL.FTZ R57, R57, UR9 ;  /* 0x0000000939397c20 */ /* 0x000fe20008410000 */
[----:B------:R-:W-:Y:S01]  /*11020*/  FMUL.FTZ R59, R59, UR9 ;  /* 0x000000093b3b7c20 */ /* 0x000fe20008410000 */
[----:B------:R-:W-:Y:S03]  /*11030*/  FMUL.FTZ R60, R60, UR9 ;  /* 0x000000093c3c7c20 */ /* 0x000fe60008410000 */
[----:B------:R-:W3:Y:S01]  /*11040*/  MUFU.TANH R175, R175 ;  /* 0x000000af00af7308 */ /* 0x000ee20000002400 */
[----:B-1----:R-:W-:Y:S01]  /*11050*/  FFMA.FTZ R30, R46, UR5, R214 ;  /* 0x000000052e1e7c23 */ /* 0x002fe200080100d6 */
[C---:B------:R-:W-:Y:S01]  /*11060*/  IADD3 R46, PT, PT, R9.reuse, 0x9, RZ ;  /* 0x00000009092e7810 */ /* 0x040fe20007ffe0ff */
[----:B------:R-:W-:Y:S01]  /*11070*/  FMUL.FTZ R214, R52, UR9 ;  /* 0x0000000934d67c20 */ /* 0x000fe20008410000 */
[----:B------:R-:W-:Y:S01]  /*11080*/  IADD3 R52, PT, PT, R9, 0x11, RZ ;  /* 0x0000001109347810 */ /* 0x000fe20007ffe0ff */
[C---:B------:R-:W-:Y:S01]  /*11090*/  FFMA.FTZ R206, R41.reuse, UR5, R206 ;  /* 0x0000000529ce7c23 */ /* 0x040fe200080100ce */
[C---:B------:R-:W-:Y:S01]  /*110a0*/  FFMA.FTZ R208, R41.reuse, UR5, R208 ;  /* 0x0000000529d07c23 */ /* 0x040fe200080100d0 */
[----:B------:R-:W-:Y:S03]  /*110b0*/  FFMA.FTZ R244, R41, UR5, R244 ;  /* 0x0000000529f47c23 */ /* 0x000fe600080100f4 */
[----:B------:R1:W-:Y:S01]  /*110c0*/  MUFU.TANH R35, R252 ;  /* 0x000000fc00237308 */ /* 0x0003e20000002400 */
[----:B--2---:R-:W-:Y:S01]  /*110d0*/  FFMA.FTZ R10, R45, UR5, R2 ;  /* 0x000000052d0a7c23 */ /* 0x004fe20008010002 */
[----:B------:R-:W-:Y:S01]  /*110e0*/  IADD3 R2, PT, PT, R9, 0x10, RZ ;  /* 0x0000001009027810 */ /* 0x000fe20007ffe0ff */
[----:B------:R-:W-:Y:S01]  /*110f0*/  FMUL.FTZ R61, R61, UR9 ;  /* 0x000000093d3d7c20 */ /* 0x000fe20008410000 */
[----:B------:R-:W-:Y:S01]  /*11100*/  I2FP.F32.U32 R40, R52 ;  /* 0x0000003400287245 */ /* 0x000fe20000201000 */
[----:B------:R-:W-:Y:S01]  /*11110*/  FMUL.FTZ R62, R62, UR9 ;  /* 0x000000093e3e7c20 */ /* 0x000fe20008410000 */
[----:B------:R-:W-:Y:S01]  /*11120*/  I2FP.F32.U32 R2, R2 ;  /* 0x0000000200027245 */ /* 0x000fe20000201000 */
[----:B------:R-:W-:Y:S03]  /*11130*/  FMUL.FTZ R63, R63, UR9 ;  /* 0x000000093f3f7c20 */ /* 0x000fe60008410000 */
[----:B------:R-:W2:Y:S01]  /*11140*/  MUFU.TANH R212, R212 ;  /* 0x000000d400d47308 */ /* 0x000ea20000002400 */
[----:B---3--:R-:W-:Y:S01]  /*11150*/  FFMA.FTZ R26, R45, UR5, R175 ;  /* 0x000000052d1a7c23 */ /* 0x008fe200080100af */
[----:B------:R-:W-:Y:S01]  /*11160*/  I2FP.F32.U32 R175, R46 ;  /* 0x0000002e00af7245 */ /* 0x000fe20000201000 */
[C---:B------:R-:W-:Y:S01]  /*11170*/  FFMA.FTZ R210, R2.reuse, UR5, R210 ;  /* 0x0000000502d27c23 */ /* 0x040fe200080100d2 */
[C---:B------:R-:W-:Y:S01]  /*11180*/  FFMA.FTZ R209, R2.reuse, UR5, R209 ;  /* 0x0000000502d17c23 */ /* 0x040fe200080100d1 */
[----:B------:R-:W-:Y:S01]  /*11190*/  FFMA.FTZ R211, R2, UR5, R211 ;  /* 0x0000000502d37c23 */ /* 0x000fe200080100d3 */
[C---:B------:R-:W-:Y:S01]  /*111a0*/  FFMA.FTZ R202, R40.reuse, UR5, R202 ;  /* 0x0000000528ca7c23 */ /* 0x040fe200080100ca */
[----:B------:R-:W-:Y:S03]  /*111b0*/  FFMA.FTZ R46, R175, UR5, R218 ;  /* 0x00000005af2e7c23 */ /* 0x000fe600080100da */
[----:B------:R-:W3:Y:S01]  /*111c0*/  MUFU.TANH R247, R247 ;  /* 0x000000f700f77308 */ /* 0x000ee20000002400 */
[----:B-1----:R-:W-:Y:S01]  /*111d0*/  FMUL.FTZ R252, R49, UR9 ;  /* 0x0000000931fc7c20 */ /* 0x002fe20008410000 */
[----:B------:R-:W-:Y:S01]  /*111e0*/  FFMA.FTZ R204, R40, UR5, R204 ;  /* 0x0000000528cc7c23 */ /* 0x000fe200080100cc */
[----:B------:R-:W-:Y:S01]  /*111f0*/  IADD3 R52, PT, PT, R9, 0x20, RZ ;  /* 0x0000002009347810 */ /* 0x000fe20007ffe0ff */
[----:B------:R-:W-:Y:S01]  /*11200*/  FFMA.FTZ R14, R175, UR5, R14 ;  /* 0x00000005af0e7c23 */ /* 0x000fe2000801000e */
[----:B------:R-:W-:Y:S01]  /*11210*/  FMUL.FTZ R64, R64, UR9 ;  /* 0x0000000940407c20 */ /* 0x000fe20008410000 */
[----:B------:R-:W-:Y:S01]  /*11220*/  FMUL.FTZ R65, R65, UR9 ;  /* 0x0000000941417c20 */ /* 0x000fe20008410000 */
[----:B------:R-:W-:Y:S03]  /*11230*/  FMUL.FTZ R66, R66, UR9 ;  /* 0x0000000942427c20 */ /* 0x000fe60008410000 */
[----:B------:R1:W-:Y:S01]  /*11240*/  MUFU.TANH R33, R44 ;  /* 0x0000002c00217308 */ /* 0x0003e20000002400 */
[----:B--2---:R-:W-:Y:S01]  /*11250*/  FFMA.FTZ R34, R45, UR5, R212 ;  /* 0x000000052d227c23 */ /* 0x004fe200080100d4 */
[----:B------:R-:W-:Y:S01]  /*11260*/  FMUL.FTZ R67, R67, UR9 ;  /* 0x0000000943437c20 */ /* 0x000fe20008410000 */
[----:B------:R-:W-:Y:S01]  /*11270*/  FFMA.FTZ R45, R175, UR5, R5 ;  /* 0x00000005af2d7c23 */ /* 0x000fe20008010005 */
[----:B------:R-:W-:Y:S02]  /*11280*/  FMNMX3.FTZ R42, R3, R47, R11, !PT ;  /* 0x0000002f032a7276 */ /* 0x000fe4000781000b */
[----:B------:R-:W-:Y:S04]  /*11290*/  FMNMX3.FTZ R43, R173, R18, R34, !PT ;  /* 0x00000012ad2b7276 */ /* 0x000fe80007810022 */
[----:B------:R-:W2:Y:S01]  /*112a0*/  MUFU.TANH R245, R245 ;  /* 0x000000f500f57308 */ /* 0x000ea20000002400 */
[----:B---3--:R-:W-:Y:S01]  /*112b0*/  FFMA.FTZ R247, R2, UR5, R247 ;  /* 0x0000000502f77c23 */ /* 0x008fe200080100f7 */
[C---:B------:R-:W-:Y:S08]  /*112c0*/  IADD3 R2, PT, PT, R9.reuse, 0x19, RZ ;  /* 0x0000001909027810 */ /* 0x040ff00007ffe0ff */
[----:B------:R-:W3:Y:S01]  /*112d0*/  MUFU.TANH R242, R242 ;  /* 0x000000f200f27308 */ /* 0x000ee20000002400 */
[C---:B-1----:R-:W-:Y:S04]  /*112e0*/  IADD3 R44, PT, PT, R9.reuse, 0x8, RZ ;  /* 0x00000008092c7810 */ /* 0x042fe80007ffe0ff */
[----:B------:R-:W-:Y:S05]  /*112f0*/  I2FP.F32.U32 R44, R44 ;  /* 0x0000002c002c7245 */ /* 0x000fea0000201000 */
[----:B------:R-:W1:Y:S01]  /*11300*/  MUFU.TANH R240, R240 ;  /* 0x000000f000f07308 */ /* 0x000e620000002400 */
[----:B--2---:R-:W-:Y:S01]  /*11310*/  FFMA.FTZ R245, R40, UR5, R245 ;  /* 0x0000000528f57c23 */ /* 0x004fe200080100f5 */
[----:B------:R-:W-:Y:S05]  /*11320*/  FFMA.FTZ R49, R44, UR5, R7 ;  /* 0x000000052c317c23 */ /* 0x000fea0008010007 */
[----:B------:R-:W-:Y:S03]  /*11330*/  FMNMX3.FTZ R42, R42, R49, R45, !PT ;  /* 0x000000312a2a7276 */ /* 0x000fe6000781002d */
[----:B------:R-:W2:Y:S01]  /*11340*/  MUFU.TANH R217, R217 ;  /* 0x000000d900d97308 */ /* 0x000ea20000002400 */
[----:B---3--:R-:W-:Y:S01]  /*11350*/  FFMA.FTZ R242, R40, UR5, R242 ;  /* 0x0000000528f27c23 */ /* 0x008fe200080100f2 */
[----:B------:R-:W-:Y:S02]  /*11360*/  I2FP.F32.U32 R40, R2 ;  /* 0x0000000200287245 */ /* 0x000fe40000201000 */
[----:B------:R-:W-:Y:S02]  /*11370*/  I2FP.F32.U32 R2, R52 ;  /* 0x0000003400027245 */ /* 0x000fe40000201000 */
[----:B------:R-:W-:Y:S04]  /*11380*/  IADD3 R52, PT, PT, R9, 0x21, RZ ;  /* 0x0000002109347810 */ /* 0x000fe80007ffe0ff */
[----:B------:R-:W3:Y:S01]  /*11390*/  MUFU.TANH R219, R219 ;  /* 0x000000db00db7308 */ /* 0x000ee20000002400 */
[----:B-1----:R-:W-:Y:S01]  /*113a0*/  FFMA.FTZ R240, R41, UR5, R240 ;  /* 0x0000000529f07c23 */ /* 0x002fe200080100f0 */
[----:B------:R-:W-:Y:S01]  /*113b0*/  IADD3 R41, PT, PT, R9, 0x30, RZ ;  /* 0x0000003009297810 */ /* 0x000fe20007ffe0ff */
[----:B------:R-:W-:Y:S01]  /*113c0*/  FFMA.FTZ R19, R2, UR5, R19 ;  /* 0x0000000502137c23 */ /* 0x000fe20008010013 */
[----:B------:R-:W-:Y:S02]  /*113d0*/  I2FP.F32.U32 R52, R52 ;  /* 0x0000003400347245 */ /* 0x000fe40000201000 */
[----:B------:R-:W-:Y:S04]  /*113e0*/  I2FP.F32.U32 R41, R41 ;  /* 0x0000002900297245 */ /* 0x000fe80000201000 */
[----:B------:R-:W1:Y:S01]  /*113f0*/  MUFU.TANH R250, R250 ;  /* 0x000000fa00fa7308 */ /* 0x000e620000002400 */
[----:B--2---:R-:W-:Y:S01]  /*11400*/  FFMA.FTZ R22, R44, UR5, R217 ;  /* 0x000000052c167c23 */ /* 0x004fe200080100d9 */
[C---:B------:R-:W-:Y:S01]  /*11410*/  FFMA.FTZ R32, R52.reuse, UR5, R23 ;  /* 0x0000000534207c23 */ /* 0x040fe20008010017 */
[----:B------:R-:W-:Y:S01]  /*11420*/  FFMA.FTZ R27, R52, UR5, R27 ;  /* 0x00000005341b7c23 */ /* 0x000fe2000801001b */
[----:B------:R-:W-:Y:S02]  /*11430*/  FMNMX3.FTZ R42, R42, R210, R245, !PT ;  /* 0x000000d22a2a7276 */ /* 0x000fe400078100f5 */
[----:B------:R-:W-:Y:S04]  /*11440*/  FMNMX3.FTZ R43, R43, R22, R14, !PT ;  /* 0x000000162b2b7276 */ /* 0x000fe8000781000e */
[----:B------:R-:W2:Y:S01]  /*11450*/  MUFU.TANH R249, R249 ;  /* 0x000000f900f97308 */ /* 0x000ea20000002400 */
[C---:B---3--:R-:W-:Y:S01]  /*11460*/  FFMA.FTZ R219, R40.reuse, UR5, R219 ;  /* 0x0000000528db7c23 */ /* 0x048fe200080100db */
[----:B------:R-:W-:Y:S04]  /*11470*/  FMNMX3.FTZ R43, R43, R209, R202, !PT ;  /* 0x000000d12b2b7276 */ /* 0x000fe800078100ca */
[----:B------:R-:W-:Y:S04]  /*11480*/  FMNMX3.FTZ R43, R43, R206, R219, !PT ;  /* 0x000000ce2b2b7276 */ /* 0x000fe800078100db */
[----:B------:R-:W3:Y:S01]  /*11490*/  MUFU.TANH R251, R251 ;  /* 0x000000fb00fb7308 */ /* 0x000ee20000002400 */
[C---:B-1----:R-:W-:Y:S09]  /*114a0*/  FFMA.FTZ R250, R40.reuse, UR5, R250 ;  /* 0x0000000528fa7c23 */ /* 0x042ff200080100fa */
[----:B------:R-:W1:Y:S01]  /*114b0*/  MUFU.TANH R216, R216 ;  /* 0x000000d800d87308 */ /* 0x000e620000002400 */
[----:B--2---:R-:W-:Y:S05]  /*114c0*/  FFMA.FTZ R249, R40, UR5, R249 ;  /* 0x0000000528f97c23 */ /* 0x004fea00080100f9 */
[----:B------:R-:W-:Y:S04]  /*114d0*/  FMNMX3.FTZ R42, R42, R240, R249, !PT ;  /* 0x000000f02a2a7276 */ /* 0x000fe800078100f9 */
[----:B------:R2:W-:Y:S01]  /*114e0*/  MUFU.TANH R182, R48 ;  /* 0x0000003000b67308 */ /* 0x0005e20000002400 */
[----:B---3--:R-:W-:Y:S01]  /*114f0*/  FFMA.FTZ R251, R40, UR5, R251 ;  /* 0x0000000528fb7c23 */ /* 0x008fe200080100fb */
[----:B------:R-:W-:Y:S04]  /*11500*/  IADD3 R40, PT, PT, R9, 0x29, RZ ;  /* 0x0000002909287810 */ /* 0x000fe80007ffe0ff */
[----:B------:R-:W-:Y:S04]  /*11510*/  I2FP.F32.U32 R40, R40 ;  /* 0x0000002800287245 */ /* 0x000fe80000201000 */
[----:B------:R-:W3:Y:S01]  /*11520*/  MUFU.TANH R215, R215 ;  /* 0x000000d700d77308 */ /* 0x000ee20000002400 */
[C---:B-1----:R-:W-:Y:S09]  /*11530*/  FFMA.FTZ R51, R44.reuse, UR5, R216 ;  /* 0x000000052c337c23 */ /* 0x042ff200080100d8 */
[----:B------:R-:W-:Y:S01]  /*11540*/  MUFU.TANH R17, R17 ;  /* 0x0000001100117308 */ /* 0x000fe20000002400 */
[----:B--2---:R-:W-:Y:S09]  /*11550*/  FFMA.FTZ R48, R44, UR5, R6 ;  /* 0x000000052c307c23 */ /* 0x004ff20008010006 */
[----:B------:R-:W1:Y:S01]  /*11560*/  MUFU.TANH R31, R31 ;  /* 0x0000001f001f7308 */ /* 0x000e620000002400 */
[----:B---3--:R-:W-:Y:S09]  /*11570*/  FFMA.FTZ R44, R175, UR5, R215 ;  /* 0x00000005af2c7c23 */ /* 0x008ff200080100d7 */
[----:B------:R-:W2:Y:S10]  /*11580*/  MUFU.TANH R29, R29 ;  /* 0x0000001d001d7308 */ /* 0x000eb40000002400 */
[----:B------:R3:W-:Y:S01]  /*11590*/  MUFU.TANH R178, R55 ;  /* 0x0000003700b27308 */ /* 0x0007e20000002400 */
[C---:B-1----:R-:W-:Y:S05]  /*115a0*/  FFMA.FTZ R28, R2.reuse, UR5, R31 ;  /* 0x00000005021c7c23 */ /* 0x042fea000801001f */
[----:B------:R-:W-:Y:S04]  /*115b0*/  FMNMX3.FTZ R43, R43, R28, R32, !PT ;  /* 0x0000001c2b2b7276 */ /* 0x000fe80007810020 */
[----:B------:R1:W-:Y:S01]  /*115c0*/  MUFU.TANH R213, R53 ;  /* 0x0000003500d57308 */ /* 0x0003e20000002400 */
[C---:B--2---:R-:W-:Y:S09]  /*115d0*/  FFMA.FTZ R29, R2.reuse, UR5, R29 ;  /* 0x00000005021d7c23 */ /* 0x044ff2000801001d */
[----:B------:R-:W2:Y:S01]  /*115e0*/  MUFU.TANH R214, R214 ;  /* 0x000000d600d67308 */ /* 0x000ea20000002400 */
[----:B---3--:R-:W-:Y:S01]  /*115f0*/  FFMA.FTZ R55, R2, UR5, R17 ;  /* 0x0000000502377c23 */ /* 0x008fe20008010011 */
[----:B------:R-:W-:Y:S04]  /*11600*/  IADD3 R2, PT, PT, R9, 0x28, RZ ;  /* 0x0000002809027810 */ /* 0x000fe80007ffe0ff */
[----:B------:R-:W-:Y:S04]  /*11610*/  I2FP.F32.U32 R2, R2 ;  /* 0x0000000200027245 */ /* 0x000fe80000201000 */
[----:B------:R-:W3:Y:S01]  /*11620*/  MUFU.TANH R212, R54 ;  /* 0x0000003600d47308 */ /* 0x000ee20000002400 */
[----:B-1----:R-:W-:Y:S01]  /*11630*/  FMNMX3.FTZ R53, R0, R30, R26, !PT ;  /* 0x0000001e00357276 */ /* 0x002fe2000781001a */
[C---:B------:R-:W-:Y:S01]  /*11640*/  FFMA.FTZ R186, R2.reuse, UR5, R33 ;  /* 0x0000000502ba7c23 */ /* 0x040fe20008010021 */
[C---:B------:R-:W-:Y:S02]  /*11650*/  FFMA.FTZ R185, R2.reuse, UR5, R35 ;  /* 0x0000000502b97c23 */ /* 0x040fe40008010023 */
[----:B------:R-:W-:Y:S01]  /*11660*/  FMNMX3.FTZ R53, R53, R51, R44, !PT ;  /* 0x0000003335357276 */ /* 0x000fe2000781002c */
[----:B------:R-:W-:Y:S04]  /*11670*/  FFMA.FTZ R182, R2, UR5, R182 ;  /* 0x0000000502b67c23 */ /* 0x000fe800080100b6 */
[----:B------:R-:W1:Y:S01]  /*11680*/  MUFU.TANH R218, R56 ;  /* 0x0000003800da7308 */ /* 0x000e620000002400 */
[----:B--2---:R-:W-:Y:S01]  /*11690*/  FFMA.FTZ R214, R41, UR5, R214 ;  /* 0x0000000529d67c23 */ /* 0x004fe200080100d6 */
[----:B------:R-:W-:Y:S04]  /*116a0*/  FMNMX3.FTZ R53, R53, R211, R204, !PT ;  /* 0x000000d335357276 */ /* 0x000fe800078100cc */
[----:B------:R-:W-:Y:S04]  /*116b0*/  FMNMX3.FTZ R53, R53, R208, R250, !PT ;  /* 0x000000d035357276 */ /* 0x000fe800078100fa */
[----:B------:R-:W2:Y:S01]  /*116c0*/  MUFU.TANH R172, R58 ;  /* 0x0000003a00ac7308 */ /* 0x000ea20000002400 */
[----:B---3--:R-:W-:Y:S01]  /*116d0*/  FFMA.FTZ R212, R41, UR5, R212 ;  /* 0x0000000529d47c23 */ /* 0x008fe200080100d4 */
[----:B------:R-:W-:Y:S08]  /*116e0*/  FMNMX3.FTZ R53, R53, R29, R27, !PT ;  /* 0x0000001d35357276 */ /* 0x000ff0000781001b */
[----:B------:R-:W3:Y:S01]  /*116f0*/  MUFU.TANH R25, R25 ;  /* 0x0000001900197308 */ /* 0x000ee20000002400 */
[C---:B-1----:R-:W-:Y:S09]  /*11700*/  FFMA.FTZ R218, R41.reuse, UR5, R218 ;  /* 0x0000000529da7c23 */ /* 0x042ff200080100da */
[----:B------:R-:W1:Y:S01]  /*11710*/  MUFU.TANH R246, R246 ;  /* 0x000000f600f67308 */ /* 0x000e620000002400 */
[----:B--2---:R-:W-:Y:S01]  /*11720*/  FFMA.FTZ R172, R41, UR5, R172 ;  /* 0x0000000529ac7c23 */ /* 0x004fe200080100ac */
[----:B------:R-:W-:Y:S04]  /*11730*/  IADD3 R41, PT, PT, R9, 0x38, RZ ;  /* 0x0000003809297810 */ /* 0x000fe80007ffe0ff */
[----:B------:R-:W-:Y:S04]  /*11740*/  I2FP.F32.U32 R7, R41 ;  /* 0x0000002900077245 */ /* 0x000fe80000201000 */
[----:B------:R-:W2:Y:S01]  /*11750*/  MUFU.TANH R252, R252 ;  /* 0x000000fc00fc7308 */ /* 0x000ea20000002400 */
[----:B---3--:R-:W-:Y:S01]  /*11760*/  FFMA.FTZ R187, R40, UR5, R25 ;  /* 0x0000000528bb7c23 */ /* 0x008fe20008010019 */
[----:B------:R-:W-:Y:S08]  /*11770*/  FMNMX3.FTZ R41, R164, R50, R10, !PT ;  /* 0x00000032a4297276 */ /* 0x000ff0000781000a */
[----:B------:R-:W3:Y:S01]  /*11780*/  MUFU.TANH R248, R248 ;  /* 0x000000f800f87308 */ /* 0x000ee20000002400 */
[C---:B-1----:R-:W-:Y:S05]  /*11790*/  FFMA.FTZ R246, R40.reuse, UR5, R246 ;  /* 0x0000000528f67c23 */ /* 0x042fea00080100f6 */
[----:B------:R-:W-:Y:S04]  /*117a0*/  FMNMX3.FTZ R5, R53, R186, R246, !PT ;  /* 0x000000ba35057276 */ /* 0x000fe800078100f6 */
[----:B------:R-:W1:Y:S01]  /*117b0*/  MUFU.TANH R21, R21 ;  /* 0x0000001500157308 */ /* 0x000e620000002400 */
[C---:B--2---:R-:W-:Y:S09]  /*117c0*/  FFMA.FTZ R252, R40.reuse, UR5, R252 ;  /* 0x0000000528fc7c23 */ /* 0x044ff200080100fc */
[----:B------:R-:W2:Y:S01]  /*117d0*/  MUFU.TANH R15, R15 ;  /* 0x0000000f000f7308 */ /* 0x000ea20000002400 */
[----:B---3--:R-:W-:Y:S01]  /*117e0*/  FFMA.FTZ R248, R40, UR5, R248 ;  /* 0x0000000528f87c23 */ /* 0x008fe200080100f8 */
[C---:B------:R-:W-:Y:S04]  /*117f0*/  IADD3 R40, PT, PT, R9.reuse, 0x31, RZ ;  /* 0x0000003109287810 */ /* 0x040fe80007ffe0ff */
[----:B------:R-:W-:Y:S04]  /*11800*/  I2FP.F32.U32 R40, R40 ;  /* 0x0000002800287245 */ /* 0x000fe80000201000 */
[----:B------:R-:W3:Y:S01]  /*11810*/  MUFU.TANH R13, R13 ;  /* 0x0000000d000d7308 */ /* 0x000ee20000002400 */
[----:B-1----:R-:W-:Y:S01]  /*11820*/  FFMA.FTZ R184, R2, UR5, R21 ;  /* 0x0000000502b87c23 */ /* 0x002fe20008010015 */
[----:B------:R-:W-:Y:S01]  /*11830*/  IADD3 R2, PT, PT, R9, 0x39, RZ ;  /* 0x0000003909027810 */ /* 0x000fe20007ffe0ff */
[----:B------:R-:W-:Y:S03]  /*11840*/  FFMA.FTZ R213, R40, UR5, R213 ;  /* 0x0000000528d57c23 */ /* 0x000fe600080100d5 */
[----:B------:R-:W-:Y:S04]  /*11850*/  I2FP.F32.U32 R2, R2 ;  /* 0x0000000200027245 */ /* 0x000fe80000201000 */
[----:B------:R-:W1:Y:S01]  /*11860*/  MUFU.TANH R217, R57 ;  /* 0x0000003900d97308 */ /* 0x000e620000002400 */
[----:B--2---:R-:W-:Y:S01]  /*11870*/  FFMA.FTZ R54, R52, UR5, R15 ;  /* 0x0000000534367c23 */ /* 0x004fe2000801000f */
[----:B------:R-:W-:Y:S04]  /*11880*/  FMNMX3.FTZ R43, R43, R184, R187, !PT ;  /* 0x000000b82b2b7276 */ /* 0x000fe800078100bb */
[----:B------:R-:W-:Y:S04]  /*11890*/  FMNMX3.FTZ R42, R42, R19, R54, !PT ;  /* 0x000000132a2a7276 */ /* 0x000fe80007810036 */
[----:B------:R-:W2:Y:S01]  /*118a0*/  MUFU.TANH R171, R59 ;  /* 0x0000003b00ab7308 */ /* 0x000ea20000002400 */
[----:B---3--:R-:W-:Y:S01]  /*118b0*/  FFMA.FTZ R183, R52, UR5, R13 ;  /* 0x0000000534b77c23 */ /* 0x008fe2000801000d */
[----:B------:R-:W-:Y:S04]  /*118c0*/  FMNMX3.FTZ R52, R41, R48, R46, !PT ;  /* 0x0000003029347276 */ /* 0x000fe8000781002e */
[----:B------:R-:W-:Y:S04]  /*118d0*/  FMNMX3.FTZ R52, R52, R247, R242, !PT ;  /* 0x000000f734347276 */ /* 0x000fe800078100f2 */
[----:B------:R-:W3:Y:S01]  /*118e0*/  MUFU.TANH R216, R60 ;  /* 0x0000003c00d87308 */ /* 0x000ee20000002400 */
[----:B-1----:R-:W-:Y:S01]  /*118f0*/  FFMA.FTZ R217, R40, UR5, R217 ;  /* 0x0000000528d97c23 */ /* 0x002fe200080100d9 */
[----:B------:R-:W-:Y:S04]  /*11900*/  FMNMX3.FTZ R52, R52, R244, R251, !PT ;  /* 0x000000f434347276 */ /* 0x000fe800078100fb */
[----:B------:R-:W-:Y:S04]  /*11910*/  FMNMX3.FTZ R43, R43, R218, R217, !PT ;  /* 0x000000da2b2b7276 */ /* 0x000fe800078100d9 */
[----:B------:R-:W1:Y:S01]  /*11920*/  MUFU.TANH R215, R61 ;  /* 0x0000003d00d77308 */ /* 0x000e620000002400 */
[----:B--2---:R-:W-:Y:S01]  /*11930*/  FFMA.FTZ R171, R40, UR5, R171 ;  /* 0x0000000528ab7c23 */ /* 0x004fe200080100ab */
[----:B------:R-:W-:Y:S04]  /*11940*/  FMNMX3.FTZ R41, R52, R55, R183, !PT ;  /* 0x0000003734297276 */ /* 0x000fe800078100b7 */
[----:B------:R-:W-:Y:S04]  /*11950*/  FMNMX3.FTZ R5, R5, R172, R171, !PT ;  /* 0x000000ac05057276 */ /* 0x000fe800078100ab */
[----:B------:R-:W2:Y:S01]  /*11960*/  MUFU.TANH R170, R62 ;  /* 0x0000003e00aa7308 */ /* 0x000ea20000002400 */
[----:B---3--:R-:W-:Y:S09]  /*11970*/  FFMA.FTZ R216, R7, UR5, R216 ;  /* 0x0000000507d87c23 */ /* 0x008ff200080100d8 */
[----:B------:R-:W3:Y:S01]  /*11980*/  MUFU.TANH R169, R63 ;  /* 0x0000003f00a97308 */ /* 0x000ee20000002400 */
[C---:B-1----:R-:W-:Y:S05]  /*11990*/  FFMA.FTZ R215, R2.reuse, UR5, R215 ;  /* 0x0000000502d77c23 */ /* 0x042fea00080100d7 */
[----:B------:R-:W-:Y:S04]  /*119a0*/  FMNMX3.FTZ R43, R43, R216, R215, !PT ;  /* 0x000000d82b2b7276 */ /* 0x000fe800078100d7 */
[----:B------:R1:W4:Y:S01]  /*119b0*/  MUFU.TANH R179, R64 ;  /* 0x0000004000b37308 */ /* 0x0003220000002400 */
[----:B--2---:R-:W-:Y:S09]  /*119c0*/  FFMA.FTZ R170, R7, UR5, R170 ;  /* 0x0000000507aa7c23 */ /* 0x004ff200080100aa */
[----:B------:R1:W2:Y:S01]  /*119d0*/  MUFU.TANH R176, R65 ;  /* 0x0000004100b07308 */ /* 0x0002a20000002400 */
[----:B---3--:R-:W-:Y:S09]  /*119e0*/  FFMA.FTZ R169, R2, UR5, R169 ;  /* 0x0000000502a97c23 */ /* 0x008ff200080100a9 */
[----:B------:R1:W3:Y:S10]  /*119f0*/  MUFU.TANH R175, R66 ;  /* 0x0000004200af7308 */ /* 0x0002f40000002400 */
[----:B------:R1:W1:Y:S01]  /*11a00*/  MUFU.TANH R174, R67 ;  /* 0x0000004300ae7308 */ /* 0x0002620000002400 */
[----:B--2-4-:R-:W-:Y:S05]  /*11a10*/  BRA.U.ANY UP0, `(.L_x_870) ;  /* 0xffffffe1003c7547 */ /* 0x014fea000b93ffff */
.L_x_869:
[----:B--2---:R-:W-:Y:S01]  /*11a20*/  FMNMX3.FTZ R8, R42, R185, R252, !PT ;  /* 0x000000b92a087276 */ /* 0x004fe200078100fc */
[----:B------:R-:W-:Y:S01]  /*11a30*/  FFMA.FTZ R176, R2, UR5, R176 ;  /* 0x0000000502b07c23 */ /* 0x000fe200080100b0 */
[----:B------:R-:W-:Y:S01]  /*11a40*/  FFMA.FTZ R179, R7, UR5, R179 ;  /* 0x0000000507b37c23 */ /* 0x000fe200080100b3 */
[----:B------:R-:W2:Y:S01]  /*11a50*/  SHFL.BFLY PT, R6, R43, 0x2, 0x1f ;  /* 0x0c401f002b067f89 */ /* 0x000ea200000e0000 */
[----:B------:R-:W-:Y:S01]  /*11a60*/  FMNMX3.FTZ R5, R5, R170, R169, !PT ;  /* 0x000000aa05057276 */ /* 0x000fe200078100a9 */
[----:B------:R-:W-:Y:S01]  /*11a70*/  FFMA.FTZ R178, R40, UR5, R178 ;  /* 0x0000000528b27c23 */ /* 0x000fe200080100b2 */
[----:B------:R-:W-:Y:S01]  /*11a80*/  FMNMX3.FTZ R8, R8, R214, R213, !PT ;  /* 0x000000d608087276 */ /* 0x000fe200078100d5 */
[----:B-1----:R-:W-:Y:S01]  /*11a90*/  FFMA.FTZ R174, R2, UR5, R174 ;  /* 0x0000000502ae7c23 */ /* 0x002fe200080100ae */
[----:B------:R-:W-:Y:S01]  /*11aa0*/  FMNMX3.FTZ R41, R41, R182, R248, !PT ;  /* 0x000000b629297276 */ /* 0x000fe200078100f8 */
[----:B---3--:R-:W-:Y:S01]  /*11ab0*/  FFMA.FTZ R175, R7, UR5, R175 ;  /* 0x0000000507af7c23 */ /* 0x008fe200080100af */
[----:B------:R-:W-:Y:S01]  /*11ac0*/  FMNMX3.FTZ R9, R8, R179, R176, !PT ;  /* 0x000000b308097276 */ /* 0x000fe200078100b0 */
[----:B------:R-:W1:Y:S01]  /*11ad0*/  SHFL.BFLY PT, R4, R5, 0x2, 0x1f ;  /* 0x0c401f0005047f89 */ /* 0x000e6200000e0000 */
[----:B------:R-:W-:Y:S01]  /*11ae0*/  FMNMX3.FTZ R41, R41, R212, R178, !PT ;  /* 0x000000d429297276 */ /* 0x000fe200078100b2 */
[----:B------:R-:W-:Y:S01]  /*11af0*/  UISETP.NE.AND UP0, UPT, UR12, URZ, UPT ;  /* 0x000000ff0c00728c */ /* 0x000fe2000bf05270 */
[----:B------:R-:W-:Y:S05]  /*11b00*/  MOV R188, R235 ;  /* 0x000000eb00bc7202 */ /* 0x000fea0000000f00 */
[----:B------:R-:W3:Y:S01]  /*11b10*/  SHFL.BFLY PT, R12, R9, 0x2, 0x1f ;  /* 0x0c401f00090c7f89 */ /* 0x000ee200000e0000 */
[----:B------:R-:W-:Y:S01]  /*11b20*/  FMNMX3.FTZ R13, R41, R175, R174, !PT ;  /* 0x000000af290d7276 */ /* 0x000fe200078100ae */
[----:B------:R-:W-:Y:S01]  /*11b30*/  UIADD3 UR12, UPT, UPT, UR12, -0x1, URZ ;  /* 0xffffffff0c0c7890 */ /* 0x000fe2000fffe0ff */
[----:B------:R-:W-:Y:S05]  /*11b40*/  @P0 IADD3 R188, PT, PT, R234, -0x20, RZ ;  /* 0xffffffe0eabc0810 */ /* 0x000fea0007ffe0ff */
[----:B------:R-:W4:Y:S08]  /*11b50*/  SHFL.BFLY PT, R2, R13, 0x2, 0x1f ;  /* 0x0c401f000d027f89 */ /* 0x000f3000000e0000 */
[----:B------:R-:W-:Y:S01]  /*11b60*/  LDSM.16.MT88.4 R36, [R188] ;  /* 0x00000000bc24783b */ /* 0x000fe20000004200 */
[----:B--2---:R-:W-:Y:S07]  /*11b70*/  FMNMX.FTZ R43, R43, R6, !PT ;  /* 0x000000062b2b7209 */ /* 0x004fee0007810000 */
[----:B------:R-:W2:Y:S01]  /*11b80*/  SHFL.BFLY PT, R166, R43, 0x1, 0x1f ;  /* 0x0c201f002ba67f89 */ /* 0x000ea200000e0000 */
[----:B-1----:R-:W-:Y:S02]  /*11b90*/  FMNMX.FTZ R4, R5, R4, !PT ;  /* 0x0000000405047209 */ /* 0x002fe40007810000 */
[----:B---3--:R-:W-:Y:S05]  /*11ba0*/  FMNMX.FTZ R7, R9, R12, !PT ;  /* 0x0000000c09077209 */ /* 0x008fea0007810000 */
[----:B------:R-:W1:Y:S08]  /*11bb0*/  SHFL.BFLY PT, R165, R4, 0x1, 0x1f ;  /* 0x0c201f0004a57f89 */ /* 0x000e7000000e0000 */
[----:B------:R-:W3:Y:S01]  /*11bc0*/  SHFL.BFLY PT, R168, R7, 0x1, 0x1f ;  /* 0x0c201f0007a87f89 */ /* 0x000ee200000e0000 */
[----:B----4-:R-:W-:Y:S07]  /*11bd0*/  FMNMX.FTZ R8, R13, R2, !PT ;  /* 0x000000020d087209 */ /* 0x010fee0007810000 */
[----:B------:R-:W4:Y:S01]  /*11be0*/  SHFL.BFLY PT, R167, R8, 0x1, 0x1f ;  /* 0x0c201f0008a77f89 */ /* 0x000f2200000e0000 */
[----:B--2---:R-:W-:Y:S04]  /*11bf0*/  FMNMX.FTZ R166, R43, R166, !PT ;  /* 0x000000a62ba67209 */ /* 0x004fe80007810000 */
[C---:B------:R-:W-:Y:S01]  /*11c00*/  FSETP.NEU.FTZ.AND P1, PT, R166.reuse, -INF , PT ;  /* 0xff800000a600780b */ /* 0x040fe20003f3d000 */
[C---:B------:R-:W-:Y:S01]  /*11c10*/  FMUL.FTZ R181, R166.reuse, UR4 ;  /* 0x00000004a6b57c20 */ /* 0x040fe20008410000 */
[----:B------:R-:W-:Y:S01]  /*11c20*/  FADD.FTZ R2, -R166, R173 ;  /* 0x000000ada6027221 */ /* 0x000fe20000010100 */
[----:B-1----:R-:W-:Y:S03]  /*11c30*/  FMNMX.FTZ R165, R4, R165, !PT ;  /* 0x000000a504a57209 */ /* 0x002fe60007810000 */
[----:B------:R-:W-:Y:S01]  /*11c40*/  FSEL R181, R181, RZ, P1 ;  /* 0x000000ffb5b57208 */ /* 0x000fe20000800000 */
[----:B------:R-:W-:Y:S01]  /*11c50*/  FMUL.FTZ R6, R2, UR4 ;  /* 0x0000000402067c20 */ /* 0x000fe20008410000 */
[----:B------:R-:W-:Y:S01]  /*11c60*/  FMUL.FTZ R173, R165, UR4 ;  /* 0x00000004a5ad7c20 */ /* 0x000fe20008410000 */
[----:B---3--:R-:W-:Y:S01]  /*11c70*/  FMNMX.FTZ R168, R7, R168, !PT ;  /* 0x000000a807a87209 */ /* 0x008fe20007810000 */
[C---:B------:R-:W-:Y:S01]  /*11c80*/  FADD.FTZ R5, -R165.reuse, R0 ;  /* 0x00000000a5057221 */ /* 0x040fe20000010100 */
[----:B------:R-:W-:Y:S01]  /*11c90*/  FSETP.NEU.FTZ.AND P1, PT, R165, -INF , PT ;  /* 0xff800000a500780b */ /* 0x000fe20003f3d000 */
[----:B------:R-:W-:Y:S01]  /*11ca0*/  FFMA.FTZ R193, R22, UR4, -R181 ;  /* 0x0000000416c17c23 */ /* 0x000fe200080108b5 */
[----:B----4-:R-:W-:Y:S01]  /*11cb0*/  FMNMX.FTZ R167, R8, R167, !PT ;  /* 0x000000a708a77209 */ /* 0x010fe20007810000 */
[C---:B------:R-:W-:Y:S01]  /*11cc0*/  FMUL.FTZ R180, R168.reuse, UR4 ;  /* 0x00000004a8b47c20 */ /* 0x040fe20008410000 */
[----:B------:R-:W-:Y:S01]  /*11cd0*/  FSEL R173, R173, RZ, P1 ;  /* 0x000000ffadad7208 */ /* 0x000fe20000800000 */
[----:B------:R-:W1:Y:S01]  /*11ce0*/  LDSM.16.MT88.4 R20, [R222+0x9000] ;  /* 0x00900000de14783b */ /* 0x000e620000004200 */
[C---:B------:R-:W-:Y:S01]  /*11cf0*/  FSETP.NEU.FTZ.AND P1, PT, R168.reuse, -INF , PT ;  /* 0xff800000a800780b */ /* 0x040fe20003f3d000 */
[----:B------:R-:W-:Y:S01]  /*11d00*/  FMUL.FTZ R177, R167, UR4 ;  /* 0x00000004a7b17c20 */ /* 0x000fe20008410000 */
[----:B------:R-:W-:Y:S01]  /*11d10*/  FADD.FTZ R3, -R168, R3 ;  /* 0x00000003a8037221 */ /* 0x000fe20000010100 */
[----:B------:R-:W-:Y:S01]  /*11d20*/  FMUL.FTZ R0, R5, UR4 ;  /* 0x0000000405007c20 */ /* 0x000fe20008410000 */
[----:B------:R-:W-:Y:S01]  /*11d30*/  FSEL R180, R180, RZ, P1 ;  /* 0x000000ffb4b47208 */ /* 0x000fe20000800000 */
[----:B------:R-:W2:Y:S01]  /*11d40*/  MUFU.EX2 R2, R6 ;  /* 0x0000000600027308 */ /* 0x000ea20000000800 */
[----:B------:R-:W-:Y:S01]  /*11d50*/  FSETP.NEU.FTZ.AND P1, PT, R167, -INF , PT ;  /* 0xff800000a700780b */ /* 0x000fe20003f3d000 */
[----:B------:R-:W-:Y:S01]  /*11d60*/  FMUL.FTZ R4, R3, UR4 ;  /* 0x0000000403047c20 */ /* 0x000fe20008410000 */
[----:B------:R-:W-:Y:S01]  /*11d70*/  FADD.FTZ R3, -R167, R164 ;  /* 0x000000a4a7037221 */ /* 0x000fe20000010100 */
[--C-:B------:R-:W-:Y:S01]  /*11d80*/  FFMA.FTZ R203, R47, UR4, -R180.reuse ;  /* 0x000000042fcb7c23 */ /* 0x100fe200080108b4 */
[----:B------:R-:W-:Y:S01]  /*11d90*/  FSEL R177, R177, RZ, P1 ;  /* 0x000000ffb1b17208 */ /* 0x000fe20000800000 */
[--C-:B------:R-:W-:Y:S01]  /*11da0*/  FFMA.FTZ R201, R11, UR4, -R180.reuse ;  /* 0x000000040bc97c23 */ /* 0x100fe200080108b4 */
[--C-:B------:R-:W-:Y:S01]  /*11db0*/  FFMA.FTZ R200, R49, UR4, -R180.reuse ;  /* 0x0000000431c87c23 */ /* 0x100fe200080108b4 */
[--C-:B------:R-:W-:Y:S01]  /*11dc0*/  FFMA.FTZ R199, R45, UR4, -R180.reuse ;  /* 0x000000042dc77c23 */ /* 0x100fe200080108b4 */
[----:B------:R-:W-:Y:S01]  /*11dd0*/  FMUL.FTZ R5, R3, UR4 ;  /* 0x0000000403057c20 */ /* 0x000fe20008410000 */
[--C-:B------:R-:W-:Y:S01]  /*11de0*/  FFMA.FTZ R198, R50, UR4, -R177.reuse ;  /* 0x0000000432c67c23 */ /* 0x100fe200080108b1 */
[--C-:B------:R-:W-:Y:S01]  /*11df0*/  FFMA.FTZ R196, R48, UR4, -R177.reuse ;  /* 0x0000000430c47c23 */ /* 0x100fe200080108b1 */
[--C-:B------:R-:W-:Y:S01]  /*11e00*/  FFMA.FTZ R195, R46, UR4, -R177.reuse ;  /* 0x000000042ec37c23 */ /* 0x100fe200080108b1 */
[----:B------:R-:W-:Y:S01]  /*11e10*/  FFMA.FTZ R197, R10, UR4, -R177 ;  /* 0x000000040ac57c23 */ /* 0x000fe200080108b1 */
[----:B------:R-:W3:Y:S01]  /*11e20*/  MUFU.EX2 R164, R4 ;  /* 0x0000000400a47308 */ /* 0x000ee20000000800 */
[--C-:B------:R-:W-:Y:S01]  /*11e30*/  FFMA.FTZ R207, R18, UR4, -R181.reuse ;  /* 0x0000000412cf7c23 */ /* 0x100fe200080108b5 */
[--C-:B------:R-:W-:Y:S01]  /*11e40*/  FFMA.FTZ R194, R34, UR4, -R181.reuse ;  /* 0x0000000422c27c23 */ /* 0x100fe200080108b5 */
[----:B------:R-:W-:Y:S01]  /*11e50*/  FFMA.FTZ R192, R14, UR4, -R181 ;  /* 0x000000040ec07c23 */ /* 0x000fe200080108b5 */
[--C-:B------:R-:W-:Y:S01]  /*11e60*/  FFMA.FTZ R190, R51, UR4, -R173.reuse ;  /* 0x0000000433be7c23 */ /* 0x100fe200080108ad */
[--C-:B------:R-:W-:Y:S01]  /*11e70*/  FFMA.FTZ R205, R30, UR4, -R173.reuse ;  /* 0x000000041ecd7c23 */ /* 0x100fe200080108ad */
[--C-:B------:R-:W-:Y:S01]  /*11e80*/  FFMA.FTZ R191, R26, UR4, -R173.reuse ;  /* 0x000000041abf7c23 */ /* 0x100fe200080108ad */
[----:B------:R-:W-:Y:S03]  /*11e90*/  FFMA.FTZ R189, R44, UR4, -R173 ;  /* 0x000000042cbd7c23 */ /* 0x000fe600080108ad */
[----:B------:R4:W5:Y:S01]  /*11ea0*/  MUFU.EX2 R3, R5 ;  /* 0x0000000500037308 */ /* 0x0009620000000800 */
[C---:B--2---:R-:W-:Y:S01]  /*11eb0*/  FMUL.FTZ R8, R2.reuse, R160 ;  /* 0x000000a002087220 */ /* 0x044fe20000410000 */
[C---:B------:R-:W-:Y:S01]  /*11ec0*/  FMUL.FTZ R9, R2.reuse, R161 ;  /* 0x000000a102097220 */ /* 0x040fe20000410000 */
[C---:B------:R-:W-:Y:S01]  /*11ed0*/  FMUL.FTZ R12, R2.reuse, R152 ;  /* 0x00000098020c7220 */ /* 0x040fe20000410000 */
[C---:B------:R-:W-:Y:S01]  /*11ee0*/  FMUL.FTZ R13, R2.reuse, R153 ;  /* 0x00000099020d7220 */ /* 0x040fe20000410000 */
[----:B------:R-:W-:Y:S01]  /*11ef0*/  MOV R152, R55 ;  /* 0x0000003700987202 */ /* 0x000fe20000000f00 */
[----:B------:R-:W-:Y:S01]  /*11f00*/  FMUL.FTZ R61, R2, R105 ;  /* 0x00000069023d7220 */ /* 0x000fe20000410000 */
[----:B------:R-:W-:Y:S03]  /*11f10*/  MOV R153, R54 ;  /* 0x0000003600997202 */ /* 0x000fe60000000f00 */
[----:B------:R-:W-:Y:S01]  /*11f20*/  MUFU.EX2 R203, R203 ;  /* 0x000000cb00cb7308 */ /* 0x000fe20000000800 */
[C---:B---3--:R-:W-:Y:S01]  /*11f30*/  FMUL.FTZ R4, R164.reuse, R156 ;  /* 0x0000009ca4047220 */ /* 0x048fe20000410000 */
[----:B------:R-:W2:Y:S01]  /*11f40*/  LDSM.16.MT88.4 R52, [R222+0xa000] ;  /* 0x00a00000de34783b */ /* 0x000ea20000004200 */
[C---:B------:R-:W-:Y:S01]  /*11f50*/  FMUL.FTZ R33, R164.reuse, R133 ;  /* 0x00000085a4217220 */ /* 0x040fe20000410000 */
[C---:B------:R-:W-:Y:S01]  /*11f60*/  FMUL.FTZ R48, R164.reuse, R116 ;  /* 0x00000074a4307220 */ /* 0x040fe20000410000 */
[C---:B------:R-:W-:Y:S01]  /*11f70*/  FMUL.FTZ R49, R164.reuse, R117 ;  /* 0x00000075a4317220 */ /* 0x040fe20000410000 */
[C---:B------:R-:W-:Y:S01]  /*11f80*/  FMUL.FTZ R64, R164.reuse, R100 ;  /* 0x00000064a4407220 */ /* 0x040fe20000410000 */
[C---:B------:R-:W-:Y:S03]  /*11f90*/  FMUL.FTZ R65, R164.reuse, R101 ;  /* 0x00000065a4417220 */ /* 0x040fe60000410000 */
[----:B------:R-:W3:Y:S01]  /*11fa0*/  MUFU.EX2 R201, R201 ;  /* 0x000000c900c97308 */ /* 0x000ee20000000800 */
[----:B----4-:R-:W-:Y:S01]  /*11fb0*/  FMUL.FTZ R5, R164, R157 ;  /* 0x0000009da4057220 */ /* 0x010fe20000410000 */
[C---:B-----5:R-:W-:Y:S01]  /*11fc0*/  FMUL.FTZ R6, R3.reuse, R158 ;  /* 0x0000009e03067220 */ /* 0x060fe20000410000 */
        /* <DEDUP_REMOVED lines=8> */
[----:B------:R-:W-:Y:S01]  /*12050*/  FMUL.FTZ R67, R3, R103 ;  /* 0x0000006703437220 */ /* 0x000fe20000410000 */
[--C-:B------:R-:W-:Y:S01]  /*12060*/  FFMA.FTZ R183, R183, UR4, -R177.reuse ;  /* 0x00000004b7b77c23 */ /* 0x100fe200080108b1 */
[--C-:B------:R-:W-:Y:S01]  /*12070*/  FFMA.FTZ R185, R185, UR4, -R180.reuse ;  /* 0x00000004b9b97c23 */ /* 0x100fe200080108b4 */
[----:B------:R-:W-:Y:S01]  /*12080*/  FFMA.FTZ R182, R182, UR4, -R177 ;  /* 0x00000004b6b67c23 */ /* 0x000fe200080108b1 */
[--C-:B------:R-:W-:Y:S03]  /*12090*/  FFMA.FTZ R184, R184, UR4, -R181.reuse ;  /* 0x00000004b8b87c23 */ /* 0x100fe600080108b5 */
[----:B------:R-:W4:Y:S01]  /*120a0*/  MUFU.EX2 R197, R197 ;  /* 0x000000c500c57308 */ /* 0x000f220000000800 */
[----:B---3--:R-:W-:Y:S01]  /*120b0*/  F2FP.BF16.F32.PACK_AB R156, R201, R203 ;  /* 0x000000cbc99c723e */ /* 0x008fe200000010ff */
[----:B------:R-:W-:Y:S01]  /*120c0*/  LDSM.16.MT88.4 R100, [R188+0x2000] ;  /* 0x00200000bc64783b */ /* 0x000fe20000004200 */
[----:B------:R-:W-:Y:S01]  /*120d0*/  FFMA.FTZ R187, R187, UR4, -R181 ;  /* 0x00000004bbbb7c23 */ /* 0x000fe200080108b5 */
[----:B------:R-:W-:Y:S01]  /*120e0*/  FFMA.FTZ R186, R186, UR4, -R173 ;  /* 0x00000004baba7c23 */ /* 0x000fe200080108ad */
[C---:B------:R-:W-:Y:S01]  /*120f0*/  FMUL.FTZ R16, R164.reuse, R148 ;  /* 0x00000094a4107220 */ /* 0x040fe20000410000 */
[----:B------:R-:W-:Y:S01]  /*12100*/  MOV R148, R29 ;  /* 0x0000001d00947202 */ /* 0x000fe20000000f00 */
[C---:B------:R-:W-:Y:S03]  /*12110*/  FMUL.FTZ R17, R164.reuse, R149 ;  /* 0x00000095a4117220 */ /* 0x040fe60000410000 */
[----:B------:R-:W-:Y:S01]  /*12120*/  MUFU.EX2 R200, R200 ;  /* 0x000000c800c87308 */ /* 0x000fe20000000800 */
[----:B------:R-:W-:Y:S01]  /*12130*/  MOV R149, R32 ;  /* 0x0000002000957202 */ /* 0x000fe20000000f00 */
[----:B------:R-:W-:Y:S01]  /*12140*/  FMUL.FTZ R32, R164, R132 ;  /* 0x00000084a4207220 */ /* 0x000fe20000410000 */
[----:B------:R-:W-:Y:S01]  /*12150*/  FMUL.FTZ R18, R3, R150 ;  /* 0x0000009603127220 */ /* 0x000fe20000410000 */
[----:B------:R-:W-:Y:S01]  /*12160*/  LDSM.16.MT88.4 R132, [R188+0xc00] ;  /* 0x000c0000bc84783b */ /* 0x000fe20000004200 */
[----:B------:R-:W-:Y:S01]  /*12170*/  MOV R150, R28 ;  /* 0x0000001c00967202 */ /* 0x000fe20000000f00 */
[C---:B------:R-:W-:Y:S01]  /*12180*/  FMUL.FTZ R24, R2.reuse, R140 ;  /* 0x0000008c02187220 */ /* 0x040fe20000410000 */
[C---:B------:R-:W-:Y:S03]  /*12190*/  FMUL.FTZ R25, R2.reuse, R141 ;  /* 0x0000008d02197220 */ /* 0x040fe60000410000 */
[----:B------:R-:W3:Y:S01]  /*121a0*/  MUFU.EX2 R199, R199 ;  /* 0x000000c700c77308 */ /* 0x000ee20000000800 */
[----:B----4-:R-:W-:Y:S01]  /*121b0*/  F2FP.BF16.F32.PACK_AB R157, R197, R198 ;  /* 0x000000c6c59d723e */ /* 0x010fe200000010ff */
[C---:B------:R-:W-:Y:S01]  /*121c0*/  FMUL.FTZ R29, R2.reuse, R137 ;  /* 0x00000089021d7220 */ /* 0x040fe20000410000 */
[C---:B------:R-:W-:Y:S01]  /*121d0*/  FMUL.FTZ R40, R2.reuse, R124 ;  /* 0x0000007c02287220 */ /* 0x040fe20000410000 */
[C---:B------:R-:W-:Y:S01]  /*121e0*/  FMUL.FTZ R41, R2.reuse, R125 ;  /* 0x0000007d02297220 */ /* 0x040fe20000410000 */
[C---:B------:R-:W-:Y:S01]  /*121f0*/  FMUL.FTZ R44, R2.reuse, R120 ;  /* 0x00000078022c7220 */ /* 0x040fe20000410000 */
[--C-:B------:R-:W-:Y:S01]  /*12200*/  FFMA.FTZ R120, R149, UR4, -R181.reuse ;  /* 0x0000000495787c23 */ /* 0x100fe200080108b5 */
[----:B------:R-:W-:Y:S03]  /*12210*/  FMUL.FTZ R45, R2, R121 ;  /* 0x00000079022d7220 */ /* 0x000fe60000410000 */
[----:B------:R-:W-:Y:S01]  /*12220*/  MUFU.EX2 R196, R196 ;  /* 0x000000c400c47308 */ /* 0x000fe20000000800 */
[--C-:B------:R-:W-:Y:S01]  /*12230*/  FFMA.FTZ R121, R150, UR4, -R181.reuse ;  /* 0x0000000496797c23 */ /* 0x100fe200080108b5 */
[--C-:B------:R-:W-:Y:S01]  /*12240*/  FFMA.FTZ R60, R209, UR4, -R181.reuse ;  /* 0x00000004d13c7c23 */ /* 0x100fe200080108b5 */
[--C-:B------:R-:W-:Y:S01]  /*12250*/  FFMA.FTZ R209, R202, UR4, -R181.reuse ;  /* 0x00000004cad17c23 */ /* 0x100fe200080108b5 */
[C---:B------:R-:W-:Y:S01]  /*12260*/  FMUL.FTZ R68, R164.reuse, R68 ;  /* 0x00000044a4447220 */ /* 0x040fe20000410000 */
[----:B------:R-:W-:Y:S01]  /*12270*/  FMUL.FTZ R69, R164, R69 ;  /* 0x00000045a4457220 */ /* 0x000fe20000410000 */
[C---:B------:R-:W-:Y:S01]  /*12280*/  FMUL.FTZ R70, R3.reuse, R70 ;  /* 0x0000004603467220 */ /* 0x040fe20000410000 */
[----:B------:R-:W-:Y:S03]  /*12290*/  FMUL.FTZ R71, R3, R71 ;  /* 0x0000004703477220 */ /* 0x000fe60000410000 */
[----:B------:R-:W4:Y:S01]  /*122a0*/  MUFU.EX2 R195, R195 ;  /* 0x000000c300c37308 */ /* 0x000f220000000800 */
[----:B---3--:R-:W-:Y:S01]  /*122b0*/  F2FP.BF16.F32.PACK_AB R158, R199, R200 ;  /* 0x000000c8c79e723e */ /* 0x008fe200000010ff */
[C---:B------:R-:W-:Y:S01]  /*122c0*/  FMUL.FTZ R72, R2.reuse, R72 ;  /* 0x0000004802487220 */ /* 0x040fe20000410000 */
[C---:B------:R-:W-:Y:S01]  /*122d0*/  FMUL.FTZ R73, R2.reuse, R73 ;  /* 0x0000004902497220 */ /* 0x040fe20000410000 */
[C---:B------:R-:W-:Y:S01]  /*122e0*/  FMUL.FTZ R76, R2.reuse, R76 ;  /* 0x0000004c024c7220 */ /* 0x040fe20000410000 */
[----:B------:R-:W-:Y:S01]  /*122f0*/  FMUL.FTZ R77, R2, R77 ;  /* 0x0000004d024d7220 */ /* 0x000fe20000410000 */
[C---:B------:R-:W-:Y:S01]  /*12300*/  FMUL.FTZ R80, R164.reuse, R80 ;  /* 0x00000050a4507220 */ /* 0x040fe20000410000 */
[----:B------:R-:W-:Y:S03]  /*12310*/  FMUL.FTZ R81, R164, R81 ;  /* 0x00000051a4517220 */ /* 0x000fe60000410000 */
[----:B------:R-:W3:Y:S01]  /*12320*/  MUFU.EX2 R0, R0 ;  /* 0x0000000000007308 */ /* 0x000ee20000000800 */
[C---:B------:R-:W-:Y:S01]  /*12330*/  FMUL.FTZ R82, R3.reuse, R82 ;  /* 0x0000005203527220 */ /* 0x040fe20000410000 */
[----:B------:R-:W-:Y:S01]  /*12340*/  FMUL.FTZ R83, R3, R83 ;  /* 0x0000005303537220 */ /* 0x000fe20000410000 */
[--C-:B------:R-:W-:Y:S01]  /*12350*/  FFMA.FTZ R210, R210, UR4, -R180.reuse ;  /* 0x00000004d2d27c23 */ /* 0x100fe200080108b4 */
[--C-:B------:R-:W-:Y:S01]  /*12360*/  FFMA.FTZ R245, R245, UR4, -R180.reuse ;  /* 0x00000004f5f57c23 */ /* 0x100fe200080108b4 */
[--C-:B------:R-:W-:Y:S01]  /*12370*/  FFMA.FTZ R249, R249, UR4, -R180.reuse ;  /* 0x00000004f9f97c23 */ /* 0x100fe200080108b4 */
[--C-:B------:R-:W-:Y:S01]  /*12380*/  FFMA.FTZ R206, R206, UR4, -R181.reuse ;  /* 0x00000004cece7c23 */ /* 0x100fe200080108b5 */
[--C-:B------:R-:W-:Y:S03]  /*12390*/  FFMA.FTZ R219, R219, UR4, -R181.reuse ;  /* 0x00000004dbdb7c23 */ /* 0x100fe600080108b5 */
[----:B------:R-:W-:Y:S01]  /*123a0*/  MUFU.EX2 R207, R207 ;  /* 0x000000cf00cf7308 */ /* 0x000fe20000000800 */
[----:B----4-:R-:W-:Y:S01]  /*123b0*/  F2FP.BF16.F32.PACK_AB R159, R195, R196 ;  /* 0x000000c4c39f723e */ /* 0x010fe200000010ff */
[--C-:B------:R-:W-:Y:S01]  /*123c0*/  FFMA.FTZ R252, R252, UR4, -R180.reuse ;  /* 0x00000004fcfc7c23 */ /* 0x100fe200080108b4 */
[--C-:B------:R-:W-:Y:S01]  /*123d0*/  FFMA.FTZ R214, R214, UR4, -R180.reuse ;  /* 0x00000004d6d67c23 */ /* 0x100fe200080108b4 */
[--C-:B------:R-:W-:Y:S01]  /*123e0*/  FFMA.FTZ R213, R213, UR4, -R180.reuse ;  /* 0x00000004d5d57c23 */ /* 0x100fe200080108b4 */
[--C-:B------:R-:W-:Y:S01]  /*123f0*/  FFMA.FTZ R179, R179, UR4, -R180.reuse ;  /* 0x00000004b3b37c23 */ /* 0x100fe200080108b4 */
[--C-:B------:R-:W-:Y:S01]  /*12400*/  FFMA.FTZ R218, R218, UR4, -R181.reuse ;  /* 0x00000004dada7c23 */ /* 0x100fe200080108b5 */
[--C-:B------:R-:W-:Y:S01]  /*12410*/  FFMA.FTZ R217, R217, UR4, -R181.reuse ;  /* 0x00000004d9d97c23 */ /* 0x100fe200080108b5 */
[-C--:B-1----:R-:W-:Y:S02]  /*12420*/  HMMA.16816.F32.BF16 R4, R156, R20.reuse, R4 ;  /* 0x000000149c04723c */ /* 0x082fe40000041804 */
[----:B------:R-:W1:Y:S03]  /*12430*/  MUFU.EX2 R194, R194 ;  /* 0x000000c200c27308 */ /* 0x000e660000000800 */
[C---:B---3--:R-:W-:Y:S01]  /*12440*/  FMUL.FTZ R10, R0.reuse, R162 ;  /* 0x000000a2000a7220 */ /* 0x048fe20000410000 */
[C---:B------:R-:W-:Y:S01]  /*12450*/  FMUL.FTZ R11, R0.reuse, R163 ;  /* 0x000000a3000b7220 */ /* 0x040fe20000410000 */
[C---:B------:R-:W-:Y:S01]  /*12460*/  FMUL.FTZ R14, R0.reuse, R154 ;  /* 0x0000009a000e7220 */ /* 0x040fe20000410000 */
[C---:B------:R-:W-:Y:S04]  /*12470*/  FMUL.FTZ R15, R0.reuse, R155 ;  /* 0x0000009b000f7220 */ /* 0x040fe80000410000 */
[----:B------:R-:W-:Y:S01]  /*12480*/  MUFU.EX2 R205, R205 ;  /* 0x000000cd00cd7308 */ /* 0x000fe20000000800 */
[----:B------:R-:W-:Y:S01]  /*12490*/  MOV R154, R19 ;  /* 0x00000013009a7202 */ /* 0x000fe20000000f00 */
[----:B------:R-:W-:Y:S01]  /*124a0*/  FMUL.FTZ R19, R3, R151 ;  /* 0x0000009703137220 */ /* 0x000fe20000410000 */
[C---:B------:R-:W-:Y:S01]  /*124b0*/  FMUL.FTZ R46, R0.reuse, R122 ;  /* 0x0000007a002e7220 */ /* 0x040fe20000410000 */
[C---:B------:R-:W-:Y:S01]  /*124c0*/  FMUL.FTZ R47, R0.reuse, R123 ;  /* 0x0000007b002f7220 */ /* 0x040fe20000410000 */
[C---:B------:R-:W-:Y:S01]  /*124d0*/  FMUL.FTZ R62, R0.reuse, R106 ;  /* 0x0000006a003e7220 */ /* 0x040fe20000410000 */
[----:B------:R-:W-:Y:S01]  /*124e0*/  FMUL.FTZ R63, R0, R107 ;  /* 0x0000006b003f7220 */ /* 0x000fe20000410000 */
[----:B------:R-:W-:Y:S03]  /*124f0*/  MOV R155, R27 ;  /* 0x0000001b009b7202 */ /* 0x000fe60000000f00 */
[----:B------:R-:W3:Y:S01]  /*12500*/  MUFU.EX2 R191, R191 ;  /* 0x000000bf00bf7308 */ /* 0x000ee20000000800 */
        /* <DEDUP_REMOVED lines=10> */
[----:B------:R-:W-:Y:S01]  /*125b0*/  FMUL.FTZ R79, R0, R79 ;  /* 0x0000004f004f7220 */ /* 0x000fe20000410000 */
[--C-:B------:R-:W-:Y:S01]  /*125c0*/  FFMA.FTZ R216, R216, UR4, -R181.reuse ;  /* 0x00000004d8d87c23 */ /* 0x100fe200080108b5 */
[----:B------:R-:W-:Y:S01]  /*125d0*/  FFMA.FTZ R181, R215, UR4, -R181 ;  /* 0x00000004d7b57c23 */ /* 0x000fe200080108b5 */
[----:B------:R-:W-:Y:S01]  /*125e0*/  FMUL.FTZ R28, R2, R136 ;  /* 0x00000088021c7220 */ /* 0x000fe20000410000 */
[----:B------:R-:W-:Y:S03]  /*125f0*/  FMUL.FTZ R43, R0, R127 ;  /* 0x0000007f002b7220 */ /* 0x000fe60000410000 */
[----:B------:R-:W1:Y:S01]  /*12600*/  MUFU.EX2 R192, R192 ;  /* 0x000000c000c07308 */ /* 0x000e620000000800 */
[----:B---3--:R-:W-:Y:S01]  /*12610*/  F2FP.BF16.F32.PACK_AB R161, R191, R205 ;  /* 0x000000cdbfa1723e */ /* 0x008fe200000010ff */
[C---:B------:R-:W-:Y:S01]  /*12620*/  FMUL.FTZ R56, R2.reuse, R108 ;  /* 0x0000006c02387220 */ /* 0x040fe20000410000 */
[----:B------:R-:W-:Y:S01]  /*12630*/  FMUL.FTZ R57, R2, R109 ;  /* 0x0000006d02397220 */ /* 0x000fe20000410000 */
[C---:B------:R-:W-:Y:S01]  /*12640*/  FMUL.FTZ R58, R0.reuse, R110 ;  /* 0x0000006e003a7220 */ /* 0x040fe20000410000 */
[----:B------:R-:W-:Y:S01]  /*12650*/  FMUL.FTZ R59, R0, R111 ;  /* 0x0000006f003b7220 */ /* 0x000fe20000410000 */
[C---:B------:R-:W-:Y:S01]  /*12660*/  FMUL.FTZ R84, R164.reuse, R84 ;  /* 0x00000054a4547220 */ /* 0x040fe20000410000 */
[----:B------:R-:W-:Y:S03]  /*12670*/  FMUL.FTZ R85, R164, R85 ;  /* 0x00000055a4557220 */ /* 0x000fe60000410000 */
[----:B------:R-:W-:Y:S01]  /*12680*/  MUFU.EX2 R190, R190 ;  /* 0x000000be00be7308 */ /* 0x000fe20000000800 */
[C---:B------:R-:W-:Y:S01]  /*12690*/  FMUL.FTZ R86, R3.reuse, R86 ;  /* 0x0000005603567220 */ /* 0x040fe20000410000 */
[C---:B------:R-:W-:Y:S01]  /*126a0*/  FMUL.FTZ R87, R3.reuse, R87 ;  /* 0x0000005703577220 */ /* 0x040fe20000410000 */
[----:B------:R-:W-:Y:S01]  /*126b0*/  FFMA.FTZ R108, R242, UR4, -R177 ;  /* 0x00000004f26c7c23 */ /* 0x000fe200080108b1 */
[----:B------:R-:W-:Y:S01]  /*126c0*/  FFMA.FTZ R242, R240, UR4, -R180 ;  /* 0x00000004f0f27c23 */ /* 0x000fe200080108b4 */
[C---:B------:R-:W-:Y:S01]  /*126d0*/  FMUL.FTZ R88, R2.reuse, R88 ;  /* 0x0000005802587220 */ /* 0x040fe20000410000 */
[----:B------:R-:W-:Y:S01]  /*126e0*/  FMUL.FTZ R89, R2, R89 ;  /* 0x0000005902597220 */ /* 0x000fe20000410000 */
[----:B------:R-:W-:Y:S03]  /*126f0*/  FMUL.FTZ R90, R0, R90 ;  /* 0x0000005a005a7220 */ /* 0x000fe60000410000 */
[----:B------:R-:W3:Y:S01]  /*12700*/  MUFU.EX2 R189, R189 ;  /* 0x000000bd00bd7308 */ /* 0x000ee20000000800 */
        /* <DEDUP_REMOVED lines=11> */
[----:B------:R-:W-:Y:S01]  /*127c0*/  FFMA.FTZ R172, R172, UR4, -R173 ;  /* 0x00000004acac7c23 */ /* 0x000fe200080108ad */
[--C-:B------:R-:W-:Y:S01]  /*127d0*/  FFMA.FTZ R175, R175, UR4, -R177.reuse ;  /* 0x00000004afaf7c23 */ /* 0x100fe200080108b1 */
[--C-:B------:R-:W-:Y:S01]  /*127e0*/  FFMA.FTZ R247, R247, UR4, -R177.reuse ;  /* 0x00000004f7f77c23 */ /* 0x100fe200080108b1 */
[--C-:B------:R-:W-:Y:S03]  /*127f0*/  FFMA.FTZ R244, R244, UR4, -R177.reuse ;  /* 0x00000004f4f47c23 */ /* 0x100fe600080108b1 */
[----:B------:R-:W-:Y:S01]  /*12800*/  MUFU.EX2 R142, R185 ;  /* 0x000000b9008e7308 */ /* 0x000fe20000000800 */
[----:B---3--:R-:W-:Y:S01]  /*12810*/  F2FP.BF16.F32.PACK_AB R163, R189, R190 ;  /* 0x000000bebda3723e */ /* 0x008fe200000010ff */
[----:B------:R-:W-:Y:S01]  /*12820*/  FFMA.FTZ R251, R251, UR4, -R177 ;  /* 0x00000004fbfb7c23 */ /* 0x000fe200080108b1 */
[--C-:B------:R-:W-:Y:S01]  /*12830*/  FFMA.FTZ R211, R211, UR4, -R173.reuse ;  /* 0x00000004d3d37c23 */ /* 0x100fe200080108ad */
[--C-:B------:R-:W-:Y:S01]  /*12840*/  FFMA.FTZ R204, R204, UR4, -R173.reuse ;  /* 0x00000004cccc7c23 */ /* 0x100fe200080108ad */
[--C-:B------:R-:W-:Y:S01]  /*12850*/  FFMA.FTZ R208, R208, UR4, -R173.reuse ;  /* 0x00000004d0d07c23 */ /* 0x100fe200080108ad */
[----:B------:R-:W-:Y:S01]  /*12860*/  FFMA.FTZ R250, R250, UR4, -R173 ;  /* 0x00000004fafa7c23 */ /* 0x000fe200080108ad */
[----:B------:R-:W-:Y:S01]  /*12870*/  FFMA.FTZ R248, R248, UR4, -R177 ;  /* 0x00000004f8f87c23 */ /* 0x000fe200080108b1 */
[C---:B------:R-:W-:Y:S02]  /*12880*/  HMMA.16816.F32.BF16 R8, R160.reuse, R20, R8 ;  /* 0x00000014a008723c */ /* 0x040fe40000041808 */
[----:B------:R-:W-:Y:S02]  /*12890*/  MUFU.EX2 R143, R182 ;  /* 0x000000b6008f7308 */ /* 0x000fe40000000800 */
[C---:B------:R-:W-:Y:S01]  /*128a0*/  FMUL.FTZ R20, R164.reuse, R144 ;  /* 0x00000090a4147220 */ /* 0x040fe20000410000 */
[----:B------:R-:W-:Y:S01]  /*128b0*/  FMUL.FTZ R21, R164, R145 ;  /* 0x00000091a4157220 */ /* 0x000fe20000410000 */
[----:B------:R-:W-:Y:S01]  /*128c0*/  FFMA.FTZ R246, R246, UR4, -R173 ;  /* 0x00000004f6f67c23 */ /* 0x000fe200080108ad */
[----:B------:R-:W-:Y:S01]  /*128d0*/  FFMA.FTZ R212, R212, UR4, -R177 ;  /* 0x00000004d4d47c23 */ /* 0x000fe200080108b1 */
[-C--:B------:R-:W-:Y:S04]  /*128e0*/  HMMA.16816.F32.BF16 R12, R160, R22.reuse, R12 ;  /* 0x00000016a00c723c */ /* 0x080fe8000004180c */
[----:B------:R-:W-:Y:S01]  /*128f0*/  MUFU.EX2 R124, R121 ;  /* 0x00000079007c7308 */ /* 0x000fe20000000800 */
[--C-:B------:R-:W-:Y:S01]  /*12900*/  FFMA.FTZ R171, R171, UR4, -R173.reuse ;  /* 0x00000004abab7c23 */ /* 0x100fe200080108ad */
[----:B------:R-:W-:Y:S01]  /*12910*/  FFMA.FTZ R170, R170, UR4, -R173 ;  /* 0x00000004aaaa7c23 */ /* 0x000fe200080108ad */
[----:B------:R-:W-:Y:S01]  /*12920*/  FFMA.FTZ R178, R178, UR4, -R177 ;  /* 0x00000004b2b27c23 */ /* 0x000fe200080108b1 */
[----:B------:R-:W-:Y:S01]  /*12930*/  FFMA.FTZ R207, R2, R243, R207 ;  /* 0x000000f302cf7223 */ /* 0x000fe200000100cf */
[----:B------:R-:W-:Y:S01]  /*12940*/  FFMA.FTZ R205, R0, R241, R205 ;  /* 0x000000f100cd7223 */ /* 0x000fe200000100cd */
[C---:B------:R-:W-:Y:S04]  /*12950*/  HMMA.16816.F32.BF16 R16, R156.reuse, R22, R16 ;  /* 0x000000169c10723c */ /* 0x040fe80000041810 */
[----:B------:R-:W-:Y:S01]  /*12960*/  MUFU.EX2 R140, R184 ;  /* 0x000000b8008c7308 */ /* 0x000fe20000000800 */
[C---:B------:R-:W-:Y:S01]  /*12970*/  FMUL.FTZ R22, R3.reuse, R146 ;  /* 0x0000009203167220 */ /* 0x040fe20000410000 */
[C---:B------:R-:W-:Y:S01]  /*12980*/  FMUL.FTZ R23, R3.reuse, R147 ;  /* 0x0000009303177220 */ /* 0x040fe20000410000 */
[----:B------:R-:W-:Y:S01]  /*12990*/  FFMA.FTZ R203, R164, R237, R203 ;  /* 0x000000eda4cb7223 */ /* 0x000fe200000100cb */
[----:B------:R-:W-:Y:S01]  /*129a0*/  FFMA.FTZ R198, R3, R236, R198 ;  /* 0x000000ec03c67223 */ /* 0x000fe200000100c6 */
[----:B------:R-:W-:Y:S05]  /*129b0*/  FADD.FTZ R194, R194, R207 ;  /* 0x000000cfc2c27221 */ /* 0x000fea0000010000 */
[----:B------:R-:W-:Y:S01]  /*129c0*/  MUFU.EX2 R144, R187 ;  /* 0x000000bb00907308 */ /* 0x000fe20000000800 */
[----:B------:R-:W-:Y:S01]  /*129d0*/  FADD.FTZ R205, R191, R205 ;  /* 0x000000cdbfcd7221 */ /* 0x000fe20000010000 */
[----:B------:R-:W-:Y:S01]  /*129e0*/  FADD.FTZ R203, R201, R203 ;  /* 0x000000cbc9cb7221 */ /* 0x000fe20000010000 */
[-C--:B------:R-:W-:Y:S03]  /*129f0*/  HMMA.16816.F32.BF16 R20, R156, R36.reuse, R20 ;  /* 0x000000249c14723c */ /* 0x080fe60000041814 */
[----:B------:R-:W-:Y:S01]  /*12a00*/  FADD.FTZ R197, R197, R198 ;  /* 0x000000c6c5c57221 */ /* 0x000fe20000010000 */
[----:B------:R-:W-:Y:S03]  /*12a10*/  FADD.FTZ R193, R193, R194 ;  /* 0x000000c2c1c17221 */ /* 0x000fe60000010000 */
[----:B------:R1:W-:Y:S01]  /*12a20*/  MUFU.EX2 R141, R186 ;  /* 0x000000ba008d7308 */ /* 0x0003e20000000800 */
[----:B------:R-:W-:Y:S01]  /*12a30*/  FADD.FTZ R190, R190, R205 ;  /* 0x000000cdbebe7221 */ /* 0x000fe20000010000 */
[----:B------:R-:W-:Y:S01]  /*12a40*/  FADD.FTZ R200, R200, R203 ;  /* 0x000000cbc8c87221 */ /* 0x000fe20000010000 */
[C---:B------:R-:W-:Y:S04]  /*12a50*/  HMMA.16816.F32.BF16 R24, R160.reuse, R36, R24 ;  /* 0x00000024a018723c */ /* 0x040fe80000041818 */
[C---:B------:R-:W-:Y:S01]  /*12a60*/  FMUL.FTZ R36, R164.reuse, R128 ;  /* 0x00000080a4247220 */ /* 0x040fe20000410000 */
[----:B------:R-:W-:Y:S02]  /*12a70*/  FMUL.FTZ R37, R164, R129 ;  /* 0x00000081a4257220 */ /* 0x000fe40000410000 */
[----:B------:R-:W-:Y:S01]  /*12a80*/  MUFU.EX2 R215, R181 ;  /* 0x000000b500d77308 */ /* 0x000fe20000000800 */
[----:B------:R-:W-:Y:S01]  /*12a90*/  FADD.FTZ R196, R196, R197 ;  /* 0x000000c5c4c47221 */ /* 0x000fe20000010000 */
[-C--:B------:R-:W-:Y:S03]  /*12aa0*/  HMMA.16816.F32.BF16 R28, R160, R38.reuse, R28 ;  /* 0x00000026a01c723c */ /* 0x080fe6000004181c */
[----:B------:R-:W-:Y:S01]  /*12ab0*/  FADD.FTZ R193, R192, R193 ;  /* 0x000000c1c0c17221 */ /* 0x000fe20000010000 */
[----:B------:R-:W-:Y:S01]  /*12ac0*/  FADD.FTZ R190, R189, R190 ;  /* 0x000000bebdbe7221 */ /* 0x000fe20000010000 */
[----:B------:R-:W-:Y:S01]  /*12ad0*/  FADD.FTZ R199, R199, R200 ;  /* 0x000000c8c7c77221 */ /* 0x000fe20000010000 */
[----:B-1----:R-:W-:Y:S02]  /*12ae0*/  LDSM.16.MT88.4 R184, [R222+0xbc00] ;  /* 0x00bc0000deb8783b */ /* 0x002fe40000004200 */
[----:B------:R1:W-:Y:S01]  /*12af0*/  MUFU.EX2 R202, R60 ;  /* 0x0000003c00ca7308 */ /* 0x0003e20000000800 */
[C---:B------:R-:W-:Y:S04]  /*12b00*/  HMMA.16816.F32.BF16 R32, R156.reuse, R38, R32 ;  /* 0x000000269c20723c */ /* 0x040fe80000041820 */
[C---:B------:R-:W-:Y:S01]  /*12b10*/  FMUL.FTZ R38, R3.reuse, R130 ;  /* 0x0000008203267220 */ /* 0x040fe20000410000 */
[----:B------:R-:W-:Y:S01]  /*12b20*/  FMUL.FTZ R39, R3, R131 ;  /* 0x0000008303277220 */ /* 0x000fe20000410000 */
[----:B------:R-:W-:Y:S01]  /*12b30*/  FADD.FTZ R196, R195, R196 ;  /* 0x000000c4c3c47221 */ /* 0x000fe20000010000 */
[----:B------:R-:W3:Y:S02]  /*12b40*/  LDSM.16.MT88.4 R128, [R188+0x1000] ;  /* 0x00100000bc80783b */ /* 0x000ee40000004200 */
[----:B------:R-:W-:Y:S03]  /*12b50*/  MUFU.EX2 R210, R210 ;  /* 0x000000d200d27308 */ /* 0x000fe60000000800 */
[-C--:B--2---:R-:W-:Y:S03]  /*12b60*/  HMMA.16816.F32.BF16 R36, R156, R52.reuse, R36 ;  /* 0x000000349c24723c */ /* 0x084fe60000041824 */
[----:B-1----:R-:W-:Y:S04]  /*12b70*/  FMUL.FTZ R60, R2, R104 ;  /* 0x00000068023c7220 */ /* 0x002fe80000410000 */
[----:B------:R-:W-:Y:S01]  /*12b80*/  MUFU.EX2 R245, R245 ;  /* 0x000000f500f57308 */ /* 0x000fe20000000800 */
[----:B------:R-:W-:Y:S01]  /*12b90*/  LDSM.16.MT88.4 R104, [R222+0x9400] ;  /* 0x00940000de68783b */ /* 0x000fe20000004200 */
[C---:B------:R-:W-:Y:S04]  /*12ba0*/  HMMA.16816.F32.BF16 R40, R160.reuse, R52, R40 ;  /* 0x00000034a028723c */ /* 0x040fe80000041828 */
[C---:B------:R-:W-:Y:S01]  /*12bb0*/  FMUL.FTZ R52, R164.reuse, R112 ;  /* 0x00000070a4347220 */ /* 0x040fe20000410000 */
[----:B------:R-:W-:Y:S03]  /*12bc0*/  FMUL.FTZ R53, R164, R113 ;  /* 0x00000071a4357220 */ /* 0x000fe60000410000 */
[----:B------:R-:W-:Y:S01]  /*12bd0*/  MUFU.EX2 R247, R247 ;  /* 0x000000f700f77308 */ /* 0x000fe20000000800 */
[----:B------:R-:W-:Y:S01]  /*12be0*/  MOV R164, R167 ;  /* 0x000000a700a47202 */ /* 0x000fe20000000f00 */
[-C--:B------:R-:W-:Y:S08]  /*12bf0*/  HMMA.16816.F32.BF16 R44, R160, R54.reuse, R44 ;  /* 0x00000036a02c723c */ /* 0x080ff0000004182c */
[----:B------:R-:W-:Y:S01]  /*12c00*/  MUFU.EX2 R240, R108 ;  /* 0x0000006c00f07308 */ /* 0x000fe20000000800 */
[C---:B------:R-:W-:Y:S04]  /*12c10*/  HMMA.16816.F32.BF16 R48, R156.reuse, R54, R48 ;  /* 0x000000369c30723c */ /* 0x040fe80000041830 */
[C---:B------:R-:W-:Y:S01]  /*12c20*/  FMUL.FTZ R54, R3.reuse, R114 ;  /* 0x0000007203367220 */ /* 0x040fe20000410000 */
[----:B------:R-:W-:Y:S04]  /*12c30*/  FMUL.FTZ R55, R3, R115 ;  /* 0x0000007303377220 */ /* 0x000fe80000410000 */
[----:B------:R-:W-:Y:S01]  /*12c40*/  MUFU.EX2 R242, R242 ;  /* 0x000000f200f27308 */ /* 0x000fe20000000800 */
[----:B------:R-:W1:Y:S02]  /*12c50*/  LDSM.16.MT88.4 R112, [R222+0xb000] ;  /* 0x00b00000de70783b */ /* 0x000e640000004200 */
[-C--:B---3--:R-:W-:Y:S07]  /*12c60*/  HMMA.16816.F32.BF16 R52, R156, R128.reuse, R52 ;  /* 0x000000809c34723c */ /* 0x088fee0000041834 */
[----:B------:R-:W-:Y:S01]  /*12c70*/  MUFU.EX2 R249, R249 ;  /* 0x000000f900f97308 */ /* 0x000fe20000000800 */
[C---:B------:R-:W-:Y:S09]  /*12c80*/  HMMA.16816.F32.BF16 R56, R160.reuse, R128, R56 ;  /* 0x00000080a038723c */ /* 0x040ff20000041838 */
[----:B------:R-:W-:Y:S01]  /*12c90*/  MUFU.EX2 R244, R244 ;  /* 0x000000f400f47308 */ /* 0x000fe20000000800 */
[-C--:B------:R-:W-:Y:S09]  /*12ca0*/  HMMA.16816.F32.BF16 R60, R160, R130.reuse, R60 ;  /* 0x00000082a03c723c */ /* 0x080ff2000004183c */
[----:B------:R-:W-:Y:S01]  /*12cb0*/  MUFU.EX2 R251, R251 ;  /* 0x000000fb00fb7308 */ /* 0x000fe20000000800 */
[C---:B------:R-:W-:Y:S09]  /*12cc0*/  HMMA.16816.F32.BF16 R64, R156.reuse, R130, R64 ;  /* 0x000000829c40723c */ /* 0x040ff20000041840 */
[----:B------:R2:W-:Y:S10]  /*12cd0*/  MUFU.EX2 R130, R120 ;  /* 0x0000007800827308 */ /* 0x0005f40000000800 */
[----:B------:R-:W3:Y:S01]  /*12ce0*/  MUFU.EX2 R209, R209 ;  /* 0x000000d100d17308 */ /* 0x000ee20000000800 */
[-C--:B-1----:R-:W-:Y:S09]  /*12cf0*/  HMMA.16816.F32.BF16 R68, R156, R112.reuse, R68 ;  /* 0x000000709c44723c */ /* 0x082ff20000041844 */
[----:B------:R-:W-:Y:S01]  /*12d00*/  MUFU.EX2 R211, R211 ;  /* 0x000000d300d37308 */ /* 0x000fe20000000800 */
[C---:B------:R-:W-:Y:S04]  /*12d10*/  HMMA.16816.F32.BF16 R72, R160.reuse, R112, R72 ;  /* 0x00000070a048723c */ /* 0x040fe80000041848 */
[--C-:B--2---:R-:W-:Y:S01]  /*12d20*/  FFMA.FTZ R120, R152, UR4, -R177.reuse ;  /* 0x0000000498787c23 */ /* 0x104fe200080108b1 */
[----:B------:R-:W-:Y:S04]  /*12d30*/  FFMA.FTZ R177, R174, UR4, -R177 ;  /* 0x00000004aeb17c23 */ /* 0x000fe800080108b1 */
[----:B------:R-:W1:Y:S01]  /*12d40*/  MUFU.EX2 R204, R204 ;  /* 0x000000cc00cc7308 */ /* 0x000e620000000800 */
[-C--:B------:R-:W-:Y:S03]  /*12d50*/  HMMA.16816.F32.BF16 R76, R160, R114.reuse, R76 ;  /* 0x00000072a04c723c */ /* 0x080fe6000004184c */
[C---:B---3--:R-:W-:Y:S01]  /*12d60*/  F2FP.BF16.F32.PACK_AB R108, R209.reuse, R202 ;  /* 0x000000cad16c723e */ /* 0x048fe200000010ff */
[----:B------:R-:W-:Y:S05]  /*12d70*/  FADD.FTZ R202, R202, R193 ;  /* 0x000000c1caca7221 */ /* 0x000fea0000010000 */
[----:B------:R2:W-:Y:S01]  /*12d80*/  MUFU.EX2 R129, R120 ;  /* 0x0000007800817308 */ /* 0x0005e20000000800 */
[C---:B------:R-:W-:Y:S01]  /*12d90*/  HMMA.16816.F32.BF16 R80, R156.reuse, R114, R80 ;  /* 0x000000729c50723c */ /* 0x040fe20000041850 */
[----:B------:R-:W3:Y:S03]  /*12da0*/  LDSM.16.MT88.4 R112, [R188+0x400] ;  /* 0x00040000bc70783b */ /* 0x000ee60000004200 */
[----:B------:R-:W-:Y:S05]  /*12db0*/  FADD.FTZ R209, R209, R202 ;  /* 0x000000cad1d17221 */ /* 0x000fea0000010000 */
[----:B------:R-:W-:Y:S01]  /*12dc0*/  MUFU.EX2 R206, R206 ;  /* 0x000000ce00ce7308 */ /* 0x000fe20000000800 */
[-C--:B------:R-:W-:Y:S03]  /*12dd0*/  HMMA.16816.F32.BF16 R84, R156, R100.reuse, R84 ;  /* 0x000000649c54723c */ /* 0x080fe60000041854 */
[----:B-1----:R-:W-:Y:S01]  /*12de0*/  F2FP.BF16.F32.PACK_AB R109, R204, R211 ;  /* 0x000000d3cc6d723e */ /* 0x002fe200000010ff */
[----:B------:R-:W-:Y:S05]  /*12df0*/  FADD.FTZ R211, R211, R190 ;  /* 0x000000bed3d37221 */ /* 0x000fea0000010000 */
[----:B------:R-:W1:Y:S01]  /*12e00*/  MUFU.EX2 R219, R219 ;  /* 0x000000db00db7308 */ /* 0x000e620000000800 */
[C---:B------:R-:W-:Y:S01]  /*12e10*/  HMMA.16816.F32.BF16 R88, R160.reuse, R100, R88 ;  /* 0x00000064a058723c */ /* 0x040fe20000041858 */
[----:B--2---:R-:W-:Y:S03]  /*12e20*/  LDSM.16.MT88.4 R120, [R222+0xa800] ;  /* 0x00a80000de78783b */ /* 0x004fe60000004200 */
[----:B------:R-:W-:Y:S01]  /*12e30*/  F2FP.BF16.F32.PACK_AB R100, R245, R210 ;  /* 0x000000d2f564723e */ /* 0x000fe200000010ff */
[----:B------:R-:W-:Y:S01]  /*12e40*/  FADD.FTZ R210, R210, R199 ;  /* 0x000000c7d2d27221 */ /* 0x000fe20000010000 */
[----:B------:R-:W-:Y:S03]  /*12e50*/  F2FP.BF16.F32.PACK_AB R101, R240, R247 ;  /* 0x000000f7f065723e */ /* 0x000fe600000010ff */
[----:B------:R-:W2:Y:S01]  /*12e60*/  MUFU.EX2 R208, R208 ;  /* 0x000000d000d07308 */ /* 0x000ea20000000800 */
[-C--:B------:R-:W-:Y:S03]  /*12e70*/  HMMA.16816.F32.BF16 R92, R160, R102.reuse, R92 ;  /* 0x00000066a05c723c */ /* 0x080fe6000004185c */
[----:B------:R-:W-:Y:S01]  /*12e80*/  FADD.FTZ R247, R247, R196 ;  /* 0x000000c4f7f77221 */ /* 0x000fe20000010000 */
[----:B------:R-:W-:Y:S01]  /*12e90*/  FADD.FTZ R211, R204, R211 ;  /* 0x000000d3ccd37221 */ /* 0x000fe20000010000 */
[----:B------:R-:W-:Y:S04]  /*12ea0*/  FADD.FTZ R245, R245, R210 ;  /* 0x000000d2f5f57221 */ /* 0x000fe80000010000 */
[----:B------:R-:W4:Y:S01]  /*12eb0*/  MUFU.EX2 R250, R250 ;  /* 0x000000fa00fa7308 */ /* 0x000f220000000800 */
[----:B------:R-:W-:Y:S04]  /*12ec0*/  HMMA.16816.F32.BF16 R96, R156, R102, R96 ;  /* 0x000000669c60723c */ /* 0x000fe80000041860 */
[----:B------:R-:W-:Y:S01]  /*12ed0*/  F2FP.BF16.F32.PACK_AB R102, R249, R242 ;  /* 0x000000f2f966723e */ /* 0x000fe200000010ff */
[----:B------:R-:W-:Y:S01]  /*12ee0*/  FADD.FTZ R247, R240, R247 ;  /* 0x000000f7f0f77221 */ /* 0x000fe20000010000 */
[----:B------:R-:W-:Y:S03]  /*12ef0*/  F2FP.BF16.F32.PACK_AB R103, R251, R244 ;  /* 0x000000f4fb67723e */ /* 0x000fe600000010ff */
[----:B------:R-:W-:Y:S01]  /*12f00*/  MUFU.EX2 R252, R252 ;  /* 0x000000fc00fc7308 */ /* 0x000fe20000000800 */
[C---:B-1----:R-:W-:Y:S01]  /*12f10*/  F2FP.BF16.F32.PACK_AB R110, R219.reuse, R206 ;  /* 0x000000cedb6e723e */ /* 0x042fe200000010ff */
[----:B------:R-:W-:Y:S01]  /*12f20*/  FADD.FTZ R206, R206, R209 ;  /* 0x000000d1cece7221 */ /* 0x000fe20000010000 */
[----:B--2---:R-:W-:Y:S01]  /*12f30*/  FADD.FTZ R211, R208, R211 ;  /* 0x000000d3d0d37221 */ /* 0x004fe20000010000 */
[----:B------:R-:W-:Y:S01]  /*12f40*/  FADD.FTZ R242, R242, R245 ;  /* 0x000000f5f2f27221 */ /* 0x000fe20000010000 */
[----:B------:R-:W-:Y:S01]  /*12f50*/  FADD.FTZ R244, R244, R247 ;  /* 0x000000f7f4f47221 */ /* 0x000fe20000010000 */
[-C--:B------:R-:W-:Y:S04]  /*12f60*/  HMMA.16816.F32.BF16 R4, R100, R104.reuse, R4 ;  /* 0x000000686404723c */ /* 0x080fe80000041804 */
[----:B------:R-:W-:Y:S01]  /*12f70*/  MUFU.EX2 R248, R248 ;  /* 0x000000f800f87308 */ /* 0x000fe20000000800 */
[C---:B----4-:R-:W-:Y:S01]  /*12f80*/  F2FP.BF16.F32.PACK_AB R111, R250.reuse, R208 ;  /* 0x000000d0fa6f723e */ /* 0x050fe200000010ff */
[----:B------:R-:W-:Y:S01]  /*12f90*/  FADD.FTZ R206, R219, R206 ;  /* 0x000000cedbce7221 */ /* 0x000fe20000010000 */
[----:B------:R-:W-:Y:S01]  /*12fa0*/  FADD.FTZ R211, R250, R211 ;  /* 0x000000d3fad37221 */ /* 0x000fe20000010000 */
[----:B------:R-:W-:Y:S01]  /*12fb0*/  FADD.FTZ R242, R249, R242 ;  /* 0x000000f2f9f27221 */ /* 0x000fe20000010000 */
[----:B------:R-:W-:Y:S05]  /*12fc0*/  FADD.FTZ R244, R251, R244 ;  /* 0x000000f4fbf47221 */ /* 0x000fea0000010000 */
[----:B------:R-:W-:Y:S01]  /*12fd0*/  MUFU.EX2 R246, R246 ;  /* 0x000000f600f67308 */ /* 0x000fe20000000800 */
[C---:B------:R-:W-:Y:S09]  /*12fe0*/  HMMA.16816.F32.BF16 R8, R108.reuse, R104, R8 ;  /* 0x000000686c08723c */ /* 0x040ff20000041808 */
[----:B------:R-:W-:Y:S01]  /*12ff0*/  MUFU.EX2 R145, R172 ;  /* 0x000000ac00917308 */ /* 0x000fe20000000800 */
[-C--:B------:R-:W-:Y:S09]  /*13000*/  HMMA.16816.F32.BF16 R12, R108, R106.reuse, R12 ;  /* 0x0000006a6c0c723c */ /* 0x080ff2000004180c */
[----:B------:R-:W-:Y:S01]  /*13010*/  MUFU.EX2 R214, R214 ;  /* 0x000000d600d67308 */ /* 0x000fe20000000800 */
[C---:B------:R-:W-:Y:S01]  /*13020*/  HMMA.16816.F32.BF16 R16, R100.reuse, R106, R16 ;  /* 0x0000006a6410723c */ /* 0x040fe20000041810 */
[----:B------:R-:W1:Y:S08]  /*13030*/  LDSM.16.MT88.4 R104, [R188+0x1400] ;  /* 0x00140000bc68783b */ /* 0x000e700000004200 */
[----:B------:R-:W2:Y:S01]  /*13040*/  MUFU.EX2 R213, R213 ;  /* 0x000000d500d57308 */ /* 0x000ea20000000800 */
[-C--:B---3--:R-:W-:Y:S09]  /*13050*/  HMMA.16816.F32.BF16 R20, R100, R112.reuse, R20 ;  /* 0x000000706414723c */ /* 0x088ff20000041814 */
[----:B------:R-:W-:Y:S01]  /*13060*/  MUFU.EX2 R212, R212 ;  /* 0x000000d400d47308 */ /* 0x000fe20000000800 */
[C---:B------:R-:W-:Y:S09]  /*13070*/  HMMA.16816.F32.BF16 R24, R108.reuse, R112, R24 ;  /* 0x000000706c18723c */ /* 0x040ff20000041818 */
[----:B------:R-:W-:Y:S01]  /*13080*/  MUFU.EX2 R146, R178 ;  /* 0x000000b200927308 */ /* 0x000fe20000000800 */
[----:B--2---:R-:W-:Y:S01]  /*13090*/  F2FP.BF16.F32.PACK_AB R172, R213, R214 ;  /* 0x000000d6d5ac723e */ /* 0x004fe200000010ff */
[-C--:B------:R-:W-:Y:S08]  /*130a0*/  HMMA.16816.F32.BF16 R28, R108, R114.reuse, R28 ;  /* 0x000000726c1c723c */ /* 0x080ff0000004181c */
[----:B------:R-:W-:Y:S01]  /*130b0*/  MUFU.EX2 R127, R179 ;  /* 0x000000b3007f7308 */ /* 0x000fe20000000800 */
[C---:B------:R-:W-:Y:S01]  /*130c0*/  HMMA.16816.F32.BF16 R32, R100.reuse, R114, R32 ;  /* 0x000000726420723c */ /* 0x040fe20000041820 */
[----:B------:R-:W2:Y:S08]  /*130d0*/  LDSM.16.MT88.4 R112, [R222+0xb400] ;  /* 0x00b40000de70783b */ /* 0x000eb00000004200 */
[----:B------:R-:W-:Y:S01]  /*130e0*/  MUFU.EX2 R128, R175 ;  /* 0x000000af00807308 */ /* 0x000fe20000000800 */
[-C--:B------:R-:W-:Y:S09]  /*130f0*/  HMMA.16816.F32.BF16 R36, R100, R116.reuse, R36 ;  /* 0x000000746424723c */ /* 0x080ff20000041824 */
[----:B------:R-:W3:Y:S01]  /*13100*/  MUFU.EX2 R136, R177 ;  /* 0x000000b100887308 */ /* 0x000ee20000000800 */
[C---:B------:R-:W-:Y:S04]  /*13110*/  HMMA.16816.F32.BF16 R40, R108.reuse, R116, R40 ;  /* 0x000000746c28723c */ /* 0x040fe80000041828 */
[--C-:B------:R-:W-:Y:S01]  /*13120*/  FFMA.FTZ R117, R148, UR4, -R173.reuse ;  /* 0x0000000494757c23 */ /* 0x100fe200080108ad */
[--C-:B------:R-:W-:Y:S01]  /*13130*/  FFMA.FTZ R116, R155, UR4, -R173.reuse ;  /* 0x000000049b747c23 */ /* 0x100fe200080108ad */
[----:B------:R-:W-:Y:S01]  /*13140*/  LDSM.16.MT88.4 R148, [R222+0x9c00] ;  /* 0x009c0000de94783b */ /* 0x000fe20000004200 */
[----:B------:R-:W-:Y:S01]  /*13150*/  FFMA.FTZ R173, R169, UR4, -R173 ;  /* 0x00000004a9ad7c23 */ /* 0x000fe200080108ad */
[-C--:B------:R-:W-:Y:S01]  /*13160*/  HMMA.16816.F32.BF16 R44, R108, R118.reuse, R44 ;  /* 0x000000766c2c723c */ /* 0x080fe2000004182c */
[----:B------:R-:W-:Y:S02]  /*13170*/  MUFU.EX2 R125, R117 ;  /* 0x00000075007d7308 */ /* 0x000fe40000000800 */
[----:B---3--:R-:W-:Y:S05]  /*13180*/  F2FP.BF16.F32.PACK_AB R175, R136, R128 ;  /* 0x0000008088af723e */ /* 0x008fea00000010ff */
[C---:B------:R-:W-:Y:S03]  /*13190*/  HMMA.16816.F32.BF16 R48, R100.reuse, R118, R48 ;  /* 0x000000766430723c */ /* 0x040fe60000041830 */
[----:B------:R3:W-:Y:S05]  /*131a0*/  MUFU.EX2 R137, R116 ;  /* 0x0000007400897308 */ /* 0x0007ea0000000800 */
[-C--:B-1----:R-:W-:Y:S05]  /*131b0*/  HMMA.16816.F32.BF16 R52, R100, R104.reuse, R52 ;  /* 0x000000686434723c */ /* 0x082fea0000041834 */
[----:B------:R1:W-:Y:S03]  /*131c0*/  MUFU.EX2 R169, R173 ;  /* 0x000000ad00a97308 */ /* 0x0003e60000000800 */
[C---:B------:R-:W-:Y:S07]  /*131d0*/  HMMA.16816.F32.BF16 R56, R108.reuse, R104, R56 ;  /* 0x000000686c38723c */ /* 0x040fee0000041838 */
[----:B------:R-:W-:Y:S01]  /*131e0*/  MUFU.EX2 R218, R218 ;  /* 0x000000da00da7308 */ /* 0x000fe20000000800 */
[----:B---3--:R-:W3:Y:S01]  /*131f0*/  LDSM.16.MT88.4 R116, [R188+0x2400] ;  /* 0x00240000bc74783b */ /* 0x008ee20000004200 */
[--C-:B------:R-:W-:Y:S01]  /*13200*/  FFMA.FTZ R104, R154, UR4, -R180.reuse ;  /* 0x000000049a687c23 */ /* 0x100fe200080108b4 */
[--C-:B------:R-:W-:Y:S01]  /*13210*/  FFMA.FTZ R105, R153, UR4, -R180.reuse ;  /* 0x0000000499697c23 */ /* 0x100fe200080108b4 */
[----:B------:R-:W-:Y:S01]  /*13220*/  FFMA.FTZ R180, R176, UR4, -R180 ;  /* 0x00000004b0b47c23 */ /* 0x000fe200080108b4 */
[-C--:B------:R-:W-:Y:S05]  /*13230*/  HMMA.16816.F32.BF16 R60, R108, R106.reuse, R60 ;  /* 0x0000006a6c3c723c */ /* 0x080fea000004183c */
[----:B------:R-:W-:Y:S01]  /*13240*/  MUFU.EX2 R126, R104 ;  /* 0x00000068007e7308 */ /* 0x000fe20000000800 */
[----:B-1----:R-:W-:Y:S02]  /*13250*/  F2FP.BF16.F32.PACK_AB R173, R146, R212 ;  /* 0x000000d492ad723e */ /* 0x002fe400000010ff */
[C---:B------:R-:W-:Y:S07]  /*13260*/  HMMA.16816.F32.BF16 R64, R100.reuse, R106, R64 ;  /* 0x0000006a6440723c */ /* 0x040fee0000041840 */
[----:B------:R1:W-:Y:S01]  /*13270*/  MUFU.EX2 R138, R105 ;  /* 0x00000069008a7308 */ /* 0x0003e20000000800 */
[-C--:B--2---:R-:W-:Y:S09]  /*13280*/  HMMA.16816.F32.BF16 R68, R100, R112.reuse, R68 ;  /* 0x000000706444723c */ /* 0x084ff20000041844 */
[----:B------:R2:W4:Y:S01]  /*13290*/  MUFU.EX2 R131, R180 ;  /* 0x000000b400837308 */ /* 0x0005220000000800 */
[C---:B------:R-:W-:Y:S09]  /*132a0*/  HMMA.16816.F32.BF16 R72, R108.reuse, R112, R72 ;  /* 0x000000706c48723c */ /* 0x040ff20000041848 */
[----:B------:R-:W5:Y:S01]  /*132b0*/  MUFU.EX2 R217, R217 ;  /* 0x000000d900d97308 */ /* 0x000f620000000800 */
[----:B-1----:R-:W1:Y:S01]  /*132c0*/  LDSM.16.MT88.4 R104, [R222+0x9800] ;  /* 0x00980000de68783b */ /* 0x002e620000004200 */
[-C--:B------:R-:W-:Y:S08]  /*132d0*/  HMMA.16816.F32.BF16 R76, R108, R114.reuse, R76 ;  /* 0x000000726c4c723c */ /* 0x080ff0000004184c */
[----:B------:R-:W3:Y:S01]  /*132e0*/  MUFU.EX2 R171, R171 ;  /* 0x000000ab00ab7308 */ /* 0x000ee20000000800 */
[----:B--2---:R-:W-:Y:S01]  /*132f0*/  LDSM.16.MT88.4 R180, [R188+0x1c00] ;  /* 0x001c0000bcb4783b */ /* 0x004fe20000004200 */
[----:B----4-:R-:W-:Y:S01]  /*13300*/  F2FP.BF16.F32.PACK_AB R174, R131, R127 ;  /* 0x0000007f83ae723e */ /* 0x010fe200000010ff */
[C---:B------:R-:W-:Y:S07]  /*13310*/  HMMA.16816.F32.BF16 R80, R100.reuse, R114, R80 ;  /* 0x000000726450723c */ /* 0x040fee0000041850 */
[----:B------:R-:W2:Y:S01]  /*13320*/  MUFU.EX2 R216, R216 ;  /* 0x000000d800d87308 */ /* 0x000ea20000000800 */
[----:B------:R-:W4:Y:S01]  /*13330*/  LDSM.16.MT88.4 R112, [R188+0x800] ;  /* 0x00080000bc70783b */ /* 0x000f220000004200 */
[----:B-----5:R-:W-:Y:S01]  /*13340*/  F2FP.BF16.F32.PACK_AB R176, R217, R218 ;  /* 0x000000dad9b0723e */ /* 0x020fe200000010ff */
[-C--:B---3--:R-:W-:Y:S07]  /*13350*/  HMMA.16816.F32.BF16 R84, R100, R116.reuse, R84 ;  /* 0x000000746454723c */ /* 0x088fee0000041854 */
[----:B------:R-:W3:Y:S01]  /*13360*/  MUFU.EX2 R170, R170 ;  /* 0x000000aa00aa7308 */ /* 0x000ee20000000800 */
[----:B------:R-:W-:Y:S01]  /*13370*/  F2FP.BF16.F32.PACK_AB R177, R171, R145 ;  /* 0x00000091abb1723e */ /* 0x000fe200000010ff */
[C---:B------:R-:W-:Y:S04]  /*13380*/  HMMA.16816.F32.BF16 R88, R108.reuse, R116, R88 ;  /* 0x000000746c58723c */ /* 0x040fe80000041858 */
[----:B--2---:R-:W-:Y:S04]  /*13390*/  F2FP.BF16.F32.PACK_AB R178, R215, R216 ;  /* 0x000000d8d7b2723e */ /* 0x004fe800000010ff */
        /* <DEDUP_REMOVED lines=11> */
[----:B---3--:R-:W-:Y:S03]  /*13450*/  F2FP.BF16.F32.PACK_AB R179, R169, R170 ;  /* 0x000000aaa9b3723e */ /* 0x008fe600000010ff */
[-C--:B-1----:R-:W-:Y:S08]  /*13460*/  HMMA.16816.F32.BF16 R4, R100, R104.reuse, R4 ;  /* 0x000000686404723c */ /* 0x082ff00000041804 */
[C---:B------:R-:W-:Y:S08]  /*13470*/  HMMA.16816.F32.BF16 R8, R108.reuse, R104, R8 ;  /* 0x000000686c08723c */ /* 0x040ff00000041808 */
[-C--:B------:R-:W-:Y:S08]  /*13480*/  HMMA.16816.F32.BF16 R12, R108, R106.reuse, R12 ;  /* 0x0000006a6c0c723c */ /* 0x080ff0000004180c */
[C---:B------:R-:W-:Y:S01]  /*13490*/  HMMA.16816.F32.BF16 R16, R100.reuse, R106, R16 ;  /* 0x0000006a6410723c */ /* 0x040fe20000041810 */
[----:B------:R-:W1:Y:S07]  /*134a0*/  LDSM.16.MT88.4 R104, [R188+0x1800] ;  /* 0x00180000bc68783b */ /* 0x000e6e0000004200 */
[-C--:B----4-:R-:W-:Y:S08]  /*134b0*/  HMMA.16816.F32.BF16 R20, R100, R112.reuse, R20 ;  /* 0x000000706414723c */ /* 0x090ff00000041814 */
        /* <DEDUP_REMOVED lines=46> */
[----:B------:R-:W-:Y:S02]  /*137a0*/  MOV R15, R127 ;  /* 0x0000007f000f7202 */ /* 0x000fe40000000f00 */
[----:B------:R-:W-:Y:S01]  /*137b0*/  MOV R27, R126 ;  /* 0x0000007e001b7202 */ /* 0x000fe20000000f00 */
[-C--:B-1----:R-:W-:Y:S03]  /*137c0*/  HMMA.16816.F32.BF16 R128, R172, R104.reuse, R36 ;  /* 0x00000068ac80723c */ /* 0x082fe60000041824 */
[----:B------:R-:W-:Y:S01]  /*137d0*/  MOV R26, R125 ;  /* 0x0000007d001a7202 */ /* 0x000fe20000000f00 */
[----:B------:R-:W-:Y:S01]  /*137e0*/  FADD.FTZ R242, R27, R242 ;  /* 0x000000f21bf27221 */ /* 0x000fe20000010000 */
[----:B------:R-:W-:Y:S01]  /*137f0*/  MOV R25, R124 ;  /* 0x0000007c00197202 */ /* 0x000fe20000000f00 */
[----:B------:R-:W-:Y:S02]  /*13800*/  FADD.FTZ R244, R16, R244 ;  /* 0x000000f410f47221 */ /* 0x000fe40000010000 */
        /* <DEDUP_REMOVED lines=13> */
[----:B------:R-:W-:Y:S01]  /*138e0*/  FADD.FTZ R3, R252, R3 ;  /* 0x00000003fc037221 */ /* 0x000fe20000010000 */
[----:B------:R-:W-:Y:S02]  /*138f0*/  FADD.FTZ R9, R212, R9 ;  /* 0x00000009d4097221 */ /* 0x000fe40000010000 */
[-C--:B------:R-:W-:Y:S03]  /*13900*/  HMMA.16816.F32.BF16 R112, R172, R180.reuse, R52 ;  /* 0x000000b4ac70723c */ /* 0x080fe60000041834 */
[----:B------:R-:W-:Y:S01]  /*13910*/  FADD.FTZ R211, R246, R211 ;  /* 0x000000d3f6d37221 */ /* 0x000fe20000010000 */
[----:B------:R-:W-:Y:S01]  /*13920*/  FADD.FTZ R214, R214, R3 ;  /* 0x00000003d6d67221 */ /* 0x000fe20000010000 */
[----:B------:R-:W-:Y:S01]  /*13930*/  FADD.FTZ R9, R14, R9 ;  /* 0x000000090e097221 */ /* 0x000fe20000010000 */
[----:B------:R-:W-:Y:S01]  /*13940*/  MOV R3, R168 ;  /* 0x000000a800037202 */ /* 0x000fe20000000f00 */
[----:B------:R-:W-:Y:S01]  /*13950*/  FADD.FTZ R0, R13, R211 ;  /* 0x000000d30d007221 */ /* 0x000fe20000010000 */
[C---:B------:R-:W-:Y:S04]  /*13960*/  HMMA.16816.F32.BF16 R108, R176.reuse, R180, R56 ;  /* 0x000000b4b06c723c */ /* 0x040fe80000041838 */
[----:B------:R-:W-:Y:S01]  /*13970*/  FADD.FTZ R171, R171, R0 ;  /* 0x00000000abab7221 */ /* 0x000fe20000010000 */
[----:B------:R-:W-:Y:S01]  /*13980*/  FADD.FTZ R214, R213, R214 ;  /* 0x000000d6d5d67221 */ /* 0x000fe20000010000 */
[----:B------:R-:W-:Y:S01]  /*13990*/  FADD.FTZ R9, R8, R9 ;  /* 0x0000000908097221 */ /* 0x000fe20000010000 */
[----:B------:R-:W-:Y:S01]  /*139a0*/  MOV R0, R165 ;  /* 0x000000a500007202 */ /* 0x000fe20000000f00 */
[-C--:B------:R-:W-:Y:S03]  /*139b0*/  HMMA.16816.F32.BF16 R104, R176, R182.reuse, R60 ;  /* 0x000000b6b068723c */ /* 0x080fe6000004183c */
[----:B------:R-:W-:Y:S01]  /*139c0*/  FADD.FTZ R170, R170, R171 ;  /* 0x000000abaaaa7221 */ /* 0x000fe20000010000 */
[----:B------:R-:W-:Y:S01]  /*139d0*/  FADD.FTZ R214, R15, R214 ;  /* 0x000000d60fd67221 */ /* 0x000fe20000010000 */
[----:B------:R-:W-:Y:S02]  /*139e0*/  FADD.FTZ R236, R11, R9 ;  /* 0x000000090bec7221 */ /* 0x000fe40000010000 */
[----:B------:R-:W-:Y:S01]  /*139f0*/  FADD.FTZ R241, R169, R170 ;  /* 0x000000aaa9f17221 */ /* 0x000fe20000010000 */
[C---:B------:R-:W-:Y:S04]  /*13a00*/  HMMA.16816.F32.BF16 R100, R172.reuse, R182, R64 ;  /* 0x000000b6ac64723c */ /* 0x040fe80000041840 */
[----:B------:R-:W-:Y:S04]  /*13a10*/  FADD.FTZ R237, R10, R214 ;  /* 0x000000d60aed7221 */ /* 0x000fe80000010000 */
[-C--:B------:R-:W-:Y:S08]  /*13a20*/  HMMA.16816.F32.BF16 R68, R172, R184.reuse, R68 ;  /* 0x000000b8ac44723c */ /* 0x080ff00000041844 */
[C---:B------:R-:W-:Y:S08]  /*13a30*/  HMMA.16816.F32.BF16 R72, R176.reuse, R184, R72 ;  /* 0x000000b8b048723c */ /* 0x040ff00000041848 */
[-C--:B------:R-:W-:Y:S08]  /*13a40*/  HMMA.16816.F32.BF16 R76, R176, R186.reuse, R76 ;  /* 0x000000bab04c723c */ /* 0x080ff0000004184c */
[C---:B------:R-:W-:Y:S08]  /*13a50*/  HMMA.16816.F32.BF16 R80, R172.reuse, R186, R80 ;  /* 0x000000baac50723c */ /* 0x040ff00000041850 */
[-C--:B--2---:R-:W-:Y:S08]  /*13a60*/  HMMA.16816.F32.BF16 R84, R172, R4.reuse, R84 ;  /* 0x00000004ac54723c */ /* 0x084ff00000041854 */
[C---:B------:R-:W-:Y:S04]  /*13a70*/  HMMA.16816.F32.BF16 R88, R176.reuse, R4, R88 ;  /* 0x00000004b058723c */ /* 0x040fe80000041858 */
[----:B------:R-:W-:Y:S04]  /*13a80*/  FADD.FTZ R5, R12, R206 ;  /* 0x000000ce0c057221 */ /* 0x000fe80000010000 */
[-C--:B------:R-:W-:Y:S03]  /*13a90*/  HMMA.16816.F32.BF16 R92, R176, R6.reuse, R92 ;  /* 0x00000006b05c723c */ /* 0x080fe6000004185c */
[----:B------:R-:W-:Y:S04]  /*13aa0*/  FADD.FTZ R218, R218, R5 ;  /* 0x00000005dada7221 */ /* 0x000fe80000010000 */
[----:B------:R-:W-:Y:S01]  /*13ab0*/  FADD.FTZ R217, R217, R218 ;  /* 0x000000dad9d97221 */ /* 0x000fe20000010000 */
[----:B------:R-:W-:Y:S04]  /*13ac0*/  HMMA.16816.F32.BF16 R96, R172, R6, R96 ;  /* 0x00000006ac60723c */ /* 0x000fe80000041860 */
[----:B------:R-:W-:Y:S01]  /*13ad0*/  FADD.FTZ R216, R216, R217 ;  /* 0x000000d9d8d87221 */ /* 0x000fe20000010000 */
[----:B------:R-:W-:Y:S03]  /*13ae0*/  MOV R173, R166 ;  /* 0x000000a600ad7202 */ /* 0x000fe60000000f00 */
[----:B------:R-:W-:Y:S01]  /*13af0*/  FADD.FTZ R243, R215, R216 ;  /* 0x000000d8d7f37221 */ /* 0x000fe20000010000 */
[----:B------:R-:W-:Y:S11]  /*13b00*/  BRA.U UP0, `(.L_x_868) ;  /* 0xffffffc100c87547 */ /* 0x000ff6000b83ffff */
.L_x_867:
        /* <DEDUP_REMOVED lines=268> */
.L_x_871:
        /* <DEDUP_REMOVED lines=72> */
.L_x_873:
[----:B------:R-:W-:Y:S05]  /*15050*/  BSYNC.RECONVERGENT B0 ;  /* 0x0000000000007941 */ /* 0x000fea0003800200 */
.L_x_872:
        /* <DEDUP_REMOVED lines=38> */
.L_x_875:
[----:B------:R-:W-:Y:S05]  /*152c0*/  BSYNC.RECONVERGENT B0 ;  /* 0x0000000000007941 */ /* 0x000fea0003800200 */
.L_x_874:
        /* <DEDUP_REMOVED lines=24> */
.L_x_877:
[----:B------:R-:W-:Y:S05]  /*15450*/  BSYNC.RECONVERGENT B0 ;  /* 0x0000000000007941 */ /* 0x000fea0003800200 */
.L_x_876:
        /* <DEDUP_REMOVED lines=24> */
.L_x_879:
[----:B------:R-:W-:Y:S05]  /*155e0*/  BSYNC.RECONVERGENT B0 ;  /* 0x0000000000007941 */ /* 0x000fea0003800200 */
.L_x_878:
        /* <DEDUP_REMOVED lines=24> */
.L_x_880:
        /* <DEDUP_REMOVED lines=9> */
.L_x_1276:


//--------------------- .text._ZN5flash16flash_fwd_kernelI23Flash_fwd_kernel_traitsILi96ELi64ELi64ELi4ELb0ELb0EN7cutlass10bfloat16_tE19Flash_kernel_traitsILi96ELi64ELi64ELi4ES3_EELb1ELb1ELb0ELb0ELb0ELb0ELb0ELb0EEEvNS_16Flash_fwd_paramsE --------------------------
	.section	.text._ZN5flash16flash_fwd_kernelI23Flash_fwd_kernel_traitsILi96ELi64ELi64ELi4ELb0ELb0EN7cutlass10bfloat16_tE19Flash_kernel_traitsILi96ELi64ELi64ELi4ES3_EELb1ELb1ELb0ELb0ELb0ELb0ELb0ELb0EEEvNS_16Flash_fwd_paramsE,"ax",@progbits
	.align	128
        .global         _ZN5flash16flash_fwd_kernelI23Flash_fwd_kernel_traitsILi96ELi64ELi64ELi4ELb0ELb0EN7cutlass10bfloat16_tE19Flash_kernel_traitsILi96ELi64ELi64ELi4ES3_EELb1ELb1ELb0ELb0ELb0ELb0ELb0ELb0EEEvNS_16Flash_fwd_paramsE
        .type           _ZN5flash16flash_fwd_kernelI23Flash_fwd_kernel_traitsILi96ELi64ELi64ELi4ELb0ELb0EN7cutlass10bfloat16_tE19Flash_kernel_traitsILi96ELi64ELi64ELi4ES3_EELb1ELb1ELb0ELb0ELb0ELb0ELb0ELb0EEEvNS_16Flash_fwd_paramsE,@function
        .size           _ZN5flash16flash_fwd_kernelI23Flash_fwd_kernel_traitsILi96ELi64ELi64ELi4ELb0ELb0EN7cutlass10bfloat16_tE19Flash_kernel_traitsILi96ELi64ELi64ELi4ES3_EELb1ELb1ELb0ELb0ELb0ELb0ELb0ELb0EEEvNS_16Flash_fwd_paramsE,(.L_x_1277 - _ZN5flash16flash_fwd_kernelI23Flash_fwd_kernel_traitsILi96ELi64ELi64ELi4ELb0ELb0EN7cutlass10bfloat16_tE19Flash_kernel_traitsILi96ELi64ELi64ELi4ES3_EELb1ELb1ELb0ELb0ELb0ELb0ELb0ELb0EEEvNS_16Flash_fwd_paramsE)
        .other          _ZN5flash16flash_fwd_kernelI23Flash_fwd_kernel_traitsILi96ELi64ELi64ELi4ELb0ELb0EN7cutlass10bfloat16_tE19Flash_kernel_traitsILi96ELi64ELi64ELi4ES3_EELb1ELb1ELb0ELb0ELb0ELb0ELb0ELb0EEEvNS_16Flash_fwd_paramsE,@"STO_CUDA_ENTRY STV_DEFAULT"
_ZN5flash16flash_fwd_kernelI23Flash_fwd_kernel_traitsILi96ELi64ELi64ELi4ELb0ELb0EN7cutlass10bfloat16_tE19Flash_kernel_traitsILi96ELi64ELi64ELi4ES3_EELb1ELb1ELb0ELb0ELb0ELb0ELb0ELb0EEEvNS_16Flash_fwd_paramsE:
.text._ZN5flash16flash_fwd_kernelI23Flash_fwd_kernel_traitsILi96ELi64ELi64ELi4ELb0ELb0EN7cutlass10bfloat16_tE19Flash_kernel_traitsILi96ELi64ELi64ELi4ES3_EELb1ELb1ELb0ELb0ELb0ELb0ELb0ELb0EEEvNS_16Flash_fwd_paramsE:
[----:B------:R-:W-:Y:S01]  /*0000*/  LDC R1, c[0x0][0x37c] ;  /* 0x0000df00ff017b82 */ /* 0x000fe20000000800 */
[----:B------:R-:W1:Y:S07]  /*0010*/  LDCU.U8 UR4, c[0x0][0x524] ;  /* 0x0000a480ff0477ac */ /* 0x000e6e0008000000 */
[----:B------:R-:W2:Y:S01]  /*0020*/  LDC R0, c[0x0][0x518] ;  /* 0x00014600ff007b82 */ /* 0x000ea20000000800 */
[----:B------:R-:W3:Y:S01]  /*0030*/  LDCU.64 UR24, c[0x0][0x510] ;  /* 0x0000a200ff1877ac */ /* 0x000ee20008000a00 */
[----:B------:R-:W4:Y:S06]  /*0040*/  LDCU.64 UR20, c[0x0][0x358] ;  /* 0x00006b00ff1477ac */ /* 0x000f2c0008000a00 */
[----:B------:R-:W4:Y:S01]  /*0050*/  LDC R7, c[0x0][0x51c] ;  /* 0x00014700ff077b82 */ /* 0x000f220000000800 */
[----:B------:R-:W4:Y:S01]  /*0060*/  S2R R122, SR_CTAID.Y ;  /* 0x00000000007a7919 */ /* 0x000f220000002600 */
[----:B------:R-:W4:Y:S01]  /*0070*/  LDCU.64 UR6, c[0x0][0x470] ;  /* 0x00008e00ff0677ac */ /* 0x000f220008000a00 */
[----:B------:R-:W4:Y:S01]  /*0080*/  S2R R121, SR_CTAID.Z ;  /* 0x0000000000797919 */ /* 0x000f220000002700 */
[----:B------:R-:W4:Y:S01]  /*0090*/  S2R R4, SR_TID.X ;  /* 0x0000000000047919 */ /* 0x000f220000002100 */
[----:B-1----:R-:W-:-:S03]  /*00a0*/  ISETP.NE.AND P3, PT, RZ, UR4, PT ;  /* 0x00000004ff007c0c */ /* 0x002fc6000bf65270 */
[----:B------:R-:W1:Y:S01]  /*00b0*/  S2UR UR18, SR_CTAID.X ;  /* 0x00000000001279c3 */ /* 0x000e620000002500 */
[----:B------:R-:W1:Y:S01]  /*00c0*/  LDCU.64 UR4, c[0x0][0x478] ;  /* 0x00008f00ff0477ac */ /* 0x000e620008000a00 */
[----:B---3--:R-:W-:Y:S02]  /*00d0*/  IMAD.U32 R12, RZ, RZ, UR24 ;  /* 0x00000018ff0c7e24 */ /* 0x008fe4000f8e00ff */
[----:B------:R-:W-:-:S04]  /*00e0*/  IMAD.U32 R13, RZ, RZ, UR25 ;  /* 0x00000019ff0d7e24 */ /* 0x000fc8000f8e00ff */
[----:B------:R-:W3:Y:S02]  /*00f0*/  LDC.64 R2, c[0x0][0x460] ;  /* 0x00011800ff027b82 */ /* 0x000ee40000000a00 */
[----:B--2---:R-:W-:Y:S01]  /*0100*/  @P3 IMAD.MOV.U32 R6, RZ, RZ, R0 ;  /* 0x000000ffff063224 */ /* 0x004fe200078e0000 */
[----:B----4-:R-:W2:Y:S05]  /*0110*/  @P3 LDG.E.64 R12, desc[UR20][R12.64] ;  /* 0x000000140c0c3981 */ /* 0x010eaa000c1e1b00 */
[----:B------:R-:W4:Y:S01]  /*0120*/  LDC.64 R8, c[0x0][0x460] ;  /* 0x00011800ff087b82 */ /* 0x000f220000000a00 */
[----:B------:R-:W2:Y:S01]  /*0130*/  @P3 LDG.E.64 R10, desc[UR20][R6.64] ;  /* 0x00000014060a3981 */ /* 0x000ea2000c1e1b00 */
[----:B------:R-:W-:Y:S01]  /*0140*/  IMAD.MOV.U32 R120, RZ, RZ, -0x1 ;  /* 0xffffffffff787424 */ /* 0x000fe200078e00ff */
[----:B-1----:R-:W-:-:S04]  /*0150*/  LOP3.LUT R5, R121, UR18, R122, 0xfe, !PT ;  /* 0x0000001279057c12 */ /* 0x002fc8000f8efe7a */
[----:B------:R-:W-:Y:S02]  /*0160*/  LOP3.LUT P4, RZ, R5, R4, RZ, 0xfc, !PT ;  /* 0x0000000405ff7212 */ /* 0x000fe4000788fcff */
[----:B------:R-:W1:Y:S01]  /*0170*/  @P3 LDC R5, c[0x0][0x520] ;  /* 0x00014800ff053b82 */ /* 0x000e620000000800 */
[C---:B---3--:R-:W-:Y:S02]  /*0180*/  ISETP.NE.U32.AND P0, PT, R2.reuse, RZ, PT ;  /* 0x000000ff0200720c */ /* 0x048fe40003f05070 */
[----:B------:R-:W-:Y:S02]  /*0190*/  ISETP.NE.U32.AND P1, PT, R2, RZ, PT ;  /* 0x000000ff0200720c */ /* 0x000fe40003f25070 */
[C---:B------:R-:W-:Y:S02]  /*01a0*/  ISETP.NE.AND.EX P0, PT, R3.reuse, RZ, PT, P0 ;  /* 0x000000ff0300720c */ /* 0x040fe40003f05300 */
[----:B------:R-:W-:Y:S01]  /*01b0*/  ISETP.NE.AND.EX P1, PT, R3, RZ, PT, P1 ;  /* 0x000000ff0300720c */ /* 0x000fe20003f25310 */
[----:B----4-:R-:W-:-:S03]  /*01c0*/  IMAD.WIDE.U32 R8, R122, 0x4, R8 ;  /* 0x000000047a087825 */ /* 0x010fc600078e0008 */
[----:B------:R-:W3:Y:S07]  /*01d0*/  @!P4 LDC.64 R14, c[0x0][0x528] ;  /* 0x00014a00ff0ecb82 */ /* 0x000eee0000000a00 */
[----:B------:R-:W-:Y:S01]  /*01e0*/  VOTEU.ANY UP0, P0 ;  /* 0x0000000000ff7886 */ /* 0x000fe20000000100 */
[----:B------:R-:W-:Y:S02]  /*01f0*/  PLOP3.LUT P0, PT, PT, PT, UP0, 0x80, 0x8 ;  /* 0x000000000008781c */ /* 0x000fe40003f0f008 */
[----:B------:R-:W-:-:S02]  /*0200*/  SHF.R.U32.HI R2, RZ, 0x1e, R122 ;  /* 0x0000001eff027819 */ /* 0x000fc4000001167a */
[----:B--2---:R-:W-:Y:S02]  /*0210*/  @P3 R2UR UR24, R12 ;  /* 0x000000000c1832ca */ /* 0x004fe400000e0000 */
[----:B------:R-:W-:Y:S02]  /*0220*/  @P3 R2UR UR25, R13 ;  /* 0x000000000d1932ca */ /* 0x000fe400000e0000 */
[----:B-1----:R-:W-:-:S05]  /*0230*/  @P3 IADD3 R0, P2, PT, R10, R5, RZ ;  /* 0x000000050a003210 */ /* 0x002fca0007f5e0ff */
[----:B------:R-:W-:Y:S01]  /*0240*/  @P3 IMAD.X R7, RZ, RZ, R11, P2 ;  /* 0x000000ffff073224 */ /* 0x000fe200010e060b */
[----:B------:R-:W-:Y:S01]  /*0250*/  ISETP.NE.U32.AND P3, PT, RZ, UR4, PT ;  /* 0x00000004ff007c0c */ /* 0x000fe2000bf65070 */
[----:B------:R-:W-:Y:S02]  /*0260*/  @!P4 IMAD.MOV.U32 R6, RZ, RZ, R0 ;  /* 0x000000ffff06c224 */ /* 0x000fe400078e0000 */
[----:B------:R-:W-:Y:S01]  /*0270*/  IMAD.U32 R10, RZ, RZ, UR24 ;  /* 0x00000018ff0a7e24 */ /* 0x000fe2000f8e00ff */
[----:B------:R-:W-:Y:S01]  /*0280*/  ISETP.NE.AND.EX P3, PT, RZ, UR5, PT, P3 ;  /* 0x00000005ff007c0c */ /* 0x000fe2000bf65330 */
[----:B------:R-:W-:Y:S01]  /*0290*/  IMAD.U32 R11, RZ, RZ, UR25 ;  /* 0x00000019ff0b7e24 */ /* 0x000fe2000f8e00ff */
[----:B---3--:R-:W-:Y:S04]  /*02a0*/  @!P4 STG.E.64 desc[UR20][R14.64+0x8], R6 ;  /* 0x000008060e00c986 */ /* 0x008fe8000c101b14 */
[----:B------:R1:W-:Y:S01]  /*02b0*/  @!P4 STG.E.64 desc[UR20][R14.64], R10 ;  /* 0x0000000a0e00c986 */ /* 0x0003e2000c101b14 */
[----:B------:R-:W-:Y:S01]  /*02c0*/  ISETP.NE.U32.AND P4, PT, RZ, UR6, PT ;  /* 0x00000006ff007c0c */ /* 0x000fe2000bf85070 */
[----:B------:R-:W-:-:S02]  /*02d0*/  IMAD.SHL.U32 R13, R122, 0x4, RZ ;  /* 0x000000047a0d7824 */ /* 0x000fc400078e00ff */
[----:B------:R-:W2:Y:S01]  /*02e0*/  @P1 LDG.E R120, desc[UR20][R8.64] ;  /* 0x0000001408781981 */ /* 0x000ea2000c1e1900 */
[----:B------:R-:W-:-:S03]  /*02f0*/  ISETP.NE.AND.EX P4, PT, RZ, UR7, PT, P4 ;  /* 0x00000007ff007c0c */ /* 0x000fc6000bf85340 */
[----:B------:R3:W2:Y:S01]  /*0300*/  @P0 LDG.E R3, desc[UR20][R8.64+0x4] ;  /* 0x0000041408030981 */ /* 0x0006a2000c1e1900 */
[----:B------:R-:W-:Y:S01]  /*0310*/  @P3 IADD3 R92, P1, PT, R13, UR4, RZ ;  /* 0x000000040d5c3c10 */ /* 0x000fe2000ff3e0ff */
[----:B------:R-:W4:Y:S01]  /*0320*/  LDCU.U8 UR4, c[0x0][0x532] ;  /* 0x0000a640ff0477ac */ /* 0x000f220008000000 */
[----:B------:R-:W-:Y:S02]  /*0330*/  IMAD.MOV.U32 R5, RZ, RZ, RZ ;  /* 0x000000ffff057224 */ /* 0x000fe400078e00ff */
[----:B------:R-:W-:-:S05]  /*0340*/  @P3 IADD3.X R93, PT, PT, R2, UR5, RZ, P1, !PT ;  /* 0x00000005025d3c10 */ /* 0x000fca0008ffe4ff */
[----:B------:R-:W5:Y:S01]  /*0350*/  @P3 LDG.E R92, desc[UR20][R92.64] ;  /* 0x000000145c5c3981 */ /* 0x000f62000c1e1900 */
[----:B-1----:R-:W-:Y:S01]  /*0360*/  @P4 IADD3 R10, P2, PT, R13, UR6, RZ ;  /* 0x000000060d0a4c10 */ /* 0x002fe2000ff5e0ff */
[----:B---3--:R-:W1:Y:S03]  /*0370*/  LDC.64 R8, c[0x0][0x468] ;  /* 0x00011a00ff087b82 */ /* 0x008e660000000a00 */
[----:B------:R-:W-:Y:S02]  /*0380*/  @P4 IADD3.X R11, PT, PT, R2, UR7, RZ, P2, !PT ;  /* 0x00000007020b4c10 */ /* 0x000fe400097fe4ff */
[----:B----4-:R-:W-:-:S03]  /*0390*/  ISETP.NE.AND P2, PT, RZ, UR4, PT ;  /* 0x00000004ff007c0c */ /* 0x010fc6000bf45270 */
[----:B------:R3:W5:Y:S01]  /*03a0*/  @P4 LDG.E R5, desc[UR20][R10.64] ;  /* 0x000000140a054981 */ /* 0x000762000c1e1900 */
[----:B------:R-:W-:Y:S01]  /*03b0*/  IMAD.MOV.U32 R6, RZ, RZ, -0x1 ;  /* 0xffffffffff067424 */ /* 0x000fe200078e00ff */
[----:B-1----:R-:W-:-:S04]  /*03c0*/  ISETP.EQ.U32.AND P4, PT, R8, RZ, PT ;  /* 0x000000ff0800720c */ /* 0x002fc80003f82070 */
[----:B------:R-:W-:Y:S02]  /*03d0*/  ISETP.EQ.OR.EX P4, PT, R9, RZ, !P2, P4 ;  /* 0x000000ff0900720c */ /* 0x000fe40005782740 */
[----:B------:R-:W-:-:S05]  /*03e0*/  IADD3 R12, P1, PT, R13, R8, RZ ;  /* 0x000000080d0c7210 */ /* 0x000fca0007f3e0ff */
[----:B------:R-:W-:-:S06]  /*03f0*/  IMAD.X R13, R2, 0x1, R9, P1 ;  /* 0x00000001020d7824 */ /* 0x000fcc00008e0609 */
[----:B------:R1:W5:Y:S01]  /*0400*/  @!P4 LDG.E R6, desc[UR20][R12.64] ;  /* 0x000000140c06c981 */ /* 0x000362000c1e1900 */
[----:B------:R-:W-:Y:S01]  /*0410*/  ISETP.NE.U32.AND P1, PT, R8, RZ, PT ;  /* 0x000000ff0800720c */ /* 0x000fe20003f25070 */
[----:B------:R-:W4:Y:S01]  /*0420*/  @!UP0 LDCU UR22, c[0x0][0x434] ;  /* 0x00008680ff1687ac */ /* 0x000f220008000800 */
[----:B------:R-:W1:Y:S02]  /*0430*/  @!P3 LDC R8, c[0x0][0x43c] ;  /* 0x00010f00ff08bb82 */ /* 0x000e640000000800 */
[----:B------:R-:W-:Y:S01]  /*0440*/  ISETP.NE.AND.EX P1, PT, R9, RZ, PT, P1 ;  /* 0x000000ff0900720c */ /* 0x000fe20003f25310 */
[----:B------:R-:W-:-:S12]  /*0450*/  USHF.L.U32 UR19, UR18, 0x6, URZ ;  /* 0x0000000612137899 */ /* 0x000fd800080006ff */
[----:B---3--:R-:W3:Y:S01]  /*0460*/  @!P1 LDC R10, c[0x0][0x438] ;  /* 0x00010e00ff0a9b82 */ /* 0x008ee20000000800 */
[----:B--2---:R-:W-:-:S05]  /*0470*/  @P0 IMAD.IADD R2, R3, 0x1, -R120 ;  /* 0x0000000103020824 */ /* 0x004fca00078e0a78 */
[----:B------:R-:W-:Y:S02]  /*0480*/  @P0 R2UR UR4, R2 ;  /* 0x00000000020402ca */ /* 0x000fe400000e0000 */
[----:B------:R-:W2:Y:S11]  /*0490*/  @!P3 LDC.64 R2, c[0x0][0x488] ;  /* 0x00012200ff02bb82 */ /* 0x000eb60000000a00 */
[----:B----4-:R-:W-:-:S02]  /*04a0*/  @UP0 UMOV UR22, UR4 ;  /* 0x0000000400160c82 */ /* 0x010fc40008000000 */
[----:B------:R-:W-:-:S06]  /*04b0*/  UISETP.GT.AND UP0, UPT, UR22, UR19, UPT ;  /* 0x000000131600728c */ /* 0x000fcc000bf04270 */
[----:B------:R-:W-:Y:S01]  /*04c0*/  PLOP3.LUT P0, PT, PT, PT, UP0, 0x80, 0x8 ;  /* 0x000000000008781c */ /* 0x000fe20003f0f008 */
[----:B-1-3--:R-:W-:-:S12]  /*04d0*/  @!P1 BRA `(.L_x_881) ;  /* 0x00000000000c9947 */ /* 0x00afd80003800000 */
[----:B------:R-:W3:Y:S02]  /*04e0*/  @P2 LDG.E R9, desc[UR20][R12.64+0x4] ;  /* 0x000004140c092981 */ /* 0x000ee4000c1e1900 */
[----:B---3-5:R-:W-:-:S06]  /*04f0*/  @P2 IADD3 R10, PT, PT, R9, -R6, RZ ;  /* 0x80000006090a2210 */ /* 0x028fcc0007ffe0ff */
[----:B------:R1:W5:Y:S02]  /*0500*/  @!P2 LDG.E R10, desc[UR20][R12.64] ;  /* 0x000000140c0aa981 */ /* 0x000364000c1e1900 */
.L_x_881:
[----:B------:R-:W-:Y:S05]  /*0510*/  @!P0 EXIT ;  /* 0x000000000000894d */ /* 0x000fea0003800000 */
[----:B------:R-:W3:Y:S01]  /*0520*/  LDC R91, c[0x0][0x508] ;  /* 0x00014200ff5b7b82 */ /* 0x000ee20000000800 */
[----:B--2---:R-:W-:Y:S01]  /*0530*/  @!P3 ISETP.NE.U32.AND P0, PT, R2, RZ, PT ;  /* 0x000000ff0200b20c */ /* 0x004fe20003f05070 */
[----:B------:R-:W-:Y:S02]  /*0540*/  IMAD.U32 R2, RZ, RZ, UR18 ;  /* 0x00000012ff027e24 */ /* 0x000fe4000f8e00ff */
[----:B-----5:R-:W-:Y:S01]  /*0550*/  @P3 IMAD.IADD R92, R92, 0x1, -R5 ;  /* 0x000000015c5c3824 */ /* 0x020fe200078e0a05 */
[----:B------:R-:W-:Y:S01]  /*0560*/  @!P3 ISETP.NE.AND.EX P0, PT, R3, RZ, PT, P0 ;  /* 0x000000ff0300b20c */ /* 0x000fe20003f05300 */
[----:B------:R-:W-:-:S03]  /*0570*/  VIADD R2, R2, 0x1 ;  /* 0x0000000102027836 */ /* 0x000fc60000000000 */
[----:B------:R-:W-:Y:S02]  /*0580*/  @!P3 SEL R8, R8, RZ, P0 ;  /* 0x000000ff0808b207 */ /* 0x000fe40000000000 */
[----:B------:R-:W-:Y:S02]  /*0590*/  LEA R2, R2, -UR22, 0x6 ;  /* 0x8000001602027c11 */ /* 0x000fe4000f8e30ff */
[----:B------:R-:W-:-:S05]  /*05a0*/  @!P3 IADD3 R92, PT, PT, R8, R10, -R5 ;  /* 0x0000000a085cb210 */ /* 0x000fca0007ffe805 */
[----:B------:R-:W-:-:S05]  /*05b0*/  VIADD R9, R92, 0x3f ;  /* 0x0000003f5c097836 */ /* 0x000fca0000000000 */
[----:B------:R-:W-:Y:S02]  /*05c0*/  SHF.R.S32.HI R8, RZ, 0x1f, R9 ;  /* 0x0000001fff087819 */ /* 0x000fe40000011409 */
[----:B---3--:R-:W-:Y:S02]  /*05d0*/  IADD3 R3, PT, PT, R9, R91, R2 ;  /* 0x0000005b09037210 */ /* 0x008fe40007ffe002 */
[----:B------:R-:W-:Y:S02]  /*05e0*/  LEA.HI R8, R8, R9, RZ, 0x6 ;  /* 0x0000000908087211 */ /* 0x000fe400078f30ff */
[----:B------:R-:W-:-:S04]  /*05f0*/  SHF.R.S32.HI R2, RZ, 0x1f, R3 ;  /* 0x0000001fff027819 */ /* 0x000fc80000011403 */
[----:B------:R-:W-:Y:S02]  /*0600*/  LEA.HI R2, R2, R3, RZ, 0x6 ;  /* 0x0000000302027211 */ /* 0x000fe400078f30ff */
[----:B------:R-:W-:Y:S02]  /*0610*/  SHF.R.S32.HI R3, RZ, 0x6, R8 ;  /* 0x00000006ff037819 */ /* 0x000fe40000011408 */
[----:B------:R-:W-:-:S04]  /*0620*/  SHF.R.S32.HI R2, RZ, 0x6, R2 ;  /* 0x00000006ff027819 */ /* 0x000fc80000011402 */
[----:B------:R-:W-:-:S04]  /*0630*/  VIMNMX R3, PT, PT, R3, R2, PT ;  /* 0x0000000203037248 */ /* 0x000fc80003fe0100 */
[----:B------:R-:W-:-:S13]  /*0640*/  ISETP.GT.AND P0, PT, R3, RZ, PT ;  /* 0x000000ff0300720c */ /* 0x000fda0003f04270 */
[----:B------:R-:W-:Y:S05]  /*0650*/  @P0 BRA `(.L_x_882) ;  /* 0x0000000400ec0947 */ /* 0x000fea0003800000 */
[----:B------:R-:W2:Y:S01]  /*0660*/  LDC.U8 R0, c[0x0][0x549] ;  /* 0x00015240ff007b82 */ /* 0x000ea20000000000 */
[----:B------:R-:W-:-:S07]  /*0670*/  ISETP.NE.AND P2, PT, R120, -0x1, PT ;  /* 0xffffffff7800780c */ /* 0x000fce0003f45270 */
[----:B------:R-:W3:Y:S08]  /*0680*/  LDC R5, c[0x0][0x434] ;  /* 0x00010d00ff057b82 */ /* 0x000ef00000000800 */
[----:B------:R-:W1:Y:S01]  /*0690*/  @!P2 LDC.64 R8, c[0x0][0x400] ;  /* 0x00010000ff08ab82 */ /* 0x000e620000000a00 */
[----:B--2---:R-:W-:-:S07]  /*06a0*/  ISETP.NE.AND P1, PT, R0, RZ, PT ;  /* 0x000000ff0000720c */ /* 0x004fce0003f25270 */
[----:B------:R-:W2:Y:S08]  /*06b0*/  @P2 LDC.64 R6, c[0x0][0x408] ;  /* 0x00010200ff062b82 */ /* 0x000eb00000000a00 */
[----:B------:R-:W4:Y:S01]  /*06c0*/  LDC.U8 R11, c[0x0][0x548] ;  /* 0x00015200ff0b7b82 */ /* 0x000f220000000000 */
[----:B-1----:R-:W-:-:S07]  /*06d0*/  @!P2 IMAD.WIDE.U32 R12, R122, R8, RZ ;  /* 0x000000087a0ca225 */ /* 0x002fce00078e00ff */
[----:B------:R-:W1:Y:S01]  /*06e0*/  @P1 LDC.64 R2, c[0x0][0x430] ;  /* 0x00010c00ff021b82 */ /* 0x000e620000000a00 */
[----:B------:R-:W-:-:S07]  /*06f0*/  @!P2 IMAD R10, R122, R9, R13 ;  /* 0x000000097a0aa224 */ /* 0x000fce00078e020d */
[----:B------:R-:W3:Y:S01]  /*0700*/  @P1 LDC R0, c[0x0][0x430] ;  /* 0x00010c00ff001b82 */ /* 0x000ee20000000800 */
[C---:B--2---:R-:W-:Y:S01]  /*0710*/  @P2 IMAD.WIDE.U32 R8, R120.reuse, R6, RZ ;  /* 0x0000000678082225 */ /* 0x044fe200078e00ff */
[----:B------:R-:W-:Y:S02]  /*0720*/  @!P2 MOV R6, R12 ;  /* 0x0000000c0006a202 */ /* 0x000fe40000000f00 */
[----:B------:R-:W-:Y:S01]  /*0730*/  @P1 MOV R12, 0x1 ;  /* 0x00000001000c1802 */ /* 0x000fe20000000f00 */
[----:B------:R-:W-:Y:S02]  /*0740*/  @P2 IMAD R10, R120, R7, R9 ;  /* 0x00000007780a2224 */ /* 0x000fe400078e0209 */
[----:B-1----:R-:W-:Y:S01]  /*0750*/  @P1 IMAD R14, R2, R3, RZ ;  /* 0x00000003020e1224 */ /* 0x002fe200078e02ff */
[----:B------:R-:W-:Y:S01]  /*0760*/  SHF.L.U32 R2, R4, 0x3, RZ ;  /* 0x0000000304027819 */ /* 0x000fe200000006ff */
        /* <DEDUP_REMOVED lines=11> */
.L_x_883:
[----:B------:R-:W1:Y:S01]  /*0820*/  LDCU.64 UR4, c[0x0][0x410] ;  /* 0x00008200ff0477ac */ /* 0x000e620008000a00 */
[----:B------:R-:W-:Y:S01]  /*0830*/  @P2 IMAD.MOV.U32 R6, RZ, RZ, R8 ;  /* 0x000000ffff062224 */ /* 0x000fe200078e0008 */
[----:B------:R-:W-:Y:S01]  /*0840*/  LOP3.LUT R2, R2, 0x18, RZ, 0xc0, !PT ;  /* 0x0000001802027812 */ /* 0x000fe200078ec0ff */
[----:B---3--:R-:W-:Y:S01]  /*0850*/  IMAD R13, R122, R5, RZ ;  /* 0x000000057a0d7224 */ /* 0x008fe200078e02ff */
[----:B------:R-:W-:Y:S01]  /*0860*/  UIADD3 UR22, UPT, UPT, -UR19, UR22, URZ ;  /* 0x0000001613167290 */ /* 0x000fe2000fffe1ff */
[----:B------:R-:W-:Y:S01]  /*0870*/  SHF.R.U32.HI R8, RZ, 0x2, R4 ;  /* 0x00000002ff087819 */ /* 0x000fe20000011604 */
[----:B----4-:R-:W-:Y:S01]  /*0880*/  IMAD R5, R121, R14, RZ ;  /* 0x0000000e79057224 */ /* 0x010fe200078e02ff */
[----:B------:R-:W-:Y:S01]  /*0890*/  IADD3 R16, P0, PT, R2, R6, RZ ;  /* 0x0000000602107210 */ /* 0x000fe20007f1e0ff */
[----:B------:R-:W-:Y:S01]  /*08a0*/  IMAD.U32 R7, RZ, RZ, UR18 ;  /* 0x00000012ff077e24 */ /* 0x000fe2000f8e00ff */
[----:B------:R-:W-:Y:S01]  /*08b0*/  ISETP.NE.AND P1, PT, R11, RZ, !P1 ;  /* 0x000000ff0b00720c */ /* 0x000fe20004f25270 */
[C---:B------:R-:W-:Y:S01]  /*08c0*/  VIADD R3, R8.reuse, 0x20 ;  /* 0x0000002008037836 */ /* 0x040fe20000000000 */
[----:B------:R-:W-:Y:S01]  /*08d0*/  ISETP.GE.AND P2, PT, R8, UR22, PT ;  /* 0x0000001608007c0c */ /* 0x000fe2000bf46270 */
[----:B------:R-:W-:Y:S01]  /*08e0*/  IMAD.X R17, RZ, RZ, R10, P0 ;  /* 0x000000ffff117224 */ /* 0x000fe200000e060a */
[----:B------:R-:W-:Y:S01]  /*08f0*/  ISETP.NE.AND P3, PT, R120, -0x1, PT ;  /* 0xffffffff7800780c */ /* 0x000fe20003f65270 */
[----:B------:R-:W-:Y:S01]  /*0900*/  IMAD.MOV.U32 R9, RZ, RZ, RZ ;  /* 0x000000ffff097224 */ /* 0x000fe200078e00ff */
[----:B------:R-:W-:Y:S01]  /*0910*/  BSSY.RECONVERGENT B0, `(.L_x_884) ;  /* 0x000001d000007945 */ /* 0x000fe20003800200 */
[----:B------:R-:W-:Y:S01]  /*0920*/  ISETP.GE.AND P0, PT, R3, UR22, PT ;  /* 0x0000001603007c0c */ /* 0x000fe2000bf06270 */
[----:B------:R-:W-:Y:S01]  /*0930*/  IMAD R15, R0, UR19, RZ ;  /* 0x00000013000f7c24 */ /* 0x000fe2000f8e02ff */
[----:B------:R-:W-:Y:S01]  /*0940*/  SEL R120, R13, R120, !P3 ;  /* 0x000000780d787207 */ /* 0x000fe20005800000 */
[----:B-1----:R-:W-:Y:S01]  /*0950*/  IMAD.WIDE.U32 R10, R121, UR4, R16 ;  /* 0x00000004790a7c25 */ /* 0x002fe2000f8e0010 */
[----:B------:R-:W-:-:S02]  /*0960*/  ISETP.NE.AND P5, PT, R2, RZ, PT ;  /* 0x000000ff0200720c */ /* 0x000fc40003fa5270 */
[C---:B------:R-:W-:Y:S01]  /*0970*/  LOP3.LUT R14, R2.reuse, 0x20, RZ, 0xfc, !PT ;  /* 0x00000020020e7812 */ /* 0x040fe200078efcff */
[----:B------:R-:W-:Y:S01]  /*0980*/  IMAD R19, R121, UR5, R11 ;  /* 0x0000000579137c24 */ /* 0x000fe2000f8e020b */
[----:B------:R-:W-:Y:S01]  /*0990*/  LOP3.LUT R13, R2, 0x40, RZ, 0xfc, !PT ;  /* 0x00000040020d7812 */ /* 0x000fe200078efcff */
[----:B------:R-:W-:Y:S01]  /*09a0*/  @!P1 IMAD R5, R122, R12, R5 ;  /* 0x0000000c7a059224 */ /* 0x000fe200078e0205 */
[----:B------:R-:W-:Y:S01]  /*09b0*/  SEL R12, R120, RZ, P1 ;  /* 0x000000ff780c7207 */ /* 0x000fe20000800000 */
        /* <DEDUP_REMOVED lines=18> */
.L_x_885:
[----:B------:R-:W-:Y:S05]  /*0ae0*/  BSYNC.RECONVERGENT B0 ;  /* 0x0000000000007941 */ /* 0x000fea0003800200 */
.L_x_884:
[----:B------:R-:W-:Y:S01]  /*0af0*/  SHF.R.S32.HI R120, RZ, 0x1f, R120 ;  /* 0x0000001fff787819 */ /* 0x000fe20000011478 */
[----:B------:R-:W-:Y:S01]  /*0b00*/  BSSY.RECONVERGENT B0, `(.L_x_886) ;  /* 0x000001a000007945 */ /* 0x000fe20003800200 */
[----:B------:R-:W-:Y:S02]  /*0b10*/  ISETP.GE.OR P6, PT, R8, UR22, P5 ;  /* 0x0000001608007c0c */ /* 0x000fe4000afc6670 */
[----:B------:R-:W-:Y:S02]  /*0b20*/  IADD3 R12, P4, P3, R15, R12, R5 ;  /* 0x0000000c0f0c7210 */ /* 0x000fe40007b9e005 */
[----:B------:R-:W-:Y:S02]  /*0b30*/  ISETP.GE.OR P5, PT, R3, UR22, P5 ;  /* 0x0000001603007c0c */ /* 0x000fe4000afa6670 */
        /* <DEDUP_REMOVED lines=22> */
.L_x_887:
[----:B------:R-:W-:Y:S05]  /*0ca0*/  BSYNC.RECONVERGENT B0 ;  /* 0x0000000000007941 */ /* 0x000fea0003800200 */
.L_x_886:
        /* <DEDUP_REMOVED lines=11> */
.L_x_889:
[----:B------:R-:W-:Y:S05]  /*0d60*/  BSYNC.RECONVERGENT B0 ;  /* 0x0000000000007941 */ /* 0x000fea0003800200 */
.L_x_888:
[----:B------:R-:W-:Y:S05]  /*0d70*/  @P5 EXIT ;  /* 0x000000000000594d */ /* 0x000fea0003800000 */
[----:B------:R-:W4:Y:S01]  /*0d80*/  LDCU.64 UR4, c[0x0][0x420] ;  /* 0x00008400ff0477ac */ /* 0x000f220008000a00 */
[----:B------:R-:W-:-:S05]  /*0d90*/  IMAD R0, R3, R0, RZ ;  /* 0x0000000003007224 */ /* 0x000fca00078e02ff */
[----:B------:R-:W-:-:S04]  /*0da0*/  IADD3 R12, P0, PT, R0, R12, RZ ;  /* 0x0000000c000c7210 */ /* 0x000fc80007f1e0ff */
[----:B------:R-:W-:Y:S02]  /*0db0*/  LEA.HI.X.SX32 R5, R0, R5, 0x1, P0 ;  /* 0x0000000500057211 */ /* 0x000fe400000f0eff */
[----:B----4-:R-:W-:-:S04]  /*0dc0*/  LEA R2, P0, R12, UR4, 0x2 ;  /* 0x000000040c027c11 */ /* 0x010fc8000f8010ff */
[----:B------:R-:W-:Y:S01]  /*0dd0*/  LEA.HI.X R3, R12, UR5, R5, 0x2, P0 ;  /* 0x000000050c037c11 */ /* 0x000fe200080f1405 */
[----:B------:R-:W-:-:S05]  /*0de0*/  IMAD.MOV.U32 R5, RZ, RZ, 0x7f800000 ;  /* 0x7f800000ff057424 */ /* 0x000fca00078e00ff */
[----:B------:R-:W-:Y:S01]  /*0df0*/  STG.E desc[UR20][R2.64], R5 ;  /* 0x0000000502007986 */ /* 0x000fe2000c101914 */
[----:B------:R-:W-:Y:S05]  /*0e00*/  EXIT ;  /* 0x000000000000794d */ /* 0x000fea0003800000 */
.L_x_882:
[----:B------:R-:W-:Y:S02]  /*0e10*/  ISETP.NE.AND P0, PT, R120, -0x1, PT ;  /* 0xffffffff7800780c */ /* 0x000fe40003f05270 */
[----:B------:R-:W-:-:S11]  /*0e20*/  ISETP.NE.AND P2, PT, R6, -0x1, PT ;  /* 0xffffffff0600780c */ /* 0x000fd60003f45270 */
[----:B------:R-:W2:Y:S08]  /*0e30*/  @!P0 LDC.64 R10, c[0x0][0x398] ;  /* 0x0000e600ff0a8b82 */ /* 0x000eb00000000a00 */
[----:B------:R-:W1:Y:S01]  /*0e40*/  @P0 LDC.64 R8, c[0x0][0x3b0] ;  /* 0x0000ec00ff080b82 */ /* 0x000e620000000a00 */
[----:B--2---:R-:W-:-:S04]  /*0e50*/  @!P0 IMAD.WIDE.U32 R14, R122, R10, RZ ;  /* 0x0000000a7a0e8225 */ /* 0x004fc800078e00ff */
[----:B------:R-:W-:Y:S02]  /*0e60*/  @!P0 IMAD R2, R122, R11, R15 ;  /* 0x0000000b7a028224 */ /* 0x000fe400078e020f */
[----:B-1----:R-:W-:-:S04]  /*0e70*/  @P0 IMAD.WIDE.U32 R12, R120, R8, RZ ;  /* 0x00000008780c0225 */ /* 0x002fc800078e00ff */
[----:B------:R-:W-:Y:S01]  /*0e80*/  @P0 IMAD R2, R120, R9, R13 ;  /* 0x0000000978020224 */ /* 0x000fe200078e020d */
[----:B------:R-:W-:Y:S01]  /*0e90*/  @P0 MOV R14, R12 ;  /* 0x0000000c000e0202 */ /* 0x000fe20000000f00 */
[----:B------:R-:W-:Y:S06]  /*0ea0*/  @P2 BRA `(.L_x_890) ;  /* 0x0000000000282947 */ /* 0x000fec0003800000 */
[----:B------:R-:W1:Y:S01]  /*0eb0*/  LDCU.64 UR10, c[0x0][0x3b8] ;  /* 0x00007700ff0a77ac */ /* 0x000e620008000a00 */
[----:B------:R-:W-:Y:S01]  /*0ec0*/  SHF.R.S32.HI R8, RZ, 0x1f, R5 ;  /* 0x0000001fff087819 */ /* 0x000fe20000011405 */
[----:B------:R-:W2:Y:S04]  /*0ed0*/  LDCU.64 UR4, c[0x0][0x3a0] ;  /* 0x00007400ff0477ac */ /* 0x000ea80008000a00 */
[----:B-1----:R-:W-:Y:S02]  /*0ee0*/  IMAD R8, R8, UR10, RZ ;  /* 0x0000000a08087c24 */ /* 0x002fe4000f8e02ff */
[----:B------:R-:W-:-:S04]  /*0ef0*/  IMAD.WIDE.U32 R10, R5, UR10, RZ ;  /* 0x0000000a050a7c25 */ /* 0x000fc8000f8e00ff */
[----:B------:R-:W-:-:S05]  /*0f00*/  IMAD R8, R5, UR11, R8 ;  /* 0x0000000b05087c24 */ /* 0x000fca000f8e0208 */
[----:B------:R-:W-:-:S03]  /*0f10*/  IADD3 R11, PT, PT, R11, R8, RZ ;  /* 0x000000080b0b7210 */ /* 0x000fc60007ffe0ff */
[----:B--2---:R-:W-:-:S04]  /*0f20*/  IMAD.WIDE.U32 R18, R122, UR4, R10 ;  /* 0x000000047a127c25 */ /* 0x004fc8000f8e000a */
[----:B------:R-:W-:Y:S01]  /*0f30*/  IMAD R8, R122, UR5, R19 ;  /* 0x000000057a087c24 */ /* 0x000fe2000f8e0213 */
[----:B------:R-:W-:Y:S06]  /*0f40*/  BRA `(.L_x_891) ;  /* 0x0000000000147947 */ /* 0x000fec0003800000 */
.L_x_890:
[----:B------:R-:W1:Y:S01]  /*0f50*/  LDCU.64 UR10, c[0x0][0x3b8] ;  /* 0x00007700ff0a77ac */ /* 0x000e620008000a00 */
[----:B------:R-:W-:-:S05]  /*0f60*/  IADD3 R18, PT, PT, R5, R6, RZ ;  /* 0x0000000605127210 */ /* 0x000fca0007ffe0ff */
[C---:B-1----:R-:W-:Y:S02]  /*0f70*/  IMAD R8, R18.reuse, UR11, RZ ;  /* 0x0000000b12087c24 */ /* 0x042fe4000f8e02ff */
[----:B------:R-:W-:-:S05]  /*0f80*/  IMAD.WIDE.U32 R18, R18, UR10, RZ ;  /* 0x0000000a12127c25 */ /* 0x000fca000f8e00ff */
[----:B------:R-:W-:Y:S02]  /*0f90*/  IADD3 R8, PT, PT, R19, R8, RZ ;  /* 0x0000000813087210 */ /* 0x000fe40007ffe0ff */
.L_x_891:
        /* <DEDUP_REMOVED lines=37> */
.L_x_892:
[----:B------:R-:W1:Y:S01]  /*11f0*/  LDCU.64 UR8, c[0x0][0x3c0] ;  /* 0x00007800ff0877ac */ /* 0x000e620008000a00 */
[----:B------:R-:W-:-:S05]  /*1200*/  IADD3 R6, PT, PT, R5, R6, RZ ;  /* 0x0000000605067210 */ /* 0x000fca0007ffe0ff */
[C---:B-1----:R-:W-:Y:S02]  /*1210*/  IMAD R5, R6.reuse, UR9, RZ ;  /* 0x0000000906057c24 */ /* 0x042fe4000f8e02ff */
[----:B------:R-:W-:-:S05]  /*1220*/  IMAD.WIDE.U32 R22, R6, UR8, RZ ;  /* 0x0000000806167c25 */ /* 0x000fca000f8e00ff */
[----:B------:R-:W-:-:S07]  /*1230*/  IADD3 R5, PT, PT, R23, R5, RZ ;  /* 0x0000000517057210 */ /* 0x000fce0007ffe0ff */
.L_x_893:
[C---:B------:R-:W-:Y:S01]  /*1240*/  IMAD.SHL.U32 R123, R4.reuse, 0x8, RZ ;  /* 0x00000008047b7824 */ /* 0x040fe200078e00ff */
[----:B------:R-:W1:Y:S01]  /*1250*/  LDCU.128 UR4, c[0x0][0x3d0] ;  /* 0x00007a00ff0477ac */ /* 0x000e620008000c00 */
[----:B------:R-:W2:Y:S01]  /*1260*/  S2UR UR23, SR_CgaCtaId ;  /* 0x00000000001779c3 */ /* 0x000ea20000008800 */
[----:B------:R-:W-:Y:S01]  /*1270*/  SHF.R.U32.HI R16, RZ, 0x2, R4 ;  /* 0x00000002ff107819 */ /* 0x000fe20000011604 */
[C---:B------:R-:W-:Y:S01]  /*1280*/  IMAD.SHL.U32 R9, R4.reuse, 0x4, RZ ;  /* 0x0000000404097824 */ /* 0x040fe200078e00ff */
[----:B------:R-:W-:Y:S01]  /*1290*/  LOP3.LUT R115, R123, 0x18, RZ, 0xc0, !PT ;  /* 0x000000187b737812 */ /* 0x000fe200078ec0ff */
[----:B------:R-:W3:Y:S01]  /*12a0*/  LDCU.64 UR16, c[0x0][0x388] ;  /* 0x00007100ff1077ac */ /* 0x000ee20008000a00 */
[----:B------:R-:W-:Y:S01]  /*12b0*/  SHF.L.U32 R10, R4, 0x5, RZ ;  /* 0x00000005040a7819 */ /* 0x000fe200000006ff */
[----:B------:R-:W-:Y:S01]  /*12c0*/  IMAD.U32 R21, RZ, RZ, UR18 ;  /* 0x00000012ff157e24 */ /* 0x000fe2000f8e00ff */
[C---:B------:R-:W-:Y:S01]  /*12d0*/  IADD3 R22, P0, PT, R115.reuse, R22, RZ ;  /* 0x0000001673167210 */ /* 0x040fe20007f1e0ff */
[----:B------:R-:W4:Y:S01]  /*12e0*/  LDCU.64 UR14, c[0x0][0x390] ;  /* 0x00007200ff0e77ac */ /* 0x000f220008000a00 */
[C---:B------:R-:W-:Y:S01]  /*12f0*/  IADD3 R18, P1, PT, R115.reuse, R18, RZ ;  /* 0x0000001273127210 */ /* 0x040fe20007f3e0ff */
[----:B------:R-:W-:Y:S01]  /*1300*/  BSSY.RECONVERGENT B0, `(.L_x_894) ;  /* 0x0000049000007945 */ /* 0x000fe20003800200 */
[----:B------:R-:W-:Y:S01]  /*1310*/  LOP3.LUT R6, R10, 0xc0, RZ, 0xc0, !PT ;  /* 0x000000c00a067812 */ /* 0x000fe200078ec0ff */
[----:B------:R-:W-:Y:S01]  /*1320*/  IMAD.X R23, RZ, RZ, R5, P0 ;  /* 0x000000ffff177224 */ /* 0x000fe200000e0605 */
[----:B------:R-:W-:Y:S01]  /*1330*/  SHF.R.S32.HI R5, RZ, 0x1f, R12 ;  /* 0x0000001fff057819 */ /* 0x000fe2000001140c */
[----:B------:R-:W-:Y:S01]  /*1340*/  IMAD.X R19, RZ, RZ, R8, P1 ;  /* 0x000000ffff137224 */ /* 0x000fe200008e0608 */
[----:B------:R-:W5:Y:S01]  /*1350*/  LDCU.64 UR12, c[0x0][0x3c8] ;  /* 0x00007900ff0c77ac */ /* 0x000f620008000a00 */
[----:B------:R-:W-:Y:S01]  /*1360*/  IMAD.WIDE.U32 R22, R16, UR8, R22 ;  /* 0x0000000810167c25 */ /* 0x000fe2000f8e0016 */
[----:B------:R-:W-:-:S02]  /*1370*/  IADD3 R14, P0, PT, R115, R14, RZ ;  /* 0x0000000e730e7210 */ /* 0x000fc40007f1e0ff */
[----:B------:R-:W-:Y:S01]  /*1380*/  LOP3.LUT R9, R6, 0x18, R9, 0xf8, !PT ;  /* 0x0000001806097812 */ /* 0x000fe200078ef809 */
[----:B-1----:R-:W-:Y:S01]  /*1390*/  IMAD R11, R5, UR4, RZ ;  /* 0x00000004050b7c24 */ /* 0x002fe2000f8e02ff */
[----:B------:R-:W-:Y:S01]  /*13a0*/  IADD3.X R15, PT, PT, RZ, R2, RZ, P0, !PT ;  /* 0x00000002ff0f7210 */ /* 0x000fe200007fe4ff */
[----:B------:R-:W-:Y:S01]  /*13b0*/  IMAD.WIDE.U32 R18, R16, UR10, R18 ;  /* 0x0000000a10127c25 */ /* 0x000fe2000f8e0012 */
[----:B------:R-:W-:Y:S02]  /*13c0*/  MOV R17, RZ ;  /* 0x000000ff00117202 */ /* 0x000fe40000000f00 */
[----:B------:R-:W-:Y:S01]  /*13d0*/  LOP3.LUT R114, R115, 0x20, RZ, 0xfc, !PT ;  /* 0x0000002073727812 */ /* 0x000fe200078efcff */
[----:B------:R-:W-:Y:S01]  /*13e0*/  IMAD R118, R12, UR5, R11 ;  /* 0x000000050c767c24 */ /* 0x000fe2000f8e020b */
[----:B------:R-:W-:Y:S01]  /*13f0*/  UIADD3 UR5, UPT, UPT, -UR19, UR22, URZ ;  /* 0x0000001613057290 */ /* 0x000fe2000fffe1ff */
[C---:B------:R-:W-:Y:S01]  /*1400*/  IMAD R19, R16.reuse, UR11, R19 ;  /* 0x0000000b10137c24 */ /* 0x040fe2000f8e0213 */
[----:B------:R-:W-:Y:S01]  /*1410*/  LOP3.LUT R11, R123, 0xd8, RZ, 0xc0, !PT ;  /* 0x000000d87b0b7812 */ /* 0x000fe200078ec0ff */
[----:B------:R-:W-:Y:S01]  /*1420*/  IMAD R5, R5, UR6, RZ ;  /* 0x0000000605057c24 */ /* 0x000fe2000f8e02ff */
[----:B------:R-:W-:Y:S01]  /*1430*/  LOP3.LUT R113, R115, 0x40, RZ, 0xfc, !PT ;  /* 0x0000004073717812 */ /* 0x000fe200078efcff */
[C---:B------:R-:W-:Y:S01]  /*1440*/  IMAD R23, R16.reuse, UR9, R23 ;  /* 0x0000000910177c24 */ /* 0x040fe2000f8e0217 */
[----:B------:R-:W-:Y:S01]  /*1450*/  ISETP.GE.AND P0, PT, R16, UR5, PT ;  /* 0x0000000510007c0c */ /* 0x000fe2000bf06270 */
[C---:B------:R-:W-:Y:S01]  /*1460*/  IMAD R5, R12.reuse, UR7, R5 ;  /* 0x000000070c057c24 */ /* 0x040fe2000f8e0205 */
[----:B------:R-:W-:Y:S01]  /*1470*/  LOP3.LUT R6, R11, 0x18, R4, 0x78, !PT ;  /* 0x000000180b067812 */ /* 0x000fe200078e7804 */
[----:B------:R-:W-:Y:S01]  /*1480*/  IMAD.WIDE.U32 R18, R12, UR4, R18 ;  /* 0x000000040c127c25 */ /* 0x000fe2000f8e0012 */
[----:B------:R-:W-:-:S02]  /*1490*/  UMOV UR4, 0x400 ;  /* 0x0000040000047882 */ /* 0x000fc40000000000 */
[----:B--2---:R-:W-:Y:S01]  /*14a0*/  ULEA UR4, UR23, UR4, 0x18 ;  /* 0x0000000417047291 */ /* 0x004fe2000f8ec0ff */
[----:B------:R-:W-:Y:S01]  /*14b0*/  IMAD.WIDE.U32 R12, R12, UR6, R22 ;  /* 0x000000060c0c7c25 */ /* 0x000fe2000f8e0016 */
[----:B---3--:R-:W-:Y:S02]  /*14c0*/  LEA R119, P2, R18, UR16, 0x1 ;  /* 0x0000001012777c11 */ /* 0x008fe4000f8408ff */
[----:B------:R-:W-:Y:S01]  /*14d0*/  LOP3.LUT R123, R6, 0x1f20, R123, 0xf8, !PT ;  /* 0x00001f20067b7812 */ /* 0x000fe200078ef87b */
[----:B------:R-:W-:Y:S01]  /*14e0*/  IMAD.IADD R118, R19, 0x1, R118 ;  /* 0x0000000113767824 */ /* 0x000fe200078e0276 */
[----:B----4-:R-:W-:Y:S01]  /*14f0*/  LEA R117, P1, R12, UR14, 0x1 ;  /* 0x0000000e0c757c11 */ /* 0x010fe2000f8208ff */
[----:B------:R-:W-:Y:S01]  /*1500*/  IMAD.IADD R116, R13, 0x1, R5 ;  /* 0x000000010d747824 */ /* 0x000fe200078e0205 */
[----:B------:R-:W-:Y:S01]  /*1510*/  LEA R123, R123, UR4, 0x1 ;  /* 0x000000047b7b7c11 */ /* 0x000fe2000f8e08ff */
[----:B-----5:R-:W-:Y:S01]  /*1520*/  IMAD.WIDE.U32 R14, R121, UR12, R14 ;  /* 0x0000000c790e7c25 */ /* 0x020fe2000f8e000e */
[----:B------:R-:W-:-:S02]  /*1530*/  LEA.HI.X R118, R18, UR17, R118, 0x1, P2 ;  /* 0x0000001112767c11 */ /* 0x000fc400090f0c76 */
[----:B------:R-:W-:Y:S01]  /*1540*/  LEA.HI.X R116, R12, UR15, R116, 0x1, P1 ;  /* 0x0000000f0c747c11 */ /* 0x000fe200088f0c74 */
[----:B------:R-:W-:Y:S01]  /*1550*/  IMAD.SHL.U32 R8, R4, 0x10, RZ ;  /* 0x0000001004087824 */ /* 0x000fe200078e00ff */
[----:B------:R-:W-:Y:S01]  /*1560*/  SHF.R.U32.HI R12, RZ, 0x1, R4 ;  /* 0x00000001ff0c7819 */ /* 0x000fe20000011604 */
[----:B------:R-:W-:Y:S02]  /*1570*/  IMAD R19, R121, UR13, R15 ;  /* 0x0000000d79137c24 */ /* 0x000fe4000f8e020f */
[----:B------:R-:W-:Y:S01]  /*1580*/  IMAD.WIDE.U32 R20, R21, 0x40, R16 ;  /* 0x0000004015147825 */ /* 0x000fe200078e0010 */
[----:B------:R-:W-:Y:S01]  /*1590*/  LOP3.LUT R112, R8, 0x3e00, RZ, 0xc0, !PT ;  /* 0x00003e0008707812 */ /* 0x000fe200078ec0ff */
        /* <DEDUP_REMOVED lines=30> */
.L_x_896:
[----:B------:R2:W-:Y:S02]  /*1780*/  STS.128 [R123+0x2000], RZ ;  /* 0x002000ff7b007388 */ /* 0x0005e40000000c00 */
.L_x_895:
[----:B------:R-:W-:Y:S05]  /*1790*/  BSYNC.RECONVERGENT B0 ;  /* 0x0000000000007941 */ /* 0x000fea0003800200 */
.L_x_894:
[----:B------:R-:W-:Y:S01]  /*17a0*/  IADD3 R11, PT, PT, R16, 0x20, RZ ;  /* 0x00000020100b7810 */ /* 0x000fe20007ffe0ff */
[----:B------:R-:W-:Y:S01]  /*17b0*/  USHF.L.U64.HI UR14, UR10, 0x6, UR11 ;  /* 0x000000060a0e7899 */ /* 0x000fe2000801020b */
[----:B------:R-:W-:Y:S01]  /*17c0*/  BSSY.RECONVERGENT B0, `(.L_x_897) ;  /* 0x0000024000007945 */ /* 0x000fe20003800200 */
[----:B------:R-:W-:Y:S01]  /*17d0*/  USHF.L.U32 UR15, UR10, 0x6, URZ ;  /* 0x000000060a0f7899 */ /* 0x000fe200080006ff */
[----:B------:R-:W-:-:S13]  /*17e0*/  ISETP.GE.AND P0, PT, R11, UR5, PT ;  /* 0x000000050b007c0c */ /* 0x000fda000bf06270 */
[----:B------:R-:W-:Y:S05]  /*17f0*/  @P0 BRA `(.L_x_898) ;  /* 0x0000000000800947 */ /* 0x000fea0003800000 */
[----:B------:R-:W4:Y:S01]  /*1800*/  LDCU.64 UR12, c[0x0][0x3b0] ;  /* 0x00007600ff0c77ac */ /* 0x000f220008000a00 */
[----:B------:R-:W-:Y:S01]  /*1810*/  IADD3 R5, P0, PT, R20, 0x20, RZ ;  /* 0x0000002014057810 */ /* 0x000fe20007f1e0ff */
[----:B------:R-:W-:Y:S01]  /*1820*/  IMAD.MOV.U32 R15, RZ, RZ, R19 ;  /* 0x000000ffff0f7224 */ /* 0x000fe200078e0013 */
[----:B------:R-:W5:Y:S03]  /*1830*/  LDCU UR16, c[0x0][0x440] ;  /* 0x00008800ff1077ac */ /* 0x000f660008000800 */
[----:B------:R-:W-:Y:S01]  /*1840*/  IMAD.X R2, RZ, RZ, R21, P0 ;  /* 0x000000ffff027224 */ /* 0x000fe200000e0615 */
[----:B------:R-:W1:Y:S03]  /*1850*/  LDCU.64 UR6, c[0x0][0x380] ;  /* 0x00007000ff0677ac */ /* 0x000e660008000a00 */
[----:B----4-:R-:W-:-:S02]  /*1860*/  IMAD R2, R2, UR12, RZ ;  /* 0x0000000c02027c24 */ /* 0x010fc4000f8e02ff */
[----:B------:R-:W-:Y:S01]  /*1870*/  IMAD.WIDE.U32 R14, R5, UR12, R14 ;  /* 0x0000000c050e7c25 */ /* 0x000fe2000f8e000e */
[----:B-----5:R-:W-:-:S03]  /*1880*/  ISETP.GE.AND P1, PT, R115, UR16, PT ;  /* 0x0000001073007c0c */ /* 0x020fc6000bf26270 */
        /* <DEDUP_REMOVED lines=22> */
.L_x_899:
[----:B------:R4:W-:Y:S02]  /*19f0*/  STS.128 [R123+0x2800], RZ ;  /* 0x002800ff7b007388 */ /* 0x0009e40000000c00 */
.L_x_898:
[----:B------:R-:W-:Y:S05]  /*1a00*/  BSYNC.RECONVERGENT B0 ;  /* 0x0000000000007941 */ /* 0x000fea0003800200 */
.L_x_897:
[----:B------:R-:W-:Y:S01]  /*1a10*/  IADD3 R88, PT, PT, R3, -0x1, RZ ;  /* 0xffffffff03587810 */ /* 0x000fe20007ffe0ff */
[----:B------:R-:W-:Y:S04]  /*1a20*/  BSSY.RECONVERGENT B0, `(.L_x_900) ;  /* 0x000001e000007945 */ /* 0x000fe80003800200 */
[C---:B------:R-:W-:Y:S02]  /*1a30*/  IMAD R14, R88.reuse, -0x40, R92 ;  /* 0xffffffc0580e7824 */ /* 0x040fe400078e025c */
[C---:B------:R-:W-:Y:S02]  /*1a40*/  IMAD R13, R88.reuse, UR14, RZ ;  /* 0x0000000e580d7c24 */ /* 0x040fe4000f8e02ff */
[----:B------:R-:W-:Y:S01]  /*1a50*/  IMAD.WIDE.U32 R20, R88, UR15, RZ ;  /* 0x0000000f58147c25 */ /* 0x000fe2000f8e00ff */
[----:B------:R-:W-:-:S04]  /*1a60*/  ISETP.GE.AND P3, PT, R16, R14, PT ;  /* 0x0000000e1000720c */ /* 0x000fc80003f66270 */
[----:B------:R-:W-:-:S09]  /*1a70*/  IADD3 R13, PT, PT, R21, R13, RZ ;  /* 0x0000000d150d7210 */ /* 0x000fd20007ffe0ff */
[----:B------:R-:W-:Y:S05]  /*1a80*/  @P3 BRA `(.L_x_901) ;  /* 0x00000000005c3947 */ /* 0x000fea0003800000 */
[----:B------:R-:W5:Y:S01]  /*1a90*/  LDCU UR6, c[0x0][0x440] ;  /* 0x00008800ff0677ac */ /* 0x000f620008000800 */
[----:B-1--4-:R-:W-:-:S04]  /*1aa0*/  LEA R18, P2, R20, R119, 0x1 ;  /* 0x0000007714127211 */ /* 0x012fc800078408ff */
        /* <DEDUP_REMOVED lines=20> */
.L_x_902:
[----:B------:R4:W-:Y:S02]  /*1bf0*/  STS.128 [R123+0x5000], RZ ;  /* 0x005000ff7b007388 */ /* 0x0009e40000000c00 */
.L_x_901:
[----:B------:R-:W-:Y:S05]  /*1c00*/  BSYNC.RECONVERGENT B0 ;  /* 0x0000000000007941 */ /* 0x000fea0003800200 */
.L_x_900:
[----:B------:R-:W2:Y:S01]  /*1c10*/  LDC.U8 R90, c[0x0][0x4f8] ;  /* 0x00013e00ff5a7b82 */ /* 0x000ea20000000000 */
[----:B------:R-:W-:Y:S01]  /*1c20*/  ISETP.GE.AND P0, PT, R11, R14, PT ;  /* 0x0000000e0b00720c */ /* 0x000fe20003f06270 */
[----:B------:R-:W-:Y:S01]  /*1c30*/  USHF.L.U64.HI UR11, UR10, 0x5, UR11 ;  /* 0x000000050a0b7899 */ /* 0x000fe2000801020b */
[----:B------:R-:W-:Y:S01]  /*1c40*/  BSSY.RECONVERGENT B0, `(.L_x_903) ;  /* 0x0000021000007945 */ /* 0x000fe20003800200 */
[----:B------:R-:W-:Y:S01]  /*1c50*/  USHF.L.U32 UR10, UR10, 0x5, URZ ;  /* 0x000000050a0a7899 */ /* 0x000fe200080006ff */
[----:B-1--4-:R-:W-:Y:S01]  /*1c60*/  SHF.R.U32.HI R19, RZ, 0x5, R4 ;  /* 0x00000005ff137819 */ /* 0x012fe20000011604 */
[----:B------:R-:W-:Y:S01]  /*1c70*/  USHF.L.U64.HI UR6, UR8, 0x6, UR9 ;  /* 0x0000000608067899 */ /* 0x000fe20008010209 */
[----:B------:R-:W-:Y:S01]  /*1c80*/  LOP3.LUT R6, R10, 0x120, RZ, 0xc0, !PT ;  /* 0x000001200a067812 */ /* 0x000fe200078ec0ff */
[----:B------:R-:W-:Y:S01]  /*1c90*/  USHF.L.U32 UR7, UR8, 0x6, URZ ;  /* 0x0000000608077899 */ /* 0x000fe200080006ff */
[----:B------:R-:W-:-:S05]  /*1ca0*/  LOP3.LUT R5, R9, 0x8, R12, 0x78, !PT ;  /* 0x0000000809057812 */ /* 0x000fca00078e780c */
[----:B------:R-:W-:Y:S06]  /*1cb0*/  @P0 BRA `(.L_x_904) ;  /* 0x0000000000640947 */ /* 0x000fec0003800000 */
[----:B------:R-:W1:Y:S01]  /*1cc0*/  LDCU UR12, c[0x0][0x440] ;  /* 0x00008800ff0c77ac */ /* 0x000e620008000800 */
[----:B------:R-:W-:-:S04]  /*1cd0*/  IADD3 R2, P0, PT, R20, UR10, RZ ;  /* 0x0000000a14027c10 */ /* 0x000fc8000ff1e0ff */
[----:B------:R-:W-:Y:S02]  /*1ce0*/  IADD3.X R13, PT, PT, R13, UR11, RZ, P0, !PT ;  /* 0x0000000b0d0d7c10 */ /* 0x000fe400087fe4ff */
        /* <DEDUP_REMOVED lines=21> */
.L_x_905:
[----:B------:R4:W-:Y:S02]  /*1e40*/  STS.128 [R123+0x5800], RZ ;  /* 0x005800ff7b007388 */ /* 0x0009e40000000c00 */
.L_x_904:
[----:B------:R-:W-:Y:S05]  /*1e50*/  BSYNC.RECONVERGENT B0 ;  /* 0x0000000000007941 */ /* 0x000fea0003800200 */
.L_x_903:
[----:B------:R-:W5:Y:S01]  /*1e60*/  LDC R2, c[0x0][0x3e0] ;  /* 0x0000f800ff027b82 */ /* 0x000f620000000800 */
[----:B------:R-:W0:Y:S01]  /*1e70*/  LDGDEPBAR ;  /* 0x00000000000079af */ /* 0x000e220000000000 */
[----:B------:R-:W-:Y:S01]  /*1e80*/  LOP3.LUT R13, R12, 0x1f0, RZ, 0xc0, !PT ;  /* 0x000001f00c0d7812 */ /* 0x000fe200078ec0ff */
[----:B------:R-:W-:Y:S01]  /*1e90*/  IMAD.U32 R12, RZ, RZ, UR19 ;  /* 0x00000013ff0c7e24 */ /* 0x000fe2000f8e00ff */
[----:B------:R-:W-:Y:S01]  /*1ea0*/  LOP3.LUT R17, R16, 0x7, RZ, 0xc0, !PT ;  /* 0x0000000710117812 */ /* 0x000fe200078ec0ff */
[----:B------:R-:W-:Y:S01]  /*1eb0*/  IMAD R15, R88, UR6, RZ ;  /* 0x00000006580f7c24 */ /* 0x000fe2000f8e02ff */
[----:B------:R-:W-:Y:S02]  /*1ec0*/  BSSY.RECONVERGENT B0, `(.L_x_906) ;  /* 0x000002c000007945 */ /* 0x000fe40003800200 */
[----:B------:R-:W-:Y:S02]  /*1ed0*/  IADD3 R12, PT, PT, R13, 0x1, R12 ;  /* 0x000000010d0c7810 */ /* 0x000fe40007ffe00c */
[----:B------:R-:W-:-:S02]  /*1ee0*/  LOP3.LUT R13, R4, 0x1f, RZ, 0xc0, !PT ;  /* 0x0000001f040d7812 */ /* 0x000fc400078ec0ff */
[----:B------:R-:W-:-:S04]  /*1ef0*/  IADD3 R17, PT, PT, R12, -UR22, R17 ;  /* 0x800000160c117c10 */ /* 0x000fc8000fffe011 */
[----:B------:R-:W-:Y:S01]  /*1f00*/  IADD3 R91, PT, PT, R17, R91, R92 ;  /* 0x0000005b115b7210 */ /* 0x000fe20007ffe05c */
[----:B-----5:R-:W-:Y:S01]  /*1f10*/  IMAD R2, R122, R2, R121 ;  /* 0x000000027a027224 */ /* 0x020fe200078e0279 */
[----:B------:R-:W-:-:S04]  /*1f20*/  DEPBAR.LE SB0, 0x0 ;  /* 0x000080000000791a */ /* 0x000fc80000000000 */
[----:B------:R-:W-:Y:S02]  /*1f30*/  IMAD.SHL.U32 R16, R2, 0x20, RZ ;  /* 0x0000002002107824 */ /* 0x000fe400078e00ff */
[----:B------:R-:W-:Y:S01]  /*1f40*/  IMAD.U32 R2, RZ, RZ, UR18 ;  /* 0x00000012ff027e24 */ /* 0x000fe2000f8e00ff */
[----:B------:R-:W-:Y:S02]  /*1f50*/  BAR.SYNC.DEFER_BLOCKING 0x0 ;  /* 0x0000000000007b1d */ /* 0x000fe40000010000 */
[----:B------:R-:W-:Y:S01]  /*1f60*/  IADD3 R0, P1, P0, R16, R0, R13 ;  /* 0x0000000010007210 */ /* 0x000fe2000783e00d */
[----:B------:R-:W-:Y:S01]  /*1f70*/  IMAD.WIDE.U32 R12, R88, UR7, RZ ;  /* 0x00000007580c7c25 */ /* 0x000fe2000f8e00ff */
[----:B------:R-:W-:-:S03]  /*1f80*/  SHF.R.S32.HI R16, RZ, 0x1f, R16 ;  /* 0x0000001fff107819 */ /* 0x000fc60000011410 */
[----:B------:R-:W-:Y:S01]  /*1f90*/  IMAD R2, R2, 0x4, R19 ;  /* 0x0000000402027824 */ /* 0x000fe200078e0213 */
[----:B------:R-:W-:Y:S01]  /*1fa0*/  IADD3.X R7, PT, PT, R16, R7, RZ, P1, P0 ;  /* 0x0000000710077210 */ /* 0x000fe20000fe04ff */
[----:B------:R-:W-:Y:S01]  /*1fb0*/  IMAD.IADD R15, R13, 0x1, R15 ;  /* 0x000000010d0f7824 */ /* 0x000fe200078e020f */
[----:B------:R-:W-:Y:S06]  /*1fc0*/  @P3 BRA `(.L_x_907) ;  /* 0x0000000000603947 */ /* 0x000fec0003800000 */
        /* <DEDUP_REMOVED lines=22> */
.L_x_908:
[----:B------:R1:W-:Y:S01]  /*2130*/  STS.128 [R123+0x8000], RZ ;  /* 0x008000ff7b007388 */ /* 0x0003e20000000c00 */
[----:B------:R-:W-:Y:S05]  /*2140*/  BRA `(.L_x_909) ;  /* 0x00000000000c7947 */ /* 0x000fea0003800000 */
.L_x_907:
[----:B------:R1:W-:Y:S04]  /*2150*/  STS.128 [R123+0x6000], RZ ;  /* 0x006000ff7b007388 */ /* 0x0003e80000000c00 */
[----:B------:R1:W-:Y:S04]  /*2160*/  STS.128 [R123+0x7000], RZ ;  /* 0x007000ff7b007388 */ /* 0x0003e80000000c00 */
[----:B------:R1:W-:Y:S02]  /*2170*/  STS.128 [R123+0x8000], RZ ;  /* 0x008000ff7b007388 */ /* 0x0003e40000000c00 */
.L_x_909:
[----:B------:R-:W-:Y:S05]  /*2180*/  BSYNC.RECONVERGENT B0 ;  /* 0x0000000000007941 */ /* 0x000fea0003800200 */
.L_x_906:
[----:B------:R-:W-:Y:S01]  /*2190*/  ISETP.GE.AND P0, PT, R11, R14, PT ;  /* 0x0000000e0b00720c */ /* 0x000fe20003f06270 */
[----:B------:R-:W-:Y:S01]  /*21a0*/  IMAD.SHL.U32 R89, R4, 0x2, RZ ;  /* 0x0000000204597824 */ /* 0x000fe200078e00ff */
[----:B------:R-:W-:Y:S01]  /*21b0*/  USHF.L.U64.HI UR9, UR8, 0x5, UR9 ;  /* 0x0000000508097899 */ /* 0x000fe20008010209 */
[----:B------:R-:W-:Y:S01]  /*21c0*/  BSSY.RECONVERGENT B0, `(.L_x_910) ;  /* 0x0000021000007945 */ /* 0x000fe20003800200 */
[----:B------:R-:W-:Y:S01]  /*21d0*/  USHF.L.U32 UR26, UR8, 0x5, URZ ;  /* 0x00000005081a7899 */ /* 0x000fe200080006ff */
[----:B------:R-:W-:Y:S02]  /*21e0*/  IADD3 R112, PT, PT, R5, R6, R112 ;  /* 0x0000000605707210 */ /* 0x000fe40007ffe070 */
[----:B------:R-:W-:-:S06]  /*21f0*/  LOP3.LUT R89, R89, 0x6, RZ, 0xc0, !PT ;  /* 0x0000000659597812 */ /* 0x000fcc00078ec0ff */
[----:B------:R1:W-:Y:S04]  /*2200*/  @P0 STS.128 [R123+0x6800], RZ ;  /* 0x006800ff7b000388 */ /* 0x0003e80000000c00 */
[----:B------:R1:W-:Y:S04]  /*2210*/  @P0 STS.128 [R123+0x7800], RZ ;  /* 0x007800ff7b000388 */ /* 0x0003e80000000c00 */
[----:B------:R1:W-:Y:S01]  /*2220*/  @P0 STS.128 [R123+0x8800], RZ ;  /* 0x008800ff7b000388 */ /* 0x0003e20000000c00 */
[----:B------:R-:W-:Y:S05]  /*2230*/  @P0 BRA `(.L_x_911) ;  /* 0x0000000000640947 */ /* 0x000fea0003800000 */
[----:B------:R-:W5:Y:S01]  /*2240*/  LDCU UR8, c[0x0][0x440] ;  /* 0x00008800ff0877ac */ /* 0x000f620008000800 */
[----:B------:R-:W-:-:S04]  /*2250*/  IADD3 R12, P0, PT, R12, UR26, RZ ;  /* 0x0000001a0c0c7c10 */ /* 0x000fc8000ff1e0ff */
[----:B------:R-:W-:Y:S02]  /*2260*/  IADD3.X R15, PT, PT, R15, UR9, RZ, P0, !PT ;  /* 0x000000090f0f7c10 */ /* 0x000fe400087fe4ff */
        /* <DEDUP_REMOVED lines=21> */
.L_x_912:
[----:B------:R1:W-:Y:S02]  /*23c0*/  STS.128 [R123+0x8800], RZ ;  /* 0x008800ff7b007388 */ /* 0x0003e40000000c00 */
.L_x_911:
[----:B------:R-:W-:Y:S05]  /*23d0*/  BSYNC.RECONVERGENT B0 ;  /* 0x0000000000007941 */ /* 0x000fea0003800200 */
.L_x_910:
[----:B------:R-:W-:Y:S01]  /*23e0*/  LOP3.LUT R11, R8, 0x100, RZ, 0xc0, !PT ;  /* 0x00000100080b7812 */ /* 0x000fe200078ec0ff */
[----:B------:R-:W0:Y:S01]  /*23f0*/  LDGDEPBAR ;  /* 0x00000000000079af */ /* 0x000e220000000000 */
[----:B------:R-:W-:Y:S02]  /*2400*/  LOP3.LUT R111, R9, 0x8, R4, 0x78, !PT ;  /* 0x00000008096f7812 */ /* 0x000fe400078e7804 */
[----:B------:R-:W-:Y:S02]  /*2410*/  LOP3.LUT R10, R11, 0x20, R10, 0xf8, !PT ;  /* 0x000000200b0a7812 */ /* 0x000fe400078ef80a */
[----:B------:R-:W-:Y:S02]  /*2420*/  LEA R112, R112, UR4, 0x1 ;  /* 0x0000000470707c11 */ /* 0x000fe4000f8e08ff */
[----:B------:R-:W-:Y:S01]  /*2430*/  LOP3.LUT P0, RZ, R4, 0x4, RZ, 0xc0, !PT ;  /* 0x0000000404ff7812 */ /* 0x000fe2000780c0ff */
[----:B------:R-:W-:Y:S01]  /*2440*/  IMAD.IADD R111, R111, 0x1, R10 ;  /* 0x000000016f6f7824 */ /* 0x000fe200078e020a */
[----:B------:R-:W-:Y:S01]  /*2450*/  VIMNMX R100, PT, PT, R91, R92, PT ;  /* 0x0000005c5b647248 */ /* 0x000fe20003fe0100 */
[----:B------:R-:W-:Y:S01]  /*2460*/  LDSM.16.M88.4 R76, [R112] ;  /* 0x00000000704c783b */ /* 0x000fe20000000200 */
[----:B------:R-:W-:-:S02]  /*2470*/  IMAD.MOV.U32 R4, RZ, RZ, 0x20 ;  /* 0x00000020ff047424 */ /* 0x000fc400078e00ff */
[----:B------:R-:W-:Y:S01]  /*2480*/  LEA R111, R111, UR4, 0x1 ;  /* 0x000000046f6f7c11 */ /* 0x000fe2000f8e08ff */
[----:B-1--4-:R-:W-:Y:S02]  /*2490*/  LDSM.16.M88.4 R20, [R112+0x1000] ;  /* 0x001000007014783b */ /* 0x012fe40000000200 */
[----:B------:R-:W-:Y:S02]  /*24a0*/  SEL R4, R4, 0xffffffe0, !P0 ;  /* 0xffffffe004047807 */ /* 0x000fe40004000000 */
[----:B------:R-:W1:Y:S01]  /*24b0*/  LDSM.16.M88.4 R48, [R111+0x3000] ;  /* 0x003000006f30783b */ /* 0x000e620000000200 */
[----:B------:R-:W-:Y:S02]  /*24c0*/  ISETP.NE.AND P0, PT, R3, 0x1, PT ;  /* 0x000000010300780c */ /* 0x000fe40003f05270 */
[--C-:B------:R-:W-:Y:S01]  /*24d0*/  IMAD.IADD R110, R112, 0x1, R4.reuse ;  /* 0x00000001706e7824 */ /* 0x100fe200078e0204 */
[----:B------:R-:W4:Y:S01]  /*24e0*/  LDSM.16.M88.4 R40, [R111+0x3400] ;  /* 0x003400006f28783b */ /* 0x000f220000000200 */
[----:B------:R-:W-:-:S03]  /*24f0*/  IMAD.IADD R108, R111, 0x1, R4 ;  /* 0x000000016f6c7824 */ /* 0x000fc600078e0204 */
[----:B------:R-:W5:Y:S04]  /*2500*/  LDSM.16.M88.4 R32, [R111+0x3800] ;  /* 0x003800006f20783b */ /* 0x000f680000000200 */
[----:B---3--:R-:W3:Y:S04]  /*2510*/  LDSM.16.M88.4 R24, [R111+0x3c00] ;  /* 0x003c00006f18783b */ /* 0x008ee80000000200 */
[----:B------:R-:W-:Y:S04]  /*2520*/  LDSM.16.M88.4 R8, [R110] ;  /* 0x000000006e08783b */ /* 0x000fe80000000200 */
[----:B------:R-:W2:Y:S04]  /*2530*/  LDSM.16.M88.4 R72, [R108+0x3000] ;  /* 0x003000006c48783b */ /* 0x000ea80000000200 */
[----:B------:R-:W2:Y:S04]  /*2540*/  LDSM.16.M88.4 R68, [R108+0x3400] ;  /* 0x003400006c44783b */ /* 0x000ea80000000200 */
[----:B------:R-:W2:Y:S04]  /*2550*/  LDSM.16.M88.4 R16, [R108+0x3800] ;  /* 0x003800006c10783b */ /* 0x000ea80000000200 */
[----:B------:R-:W2:Y:S04]  /*2560*/  LDSM.16.M88.4 R12, [R108+0x3c00] ;  /* 0x003c00006c0c783b */ /* 0x000ea80000000200 */
[----:B------:R-:W2:Y:S01]  /*2570*/  LDSM.16.M88.4 R56, [R111+0x4800] ;  /* 0x004800006f38783b */ /* 0x000ea20000000200 */
[C---:B-1----:R-:W-:Y:S03]  /*2580*/  HMMA.16816.F32.BF16 R52, R76.reuse, R48, RZ ;  /* 0x000000304c34723c */ /* 0x042fe600000418ff */
[----:B------:R-:W-:Y:S04]  /*2590*/  LDSM.16.M88.4 R64, [R111+0x4000] ;  /* 0x004000006f40783b */ /* 0x000fe80000000200 */
[----:B------:R-:W-:Y:S01]  /*25a0*/  LDSM.16.M88.4 R60, [R111+0x4400] ;  /* 0x004400006f3c783b */ /* 0x000fe20000000200 */
[C---:B----4-:R-:W-:Y:S03]  /*25b0*/  HMMA.16816.F32.BF16 R44, R76.reuse, R40, RZ ;  /* 0x000000284c2c723c */ /* 0x050fe600000418ff */
[----:B------:R-:W-:Y:S04]  /*25c0*/  LDSM.16.M88.4 R80, [R110+0x1000] ;  /* 0x001000006e50783b */ /* 0x000fe80000000200 */
[----:B------:R-:W-:Y:S01]  /*25d0*/  LDSM.16.M88.4 R84, [R108+0x4c00] ;  /* 0x004c00006c54783b */ /* 0x000fe20000000200 */
[C---:B-----5:R-:W-:Y:S08]  /*25e0*/  HMMA.16816.F32.BF16 R36, R76.reuse, R32, RZ ;  /* 0x000000204c24723c */ /* 0x060ff000000418ff */
[C---:B------:R-:W-:Y:S08]  /*25f0*/  HMMA.16816.F32.BF16 R48, R76.reuse, R50, RZ ;  /* 0x000000324c30723c */ /* 0x040ff000000418ff */
[C---:B------:R-:W-:Y:S08]  /*2600*/  HMMA.16816.F32.BF16 R40, R76.reuse, R42, RZ ;  /* 0x0000002a4c28723c */ /* 0x040ff000000418ff */
[C---:B------:R-:W-:Y:S08]  /*2610*/  HMMA.16816.F32.BF16 R32, R76.reuse, R34, RZ ;  /* 0x000000224c20723c */ /* 0x040ff000000418ff */
[C---:B---3--:R-:W-:Y:S08]  /*2620*/  HMMA.16816.F32.BF16 R28, R76.reuse, R24, RZ ;  /* 0x000000184c1c723c */ /* 0x048ff000000418ff */
[----:B------:R-:W-:Y:S01]  /*2630*/  HMMA.16816.F32.BF16 R76, R76, R26, RZ ;  /* 0x0000001a4c4c723c */ /* 0x000fe200000418ff */
        /* <DEDUP_REMOVED lines=15> */
[C---:B------:R-:W-:Y:S01]  /*2730*/  HMMA.16816.F32.BF16 R32, R20.reuse, R58, R32 ;  /* 0x0000003a1420723c */ /* 0x040fe20000041820 */
[----:B------:R-:W4:Y:S07]  /*2740*/  LDSM.16.M88.4 R56, [R111+0x5c00] ;  /* 0x005c00006f38783b */ /* 0x000f2e0000000200 */
[C---:B-1----:R-:W-:Y:S08]  /*2750*/  HMMA.16816.F32.BF16 R28, R20.reuse, R24, R28 ;  /* 0x00000018141c723c */ /* 0x042ff0000004181c */
[C---:B------:R-:W-:Y:S08]  /*2760*/  HMMA.16816.F32.BF16 R52, R20.reuse, R64, R52 ;  /* 0x000000401434723c */ /* 0x040ff00000041834 */
[C---:B------:R-:W-:Y:S01]  /*2770*/  HMMA.16816.F32.BF16 R48, R20.reuse, R66, R48 ;  /* 0x000000421430723c */ /* 0x040fe20000041830 */
[----:B------:R-:W1:Y:S07]  /*2780*/  LDSM.16.M88.4 R64, [R111+0x5400] ;  /* 0x005400006f40783b */ /* 0x000e6e0000000200 */
[C---:B------:R-:W-:Y:S08]  /*2790*/  HMMA.16816.F32.BF16 R44, R20.reuse, R60, R44 ;  /* 0x0000003c142c723c */ /* 0x040ff0000004182c */
[C---:B------:R-:W-:Y:S01]  /*27a0*/  HMMA.16816.F32.BF16 R40, R20.reuse, R62, R40 ;  /* 0x0000003e1428723c */ /* 0x040fe20000041828 */
[----:B------:R-:W5:Y:S07]  /*27b0*/  LDSM.16.M88.4 R60, [R111+0x5800] ;  /* 0x005800006f3c783b */ /* 0x000f6e0000000200 */
[----:B------:R-:W-:Y:S01]  /*27c0*/  HMMA.16816.F32.BF16 R76, R20, R26, R76 ;  /* 0x0000001a144c723c */ /* 0x000fe2000004184c */
[----:B------:R-:W-:Y:S04]  /*27d0*/  LDSM.16.M88.4 R24, [R110+0x2000] ;  /* 0x002000006e18783b */ /* 0x000fe80000000200 */
[----:B------:R-:W-:Y:S03]  /*27e0*/  LDSM.16.M88.4 R20, [R108+0x5000] ;  /* 0x005000006c14783b */ /* 0x000fe60000000200 */
[C---:B--2---:R-:W-:Y:S08]  /*27f0*/  HMMA.16816.F32.BF16 R36, R80.reuse, R8, R36 ;  /* 0x000000085024723c */ /* 0x044ff00000041824 */
[C---:B------:R-:W-:Y:S01]  /*2800*/  HMMA.16816.F32.BF16 R32, R80.reuse, R10, R32 ;  /* 0x0000000a5020723c */ /* 0x040fe20000041820 */
[----:B------:R-:W2:Y:S07]  /*2810*/  LDSM.16.M88.4 R8, [R108+0x5c00] ;  /* 0x005c00006c08783b */ /* 0x000eae0000000200 */
[----:B------:R-:W-:Y:S01]  /*2820*/  HMMA.16816.F32.BF16 R28, R80, R84, R28 ;  /* 0x00000054501c723c */ /* 0x000fe2000004181c */
[----:B------:R-:W-:-:S07]  /*2830*/  VIADDMNMX R84, R91, 0x8, R92, PT ;  /* 0x000000085b547846 */ /* 0x000fce000380015c */
[C---:B------:R-:W-:Y:S08]  /*2840*/  HMMA.16816.F32.BF16 R52, R80.reuse, R16, R52 ;  /* 0x000000105034723c */ /* 0x040ff00000041834 */
[C---:B------:R-:W-:Y:S01]  /*2850*/  HMMA.16816.F32.BF16 R48, R80.reuse, R18, R48 ;  /* 0x000000125030723c */ /* 0x040fe20000041830 */
[----:B------:R-:W2:Y:S07]  /*2860*/  LDSM.16.M88.4 R16, [R108+0x5400] ;  /* 0x005400006c10783b */ /* 0x000eae0000000200 */
[C---:B---3--:R-:W-:Y:S08]  /*2870*/  HMMA.16816.F32.BF16 R44, R80.reuse, R12, R44 ;  /* 0x0000000c502c723c */ /* 0x048ff0000004182c */
[----:B------:R-:W-:Y:S01]  /*2880*/  HMMA.16816.F32.BF16 R40, R80, R14, R40 ;  /* 0x0000000e5028723c */ /* 0x000fe20000041828 */
[----:B------:R-:W3:Y:S01]  /*2890*/  LDSM.16.M88.4 R12, [R108+0x5800] ;  /* 0x005800006c0c783b */ /* 0x000ee20000000200 */
[----:B------:R-:W-:-:S06]  /*28a0*/  DEPBAR.LE SB0, 0x0 ;  /* 0x000080000000791a */ /* 0x000fcc0000000000 */
[----:B------:R-:W-:Y:S08]  /*28b0*/  HMMA.16816.F32.BF16 R76, R80, R86, R76 ;  /* 0x00000056504c723c */ /* 0x000ff0000004184c */
[C---:B----4-:R-:W-:Y:S08]  /*28c0*/  HMMA.16816.F32.BF16 R28, R72.reuse, R56, R28 ;  /* 0x00000038481c723c */ /* 0x050ff0000004181c */
[C---:B------:R-:W-:Y:S08]  /*28d0*/  HMMA.16816.F32.BF16 R52, R72.reuse, R68, R52 ;  /* 0x000000444834723c */ /* 0x040ff00000041834 */
[C---:B------:R-:W-:Y:S08]  /*28e0*/  HMMA.16816.F32.BF16 R48, R72.reuse, R70, R48 ;  /* 0x000000464830723c */ /* 0x040ff00000041830 */
[----:B-1----:R-:W-:Y:S01]  /*28f0*/  HMMA.16816.F32.BF16 R44, R72, R64, R44 ;  /* 0x00000040482c723c */ /* 0x002fe2000004182c */
[----:B------:R-:W-:-:S07]  /*2900*/  IMAD R65, R88, 0x40, R89 ;  /* 0x0000004058417824 */ /* 0x000fce00078e0259 */
[C---:B------:R-:W-:Y:S08]  /*2910*/  HMMA.16816.F32.BF16 R40, R72.reuse, R66, R40 ;  /* 0x000000424828723c */ /* 0x040ff00000041828 */
[C---:B-----5:R-:W-:Y:S08]  /*2920*/  HMMA.16816.F32.BF16 R36, R72.reuse, R60, R36 ;  /* 0x0000003c4824723c */ /* 0x060ff00000041824 */
[C---:B------:R-:W-:Y:S08]  /*2930*/  HMMA.16816.F32.BF16 R32, R72.reuse, R62, R32 ;  /* 0x0000003e4820723c */ /* 0x040ff00000041820 */
[----:B------:R-:W-:Y:S08]  /*2940*/  HMMA.16816.F32.BF16 R76, R72, R58, R76 ;  /* 0x0000003a484c723c */ /* 0x000ff0000004184c */
[----:B--2---:R-:W-:Y:S01]  /*2950*/  HMMA.16816.F32.BF16 R28, R24, R8, R28 ;  /* 0x00000008181c723c */ /* 0x004fe2000004181c */
[----:B------:R-:W-:-:S05]  /*2960*/  IMAD.U32 R9, R90, 0x10000, RZ ;  /* 0x000100005a097824 */ /* 0x000fca00078e00ff */
[----:B------:R-:W-:Y:S02]  /*2970*/  LOP3.LUT R124, R90, 0xff0000, R9, 0xf8, !PT ;  /* 0x00ff00005a7c7812 */ /* 0x000fe400078ef809 */
[C---:B------:R-:W-:Y:S08]  /*2980*/  HMMA.16816.F32.BF16 R52, R24.reuse, R20, R52 ;  /* 0x000000141834723c */ /* 0x040ff00000041834 */
[C---:B------:R-:W-:Y:S08]  /*2990*/  HMMA.16816.F32.BF16 R48, R24.reuse, R22, R48 ;  /* 0x000000161830723c */ /* 0x040ff00000041830 */
[C---:B------:R-:W-:Y:S08]  /*29a0*/  HMMA.16816.F32.BF16 R44, R24.reuse, R16, R44 ;  /* 0x00000010182c723c */ /* 0x040ff0000004182c */
[C---:B------:R-:W-:Y:S08]  /*29b0*/  HMMA.16816.F32.BF16 R40, R24.reuse, R18, R40 ;  /* 0x000000121828723c */ /* 0x040ff00000041828 */
[C---:B---3--:R-:W-:Y:S08]  /*29c0*/  HMMA.16816.F32.BF16 R36, R24.reuse, R12, R36 ;  /* 0x0000000c1824723c */ /* 0x048ff00000041824 */
[C---:B------:R-:W-:Y:S08]  /*29d0*/  HMMA.16816.F32.BF16 R32, R24.reuse, R14, R32 ;  /* 0x0000000e1820723c */ /* 0x040ff00000041820 */
[----:B------:R-:W-:Y:S01]  /*29e0*/  HMMA.16816.F32.BF16 R76, R24, R10, R76 ;  /* 0x0000000a184c723c */ /* 0x000fe2000004184c */
[----:B------:R-:W-:Y:S06]  /*29f0*/  BAR.SYNC.DEFER_BLOCKING 0x0 ;  /* 0x0000000000007b1d */ /* 0x000fec0000010000 */
[----:B------:R-:W-:-:S13]  /*2a00*/  @!P0 BRA `(.L_x_913) ;  /* 0x0000000000c48947 */ /* 0x000fda0003800000 */
[----:B------:R-:W1:Y:S01]  /*2a10*/  LDCU UR8, c[0x0][0x440] ;  /* 0x00008800ff0877ac */ /* 0x000e620008000800 */
[----:B------:R-:W-:Y:S01]  /*2a20*/  VIADD R14, R3, 0xfffffffe ;  /* 0xfffffffe030e7836 */ /* 0x000fe20000000000 */
[----:B------:R-:W-:Y:S03]  /*2a30*/  BSSY.RECONVERGENT B0, `(.L_x_914) ;  /* 0x000002d000007945 */ /* 0x000fe60003800200 */
[C---:B------:R-:W-:Y:S02]  /*2a40*/  IMAD R9, R14.reuse, UR14, RZ ;  /* 0x0000000e0e097c24 */ /* 0x040fe4000f8e02ff */
[----:B------:R-:W-:-:S04]  /*2a50*/  IMAD.WIDE.U32 R14, R14, UR15, RZ ;  /* 0x0000000f0e0e7c25 */ /* 0x000fc8000f8e00ff */
[----:B------:R-:W-:Y:S01]  /*2a60*/  IMAD.IADD R9, R15, 0x1, R9 ;  /* 0x000000010f097824 */ /* 0x000fe200078e0209 */
[C---:B------:R-:W-:Y:S02]  /*2a70*/  LEA R12, P5, R14.reuse, R119, 0x1 ;  /* 0x000000770e0c7211 */ /* 0x040fe400078a08ff */
[C---:B------:R-:W-:Y:S02]  /*2a80*/  IADD3 R8, P4, PT, R14.reuse, UR10, RZ ;  /* 0x0000000a0e087c10 */ /* 0x040fe4000ff9e0ff */
[----:B------:R-:W-:Y:S02]  /*2a90*/  LEA.HI.X R13, R14, R118, R9, 0x1, P5 ;  /* 0x000000760e0d7211 */ /* 0x000fe400028f0c09 */
[----:B-1----:R-:W-:Y:S02]  /*2aa0*/  ISETP.GE.AND P3, PT, R115, UR8, PT ;  /* 0x0000000873007c0c */ /* 0x002fe4000bf66270 */
[----:B------:R-:W-:Y:S02]  /*2ab0*/  ISETP.GE.AND P2, PT, R114, UR8, PT ;  /* 0x0000000872007c0c */ /* 0x000fe4000bf46270 */
[----:B------:R-:W-:-:S02]  /*2ac0*/  ISETP.GE.AND P1, PT, R113, UR8, PT ;  /* 0x0000000871007c0c */ /* 0x000fc4000bf26270 */
[----:B------:R-:W-:Y:S02]  /*2ad0*/  IADD3.X R11, PT, PT, R9, UR11, RZ, P4, !PT ;  /* 0x0000000b090b7c10 */ /* 0x000fe4000a7fe4ff */
[----:B------:R-:W-:-:S04]  /*2ae0*/  LEA R10, P4, R8, R119, 0x1 ;  /* 0x00000077080a7211 */ /* 0x000fc800078808ff */
        /* <DEDUP_REMOVED lines=32> */
.L_x_915:
[----:B------:R3:W-:Y:S02]  /*2cf0*/  STS.128 [R123+0x5800], RZ ;  /* 0x005800ff7b007388 */ /* 0x0007e40000000c00 */
.L_x_916:
[----:B------:R-:W-:Y:S05]  /*2d00*/  BSYNC.RECONVERGENT B0 ;  /* 0x0000000000007941 */ /* 0x000fea0003800200 */
.L_x_914:
[----:B------:R-:W0:Y:S02]  /*2d10*/  LDGDEPBAR ;  /* 0x00000000000079af */ /* 0x000e240000000000 */
.L_x_913:
[CC--:B------:R-:W-:Y:S01]  /*2d20*/  ISETP.GE.AND P1, PT, R65.reuse, R100.reuse, PT ;  /* 0x000000644100720c */ /* 0x0c0fe20003f26270 */
[C---:B------:R-:W-:Y:S01]  /*2d30*/  VIADD R75, R65.reuse, 0x1 ;  /* 0x00000001414b7836 */ /* 0x040fe20000000000 */
[----:B------:R-:W4:Y:S01]  /*2d40*/  LDCU UR31, c[0x0][0x45c] ;  /* 0x00008b80ff1f77ac */ /* 0x000f220008000800 */
[C---:B------:R-:W-:Y:S01]  /*2d50*/  VIADD R73, R65.reuse, 0x8 ;  /* 0x0000000841497836 */ /* 0x040fe20000000000 */
[----:B------:R-:W-:Y:S01]  /*2d60*/  FSEL R15, R52, -INF , !P1 ;  /* 0xff800000340f7808 */ /* 0x000fe20004800000 */
[----:B------:R-:W-:Y:S01]  /*2d70*/  VIADD R71, R65, 0x9 ;  /* 0x0000000941477836 */ /* 0x000fe20000000000 */
[-C--:B------:R-:W-:Y:S01]  /*2d80*/  ISETP.GE.AND P1, PT, R75, R100.reuse, PT ;  /* 0x000000644b00720c */ /* 0x080fe20003f26270 */
[----:B------:R-:W-:Y:S01]  /*2d90*/  VIADD R69, R65, 0x10 ;  /* 0x0000001041457836 */ /* 0x000fe20000000000 */
[-C--:B------:R-:W-:Y:S01]  /*2da0*/  ISETP.GE.AND P5, PT, R73, R100.reuse, PT ;  /* 0x000000644900720c */ /* 0x080fe20003fa6270 */
[----:B------:R-:W-:Y:S01]  /*2db0*/  VIADD R67, R65, 0x11 ;  /* 0x0000001141437836 */ /* 0x000fe20000000000 */
[-C--:B------:R-:W-:Y:S01]  /*2dc0*/  ISETP.GE.AND P4, PT, R71, R100.reuse, PT ;  /* 0x000000644700720c */ /* 0x080fe20003f86270 */
[----:B------:R-:W-:Y:S01]  /*2dd0*/  VIADD R63, R65, 0x18 ;  /* 0x00000018413f7836 */ /* 0x000fe20000000000 */
[-C--:B------:R-:W-:Y:S01]  /*2de0*/  ISETP.GE.AND P3, PT, R69, R100.reuse, PT ;  /* 0x000000644500720c */ /* 0x080fe20003f66270 */
[----:B------:R-:W-:Y:S01]  /*2df0*/  VIADD R61, R65, 0x19 ;  /* 0x00000019413d7836 */ /* 0x000fe20000000000 */
[----:B------:R-:W-:Y:S01]  /*2e00*/  FSEL R53, R53, -INF , !P1 ;  /* 0xff80000035357808 */ /* 0x000fe20004800000 */
[C---:B------:R-:W-:Y:S01]  /*2e10*/  VIADD R59, R65.reuse, 0x20 ;  /* 0x00000020413b7836 */ /* 0x040fe20000000000 */
[----:B-1----:R-:W-:Y:S01]  /*2e20*/  FSEL R13, R48, -INF , !P5 ;  /* 0xff800000300d7808 */ /* 0x002fe20006800000 */
[----:B------:R-:W-:Y:S01]  /*2e30*/  VIADD R57, R65, 0x21 ;  /* 0x0000002141397836 */ /* 0x000fe20000000000 */
[-C--:B------:R-:W-:Y:S01]  /*2e40*/  ISETP.GE.AND P2, PT, R67, R100.reuse, PT ;  /* 0x000000644300720c */ /* 0x080fe20003f46270 */
[----:B------:R-:W-:Y:S01]  /*2e50*/  VIADD R27, R65, 0x28 ;  /* 0x00000028411b7836 */ /* 0x000fe20000000000 */
[-C--:B------:R-:W-:Y:S01]  /*2e60*/  ISETP.GE.AND P1, PT, R63, R100.reuse, PT ;  /* 0x000000643f00720c */ /* 0x080fe20003f26270 */
[----:B------:R-:W-:Y:S01]  /*2e70*/  VIADD R25, R65, 0x29 ;  /* 0x0000002941197836 */ /* 0x000fe20000000000 */
[----:B------:R-:W-:Y:S01]  /*2e80*/  FSEL R49, R49, -INF , !P4 ;  /* 0xff80000031317808 */ /* 0x000fe20006000000 */
[C---:B------:R-:W-:Y:S01]  /*2e90*/  VIADD R23, R65.reuse, 0x30 ;  /* 0x0000003041177836 */ /* 0x040fe20000000000 */
[----:B--2---:R-:W-:Y:S01]  /*2ea0*/  FSEL R11, R44, -INF , !P3 ;  /* 0xff8000002c0b7808 */ /* 0x004fe20005800000 */
[----:B------:R-:W-:Y:S01]  /*2eb0*/  VIADD R17, R65, 0x31 ;  /* 0x0000003141117836 */ /* 0x000fe20000000000 */
[----:B------:R-:W-:Y:S01]  /*2ec0*/  FMNMX3.FTZ R8, R15, R53, R13, !PT ;  /* 0x000000350f087276 */ /* 0x000fe2000781000d */
[----:B------:R-:W-:Y:S01]  /*2ed0*/  VIADD R21, R65, 0x38 ;  /* 0x0000003841157836 */ /* 0x000fe20000000000 */
[-C--:B------:R-:W-:Y:S01]  /*2ee0*/  ISETP.GE.AND P6, PT, R61, R100.reuse, PT ;  /* 0x000000643d00720c */ /* 0x080fe20003fc6270 */
[----:B------:R-:W-:Y:S01]  /*2ef0*/  VIADD R19, R65, 0x39 ;  /* 0x0000003941137836 */ /* 0x000fe20000000000 */
[-C--:B------:R-:W-:Y:S01]  /*2f00*/  ISETP.GE.AND P5, PT, R59, R100.reuse, PT ;  /* 0x000000643b00720c */ /* 0x080fe20003fa6270 */
[----:B------:R-:W-:Y:S01]  /*2f10*/  IMAD.WIDE.U32 R132, R2, -0x326172a9, RZ ;  /* 0xcd9e8d5702847825 */ /* 0x000fe200078e00ff */
[----:B------:R-:W-:Y:S01]  /*2f20*/  FSEL R45, R45, -INF , !P2 ;  /* 0xff8000002d2d7808 */ /* 0x000fe20005000000 */
[----:B------:R-:W-:Y:S01]  /*2f30*/  UIADD3 UR8, UPT, UPT, UR25, -0x4498517b, URZ ;  /* 0xbb67ae8519087890 */ /* 0x000fe2000fffe0ff */
[----:B------:R-:W-:Y:S01]  /*2f40*/  FSEL R9, R40, -INF , !P1 ;  /* 0xff80000028097808 */ /* 0x000fe20004800000 */
[----:B------:R-:W-:Y:S01]  /*2f50*/  IMAD.WIDE.U32 R130, R0, -0x2daee0ad, RZ ;  /* 0xd2511f5300827825 */ /* 0x000fe200078e00ff */
[----:B------:R-:W-:Y:S01]  /*2f60*/  FMNMX3.FTZ R8, R8, R49, R11, !PT ;  /* 0x0000003108087276 */ /* 0x000fe2000781000b */
[----:B------:R-:W-:Y:S01]  /*2f70*/  UIADD3 UR30, UPT, UPT, UR24, -0x61c88647, URZ ;  /* 0x9e3779b9181e7890 */ /* 0x000fe2000fffe0ff */
[-C--:B------:R-:W-:Y:S01]  /*2f80*/  ISETP.GE.AND P4, PT, R57, R100.reuse, PT ;  /* 0x000000643900720c */ /* 0x080fe20003f86270 */
[----:B------:R-:W-:Y:S01]  /*2f90*/  UIADD3 UR29, UPT, UPT, UR24, 0x3c6ef372, URZ ;  /* 0x3c6ef372181d7890 */ /* 0x000fe2000fffe0ff */
[-C--:B------:R-:W-:Y:S01]  /*2fa0*/  ISETP.GE.AND P3, PT, R27, R100.reuse, PT ;  /* 0x000000641b00720c */ /* 0x080fe20003f66270 */
[----:B------:R-:W-:Y:S01]  /*2fb0*/  UIADD3 UR28, UPT, UPT, UR25, 0x76cf5d0a, URZ ;  /* 0x76cf5d0a191c7890 */ /* 0x000fe2000fffe0ff */
[----:B------:R-:W-:Y:S01]  /*2fc0*/  FSEL R41, R41, -INF , !P6 ;  /* 0xff80000029297808 */ /* 0x000fe20007000000 */
[----:B------:R-:W-:Y:S01]  /*2fd0*/  UIADD3 UR23, UPT, UPT, UR25, 0x32370b8f, URZ ;  /* 0x32370b8f19177890 */ /* 0x000fe2000fffe0ff */
[----:B------:R-:W-:Y:S01]  /*2fe0*/  FSEL R85, R36, -INF , !P5 ;  /* 0xff80000024557808 */ /* 0x000fe20006800000 */
[----:B------:R-:W-:Y:S01]  /*2ff0*/  UIADD3 UR27, UPT, UPT, UR24, -0x255992d5, URZ ;  /* 0xdaa66d2b181b7890 */ /* 0x000fe2000fffe0ff */
[----:B------:R-:W-:Y:S01]  /*3000*/  FMNMX3.FTZ R8, R8, R45, R9, !PT ;  /* 0x0000002d08087276 */ /* 0x000fe20007810009 */
[----:B------:R-:W-:Y:S01]  /*3010*/  UIADD3 UR22, UPT, UPT, UR24, 0x78dde6e4, URZ ;  /* 0x78dde6e418167890 */ /* 0x000fe2000fffe0ff */
[-C--:B------:R-:W-:Y:S01]  /*3020*/  ISETP.GE.AND P2, PT, R25, R100.reuse, PT ;  /* 0x000000641900720c */ /* 0x080fe20003f46270 */
[----:B------:R-:W-:Y:S01]  /*3030*/  UIADD3 UR17, UPT, UPT, UR25, -0x126145ec, URZ ;  /* 0xed9eba1419117890 */ /* 0x000fe2000fffe0ff */
[-C--:B------:R-:W-:Y:S01]  /*3040*/  ISETP.GE.AND P1, PT, R23, R100.reuse, PT ;  /* 0x000000641700720c */ /* 0x080fe20003f26270 */
[----:B------:R-:W-:Y:S01]  /*3050*/  UIADD3 UR13, UPT, UPT, UR25, -0x56f99767, URZ ;  /* 0xa9066899190d7890 */ /* 0x000fe2000fffe0ff */
[----:B------:R-:W-:Y:S01]  /*3060*/  FSEL R87, R37, -INF , !P4 ;  /* 0xff80000025577808 */ /* 0x000fe20006000000 */
[----:B------:R-:W-:Y:S01]  /*3070*/  UIADD3 UR16, UPT, UPT, UR24, 0x1715609d, URZ ;  /* 0x1715609d18107890 */ /* 0x000fe2000fffe0ff */
[----:B------:R-:W-:Y:S01]  /*3080*/  FSEL R32, R32, -INF , !P3 ;  /* 0xff80000020207808 */ /* 0x000fe20005800000 */
[----:B------:R-:W-:Y:S01]  /*3090*/  IMAD.IADD R109, R6, 0x1, R5 ;  /* 0x00000001066d7824 */ /* 0x000fe200078e0205 */
[----:B------:R-:W-:Y:S01]  /*30a0*/  FMNMX3.FTZ R8, R8, R41, R85, !PT ;  /* 0x0000002908087276 */ /* 0x000fe20007810055 */
[----:B------:R-:W-:Y:S01]  /*30b0*/  UIADD3 UR12, UPT, UPT, UR24, -0x4ab325aa, URZ ;  /* 0xb54cda56180c7890 */ /* 0x000fe2000fffe0ff */
[-C--:B------:R-:W-:Y:S01]  /*30c0*/  ISETP.GE.AND P5, PT, R17, R100.reuse, PT ;  /* 0x000000641100720c */ /* 0x080fe20003fa6270 */
[----:B------:R-:W-:Y:S01]  /*30d0*/  IMAD.MOV.U32 R125, RZ, RZ, -0x1 ;  /* 0xffffffffff7d7424 */ /* 0x000fe200078e00ff */
[----:B------:R-:W-:-:S02]  /*30e0*/  ISETP.GE.AND P3, PT, R21, R100, PT ;  /* 0x000000641500720c */ /* 0x000fc40003f66270 */
[----:B------:R-:W-:Y:S02]  /*30f0*/  FSEL R89, R33, -INF , !P2 ;  /* 0xff80000021597808 */ /* 0x000fe40005000000 */
[----:B------:R-:W-:Y:S02]  /*3100*/  FSEL R28, R28, -INF , !P1 ;  /* 0xff8000001c1c7808 */ /* 0x000fe40004800000 */
[----:B------:R-:W-:Y:S02]  /*3110*/  FMNMX3.FTZ R8, R8, R87, R32, !PT ;  /* 0x0000005708087276 */ /* 0x000fe40007810020 */
[----:B------:R-:W-:Y:S02]  /*3120*/  ISETP.GE.AND P1, PT, R19, R100, PT ;  /* 0x000000641300720c */ /* 0x000fe40003f26270 */
[----:B------:R-:W-:Y:S02]  /*3130*/  FSEL R29, R29, -INF , !P5 ;  /* 0xff8000001d1d7808 */ /* 0x000fe40006800000 */
[----:B------:R-:W-:-:S02]  /*3140*/  FSEL R76, R76, -INF , !P3 ;  /* 0xff8000004c4c7808 */ /* 0x000fc40005800000 */
[----:B------:R-:W-:Y:S02]  /*3150*/  FMNMX3.FTZ R8, R8, R89, R28, !PT ;  /* 0x0000005908087276 */ /* 0x000fe4000781001c */
[----:B------:R-:W-:Y:S02]  /*3160*/  FSEL R77, R77, -INF , !P1 ;  /* 0xff8000004d4d7808 */ /* 0x000fe40004800000 */
[----:B------:R-:W-:Y:S02]  /*3170*/  FMNMX3.FTZ R8, R8, R29, R76, !PT ;  /* 0x0000001d08087276 */ /* 0x000fe4000781004c */
[----:B------:R-:W-:Y:S02]  /*3180*/  ISETP.GE.AND P4, PT, R65, R84, PT ;  /* 0x000000544100720c */ /* 0x000fe40003f86270 */
[----:B------:R-:W-:Y:S02]  /*3190*/  FMNMX.FTZ R33, R77, R8, !PT ;  /* 0x000000084d217209 */ /* 0x000fe40007810000 */
[----:B------:R-:W-:-:S02]  /*31a0*/  ISETP.GE.AND P2, PT, R75, R84, PT ;  /* 0x000000544b00720c */ /* 0x000fc40003f46270 */
[-C--:B------:R-:W-:Y:S01]  /*31b0*/  ISETP.GE.AND P1, PT, R73, R84.reuse, PT ;  /* 0x000000544900720c */ /* 0x080fe20003f26270 */
[----:B------:R-:W1:Y:S01]  /*31c0*/  SHFL.BFLY PT, R20, R33, 0x2, 0x1f ;  /* 0x0c401f0021147f89 */ /* 0x000e6200000e0000 */
[-C--:B------:R-:W-:Y:S02]  /*31d0*/  ISETP.GE.AND P6, PT, R71, R84.reuse, PT ;  /* 0x000000544700720c */ /* 0x080fe40003fc6270 */
[----:B------:R-:W-:Y:S02]  /*31e0*/  ISETP.GE.AND P5, PT, R69, R84, PT ;  /* 0x000000544500720c */ /* 0x000fe40003fa6270 */
[----:B------:R-:W-:Y:S02]  /*31f0*/  FSEL R8, R55, -INF , !P2 ;  /* 0xff80000037087808 */ /* 0x000fe40005000000 */
[----:B------:R-:W-:Y:S02]  /*3200*/  FSEL R50, R50, -INF , !P1 ;  /* 0xff80000032327808 */ /* 0x000fe40004800000 */
[----:B------:R-:W-:-:S02]  /*3210*/  FSEL R54, R54, -INF , !P4 ;  /* 0xff80000036367808 */ /* 0x000fc40006000000 */
[-C--:B------:R-:W-:Y:S02]  /*3220*/  ISETP.GE.AND P4, PT, R27, R84.reuse, PT ;  /* 0x000000541b00720c */ /* 0x080fe40003f86270 */
[-C--:B------:R-:W-:Y:S02]  /*3230*/  ISETP.GE.AND P3, PT, R67, R84.reuse, PT ;  /* 0x000000544300720c */ /* 0x080fe40003f66270 */
[-C--:B------:R-:W-:Y:S02]  /*3240*/  ISETP.GE.AND P2, PT, R63, R84.reuse, PT ;  /* 0x000000543f00720c */ /* 0x080fe40003f46270 */
[----:B------:R-:W-:Y:S02]  /*3250*/  FSEL R22, R51, -INF , !P6 ;  /* 0xff80000033167808 */ /* 0x000fe40007000000 */
[----:B------:R-:W-:Y:S02]  /*3260*/  FSEL R46, R46, -INF , !P5 ;  /* 0xff8000002e2e7808 */ /* 0x000fe40006800000 */
[-C--:B------:R-:W-:Y:S01]  /*3270*/  ISETP.GE.AND P1, PT, R61, R84.reuse, PT ;  /* 0x000000543d00720c */ /* 0x080fe20003f26270 */
[----:B------:R-:W-:Y:S01]  /*3280*/  IMAD.SHL.U32 R61, R88, 0x2, RZ ;  /* 0x00000002583d7824 */ /* 0x000fe200078e00ff */
[----:B------:R-:W-:-:S02]  /*3290*/  ISETP.GE.AND P6, PT, R59, R84, PT ;  /* 0x000000543b00720c */ /* 0x000fc40003fc6270 */
[----:B-1----:R-:W-:Y:S02]  /*32a0*/  FMNMX.FTZ R20, R33, R20, !PT ;  /* 0x0000001421147209 */ /* 0x002fe40007810000 */
[----:B------:R-:W-:Y:S02]  /*32b0*/  FMNMX3.FTZ R33, R54, R8, R50, !PT ;  /* 0x0000000836217276 */ /* 0x000fe40007810032 */
[----:B------:R-:W-:Y:S01]  /*32c0*/  FSEL R12, R47, -INF , !P3 ;  /* 0xff8000002f0c7808 */ /* 0x000fe20005800000 */
[----:B------:R-:W1:Y:S01]  /*32d0*/  SHFL.BFLY PT, R27, R20, 0x1, 0x1f ;  /* 0x0c201f00141b7f89 */ /* 0x000e6200000e0000 */
[----:B------:R-:W-:Y:S02]  /*32e0*/  FSEL R10, R42, -INF , !P2 ;  /* 0xff8000002a0a7808 */ /* 0x000fe40005000000 */
[----:B------:R-:W-:Y:S02]  /*32f0*/  FMNMX3.FTZ R33, R33, R22, R46, !PT ;  /* 0x0000001621217276 */ /* 0x000fe4000781002e */
[----:B------:R-:W-:-:S02]  /*3300*/  ISETP.GE.AND P2, PT, R23, R84, PT ;  /* 0x000000541700720c */ /* 0x000fc40003f46270 */
[----:B------:R-:W-:Y:S02]  /*3310*/  ISETP.GE.AND P5, PT, R57, R84, PT ;  /* 0x000000543900720c */ /* 0x000fe40003fa6270 */
[----:B------:R-:W-:Y:S02]  /*3320*/  FSEL R14, R43, -INF , !P1 ;  /* 0xff8000002b0e7808 */ /* 0x000fe40004800000 */
[----:B------:R-:W-:Y:S02]  /*3330*/  FSEL R16, R38, -INF , !P6 ;  /* 0xff80000026107808 */ /* 0x000fe40007000000 */
[----:B------:R-:W-:Y:S02]  /*3340*/  FMNMX3.FTZ R23, R33, R12, R10, !PT ;  /* 0x0000000c21177276 */ /* 0x000fe4000781000a */
[-C--:B------:R-:W-:Y:S02]  /*3350*/  ISETP.GE.AND P1, PT, R17, R84.reuse, PT ;  /* 0x000000541100720c */ /* 0x080fe40003f26270 */
        /* <DEDUP_REMOVED lines=12> */
[----:B-1----:R-:W-:-:S02]  /*3420*/  FMNMX.FTZ R2, R20, R27, !PT ;  /* 0x0000001b14027209 */ /* 0x002fc40007810000 */
[----:B------:R-:W-:Y:S02]  /*3430*/  FSEL R33, R79, -INF , !P2 ;  /* 0xff8000004f217808 */ /* 0x000fe40005000000 */
[----:B------:R-:W-:Y:S01]  /*3440*/  FMNMX3.FTZ R20, R21, R19, R90, !PT ;  /* 0x0000001315147276 */ /* 0x000fe2000781005a */
[----:B----4-:R-:W-:Y:S01]  /*3450*/  FMUL.FTZ R78, R2, UR31 ;  /* 0x0000001f024e7c20 */ /* 0x010fe20008410000 */
[----:B------:R-:W-:Y:S02]  /*3460*/  LOP3.LUT R128, R7, UR24, R133, 0x96, !PT ;  /* 0x0000001807807c12 */ /* 0x000fe4000f8e9685 */
[----:B------:R-:W-:Y:S02]  /*3470*/  FMNMX.FTZ R7, R33, R20, !PT ;  /* 0x0000001421077209 */ /* 0x000fe40007810000 */
[----:B------:R-:W-:Y:S01]  /*3480*/  LOP3.LUT R20, R61, UR25, R131, 0x96, !PT ;  /* 0x000000193d147c12 */ /* 0x000fe2000f8e9683 */
[----:B------:R-:W-:Y:S01]  /*3490*/  IMAD.WIDE.U32 R128, R128, -0x2daee0ad, RZ ;  /* 0xd2511f5380807825 */ /* 0x000fe200078e00ff */
[----:B------:R-:W-:Y:S01]  /*34a0*/  FSETP.NEU.FTZ.AND P1, PT, R2, -INF , PT ;  /* 0xff8000000200780b */ /* 0x000fe20003f3d000 */
[----:B------:R-:W1:Y:S01]  /*34b0*/  SHFL.BFLY PT, R0, R7, 0x2, 0x1f ;  /* 0x0c401f0007007f89 */ /* 0x000e6200000e0000 */
[----:B------:R-:W-:Y:S01]  /*34c0*/  LEA R109, R109, UR4, 0x1 ;  /* 0x000000046d6d7c11 */ /* 0x000fe2000f8e08ff */
[----:B------:R-:W-:Y:S01]  /*34d0*/  IMAD.WIDE.U32 R20, R20, -0x326172a9, RZ ;  /* 0xcd9e8d5714147825 */ /* 0x000fe200078e00ff */
[----:B------:R-:W-:Y:S01]  /*34e0*/  LOP3.LUT R126, R130, UR8, R129, 0x96, !PT ;  /* 0x00000008827e7c12 */ /* 0x000fe2000f8e9681 */
[----:B------:R-:W-:Y:S01]  /*34f0*/  UIADD3 UR8, UPT, UPT, UR25, 0x646e171e, URZ ;  /* 0x646e171e19087890 */ /* 0x000fe2000fffe0ff */
[----:B------:R-:W-:Y:S01]  /*3500*/  FSEL R78, R78, RZ, P1 ;  /* 0x000000ff4e4e7208 */ /* 0x000fe20000800000 */
[----:B------:R-:W-:Y:S01]  /*3510*/  IMAD.IADD R86, R4, 0x1, R109 ;  /* 0x0000000104567824 */ /* 0x000fe200078e026d */
[----:B------:R-:W-:Y:S01]  /*3520*/  LOP3.LUT R26, R132, UR30, R21, 0x96, !PT ;  /* 0x0000001e841a7c12 */ /* 0x000fe2000f8e9615 */
[----:B------:R-:W-:Y:S01]  /*3530*/  IMAD.WIDE.U32 R126, R126, -0x326172a9, RZ ;  /* 0xcd9e8d577e7e7825 */ /* 0x000fe200078e00ff */
[----:B------:R-:W-:Y:S03]  /*3540*/  LDSM.16.MT88.4 R56, [R109+0x7000] ;  /* 0x007000006d38783b */ /* 0x000fe60000004200 */
[--C-:B------:R-:W-:Y:S01]  /*3550*/  FFMA.FTZ R93, R13, UR31, -R78.reuse ;  /* 0x0000001f0d5d7c23 */ /* 0x100fe2000801084e */
[----:B------:R-:W-:Y:S01]  /*3560*/  FFMA.FTZ R25, R11, UR31, -R78 ;  /* 0x0000001f0b197c23 */ /* 0x000fe2000801084e */
[----:B------:R-:W-:Y:S01]  /*3570*/  IMAD.WIDE.U32 R26, R26, -0x2daee0ad, RZ ;  /* 0xd2511f531a1a7825 */ /* 0x000fe200078e00ff */
[----:B------:R-:W-:-:S03]  /*3580*/  LOP3.LUT R20, R20, UR29, R127, 0x96, !PT ;  /* 0x0000001d14147c12 */ /* 0x000fc6000f8e967f */
[--C-:B------:R-:W-:Y:S01]  /*3590*/  FFMA.FTZ R94, R49, UR31, -R78.reuse ;  /* 0x0000001f315e7c23 */ /* 0x100fe2000801084e */
[----:B------:R-:W-:Y:S01]  /*35a0*/  FFMA.FTZ R31, R15, UR31, -R78 ;  /* 0x0000001f0f1f7c23 */ /* 0x000fe2000801084e */
[----:B------:R-:W-:Y:S01]  /*35b0*/  MUFU.EX2 R93, R93 ;  /* 0x0000005d005d7308 */ /* 0x000fe20000000800 */
[----:B------:R-:W-:Y:S01]  /*35c0*/  LOP3.LUT R13, R128, UR28, R27, 0x96, !PT ;  /* 0x0000001c800d7c12 */ /* 0x000fe2000f8e961b */
[----:B------:R-:W-:-:S04]  /*35d0*/  IMAD.WIDE.U32 R20, R20, -0x2daee0ad, RZ ;  /* 0xd2511f5314147825 */ /* 0x000fc800078e00ff */
[--C-:B------:R-:W-:Y:S01]  /*35e0*/  FFMA.FTZ R30, R53, UR31, -R78.reuse ;  /* 0x0000001f351e7c23 */ /* 0x100fe2000801084e */
[----:B------:R-:W-:Y:S01]  /*35f0*/  FFMA.FTZ R24, R45, UR31, -R78 ;  /* 0x0000001f2d187c23 */ /* 0x000fe2000801084e */
[----:B------:R-:W-:Y:S01]  /*3600*/  LDSM.16.MT88.4 R64, [R86+0x7000] ;  /* 0x007000005640783b */ /* 0x000fe20000004200 */
[----:B------:R-:W-:Y:S01]  /*3610*/  IMAD.WIDE.U32 R36, R13, -0x326172a9, RZ ;  /* 0xcd9e8d570d247825 */ /* 0x000fe200078e00ff */
[----:B------:R-:W-:-:S03]  /*3620*/  LOP3.LUT R26, R26, UR23, R21, 0x96, !PT ;  /* 0x000000171a1a7c12 */ /* 0x000fc6000f8e9615 */
[----:B------:R-:W-:Y:S01]  /*3630*/  FFMA.FTZ R21, R41, UR31, -R78 ;  /* 0x0000001f29157c23 */ /* 0x000fe2000801084e */
[----:B-1----:R-:W-:Y:S01]  /*3640*/  FMNMX.FTZ R7, R7, R0, !PT ;  /* 0x0000000007077209 */ /* 0x002fe20007810000 */
[----:B------:R-:W-:Y:S01]  /*3650*/  MUFU.EX2 R94, R94 ;  /* 0x0000005e005e7308 */ /* 0x000fe20000000800 */
[----:B------:R-:W-:Y:S01]  /*3660*/  LOP3.LUT R11, R126, UR27, R37, 0x96, !PT ;  /* 0x0000001b7e0b7c12 */ /* 0x000fe2000f8e9625 */
[----:B------:R-:W-:-:S04]  /*3670*/  IMAD.WIDE.U32 R26, R26, -0x326172a9, RZ ;  /* 0xcd9e8d571a1a7825 */ /* 0x000fc800078e00ff */
[--C-:B------:R-:W-:Y:S01]  /*3680*/  FFMA.FTZ R32, R32, UR31, -R78.reuse ;  /* 0x0000001f20207c23 */ /* 0x100fe2000801084e */
[----:B------:R-:W1:Y:S01]  /*3690*/  SHFL.BFLY PT, R0, R7, 0x1, 0x1f ;  /* 0x0c201f0007007f89 */ /* 0x000e6200000e0000 */
[--C-:B------:R-:W-:Y:S01]  /*36a0*/  FFMA.FTZ R89, R89, UR31, -R78.reuse ;  /* 0x0000001f59597c23 */ /* 0x100fe2000801084e */
[----:B------:R-:W-:Y:S01]  /*36b0*/  IMAD.WIDE.U32 R42, R11, -0x2daee0ad, RZ ;  /* 0xd2511f530b2a7825 */ /* 0x000fe200078e00ff */
[----:B------:R-:W-:Y:S01]  /*36c0*/  LOP3.LUT R36, R36, UR22, R27, 0x96, !PT ;  /* 0x0000001624247c12 */ /* 0x000fe2000f8e961b */
[----:B------:R-:W-:Y:S02]  /*36d0*/  MUFU.EX2 R31, R31 ;  /* 0x0000001f001f7308 */ /* 0x000fe40000000800 */
[----:B------:R-:W-:Y:S01]  /*36e0*/  FFMA.FTZ R29, R29, UR31, -R78 ;  /* 0x0000001f1d1d7c23 */ /* 0x000fe2000801084e */
[----:B------:R-:W-:Y:S01]  /*36f0*/  VIADD R61, R61, 0x1 ;  /* 0x000000013d3d7836 */ /* 0x000fe20000000000 */
[----:B------:R-:W-:Y:S01]  /*3700*/  LOP3.LUT R11, R20, UR17, R43, 0x96, !PT ;  /* 0x00000011140b7c12 */ /* 0x000fe2000f8e962b */
[----:B------:R-:W-:-:S04]  /*3710*/  IMAD.WIDE.U32 R36, R36, -0x2daee0ad, RZ ;  /* 0xd2511f5324247825 */ /* 0x000fc800078e00ff */
[--C-:B------:R-:W-:Y:S01]  /*3720*/  FFMA.FTZ R20, R9, UR31, -R78.reuse ;  /* 0x0000001f09147c23 */ /* 0x100fe2000801084e */
[----:B------:R-:W-:Y:S01]  /*3730*/  FFMA.FTZ R135, R77, UR31, -R78 ;  /* 0x0000001f4d877c23 */ /* 0x000fe2000801084e */
[----:B------:R-:W-:Y:S01]  /*3740*/  LOP3.LUT R60, R61, UR25, R131, 0x96, !PT ;  /* 0x000000193d3c7c12 */ /* 0x000fe2000f8e9683 */
[----:B------:R-:W-:Y:S01]  /*3750*/  IMAD.WIDE.U32 R38, R11, -0x326172a9, RZ ;  /* 0xcd9e8d570b267825 */ /* 0x000fe200078e00ff */
[----:B------:R-:W-:Y:S01]  /*3760*/  LOP3.LUT R42, R42, UR13, R37, 0x96, !PT ;  /* 0x0000000d2a2a7c12 */ /* 0x000fe2000f8e9625 */
[----:B------:R-:W2:Y:S02]  /*3770*/  MUFU.EX2 R30, R30 ;  /* 0x0000001e001e7308 */ /* 0x000ea40000000800 */
[----:B------:R-:W-:Y:S01]  /*3780*/  IMAD.WIDE.U32 R60, R60, -0x326172a9, RZ ;  /* 0xcd9e8d573c3c7825 */ /* 0x000fe200078e00ff */
[----:B------:R-:W-:-:S03]  /*3790*/  LOP3.LUT R40, R26, UR16, R39, 0x96, !PT ;  /* 0x000000101a287c12 */ /* 0x000fc6000f8e9627 */
[----:B------:R-:W-:Y:S01]  /*37a0*/  IMAD.WIDE.U32 R42, R42, -0x326172a9, RZ ;  /* 0xcd9e8d572a2a7825 */ /* 0x000fe200078e00ff */
[----:B------:R-:W-:Y:S01]  /*37b0*/  LOP3.LUT R70, R60, UR29, R127, 0x96, !PT ;  /* 0x0000001d3c467c12 */ /* 0x000fe2000f8e967f */
[----:B------:R-:W-:Y:S01]  /*37c0*/  MUFU.EX2 R25, R25 ;  /* 0x0000001900197308 */ /* 0x000fe20000000800 */
[----:B-1----:R-:W-:Y:S01]  /*37d0*/  FMNMX.FTZ R0, R7, R0, !PT ;  /* 0x0000000007007209 */ /* 0x002fe20007810000 */
[----:B------:R-:W-:Y:S01]  /*37e0*/  IMAD.WIDE.U32 R40, R40, -0x2daee0ad, RZ ;  /* 0xd2511f5328287825 */ /* 0x000fe200078e00ff */
[----:B------:R-:W-:Y:S02]  /*37f0*/  LOP3.LUT R81, R38, UR12, R43, 0x96, !PT ;  /* 0x0000000c26517c12 */ /* 0x000fe4000f8e962b */
[C---:B------:R-:W-:Y:S01]  /*3800*/  FSETP.NEU.FTZ.AND P1, PT, R0.reuse, -INF , PT ;  /* 0xff8000000000780b */ /* 0x040fe20003f3d000 */
[----:B------:R-:W-:Y:S01]  /*3810*/  FMUL.FTZ R95, R0, UR31 ;  /* 0x0000001f005f7c20 */ /* 0x000fe20008410000 */
[----:B------:R-:W-:Y:S01]  /*3820*/  LOP3.LUT R13, R36, UR8, R41, 0x96, !PT ;  /* 0x00000008240d7c12 */ /* 0x000fe2000f8e9629 */
[----:B------:R-:W-:Y:S01]  /*3830*/  IMAD.MOV.U32 R26, RZ, RZ, R42 ;  /* 0x000000ffff1a7224 */ /* 0x000fe200078e002a */
[C---:B------:R-:W-:Y:S01]  /*3840*/  PRMT R9, R42.reuse, 0x7771, RZ ;  /* 0x000077712a097816 */ /* 0x040fe200000000ff */
[----:B------:R-:W-:Y:S01]  /*3850*/  IMAD.MOV.U32 R36, RZ, RZ, R40 ;  /* 0x000000ffff247224 */ /* 0x000fe200078e0028 */
[----:B------:R-:W-:Y:S01]  /*3860*/  FSEL R95, R95, RZ, P1 ;  /* 0x000000ff5f5f7208 */ /* 0x000fe20000800000 */
[----:B------:R-:W-:Y:S01]  /*3870*/  MUFU.EX2 R24, R24 ;  /* 0x0000001800187308 */ /* 0x000fe20000000800 */
[----:B------:R-:W-:Y:S01]  /*3880*/  PRMT R38, R42, 0x7773, RZ ;  /* 0x000077732a267816 */ /* 0x000fe200000000ff */
[----:B------:R-:W-:Y:S01]  /*3890*/  IMAD.WIDE.U32 R70, R70, -0x2daee0ad, RZ ;  /* 0xd2511f5346467825 */ /* 0x000fe200078e00ff */
[----:B------:R-:W-:-:S03]  /*38a0*/  PRMT R83, R42, 0x7772, RZ ;  /* 0x000077722a537816 */ /* 0x000fc600000000ff */
[--C-:B------:R-:W-:Y:S01]  /*38b0*/  FFMA.FTZ R96, R50, UR31, -R95.reuse ;  /* 0x0000001f32607c23 */ /* 0x100fe2000801085f */
[--C-:B------:R-:W-:Y:S01]  /*38c0*/  FFMA.FTZ R91, R22, UR31, -R95.reuse ;  /* 0x0000001f165b7c23 */ /* 0x100fe2000801085f */
[----:B------:R-:W-:Y:S01]  /*38d0*/  PRMT R47, R40, 0x7771, RZ ;  /* 0x00007771282f7816 */ /* 0x000fe200000000ff */
[--C-:B------:R-:W-:Y:S01]  /*38e0*/  FFMA.FTZ R88, R54, UR31, -R95.reuse ;  /* 0x0000001f36587c23 */ /* 0x100fe2000801085f */
[----:B------:R-:W-:Y:S01]  /*38f0*/  PRMT R6, R40, 0x7773, RZ ;  /* 0x0000777328067816 */ /* 0x000fe200000000ff */
[--C-:B------:R-:W-:Y:S01]  /*3900*/  FFMA.FTZ R79, R8, UR31, -R95.reuse ;  /* 0x0000001f084f7c23 */ /* 0x100fe2000801085f */
[----:B------:R-:W-:Y:S01]  /*3910*/  MUFU.EX2 R96, R96 ;  /* 0x0000006000607308 */ /* 0x000fe20000000800 */
[----:B------:R-:W-:Y:S01]  /*3920*/  PRMT R5, R40, 0x7772, RZ ;  /* 0x0000777228057816 */ /* 0x000fe200000000ff */
[--C-:B------:R-:W-:Y:S01]  /*3930*/  FFMA.FTZ R23, R10, UR31, -R95.reuse ;  /* 0x0000001f0a177c23 */ /* 0x100fe2000801085f */
[----:B------:R-:W1:Y:S01]  /*3940*/  LDSM.16.MT88.4 R40, [R109+0x6000] ;  /* 0x006000006d28783b */ /* 0x000e620000004200 */
[----:B------:R-:W-:Y:S01]  /*3950*/  LOP3.LUT R22, R26, 0xff, RZ, 0xc0, !PT ;  /* 0x000000ff1a167812 */ /* 0x000fe200078ec0ff */
[----:B------:R-:W-:Y:S01]  /*3960*/  FFMA.FTZ R27, R12, UR31, -R95 ;  /* 0x0000001f0c1b7c23 */ /* 0x000fe2000801085f */
[----:B------:R-:W-:Y:S01]  /*3970*/  PRMT R83, R83, 0x5410, R38 ;  /* 0x0000541053537816 */ /* 0x000fe20000000026 */
[----:B------:R-:W4:Y:S01]  /*3980*/  LDSM.16.MT88.4 R48, [R86+0x6000] ;  /* 0x006000005630783b */ /* 0x000f220000004200 */
[----:B------:R-:W5:Y:S01]  /*3990*/  MUFU.EX2 R91, R91 ;  /* 0x0000005b005b7308 */ /* 0x000f620000000800 */
[----:B------:R-:W-:Y:S01]  /*39a0*/  PRMT R9, R22, 0x5410, R9 ;  /* 0x0000541016097816 */ /* 0x000fe20000000009 */
[----:B--2---:R-:W-:Y:S01]  /*39b0*/  FADD.FTZ R102, R31, R30 ;  /* 0x0000001e1f667221 */ /* 0x004fe20000010000 */
[----:B------:R-:W-:Y:S01]  /*39c0*/  LOP3.LUT R83, R83, 0xff00ff, RZ, 0xc0, !PT ;  /* 0x00ff00ff53537812 */ /* 0x000fe200078ec0ff */
[--C-:B------:R-:W-:Y:S01]  /*39d0*/  FFMA.FTZ R134, R33, UR31, -R95.reuse ;  /* 0x0000001f21867c23 */ /* 0x100fe2000801085f */
[C---:B------:R-:W-:Y:S01]  /*39e0*/  LOP3.LUT R7, R81.reuse, 0xffff, RZ, 0xc0, !PT ;  /* 0x0000ffff51077812 */ /* 0x040fe200078ec0ff */
[--C-:B------:R-:W-:Y:S01]  /*39f0*/  FFMA.FTZ R16, R16, UR31, -R95.reuse ;  /* 0x0000001f10107c23 */ /* 0x100fe2000801085f */
[--C-:B------:R-:W-:Y:S01]  /*3a00*/  HSET2.LE.AND R82, R9, R124.reuse, PT ;  /* 0x0000007c09527233 */ /* 0x100fe20003803000 */
[----:B------:R-:W-:Y:S01]  /*3a10*/  MUFU.EX2 R88, R88 ;  /* 0x0000005800587308 */ /* 0x000fe20000000800 */
[----:B------:R-:W-:Y:S01]  /*3a20*/  PRMT R22, R81, 0x7632, R22 ;  /* 0x0000763251167816 */ /* 0x000fe20000000016 */
[----:B------:R-:W-:Y:S01]  /*3a30*/  FFMA.FTZ R17, R17, UR31, -R95 ;  /* 0x0000001f11117c23 */ /* 0x000fe2000801085f */
[----:B------:R-:W-:-:S02]  /*3a40*/  HSET2.LE.AND R83, R83, R124, PT ;  /* 0x0000007c53537233 */ /* 0x000fc40003803000 */
[C---:B------:R-:W-:Y:S01]  /*3a50*/  F2FP.BF16.F32.PACK_AB R9, R94.reuse, R93 ;  /* 0x0000005d5e09723e */ /* 0x040fe200000010ff */
[----:B------:R-:W-:Y:S01]  /*3a60*/  FADD.FTZ R93, R93, R102 ;  /* 0x000000665d5d7221 */ /* 0x000fe20000010000 */
[----:B------:R-:W-:Y:S01]  /*3a70*/  LOP3.LUT R26, R81, 0xff, RZ, 0xc0, !PT ;  /* 0x000000ff511a7812 */ /* 0x000fe200078ec0ff */
[----:B------:R-:W2:Y:S01]  /*3a80*/  MUFU.EX2 R79, R79 ;  /* 0x0000004f004f7308 */ /* 0x000ea20000000800 */
[----:B-----5:R-:W-:Y:S01]  /*3a90*/  F2FP.BF16.F32.PACK_AB R8, R91, R96 ;  /* 0x000000605b08723e */ /* 0x020fe200000010ff */
[----:B------:R-:W-:Y:S01]  /*3aa0*/  FADD.FTZ R94, R94, R93 ;  /* 0x0000005d5e5e7221 */ /* 0x000fe20000010000 */
[----:B------:R-:W-:Y:S02]  /*3ab0*/  SHF.R.U32.HI R7, RZ, 0x8, R7 ;  /* 0x00000008ff077819 */ /* 0x000fe40000011607 */
[----:B------:R-:W-:Y:S02]  /*3ac0*/  SHF.R.U32.HI R81, RZ, 0x18, R81 ;  /* 0x00000018ff517819 */ /* 0x000fe40000011651 */
[----:B------:R-:W-:Y:S01]  /*3ad0*/  LOP3.LUT R22, R22, 0xff, RZ, 0xc0, !PT ;  /* 0x000000ff16167812 */ /* 0x000fe200078ec0ff */
[----:B------:R-:W-:Y:S01]  /*3ae0*/  MUFU.EX2 R20, R20 ;  /* 0x0000001400147308 */ /* 0x000fe20000000800 */
[----:B------:R-:W-:-:S02]  /*3af0*/  LOP3.LUT R82, R9, R82, RZ, 0xc0, !PT ;  /* 0x0000005209527212 */ /* 0x000fc400078ec0ff */
[----:B------:R-:W-:Y:S02]  /*3b00*/  LOP3.LUT R83, R8, R83, RZ, 0xc0, !PT ;  /* 0x0000005308537212 */ /* 0x000fe400078ec0ff */
[----:B------:R-:W5:Y:S01]  /*3b10*/  LDSM.16.MT88.4 R8, [R109+0x6400] ;  /* 0x006400006d08783b */ /* 0x000f620000004200 */
[----:B------:R-:W-:Y:S01]  /*3b20*/  PRMT R7, R26, 0x5410, R7 ;  /* 0x000054101a077816 */ /* 0x000fe20000000007 */
[----:B------:R-:W-:Y:S01]  /*3b30*/  FFMA.FTZ R26, R46, UR31, -R95 ;  /* 0x0000001f2e1a7c23 */ /* 0x000fe2000801085f */
[----:B------:R-:W-:Y:S01]  /*3b40*/  PRMT R81, R22, 0x5410, R81 ;  /* 0x0000541016517816 */ /* 0x000fe20000000051 */
[----:B------:R-:W-:Y:S01]  /*3b50*/  FFMA.FTZ R22, R14, UR31, -R95 ;  /* 0x0000001f0e167c23 */ /* 0x000fe2000801085f */
[----:B------:R-:W-:Y:S01]  /*3b60*/  F2FP.BF16.F32.PACK_AB R80, R30, R31 ;  /* 0x0000001f1e50723e */ /* 0x000fe200000010ff */
[----:B------:R-:W3:Y:S01]  /*3b70*/  MUFU.EX2 R21, R21 ;  /* 0x0000001500157308 */ /* 0x000ee20000000800 */
[--C-:B------:R-:W-:Y:S02]  /*3b80*/  HSET2.LE.AND R7, R7, R124.reuse, PT ;  /* 0x0000007c07077233 */ /* 0x100fe40003803000 */
[----:B------:R-:W-:-:S02]  /*3b90*/  HSET2.LE.AND R81, R81, R124, PT ;  /* 0x0000007c51517233 */ /* 0x000fc40003803000 */
[----:B--2---:R-:W-:Y:S02]  /*3ba0*/  F2FP.BF16.F32.PACK_AB R4, R79, R88 ;  /* 0x000000584f04723e */ /* 0x004fe400000010ff */
[----:B------:R-:W-:Y:S01]  /*3bb0*/  LOP3.LUT R80, R80, R7, RZ, 0xc0, !PT ;  /* 0x0000000750507212 */ /* 0x000fe200078ec0ff */
[----:B------:R-:W-:Y:S01]  /*3bc0*/  MUFU.EX2 R26, R26 ;  /* 0x0000001a001a7308 */ /* 0x000fe20000000800 */
[----:B------:R-:W-:Y:S02]  /*3bd0*/  LOP3.LUT R81, R4, R81, RZ, 0xc0, !PT ;  /* 0x0000005104517212 */ /* 0x000fe400078ec0ff */
[C---:B------:R-:W-:Y:S02]  /*3be0*/  LOP3.LUT R7, R13.reuse, 0xffff, RZ, 0xc0, !PT ;  /* 0x0000ffff0d077812 */ /* 0x040fe400078ec0ff */
[C---:B------:R-:W-:Y:S02]  /*3bf0*/  PRMT R4, R13.reuse, 0x7632, R4 ;  /* 0x000076320d047816 */ /* 0x040fe40000000004 */
[----:B------:R-:W-:Y:S01]  /*3c00*/  LOP3.LUT R14, R36, 0xff, RZ, 0xc0, !PT ;  /* 0x000000ff240e7812 */ /* 0x000fe200078ec0ff */
[----:B------:R-:W-:Y:S01]  /*3c10*/  MUFU.EX2 R23, R23 ;  /* 0x0000001700177308 */ /* 0x000fe20000000800 */
[----:B------:R-:W-:Y:S01]  /*3c20*/  LOP3.LUT R45, R13, 0xff, RZ, 0xc0, !PT ;  /* 0x000000ff0d2d7812 */ /* 0x000fe200078ec0ff */
[----:B-1----:R-:W-:Y:S01]  /*3c30*/  HMMA.16816.F32.BF16 R36, R80, R40, RZ ;  /* 0x000000285024723c */ /* 0x002fe200000418ff */
[----:B------:R-:W-:-:S02]  /*3c40*/  SHF.R.U32.HI R13, RZ, 0x18, R13 ;  /* 0x00000018ff0d7819 */ /* 0x000fc4000001160d */
[----:B------:R-:W-:Y:S02]  /*3c50*/  SHF.R.U32.HI R12, RZ, 0x8, R7 ;  /* 0x00000008ff0c7819 */ /* 0x000fe40000011607 */
[----:B------:R-:W-:Y:S01]  /*3c60*/  LOP3.LUT R4, R4, 0xff, RZ, 0xc0, !PT ;  /* 0x000000ff04047812 */ /* 0x000fe200078ec0ff */
[----:B------:R-:W1:Y:S01]  /*3c70*/  MUFU.EX2 R22, R22 ;  /* 0x0000001600167308 */ /* 0x000e620000000800 */
[----:B------:R-:W-:Y:S01]  /*3c80*/  PRMT R5, R5, 0x5410, R6 ;  /* 0x0000541005057816 */ /* 0x000fe20000000006 */
[C---:B------:R-:W-:Y:S01]  /*3c90*/  HMMA.16816.F32.BF16 R40, R80.reuse, R42, RZ ;  /* 0x0000002a5028723c */ /* 0x040fe200000418ff */
[----:B------:R-:W-:Y:S02]  /*3ca0*/  PRMT R47, R14, 0x5410, R47 ;  /* 0x000054100e2f7816 */ /* 0x000fe4000000002f */
[----:B------:R-:W-:Y:S02]  /*3cb0*/  PRMT R45, R45, 0x5410, R12 ;  /* 0x000054102d2d7816 */ /* 0x000fe4000000000c */
[----:B------:R-:W-:Y:S01]  /*3cc0*/  PRMT R13, R4, 0x5410, R13 ;  /* 0x00005410040d7816 */ /* 0x000fe2000000000d */
[----:B------:R-:W2:Y:S01]  /*3cd0*/  MUFU.EX2 R27, R27 ;  /* 0x0000001b001b7308 */ /* 0x000ea20000000800 */
[----:B------:R-:W-:Y:S01]  /*3ce0*/  LOP3.LUT R15, R5, 0xff00ff, RZ, 0xc0, !PT ;  /* 0x00ff00ff050f7812 */ /* 0x000fe200078ec0ff */
[----:B------:R-:W-:Y:S01]  /*3cf0*/  HMMA.16816.F32.BF16 R52, R80, R56, RZ ;  /* 0x000000385034723c */ /* 0x000fe200000418ff */
[--C-:B------:R-:W-:Y:S01]  /*3d00*/  HSET2.LE.AND R14, R47, R124.reuse, PT ;  /* 0x0000007c2f0e7233 */ /* 0x100fe20003803000 */
[----:B------:R-:W5:Y:S01]  /*3d10*/  LDSM.16.MT88.4 R4, [R86+0x6400] ;  /* 0x006400005604783b */ /* 0x000f620000004200 */
[----:B------:R-:W-:-:S02]  /*3d20*/  HSET2.LE.AND R12, R45, R124, PT ;  /* 0x0000007c2d0c7233 */ /* 0x000fc40003803000 */
[--C-:B------:R-:W-:Y:S01]  /*3d30*/  HSET2.LE.AND R15, R15, R124.reuse, PT ;  /* 0x0000007c0f0f7233 */ /* 0x100fe20003803000 */
[----:B------:R-:W-:Y:S01]  /*3d40*/  MUFU.EX2 R32, R32 ;  /* 0x0000002000207308 */ /* 0x000fe20000000800 */
[----:B------:R-:W-:Y:S01]  /*3d50*/  HSET2.LE.AND R13, R13, R124, PT ;  /* 0x0000007c0d0d7233 */ /* 0x000fe20003803000 */
[----:B------:R-:W-:Y:S01]  /*3d60*/  HMMA.16816.F32.BF16 R56, R80, R58, RZ ;  /* 0x0000003a5038723c */ /* 0x000fe200000418ff */
[----:B---3--:R-:W-:Y:S02]  /*3d70*/  F2FP.BF16.F32.PACK_AB R47, R21, R20 ;  /* 0x00000014152f723e */ /* 0x008fe400000010ff */
[----:B-1----:R-:W-:Y:S02]  /*3d80*/  F2FP.BF16.F32.PACK_AB R46, R22, R23 ;  /* 0x00000017162e723e */ /* 0x002fe400000010ff */
[----:B------:R-:W-:Y:S01]  /*3d90*/  F2FP.BF16.F32.PACK_AB R45, R24, R25 ;  /* 0x00000019182d723e */ /* 0x000fe200000010ff */
[----:B------:R-:W-:Y:S01]  /*3da0*/  MUFU.EX2 R31, R89 ;  /* 0x00000059001f7308 */ /* 0x000fe20000000800 */
[----:B--2---:R-:W-:-:S02]  /*3db0*/  F2FP.BF16.F32.PACK_AB R44, R27, R26 ;  /* 0x0000001a1b2c723e */ /* 0x004fc400000010ff */
[----:B------:R-:W-:Y:S02]  /*3dc0*/  LOP3.LUT R14, R47, R14, RZ, 0xc0, !PT ;  /* 0x0000000e2f0e7212 */ /* 0x000fe400078ec0ff */
[----:B------:R-:W-:Y:S02]  /*3dd0*/  LOP3.LUT R15, R46, R15, RZ, 0xc0, !PT ;  /* 0x0000000f2e0f7212 */ /* 0x000fe400078ec0ff */
[----:B------:R-:W-:Y:S01]  /*3de0*/  LOP3.LUT R12, R45, R12, RZ, 0xc0, !PT ;  /* 0x0000000c2d0c7212 */ /* 0x000fe200078ec0ff */
[----:B------:R-:W-:Y:S01]  /*3df0*/  MUFU.EX2 R135, R135 ;  /* 0x0000008700877308 */ /* 0x000fe20000000800 */
[----:B------:R-:W-:Y:S02]  /*3e00*/  LOP3.LUT R13, R44, R13, RZ, 0xc0, !PT ;  /* 0x0000000d2c0d7212 */ /* 0x000fe400078ec0ff */
[----:B----4-:R-:W-:Y:S05]  /*3e10*/  HMMA.16816.F32.BF16 R44, R80, R48, RZ ;  /* 0x00000030502c723c */ /* 0x010fea00000418ff */
[----:B------:R-:W-:Y:S03]  /*3e20*/  MUFU.EX2 R134, R134 ;  /* 0x0000008600867308 */ /* 0x000fe60000000800 */
[C---:B-----5:R-:W-:Y:S05]  /*3e30*/  HMMA.16816.F32.BF16 R36, R12.reuse, R8, R36 ;  /* 0x000000080c24723c */ /* 0x060fea0000041824 */
[----:B------:R-:W-:Y:S03]  /*3e40*/  MUFU.EX2 R89, R17 ;  /* 0x0000001100597308 */ /* 0x000fe60000000800 */
[----:B------:R-:W-:Y:S01]  /*3e50*/  HMMA.16816.F32.BF16 R40, R12, R10, R40 ;  /* 0x0000000a0c28723c */ /* 0x000fe20000041828 */
[----:B------:R-:W1:Y:S04]  /*3e60*/  LDSM.16.MT88.4 R8, [R109+0x7400] ;  /* 0x007400006d08783b */ /* 0x000e680000004200 */
[----:B------:R-:W-:Y:S03]  /*3e70*/  MUFU.EX2 R29, R29 ;  /* 0x0000001d001d7308 */ /* 0x000fe60000000800 */
[----:B------:R-:W-:Y:S08]  /*3e80*/  HMMA.16816.F32.BF16 R48, R80, R50, RZ ;  /* 0x000000325030723c */ /* 0x000ff000000418ff */
[----:B------:R-:W-:-:S12]  /*3e90*/  HMMA.16816.F32.BF16 R44, R12, R4, R44 ;  /* 0x000000040c2c723c */ /* 0x000fd8000004182c */
[C---:B------:R-:W-:Y:S01]  /*3ea0*/  HMMA.16816.F32.BF16 R48, R12.reuse, R6, R48 ;  /* 0x000000060c30723c */ /* 0x040fe20000041830 */
[----:B------:R-:W2:Y:S07]  /*3eb0*/  LDSM.16.MT88.4 R4, [R86+0x7400] ;  /* 0x007400005604783b */ /* 0x000eae0000004200 */
[----:B-1----:R-:W-:Y:S01]  /*3ec0*/  HMMA.16816.F32.BF16 R52, R12, R8, R52 ;  /* 0x000000080c34723c */ /* 0x002fe20000041834 */
[----:B------:R-:W-:-:S05]  /*3ed0*/  LOP3.LUT R8, R132, UR30, R61, 0x96, !PT ;  /* 0x0000001e84087c12 */ /* 0x000fca000f8e963d */
[----:B------:R-:W-:Y:S02]  /*3ee0*/  IMAD.WIDE.U32 R68, R8, -0x2daee0ad, RZ ;  /* 0xd2511f5308447825 */ /* 0x000fe400078e00ff */
[----:B------:R-:W-:Y:S03]  /*3ef0*/  HMMA.16816.F32.BF16 R56, R12, R10, R56 ;  /* 0x0000000a0c38723c */ /* 0x000fe60000041838 */
[----:B------:R-:W-:Y:S02]  /*3f00*/  LOP3.LUT R8, R128, UR28, R69, 0x96, !PT ;  /* 0x0000001c80087c12 */ /* 0x000fe4000f8e9645 */
[----:B------:R-:W-:-:S03]  /*3f10*/  LOP3.LUT R68, R68, UR23, R71, 0x96, !PT ;  /* 0x0000001744447c12 */ /* 0x000fc6000f8e9647 */
[----:B------:R-:W-:Y:S01]  /*3f20*/  IMAD.WIDE.U32 R10, R8, -0x326172a9, RZ ;  /* 0xcd9e8d57080a7825 */ /* 0x000fe200078e00ff */
[----:B------:R-:W-:Y:S03]  /*3f30*/  HMMA.16816.F32.BF16 R60, R80, R64, RZ ;  /* 0x00000040503c723c */ /* 0x000fe600000418ff */
[----:B------:R-:W-:Y:S01]  /*3f40*/  IMAD.WIDE.U32 R68, R68, -0x326172a9, RZ ;  /* 0xcd9e8d5744447825 */ /* 0x000fe200078e00ff */
[----:B------:R-:W-:-:S04]  /*3f50*/  LOP3.LUT R8, R126, UR27, R11, 0x96, !PT ;  /* 0x0000001b7e087c12 */ /* 0x000fc8000f8e960b */
[----:B------:R-:W-:Y:S01]  /*3f60*/  LOP3.LUT R10, R10, UR22, R69, 0x96, !PT ;  /* 0x000000160a0a7c12 */ /* 0x000fe2000f8e9645 */
[----:B------:R-:W-:Y:S01]  /*3f70*/  IMAD.WIDE.U32 R8, R8, -0x2daee0ad, RZ ;  /* 0xd2511f5308087825 */ /* 0x000fe200078e00ff */
[----:B------:R-:W-:Y:S03]  /*3f80*/  HMMA.16816.F32.BF16 R64, R80, R66, RZ ;  /* 0x000000425040723c */ /* 0x000fe600000418ff */
[----:B------:R-:W-:Y:S01]  /*3f90*/  IMAD.WIDE.U32 R10, R10, -0x2daee0ad, RZ ;  /* 0xd2511f530a0a7825 */ /* 0x000fe200078e00ff */
[----:B------:R-:W-:-:S04]  /*3fa0*/  LOP3.LUT R9, R70, UR17, R9, 0x96, !PT ;  /* 0x0000001146097c12 */ /* 0x000fc8000f8e9609 */
[----:B------:R-:W-:Y:S01]  /*3fb0*/  LOP3.LUT R8, R8, UR13, R11, 0x96, !PT ;  /* 0x0000000d08087c12 */ /* 0x000fe2000f8e960b */
[----:B------:R-:W-:Y:S01]  /*3fc0*/  IMAD.WIDE.U32 R72, R9, -0x326172a9, RZ ;  /* 0xcd9e8d5709487825 */ /* 0x000fe200078e00ff */
[----:B--2---:R-:W-:Y:S03]  /*3fd0*/  HMMA.16816.F32.BF16 R60, R12, R4, R60 ;  /* 0x000000040c3c723c */ /* 0x004fe6000004183c */
[----:B------:R-:W-:Y:S01]  /*3fe0*/  IMAD.WIDE.U32 R70, R8, -0x326172a9, RZ ;  /* 0xcd9e8d5708467825 */ /* 0x000fe200078e00ff */
[----:B------:R-:W-:-:S04]  /*3ff0*/  LOP3.LUT R4, R68, UR16, R73, 0x96, !PT ;  /* 0x0000001044047c12 */ /* 0x000fc8000f8e9649 */
[----:B------:R-:W-:Y:S01]  /*4000*/  LOP3.LUT R11, R72, UR12, R71, 0x96, !PT ;  /* 0x0000000c480b7c12 */ /* 0x000fe2000f8e9647 */
[----:B------:R-:W-:Y:S01]  /*4010*/  IMAD.WIDE.U32 R68, R4, -0x2daee0ad, RZ ;  /* 0xd2511f5304447825 */ /* 0x000fe200078e00ff */
[----:B------:R-:W1:Y:S01]  /*4020*/  LDSM.16.MT88.4 R72, [R109+0x8000] ;  /* 0x008000006d48783b */ /* 0x000e620000004200 */
[----:B------:R-:W-:Y:S01]  /*4030*/  HMMA.16816.F32.BF16 R64, R12, R6, R64 ;  /* 0x000000060c40723c */ /* 0x000fe20000041840 */
[C---:B------:R-:W-:Y:S01]  /*4040*/  PRMT R5, R70.reuse, 0x7773, RZ ;  /* 0x0000777346057816 */ /* 0x040fe200000000ff */
[----:B------:R-:W-:Y:S01]  /*4050*/  IMAD.MOV.U32 R6, RZ, RZ, R70 ;  /* 0x000000ffff067224 */ /* 0x000fe200078e0046 */
[C---:B------:R-:W-:Y:S01]  /*4060*/  PRMT R8, R70.reuse, 0x7772, RZ ;  /* 0x0000777246087816 */ /* 0x040fe200000000ff */
[----:B------:R-:W-:Y:S01]  /*4070*/  IMAD.MOV.U32 R92, RZ, RZ, R68 ;  /* 0x000000ffff5c7224 */ /* 0x000fe200078e0044 */
[----:B------:R-:W-:Y:S02]  /*4080*/  PRMT R9, R70, 0x7771, RZ ;  /* 0x0000777146097816 */ /* 0x000fe400000000ff */
[----:B------:R-:W-:-:S02]  /*4090*/  LOP3.LUT R4, R6, 0xff, RZ, 0xc0, !PT ;  /* 0x000000ff06047812 */ /* 0x000fc400078ec0ff */
[----:B------:R-:W-:Y:S02]  /*40a0*/  PRMT R8, R8, 0x5410, R5 ;  /* 0x0000541008087816 */ /* 0x000fe40000000005 */
[----:B------:R-:W-:Y:S02]  /*40b0*/  PRMT R9, R4, 0x5410, R9 ;  /* 0x0000541004097816 */ /* 0x000fe40000000009 */
[----:B------:R-:W2:Y:S01]  /*40c0*/  LDSM.16.MT88.4 R4, [R109+0x8400] ;  /* 0x008400006d04783b */ /* 0x000ea20000004200 */
[----:B------:R-:W-:Y:S02]  /*40d0*/  LOP3.LUT R10, R10, UR8, R69, 0x96, !PT ;  /* 0x000000080a0a7c12 */ /* 0x000fe4000f8e9645 */
[C---:B------:R-:W-:Y:S02]  /*40e0*/  PRMT R99, R68.reuse, 0x7771, RZ ;  /* 0x0000777144637816 */ /* 0x040fe400000000ff */
[C---:B------:R-:W-:Y:S02]  /*40f0*/  PRMT R97, R68.reuse, 0x7773, RZ ;  /* 0x0000777344617816 */ /* 0x040fe400000000ff */
[----:B------:R-:W-:-:S02]  /*4100*/  PRMT R98, R68, 0x7772, RZ ;  /* 0x0000777244627816 */ /* 0x000fc400000000ff */
[----:B------:R-:W-:Y:S02]  /*4110*/  SHF.R.U32.HI R101, RZ, 0x18, R11 ;  /* 0x00000018ff657819 */ /* 0x000fe4000001160b */
[----:B------:R-:W-:Y:S02]  /*4120*/  PRMT R98, R98, 0x5410, R97 ;  /* 0x0000541062627816 */ /* 0x000fe40000000061 */
[----:B------:R-:W-:Y:S02]  /*4130*/  LOP3.LUT R97, R11, 0xffff, RZ, 0xc0, !PT ;  /* 0x0000ffff0b617812 */ /* 0x000fe400078ec0ff */
[----:B------:R-:W-:Y:S02]  /*4140*/  LOP3.LUT R92, R92, 0xff, RZ, 0xc0, !PT ;  /* 0x000000ff5c5c7812 */ /* 0x000fe400078ec0ff */
[----:B------:R-:W-:Y:S02]  /*4150*/  SHF.R.U32.HI R97, RZ, 0x8, R97 ;  /* 0x00000008ff617819 */ /* 0x000fe40000011661 */
[----:B------:R-:W-:Y:S01]  /*4160*/  PRMT R99, R92, 0x5410, R99 ;  /* 0x000054105c637816 */ /* 0x000fe20000000063 */
[--C-:B------:R-:W-:Y:S01]  /*4170*/  FFMA.FTZ R92, R85, UR31, -R78.reuse ;  /* 0x0000001f555c7c23 */ /* 0x100fe2000801084e */
[--C-:B------:R-:W-:Y:S01]  /*4180*/  FFMA.FTZ R85, R87, UR31, -R78.reuse ;  /* 0x0000001f57557c23 */ /* 0x100fe2000801084e */
[--C-:B------:R-:W-:Y:S01]  /*4190*/  FFMA.FTZ R87, R28, UR31, -R78.reuse ;  /* 0x0000001f1c577c23 */ /* 0x100fe2000801084e */
[----:B------:R-:W-:Y:S01]  /*41a0*/  FFMA.FTZ R28, R76, UR31, -R78 ;  /* 0x0000001f4c1c7c23 */ /* 0x000fe2000801084e */
[----:B------:R-:W-:Y:S01]  /*41b0*/  HSET2.LE.AND R9, R9, R124, PT ;  /* 0x0000007c09097233 */ /* 0x000fe20003803000 */
[C---:B-1----:R-:W-:Y:S01]  /*41c0*/  HMMA.16816.F32.BF16 R68, R80.reuse, R72, RZ ;  /* 0x000000485044723c */ /* 0x042fe200000418ff */
[----:B------:R-:W1:Y:S07]  /*41d0*/  MUFU.EX2 R30, R87 ;  /* 0x00000057001e7308 */ /* 0x000e6e0000000800 */
[----:B------:R-:W-:Y:S01]  /*41e0*/  HMMA.16816.F32.BF16 R72, R80, R74, RZ ;  /* 0x0000004a5048723c */ /* 0x000fe200000418ff */
[----:B------:R-:W-:Y:S08]  /*41f0*/  MUFU.EX2 R28, R28 ;  /* 0x0000001c001c7308 */ /* 0x000ff00000000800 */
[----:B------:R-:W-:Y:S01]  /*4200*/  MUFU.EX2 R85, R85 ;  /* 0x0000005500557308 */ /* 0x000fe20000000800 */
[----:B-1----:R-:W-:-:S02]  /*4210*/  F2FP.BF16.F32.PACK_AB R17, R29, R30 ;  /* 0x0000001e1d11723e */ /* 0x002fc400000010ff */
[----:B--2---:R-:W-:Y:S01]  /*4220*/  HMMA.16816.F32.BF16 R68, R12, R4, R68 ;  /* 0x000000040c44723c */ /* 0x004fe20000041844 */
[----:B------:R-:W-:-:S04]  /*4230*/  LOP3.LUT R4, R11, 0xff, RZ, 0xc0, !PT ;  /* 0x000000ff0b047812 */ /* 0x000fc800078ec0ff */
[----:B------:R-:W-:Y:S02]  /*4240*/  PRMT R97, R4, 0x5410, R97 ;  /* 0x0000541004617816 */ /* 0x000fe40000000061 */
[----:B------:R-:W-:Y:S01]  /*4250*/  PRMT R4, R11, 0x7632, R4 ;  /* 0x000076320b047816 */ /* 0x000fe20000000004 */
[----:B------:R-:W-:Y:S01]  /*4260*/  HMMA.16816.F32.BF16 R72, R12, R6, R72 ;  /* 0x000000060c48723c */ /* 0x000fe20000041848 */
[----:B------:R-:W-:Y:S02]  /*4270*/  FADD.FTZ R11, R88, R79 ;  /* 0x0000004f580b7221 */ /* 0x000fe40000010000 */
[----:B------:R-:W-:Y:S01]  /*4280*/  LOP3.LUT R4, R4, 0xff, RZ, 0xc0, !PT ;  /* 0x000000ff04047812 */ /* 0x000fe200078ec0ff */
[----:B------:R-:W-:Y:S01]  /*4290*/  MUFU.EX2 R88, R92 ;  /* 0x0000005c00587308 */ /* 0x000fe20000000800 */
[----:B------:R-:W-:Y:S01]  /*42a0*/  FADD.FTZ R96, R96, R11 ;  /* 0x0000000b60607221 */ /* 0x000fe20000010000 */
[----:B------:R-:W-:Y:S02]  /*42b0*/  LOP3.LUT R11, R10, 0xffff, RZ, 0xc0, !PT ;  /* 0x0000ffff0a0b7812 */ /* 0x000fe400078ec0ff */
[----:B------:R-:W-:Y:S01]  /*42c0*/  PRMT R101, R4, 0x5410, R101 ;  /* 0x0000541004657816 */ /* 0x000fe20000000065 */
[----:B------:R-:W-:Y:S01]  /*42d0*/  FADD.FTZ R91, R91, R96 ;  /* 0x000000605b5b7221 */ /* 0x000fe20000010000 */
[----:B------:R-:W1:Y:S02]  /*42e0*/  LDSM.16.MT88.4 R4, [R86+0x8000] ;  /* 0x008000005604783b */ /* 0x000e640000004200 */
[----:B------:R2:W-:Y:S02]  /*42f0*/  MUFU.EX2 R92, R16 ;  /* 0x00000010005c7308 */ /* 0x0005e40000000800 */
[----:B--2---:R-:W-:Y:S01]  /*4300*/  SHF.R.U32.HI R16, RZ, 0x8, R11 ;  /* 0x00000008ff107819 */ /* 0x004fe2000001160b */
[----:B-1----:R-:W-:Y:S01]  /*4310*/  HMMA.16816.F32.BF16 R76, R80, R4, RZ ;  /* 0x00000004504c723c */ /* 0x002fe200000418ff */
[--C-:B------:R-:W-:Y:S01]  /*4320*/  FFMA.FTZ R5, R35, UR31, -R95.reuse ;  /* 0x0000001f23057c23 */ /* 0x100fe2000801085f */
[--C-:B------:R-:W-:Y:S01]  /*4330*/  FFMA.FTZ R4, R90, UR31, -R95.reuse ;  /* 0x0000001f5a047c23 */ /* 0x100fe2000801085f */
[----:B------:R-:W-:-:S02]  /*4340*/  FFMA.FTZ R35, R18, UR31, -R95 ;  /* 0x0000001f12237c23 */ /* 0x000fc4000801085f */
[----:B------:R1:W-:Y:S03]  /*4350*/  MUFU.EX2 R87, R5 ;  /* 0x0000000500577308 */ /* 0x0003e60000000800 */
[----:B------:R-:W-:Y:S01]  /*4360*/  HMMA.16816.F32.BF16 R80, R80, R6, RZ ;  /* 0x000000065050723c */ /* 0x000fe200000418ff */
[----:B------:R-:W-:Y:S01]  /*4370*/  FFMA.FTZ R6, R34, UR31, -R95 ;  /* 0x0000001f22067c23 */ /* 0x000fe2000801085f */
[C---:B------:R-:W-:Y:S01]  /*4380*/  PRMT R7, R10.reuse, 0x7632, R7 ;  /* 0x000076320a077816 */ /* 0x040fe20000000007 */
[----:B------:R-:W-:Y:S01]  /*4390*/  FFMA.FTZ R34, R19, UR31, -R95 ;  /* 0x0000001f13227c23 */ /* 0x000fe2000801085f */
[----:B------:R-:W-:Y:S01]  /*43a0*/  LOP3.LUT R19, R10, 0xff, RZ, 0xc0, !PT ;  /* 0x000000ff0a137812 */ /* 0x000fe200078ec0ff */
[----:B------:R-:W2:Y:S01]  /*43b0*/  MUFU.EX2 R90, R6 ;  /* 0x00000006005a7308 */ /* 0x000ea20000000800 */
[----:B------:R-:W-:Y:S02]  /*43c0*/  SHF.R.U32.HI R10, RZ, 0x18, R10 ;  /* 0x00000018ff0a7819 */ /* 0x000fe4000001160a */
[----:B------:R-:W-:-:S02]  /*43d0*/  LOP3.LUT R7, R7, 0xff, RZ, 0xc0, !PT ;  /* 0x000000ff07077812 */ /* 0x000fc400078ec0ff */
[----:B------:R-:W-:-:S03]  /*43e0*/  PRMT R19, R19, 0x5410, R16 ;  /* 0x0000541013137816 */ /* 0x000fc60000000010 */
[----:B------:R-:W3:Y:S01]  /*43f0*/  MUFU.EX2 R33, R4 ;  /* 0x0000000400217308 */ /* 0x000ee20000000800 */
[----:B-1----:R-:W-:Y:S02]  /*4400*/  PRMT R5, R7, 0x5410, R10 ;  /* 0x0000541007057816 */ /* 0x002fe4000000000a */
[----:B------:R-:W-:Y:S02]  /*4410*/  LOP3.LUT R7, R8, 0xff00ff, RZ, 0xc0, !PT ;  /* 0x00ff00ff08077812 */ /* 0x000fe400078ec0ff */
[----:B------:R-:W-:Y:S02]  /*4420*/  F2FP.BF16.F32.PACK_AB R10, R31, R32 ;  /* 0x000000201f0a723e */ /* 0x000fe400000010ff */
[--C-:B------:R-:W-:Y:S01]  /*4430*/  HSET2.LE.AND R8, R97, R124.reuse, PT ;  /* 0x0000007c61087233 */ /* 0x100fe20003803000 */
[----:B------:R-:W-:Y:S01]  /*4440*/  MUFU.EX2 R35, R35 ;  /* 0x0000002300237308 */ /* 0x000fe20000000800 */
[----:B------:R-:W-:Y:S02]  /*4450*/  HSET2.LE.AND R7, R7, R124, PT ;  /* 0x0000007c07077233 */ /* 0x000fe40003803000 */
[----:B--2---:R-:W-:-:S02]  /*4460*/  F2FP.BF16.F32.PACK_AB R6, R87, R90 ;  /* 0x0000005a5706723e */ /* 0x004fc400000010ff */
[----:B------:R-:W-:Y:S02]  /*4470*/  LOP3.LUT R10, R10, R9, RZ, 0xc0, !PT ;  /* 0x000000090a0a7212 */ /* 0x000fe400078ec0ff */
[----:B------:R-:W-:Y:S01]  /*4480*/  LOP3.LUT R11, R6, R7, RZ, 0xc0, !PT ;  /* 0x00000007060b7212 */ /* 0x000fe200078ec0ff */
[----:B------:R-:W1:Y:S01]  /*4490*/  MUFU.EX2 R34, R34 ;  /* 0x0000002200227308 */ /* 0x000e620000000800 */
[----:B------:R-:W-:Y:S02]  /*44a0*/  HSET2.LE.AND R6, R99, R124, PT ;  /* 0x0000007c63067233 */ /* 0x000fe40003803000 */
[----:B------:R-:W-:Y:S02]  /*44b0*/  LOP3.LUT R7, R98, 0xff00ff, RZ, 0xc0, !PT ;  /* 0x00ff00ff62077812 */ /* 0x000fe400078ec0ff */
[----:B------:R-:W-:Y:S02]  /*44c0*/  F2FP.BF16.F32.PACK_AB R9, R135, R28 ;  /* 0x0000001c8709723e */ /* 0x000fe400000010ff */
[----:B---3--:R-:W-:-:S02]  /*44d0*/  F2FP.BF16.F32.PACK_AB R4, R134, R33 ;  /* 0x000000218604723e */ /* 0x008fc400000010ff */
[----:B------:R-:W-:Y:S02]  /*44e0*/  LOP3.LUT R6, R9, R6, RZ, 0xc0, !PT ;  /* 0x0000000609067212 */ /* 0x000fe400078ec0ff */
[--C-:B------:R-:W-:Y:S02]  /*44f0*/  HSET2.LE.AND R7, R7, R124.reuse, PT ;  /* 0x0000007c07077233 */ /* 0x100fe40003803000 */
[----:B------:R-:W-:Y:S02]  /*4500*/  F2FP.BF16.F32.PACK_AB R9, R85, R88 ;  /* 0x000000585509723e */ /* 0x000fe400000010ff */
[----:B------:R-:W-:Y:S02]  /*4510*/  HSET2.LE.AND R5, R5, R124, PT ;  /* 0x0000007c05057233 */ /* 0x000fe40003803000 */
[----:B------:R-:W-:Y:S02]  /*4520*/  LOP3.LUT R8, R9, R8, RZ, 0xc0, !PT ;  /* 0x0000000809087212 */ /* 0x000fe400078ec0ff */
[----:B------:R-:W-:-:S02]  /*4530*/  LOP3.LUT R7, R4, R7, RZ, 0xc0, !PT ;  /* 0x0000000704077212 */ /* 0x000fc400078ec0ff */
[--C-:B------:R-:W-:Y:S02]  /*4540*/  HSET2.LE.AND R9, R101, R124.reuse, PT ;  /* 0x0000007c65097233 */ /* 0x100fe40003803000 */
[----:B------:R-:W-:Y:S02]  /*4550*/  F2FP.BF16.F32.PACK_AB R4, R89, R92 ;  /* 0x0000005c5904723e */ /* 0x000fe400000010ff */
[----:B-1----:R-:W-:Y:S02]  /*4560*/  F2FP.BF16.F32.PACK_AB R16, R34, R35 ;  /* 0x000000232210723e */ /* 0x002fe400000010ff */
[----:B------:R-:W-:Y:S02]  /*4570*/  LOP3.LUT R9, R4, R9, RZ, 0xc0, !PT ;  /* 0x0000000904097212 */ /* 0x000fe400078ec0ff */
[----:B------:R-:W-:Y:S02]  /*4580*/  HSET2.LE.AND R4, R19, R124, PT ;  /* 0x0000007c13047233 */ /* 0x000fe40003803000 */
[----:B------:R-:W-:-:S03]  /*4590*/  LOP3.LUT R5, R16, R5, RZ, 0xc0, !PT ;  /* 0x0000000510057212 */ /* 0x000fc600078ec0ff */
[----:B------:R-:W-:Y:S02]  /*45a0*/  LOP3.LUT R4, R17, R4, RZ, 0xc0, !PT ;  /* 0x0000000411047212 */ /* 0x000fe400078ec0ff */
[----:B------:R-:W1:Y:S02]  /*45b0*/  LDSM.16.MT88.4 R16, [R86+0x8400] ;  /* 0x008400005610783b */ /* 0x000e640000004200 */
[C---:B-1----:R-:W-:Y:S08]  /*45c0*/  HMMA.16816.F32.BF16 R76, R12.reuse, R16, R76 ;  /* 0x000000100c4c723c */ /* 0x042ff0000004184c */
[----:B------:R-:W-:Y:S01]  /*45d0*/  HMMA.16816.F32.BF16 R80, R12, R18, R80 ;  /* 0x000000120c50723c */ /* 0x000fe20000041850 */
[----:B------:R-:W1:Y:S04]  /*45e0*/  LDSM.16.MT88.4 R12, [R109+0x6800] ;  /* 0x006800006d0c783b */ /* 0x000e680000004200 */
[----:B------:R-:W2:Y:S03]  /*45f0*/  LDSM.16.MT88.4 R16, [R86+0x6800] ;  /* 0x006800005610783b */ /* 0x000ea60000004200 */
        /* <DEDUP_REMOVED lines=13> */
[----:B------:R-:W-:Y:S01]  /*46d0*/  HMMA.16816.F32.BF16 R72, R8, R14, R72 ;  /* 0x0000000e0848723c */ /* 0x000fe20000041848 */
[----:B------:R-:W1:Y:S07]  /*46e0*/  LDSM.16.MT88.4 R12, [R86+0x8800] ;  /* 0x00880000560c783b */ /* 0x000e6e0000004200 */
[C---:B--2---:R-:W-:Y:S08]  /*46f0*/  HMMA.16816.F32.BF16 R36, R4.reuse, R16, R36 ;  /* 0x000000100424723c */ /* 0x044ff00000041824 */
[----:B------:R-:W-:Y:S01]  /*4700*/  HMMA.16816.F32.BF16 R40, R4, R18, R40 ;  /* 0x000000120428723c */ /* 0x000fe20000041828 */
[----:B------:R-:W2:Y:S07]  /*4710*/  LDSM.16.MT88.4 R16, [R86+0x7c00] ;  /* 0x007c00005610783b */ /* 0x000eae0000004200 */
[C---:B-1----:R-:W-:Y:S08]  /*4720*/  HMMA.16816.F32.BF16 R76, R8.reuse, R12, R76 ;  /* 0x0000000c084c723c */ /* 0x042ff0000004184c */
[----:B------:R-:W-:Y:S01]  /*4730*/  HMMA.16816.F32.BF16 R80, R8, R14, R80 ;  /* 0x0000000e0850723c */ /* 0x000fe20000041850 */
[----:B------:R-:W1:Y:S04]  /*4740*/  LDSM.16.MT88.4 R12, [R86+0x6c00] ;  /* 0x006c0000560c783b */ /* 0x000e680000004200 */
[----:B------:R-:W3:Y:S03]  /*4750*/  LDSM.16.MT88.4 R8, [R109+0x7c00] ;  /* 0x007c00006d08783b */ /* 0x000ee60000004200 */
[----:B--2---:R-:W-:Y:S01]  /*4760*/  HMMA.16816.F32.BF16 R60, R4, R16, R60 ;  /* 0x00000010043c723c */ /* 0x004fe2000004183c */
[----:B------:R-:W-:Y:S01]  /*4770*/  FADD.FTZ R17, R25, R94 ;  /* 0x0000005e19117221 */ /* 0x000fe20000010000 */
[----:B------:R-:W-:-:S03]  /*4780*/  FADD.FTZ R16, R26, R91 ;  /* 0x0000005b1a107221 */ /* 0x000fc60000010000 */
[----:B------:R-:W-:Y:S01]  /*4790*/  FADD.FTZ R17, R24, R17 ;  /* 0x0000001118117221 */ /* 0x000fe20000010000 */
[----:B------:R-:W-:Y:S02]  /*47a0*/  FADD.FTZ R16, R27, R16 ;  /* 0x000000101b107221 */ /* 0x000fe40000010000 */
[----:B------:R-:W-:Y:S01]  /*47b0*/  HMMA.16816.F32.BF16 R64, R4, R18, R64 ;  /* 0x000000120440723c */ /* 0x000fe20000041840 */
[----:B------:R-:W-:-:S04]  /*47c0*/  FADD.FTZ R20, R20, R17 ;  /* 0x0000001114147221 */ /* 0x000fc80000010000 */
[----:B------:R-:W-:-:S04]  /*47d0*/  FADD.FTZ R21, R21, R20 ;  /* 0x0000001415157221 */ /* 0x000fc80000010000 */
[----:B------:R-:W-:-:S04]  /*47e0*/  FADD.FTZ R88, R88, R21 ;  /* 0x0000001558587221 */ /* 0x000fc80000010000 */
[----:B------:R-:W-:-:S04]  /*47f0*/  FADD.FTZ R85, R85, R88 ;  /* 0x0000005855557221 */ /* 0x000fc80000010000 */
[----:B------:R-:W-:-:S04]  /*4800*/  FADD.FTZ R32, R32, R85 ;  /* 0x0000005520207221 */ /* 0x000fc80000010000 */
[----:B------:R-:W-:Y:S01]  /*4810*/  FADD.FTZ R31, R31, R32 ;  /* 0x000000201f1f7221 */ /* 0x000fe20000010000 */
[----:B-1----:R-:W-:Y:S03]  /*4820*/  HMMA.16816.F32.BF16 R44, R4, R12, R44 ;  /* 0x0000000c042c723c */ /* 0x002fe6000004182c */
[----:B------:R-:W-:-:S04]  /*4830*/  FADD.FTZ R30, R30, R31 ;  /* 0x0000001f1e1e7221 */ /* 0x000fc80000010000 */
[----:B------:R-:W-:Y:S01]  /*4840*/  FADD.FTZ R29, R29, R30 ;  /* 0x0000001e1d1d7221 */ /* 0x000fe20000010000 */
[----:B------:R-:W-:Y:S01]  /*4850*/  HMMA.16816.F32.BF16 R48, R4, R14, R48 ;  /* 0x0000000e0430723c */ /* 0x000fe20000041830 */
[----:B------:R-:W1:Y:S02]  /*4860*/  LDSM.16.MT88.4 R12, [R109+0x8c00] ;  /* 0x008c00006d0c783b */ /* 0x000e640000004200 */
[----:B------:R-:W-:-:S04]  /*4870*/  FADD.FTZ R28, R28, R29 ;  /* 0x0000001d1c1c7221 */ /* 0x000fc80000010000 */
[----:B------:R-:W-:Y:S01]  /*4880*/  FADD.FTZ R135, R135, R28 ;  /* 0x0000001c87877221 */ /* 0x000fe20000010000 */
[C---:B---3--:R-:W-:Y:S08]  /*4890*/  HMMA.16816.F32.BF16 R52, R4.reuse, R8, R52 ;  /* 0x000000080434723c */ /* 0x048ff00000041834 */
        /* <DEDUP_REMOVED lines=12> */
[----:B------:R-:W-:-:S04]  /*4960*/  FADD.FTZ R35, R35, R8 ;  /* 0x0000000823237221 */ /* 0x000fc80000010000 */
[----:B------:R-:W-:-:S04]  /*4970*/  FADD.FTZ R34, R34, R35 ;  /* 0x0000002322227221 */ /* 0x000fc80000010000 */
[----:B------:R-:W-:-:S04]  /*4980*/  FADD.FTZ R33, R33, R34 ;  /* 0x0000002221217221 */ /* 0x000fc80000010000 */
[----:B------:R-:W-:Y:S01]  /*4990*/  FADD.FTZ R134, R134, R33 ;  /* 0x0000002186867221 */ /* 0x000fe20000010000 */
[----:B------:R-:W-:Y:S06]  /*49a0*/  @!P0 BRA `(.L_x_917) ;  /* 0x0000002800b48947 */ /* 0x000fec0003800000 */
[----:B------:R-:W1:Y:S01]  /*49b0*/  LDCU UR4, c[0x0][0x440] ;  /* 0x00008800ff0477ac */ /* 0x000e620008000800 */
[----:B------:R-:W-:Y:S01]  /*49c0*/  VIADD R4, R3, 0xfffffffe ;  /* 0xfffffffe03047836 */ /* 0x000fe20000000000 */
[----:B------:R-:W-:-:S04]  /*49d0*/  DEPBAR.LE SB0, 0x0 ;  /* 0x000080000000791a */ /* 0x000fc80000000000 */
[C---:B------:R-:W-:Y:S02]  /*49e0*/  IMAD R5, R4.reuse, UR6, RZ ;  /* 0x0000000604057c24 */ /* 0x040fe4000f8e02ff */
[----:B------:R-:W-:-:S04]  /*49f0*/  IMAD.WIDE.U32 R6, R4, UR7, RZ ;  /* 0x0000000704067c25 */ /* 0x000fc8000f8e00ff */
[----:B------:R-:W-:Y:S01]  /*4a00*/  IMAD.IADD R5, R7, 0x1, R5 ;  /* 0x0000000107057824 */ /* 0x000fe200078e0205 */
[----:B------:R-:W-:Y:S01]  /*4a10*/  BAR.SYNC.DEFER_BLOCKING 0x0 ;  /* 0x0000000000007b1d */ /* 0x000fe20000010000 */
[C---:B------:R-:W-:Y:S02]  /*4a20*/  IADD3 R4, P1, PT, R6.reuse, UR26, RZ ;  /* 0x0000001a06047c10 */ /* 0x040fe4000ff3e0ff */
[----:B------:R-:W-:Y:S02]  /*4a30*/  LEA R8, P0, R6, R117, 0x1 ;  /* 0x0000007506087211 */ /* 0x000fe400078008ff */
[----:B-1----:R-:W-:Y:S02]  /*4a40*/  ISETP.GE.AND P2, PT, R115, UR4, PT ;  /* 0x0000000473007c0c */ /* 0x002fe4000bf46270 */
[----:B------:R-:W-:Y:S02]  /*4a50*/  IADD3.X R7, PT, PT, R5, UR9, RZ, P1, !PT ;  /* 0x0000000905077c10 */ /* 0x000fe40008ffe4ff */
[----:B------:R-:W-:-:S02]  /*4a60*/  ISETP.GE.AND P1, PT, R114, UR4, PT ;  /* 0x0000000472007c0c */ /* 0x000fc4000bf26270 */
[-C--:B------:R-:W-:Y:S02]  /*4a70*/  LEA.HI.X R9, R6, R116.reuse, R5, 0x1, P0 ;  /* 0x0000007406097211 */ /* 0x080fe400000f0c05 */
[----:B------:R-:W-:Y:S02]  /*4a80*/  ISETP.GE.AND P0, PT, R113, UR4, PT ;  /* 0x0000000471007c0c */ /* 0x000fe4000bf06270 */
[C---:B------:R-:W-:Y:S02]  /*4a90*/  LEA R28, P3, R4.reuse, R117, 0x1 ;  /* 0x00000075041c7211 */ /* 0x040fe400078608ff */
[----:B------:R-:W-:Y:S02]  /*4aa0*/  P2R R87, PR, RZ, 0x2 ;  /* 0x00000002ff577803 */ /* 0x000fe40000000000 */
[----:B------:R-:W-:Y:S02]  /*4ab0*/  LEA.HI.X R29, R4, R116, R7, 0x1, P3 ;  /* 0x00000074041d7211 */ /* 0x000fe400018f0c07 */
[----:B------:R-:W-:Y:S01]  /*4ac0*/  P2R R85, PR, RZ, 0x4 ;  /* 0x00000004ff557803 */ /* 0x000fe20000000000 */
        /* <DEDUP_REMOVED lines=33> */
[----:B-1----:R-:W-:Y:S04]  /*4ce0*/  LDSM.16.M88.4 R8, [R108+0x3000] ;  /* 0x003000006c08783b */ /* 0x002fe80000000200 */
[----:B------:R-:W1:Y:S04]  /*4cf0*/  LDSM.16.M88.4 R24, [R111+0x3400] ;  /* 0x003400006f18783b */ /* 0x000e680000000200 */
[----:B------:R-:W4:Y:S04]  /*4d00*/  LDSM.16.M88.4 R4, [R108+0x3400] ;  /* 0x003400006c04783b */ /* 0x000f280000000200 */
[----:B--2---:R-:W-:Y:S04]  /*4d10*/  LDSM.16.M88.4 R28, [R111+0x3800] ;  /* 0x003800006f1c783b */ /* 0x004fe80000000200 */
[----:B------:R-:W2:Y:S04]  /*4d20*/  LDSM.16.M88.4 R92, [R111+0x3c00] ;  /* 0x003c00006f5c783b */ /* 0x000ea80000000200 */
[----:B------:R-:W5:Y:S04]  /*4d30*/  LDSM.16.M88.4 R96, [R108+0x3800] ;  /* 0x003800006c60783b */ /* 0x000f680000000200 */
[----:B------:R-:W0:Y:S01]  /*4d40*/  LDGDEPBAR ;  /* 0x00000000000079af */ /* 0x000e220000000000 */
[C---:B---3--:R-:W-:Y:S08]  /*4d50*/  HMMA.16816.F32.BF16 R20, R88.reuse, R16, RZ ;  /* 0x000000105814723c */ /* 0x048ff000000418ff */
[C---:B------:R-:W-:Y:S08]  /*4d60*/  HMMA.16816.F32.BF16 R16, R88.reuse, R18, RZ ;  /* 0x000000125810723c */ /* 0x040ff000000418ff */
[----:B-1----:R-:W-:Y:S08]  /*4d70*/  HMMA.16816.F32.BF16 R12, R88, R24, RZ ;  /* 0x00000018580c723c */ /* 0x002ff000000418ff */
[C---:B------:R-:W-:Y:S08]  /*4d80*/  HMMA.16816.F32.BF16 R20, R32.reuse, R8, R20 ;  /* 0x000000082014723c */ /* 0x040ff00000041814 */
[----:B------:R-:W-:Y:S08]  /*4d90*/  HMMA.16816.F32.BF16 R16, R32, R10, R16 ;  /* 0x0000000a2010723c */ /* 0x000ff00000041810 */
[----:B------:R-:W-:Y:S08]  /*4da0*/  HMMA.16816.F32.BF16 R8, R88, R26, RZ ;  /* 0x0000001a5808723c */ /* 0x000ff000000418ff */
[----:B----4-:R-:W-:Y:S08]  /*4db0*/  HMMA.16816.F32.BF16 R12, R32, R4, R12 ;  /* 0x00000004200c723c */ /* 0x010ff0000004180c */
[----:B--2---:R-:W-:Y:S08]  /*4dc0*/  HMMA.16816.F32.BF16 R24, R88, R92, RZ ;  /* 0x0000005c5818723c */ /* 0x004ff000000418ff */
[----:B------:R-:W-:Y:S08]  /*4dd0*/  HMMA.16816.F32.BF16 R8, R32, R6, R8 ;  /* 0x000000062008723c */ /* 0x000ff00000041808 */
[C---:B------:R-:W-:Y:S08]  /*4de0*/  HMMA.16816.F32.BF16 R4, R88.reuse, R28, RZ ;  /* 0x0000001c5804723c */ /* 0x040ff000000418ff */
[C---:B------:R-:W-:Y:S08]  /*4df0*/  HMMA.16816.F32.BF16 R28, R88.reuse, R30, RZ ;  /* 0x0000001e581c723c */ /* 0x040ff000000418ff */
[----:B------:R-:W-:Y:S01]  /*4e00*/  HMMA.16816.F32.BF16 R88, R88, R94, RZ ;  /* 0x0000005e5858723c */ /* 0x000fe200000418ff */
[----:B------:R-:W1:Y:S07]  /*4e10*/  LDSM.16.M88.4 R92, [R108+0x3c00] ;  /* 0x003c00006c5c783b */ /* 0x000e6e0000000200 */
[----:B-----5:R-:W-:Y:S01]  /*4e20*/  HMMA.16816.F32.BF16 R4, R32, R96, R4 ;  /* 0x000000602004723c */ /* 0x020fe20000041804 */
[----:B------:R-:W-:-:S07]  /*4e30*/  VIADD R96, R3, 0xffffffff ;  /* 0xffffffff03607836 */ /* 0x000fce0000000000 */
[C---:B------:R-:W-:Y:S08]  /*4e40*/  HMMA.16816.F32.BF16 R28, R32.reuse, R98, R28 ;  /* 0x00000062201c723c */ /* 0x040ff0000004181c */
[C---:B-1----:R-:W-:Y:S08]  /*4e50*/  HMMA.16816.F32.BF16 R24, R32.reuse, R92, R24 ;  /* 0x0000005c2018723c */ /* 0x042ff00000041818 */
[----:B------:R-:W-:Y:S01]  /*4e60*/  HMMA.16816.F32.BF16 R88, R32, R94, R88 ;  /* 0x0000005e2058723c */ /* 0x000fe20000041858 */
[----:B------:R-:W-:Y:S04]  /*4e70*/  LDSM.16.M88.4 R92, [R112+0x1000] ;  /* 0x00100000705c783b */ /* 0x000fe80000000200 */
[----:B------:R-:W1:Y:S03]  /*4e80*/  LDSM.16.M88.4 R32, [R111+0x4000] ;  /* 0x004000006f20783b */ /* 0x000e660000000200 */
        /* <DEDUP_REMOVED lines=45> */
[C---:B-1----:R-:W-:Y:S01]  /*5160*/  HMMA.16816.F32.BF16 R4, R92.reuse, R32, R4 ;  /* 0x000000205c04723c */ /* 0x042fe20000041804 */
[----:B------:R-:W1:Y:S07]  /*5170*/  S2R R32, SR_TID.X ;  /* 0x0000000000207919 */ /* 0x000e6e0000002100 */
[----:B------:R-:W-:Y:S01]  /*5180*/  HMMA.16816.F32.BF16 R28, R92, R34, R28 ;  /* 0x000000225c1c723c */ /* 0x000fe2000004181c */
[----:B-1----:R-:W-:-:S05]  /*5190*/  IMAD.SHL.U32 R32, R32, 0x2, RZ ;  /* 0x0000000220207824 */ /* 0x002fca00078e00ff */
[----:B------:R-:W-:-:S05]  /*51a0*/  LOP3.LUT R33, R32, 0x6, RZ, 0xc0, !PT ;  /* 0x0000000620217812 */ /* 0x000fca00078ec0ff */
[----:B------:R-:W-:-:S04]  /*51b0*/  IMAD R33, R96, 0x40, R33 ;  /* 0x0000004060217824 */ /* 0x000fc800078e0221 */
[----:B------:R-:W-:-:S05]  /*51c0*/  VIADD R35, R33, 0xffffffc0 ;  /* 0xffffffc021237836 */ /* 0x000fca0000000000 */
[C---:B------:R-:W-:Y:S02]  /*51d0*/  ISETP.GE.AND P6, PT, R35.reuse, R100, PT ;  /* 0x000000642300720c */ /* 0x040fe40003fc6270 */
[----:B------:R-:W-:Y:S01]  /*51e0*/  ISETP.GE.AND P4, PT, R35, R84, PT ;  /* 0x000000542300720c */ /* 0x000fe20003f86270 */
[----:B------:R-:W-:Y:S01]  /*51f0*/  VIADD R35, R33, 0xffffffc1 ;  /* 0xffffffc121237836 */ /* 0x000fe20000000000 */
[----:B------:R-:W-:Y:S02]  /*5200*/  FSEL R32, R20, -INF , !P6 ;  /* 0xff80000014207808 */ /* 0x000fe40007000000 */
[----:B------:R-:W-:Y:S02]  /*5210*/  FSEL R22, R22, -INF , !P4 ;  /* 0xff80000016167808 */ /* 0x000fe40006000000 */
[C---:B------:R-:W-:Y:S02]  /*5220*/  ISETP.GE.AND P5, PT, R35.reuse, R100, PT ;  /* 0x000000642300720c */ /* 0x040fe40003fa6270 */
[----:B------:R-:W-:Y:S01]  /*5230*/  ISETP.GE.AND P3, PT, R35, R84, PT ;  /* 0x000000542300720c */ /* 0x000fe20003f66270 */
[----:B------:R-:W-:Y:S01]  /*5240*/  VIADD R35, R33, 0xffffffc8 ;  /* 0xffffffc821237836 */ /* 0x000fe20000000000 */
[----:B------:R-:W-:Y:S01]  /*5250*/  FSEL R34, R21, -INF , !P5 ;  /* 0xff80000015227808 */ /* 0x000fe20006800000 */
[----:B------:R-:W-:Y:S01]  /*5260*/  VIADD R21, R33, 0xffffffd0 ;  /* 0xffffffd021157836 */ /* 0x000fe20000000000 */
[----:B------:R-:W-:-:S02]  /*5270*/  FSEL R20, R23, -INF , !P3 ;  /* 0xff80000017147808 */ /* 0x000fc40005800000 */
        /* <DEDUP_REMOVED lines=8> */
[----:B------:R-:W-:-:S02]  /*5300*/  ISETP.GE.AND P5, PT, R35, R100, PT ;  /* 0x000000642300720c */ /* 0x000fc40003fa6270 */
[----:B------:R-:W-:Y:S02]  /*5310*/  FSEL R138, R12, -INF , !P6 ;  /* 0xff8000000c8a7808 */ /* 0x000fe40007000000 */
[----:B------:R-:W-:Y:S01]  /*5320*/  FSEL R154, R17, -INF , !P5 ;  /* 0xff800000119a7808 */ /* 0x000fe20006800000 */
[----:B------:R-:W-:Y:S01]  /*5330*/  VIADD R17, R33, 0xffffffd8 ;  /* 0xffffffd821117836 */ /* 0x000fe20000000000 */
[-C--:B------:R-:W-:Y:S02]  /*5340*/  ISETP.GE.AND P5, PT, R21, R100.reuse, PT ;  /* 0x000000641500720c */ /* 0x080fe40003fa6270 */
[----:B------:R-:W-:Y:S02]  /*5350*/  FSEL R140, R14, -INF , !P4 ;  /* 0xff8000000e8c7808 */ /* 0x000fe40006000000 */
[----:B------:R-:W-:Y:S01]  /*5360*/  FSEL R142, R13, -INF , !P5 ;  /* 0xff8000000d8e7808 */ /* 0x000fe20006800000 */
[----:B------:R-:W-:Y:S01]  /*5370*/  VIADD R13, R33, 0xffffffe0 ;  /* 0xffffffe0210d7836 */ /* 0x000fe20000000000 */
[----:B------:R-:W-:-:S02]  /*5380*/  ISETP.GE.AND P6, PT, R17, R100, PT ;  /* 0x000000641100720c */ /* 0x000fc40003fc6270 */
[-C--:B------:R-:W-:Y:S01]  /*5390*/  ISETP.GE.AND P4, PT, R17, R84.reuse, PT ;  /* 0x000000541100720c */ /* 0x080fe20003f86270 */
[----:B------:R-:W-:Y:S01]  /*53a0*/  VIADD R17, R33, 0xffffffd9 ;  /* 0xffffffd921117836 */ /* 0x000fe20000000000 */
[----:B------:R-:W-:Y:S02]  /*53b0*/  ISETP.GE.AND P3, PT, R35, R84, PT ;  /* 0x000000542300720c */ /* 0x000fe40003f66270 */
[----:B------:R-:W-:Y:S02]  /*53c0*/  FSEL R146, R8, -INF , !P6 ;  /* 0xff80000008927808 */ /* 0x000fe40007000000 */
[----:B------:R-:W-:Y:S02]  /*53d0*/  FSEL R148, R10, -INF , !P4 ;  /* 0xff8000000a947808 */ /* 0x000fe40006000000 */
[C---:B------:R-:W-:Y:S02]  /*53e0*/  ISETP.GE.AND P6, PT, R13.reuse, R100, PT ;  /* 0x000000640d00720c */ /* 0x040fe40003fc6270 */
[----:B------:R-:W-:Y:S01]  /*53f0*/  ISETP.GE.AND P4, PT, R13, R84, PT ;  /* 0x000000540d00720c */ /* 0x000fe20003f86270 */
[----:B------:R-:W-:Y:S01]  /*5400*/  VIADD R13, R33, 0xffffffe1 ;  /* 0xffffffe1210d7836 */ /* 0x000fe20000000000 */
[----:B------:R-:W-:-:S02]  /*5410*/  FSEL R16, R19, -INF , !P3 ;  /* 0xff80000013107808 */ /* 0x000fc40005800000 */
[----:B------:R-:W-:Y:S02]  /*5420*/  ISETP.GE.AND P5, PT, R17, R100, PT ;  /* 0x000000641100720c */ /* 0x000fe40003fa6270 */
[----:B------:R-:W-:Y:S02]  /*5430*/  ISETP.GE.AND P3, PT, R21, R84, PT ;  /* 0x000000541500720c */ /* 0x000fe40003f66270 */
[----:B------:R-:W-:Y:S01]  /*5440*/  FSEL R150, R9, -INF , !P5 ;  /* 0xff80000009967808 */ /* 0x000fe20006800000 */
[----:B------:R-:W-:Y:S01]  /*5450*/  VIADD R9, R33, 0xffffffe8 ;  /* 0xffffffe821097836 */ /* 0x000fe20000000000 */
[----:B------:R-:W-:Y:S02]  /*5460*/  FSEL R144, R15, -INF , !P3 ;  /* 0xff8000000f907808 */ /* 0x000fe40005800000 */
[----:B------:R-:W-:Y:S02]  /*5470*/  ISETP.GE.AND P5, PT, R13, R100, PT ;  /* 0x000000640d00720c */ /* 0x000fe40003fa6270 */
[----:B------:R-:W-:-:S02]  /*5480*/  ISETP.GE.AND P3, PT, R17, R84, PT ;  /* 0x000000541100720c */ /* 0x000fc40003f66270 */
[----:B------:R-:W-:Y:S02]  /*5490*/  FSEL R97, R4, -INF , !P6 ;  /* 0xff80000004617808 */ /* 0x000fe40007000000 */
[----:B------:R-:W-:Y:S02]  /*54a0*/  FSEL R98, R6, -INF , !P4 ;  /* 0xff80000006627808 */ /* 0x000fe40006000000 */
[----:B------:R-:W-:Y:S01]  /*54b0*/  FSEL R102, R5, -INF , !P5 ;  /* 0xff80000005667808 */ /* 0x000fe20006800000 */
[----:B------:R-:W-:Y:S01]  /*54c0*/  VIADD R5, R33, 0xfffffff0 ;  /* 0xfffffff021057836 */ /* 0x000fe20000000000 */
[----:B------:R-:W-:Y:S02]  /*54d0*/  FSEL R152, R11, -INF , !P3 ;  /* 0xff8000000b987808 */ /* 0x000fe40005800000 */
[C---:B------:R-:W-:Y:S02]  /*54e0*/  ISETP.GE.AND P6, PT, R9.reuse, R100, PT ;  /* 0x000000640900720c */ /* 0x040fe40003fc6270 */
[-C--:B------:R-:W-:Y:S01]  /*54f0*/  ISETP.GE.AND P4, PT, R9, R84.reuse, PT ;  /* 0x000000540900720c */ /* 0x080fe20003f86270 */
[----:B------:R-:W-:Y:S01]  /*5500*/  VIADD R9, R33, 0xffffffe9 ;  /* 0xffffffe921097836 */ /* 0x000fe20000000000 */
[----:B------:R-:W-:-:S02]  /*5510*/  ISETP.GE.AND P3, PT, R13, R84, PT ;  /* 0x000000540d00720c */ /* 0x000fc40003f66270 */
[----:B------:R-:W-:Y:S02]  /*5520*/  FSEL R103, R30, -INF , !P4 ;  /* 0xff8000001e677808 */ /* 0x000fe40006000000 */
[----:B------:R-:W-:Y:S02]  /*5530*/  FSEL R99, R7, -INF , !P3 ;  /* 0xff80000007637808 */ /* 0x000fe40005800000 */
[C---:B------:R-:W-:Y:S02]  /*5540*/  ISETP.GE.AND P1, PT, R5.reuse, R100, PT ;  /* 0x000000640500720c */ /* 0x040fe40003f26270 */
[-C--:B------:R-:W-:Y:S01]  /*5550*/  ISETP.GE.AND P4, PT, R5, R84.reuse, PT ;  /* 0x000000540500720c */ /* 0x080fe20003f86270 */
[----:B------:R-:W-:Y:S01]  /*5560*/  VIADD R5, R33, 0xfffffff1 ;  /* 0xfffffff121057836 */ /* 0x000fe20000000000 */
[C---:B------:R-:W-:Y:S02]  /*5570*/  ISETP.GE.AND P3, PT, R9.reuse, R84, PT ;  /* 0x000000540900720c */ /* 0x040fe40003f66270 */
[-C--:B------:R-:W-:Y:S01]  /*5580*/  ISETP.GE.AND P5, PT, R9, R100.reuse, PT ;  /* 0x000000640900720c */ /* 0x080fe20003fa6270 */
[----:B------:R-:W-:Y:S01]  /*5590*/  VIADD R9, R33, 0xfffffff8 ;  /* 0xfffffff821097836 */ /* 0x000fe20000000000 */
[----:B------:R-:W-:Y:S01]  /*55a0*/  FSEL R106, R31, -INF , !P3 ;  /* 0xff8000001f6a7808 */ /* 0x000fe20005800000 */
[----:B------:R-:W-:Y:S01]  /*55b0*/  VIADD R33, R33, 0xfffffff9 ;  /* 0xfffffff921217836 */ /* 0x000fe20000000000 */
[----:B------:R-:W-:-:S02]  /*55c0*/  ISETP.GE.AND P2, PT, R5, R100, PT ;  /* 0x000000640500720c */ /* 0x000fc40003f46270 */
[----:B------:R-:W-:Y:S02]  /*55d0*/  ISETP.GE.AND P3, PT, R5, R84, PT ;  /* 0x000000540500720c */ /* 0x000fe40003f66270 */
[----:B------:R-:W1:Y:S01]  /*55e0*/  LDSM.16.M88.4 R4, [R108+0x5c00] ;  /* 0x005c00006c04783b */ /* 0x000e620000000200 */
[----:B------:R-:W-:Y:S01]  /*55f0*/  FSEL R101, R28, -INF , !P6 ;  /* 0xff8000001c657808 */ /* 0x000fe20007000000 */
[----:B------:R-:W-:-:S04]  /*5600*/  DEPBAR.LE SB0, 0x0 ;  /* 0x000080000000791a */ /* 0x000fc80000000000 */
[----:B------:R-:W-:Y:S01]  /*5610*/  FSEL R104, R29, -INF , !P5 ;  /* 0xff8000001d687808 */ /* 0x000fe20006800000 */
[----:B------:R-:W-:Y:S01]  /*5620*/  BAR.SYNC.DEFER_BLOCKING 0x0 ;  /* 0x0000000000007b1d */ /* 0x000fe20000010000 */
[-C--:B------:R-:W-:Y:S02]  /*5630*/  ISETP.GE.AND P6, PT, R9, R100.reuse, PT ;  /* 0x000000640900720c */ /* 0x080fe40003fc6270 */
[----:B------:R-:W-:Y:S01]  /*5640*/  ISETP.GE.AND P5, PT, R33, R100, PT ;  /* 0x000000642100720c */ /* 0x000fe20003fa6270 */
[C---:B-1----:R-:W-:Y:S08]  /*5650*/  HMMA.16816.F32.BF16 R24, R92.reuse, R4, R24 ;  /* 0x000000045c18723c */ /* 0x042ff00000041818 */
[----:B------:R-:W-:Y:S11]  /*5660*/  HMMA.16816.F32.BF16 R88, R92, R6, R88 ;  /* 0x000000065c58723c */ /* 0x000ff60000041858 */
[----:B------:R-:W-:-:S02]  /*5670*/  FSEL R92, R26, -INF , !P4 ;  /* 0xff8000001a5c7808 */ /* 0x000fc40006000000 */
[----:B------:R-:W-:Y:S02]  /*5680*/  ISETP.GE.U32.AND P4, PT, R3, 0x3, PT ;  /* 0x000000030300780c */ /* 0x000fe40003f86070 */
[----:B------:R-:W-:Y:S02]  /*5690*/  FSEL R100, R24, -INF , !P1 ;  /* 0xff80000018647808 */ /* 0x000fe40004800000 */
[----:B------:R-:W-:Y:S02]  /*56a0*/  ISETP.NE.AND P1, PT, R87, RZ, PT ;  /* 0x000000ff5700720c */ /* 0x000fe40003f25270 */
[----:B------:R-:W-:Y:S02]  /*56b0*/  FSEL R88, R88, -INF , !P6 ;  /* 0xff80000058587808 */ /* 0x000fe40007000000 */
[----:B------:R-:W-:Y:S02]  /*56c0*/  FSEL R89, R89, -INF , !P5 ;  /* 0xff80000059597808 */ /* 0x000fe40006800000 */
[----:B------:R-:W-:-:S02]  /*56d0*/  ISETP.GE.AND P6, PT, R9, R84, PT ;  /* 0x000000540900720c */ /* 0x000fc40003fc6270 */
[----:B------:R-:W-:Y:S02]  /*56e0*/  ISETP.GE.AND P5, PT, R33, R84, PT ;  /* 0x000000542100720c */ /* 0x000fe40003fa6270 */
[----:B------:R-:W-:Y:S02]  /*56f0*/  FSEL R87, R25, -INF , !P2 ;  /* 0xff80000019577808 */ /* 0x000fe40005000000 */
[----:B------:R-:W-:Y:S02]  /*5700*/  ISETP.NE.AND P2, PT, R85, RZ, PT ;  /* 0x000000ff5500720c */ /* 0x000fe40003f45270 */
[----:B------:R-:W-:Y:S02]  /*5710*/  FSEL R93, R27, -INF , !P3 ;  /* 0xff8000001b5d7808 */ /* 0x000fe40005800000 */
[----:B------:R-:W-:Y:S02]  /*5720*/  FSEL R90, R90, -INF , !P6 ;  /* 0xff8000005a5a7808 */ /* 0x000fe40007000000 */
[----:B------:R-:W-:Y:S01]  /*5730*/  FSEL R91, R91, -INF , !P5 ;  /* 0xff8000005b5b7808 */ /* 0x000fe20006800000 */
[----:B------:R-:W-:Y:S06]  /*5740*/  @!P4 BRA `(.L_x_918) ;  /* 0x0000000000b4c947 */ /* 0x000fec0003800000 */
[----:B------:R-:W-:Y:S01]  /*5750*/  VIADD R4, R3, 0xfffffffd ;  /* 0xfffffffd03047836 */ /* 0x000fe20000000000 */
[----:B------:R-:W-:Y:S03]  /*5760*/  BSSY.RECONVERGENT B0, `(.L_x_919) ;  /* 0x000002a000007945 */ /* 0x000fe60003800200 */
[C---:B------:R-:W-:Y:S02]  /*5770*/  IMAD R5, R4.reuse, UR14, RZ ;  /* 0x0000000e04057c24 */ /* 0x040fe4000f8e02ff */
[----:B------:R-:W-:-:S04]  /*5780*/  IMAD.WIDE.U32 R8, R4, UR15, RZ ;  /* 0x0000000f04087c25 */ /* 0x000fc8000f8e00ff */
        /* <DEDUP_REMOVED lines=38> */
.L_x_920:
[----:B------:R2:W-:Y:S02]  /*59f0*/  STS.128 [R123+0x5800], RZ ;  /* 0x005800ff7b007388 */ /* 0x0005e40000000c00 */
.L_x_921:
[----:B------:R-:W-:Y:S05]  /*5a00*/  BSYNC.RECONVERGENT B0 ;  /* 0x0000000000007941 */ /* 0x000fea0003800200 */
.L_x_919:
[----:B------:R-:W0:Y:S02]  /*5a10*/  LDGDEPBAR ;  /* 0x00000000000079af */ /* 0x000e240000000000 */
.L_x_918:
[----:B------:R-:W-:Y:S01]  /*5a20*/  FMNMX3.FTZ R5, R0, R22, R20, !PT ;  /* 0x0000001600057276 */ /* 0x000fe20007810014 */
[----:B------:R-:W-:Y:S01]  /*5a30*/  UIADD3 UR29, UPT, UPT, UR24, -0x61c88647, URZ ;  /* 0x9e3779b9181d7890 */ /* 0x000fe2000fffe0ff */
[----:B-1-3--:R-:W-:Y:S01]  /*5a40*/  FMNMX3.FTZ R9, R2, R32, R34, !PT ;  /* 0x0000002002097276 */ /* 0x00afe20007810022 */
[----:B------:R-:W-:Y:S01]  /*5a50*/  UIADD3 UR28, UPT, UPT, UR24, 0x3c6ef372, URZ ;  /* 0x3c6ef372181c7890 */ /* 0x000fe2000fffe0ff */
[----:B------:R-:W-:Y:S01]  /*5a60*/  FMNMX3.FTZ R5, R5, R18, R16, !PT ;  /* 0x0000001205057276 */ /* 0x000fe20007810010 */
[----:B------:R-:W-:Y:S01]  /*5a70*/  UIADD3 UR27, UPT, UPT, UR25, 0x76cf5d0a, URZ ;  /* 0x76cf5d0a191b7890 */ /* 0x000fe2000fffe0ff */
[----:B------:R-:W-:Y:S01]  /*5a80*/  FMNMX3.FTZ R9, R9, R136, R154, !PT ;  /* 0x0000008809097276 */ /* 0x000fe2000781009a */
[----:B------:R-:W-:Y:S01]  /*5a90*/  UIADD3 UR4, UPT, UPT, UR24, -0x255992d5, URZ ;  /* 0xdaa66d2b18047890 */ /* 0x000fe2000fffe0ff */
[----:B------:R-:W-:Y:S01]  /*5aa0*/  FMNMX3.FTZ R5, R5, R140, R144, !PT ;  /* 0x0000008c05057276 */ /* 0x000fe20007810090 */
[----:B------:R-:W-:Y:S01]  /*5ab0*/  LDSM.16.MT88.4 R28, [R109+0x7000] ;  /* 0x007000006d1c783b */ /* 0x000fe20000004200 */
[----:B------:R-:W-:Y:S01]  /*5ac0*/  FMNMX3.FTZ R9, R9, R138, R142, !PT ;  /* 0x0000008a09097276 */ /* 0x000fe2000781008e */
[----:B------:R-:W-:Y:S01]  /*5ad0*/  IMAD.SHL.U32 R96, R96, 0x2, RZ ;  /* 0x0000000260607824 */ /* 0x000fe200078e00ff */
[----:B------:R-:W-:Y:S01]  /*5ae0*/  FMNMX3.FTZ R6, R5, R148, R152, !PT ;  /* 0x0000009405067276 */ /* 0x000fe20007810098 */
[----:B------:R-:W-:Y:S01]  /*5af0*/  VIADD R5, R3, 0xfffffffe ;  /* 0xfffffffe03057836 */ /* 0x000fe20000000000 */
[----:B------:R-:W-:-:S02]  /*5b00*/  FMNMX3.FTZ R9, R9, R146, R150, !PT ;  /* 0x0000009209097276 */ /* 0x000fc40007810096 */
[----:B------:R-:W-:Y:S01]  /*5b10*/  FMNMX3.FTZ R6, R6, R98, R99, !PT ;  /* 0x0000006206067276 */ /* 0x000fe20007810063 */
[----:B------:R-:W-:Y:S01]  /*5b20*/  IMAD.SHL.U32 R5, R5, 0x2, RZ ;  /* 0x0000000205057824 */ /* 0x000fe200078e00ff */
[----:B------:R-:W-:Y:S02]  /*5b30*/  FMNMX3.FTZ R9, R9, R97, R102, !PT ;  /* 0x0000006109097276 */ /* 0x000fe40007810066 */
[----:B------:R-:W-:Y:S02]  /*5b40*/  FMNMX3.FTZ R6, R6, R103, R106, !PT ;  /* 0x0000006706067276 */ /* 0x000fe4000781006a */
[----:B------:R-:W-:Y:S02]  /*5b50*/  FMNMX3.FTZ R9, R9, R101, R104, !PT ;  /* 0x0000006509097276 */ /* 0x000fe40007810068 */
[----:B------:R-:W-:Y:S02]  /*5b60*/  FMNMX3.FTZ R6, R6, R92, R93, !PT ;  /* 0x0000005c06067276 */ /* 0x000fe4000781005d */
[----:B------:R-:W-:-:S02]  /*5b70*/  FMNMX3.FTZ R9, R9, R100, R87, !PT ;  /* 0x0000006409097276 */ /* 0x000fc40007810057 */
[----:B------:R-:W-:Y:S02]  /*5b80*/  FMNMX3.FTZ R6, R6, R90, R91, !PT ;  /* 0x0000005a06067276 */ /* 0x000fe4000781005b */
[----:B------:R-:W-:Y:S02]  /*5b90*/  FMNMX3.FTZ R9, R9, R88, R89, !PT ;  /* 0x0000005809097276 */ /* 0x000fe40007810059 */
[----:B------:R-:W-:Y:S01]  /*5ba0*/  LOP3.LUT R5, R5, UR25, R131, 0x96, !PT ;  /* 0x0000001905057c12 */ /* 0x000fe2000f8e9683 */
[----:B------:R-:W1:Y:S04]  /*5bb0*/  SHFL.BFLY PT, R7, R6, 0x2, 0x1f ;  /* 0x0c401f0006077f89 */ /* 0x000e6800000e0000 */
[----:B------:R-:W3:Y:S01]  /*5bc0*/  SHFL.BFLY PT, R4, R9, 0x2, 0x1f ;  /* 0x0c401f0009047f89 */ /* 0x000ee200000e0000 */
[----:B-1----:R-:W-:-:S02]  /*5bd0*/  FMNMX.FTZ R7, R6, R7, !PT ;  /* 0x0000000706077209 */ /* 0x002fc40007810000 */
[----:B---3--:R-:W-:-:S03]  /*5be0*/  FMNMX.FTZ R4, R9, R4, !PT ;  /* 0x0000000409047209 */ /* 0x008fc60007810000 */
[----:B------:R-:W1:Y:S01]  /*5bf0*/  SHFL.BFLY PT, R84, R7, 0x1, 0x1f ;  /* 0x0c201f0007547f89 */ /* 0x000e6200000e0000 */
[----:B------:R-:W-:-:S03]  /*5c00*/  IMAD.WIDE.U32 R8, R5, -0x326172a9, RZ ;  /* 0xcd9e8d5705087825 */ /* 0x000fc600078e00ff */
[----:B------:R-:W3:Y:S02]  /*5c10*/  SHFL.BFLY PT, R85, R4, 0x1, 0x1f ;  /* 0x0c201f0004557f89 */ /* 0x000ee400000e0000 */
[----:B------:R-:W-:Y:S02]  /*5c20*/  LOP3.LUT R5, R132, UR29, R9, 0x96, !PT ;  /* 0x0000001d84057c12 */ /* 0x000fe4000f8e9609 */
[----:B------:R-:W-:-:S03]  /*5c30*/  LOP3.LUT R8, R8, UR28, R127, 0x96, !PT ;  /* 0x0000001c08087c12 */ /* 0x000fc6000f8e967f */
[----:B------:R-:W-:-:S04]  /*5c40*/  IMAD.WIDE.U32 R10, R5, -0x2daee0ad, RZ ;  /* 0xd2511f53050a7825 */ /* 0x000fc800078e00ff */
[----:B------:R-:W-:Y:S01]  /*5c50*/  IMAD.WIDE.U32 R8, R8, -0x2daee0ad, RZ ;  /* 0xd2511f5308087825 */ /* 0x000fe200078e00ff */
[----:B------:R-:W-:-:S04]  /*5c60*/  LOP3.LUT R156, R128, UR27, R11, 0x96, !PT ;  /* 0x0000001b809c7c12 */ /* 0x000fc8000f8e960b */
[----:B------:R-:W-:Y:S01]  /*5c70*/  LOP3.LUT R6, R10, UR23, R9, 0x96, !PT ;  /* 0x000000170a067c12 */ /* 0x000fe2000f8e9609 */
[----:B------:R-:W-:Y:S01]  /*5c80*/  IMAD.WIDE.U32 R156, R156, -0x326172a9, RZ ;  /* 0xcd9e8d579c9c7825 */ /* 0x000fe200078e00ff */
[----:B-1----:R-:W-:-:S03]  /*5c90*/  FMNMX.FTZ R84, R7, R84, !PT ;  /* 0x0000005407547209 */ /* 0x002fc60007810000 */
[----:B------:R-:W-:Y:S01]  /*5ca0*/  IMAD.WIDE.U32 R6, R6, -0x326172a9, RZ ;  /* 0xcd9e8d5706067825 */ /* 0x000fe200078e00ff */
[----:B------:R-:W-:Y:S02]  /*5cb0*/  LOP3.LUT R10, R126, UR4, R157, 0x96, !PT ;  /* 0x000000047e0a7c12 */ /* 0x000fe4000f8e969d */
[----:B---3--:R-:W-:Y:S01]  /*5cc0*/  FMNMX.FTZ R85, R4, R85, !PT ;  /* 0x0000005504557209 */ /* 0x008fe20007810000 */
[----:B------:R-:W-:Y:S01]  /*5cd0*/  FMUL.FTZ R105, R84, UR31 ;  /* 0x0000001f54697c20 */ /* 0x000fe20008410000 */
[----:B------:R-:W-:Y:S01]  /*5ce0*/  LOP3.LUT R156, R156, UR22, R7, 0x96, !PT ;  /* 0x000000169c9c7c12 */ /* 0x000fe2000f8e9607 */
[----:B------:R-:W-:Y:S01]  /*5cf0*/  IMAD.WIDE.U32 R10, R10, -0x2daee0ad, RZ ;  /* 0xd2511f530a0a7825 */ /* 0x000fe200078e00ff */
[----:B------:R-:W-:-:S03]  /*5d00*/  FSETP.NEU.FTZ.AND P1, PT, R85, -INF , PT ;  /* 0xff8000005500780b */ /* 0x000fc60003f3d000 */
[----:B------:R-:W-:Y:S01]  /*5d10*/  FMUL.FTZ R137, R85, UR31 ;  /* 0x0000001f55897c20 */ /* 0x000fe20008410000 */
[----:B------:R-:W-:Y:S01]  /*5d20*/  FSETP.NEU.FTZ.AND P0, PT, R84, -INF , PT ;  /* 0xff8000005400780b */ /* 0x000fe20003f1d000 */
        /* <DEDUP_REMOVED lines=9> */
[----:B------:R-:W-:-:S03]  /*5dc0*/  FSEL R9, R85, RZ, P1 ;  /* 0x000000ff55097208 */ /* 0x000fc60000800000 */
[----:B------:R-:W-:Y:S01]  /*5dd0*/  FADD.FTZ R4, R0, -R7 ;  /* 0x8000000700047221 */ /* 0x000fe20000010000 */
[----:B------:R-:W-:Y:S01]  /*5de0*/  FSEL R105, R105, RZ, P0 ;  /* 0x000000ff69697208 */ /* 0x000fe20000000000 */
[----:B------:R-:W-:Y:S01]  /*5df0*/  MUFU.EX2 R136, R136 ;  /* 0x0000008800887308 */ /* 0x000fe20000000800 */
[----:B------:R-:W-:Y:S02]  /*5e00*/  IMAD.MOV.U32 R0, RZ, RZ, R10 ;  /* 0x000000ffff007224 */ /* 0x000fe400078e000a */
[----:B------:R-:W-:Y:S01]  /*5e10*/  FADD.FTZ R8, R2, -R9 ;  /* 0x8000000902087221 */ /* 0x000fe20000010000 */
[----:B------:R-:W-:Y:S01]  /*5e20*/  LOP3.LUT R2, R6, UR16, R13, 0x96, !PT ;  /* 0x0000001006027c12 */ /* 0x000fe2000f8e960d */
[----:B------:R-:W-:Y:S01]  /*5e30*/  FFMA.FTZ R95, R18, UR31, -R105 ;  /* 0x0000001f125f7c23 */ /* 0x000fe20008010869 */
[--C-:B------:R-:W-:Y:S01]  /*5e40*/  FFMA.FTZ R154, R32, UR31, -R137.reuse ;  /* 0x0000001f209a7c23 */ /* 0x100fe20008010889 */
[----:B------:R-:W-:Y:S01]  /*5e50*/  LOP3.LUT R7, R0, 0xff, RZ, 0xc0, !PT ;  /* 0x000000ff00077812 */ /* 0x000fe200078ec0ff */
[----:B------:R-:W-:Y:S01]  /*5e60*/  FFMA.FTZ R125, R34, UR31, -R137 ;  /* 0x0000001f227d7c23 */ /* 0x000fe20008010889 */
[----:B------:R-:W1:Y:S01]  /*5e70*/  MUFU.EX2 R107, R107 ;  /* 0x0000006b006b7308 */ /* 0x000e620000000800 */
[----:B------:R-:W-:Y:S01]  /*5e80*/  PRMT R0, R10, 0x7771, RZ ;  /* 0x000077710a007816 */ /* 0x000fe200000000ff */
[----:B------:R-:W-:Y:S01]  /*5e90*/  FFMA.FTZ R139, R22, UR31, -R105 ;  /* 0x0000001f168b7c23 */ /* 0x000fe20008010869 */
[----:B------:R-:W-:Y:S01]  /*5ea0*/  LOP3.LUT R5, R12, UR12, R11, 0x96, !PT ;  /* 0x0000000c0c057c12 */ /* 0x000fe2000f8e960b */
[--C-:B------:R-:W-:Y:S01]  /*5eb0*/  FFMA.FTZ R94, R20, UR31, -R105.reuse ;  /* 0x0000001f145e7c23 */ /* 0x100fe20008010869 */
[----:B------:R-:W-:Y:S01]  /*5ec0*/  PRMT R7, R7, 0x5410, R0 ;  /* 0x0000541007077816 */ /* 0x000fe20000000000 */
[----:B------:R-:W-:Y:S01]  /*5ed0*/  FFMA.FTZ R0, R16, UR31, -R105 ;  /* 0x0000001f10007c23 */ /* 0x000fe20008010869 */
[----:B------:R-:W-:Y:S01]  /*5ee0*/  LOP3.LUT R9, R5, 0xffff, RZ, 0xc0, !PT ;  /* 0x0000ffff05097812 */ /* 0x000fe200078ec0ff */
[----:B------:R-:W-:Y:S01]  /*5ef0*/  MUFU.EX2 R95, R95 ;  /* 0x0000005f005f7308 */ /* 0x000fe20000000800 */
[----:B------:R-:W-:Y:S01]  /*5f00*/  FMUL.FTZ R141, R4, UR31 ;  /* 0x0000001f048d7c20 */ /* 0x000fe20008410000 */
[----:B------:R-:W-:Y:S01]  /*5f10*/  HSET2.LE.AND R6, R7, R124, PT ;  /* 0x0000007c07067233 */ /* 0x000fe20003803000 */
[----:B------:R-:W-:Y:S01]  /*5f20*/  FMUL.FTZ R8, R8, UR31 ;  /* 0x0000001f08087c20 */ /* 0x000fe20008410000 */
[----:B------:R-:W-:Y:S01]  /*5f30*/  SHF.R.U32.HI R9, RZ, 0x8, R9 ;  /* 0x00000008ff097819 */ /* 0x000fe20000011609 */
[----:B------:R-:W3:Y:S01]  /*5f40*/  LDSM.16.MT88.4 R12, [R109+0x6000] ;  /* 0x006000006d0c783b */ /* 0x000ee20000004200 */
[--C-:B------:R-:W-:Y:S01]  /*5f50*/  FFMA.FTZ R140, R140, UR31, -R105.reuse ;  /* 0x0000001f8c8c7c23 */ /* 0x100fe20008010869 */
[--C-:B------:R-:W-:Y:S01]  /*5f60*/  FFMA.FTZ R103, R103, UR31, -R105.reuse ;  /* 0x0000001f67677c23 */ /* 0x100fe20008010869 */
[----:B------:R-:W4:Y:S01]  /*5f70*/  MUFU.EX2 R0, R0 ;  /* 0x0000000000007308 */ /* 0x000f220000000800 */
[----:B-1----:R-:W-:Y:S01]  /*5f80*/  F2FP.BF16.F32.PACK_AB R7, R107, R136 ;  /* 0x000000886b07723e */ /* 0x002fe200000010ff */
[----:B------:R-:W1:Y:S01]  /*5f90*/  LDSM.16.MT88.4 R20, [R86+0x6000] ;  /* 0x006000005614783b */ /* 0x000e620000004200 */
[--C-:B------:R-:W-:Y:S01]  /*5fa0*/  FFMA.FTZ R93, R93, UR31, -R105.reuse ;  /* 0x0000001f5d5d7c23 */ /* 0x100fe20008010869 */
[----:B------:R-:W-:Y:S01]  /*5fb0*/  FFMA.FTZ R91, R91, UR31, -R105 ;  /* 0x0000001f5b5b7c23 */ /* 0x000fe20008010869 */
[----:B------:R-:W-:-:S02]  /*5fc0*/  LOP3.LUT R6, R7, R6, RZ, 0xc0, !PT ;  /* 0x0000000607067212 */ /* 0x000fc400078ec0ff */
[C---:B------:R-:W-:Y:S01]  /*5fd0*/  PRMT R7, R10.reuse, 0x7773, RZ ;  /* 0x000077730a077816 */ /* 0x040fe200000000ff */
[----:B------:R-:W-:Y:S01]  /*5fe0*/  MUFU.EX2 R154, R154 ;  /* 0x0000009a009a7308 */ /* 0x000fe20000000800 */
[----:B------:R-:W-:-:S04]  /*5ff0*/  PRMT R10, R10, 0x7772, RZ ;  /* 0x000077720a0a7816 */ /* 0x000fc800000000ff */
[----:B------:R-:W-:-:S03]  /*6000*/  PRMT R7, R10, 0x5410, R7 ;  /* 0x000054100a077816 */ /* 0x000fc60000000007 */
[----:B------:R-:W5:Y:S01]  /*6010*/  MUFU.EX2 R125, R125 ;  /* 0x0000007d007d7308 */ /* 0x000f620000000800 */
[----:B------:R-:W-:Y:S02]  /*6020*/  LOP3.LUT R7, R7, 0xff00ff, RZ, 0xc0, !PT ;  /* 0x00ff00ff07077812 */ /* 0x000fe400078ec0ff */
[----:B----4-:R-:W-:-:S03]  /*6030*/  F2FP.BF16.F32.PACK_AB R10, R0, R95 ;  /* 0x0000005f000a723e */ /* 0x010fc600000010ff */
[----:B------:R-:W-:Y:S02]  /*6040*/  HSET2.LE.AND R7, R7, R124, PT ;  /* 0x0000007c07077233 */ /* 0x000fe40003803000 */
[----:B------:R-:W-:Y:S03]  /*6050*/  MUFU.EX2 R139, R139 ;  /* 0x0000008b008b7308 */ /* 0x000fe60000000800 */
[----:B------:R-:W-:Y:S02]  /*6060*/  LOP3.LUT R7, R10, R7, RZ, 0xc0, !PT ;  /* 0x000000070a077212 */ /* 0x000fe400078ec0ff */
[----:B------:R-:W-:-:S03]  /*6070*/  LOP3.LUT R10, R5, 0xff, RZ, 0xc0, !PT ;  /* 0x000000ff050a7812 */ /* 0x000fc600078ec0ff */
[----:B------:R-:W4:Y:S01]  /*6080*/  MUFU.EX2 R94, R94 ;  /* 0x0000005e005e7308 */ /* 0x000f220000000800 */
[----:B------:R-:W-:-:S05]  /*6090*/  PRMT R9, R10, 0x5410, R9 ;  /* 0x000054100a097816 */ /* 0x000fca0000000009 */
[----:B------:R-:W-:Y:S02]  /*60a0*/  HSET2.LE.AND R4, R9, R124, PT ;  /* 0x0000007c09047233 */ /* 0x000fe40003803000 */
[----:B-----5:R-:W-:Y:S01]  /*60b0*/  F2FP.BF16.F32.PACK_AB R9, R125, R154 ;  /* 0x0000009a7d09723e */ /* 0x020fe200000010ff */
[----:B------:R4:W5:Y:S03]  /*60c0*/  MUFU.EX2 R143, R8 ;  /* 0x00000008008f7308 */ /* 0x0009660000000800 */
[----:B------:R-:W-:Y:S02]  /*60d0*/  LOP3.LUT R4, R9, R4, RZ, 0xc0, !PT ;  /* 0x0000000409047212 */ /* 0x000fe400078ec0ff */
[----:B------:R-:W-:Y:S02]  /*60e0*/  PRMT R9, R5, 0x7632, R9 ;  /* 0x0000763205097816 */ /* 0x000fe40000000009 */
[----:B------:R-:W-:Y:S01]  /*60f0*/  SHF.R.U32.HI R5, RZ, 0x18, R5 ;  /* 0x00000018ff057819 */ /* 0x000fe20000011605 */
[----:B------:R-:W2:Y:S01]  /*6100*/  MUFU.EX2 R141, R141 ;  /* 0x0000008d008d7308 */ /* 0x000ea20000000800 */
[----:B------:R-:W-:-:S04]  /*6110*/  LOP3.LUT R10, R9, 0xff, RZ, 0xc0, !PT ;  /* 0x000000ff090a7812 */ /* 0x000fc800078ec0ff */
[----:B------:R-:W-:-:S03]  /*6120*/  PRMT R5, R10, 0x5410, R5 ;  /* 0x000054100a057816 */ /* 0x000fc60000000005 */
[----:B------:R-:W-:Y:S01]  /*6130*/  MUFU.EX2 R140, R140 ;  /* 0x0000008c008c7308 */ /* 0x000fe20000000800 */
[----:B----4-:R-:W-:Y:S01]  /*6140*/  F2FP.BF16.F32.PACK_AB R8, R94, R139 ;  /* 0x0000008b5e08723e */ /* 0x010fe200000010ff */
[-C--:B-----5:R-:W-:Y:S01]  /*6150*/  FMUL.FTZ R9, R37, R143.reuse ;  /* 0x0000008f25097220 */ /* 0x0a0fe20000410000 */
[----:B------:R-:W-:Y:S01]  /*6160*/  HSET2.LE.AND R5, R5, R124, PT ;  /* 0x0000007c05057233 */ /* 0x000fe20003803000 */
[-C--:B------:R-:W-:Y:S01]  /*6170*/  FMUL.FTZ R16, R44, R143.reuse ;  /* 0x0000008f2c107220 */ /* 0x080fe20000410000 */
[-C--:B------:R-:W-:Y:S01]  /*6180*/  FMUL.FTZ R17, R45, R143.reuse ;  /* 0x0000008f2d117220 */ /* 0x080fe20000410000 */
[-C--:B------:R-:W-:Y:S01]  /*6190*/  FMUL.FTZ R24, R52, R143.reuse ;  /* 0x0000008f34187220 */ /* 0x080fe20000410000 */
[----:B------:R-:W-:Y:S01]  /*61a0*/  FMUL.FTZ R25, R53, R143 ;  /* 0x0000008f35197220 */ /* 0x000fe20000410000 */
[----:B------:R-:W-:Y:S01]  /*61b0*/  LOP3.LUT R5, R8, R5, RZ, 0xc0, !PT ;  /* 0x0000000508057212 */ /* 0x000fe200078ec0ff */
[----:B------:R-:W-:Y:S01]  /*61c0*/  FMUL.FTZ R8, R36, R143 ;  /* 0x0000008f24087220 */ /* 0x000fe20000410000 */
[-C--:B--2---:R-:W-:Y:S01]  /*61d0*/  FMUL.FTZ R10, R38, R141.reuse ;  /* 0x0000008d260a7220 */ /* 0x084fe20000410000 */
[-C--:B------:R-:W-:Y:S01]  /*61e0*/  FMUL.FTZ R11, R39, R141.reuse ;  /* 0x0000008d270b7220 */ /* 0x080fe20000410000 */
[-C--:B------:R-:W-:Y:S01]  /*61f0*/  FMUL.FTZ R18, R46, R141.reuse ;  /* 0x0000008d2e127220 */ /* 0x080fe20000410000 */
[-C--:B------:R-:W-:Y:S01]  /*6200*/  FMUL.FTZ R19, R47, R141.reuse ;  /* 0x0000008d2f137220 */ /* 0x080fe20000410000 */
[-C--:B------:R-:W-:Y:S01]  /*6210*/  FMUL.FTZ R26, R54, R141.reuse ;  /* 0x0000008d361a7220 */ /* 0x080fe20000410000 */
[----:B------:R-:W-:Y:S01]  /*6220*/  FMUL.FTZ R27, R55, R141 ;  /* 0x0000008d371b7220 */ /* 0x000fe20000410000 */
[----:B------:R-:W2:Y:S01]  /*6230*/  LDSM.16.MT88.4 R36, [R86+0x7000] ;  /* 0x007000005624783b */ /* 0x000ea20000004200 */
[-C--:B------:R-:W-:Y:S01]  /*6240*/  FMUL.FTZ R40, R40, R143.reuse ;  /* 0x0000008f28287220 */ /* 0x080fe20000410000 */
[----:B------:R-:W-:Y:S01]  /*6250*/  FMUL.FTZ R41, R41, R143 ;  /* 0x0000008f29297220 */ /* 0x000fe20000410000 */
[-C--:B------:R-:W-:Y:S01]  /*6260*/  FMUL.FTZ R42, R42, R141.reuse ;  /* 0x0000008d2a2a7220 */ /* 0x080fe20000410000 */
[----:B------:R-:W4:Y:S01]  /*6270*/  LDSM.16.MT88.4 R44, [R109+0x8000] ;  /* 0x008000006d2c783b */ /* 0x000f220000004200 */
[----:B------:R-:W-:Y:S01]  /*6280*/  FMUL.FTZ R43, R43, R141 ;  /* 0x0000008d2b2b7220 */ /* 0x000fe20000410000 */
[-C--:B------:R-:W-:Y:S01]  /*6290*/  FMUL.FTZ R48, R48, R143.reuse ;  /* 0x0000008f30307220 */ /* 0x080fe20000410000 */
[----:B------:R-:W-:Y:S01]  /*62a0*/  FMUL.FTZ R49, R49, R143 ;  /* 0x0000008f31317220 */ /* 0x000fe20000410000 */
[----:B------:R-:W5:Y:S01]  /*62b0*/  LDSM.16.MT88.4 R52, [R86+0x8000] ;  /* 0x008000005634783b */ /* 0x000f620000004200 */
        /* <DEDUP_REMOVED lines=9> */
[----:B------:R-:W-:Y:S01]  /*6350*/  FMUL.FTZ R58, R58, R141 ;  /* 0x0000008d3a3a7220 */ /* 0x000fe20000410000 */
[C---:B------:R-:W-:Y:S01]  /*6360*/  HMMA.16816.F32.BF16 R12, R4.reuse, R14, R40 ;  /* 0x0000000e040c723c */ /* 0x040fe20000041828 */
[-C--:B------:R-:W-:Y:S01]  /*6370*/  FMUL.FTZ R40, R68, R143.reuse ;  /* 0x0000008f44287220 */ /* 0x080fe20000410000 */
[----:B------:R-:W-:Y:S01]  /*6380*/  FMUL.FTZ R41, R69, R143 ;  /* 0x0000008f45297220 */ /* 0x000fe20000410000 */
[-C--:B------:R-:W-:Y:S01]  /*6390*/  FMUL.FTZ R42, R70, R141.reuse ;  /* 0x0000008d462a7220 */ /* 0x080fe20000410000 */
        /* <DEDUP_REMOVED lines=13> */
[-C--:B------:R-:W-:Y:S01]  /*6470*/  FMUL.FTZ R48, R76, R143.reuse ;  /* 0x0000008f4c307220 */ /* 0x080fe20000410000 */
[----:B------:R-:W-:Y:S01]  /*6480*/  FMUL.FTZ R49, R77, R143 ;  /* 0x0000008f4d317220 */ /* 0x000fe20000410000 */
[-C--:B------:R-:W-:Y:S01]  /*6490*/  FMUL.FTZ R50, R78, R141.reuse ;  /* 0x0000008d4e327220 */ /* 0x080fe20000410000 */
[----:B------:R-:W-:Y:S01]  /*64a0*/  FMUL.FTZ R51, R79, R141 ;  /* 0x0000008d4f337220 */ /* 0x000fe20000410000 */
[----:B------:R-:W-:Y:S01]  /*64b0*/  FMUL.FTZ R81, R81, R143 ;  /* 0x0000008f51517220 */ /* 0x000fe20000410000 */
[-C--:B------:R-:W-:Y:S01]  /*64c0*/  FMUL.FTZ R82, R82, R141.reuse ;  /* 0x0000008d52527220 */ /* 0x080fe20000410000 */
[-C--:B------:R-:W-:Y:S01]  /*64d0*/  FMUL.FTZ R83, R83, R141.reuse ;  /* 0x0000008d53537220 */ /* 0x080fe20000410000 */
[C---:B------:R-:W-:Y:S01]  /*64e0*/  HMMA.16816.F32.BF16 R24, R4.reuse, R28, R24 ;  /* 0x0000001c0418723c */ /* 0x040fe20000041818 */
[----:B------:R-:W-:Y:S01]  /*64f0*/  FFMA.FTZ R61, R134, R141, R139 ;  /* 0x0000008d863d7223 */ /* 0x000fe2000001008b */
[----:B------:R-:W-:Y:S01]  /*6500*/  FFMA.FTZ R154, R135, R143, R154 ;  /* 0x0000008f879a7223 */ /* 0x000fe2000001009a */
[--C-:B------:R-:W-:Y:S01]  /*6510*/  FFMA.FTZ R141, R138, UR31, -R137.reuse ;  /* 0x0000001f8a8d7c23 */ /* 0x100fe20008010889 */
[--C-:B------:R-:W-:Y:S01]  /*6520*/  FFMA.FTZ R138, R146, UR31, -R137.reuse ;  /* 0x0000001f928a7c23 */ /* 0x100fe20008010889 */
[----:B------:R-:W-:Y:S01]  /*6530*/  FFMA.FTZ R135, R150, UR31, -R137 ;  /* 0x0000001f96877c23 */ /* 0x000fe20008010889 */
[----:B------:R-:W-:Y:S01]  /*6540*/  FFMA.FTZ R139, R148, UR31, -R105 ;  /* 0x0000001f948b7c23 */ /* 0x000fe20008010869 */
[----:B------:R-:W-:Y:S01]  /*6550*/  FFMA.FTZ R134, R142, UR31, -R137 ;  /* 0x0000001f8e867c23 */ /* 0x000fe20008010889 */
[----:B--2---:R-:W-:Y:S01]  /*6560*/  HMMA.16816.F32.BF16 R32, R4, R36, R32 ;  /* 0x000000240420723c */ /* 0x004fe20000041820 */
[----:B------:R-:W-:Y:S01]  /*6570*/  FFMA.FTZ R143, R144, UR31, -R105 ;  /* 0x0000001f908f7c23 */ /* 0x000fe20008010869 */
[----:B------:R-:W-:Y:S01]  /*6580*/  MUFU.EX2 R138, R138 ;  /* 0x0000008a008a7308 */ /* 0x000fe20000000800 */
[----:B------:R-:W-:Y:S01]  /*6590*/  FADD.FTZ R94, R94, R61 ;  /* 0x0000003d5e5e7221 */ /* 0x000fe20000010000 */
[----:B------:R-:W-:-:S03]  /*65a0*/  FADD.FTZ R125, R125, R154 ;  /* 0x0000009a7d7d7221 */ /* 0x000fc60000010000 */
[----:B------:R-:W-:Y:S01]  /*65b0*/  FADD.FTZ R95, R95, R94 ;  /* 0x0000005e5f5f7221 */ /* 0x000fe20000010000 */
[C---:B----4-:R-:W-:Y:S01]  /*65c0*/  HMMA.16816.F32.BF16 R40, R4.reuse, R44, R40 ;  /* 0x0000002c0428723c */ /* 0x050fe20000041828 */
[----:B------:R-:W-:Y:S01]  /*65d0*/  FADD.FTZ R136, R136, R125 ;  /* 0x0000007d88887221 */ /* 0x000fe20000010000 */
[----:B------:R-:W1:Y:S01]  /*65e0*/  MUFU.EX2 R135, R135 ;  /* 0x0000008700877308 */ /* 0x000e620000000800 */
[----:B------:R-:W-:Y:S01]  /*65f0*/  FADD.FTZ R95, R0, R95 ;  /* 0x0000005f005f7221 */ /* 0x000fe20000010000 */
[----:B------:R-:W-:Y:S02]  /*6600*/  VIADD R125, R3, 0xfffffffd ;  /* 0xfffffffd037d7836 */ /* 0x000fe40000000000 */
[----:B------:R-:W-:Y:S02]  /*6610*/  FADD.FTZ R94, R107, R136 ;  /* 0x000000886b5e7221 */ /* 0x000fe40000010000 */
[C---:B------:R-:W-:Y:S01]  /*6620*/  HMMA.16816.F32.BF16 R28, R4.reuse, R30, R56 ;  /* 0x0000001e041c723c */ /* 0x040fe20000041838 */
[----:B------:R-:W2:Y:S01]  /*6630*/  LDSM.16.MT88.4 R56, [R109+0x6400] ;  /* 0x006400006d38783b */ /* 0x000ea20000004200 */
[----:B------:R-:W-:Y:S06]  /*6640*/  MUFU.EX2 R139, R139 ;  /* 0x0000008b008b7308 */ /* 0x000fec0000000800 */
[C---:B------:R-:W-:Y:S01]  /*6650*/  HMMA.16816.F32.BF16 R36, R4.reuse, R38, R64 ;  /* 0x000000260424723c */ /* 0x040fe20000041840 */
[----:B------:R-:W3:Y:S01]  /*6660*/  LDSM.16.MT88.4 R64, [R86+0x7400] ;  /* 0x007400005640783b */ /* 0x000ee20000004200 */
[----:B------:R-:W-:Y:S06]  /*6670*/  MUFU.EX2 R141, R141 ;  /* 0x0000008d008d7308 */ /* 0x000fec0000000800 */
[C---:B------:R-:W-:Y:S01]  /*6680*/  HMMA.16816.F32.BF16 R44, R4.reuse, R46, R72 ;  /* 0x0000002e042c723c */ /* 0x040fe20000041848 */
[----:B------:R-:W4:Y:S01]  /*6690*/  LDSM.16.MT88.4 R72, [R109+0x8400] ;  /* 0x008400006d48783b */ /* 0x000f220000004200 */
[----:B------:R-:W2:Y:S06]  /*66a0*/  MUFU.EX2 R134, R134 ;  /* 0x0000008600867308 */ /* 0x000eac0000000800 */
[C---:B-----5:R-:W-:Y:S02]  /*66b0*/  HMMA.16816.F32.BF16 R48, R4.reuse, R52, R48 ;  /* 0x000000340430723c */ /* 0x060fe40000041830 */
[----:B------:R-:W-:Y:S06]  /*66c0*/  MUFU.EX2 R143, R143 ;  /* 0x0000008f008f7308 */ /* 0x000fec0000000800 */
[----:B------:R-:W-:Y:S01]  /*66d0*/  HMMA.16816.F32.BF16 R80, R4, R54, R80 ;  /* 0x000000360450723c */ /* 0x000fe20000041850 */
[----:B------:R-:W-:Y:S01]  /*66e0*/  IMAD.WIDE.U32 R4, R2, -0x2daee0ad, RZ ;  /* 0xd2511f5302047825 */ /* 0x000fe200078e00ff */
[----:B-1----:R-:W-:Y:S01]  /*66f0*/  F2FP.BF16.F32.PACK_AB R54, R135, R138 ;  /* 0x0000008a8736723e */ /* 0x002fe200000010ff */
[----:B------:R-:W-:Y:S02]  /*6700*/  MUFU.EX2 R93, R93 ;  /* 0x0000005d005d7308 */ /* 0x000fe40000000800 */
[----:B------:R-:W-:Y:S01]  /*6710*/  IMAD.MOV.U32 R2, RZ, RZ, R4 ;  /* 0x000000ffff027224 */ /* 0x000fe200078e0004 */
[----:B------:R-:W-:-:S02]  /*6720*/  PRMT R7, R4, 0x7771, RZ ;  /* 0x0000777104077816 */ /* 0x000fc400000000ff */
[----:B------:R-:W-:Y:S02]  /*6730*/  LOP3.LUT R156, R156, UR8, R5, 0x96, !PT ;  /* 0x000000089c9c7c12 */ /* 0x000fe4000f8e9605 */
[----:B------:R-:W-:Y:S02]  /*6740*/  LOP3.LUT R2, R2, 0xff, RZ, 0xc0, !PT ;  /* 0x000000ff02027812 */ /* 0x000fe400078ec0ff */
[C---:B------:R-:W-:Y:S02]  /*6750*/  PRMT R5, R4.reuse, 0x7773, RZ ;  /* 0x0000777304057816 */ /* 0x040fe400000000ff */
[----:B------:R-:W-:Y:S02]  /*6760*/  PRMT R4, R4, 0x7772, RZ ;  /* 0x0000777204047816 */ /* 0x000fe400000000ff */
[----:B------:R-:W-:Y:S02]  /*6770*/  PRMT R7, R2, 0x5410, R7 ;  /* 0x0000541002077816 */ /* 0x000fe40000000007 */
[----:B------:R-:W-:-:S02]  /*6780*/  PRMT R2, R156, 0x7632, R2 ;  /* 0x000076329c027816 */ /* 0x000fc40000000002 */
[----:B------:R-:W-:Y:S02]  /*6790*/  PRMT R4, R4, 0x5410, R5 ;  /* 0x0000541004047816 */ /* 0x000fe40000000005 */
[----:B------:R-:W-:Y:S02]  /*67a0*/  SHF.R.U32.HI R5, RZ, 0x18, R156 ;  /* 0x00000018ff057819 */ /* 0x000fe4000001169c */
[----:B------:R-:W-:Y:S02]  /*67b0*/  LOP3.LUT R2, R2, 0xff, RZ, 0xc0, !PT ;  /* 0x000000ff02027812 */ /* 0x000fe400078ec0ff */
[----:B------:R-:W-:Y:S02]  /*67c0*/  LOP3.LUT R53, R156, 0xffff, RZ, 0xc0, !PT ;  /* 0x0000ffff9c357812 */ /* 0x000fe400078ec0ff */
[----:B------:R-:W-:Y:S01]  /*67d0*/  PRMT R5, R2, 0x5410, R5 ;  /* 0x0000541002057816 */ /* 0x000fe20000000005 */
[----:B------:R-:W-:Y:S01]  /*67e0*/  FFMA.FTZ R2, R152, UR31, -R105 ;  /* 0x0000001f98027c23 */ /* 0x000fe20008010869 */
[----:B------:R-:W-:-:S02]  /*67f0*/  LOP3.LUT R55, R4, 0xff00ff, RZ, 0xc0, !PT ;  /* 0x00ff00ff04377812 */ /* 0x000fc400078ec0ff */
[----:B------:R-:W-:Y:S02]  /*6800*/  SHF.R.U32.HI R53, RZ, 0x8, R53 ;  /* 0x00000008ff357819 */ /* 0x000fe40000011635 */
[----:B------:R-:W-:Y:S01]  /*6810*/  LOP3.LUT R6, R156, 0xff, RZ, 0xc0, !PT ;  /* 0x000000ff9c067812 */ /* 0x000fe200078ec0ff */
[----:B------:R-:W1:Y:S01]  /*6820*/  MUFU.EX2 R2, R2 ;  /* 0x0000000200027308 */ /* 0x000e620000000800 */
[--C-:B------:R-:W-:Y:S02]  /*6830*/  HSET2.LE.AND R7, R7, R124.reuse, PT ;  /* 0x0000007c07077233 */ /* 0x100fe40003803000 */
[----:B------:R-:W-:Y:S02]  /*6840*/  PRMT R53, R6, 0x5410, R53 ;  /* 0x0000541006357816 */ /* 0x000fe40000000035 */
[----:B------:R-:W-:Y:S02]  /*6850*/  HSET2.LE.AND R55, R55, R124, PT ;  /* 0x0000007c37377233 */ /* 0x000fe40003803000 */
[----:B------:R-:W-:-:S02]  /*6860*/  LOP3.LUT R54, R54, R7, RZ, 0xc0, !PT ;  /* 0x0000000736367212 */ /* 0x000fc400078ec0ff */
[--C-:B------:R-:W-:Y:S02]  /*6870*/  HSET2.LE.AND R52, R53, R124.reuse, PT ;  /* 0x0000007c35347233 */ /* 0x100fe40003803000 */
[----:B------:R-:W-:Y:S02]  /*6880*/  HSET2.LE.AND R5, R5, R124, PT ;  /* 0x0000007c05057233 */ /* 0x000fe40003803000 */
[----:B--2---:R-:W-:Y:S01]  /*6890*/  F2FP.BF16.F32.PACK_AB R7, R134, R141 ;  /* 0x0000008d8607723e */ /* 0x004fe200000010ff */
[----:B------:R-:W-:Y:S01]  /*68a0*/  FADD.FTZ R141, R141, R94 ;  /* 0x0000005e8d8d7221 */ /* 0x000fe20000010000 */
[----:B-1----:R-:W-:-:S03]  /*68b0*/  F2FP.BF16.F32.PACK_AB R4, R2, R139 ;  /* 0x0000008b0204723e */ /* 0x002fc600000010ff */
[----:B------:R-:W-:Y:S01]  /*68c0*/  FADD.FTZ R141, R134, R141 ;  /* 0x0000008d868d7221 */ /* 0x000fe20000010000 */
[----:B------:R-:W-:Y:S02]  /*68d0*/  LOP3.LUT R52, R7, R52, RZ, 0xc0, !PT ;  /* 0x0000003407347212 */ /* 0x000fe400078ec0ff */
[----:B------:R-:W-:Y:S02]  /*68e0*/  LOP3.LUT R55, R4, R55, RZ, 0xc0, !PT ;  /* 0x0000003704377212 */ /* 0x000fe400078ec0ff */
[----:B------:R-:W-:Y:S01]  /*68f0*/  F2FP.BF16.F32.PACK_AB R4, R143, R140 ;  /* 0x0000008c8f04723e */ /* 0x000fe200000010ff */
[----:B------:R-:W-:-:S03]  /*6900*/  FADD.FTZ R140, R140, R95 ;  /* 0x0000005f8c8c7221 */ /* 0x000fc60000010000 */
[----:B------:R-:W-:Y:S01]  /*6910*/  LOP3.LUT R53, R4, R5, RZ, 0xc0, !PT ;  /* 0x0000000504357212 */ /* 0x000fe200078ec0ff */
[----:B------:R-:W-:-:S04]  /*6920*/  FADD.FTZ R140, R143, R140 ;  /* 0x0000008c8f8c7221 */ /* 0x000fc80000010000 */
[----:B------:R-:W-:Y:S02]  /*6930*/  FADD.FTZ R139, R139, R140 ;  /* 0x0000008c8b8b7221 */ /* 0x000fe40000010000 */
[----:B------:R-:W-:Y:S01]  /*6940*/  HMMA.16816.F32.BF16 R4, R52, R56, R8 ;  /* 0x000000383404723c */ /* 0x000fe20000041808 */
[----:B------:R-:W1:Y:S01]  /*6950*/  LDSM.16.MT88.4 R8, [R86+0x6400] ;  /* 0x006400005608783b */ /* 0x000e620000004200 */
[----:B------:R-:W-:-:S06]  /*6960*/  FADD.FTZ R2, R2, R139 ;  /* 0x0000008b02027221 */ /* 0x000fcc0000010000 */
[C---:B---3--:R-:W-:Y:S08]  /*6970*/  HMMA.16816.F32.BF16 R32, R52.reuse, R64, R32 ;  /* 0x000000403420723c */ /* 0x048ff00000041820 */
[C---:B------:R-:W-:Y:S08]  /*6980*/  HMMA.16816.F32.BF16 R64, R52.reuse, R66, R36 ;  /* 0x000000423440723c */ /* 0x040ff00000041824 */
[C---:B----4-:R-:W-:Y:S08]  /*6990*/  HMMA.16816.F32.BF16 R68, R52.reuse, R72, R40 ;  /* 0x000000483444723c */ /* 0x050ff00000041828 */
[C---:B------:R-:W-:Y:S01]  /*69a0*/  HMMA.16816.F32.BF16 R12, R52.reuse, R58, R12 ;  /* 0x0000003a340c723c */ /* 0x040fe2000004180c */
[----:B------:R-:W-:Y:S07]  /*69b0*/  LDSM.16.MT88.4 R56, [R109+0x7800] ;  /* 0x007800006d38783b */ /* 0x000fee0000004200 */
[C---:B------:R-:W-:Y:S08]  /*69c0*/  HMMA.16816.F32.BF16 R72, R52.reuse, R74, R44 ;  /* 0x0000004a3448723c */ /* 0x040ff0000004182c */
[C---:B-1----:R-:W-:Y:S08]  /*69d0*/  HMMA.16816.F32.BF16 R16, R52.reuse, R8, R16 ;  /* 0x000000083410723c */ /* 0x042ff00000041810 */
[C---:B------:R-:W-:Y:S01]  /*69e0*/  HMMA.16816.F32.BF16 R20, R52.reuse, R10, R20 ;  /* 0x0000000a3414723c */ /* 0x040fe20000041814 */
[----:B------:R-:W1:Y:S07]  /*69f0*/  LDSM.16.MT88.4 R8, [R109+0x7400] ;  /* 0x007400006d08783b */ /* 0x000e6e0000004200 */
[C---:B-1----:R-:W-:Y:S08]  /*6a00*/  HMMA.16816.F32.BF16 R24, R52.reuse, R8, R24 ;  /* 0x000000083418723c */ /* 0x042ff00000041818 */
[C---:B------:R-:W-:Y:S01]  /*6a10*/  HMMA.16816.F32.BF16 R28, R52.reuse, R10, R28 ;  /* 0x0000000a341c723c */ /* 0x040fe2000004181c */
[----:B------:R-:W1:Y:S07]  /*6a20*/  LDSM.16.MT88.4 R8, [R86+0x8400] ;  /* 0x008400005608783b */ /* 0x000e6e0000004200 */
[----:B-1----:R-:W-:Y:S01]  /*6a30*/  HMMA.16816.F32.BF16 R76, R52, R8, R48 ;  /* 0x00000008344c723c */ /* 0x002fe20000041830 */
[----:B------:R-:W-:-:S02]  /*6a40*/  VIADD R9, R96, 0xffffffff ;  /* 0xffffffff60097836 */ /* 0x000fc40000000000 */
[----:B------:R-:W-:Y:S01]  /*6a50*/  FFMA.FTZ R96, R102, UR31, -R137 ;  /* 0x0000001f66607c23 */ /* 0x000fe20008010889 */
[----:B------:R-:W-:Y:S02]  /*6a60*/  LDSM.16.MT88.4 R48, [R86+0x6800] ;  /* 0x006800005630783b */ /* 0x000fe40000004200 */
[----:B------:R-:W-:Y:S02]  /*6a70*/  LOP3.LUT R8, R9, UR25, R131, 0x96, !PT ;  /* 0x0000001909087c12 */ /* 0x000fe4000f8e9683 */
[----:B------:R-:W-:Y:S01]  /*6a80*/  HMMA.16816.F32.BF16 R80, R52, R10, R80 ;  /* 0x0000000a3450723c */ /* 0x000fe20000041850 */
[----:B------:R-:W-:Y:S02]  /*6a90*/  MUFU.EX2 R96, R96 ;  /* 0x0000006000607308 */ /* 0x000fe40000000800 */
        /* <DEDUP_REMOVED lines=16> */
[--C-:B------:R-:W-:Y:S01]  /*6ba0*/  FFMA.FTZ R145, R97, UR31, -R137.reuse ;  /* 0x0000001f61917c23 */ /* 0x100fe20008010889 */
[--C-:B------:R-:W-:Y:S01]  /*6bb0*/  FFMA.FTZ R97, R101, UR31, -R137.reuse ;  /* 0x0000001f65617c23 */ /* 0x100fe20008010889 */
[----:B------:R-:W-:Y:S01]  /*6bc0*/  FFMA.FTZ R101, R87, UR31, -R137 ;  /* 0x0000001f57657c23 */ /* 0x000fe20008010889 */
[----:B------:R-:W-:Y:S01]  /*6bd0*/  IMAD.WIDE.U32 R8, R8, -0x326172a9, RZ ;  /* 0xcd9e8d5708087825 */ /* 0x000fe200078e00ff */
[----:B------:R-:W-:-:S03]  /*6be0*/  LOP3.LUT R102, R10, UR16, R37, 0x96, !PT ;  /* 0x000000100a667c12 */ /* 0x000fc6000f8e9625 */
[--C-:B------:R-:W-:Y:S01]  /*6bf0*/  FFMA.FTZ R37, R104, UR31, -R137.reuse ;  /* 0x0000001f68257c23 */ /* 0x100fe20008010889 */
[--C-:B------:R-:W-:Y:S01]  /*6c00*/  FFMA.FTZ R104, R100, UR31, -R137.reuse ;  /* 0x0000001f64687c23 */ /* 0x100fe20008010889 */
[----:B------:R-:W-:Y:S01]  /*6c10*/  FFMA.FTZ R100, R88, UR31, -R137 ;  /* 0x0000001f58647c23 */ /* 0x000fe20008010889 */
[----:B------:R-:W-:Y:S01]  /*6c20*/  LOP3.LUT R9, R36, UR12, R9, 0x96, !PT ;  /* 0x0000000c24097c12 */ /* 0x000fe2000f8e9609 */
[----:B------:R-:W-:Y:S01]  /*6c30*/  IMAD.MOV.U32 R36, RZ, RZ, R8 ;  /* 0x000000ffff247224 */ /* 0x000fe200078e0008 */
[C---:B------:R-:W-:Y:S01]  /*6c40*/  PRMT R10, R8.reuse, 0x7771, RZ ;  /* 0x00007771080a7816 */ /* 0x040fe200000000ff */
[----:B------:R1:W-:Y:S01]  /*6c50*/  MUFU.EX2 R88, R37 ;  /* 0x0000002500587308 */ /* 0x0003e20000000800 */
[----:B------:R-:W-:Y:S01]  /*6c60*/  PRMT R11, R8, 0x7773, RZ ;  /* 0x00007773080b7816 */ /* 0x000fe200000000ff */
[----:B------:R-:W-:Y:S01]  /*6c70*/  FFMA.FTZ R87, R106, UR31, -R105 ;  /* 0x0000001f6a577c23 */ /* 0x000fe20008010869 */
[----:B------:R-:W-:Y:S01]  /*6c80*/  PRMT R8, R8, 0x7772, RZ ;  /* 0x0000777208087816 */ /* 0x000fe200000000ff */
[----:B------:R-:W-:Y:S01]  /*6c90*/  FFMA.FTZ R137, R89, UR31, -R137 ;  /* 0x0000001f59897c23 */ /* 0x000fe20008010889 */
[--C-:B------:R-:W-:Y:S01]  /*6ca0*/  FFMA.FTZ R89, R98, UR31, -R105.reuse ;  /* 0x0000001f62597c23 */ /* 0x100fe20008010869 */
[----:B------:R-:W-:Y:S01]  /*6cb0*/  PRMT R38, R9, 0x7632, R38 ;  /* 0x0000763209267816 */ /* 0x000fe20000000026 */
[----:B------:R-:W-:Y:S01]  /*6cc0*/  FFMA.FTZ R98, R92, UR31, -R105 ;  /* 0x0000001f5c627c23 */ /* 0x000fe20008010869 */
[----:B------:R-:W-:Y:S01]  /*6cd0*/  PRMT R8, R8, 0x5410, R11 ;  /* 0x0000541008087816 */ /* 0x000fe2000000000b */
[----:B------:R-:W2:Y:S01]  /*6ce0*/  MUFU.EX2 R97, R97 ;  /* 0x0000006100617308 */ /* 0x000ea20000000800 */
[----:B------:R-:W-:Y:S01]  /*6cf0*/  LOP3.LUT R11, R36, 0xff, RZ, 0xc0, !PT ;  /* 0x000000ff240b7812 */ /* 0x000fe200078ec0ff */
[--C-:B------:R-:W-:Y:S01]  /*6d00*/  FFMA.FTZ R36, R99, UR31, -R105.reuse ;  /* 0x0000001f63247c23 */ /* 0x100fe20008010869 */
[----:B------:R-:W-:Y:S01]  /*6d10*/  FFMA.FTZ R99, R90, UR31, -R105 ;  /* 0x0000001f5a637c23 */ /* 0x000fe20008010869 */
[----:B------:R-:W-:-:S02]  /*6d20*/  LOP3.LUT R39, R8, 0xff00ff, RZ, 0xc0, !PT ;  /* 0x00ff00ff08277812 */ /* 0x000fc400078ec0ff */
[----:B------:R-:W-:Y:S02]  /*6d30*/  PRMT R11, R11, 0x5410, R10 ;  /* 0x000054100b0b7816 */ /* 0x000fe4000000000a */
[C---:B------:R-:W-:Y:S01]  /*6d40*/  LOP3.LUT R10, R9.reuse, 0xffff, RZ, 0xc0, !PT ;  /* 0x0000ffff090a7812 */ /* 0x040fe200078ec0ff */
[----:B------:R3:W-:Y:S01]  /*6d50*/  MUFU.EX2 R90, R103 ;  /* 0x00000067005a7308 */ /* 0x0007e20000000800 */
[----:B-1----:R-:W-:Y:S02]  /*6d60*/  LOP3.LUT R37, R9, 0xff, RZ, 0xc0, !PT ;  /* 0x000000ff09257812 */ /* 0x002fe400078ec0ff */
[----:B------:R-:W-:Y:S02]  /*6d70*/  SHF.R.U32.HI R40, RZ, 0x8, R10 ;  /* 0x00000008ff287819 */ /* 0x000fe4000001160a */
[----:B------:R-:W-:Y:S02]  /*6d80*/  SHF.R.U32.HI R9, RZ, 0x18, R9 ;  /* 0x00000018ff097819 */ /* 0x000fe40000011609 */
[----:B------:R-:W-:Y:S01]  /*6d90*/  PRMT R37, R37, 0x5410, R40 ;  /* 0x0000541025257816 */ /* 0x000fe20000000028 */
[----:B------:R-:W1:Y:S01]  /*6da0*/  MUFU.EX2 R87, R87 ;  /* 0x0000005700577308 */ /* 0x000e620000000800 */
[----:B------:R-:W4:Y:S01]  /*6db0*/  LDSM.16.MT88.4 R40, [R109+0x6800] ;  /* 0x006800006d28783b */ /* 0x000f220000004200 */
[----:B------:R-:W-:-:S04]  /*6dc0*/  LOP3.LUT R10, R38, 0xff, RZ, 0xc0, !PT ;  /* 0x000000ff260a7812 */ /* 0x000fc800078ec0ff */
[----:B------:R-:W-:Y:S02]  /*6dd0*/  PRMT R9, R10, 0x5410, R9 ;  /* 0x000054100a097816 */ /* 0x000fe40000000009 */
[----:B------:R-:W5:Y:S01]  /*6de0*/  MUFU.EX2 R145, R145 ;  /* 0x0000009100917308 */ /* 0x000f620000000800 */
[--C-:B------:R-:W-:Y:S01]  /*6df0*/  HSET2.LE.AND R10, R11, R124.reuse, PT ;  /* 0x0000007c0b0a7233 */ /* 0x100fe20003803000 */
[----:B---3--:R-:W-:Y:S01]  /*6e00*/  IMAD.WIDE.U32 R102, R102, -0x2daee0ad, RZ ;  /* 0xd2511f5366667825 */ /* 0x008fe200078e00ff */
[----:B--2---:R-:W-:Y:S02]  /*6e10*/  F2FP.BF16.F32.PACK_AB R11, R88, R97 ;  /* 0x00000061580b723e */ /* 0x004fe400000010ff */
[--C-:B------:R-:W-:Y:S02]  /*6e20*/  HSET2.LE.AND R9, R9, R124.reuse, PT ;  /* 0x0000007c09097233 */ /* 0x100fe40003803000 */
[----:B------:R-:W-:Y:S01]  /*6e30*/  LOP3.LUT R10, R11, R10, RZ, 0xc0, !PT ;  /* 0x0000000a0b0a7212 */ /* 0x000fe200078ec0ff */
[----:B------:R-:W-:Y:S01]  /*6e40*/  MUFU.EX2 R89, R89 ;  /* 0x0000005900597308 */ /* 0x000fe20000000800 */
[----:B------:R-:W-:-:S02]  /*6e50*/  HSET2.LE.AND R11, R39, R124, PT ;  /* 0x0000007c270b7233 */ /* 0x000fc40003803000 */
[----:B-1----:R-:W-:Y:S02]  /*6e60*/  F2FP.BF16.F32.PACK_AB R8, R87, R90 ;  /* 0x0000005a5708723e */ /* 0x002fe400000010ff */
[----:B------:R-:W-:Y:S02]  /*6e70*/  LOP3.LUT R144, R144, UR8, R103, 0x96, !PT ;  /* 0x0000000890907c12 */ /* 0x000fe4000f8e9667 */
[----:B------:R-:W-:Y:S01]  /*6e80*/  LOP3.LUT R11, R8, R11, RZ, 0xc0, !PT ;  /* 0x0000000b080b7212 */ /* 0x000fe200078ec0ff */
[----:B------:R-:W1:Y:S01]  /*6e90*/  MUFU.EX2 R92, R36 ;  /* 0x00000024005c7308 */ /* 0x000e620000000800 */
[----:B------:R-:W-:Y:S02]  /*6ea0*/  HSET2.LE.AND R8, R37, R124, PT ;  /* 0x0000007c25087233 */ /* 0x000fe40003803000 */
[----:B-----5:R-:W-:Y:S02]  /*6eb0*/  F2FP.BF16.F32.PACK_AB R37, R96, R145 ;  /* 0x000000916025723e */ /* 0x020fe400000010ff */
[----:B------:R-:W-:-:S02]  /*6ec0*/  LOP3.LUT R0, R144, 0xff, RZ, 0xc0, !PT ;  /* 0x000000ff90007812 */ /* 0x000fc400078ec0ff */
[----:B------:R-:W-:Y:S01]  /*6ed0*/  LOP3.LUT R8, R37, R8, RZ, 0xc0, !PT ;  /* 0x0000000825087212 */ /* 0x000fe200078ec0ff */
[----:B------:R-:W-:Y:S08]  /*6ee0*/  MUFU.EX2 R100, R100 ;  /* 0x0000006400647308 */ /* 0x000ff00000000800 */
[----:B------:R-:W2:Y:S01]  /*6ef0*/  MUFU.EX2 R137, R137 ;  /* 0x0000008900897308 */ /* 0x000ea20000000800 */
[----:B-1----:R-:W-:Y:S01]  /*6f00*/  F2FP.BF16.F32.PACK_AB R36, R92, R89 ;  /* 0x000000595c24723e */ /* 0x002fe200000010ff */
[----:B------:R-:W-:Y:S01]  /*6f10*/  FADD.FTZ R89, R89, R2 ;  /* 0x0000000259597221 */ /* 0x000fe20000010000 */
[----:B------:R-:W-:-:S02]  /*6f20*/  IMAD.MOV.U32 R2, RZ, RZ, R85 ;  /* 0x000000ffff027224 */ /* 0x000fc400078e0055 */
[----:B------:R-:W-:Y:S01]  /*6f30*/  LOP3.LUT R9, R36, R9, RZ, 0xc0, !PT ;  /* 0x0000000924097212 */ /* 0x000fe200078ec0ff */
[----:B------:R-:W-:Y:S02]  /*6f40*/  FADD.FTZ R89, R92, R89 ;  /* 0x000000595c597221 */ /* 0x000fe40000010000 */
[----:B------:R-:W-:Y:S02]  /*6f50*/  MUFU.EX2 R98, R98 ;  /* 0x0000006200627308 */ /* 0x000fe40000000800 */
[----:B------:R-:W-:Y:S02]  /*6f60*/  FADD.FTZ R90, R90, R89 ;  /* 0x000000595a5a7221 */ /* 0x000fe40000010000 */
[C---:B----4-:R-:W-:Y:S01]  /*6f70*/  HMMA.16816.F32.BF16 R36, R8.reuse, R40, R4 ;  /* 0x000000280824723c */ /* 0x050fe20000041804 */
[----:B------:R-:W1:Y:S01]  /*6f80*/  LDSM.16.MT88.4 R4, [R86+0x7800] ;  /* 0x007800005604783b */ /* 0x000e620000004200 */
[----:B------:R-:W-:Y:S02]  /*6f90*/  FADD.FTZ R87, R87, R90 ;  /* 0x0000005a57577221 */ /* 0x000fe40000010000 */
[----:B------:R-:W-:Y:S04]  /*6fa0*/  MUFU.EX2 R99, R99 ;  /* 0x0000006300637308 */ /* 0x000fe80000000800 */
[C---:B------:R-:W-:Y:S01]  /*6fb0*/  HMMA.16816.F32.BF16 R40, R8.reuse, R42, R12 ;  /* 0x0000002a0828723c */ /* 0x040fe2000004180c */
[----:B------:R-:W3:Y:S07]  /*6fc0*/  LDSM.16.MT88.4 R12, [R86+0x8800] ;  /* 0x00880000560c783b */ /* 0x000eee0000004200 */
[C---:B------:R-:W-:Y:S01]  /*6fd0*/  HMMA.16816.F32.BF16 R44, R8.reuse, R48, R16 ;  /* 0x00000030082c723c */ /* 0x040fe20000041810 */
[----:B------:R-:W4:Y:S07]  /*6fe0*/  LDSM.16.MT88.4 R16, [R109+0x8800] ;  /* 0x008800006d10783b */ /* 0x000f2e0000004200 */
[C---:B------:R-:W-:Y:S01]  /*6ff0*/  HMMA.16816.F32.BF16 R52, R8.reuse, R56, R24 ;  /* 0x000000380834723c */ /* 0x040fe20000041818 */
[----:B------:R-:W-:Y:S07]  /*7000*/  LDSM.16.MT88.4 R24, [R86+0x6c00] ;  /* 0x006c00005618783b */ /* 0x000fee0000004200 */
[C---:B------:R-:W-:Y:S01]  /*7010*/  HMMA.16816.F32.BF16 R48, R8.reuse, R50, R20 ;  /* 0x000000320830723c */ /* 0x040fe20000041814 */
[----:B------:R-:W-:Y:S07]  /*7020*/  LDSM.16.MT88.4 R20, [R109+0x7c00] ;  /* 0x007c00006d14783b */ /* 0x000fee0000004200 */
[C---:B------:R-:W-:Y:S01]  /*7030*/  HMMA.16816.F32.BF16 R56, R8.reuse, R58, R28 ;  /* 0x0000003a0838723c */ /* 0x040fe2000004181c */
[----:B------:R-:W5:Y:S07]  /*7040*/  LDSM.16.MT88.4 R28, [R109+0x6c00] ;  /* 0x006c00006d1c783b */ /* 0x000f6e0000004200 */
[----:B-1----:R-:W-:Y:S01]  /*7050*/  HMMA.16816.F32.BF16 R64, R8, R6, R64 ;  /* 0x000000060840723c */ /* 0x002fe20000041840 */
[----:B------:R-:W-:Y:S01]  /*7060*/  IMAD.MOV.U32 R6, RZ, RZ, R102 ;  /* 0x000000ffff067224 */ /* 0x000fe200078e0066 */
[----:B------:R-:W-:-:S04]  /*7070*/  PRMT R7, R102, 0x7773, RZ ;  /* 0x0000777366077816 */ /* 0x000fc800000000ff */
[----:B------:R-:W-:Y:S02]  /*7080*/  LOP3.LUT R6, R6, 0xff, RZ, 0xc0, !PT ;  /* 0x000000ff06067812 */ /* 0x000fe400078ec0ff */
[C---:B------:R-:W-:Y:S01]  /*7090*/  HMMA.16816.F32.BF16 R60, R8.reuse, R4, R32 ;  /* 0x00000004083c723c */ /* 0x040fe20000041820 */
[C---:B------:R-:W-:Y:S01]  /*70a0*/  PRMT R5, R102.reuse, 0x7771, RZ ;  /* 0x0000777166057816 */ /* 0x040fe200000000ff */
[----:B------:R-:W-:Y:S01]  /*70b0*/  MUFU.EX2 R33, R104 ;  /* 0x0000006800217308 */ /* 0x000fe20000000800 */
[----:B------:R-:W-:Y:S01]  /*70c0*/  PRMT R4, R102, 0x7772, RZ ;  /* 0x0000777266047816 */ /* 0x000fe200000000ff */
[----:B------:R-:W-:Y:S01]  /*70d0*/  FADD.FTZ R34, R138, R141 ;  /* 0x0000008d8a227221 */ /* 0x000fe20000010000 */
[----:B------:R-:W-:Y:S02]  /*70e0*/  PRMT R5, R6, 0x5410, R5 ;  /* 0x0000541006057816 */ /* 0x000fe40000000005 */
[----:B------:R-:W-:Y:S01]  /*70f0*/  LOP3.LUT R6, R144, 0xffff, RZ, 0xc0, !PT ;  /* 0x0000ffff90067812 */ /* 0x000fe200078ec0ff */
[----:B---3--:R-:W-:Y:S01]  /*7100*/  HMMA.16816.F32.BF16 R76, R8, R12, R76 ;  /* 0x0000000c084c723c */ /* 0x008fe2000004184c */
[----:B------:R-:W-:Y:S01]  /*7110*/  PRMT R4, R4, 0x5410, R7 ;  /* 0x0000541004047816 */ /* 0x000fe20000000007 */
[----:B------:R-:W-:Y:S01]  /*7120*/  MUFU.EX2 R32, R101 ;  /* 0x0000006500207308 */ /* 0x000fe20000000800 */
[----:B------:R-:W-:Y:S01]  /*7130*/  SHF.R.U32.HI R7, RZ, 0x8, R6 ;  /* 0x00000008ff077819 */ /* 0x000fe20000011606 */
[----:B------:R-:W-:Y:S01]  /*7140*/  FADD.FTZ R34, R135, R34 ;  /* 0x0000002287227221 */ /* 0x000fe20000010000 */
[----:B------:R-:W-:-:S02]  /*7150*/  PRMT R6, R144, 0x7632, R6 ;  /* 0x0000763290067816 */ /* 0x000fc40000000006 */
[----:B------:R-:W-:Y:S01]  /*7160*/  PRMT R7, R0, 0x5410, R7 ;  /* 0x0000541000077816 */ /* 0x000fe20000000007 */
[C---:B----4-:R-:W-:Y:S01]  /*7170*/  HMMA.16816.F32.BF16 R68, R8.reuse, R16, R68 ;  /* 0x000000100844723c */ /* 0x050fe20000041844 */
[----:B------:R-:W-:Y:S01]  /*7180*/  SHF.R.U32.HI R13, RZ, 0x18, R144 ;  /* 0x00000018ff0d7819 */ /* 0x000fe20000011690 */
[----:B------:R-:W1:Y:S01]  /*7190*/  MUFU.EX2 R0, R91 ;  /* 0x0000005b00007308 */ /* 0x000e620000000800 */
[----:B------:R-:W-:Y:S01]  /*71a0*/  LOP3.LUT R6, R6, 0xff, RZ, 0xc0, !PT ;  /* 0x000000ff06067812 */ /* 0x000fe200078ec0ff */
[----:B------:R-:W-:Y:S01]  /*71b0*/  FADD.FTZ R145, R145, R34 ;  /* 0x0000002291917221 */ /* 0x000fe20000010000 */
[----:B------:R-:W-:Y:S02]  /*71c0*/  HSET2.LE.AND R5, R5, R124, PT ;  /* 0x0000007c05057233 */ /* 0x000fe40003803000 */
[----:B------:R-:W-:Y:S01]  /*71d0*/  PRMT R13, R6, 0x5410, R13 ;  /* 0x00005410060d7816 */ /* 0x000fe2000000000d */
[----:B------:R-:W-:Y:S01]  /*71e0*/  HMMA.16816.F32.BF16 R72, R8, R18, R72 ;  /* 0x000000120848723c */ /* 0x000fe20000041848 */
[----:B------:R-:W-:Y:S01]  /*71f0*/  LOP3.LUT R17, R4, 0xff00ff, RZ, 0xc0, !PT ;  /* 0x00ff00ff04117812 */ /* 0x000fe200078ec0ff */
[----:B------:R-:W-:Y:S01]  /*7200*/  FADD.FTZ R96, R96, R145 ;  /* 0x0000009160607221 */ /* 0x000fe20000010000 */
[----:B--2---:R-:W-:-:S02]  /*7210*/  F2FP.BF16.F32.PACK_AB R6, R137, R100 ;  /* 0x000000648906723e */ /* 0x004fc400000010ff */
[--C-:B------:R-:W-:Y:S01]  /*7220*/  HSET2.LE.AND R16, R7, R124.reuse, PT ;  /* 0x0000007c07107233 */ /* 0x100fe20003803000 */
[----:B------:R-:W-:Y:S01]  /*7230*/  FADD.FTZ R97, R97, R96 ;  /* 0x0000006061617221 */ /* 0x000fe20000010000 */
[----:B------:R-:W-:Y:S01]  /*7240*/  LOP3.LUT R6, R6, R5, RZ, 0xc0, !PT ;  /* 0x0000000506067212 */ /* 0x000fe200078ec0ff */
[----:B------:R-:W-:Y:S01]  /*7250*/  HMMA.16816.F32.BF16 R80, R8, R14, R80 ;  /* 0x0000000e0850723c */ /* 0x000fe20000041850 */
[--C-:B------:R-:W-:Y:S01]  /*7260*/  HSET2.LE.AND R17, R17, R124.reuse, PT ;  /* 0x0000007c11117233 */ /* 0x100fe20003803000 */
[----:B------:R-:W-:Y:S01]  /*7270*/  LDSM.16.MT88.4 R8, [R86+0x8c00] ;  /* 0x008c00005608783b */ /* 0x000fe20000004200 */
[----:B-1----:R-:W-:Y:S01]  /*7280*/  F2FP.BF16.F32.PACK_AB R4, R0, R99 ;  /* 0x000000630004723e */ /* 0x002fe200000010ff */
[----:B------:R-:W-:Y:S01]  /*7290*/  FADD.FTZ R88, R88, R97 ;  /* 0x0000006158587221 */ /* 0x000fe20000010000 */
[----:B------:R-:W-:Y:S02]  /*72a0*/  F2FP.BF16.F32.PACK_AB R19, R32, R33 ;  /* 0x000000212013723e */ /* 0x000fe400000010ff */
[----:B------:R-:W-:Y:S01]  /*72b0*/  HSET2.LE.AND R5, R13, R124, PT ;  /* 0x0000007c0d057233 */ /* 0x000fe20003803000 */
        /* <DEDUP_REMOVED lines=8> */
[----:B------:R-:W1:Y:S01]  /*7340*/  LDSM.16.MT88.4 R16, [R86+0x7c00] ;  /* 0x007c00005610783b */ /* 0x000e620000004200 */
[----:B------:R-:W-:Y:S01]  /*7350*/  FADD.FTZ R100, R100, R33 ;  /* 0x0000002164647221 */ /* 0x000fe20000010000 */
[----:B------:R-:W-:-:S02]  /*7360*/  FADD.FTZ R99, R99, R98 ;  /* 0x0000006263637221 */ /* 0x000fc40000010000 */
[----:B------:R-:W2:Y:S01]  /*7370*/  LDSM.16.MT88.4 R12, [R109+0x8c00] ;  /* 0x008c00006d0c783b */ /* 0x000ea20000004200 */
[----:B------:R-:W-:Y:S01]  /*7380*/  FADD.FTZ R135, R137, R100 ;  /* 0x0000006489877221 */ /* 0x000fe20000010000 */
[----:B-----5:R-:W-:Y:S01]  /*7390*/  HMMA.16816.F32.BF16 R36, R4, R28, R36 ;  /* 0x0000001c0424723c */ /* 0x020fe20000041824 */
[----:B------:R-:W-:Y:S01]  /*73a0*/  FADD.FTZ R134, R0, R99 ;  /* 0x0000006300867221 */ /* 0x000fe20000010000 */
[----:B------:R-:W-:-:S06]  /*73b0*/  IMAD.MOV.U32 R0, RZ, RZ, R84 ;  /* 0x000000ffff007224 */ /* 0x000fcc00078e0054 */
        /* <DEDUP_REMOVED lines=10> */
[----:B------:R-:W-:-:S15]  /*7460*/  HMMA.16816.F32.BF16 R80, R4, R10, R80 ;  /* 0x0000000a0450723c */ /* 0x000fde0000041850 */
[----:B------:R-:W-:-:S05]  /*7470*/  NOP ;  /* 0x0000000000007918 */ /* 0x000fca0000000000 */
.L_x_917:
[----:B------:R-:W-:-:S13]  /*7480*/  ISETP.GE.AND P0, PT, R125, RZ, PT ;  /* 0x000000ff7d00720c */ /* 0x000fda0003f06270 */
[----:B------:R-:W-:Y:S05]  /*7490*/  @!P0 BRA `(.L_x_922) ;  /* 0x0000002400508947 */ /* 0x000fea0003800000 */
[----:B------:R-:W1:Y:S01]  /*74a0*/  LDCU UR27, c[0x0][0x440] ;  /* 0x00008800ff1b77ac */ /* 0x000e620008000800 */
[----:B------:R-:W-:Y:S01]  /*74b0*/  IMAD.MOV.U32 R85, RZ, RZ, R0 ;  /* 0x000000ffff557224 */ /* 0x000fe200078e0000 */
[----:B------:R-:W-:Y:S01]  /*74c0*/  MOV R3, R2 ;  /* 0x0000000200037202 */ /* 0x000fe20000000f00 */
[----:B------:R-:W2:Y:S01]  /*74d0*/  LDCU UR31, c[0x0][0x440] ;  /* 0x00008800ff1f77ac */ /* 0x000ea20008000800 */
[----:B------:R-:W3:Y:S01]  /*74e0*/  LDCU UR4, c[0x0][0x45c] ;  /* 0x00008b80ff0477ac */ /* 0x000ee20008000800 */
[----:B-1----:R-:W-:Y:S01]  /*74f0*/  ISETP.GE.AND P2, PT, R115, UR27, PT ;  /* 0x0000001b73007c0c */ /* 0x002fe2000bf46270 */
[----:B------:R-:W-:-:S12]  /*7500*/  BRA `(.L_x_923) ;  /* 0x0000000000ac7947 */ /* 0x000fd80003800000 */
.L_x_925:
[----:B------:R-:W-:Y:S01]  /*7510*/  VIADD R88, R125, 0xffffffff ;  /* 0xffffffff7d587836 */ /* 0x000fe20000000000 */
[----:B------:R-:W-:Y:S03]  /*7520*/  ISETP.GE.AND P2, PT, R115, UR31, PT ;  /* 0x0000001f73007c0c */ /* 0x000fe6000bf46270 */
        /* <DEDUP_REMOVED lines=41> */
.L_x_923:
[----:B------:R-:W-:Y:S04]  /*77c0*/  DEPBAR.LE SB0, 0x0 ;  /* 0x000080000000791a */ /* 0x000fe80000000000 */
[----:B------:R-:W-:Y:S01]  /*77d0*/  BAR.SYNC.DEFER_BLOCKING 0x0 ;  /* 0x0000000000007b1d */ /* 0x000fe20000010000 */
[C---:B------:R-:W-:Y:S04]  /*77e0*/  IMAD.WIDE.U32 R136, R125.reuse, UR7, RZ ;  /* 0x000000077d887c25 */ /* 0x040fe8000f8e00ff */
[----:B------:R-:W-:Y:S01]  /*77f0*/  IMAD R87, R125, UR6, RZ ;  /* 0x000000067d577c24 */ /* 0x000fe2000f8e02ff */
[C---:B------:R-:W-:Y:S02]  /*7800*/  IADD3 R0, P1, PT, R136.reuse, UR26, RZ ;  /* 0x0000001a88007c10 */ /* 0x040fe4000ff3e0ff */
[-C--:B------:R-:W-:Y:S01]  /*7810*/  LEA R140, P0, R136, R117.reuse, 0x1 ;  /* 0x00000075888c7211 */ /* 0x080fe200078008ff */
[----:B------:R-:W-:Y:S01]  /*7820*/  IMAD.IADD R87, R137, 0x1, R87 ;  /* 0x0000000189577824 */ /* 0x000fe200078e0257 */
[----:B------:R-:W-:Y:S04]  /*7830*/  LEA R138, P3, R0, R117, 0x1 ;  /* 0x00000075008a7211 */ /* 0x000fe800078608ff */
[----:B------:R-:W-:Y:S02]  /*7840*/  IADD3.X R137, PT, PT, R87, UR9, RZ, P1, !PT ;  /* 0x0000000957897c10 */ /* 0x000fe40008ffe4ff */
[----:B--2---:R-:W-:Y:S02]  /*7850*/  ISETP.GE.AND P1, PT, R114, UR31, PT ;  /* 0x0000001f72007c0c */ /* 0x004fe4000bf26270 */
[-C--:B------:R-:W-:Y:S02]  /*7860*/  LEA.HI.X R141, R136, R116.reuse, R87, 0x1, P0 ;  /* 0x00000074888d7211 */ /* 0x080fe400000f0c57 */
[----:B------:R-:W-:Y:S02]  /*7870*/  ISETP.GE.AND P0, PT, R113, UR31, PT ;  /* 0x0000001f71007c0c */ /* 0x000fe4000bf06270 */
[----:B------:R-:W-:Y:S01]  /*7880*/  LEA.HI.X R139, R0, R116, R137, 0x1, P3 ;  /* 0x00000074008b7211 */ /* 0x000fe200018f0c89 */
[----:B------:R-:W-:Y:S01]  /*7890*/  @!PT LDS RZ, [RZ] ;  /* 0x00000000fffff984 */ /* 0x000fe20000000800 */
[----:B------:R-:W-:Y:S01]  /*78a0*/  @!PT LDS RZ, [RZ] ;  /* 0x00000000fffff984 */ /* 0x000fe20000000800 */
[----:B------:R-:W-:Y:S01]  /*78b0*/  @!PT LDS RZ, [RZ] ;  /* 0x00000000fffff984 */ /* 0x000fe20000000800 */
[----:B------:R1:W-:Y:S01]  /*78c0*/  @!P2 LDGSTS.E.BYPASS.LTC128B.128 [R123+0x6000], desc[UR20][R140.64] ;  /* 0x060000008c7bafae */ /* 0x0003e2000b981a14 */
[----:B------:R-:W-:Y:S03]  /*78d0*/  ISETP.NE.AND P3, PT, R125, RZ, PT ;  /* 0x000000ff7d00720c */ /* 0x000fe60003f65270 */
        /* <DEDUP_REMOVED lines=28> */
[----:B------:R-:W4:Y:S04]  /*7aa0*/  LDSM.16.M88.4 R96, [R111+0x3400] ;  /* 0x003400006f60783b */ /* 0x000f280000000200 */
[----:B------:R-:W5:Y:S04]  /*7ab0*/  LDSM.16.M88.4 R100, [R111+0x3800] ;  /* 0x003800006f64783b */ /* 0x000f680000000200 */
[----:B------:R-:W0:Y:S04]  /*7ac0*/  LDGDEPBAR ;  /* 0x00000000000079af */ /* 0x000e280000000000 */
[----:B------:R-:W3:Y:S01]  /*7ad0*/  LDSM.16.M88.4 R104, [R111+0x3c00] ;  /* 0x003c00006f68783b */ /* 0x000ee20000000200 */
[C---:B--2---:R-:W-:Y:S08]  /*7ae0*/  HMMA.16816.F32.BF16 R4, R88.reuse, R92, RZ ;  /* 0x0000005c5804723c */ /* 0x044ff000000418ff */
[C---:B------:R-:W-:Y:S01]  /*7af0*/  HMMA.16816.F32.BF16 R8, R88.reuse, R94, RZ ;  /* 0x0000005e5808723c */ /* 0x040fe200000418ff */
[----:B------:R-:W-:Y:S07]  /*7b00*/  LDSM.16.M88.4 R92, [R110] ;  /* 0x000000006e5c783b */ /* 0x000fee0000000200 */
[C---:B----4-:R-:W-:Y:S08]  /*7b10*/  HMMA.16816.F32.BF16 R12, R88.reuse, R96, RZ ;  /* 0x00000060580c723c */ /* 0x050ff000000418ff */
[C---:B------:R-:W-:Y:S01]  /*7b20*/  HMMA.16816.F32.BF16 R16, R88.reuse, R98, RZ ;  /* 0x000000625810723c */ /* 0x040fe200000418ff */
[----:B------:R-:W2:Y:S07]  /*7b30*/  LDSM.16.M88.4 R96, [R108+0x3000] ;  /* 0x003000006c60783b */ /* 0x000eae0000000200 */
[C---:B-----5:R-:W-:Y:S08]  /*7b40*/  HMMA.16816.F32.BF16 R20, R88.reuse, R100, RZ ;  /* 0x000000645814723c */ /* 0x060ff000000418ff */
[C---:B------:R-:W-:Y:S08]  /*7b50*/  HMMA.16816.F32.BF16 R24, R88.reuse, R102, RZ ;  /* 0x000000665818723c */ /* 0x040ff000000418ff */
[C---:B---3--:R-:W-:Y:S08]  /*7b60*/  HMMA.16816.F32.BF16 R28, R88.reuse, R104, RZ ;  /* 0x00000068581c723c */ /* 0x048ff000000418ff */
[----:B------:R-:W-:Y:S01]  /*7b70*/  HMMA.16816.F32.BF16 R32, R88, R106, RZ ;  /* 0x0000006a5820723c */ /* 0x000fe200000418ff */
[----:B------:R-:W3:Y:S07]  /*7b80*/  LDSM.16.M88.4 R88, [R108+0x3400] ;  /* 0x003400006c58783b */ /* 0x000eee0000000200 */
[C---:B--2---:R-:W-:Y:S08]  /*7b90*/  HMMA.16816.F32.BF16 R4, R92.reuse, R96, R4 ;  /* 0x000000605c04723c */ /* 0x044ff00000041804 */
[C---:B------:R-:W-:Y:S01]  /*7ba0*/  HMMA.16816.F32.BF16 R8, R92.reuse, R98, R8 ;  /* 0x000000625c08723c */ /* 0x040fe20000041808 */
[----:B------:R-:W2:Y:S07]  /*7bb0*/  LDSM.16.M88.4 R96, [R108+0x3800] ;  /* 0x003800006c60783b */ /* 0x000eae0000000200 */
[C---:B---3--:R-:W-:Y:S08]  /*7bc0*/  HMMA.16816.F32.BF16 R12, R92.reuse, R88, R12 ;  /* 0x000000585c0c723c */ /* 0x048ff0000004180c */
[C---:B------:R-:W-:Y:S01]  /*7bd0*/  HMMA.16816.F32.BF16 R16, R92.reuse, R90, R16 ;  /* 0x0000005a5c10723c */ /* 0x040fe20000041810 */
[----:B------:R-:W3:Y:S07]  /*7be0*/  LDSM.16.M88.4 R88, [R108+0x3c00] ;  /* 0x003c00006c58783b */ /* 0x000eee0000000200 */
[C---:B--2---:R-:W-:Y:S08]  /*7bf0*/  HMMA.16816.F32.BF16 R20, R92.reuse, R96, R20 ;  /* 0x000000605c14723c */ /* 0x044ff00000041814 */
[C---:B------:R-:W-:Y:S01]  /*7c00*/  HMMA.16816.F32.BF16 R24, R92.reuse, R98, R24 ;  /* 0x000000625c18723c */ /* 0x040fe20000041818 */
[----:B------:R-:W-:Y:S07]  /*7c10*/  LDSM.16.M88.4 R96, [R112+0x1000] ;  /* 0x001000007060783b */ /* 0x000fee0000000200 */
[C---:B---3--:R-:W-:Y:S08]  /*7c20*/  HMMA.16816.F32.BF16 R28, R92.reuse, R88, R28 ;  /* 0x000000585c1c723c */ /* 0x048ff0000004181c */
[----:B------:R-:W-:Y:S01]  /*7c30*/  HMMA.16816.F32.BF16 R32, R92, R90, R32 ;  /* 0x0000005a5c20723c */ /* 0x000fe20000041820 */
[----:B------:R-:W2:Y:S04]  /*7c40*/  LDSM.16.M88.4 R88, [R111+0x4000] ;  /* 0x004000006f58783b */ /* 0x000ea80000000200 */
[----:B------:R-:W3:Y:S03]  /*7c50*/  LDSM.16.M88.4 R92, [R111+0x4400] ;  /* 0x004400006f5c783b */ /* 0x000ee60000000200 */
        /* <DEDUP_REMOVED lines=42> */
[C---:B---3--:R-:W-:Y:S03]  /*7f00*/  HMMA.16816.F32.BF16 R12, R88.reuse, R96, R12 ;  /* 0x00000060580c723c */ /* 0x048fe6000004180c */
[----:B------:R-:W-:Y:S02]  /*7f10*/  FMNMX3.FTZ R0, R3, R4, R5, !PT ;  /* 0x0000000403007276 */ /* 0x000fe40007810005 */
[----:B------:R-:W-:Y:S03]  /*7f20*/  FMNMX3.FTZ R137, R85, R6, R7, !PT ;  /* 0x0000000655897276 */ /* 0x000fe60007810007 */
[C---:B------:R-:W-:Y:S01]  /*7f30*/  HMMA.16816.F32.BF16 R16, R88.reuse, R98, R16 ;  /* 0x000000625810723c */ /* 0x040fe20000041810 */
[----:B------:R-:W3:Y:S01]  /*7f40*/  LDSM.16.M88.4 R96, [R108+0x5c00] ;  /* 0x005c00006c60783b */ /* 0x000ee20000000200 */
[----:B------:R-:W-:Y:S04]  /*7f50*/  DEPBAR.LE SB0, 0x0 ;  /* 0x000080000000791a */ /* 0x000fe80000000000 */
[----:B------:R-:W-:Y:S01]  /*7f60*/  BAR.SYNC.DEFER_BLOCKING 0x0 ;  /* 0x0000000000007b1d */ /* 0x000fe20000010000 */
[----:B------:R-:W-:Y:S02]  /*7f70*/  FMNMX3.FTZ R0, R0, R8, R9, !PT ;  /* 0x0000000800007276 */ /* 0x000fe40007810009 */
[----:B------:R-:W-:Y:S02]  /*7f80*/  FMNMX3.FTZ R137, R137, R10, R11, !PT ;  /* 0x0000000a89897276 */ /* 0x000fe4000781000b */
[----:B------:R-:W-:Y:S02]  /*7f90*/  FMNMX3.FTZ R0, R0, R12, R13, !PT ;  /* 0x0000000c00007276 */ /* 0x000fe4000781000d */
[----:B------:R-:W-:Y:S06]  /*7fa0*/  FMNMX3.FTZ R137, R137, R14, R15, !PT ;  /* 0x0000000e89897276 */ /* 0x000fec000781000f */
[----:B------:R-:W-:Y:S02]  /*7fb0*/  FMNMX3.FTZ R0, R0, R16, R17, !PT ;  /* 0x0000001000007276 */ /* 0x000fe40007810011 */
[----:B------:R-:W-:Y:S01]  /*7fc0*/  FMNMX3.FTZ R137, R137, R18, R19, !PT ;  /* 0x0000001289897276 */ /* 0x000fe20007810013 */
[C---:B--2---:R-:W-:Y:S08]  /*7fd0*/  HMMA.16816.F32.BF16 R20, R88.reuse, R92, R20 ;  /* 0x0000005c5814723c */ /* 0x044ff00000041814 */
[C---:B------:R-:W-:Y:S08]  /*7fe0*/  HMMA.16816.F32.BF16 R24, R88.reuse, R94, R24 ;  /* 0x0000005e5818723c */ /* 0x040ff00000041818 */
[C---:B---3--:R-:W-:Y:S03]  /*7ff0*/  HMMA.16816.F32.BF16 R28, R88.reuse, R96, R28 ;  /* 0x00000060581c723c */ /* 0x048fe6000004181c */
[----:B------:R-:W-:Y:S05]  /*8000*/  FMNMX3.FTZ R136, R0, R20, R21, !PT ;  /* 0x0000001400887276 */ /* 0x000fea0007810015 */
[----:B------:R-:W-:Y:S03]  /*8010*/  HMMA.16816.F32.BF16 R32, R88, R98, R32 ;  /* 0x000000625820723c */ /* 0x000fe60000041820 */
[----:B------:R-:W-:Y:S08]  /*8020*/  FMNMX3.FTZ R136, R136, R24, R25, !PT ;  /* 0x0000001888887276 */ /* 0x000ff00007810019 */
[----:B------:R-:W-:Y:S08]  /*8030*/  FMNMX3.FTZ R136, R136, R28, R29, !PT ;  /* 0x0000001c88887276 */ /* 0x000ff0000781001d */
[----:B------:R-:W-:Y:S01]  /*8040*/  FMNMX3.FTZ R136, R136, R32, R33, !PT ;  /* 0x0000002088887276 */ /* 0x000fe20007810021 */
[----:B-1----:R-:W-:Y:S06]  /*8050*/  @P3 BRA `(.L_x_925) ;  /* 0xfffffff4002c3947 */ /* 0x002fec000383ffff */
.L_x_924:
[----:B-1----:R-:W-:Y:S01]  /*8060*/  SHFL.BFLY PT, R91, R136, 0x2, 0x1f ;  /* 0x0c401f00885b7f89 */ /* 0x002fe200000e0000 */
[----:B------:R-:W-:Y:S01]  /*8070*/  FMNMX3.FTZ R137, R137, R22, R23, !PT ;  /* 0x0000001689897276 */ /* 0x000fe20007810017 */
[----:B------:R-:W-:Y:S01]  /*8080*/  IMAD.SHL.U32 R89, R125, 0x2, RZ ;  /* 0x000000027d597824 */ /* 0x000fe200078e00ff */
[----:B------:R-:W-:Y:S02]  /*8090*/  UIADD3 UR30, UPT, UPT, UR24, -0x61c88647, URZ ;  /* 0x9e3779b9181e7890 */ /* 0x000fe4000fffe0ff */
[----:B------:R-:W-:Y:S01]  /*80a0*/  FMNMX3.FTZ R84, R137, R26, R27, !PT ;  /* 0x0000001a89547276 */ /* 0x000fe2000781001b */
[----:B------:R-:W-:Y:S01]  /*80b0*/  UIADD3 UR27, UPT, UPT, UR25, 0x76cf5d0a, URZ ;  /* 0x76cf5d0a191b7890 */ /* 0x000fe2000fffe0ff */
[C---:B------:R-:W-:Y:S01]  /*80c0*/  LOP3.LUT R88, R89.reuse, UR25, R131, 0x96, !PT ;  /* 0x0000001959587c12 */ /* 0x040fe2000f8e9683 */
[----:B------:R-:W-:Y:S01]  /*80d0*/  UIADD3 UR29, UPT, UPT, UR24, 0x3c6ef372, URZ ;  /* 0x3c6ef372181d7890 */ /* 0x000fe2000fffe0ff */
[----:B------:R-:W-:Y:S01]  /*80e0*/  FMNMX3.FTZ R84, R84, R30, R31, !PT ;  /* 0x0000001e54547276 */ /* 0x000fe2000781001f */
[----:B------:R-:W-:Y:S01]  /*80f0*/  UIADD3 UR28, UPT, UPT, UR24, -0x255992d5, URZ ;  /* 0xdaa66d2b181c7890 */ /* 0x000fe2000fffe0ff */
[----:B------:R-:W-:Y:S02]  /*8100*/  VIADD R89, R89, 0x1 ;  /* 0x0000000159597836 */ /* 0x000fe40000000000 */
[----:B------:R-:W-:Y:S01]  /*8110*/  FMNMX3.FTZ R2, R84, R34, R35, !PT ;  /* 0x0000002254027276 */ /* 0x000fe20007810023 */
[----:B------:R-:W-:Y:S04]  /*8120*/  IMAD.WIDE.U32 R96, R88, -0x326172a9, RZ ;  /* 0xcd9e8d5758607825 */ /* 0x000fe800078e00ff */
[----:B------:R-:W1:Y:S01]  /*8130*/  SHFL.BFLY PT, R87, R2, 0x2, 0x1f ;  /* 0x0c401f0002577f89 */ /* 0x000e6200000e0000 */
[----:B------:R-:W-:Y:S02]  /*8140*/  LOP3.LUT R90, R132, UR30, R97, 0x96, !PT ;  /* 0x0000001e845a7c12 */ /* 0x000fe4000f8e9661 */
[----:B------:R-:W-:Y:S03]  /*8150*/  LOP3.LUT R96, R127, UR29, R96, 0x96, !PT ;  /* 0x0000001d7f607c12 */ /* 0x000fe6000f8e9660 */
[----:B------:R-:W-:Y:S04]  /*8160*/  IMAD.WIDE.U32 R94, R90, -0x2daee0ad, RZ ;  /* 0xd2511f535a5e7825 */ /* 0x000fe800078e00ff */
[----:B------:R-:W-:Y:S05]  /*8170*/  IMAD.WIDE.U32 R96, R96, -0x2daee0ad, RZ ;  /* 0xd2511f5360607825 */ /* 0x000fea00078e00ff */
[----:B------:R-:W-:Y:S02]  /*8180*/  LOP3.LUT R94, R94, UR23, R97, 0x96, !PT ;  /* 0x000000175e5e7c12 */ /* 0x000fe4000f8e9661 */
[----:B-1----:R-:W-:Y:S02]  /*8190*/  FMNMX.FTZ R87, R2, R87, !PT ;  /* 0x0000005702577209 */ /* 0x002fe40007810000 */
[----:B------:R-:W-:Y:S02]  /*81a0*/  FMNMX.FTZ R91, R136, R91, !PT ;  /* 0x0000005b885b7209 */ /* 0x000fe40007810000 */
[----:B------:R-:W-:Y:S01]  /*81b0*/  LOP3.LUT R136, R128, UR27, R95, 0x96, !PT ;  /* 0x0000001b80887c12 */ /* 0x000fe2000f8e965f */
[----:B------:R-:W1:Y:S01]  /*81c0*/  SHFL.BFLY PT, R84, R87, 0x1, 0x1f ;  /* 0x0c201f0057547f89 */ /* 0x000e6200000e0000 */
[----:B------:R-:W-:Y:S07]  /*81d0*/  IMAD.WIDE.U32 R94, R94, -0x326172a9, RZ ;  /* 0xcd9e8d575e5e7825 */ /* 0x000fee00078e00ff */
[----:B------:R-:W2:Y:S01]  /*81e0*/  SHFL.BFLY PT, R88, R91, 0x1, 0x1f ;  /* 0x0c201f005b587f89 */ /* 0x000ea200000e0000 */
[----:B------:R-:W-:Y:S05]  /*81f0*/  IMAD.WIDE.U32 R136, R136, -0x326172a9, RZ ;  /* 0xcd9e8d5788887825 */ /* 0x000fea00078e00ff */
[----:B------:R-:W-:Y:S02]  /*8200*/  LOP3.LUT R92, R126, UR28, R137, 0x96, !PT ;  /* 0x0000001c7e5c7c12 */ /* 0x000fe4000f8e9689 */
[----:B------:R-:W-:Y:S03]  /*8210*/  LOP3.LUT R136, R136, UR22, R95, 0x96, !PT ;  /* 0x0000001688887c12 */ /* 0x000fe6000f8e965f */
[----:B------:R-:W-:Y:S04]  /*8220*/  IMAD.WIDE.U32 R92, R92, -0x2daee0ad, RZ ;  /* 0xd2511f535c5c7825 */ /* 0x000fe800078e00ff */
[----:B------:R-:W-:Y:S01]  /*8230*/  IMAD.WIDE.U32 R136, R136, -0x2daee0ad, RZ ;  /* 0xd2511f5388887825 */ /* 0x000fe200078e00ff */
[----:B------:R-:W-:Y:S02]  /*8240*/  LOP3.LUT R90, R96, UR17, R93, 0x96, !PT ;  /* 0x00000011605a7c12 */ /* 0x000fe4000f8e965d */
[----:B-1----:R-:W-:Y:S02]  /*8250*/  FMNMX.FTZ R0, R87, R84, !PT ;  /* 0x0000005457007209 */ /* 0x002fe40007810000 */
[----:B--2---:R-:W-:Y:S02]  /*8260*/  FMNMX.FTZ R2, R91, R88, !PT ;  /* 0x000000585b027209 */ /* 0x004fe40007810000 */
[----:B------:R-:W-:Y:S02]  /*8270*/  LOP3.LUT R88, R92, UR13, R137, 0x96, !PT ;  /* 0x0000000d5c587c12 */ /* 0x000fe4000f8e9689 */
[C---:B------:R-:W-:Y:S01]  /*8280*/  FSETP.NEU.FTZ.AND P0, PT, R2.reuse, -INF , PT ;  /* 0xff8000000200780b */ /* 0x040fe20003f1d000 */
[C---:B------:R-:W-:Y:S01]  /*8290*/  FMUL.FTZ R91, R2.reuse, UR4 ;  /* 0x00000004025b7c20 */ /* 0x040fe20008410000 */
[----:B------:R-:W-:Y:S01]  /*82a0*/  FADD.FTZ R84, -R2, R3 ;  /* 0x0000000302547221 */ /* 0x000fe20000010100 */
[----:B------:R-:W-:Y:S03]  /*82b0*/  FADD.FTZ R3, -R0, R85 ;  /* 0x0000005500037221 */ /* 0x000fe60000010100 */
[----:B------:R-:W-:Y:S01]  /*82c0*/  FSEL R91, R91, RZ, P0 ;  /* 0x000000ff5b5b7208 */ /* 0x000fe20000000000 */
[----:B------:R-:W-:Y:S01]  /*82d0*/  FMUL.FTZ R85, R84, UR4 ;  /* 0x0000000454557c20 */ /* 0x000fe20008410000 */
[----:B------:R-:W-:Y:S01]  /*82e0*/  FSETP.NEU.FTZ.AND P0, PT, R0, -INF , PT ;  /* 0xff8000000000780b */ /* 0x000fe20003f1d000 */
[----:B------:R-:W-:Y:S02]  /*82f0*/  FMUL.FTZ R3, R3, UR4 ;  /* 0x0000000403037c20 */ /* 0x000fe40008410000 */
[--C-:B------:R-:W-:Y:S01]  /*8300*/  FFMA.FTZ R98, R16, UR4, -R91.reuse ;  /* 0x0000000410627c23 */ /* 0x100fe2000801085b */
[--C-:B------:R-:W-:Y:S01]  /*8310*/  FFMA.FTZ R104, R17, UR4, -R91.reuse ;  /* 0x0000000411687c23 */ /* 0x100fe2000801085b */
[----:B------:R-:W-:Y:S04]  /*8320*/  IMAD.WIDE.U32 R16, R90, -0x326172a9, RZ ;  /* 0xcd9e8d575a107825 */ /* 0x000fe800078e00ff */
[--C-:B------:R-:W-:Y:S01]  /*8330*/  FFMA.FTZ R93, R4, UR4, -R91.reuse ;  /* 0x00000004045d7c23 */ /* 0x100fe2000801085b */
[----:B------:R-:W-:Y:S01]  /*8340*/  MUFU.EX2 R84, R85 ;  /* 0x0000005500547308 */ /* 0x000fe20000000800 */
[----:B------:R-:W-:Y:S01]  /*8350*/  FFMA.FTZ R106, R21, UR4, -R91 ;  /* 0x00000004156a7c23 */ /* 0x000fe2000801085b */
[----:B------:R-:W-:Y:S01]  /*8360*/  FMUL.FTZ R21, R0, UR4 ;  /* 0x0000000400157c20 */ /* 0x000fe20008410000 */
[----:B------:R-:W-:Y:S01]  /*8370*/  LOP3.LUT R94, R94, UR16, R17, 0x96, !PT ;  /* 0x000000105e5e7c12 */ /* 0x000fe2000f8e9611 */
[--C-:B------:R-:W-:Y:S01]  /*8380*/  FFMA.FTZ R97, R13, UR4, -R91.reuse ;  /* 0x000000040d617c23 */ /* 0x100fe2000801085b */
[--C-:B------:R-:W-:Y:S01]  /*8390*/  FFMA.FTZ R100, R12, UR4, -R91.reuse ;  /* 0x000000040c647c23 */ /* 0x100fe2000801085b */
[----:B------:R-:W-:Y:S01]  /*83a0*/  IMAD.WIDE.U32 R12, R88, -0x326172a9, RZ ;  /* 0xcd9e8d57580c7825 */ /* 0x000fe200078e00ff */
[----:B------:R-:W-:Y:S03]  /*83b0*/  FSEL R21, R21, RZ, P0 ;  /* 0x000000ff15157208 */ /* 0x000fe60000000000 */
[----:B------:R1:W2:Y:S01]  /*83c0*/  MUFU.EX2 R17, R93 ;  /* 0x0000005d00117308 */ /* 0x0002a20000000800 */
[--C-:B------:R-:W-:Y:S01]  /*83d0*/  FFMA.FTZ R95, R8, UR4, -R91.reuse ;  /* 0x00000004085f7c23 */ /* 0x100fe2000801085b */
[----:B------:R-:W-:Y:S01]  /*83e0*/  FFMA.FTZ R92, R9, UR4, -R91 ;  /* 0x00000004095c7c23 */ /* 0x000fe2000801085b */
[----:B------:R-:W-:Y:S04]  /*83f0*/  IMAD.WIDE.U32 R138, R94, -0x2daee0ad, RZ ;  /* 0xd2511f535e8a7825 */ /* 0x000fe800078e00ff */
[--C-:B------:R-:W-:Y:S01]  /*8400*/  FFMA.FTZ R90, R6, UR4, -R21.reuse ;  /* 0x00000004065a7c23 */ /* 0x100fe20008010815 */
[----:B------:R-:W-:Y:S01]  /*8410*/  ISETP.NE.AND P0, PT, R125, RZ, PT ;  /* 0x000000ff7d00720c */ /* 0x000fe20003f05270 */
[----:B------:R-:W-:Y:S01]  /*8420*/  FFMA.FTZ R10, R10, UR4, -R21 ;  /* 0x000000040a0a7c23 */ /* 0x000fe20008010815 */
[----:B------:R-:W-:Y:S01]  /*8430*/  IMAD.MOV.U32 R6, RZ, RZ, R12 ;  /* 0x000000ffff067224 */ /* 0x000fe200078e000c */
[----:B------:R-:W-:Y:S01]  /*8440*/  PRMT R99, R12, 0x7771, RZ ;  /* 0x000077710c637816 */ /* 0x000fe200000000ff */
[--C-:B------:R-:W-:Y:S01]  /*8450*/  FFMA.FTZ R102, R25, UR4, -R91.reuse ;  /* 0x0000000419667c23 */ /* 0x100fe2000801085b */
[----:B------:R3:W-:Y:S01]  /*8460*/  MUFU.EX2 R94, R10 ;  /* 0x0000000a005e7308 */ /* 0x0007e20000000800 */
[--C-:B------:R-:W-:Y:S01]  /*8470*/  FFMA.FTZ R96, R32, UR4, -R91.reuse ;  /* 0x0000000420607c23 */ /* 0x100fe2000801085b */
[----:B------:R-:W-:Y:S01]  /*8480*/  LOP3.LUT R6, R6, 0xff, RZ, 0xc0, !PT ;  /* 0x000000ff06067812 */ /* 0x000fe200078ec0ff */
[--C-:B------:R-:W-:Y:S01]  /*8490*/  FFMA.FTZ R101, R24, UR4, -R91.reuse ;  /* 0x0000000418657c23 */ /* 0x100fe2000801085b */
[--C-:B------:R-:W-:Y:S01]  /*84a0*/  FFMA.FTZ R103, R20, UR4, -R91.reuse ;  /* 0x0000000414677c23 */ /* 0x100fe2000801085b */
[--C-:B------:R-:W-:Y:S01]  /*84b0*/  FFMA.FTZ R29, R29, UR4, -R91.reuse ;  /* 0x000000041d1d7c23 */ /* 0x100fe2000801085b */
[----:B------:R-:W-:Y:S01]  /*84c0*/  FFMA.FTZ R107, R5, UR4, -R91 ;  /* 0x00000004056b7c23 */ /* 0x000fe2000801085b */
[----:B-1----:R-:W-:Y:S01]  /*84d0*/  FFMA.FTZ R93, R11, UR4, -R21 ;  /* 0x000000040b5d7c23 */ /* 0x002fe20008010815 */
[--C-:B------:R-:W-:Y:S01]  /*84e0*/  FFMA.FTZ R33, R33, UR4, -R91.reuse ;  /* 0x0000000421217c23 */ /* 0x100fe2000801085b */
[----:B------:R-:W-:Y:S01]  /*84f0*/  FFMA.FTZ R25, R28, UR4, -R91 ;  /* 0x000000041c197c23 */ /* 0x000fe2000801085b */
[----:B------:R-:W-:Y:S01]  /*8500*/  MUFU.EX2 R95, R95 ;  /* 0x0000005f005f7308 */ /* 0x000fe20000000800 */
[----:B------:R-:W-:Y:S01]  /*8510*/  LOP3.LUT R91, R16, UR12, R13, 0x96, !PT ;  /* 0x0000000c105b7c12 */ /* 0x000fe2000f8e960d */
[----:B--2---:R-:W-:Y:S01]  /*8520*/  FFMA.FTZ R140, R84, R135, R17 ;  /* 0x00000087548c7223 */ /* 0x004fe20000010011 */
[----:B------:R-:W-:Y:S01]  /*8530*/  PRMT R99, R6, 0x5410, R99 ;  /* 0x0000541006637816 */ /* 0x000fe20000000063 */
[----:B------:R-:W-:Y:S01]  /*8540*/  IMAD.MOV.U32 R6, RZ, RZ, R138 ;  /* 0x000000ffff067224 */ /* 0x000fe200078e008a */
[----:B------:R-:W-:Y:S01]  /*8550*/  PRMT R13, R12, 0x7773, RZ ;  /* 0x000077730c0d7816 */ /* 0x000fe200000000ff */
[----:B------:R-:W-:Y:S01]  /*8560*/  FMUL.FTZ R36, R84, R36 ;  /* 0x0000002454247220 */ /* 0x000fe20000410000 */
[----:B------:R-:W-:Y:S03]  /*8570*/  PRMT R16, R12, 0x7772, RZ ;  /* 0x000077720c107816 */ /* 0x000fe600000000ff */
[----:B------:R-:W1:Y:S01]  /*8580*/  MUFU.EX2 R92, R92 ;  /* 0x0000005c005c7308 */ /* 0x000e620000000800 */
[----:B------:R-:W-:Y:S01]  /*8590*/  LOP3.LUT R6, R6, 0xff, RZ, 0xc0, !PT ;  /* 0x000000ff06067812 */ /* 0x000fe200078ec0ff */
[----:B------:R-:W-:Y:S01]  /*85a0*/  FMUL.FTZ R37, R84, R37 ;  /* 0x0000002554257220 */ /* 0x000fe20000410000 */
[----:B------:R-:W-:Y:S01]  /*85b0*/  PRMT R16, R16, 0x5410, R13 ;  /* 0x0000541010107816 */ /* 0x000fe2000000000d */
[----:B------:R-:W-:Y:S01]  /*85c0*/  FMUL.FTZ R40, R84, R40 ;  /* 0x0000002854287220 */ /* 0x000fe20000410000 */
[----:B------:R-:W-:Y:S01]  /*85d0*/  PRMT R13, R138, 0x7771, RZ ;  /* 0x000077718a0d7816 */ /* 0x000fe200000000ff */
[----:B------:R-:W-:Y:S01]  /*85e0*/  FMUL.FTZ R41, R84, R41 ;  /* 0x0000002954297220 */ /* 0x000fe20000410000 */
[----:B------:R-:W-:Y:S03]  /*85f0*/  LOP3.LUT R12, R136, UR8, R139, 0x96, !PT ;  /* 0x00000008880c7c12 */ /* 0x000fe6000f8e968b */
[----:B------:R2:W-:Y:S01]  /*8600*/  MUFU.EX2 R11, R98 ;  /* 0x00000062000b7308 */ /* 0x0005e20000000800 */
[----:B------:R-:W-:Y:S01]  /*8610*/  PRMT R13, R6, 0x5410, R13 ;  /* 0x00005410060d7816 */ /* 0x000fe2000000000d */
[----:B------:R-:W-:Y:S01]  /*8620*/  FFMA.FTZ R136, R7, UR4, -R21 ;  /* 0x0000000407887c23 */ /* 0x000fe20008010815 */
[C---:B------:R-:W-:Y:S01]  /*8630*/  LOP3.LUT R6, R91.reuse, 0xffff, RZ, 0xc0, !PT ;  /* 0x0000ffff5b067812 */ /* 0x040fe200078ec0ff */
[C---:B------:R-:W-:Y:S01]  /*8640*/  FMUL.FTZ R44, R84.reuse, R44 ;  /* 0x0000002c542c7220 */ /* 0x040fe20000410000 */
[----:B---3--:R-:W-:Y:S01]  /*8650*/  LOP3.LUT R10, R91, 0xff, RZ, 0xc0, !PT ;  /* 0x000000ff5b0a7812 */ /* 0x008fe200078ec0ff */
[C---:B------:R-:W-:Y:S01]  /*8660*/  FMUL.FTZ R45, R84.reuse, R45 ;  /* 0x0000002d542d7220 */ /* 0x040fe20000410000 */
[----:B------:R-:W-:Y:S03]  /*8670*/  SHF.R.U32.HI R105, RZ, 0x8, R6 ;  /* 0x00000008ff697819 */ /* 0x000fe60000011606 */
[----:B------:R-:W3:Y:S01]  /*8680*/  MUFU.EX2 R93, R93 ;  /* 0x0000005d005d7308 */ /* 0x000ee20000000800 */
[--C-:B------:R-:W-:Y:S01]  /*8690*/  HSET2.LE.AND R6, R99, R124.reuse, PT ;  /* 0x0000007c63067233 */ /* 0x100fe20003803000 */
[----:B------:R-:W-:Y:S01]  /*86a0*/  FMUL.FTZ R48, R84, R48 ;  /* 0x0000003054307220 */ /* 0x000fe20000410000 */
[----:B-1----:R-:W-:Y:S01]  /*86b0*/  F2FP.BF16.F32.PACK_AB R7, R92, R95 ;  /* 0x0000005f5c07723e */ /* 0x002fe200000010ff */
[----:B------:R-:W-:Y:S01]  /*86c0*/  FMUL.FTZ R49, R84, R49 ;  /* 0x0000003154317220 */ /* 0x000fe20000410000 */
[----:B------:R-:W-:Y:S01]  /*86d0*/  PRMT R99, R10, 0x5410, R105 ;  /* 0x000054100a637816 */ /* 0x000fe20000000069 */
[--C-:B------:R-:W-:Y:S01]  /*86e0*/  FFMA.FTZ R10, R19, UR4, -R21.reuse ;  /* 0x00000004130a7c23 */ /* 0x100fe20008010815 */
[----:B------:R-:W-:Y:S03]  /*86f0*/  LOP3.LUT R137, R12, 0xff, RZ, 0xc0, !PT ;  /* 0x000000ff0c897812 */ /* 0x000fe600078ec0ff */
[----:B------:R-:W1:Y:S01]  /*8700*/  MUFU.EX2 R107, R107 ;  /* 0x0000006b006b7308 */ /* 0x000e620000000800 */
[----:B--2---:R-:W-:Y:S01]  /*8710*/  FFMA.FTZ R98, R18, UR4, -R21 ;  /* 0x0000000412627c23 */ /* 0x004fe20008010815 */
[----:B------:R-:W-:Y:S01]  /*8720*/  LOP3.LUT R18, R7, R6, RZ, 0xc0, !PT ;  /* 0x0000000607127212 */ /* 0x000fe200078ec0ff */
[----:B------:R-:W-:Y:S01]  /*8730*/  FMUL.FTZ R52, R84, R52 ;  /* 0x0000003454347220 */ /* 0x000fe20000410000 */
[----:B------:R-:W-:Y:S01]  /*8740*/  LOP3.LUT R7, R16, 0xff00ff, RZ, 0xc0, !PT ;  /* 0x00ff00ff10077812 */ /* 0x000fe200078ec0ff */
[C---:B------:R-:W-:Y:S01]  /*8750*/  FMUL.FTZ R53, R84.reuse, R53 ;  /* 0x0000003554357220 */ /* 0x040fe20000410000 */
[----:B------:R-:W-:Y:S01]  /*8760*/  PRMT R6, R91, 0x7632, R6 ;  /* 0x000076325b067816 */ /* 0x000fe20000000006 */
[C---:B------:R-:W-:Y:S03]  /*8770*/  FMUL.FTZ R56, R84.reuse, R56 ;  /* 0x0000003854387220 */ /* 0x040fe60000410000 */
[----:B------:R2:W-:Y:S01]  /*8780*/  MUFU.EX2 R105, R98 ;  /* 0x0000006200697308 */ /* 0x0005e20000000800 */
[--C-:B------:R-:W-:Y:S01]  /*8790*/  HSET2.LE.AND R19, R7, R124.reuse, PT ;  /* 0x0000007c07137233 */ /* 0x100fe20003803000 */
[----:B------:R-:W-:Y:S01]  /*87a0*/  FMUL.FTZ R57, R84, R57 ;  /* 0x0000003954397220 */ /* 0x000fe20000410000 */
[----:B------:R-:W-:Y:S01]  /*87b0*/  LOP3.LUT R16, R6, 0xff, RZ, 0xc0, !PT ;  /* 0x000000ff06107812 */ /* 0x000fe200078ec0ff */
[C---:B------:R-:W-:Y:S01]  /*87c0*/  FMUL.FTZ R60, R84.reuse, R60 ;  /* 0x0000003c543c7220 */ /* 0x040fe20000410000 */
[----:B---3--:R-:W-:Y:S01]  /*87d0*/  F2FP.BF16.F32.PACK_AB R6, R93, R94 ;  /* 0x0000005e5d06723e */ /* 0x008fe200000010ff */
[----:B------:R-:W-:Y:S01]  /*87e0*/  FMUL.FTZ R61, R84, R61 ;  /* 0x0000003d543d7220 */ /* 0x000fe20000410000 */
[----:B------:R-:W-:Y:S03]  /*87f0*/  SHF.R.U32.HI R91, RZ, 0x18, R91 ;  /* 0x00000018ff5b7819 */ /* 0x000fe6000001165b */
[----:B------:R-:W-:Y:S01]  /*8800*/  MUFU.EX2 R90, R90 ;  /* 0x0000005a005a7308 */ /* 0x000fe20000000800 */
[----:B------:R-:W-:Y:S01]  /*8810*/  LOP3.LUT R19, R6, R19, RZ, 0xc0, !PT ;  /* 0x0000001306137212 */ /* 0x000fe200078ec0ff */
[----:B------:R-:W-:Y:S01]  /*8820*/  FMUL.FTZ R64, R84, R64 ;  /* 0x0000004054407220 */ /* 0x000fe20000410000 */
[----:B------:R-:W-:Y:S01]  /*8830*/  LOP3.LUT R6, R12, 0xffff, RZ, 0xc0, !PT ;  /* 0x0000ffff0c067812 */ /* 0x000fe200078ec0ff */
[----:B------:R-:W-:Y:S01]  /*8840*/  FMUL.FTZ R65, R84, R65 ;  /* 0x0000004154417220 */ /* 0x000fe20000410000 */
[----:B------:R-:W-:Y:S01]  /*8850*/  PRMT R91, R16, 0x5410, R91 ;  /* 0x00005410105b7816 */ /* 0x000fe2000000005b */
[----:B------:R-:W-:Y:S01]  /*8860*/  FMUL.FTZ R68, R84, R68 ;  /* 0x0000004454447220 */ /* 0x000fe20000410000 */
[--C-:B------:R-:W-:Y:S03]  /*8870*/  HSET2.LE.AND R16, R99, R124.reuse, PT ;  /* 0x0000007c63107233 */ /* 0x100fe60003803000 */
[----:B------:R-:W3:Y:S01]  /*8880*/  MUFU.EX2 R136, R136 ;  /* 0x0000008800887308 */ /* 0x000ee20000000800 */
[----:B------:R-:W-:Y:S01]  /*8890*/  SHF.R.U32.HI R6, RZ, 0x8, R6 ;  /* 0x00000008ff067819 */ /* 0x000fe20000011606 */
[--C-:B--2---:R-:W-:Y:S01]  /*88a0*/  FFMA.FTZ R98, R14, UR4, -R21.reuse ;  /* 0x000000040e627c23 */ /* 0x104fe20008010815 */
[----:B------:R-:W-:Y:S01]  /*88b0*/  FFMA.FTZ R99, R15, UR4, -R21 ;  /* 0x000000040f637c23 */ /* 0x000fe20008010815 */
[----:B-1----:R-:W-:Y:S01]  /*88c0*/  F2FP.BF16.F32.PACK_AB R7, R107, R17 ;  /* 0x000000116b07723e */ /* 0x002fe200000010ff */
[C---:B------:R-:W-:Y:S01]  /*88d0*/  FMUL.FTZ R69, R84.reuse, R69 ;  /* 0x0000004554457220 */ /* 0x040fe20000410000 */
[--C-:B------:R-:W-:Y:S01]  /*88e0*/  HSET2.LE.AND R17, R91, R124.reuse, PT ;  /* 0x0000007c5b117233 */ /* 0x100fe20003803000 */
[C---:B------:R-:W-:Y:S03]  /*88f0*/  FMUL.FTZ R72, R84.reuse, R72 ;  /* 0x0000004854487220 */ /* 0x040fe60000410000 */
[----:B------:R-:W1:Y:S01]  /*8900*/  MUFU.EX2 R3, R3 ;  /* 0x0000000300037308 */ /* 0x000e620000000800 */
[----:B------:R-:W-:Y:S01]  /*8910*/  PRMT R137, R137, 0x5410, R6 ;  /* 0x0000541089897816 */ /* 0x000fe20000000006 */
[----:B------:R-:W-:Y:S01]  /*8920*/  FMUL.FTZ R73, R84, R73 ;  /* 0x0000004954497220 */ /* 0x000fe20000410000 */
[----:B------:R-:W-:Y:S01]  /*8930*/  PRMT R88, R138, 0x7773, RZ ;  /* 0x000077738a587816 */ /* 0x000fe200000000ff */
[----:B------:R-:W-:Y:S01]  /*8940*/  FMUL.FTZ R76, R84, R76 ;  /* 0x0000004c544c7220 */ /* 0x000fe20000410000 */
[----:B------:R-:W-:Y:S01]  /*8950*/  PRMT R139, R138, 0x7772, RZ ;  /* 0x000077728a8b7816 */ /* 0x000fe200000000ff */
[----:B------:R-:W-:Y:S01]  /*8960*/  FMUL.FTZ R77, R84, R77 ;  /* 0x0000004d544d7220 */ /* 0x000fe20000410000 */
[----:B------:R-:W-:Y:S03]  /*8970*/  LOP3.LUT R16, R7, R16, RZ, 0xc0, !PT ;  /* 0x0000001007107212 */ /* 0x000fe600078ec0ff */
[----:B------:R-:W2:Y:S01]  /*8980*/  MUFU.EX2 R104, R104 ;  /* 0x0000006800687308 */ /* 0x000ea20000000800 */
[----:B---3--:R-:W-:Y:S01]  /*8990*/  F2FP.BF16.F32.PACK_AB R6, R136, R90 ;  /* 0x0000005a8806723e */ /* 0x008fe200000010ff */
[C---:B------:R-:W-:Y:S01]  /*89a0*/  FMUL.FTZ R80, R84.reuse, R80 ;  /* 0x0000005054507220 */ /* 0x040fe20000410000 */
[----:B------:R-:W-:Y:S01]  /*89b0*/  PRMT R88, R139, 0x5410, R88 ;  /* 0x000054108b587816 */ /* 0x000fe20000000058 */
[----:B------:R-:W-:Y:S01]  /*89c0*/  FMUL.FTZ R81, R84, R81 ;  /* 0x0000005154517220 */ /* 0x000fe20000410000 */
[----:B------:R-:W-:Y:S01]  /*89d0*/  LOP3.LUT R17, R6, R17, RZ, 0xc0, !PT ;  /* 0x0000001106117212 */ /* 0x000fe200078ec0ff */
[----:B------:R-:W-:Y:S01]  /*89e0*/  FADD.FTZ R140, R107, R140 ;  /* 0x0000008c6b8c7221 */ /* 0x000fe20000010000 */
[----:B------:R-:W-:Y:S03]  /*89f0*/  PRMT R6, R12, 0x7632, R6 ;  /* 0x000076320c067816 */ /* 0x000fe60000000006 */
[----:B------:R-:W-:Y:S01]  /*8a00*/  MUFU.EX2 R97, R97 ;  /* 0x0000006100617308 */ /* 0x000fe20000000800 */
[C---:B-1----:R-:W-:Y:S01]  /*8a10*/  FFMA.FTZ R135, R3.reuse, R134, R90 ;  /* 0x0000008603877223 */ /* 0x042fe2000001005a */
[--C-:B------:R-:W-:Y:S01]  /*8a20*/  HSET2.LE.AND R90, R13, R124.reuse, PT ;  /* 0x0000007c0d5a7233 */ /* 0x100fe20003803000 */
[----:B------:R-:W-:Y:S01]  /*8a30*/  FMUL.FTZ R38, R3, R38 ;  /* 0x0000002603267220 */ /* 0x000fe20000410000 */
[----:B------:R-:W-:Y:S01]  /*8a40*/  LOP3.LUT R14, R131, UR25, R89, 0x96, !PT ;  /* 0x00000019830e7c12 */ /* 0x000fe2000f8e9659 */
[C---:B------:R-:W-:Y:S01]  /*8a50*/  FMUL.FTZ R39, R3.reuse, R39 ;  /* 0x0000002703277220 */ /* 0x040fe20000410000 */
[----:B------:R-:W-:Y:S01]  /*8a60*/  LOP3.LUT R91, R88, 0xff00ff, RZ, 0xc0, !PT ;  /* 0x00ff00ff585b7812 */ /* 0x000fe200078ec0ff */
[C---:B------:R-:W-:Y:S03]  /*8a70*/  FMUL.FTZ R42, R3.reuse, R42 ;  /* 0x0000002a032a7220 */ /* 0x040fe60000410000 */
[----:B------:R-:W1:Y:S01]  /*8a80*/  MUFU.EX2 R100, R100 ;  /* 0x0000006400647308 */ /* 0x000e620000000800 */
[----:B--2---:R-:W-:Y:S01]  /*8a90*/  F2FP.BF16.F32.PACK_AB R7, R104, R11 ;  /* 0x0000000b6807723e */ /* 0x004fe200000010ff */
[----:B------:R-:W-:Y:S01]  /*8aa0*/  IMAD.WIDE.U32 R14, R14, -0x326172a9, RZ ;  /* 0xcd9e8d570e0e7825 */ /* 0x000fe200078e00ff */
[----:B------:R-:W-:Y:S02]  /*8ab0*/  SHF.R.U32.HI R89, RZ, 0x18, R12 ;  /* 0x00000018ff597819 */ /* 0x000fe4000001160c */
[----:B------:R-:W-:Y:S01]  /*8ac0*/  LOP3.LUT R12, R6, 0xff, RZ, 0xc0, !PT ;  /* 0x000000ff060c7812 */ /* 0x000fe200078ec0ff */
[----:B------:R-:W-:Y:S01]  /*8ad0*/  FMUL.FTZ R43, R3, R43 ;  /* 0x0000002b032b7220 */ /* 0x000fe20000410000 */
[----:B------:R-:W-:Y:S03]  /*8ae0*/  LOP3.LUT R90, R7, R90, RZ, 0xc0, !PT ;  /* 0x0000005a075a7212 */ /* 0x000fe600078ec0ff */
[----:B------:R-:W2:Y:S01]  /*8af0*/  MUFU.EX2 R10, R10 ;  /* 0x0000000a000a7308 */ /* 0x000ea20000000800 */
[--C-:B------:R-:W-:Y:S01]  /*8b00*/  HSET2.LE.AND R88, R137, R124.reuse, PT ;  /* 0x0000007c89587233 */ /* 0x100fe20003803000 */
[C---:B------:R-:W-:Y:S01]  /*8b10*/  FMUL.FTZ R46, R3.reuse, R46 ;  /* 0x0000002e032e7220 */ /* 0x040fe20000410000 */
[--C-:B------:R-:W-:Y:S01]  /*8b20*/  HSET2.LE.AND R91, R91, R124.reuse, PT ;  /* 0x0000007c5b5b7233 */ /* 0x100fe20003803000 */
[C---:B------:R-:W-:Y:S01]  /*8b30*/  FMUL.FTZ R47, R3.reuse, R47 ;  /* 0x0000002f032f7220 */ /* 0x040fe20000410000 */
[----:B------:R-:W-:Y:S01]  /*8b40*/  PRMT R89, R12, 0x5410, R89 ;  /* 0x000054100c597816 */ /* 0x000fe20000000059 */
[----:B------:R-:W-:Y:S01]  /*8b50*/  FMUL.FTZ R50, R3, R50 ;  /* 0x0000003203327220 */ /* 0x000fe20000410000 */
[----:B------:R-:W-:Y:S03]  /*8b60*/  LOP3.LUT R12, R127, UR29, R14, 0x96, !PT ;  /* 0x0000001d7f0c7c12 */ /* 0x000fe6000f8e960e */
[----:B------:R-:W-:Y:S01]  /*8b70*/  MUFU.EX2 R98, R98 ;  /* 0x0000006200627308 */ /* 0x000fe20000000800 */
[----:B-1----:R-:W-:Y:S01]  /*8b80*/  F2FP.BF16.F32.PACK_AB R7, R97, R100 ;  /* 0x000000646107723e */ /* 0x002fe200000010ff */
[C---:B------:R-:W-:Y:S01]  /*8b90*/  FMUL.FTZ R51, R3.reuse, R51 ;  /* 0x0000003303337220 */ /* 0x040fe20000410000 */
[--C-:B------:R-:W-:Y:S01]  /*8ba0*/  HSET2.LE.AND R89, R89, R124.reuse, PT ;  /* 0x0000007c59597233 */ /* 0x100fe20003803000 */
[----:B------:R-:W-:Y:S01]  /*8bb0*/  FMUL.FTZ R54, R3, R54 ;  /* 0x0000003603367220 */ /* 0x000fe20000410000 */
[----:B------:R-:W-:Y:S01]  /*8bc0*/  LOP3.LUT R88, R7, R88, RZ, 0xc0, !PT ;  /* 0x0000005807587212 */ /* 0x000fe200078ec0ff */
[C---:B------:R-:W-:Y:S01]  /*8bd0*/  FMUL.FTZ R55, R3.reuse, R55 ;  /* 0x0000003703377220 */ /* 0x040fe20000410000 */
[----:B------:R-:W-:Y:S03]  /*8be0*/  LOP3.LUT R7, R132, UR30, R15, 0x96, !PT ;  /* 0x0000001e84077c12 */ /* 0x000fe6000f8e960f */
[----:B------:R-:W1:Y:S01]  /*8bf0*/  MUFU.EX2 R99, R99 ;  /* 0x0000006300637308 */ /* 0x000e620000000800 */
[----:B--2---:R-:W-:Y:S01]  /*8c00*/  F2FP.BF16.F32.PACK_AB R6, R10, R105 ;  /* 0x000000690a06723e */ /* 0x004fe200000010ff */
[C---:B------:R-:W-:Y:S01]  /*8c10*/  FMUL.FTZ R58, R3.reuse, R58 ;  /* 0x0000003a033a7220 */ /* 0x040fe20000410000 */
[----:B------:R-:W-:Y:S01]  /*8c20*/  FMUL.FTZ R59, R3, R59 ;  /* 0x0000003b033b7220 */ /* 0x000fe20000410000 */
[----:B------:R-:W-:Y:S01]  /*8c30*/  IMAD.WIDE.U32 R14, R7, -0x2daee0ad, RZ ;  /* 0xd2511f53070e7825 */ /* 0x000fe200078e00ff */
[----:B------:R-:W-:Y:S03]  /*8c40*/  LOP3.LUT R91, R6, R91, RZ, 0xc0, !PT ;  /* 0x0000005b065b7212 */ /* 0x000fe600078ec0ff */
[C---:B------:R-:W-:Y:S01]  /*8c50*/  FMUL.FTZ R62, R3.reuse, R62 ;  /* 0x0000003e033e7220 */ /* 0x040fe20000410000 */
[C---:B------:R-:W-:Y:S01]  /*8c60*/  FMUL.FTZ R63, R3.reuse, R63 ;  /* 0x0000003f033f7220 */ /* 0x040fe20000410000 */
[----:B------:R-:W-:Y:S01]  /*8c70*/  LOP3.LUT R138, R128, UR27, R15, 0x96, !PT ;  /* 0x0000001b808a7c12 */ /* 0x000fe2000f8e960f */
[C---:B------:R-:W-:Y:S01]  /*8c80*/  FMUL.FTZ R66, R3.reuse, R66 ;  /* 0x0000004203427220 */ /* 0x040fe20000410000 */
[C---:B------:R-:W-:Y:S01]  /*8c90*/  FMUL.FTZ R67, R3.reuse, R67 ;  /* 0x0000004303437220 */ /* 0x040fe20000410000 */
[C---:B------:R-:W-:Y:S01]  /*8ca0*/  FMUL.FTZ R70, R3.reuse, R70 ;  /* 0x0000004603467220 */ /* 0x040fe20000410000 */
[C---:B------:R-:W-:Y:S01]  /*8cb0*/  FMUL.FTZ R71, R3.reuse, R71 ;  /* 0x0000004703477220 */ /* 0x040fe20000410000 */
[----:B------:R-:W-:Y:S04]  /*8cc0*/  IMAD.WIDE.U32 R138, R138, -0x326172a9, RZ ;  /* 0xcd9e8d578a8a7825 */ /* 0x000fe800078e00ff */
[----:B------:R-:W-:Y:S01]  /*8cd0*/  FMUL.FTZ R74, R3, R74 ;  /* 0x0000004a034a7220 */ /* 0x000fe20000410000 */
[----:B------:R2:W-:Y:S01]  /*8ce0*/  MUFU.EX2 R142, R102 ;  /* 0x00000066008e7308 */ /* 0x0005e20000000800 */
[----:B-1----:R-:W-:Y:S01]  /*8cf0*/  F2FP.BF16.F32.PACK_AB R6, R99, R98 ;  /* 0x000000626306723e */ /* 0x002fe200000010ff */
[C---:B------:R-:W-:Y:S01]  /*8d00*/  FMUL.FTZ R75, R3.reuse, R75 ;  /* 0x0000004b034b7220 */ /* 0x040fe20000410000 */
[C---:B------:R-:W-:Y:S01]  /*8d10*/  FMUL.FTZ R78, R3.reuse, R78 ;  /* 0x0000004e034e7220 */ /* 0x040fe20000410000 */
[C---:B------:R-:W-:Y:S01]  /*8d20*/  FMUL.FTZ R79, R3.reuse, R79 ;  /* 0x0000004f034f7220 */ /* 0x040fe20000410000 */
[----:B------:R-:W-:Y:S01]  /*8d30*/  LOP3.LUT R89, R6, R89, RZ, 0xc0, !PT ;  /* 0x0000005906597212 */ /* 0x000fe200078ec0ff */
[----:B------:R-:W-:Y:S01]  /*8d40*/  IMAD.WIDE.U32 R6, R12, -0x2daee0ad, RZ ;  /* 0xd2511f530c067825 */ /* 0x000fe200078e00ff */
[----:B------:R-:W-:Y:S03]  /*8d50*/  LOP3.LUT R12, R126, UR28, R139, 0x96, !PT ;  /* 0x0000001c7e0c7c12 */ /* 0x000fe6000f8e968b */
[----:B------:R1:W-:Y:S01]  /*8d60*/  MUFU.EX2 R145, R103 ;  /* 0x0000006700917308 */ /* 0x0003e20000000800 */
[C---:B------:R-:W-:Y:S01]  /*8d70*/  FMUL.FTZ R82, R3.reuse, R82 ;  /* 0x0000005203527220 */ /* 0x040fe20000410000 */
[----:B------:R-:W-:Y:S01]  /*8d80*/  FMUL.FTZ R83, R3, R83 ;  /* 0x0000005303537220 */ /* 0x000fe20000410000 */
[----:B------:R-:W-:Y:S01]  /*8d90*/  LOP3.LUT R14, R14, UR23, R7, 0x96, !PT ;  /* 0x000000170e0e7c12 */ /* 0x000fe2000f8e9607 */
[----:B------:R-:W-:Y:S04]  /*8da0*/  IMAD.WIDE.U32 R12, R12, -0x2daee0ad, RZ ;  /* 0xd2511f530c0c7825 */ /* 0x000fe800078e00ff */
[----:B------:R-:W-:Y:S01]  /*8db0*/  FADD.FTZ R135, R136, R135 ;  /* 0x0000008788877221 */ /* 0x000fe20000010000 */
[----:B------:R-:W-:Y:S01]  /*8dc0*/  FFMA.FTZ R144, R26, UR4, -R21 ;  /* 0x000000041a907c23 */ /* 0x000fe20008010815 */
[----:B------:R-:W-:Y:S01]  /*8dd0*/  IMAD.WIDE.U32 R14, R14, -0x326172a9, RZ ;  /* 0xcd9e8d570e0e7825 */ /* 0x000fe200078e00ff */
[----:B------:R-:W-:Y:S01]  /*8de0*/  LOP3.LUT R6, R6, UR17, R13, 0x96, !PT ;  /* 0x0000001106067c12 */ /* 0x000fe2000f8e960d */
[----:B------:R-:W-:Y:S02]  /*8df0*/  MUFU.EX2 R106, R106 ;  /* 0x0000006a006a7308 */ /* 0x000fe40000000800 */
[----:B--2---:R-:W-:Y:S01]  /*8e00*/  FFMA.FTZ R102, R23, UR4, -R21 ;  /* 0x0000000417667c23 */ /* 0x004fe20008010815 */
[----:B------:R-:W-:Y:S01]  /*8e10*/  FADD.FTZ R94, R94, R135 ;  /* 0x000000875e5e7221 */ /* 0x000fe20000010000 */
[----:B------:R-:W-:Y:S01]  /*8e20*/  LOP3.LUT R138, R138, UR22, R15, 0x96, !PT ;  /* 0x000000168a8a7c12 */ /* 0x000fe2000f8e960f */
[----:B------:R-:W-:Y:S04]  /*8e30*/  IMAD.WIDE.U32 R6, R6, -0x326172a9, RZ ;  /* 0xcd9e8d5706067825 */ /* 0x000fe800078e00ff */
[----:B------:R-:W-:Y:S01]  /*8e40*/  FFMA.FTZ R137, R27, UR4, -R21 ;  /* 0x000000041b897c23 */ /* 0x000fe20008010815 */
[----:B-1----:R-:W-:Y:S01]  /*8e50*/  FADD.FTZ R103, R95, R140 ;  /* 0x0000008c5f677221 */ /* 0x002fe20000010000 */
[----:B------:R-:W-:Y:S01]  /*8e60*/  IMAD.WIDE.U32 R138, R138, -0x2daee0ad, RZ ;  /* 0xd2511f538a8a7825 */ /* 0x000fe200078e00ff */
[----:B------:R-:W-:Y:S01]  /*8e70*/  LOP3.LUT R134, R14, UR16, R7, 0x96, !PT ;  /* 0x000000100e867c12 */ /* 0x000fe2000f8e9607 */
[----:B------:R-:W-:Y:S02]  /*8e80*/  MUFU.EX2 R107, R102 ;  /* 0x00000066006b7308 */ /* 0x000fe40000000800 */
[----:B------:R-:W-:Y:S01]  /*8e90*/  FADD.FTZ R103, R92, R103 ;  /* 0x000000675c677221 */ /* 0x000fe20000010000 */
[----:B------:R-:W-:Y:S01]  /*8ea0*/  FFMA.FTZ R146, R22, UR4, -R21 ;  /* 0x0000000416927c23 */ /* 0x000fe20008010815 */
[----:B------:R-:W-:Y:S01]  /*8eb0*/  LOP3.LUT R12, R12, UR13, R139, 0x96, !PT ;  /* 0x0000000d0c0c7c12 */ /* 0x000fe2000f8e968b */
[----:B------:R-:W-:Y:S01]  /*8ec0*/  FFMA.FTZ R135, R34, UR4, -R21 ;  /* 0x0000000422877c23 */ /* 0x000fe20008010815 */
[----:B------:R-:W-:Y:S01]  /*8ed0*/  FADD.FTZ R100, R100, R103 ;  /* 0x0000006764647221 */ /* 0x000fe20000010000 */
[--C-:B------:R-:W-:Y:S01]  /*8ee0*/  FFMA.FTZ R136, R35, UR4, -R21.reuse ;  /* 0x0000000423887c23 */ /* 0x100fe20008010815 */
[--C-:B------:R-:W-:Y:S01]  /*8ef0*/  FFMA.FTZ R140, R30, UR4, -R21.reuse ;  /* 0x000000041e8c7c23 */ /* 0x100fe20008010815 */
[----:B------:R-:W-:Y:S04]  /*8f00*/  IMAD.WIDE.U32 R12, R12, -0x326172a9, RZ ;  /* 0xcd9e8d570c0c7825 */ /* 0x000fe800078e00ff */
[----:B------:R-:W-:Y:S01]  /*8f10*/  FADD.FTZ R100, R97, R100 ;  /* 0x0000006461647221 */ /* 0x000fe20000010000 */
[----:B------:R1:W2:Y:S01]  /*8f20*/  MUFU.EX2 R139, R101 ;  /* 0x00000065008b7308 */ /* 0x0002a20000000800 */
[----:B------:R-:W-:Y:S01]  /*8f30*/  FFMA.FTZ R21, R31, UR4, -R21 ;  /* 0x000000041f157c23 */ /* 0x000fe20008010815 */
[----:B------:R-:W-:Y:S01]  /*8f40*/  VIADD R125, R125, 0xffffffff ;  /* 0xffffffff7d7d7836 */ /* 0x000fe20000000000 */
[----:B------:R-:W-:Y:S01]  /*8f50*/  LOP3.LUT R141, R6, UR12, R13, 0x96, !PT ;  /* 0x0000000c068d7c12 */ /* 0x000fe2000f8e960d */
[----:B------:R-:W-:Y:S01]  /*8f60*/  IMAD.MOV.U32 R3, RZ, RZ, R2 ;  /* 0x000000ffff037224 */ /* 0x000fe200078e0002 */
[----:B------:R-:W-:Y:S02]  /*8f70*/  MOV R6, R12 ;  /* 0x0000000c00067202 */ /* 0x000fe40000000f00 */
[----:B------:R-:W-:Y:S03]  /*8f80*/  PRMT R7, R12, 0x7771, RZ ;  /* 0x000077710c077816 */ /* 0x000fe600000000ff */
[----:B------:R-:W-:Y:S01]  /*8f90*/  MUFU.EX2 R144, R144 ;  /* 0x0000009000907308 */ /* 0x000fe20000000800 */
[----:B------:R-:W-:Y:S02]  /*8fa0*/  LOP3.LUT R6, R6, 0xff, RZ, 0xc0, !PT ;  /* 0x000000ff06067812 */ /* 0x000fe400078ec0ff */
[----:B------:R-:W-:Y:S02]  /*8fb0*/  LOP3.LUT R143, R141, 0xffff, RZ, 0xc0, !PT ;  /* 0x0000ffff8d8f7812 */ /* 0x000fe400078ec0ff */
[----:B------:R-:W-:Y:S02]  /*8fc0*/  PRMT R7, R6, 0x5410, R7 ;  /* 0x0000541006077816 */ /* 0x000fe40000000007 */
[C---:B------:R-:W-:Y:S03]  /*8fd0*/  PRMT R13, R12.reuse, 0x7773, RZ ;  /* 0x000077730c0d7816 */ /* 0x040fe600000000ff */
[----:B------:R-:W3:Y:S01]  /*8fe0*/  MUFU.EX2 R137, R137 ;  /* 0x0000008900897308 */ /* 0x000ee20000000800 */
[----:B------:R-:W-:Y:S01]  /*8ff0*/  PRMT R6, R12, 0x7772, RZ ;  /* 0x000077720c067816 */ /* 0x000fe200000000ff */
[----:B-1----:R-:W-:Y:S01]  /*9000*/  FADD.FTZ R101, R93, R94 ;  /* 0x0000005e5d657221 */ /* 0x002fe20000010000 */
[----:B------:R-:W-:Y:S01]  /*9010*/  LOP3.LUT R12, R141, 0xff, RZ, 0xc0, !PT ;  /* 0x000000ff8d0c7812 */ /* 0x000fe200078ec0ff */
[----:B------:R-:W-:Y:S01]  /*9020*/  LDSM.16.MT88.4 R92, [R109+0x7800] ;  /* 0x007800006d5c783b */ /* 0x000fe20000004200 */
[----:B------:R-:W-:Y:S01]  /*9030*/  SHF.R.U32.HI R143, RZ, 0x8, R143 ;  /* 0x00000008ff8f7819 */ /* 0x000fe2000001168f */
[----:B------:R-:W-:Y:S01]  /*9040*/  FADD.FTZ R148, R98, R101 ;  /* 0x0000006562947221 */ /* 0x000fe20000010000 */
[----:B------:R-:W-:Y:S03]  /*9050*/  PRMT R6, R6, 0x5410, R13 ;  /* 0x0000541006067816 */ /* 0x000fe6000000000d */
[----:B------:R-:W1:Y:S01]  /*9060*/  MUFU.EX2 R146, R146 ;  /* 0x0000009200927308 */ /* 0x000e620000000800 */
[----:B------:R-:W-:Y:S01]  /*9070*/  PRMT R143, R12, 0x5410, R143 ;  /* 0x000054100c8f7816 */ /* 0x000fe2000000008f */
[----:B------:R-:W-:Y:S01]  /*9080*/  FADD.FTZ R148, R99, R148 ;  /* 0x0000009463947221 */ /* 0x000fe20000010000 */
[----:B------:R-:W-:Y:S02]  /*9090*/  PRMT R12, R141, 0x7632, R12 ;  /* 0x000076328d0c7816 */ /* 0x000fe4000000000c */
[----:B------:R-:W-:Y:S01]  /*90a0*/  SHF.R.U32.HI R141, RZ, 0x18, R141 ;  /* 0x00000018ff8d7819 */ /* 0x000fe2000001168d */
[----:B------:R-:W-:Y:S01]  /*90b0*/  FADD.FTZ R105, R105, R148 ;  /* 0x0000009469697221 */ /* 0x000fe20000010000 */
[----:B------:R-:W-:Y:S03]  /*90c0*/  LOP3.LUT R12, R12, 0xff, RZ, 0xc0, !PT ;  /* 0x000000ff0c0c7812 */ /* 0x000fe600078ec0ff */
[----:B------:R-:W-:Y:S01]  /*90d0*/  MUFU.EX2 R135, R135 ;  /* 0x0000008700877308 */ /* 0x000fe20000000800 */
[----:B------:R-:W-:Y:S01]  /*90e0*/  MOV R85, R0 ;  /* 0x0000000000557202 */ /* 0x000fe20000000f00 */
[----:B------:R-:W-:Y:S01]  /*90f0*/  FADD.FTZ R105, R10, R105 ;  /* 0x000000690a697221 */ /* 0x000fe20000010000 */
[----:B------:R-:W-:Y:S02]  /*9100*/  PRMT R141, R12, 0x5410, R141 ;  /* 0x000054100c8d7816 */ /* 0x000fe4000000008d */
[----:B------:R-:W4:Y:S05]  /*9110*/  LDSM.16.MT88.4 R12, [R109+0x6000] ;  /* 0x006000006d0c783b */ /* 0x000f2a0000004200 */
[----:B------:R-:W5:Y:S10]  /*9120*/  MUFU.EX2 R136, R136 ;  /* 0x0000008800887308 */ /* 0x000f740000000800 */
[----:B------:R-:W-:Y:S10]  /*9130*/  MUFU.EX2 R33, R33 ;  /* 0x0000002100217308 */ /* 0x000ff40000000800 */
[----:B------:R-:W-:Y:S10]  /*9140*/  MUFU.EX2 R25, R25 ;  /* 0x0000001900197308 */ /* 0x000ff40000000800 */
[----:B------:R-:W-:Y:S10]  /*9150*/  MUFU.EX2 R140, R140 ;  /* 0x0000008c008c7308 */ /* 0x000ff40000000800 */
[----:B------:R-:W-:Y:S01]  /*9160*/  MUFU.EX2 R21, R21 ;  /* 0x0000001500157308 */ /* 0x000fe20000000800 */
[C---:B----4-:R-:W-:Y:S08]  /*9170*/  HMMA.16816.F32.BF16 R36, R16.reuse, R12, R36 ;  /* 0x0000000c1024723c */ /* 0x050ff00000041824 */
[C---:B------:R-:W-:Y:S01]  /*9180*/  HMMA.16816.F32.BF16 R40, R16.reuse, R14, R40 ;  /* 0x0000000e1028723c */ /* 0x040fe20000041828 */
[----:B------:R-:W4:Y:S07]  /*9190*/  LDSM.16.MT88.4 R12, [R86+0x6000] ;  /* 0x00600000560c783b */ /* 0x000f2e0000004200 */
        /* <DEDUP_REMOVED lines=13> */
[----:B------:R-:W-:Y:S01]  /*9270*/  HMMA.16816.F32.BF16 R80, R16, R14, R80 ;  /* 0x0000000e1050723c */ /* 0x000fe20000041850 */
[----:B------:R-:W4:Y:S08]  /*9280*/  LDSM.16.MT88.4 R12, [R109+0x6400] ;  /* 0x006400006d0c783b */ /* 0x000f300000004200 */
[----:B------:R-:W-:Y:S01]  /*9290*/  LDSM.16.MT88.4 R16, [R109+0x6800] ;  /* 0x006800006d10783b */ /* 0x000fe20000004200 */
        /* <DEDUP_REMOVED lines=15> */
[C---:B----4-:R-:W-:Y:S03]  /*9390*/  HMMA.16816.F32.BF16 R76, R88.reuse, R12, R76 ;  /* 0x0000000c584c723c */ /* 0x050fe6000004184c */
[--C-:B------:R-:W-:Y:S02]  /*93a0*/  HSET2.LE.AND R12, R143, R124.reuse, PT ;  /* 0x0000007c8f0c7233 */ /* 0x100fe40003803000 */
[--C-:B------:R-:W-:Y:S03]  /*93b0*/  HSET2.LE.AND R13, R141, R124.reuse, PT ;  /* 0x0000007c8d0d7233 */ /* 0x100fe60003803000 */
[----:B------:R-:W-:Y:S01]  /*93c0*/  HMMA.16816.F32.BF16 R80, R88, R14, R80 ;  /* 0x0000000e5850723c */ /* 0x000fe20000041850 */
[----:B------:R-:W4:Y:S02]  /*93d0*/  LDSM.16.MT88.4 R88, [R86+0x6800] ;  /* 0x006800005658783b */ /* 0x000f240000004200 */
[----:B------:R-:W-:Y:S02]  /*93e0*/  LOP3.LUT R15, R6, 0xff00ff, RZ, 0xc0, !PT ;  /* 0x00ff00ff060f7812 */ /* 0x000fe400078ec0ff */
[--C-:B------:R-:W-:Y:S02]  /*93f0*/  HSET2.LE.AND R14, R7, R124.reuse, PT ;  /* 0x0000007c070e7233 */ /* 0x100fe40003803000 */
[----:B--2---:R-:W-:Y:S02]  /*9400*/  F2FP.BF16.F32.PACK_AB R7, R142, R139 ;  /* 0x0000008b8e07723e */ /* 0x004fe400000010ff */
[--C-:B------:R-:W-:Y:S02]  /*9410*/  HSET2.LE.AND R15, R15, R124.reuse, PT ;  /* 0x0000007c0f0f7233 */ /* 0x100fe40003803000 */
[----:B---3--:R-:W-:Y:S02]  /*9420*/  F2FP.BF16.F32.PACK_AB R6, R137, R144 ;  /* 0x000000908906723e */ /* 0x008fe400000010ff */
[----:B------:R-:W-:Y:S02]  /*9430*/  LOP3.LUT R14, R7, R14, RZ, 0xc0, !PT ;  /* 0x0000000e070e7212 */ /* 0x000fe400078ec0ff */
[----:B------:R-:W-:Y:S02]  /*9440*/  LOP3.LUT R15, R6, R15, RZ, 0xc0, !PT ;  /* 0x0000000f060f7212 */ /* 0x000fe400078ec0ff */
[----:B------:R-:W-:Y:S02]  /*9450*/  F2FP.BF16.F32.PACK_AB R7, R106, R145 ;  /* 0x000000916a07723e */ /* 0x000fe400000010ff */
[----:B-1----:R-:W-:Y:S01]  /*9460*/  F2FP.BF16.F32.PACK_AB R6, R107, R146 ;  /* 0x000000926b06723e */ /* 0x002fe200000010ff */
[----:B------:R-:W-:Y:S01]  /*9470*/  FADD.FTZ R146, R146, R105 ;  /* 0x0000006992927221 */ /* 0x000fe20000010000 */
[----:B------:R-:W-:Y:S02]  /*9480*/  LOP3.LUT R12, R7, R12, RZ, 0xc0, !PT ;  /* 0x0000000c070c7212 */ /* 0x000fe400078ec0ff */
[----:B------:R-:W-:Y:S01]  /*9490*/  LOP3.LUT R13, R6, R13, RZ, 0xc0, !PT ;  /* 0x0000000d060d7212 */ /* 0x000fe200078ec0ff */
[----:B------:R-:W-:Y:S04]  /*94a0*/  FADD.FTZ R107, R107, R146 ;  /* 0x000000926b6b7221 */ /* 0x000fe80000010000 */
[----:B------:R-:W-:Y:S02]  /*94b0*/  FADD.FTZ R144, R144, R107 ;  /* 0x0000006b90907221 */ /* 0x000fe40000010000 */
[C---:B------:R-:W-:Y:S05]  /*94c0*/  HMMA.16816.F32.BF16 R36, R12.reuse, R16, R36 ;  /* 0x000000100c24723c */ /* 0x040fea0000041824 */
[----:B------:R-:W-:Y:S03]  /*94d0*/  FADD.FTZ R137, R137, R144 ;  /* 0x0000009089897221 */ /* 0x000fe60000010000 */
[C---:B------:R-:W-:Y:S01]  /*94e0*/  HMMA.16816.F32.BF16 R40, R12.reuse, R18, R40 ;  /* 0x000000120c28723c */ /* 0x040fe20000041828 */
[----:B------:R-:W1:Y:S07]  /*94f0*/  LDSM.16.MT88.4 R16, [R86+0x7800] ;  /* 0x007800005610783b */ /* 0x000e6e0000004200 */
[C---:B----4-:R-:W-:Y:S08]  /*9500*/  HMMA.16816.F32.BF16 R44, R12.reuse, R88, R44 ;  /* 0x000000580c2c723c */ /* 0x050ff0000004182c */
[C---:B------:R-:W-:Y:S01]  /*9510*/  HMMA.16816.F32.BF16 R48, R12.reuse, R90, R48 ;  /* 0x0000005a0c30723c */ /* 0x040fe20000041830 */
[----:B------:R-:W2:Y:S07]  /*9520*/  LDSM.16.MT88.4 R88, [R109+0x8800] ;  /* 0x008800006d58783b */ /* 0x000eae0000004200 */
[C---:B------:R-:W-:Y:S08]  /*9530*/  HMMA.16816.F32.BF16 R52, R12.reuse, R92, R52 ;  /* 0x0000005c0c34723c */ /* 0x040ff00000041834 */
[C---:B------:R-:W-:Y:S03]  /*9540*/  HMMA.16816.F32.BF16 R56, R12.reuse, R94, R56 ;  /* 0x0000005e0c38723c */ /* 0x040fe60000041838 */
[----:B------:R-:W-:Y:S02]  /*9550*/  IMAD.WIDE.U32 R94, R134, -0x2daee0ad, RZ ;  /* 0xd2511f53865e7825 */ /* 0x000fe400078e00ff */
[----:B------:R3:W4:Y:S02]  /*9560*/  MUFU.EX2 R134, R96 ;  /* 0x0000006000867308 */ /* 0x0007240000000800 */
[----:B------:R-:W-:Y:S01]  /*9570*/  IMAD.MOV.U32 R92, RZ, RZ, R94 ;  /* 0x000000ffff5c7224 */ /* 0x000fe200078e005e */
[----:B------:R-:W-:Y:S01]  /*9580*/  LOP3.LUT R138, R138, UR8, R95, 0x96, !PT ;  /* 0x000000088a8a7c12 */ /* 0x000fe2000f8e965f */
[C---:B-1----:R-:W-:Y:S03]  /*9590*/  HMMA.16816.F32.BF16 R60, R12.reuse, R16, R60 ;  /* 0x000000100c3c723c */ /* 0x042fe6000004183c */
[----:B------:R-:W-:Y:S02]  /*95a0*/  LOP3.LUT R92, R92, 0xff, RZ, 0xc0, !PT ;  /* 0x000000ff5c5c7812 */ /* 0x000fe400078ec0ff */
[C---:B------:R-:W-:Y:S02]  /*95b0*/  PRMT R7, R94.reuse, 0x7773, RZ ;  /* 0x000077735e077816 */ /* 0x040fe400000000ff */
[----:B------:R-:W-:Y:S01]  /*95c0*/  PRMT R6, R94, 0x7772, RZ ;  /* 0x000077725e067816 */ /* 0x000fe200000000ff */
[C---:B------:R-:W-:Y:S01]  /*95d0*/  HMMA.16816.F32.BF16 R64, R12.reuse, R18, R64 ;  /* 0x000000120c40723c */ /* 0x040fe20000041840 */
[----:B------:R-:W1:Y:S02]  /*95e0*/  LDSM.16.MT88.4 R16, [R86+0x8800] ;  /* 0x008800005610783b */ /* 0x000e640000004200 */
[----:B------:R-:W-:Y:S02]  /*95f0*/  PRMT R6, R6, 0x5410, R7 ;  /* 0x0000541006067816 */ /* 0x000fe40000000007 */
[----:B------:R-:W-:Y:S02]  /*9600*/  LOP3.LUT R7, R138, 0xffff, RZ, 0xc0, !PT ;  /* 0x0000ffff8a077812 */ /* 0x000fe400078ec0ff */
[----:B------:R-:W-:Y:S01]  /*9610*/  PRMT R141, R94, 0x7771, RZ ;  /* 0x000077715e8d7816 */ /* 0x000fe200000000ff */
[C---:B--2---:R-:W-:Y:S01]  /*9620*/  HMMA.16816.F32.BF16 R68, R12.reuse, R88, R68 ;  /* 0x000000580c44723c */ /* 0x044fe20000041844 */
[----:B---3--:R-:W-:Y:S02]  /*9630*/  LDSM.16.MT88.4 R96, [R86+0x6c00] ;  /* 0x006c00005660783b */ /* 0x008fe40000004200 */
[----:B------:R-:W-:Y:S02]  /*9640*/  LOP3.LUT R94, R138, 0xff, RZ, 0xc0, !PT ;  /* 0x000000ff8a5e7812 */ /* 0x000fe400078ec0ff */
[----:B------:R-:W-:Y:S02]  /*9650*/  SHF.R.U32.HI R7, RZ, 0x8, R7 ;  /* 0x00000008ff077819 */ /* 0x000fe40000011607 */
[----:B------:R-:W-:Y:S01]  /*9660*/  PRMT R141, R92, 0x5410, R141 ;  /* 0x000054105c8d7816 */ /* 0x000fe2000000008d */
[C---:B------:R-:W-:Y:S03]  /*9670*/  HMMA.16816.F32.BF16 R72, R12.reuse, R90, R72 ;  /* 0x0000005a0c48723c */ /* 0x040fe60000041848 */
[----:B------:R-:W-:Y:S02]  /*9680*/  PRMT R7, R94, 0x5410, R7 ;  /* 0x000054105e077816 */ /* 0x000fe40000000007 */
[----:B------:R-:W2:Y:S01]  /*9690*/  LDSM.16.MT88.4 R92, [R109+0x6c00] ;  /* 0x006c00006d5c783b */ /* 0x000ea20000004200 */
[----:B------:R-:W-:Y:S02]  /*96a0*/  PRMT R88, R138, 0x7632, R88 ;  /* 0x000076328a587816 */ /* 0x000fe40000000058 */
[----:B------:R-:W-:Y:S02]  /*96b0*/  SHF.R.U32.HI R89, RZ, 0x18, R138 ;  /* 0x00000018ff597819 */ /* 0x000fe4000001168a */
[----:B------:R3:W4:Y:S01]  /*96c0*/  MUFU.EX2 R138, R29 ;  /* 0x0000001d008a7308 */ /* 0x0007220000000800 */
[----:B------:R-:W-:Y:S02]  /*96d0*/  LOP3.LUT R91, R6, 0xff00ff, RZ, 0xc0, !PT ;  /* 0x00ff00ff065b7812 */ /* 0x000fe400078ec0ff */
[----:B------:R-:W-:Y:S02]  /*96e0*/  LOP3.LUT R88, R88, 0xff, RZ, 0xc0, !PT ;  /* 0x000000ff58587812 */ /* 0x000fe400078ec0ff */
[----:B-----5:R-:W-:Y:S02]  /*96f0*/  F2FP.BF16.F32.PACK_AB R6, R136, R135 ;  /* 0x000000878806723e */ /* 0x020fe400000010ff */
[--C-:B------:R-:W-:Y:S02]  /*9700*/  HSET2.LE.AND R91, R91, R124.reuse, PT ;  /* 0x0000007c5b5b7233 */ /* 0x100fe40003803000 */
[----:B------:R-:W-:Y:S02]  /*9710*/  PRMT R89, R88, 0x5410, R89 ;  /* 0x0000541058597816 */ /* 0x000fe40000000059 */
[--C-:B------:R-:W-:Y:S02]  /*9720*/  HSET2.LE.AND R90, R141, R124.reuse, PT ;  /* 0x0000007c8d5a7233 */ /* 0x100fe40003803000 */
[----:B------:R-:W-:Y:S01]  /*9730*/  LOP3.LUT R91, R6, R91, RZ, 0xc0, !PT ;  /* 0x0000005b065b7212 */ /* 0x000fe200078ec0ff */
[C---:B-1----:R-:W-:Y:S03]  /*9740*/  HMMA.16816.F32.BF16 R76, R12.reuse, R16, R76 ;  /* 0x000000100c4c723c */ /* 0x042fe6000004184c */
[----:B---3--:R-:W-:Y:S01]  /*9750*/  FADD.FTZ R29, R11, R100 ;  /* 0x000000640b1d7221 */ /* 0x008fe20000010000 */
[--C-:B------:R-:W-:Y:S01]  /*9760*/  HSET2.LE.AND R88, R7, R124.reuse, PT ;  /* 0x0000007c07587233 */ /* 0x100fe20003803000 */
[----:B------:R-:W1:Y:S01]  /*9770*/  LDSM.16.MT88.4 R100, [R109+0x7c00] ;  /* 0x007c00006d64783b */ /* 0x000e620000004200 */
[----:B------:R-:W-:Y:S01]  /*9780*/  HSET2.LE.AND R89, R89, R124, PT ;  /* 0x0000007c59597233 */ /* 0x000fe20003803000 */
[----:B------:R-:W-:Y:S01]  /*9790*/  FADD.FTZ R104, R104, R29 ;  /* 0x0000001d68687221 */ /* 0x000fe20000010000 */
[----:B------:R-:W-:Y:S03]  /*97a0*/  HMMA.16816.F32.BF16 R80, R12, R18, R80 ;  /* 0x000000120c50723c */ /* 0x000fe60000041850 */
[----:B----4-:R-:W-:Y:S01]  /*97b0*/  F2FP.BF16.F32.PACK_AB R11, R33, R134 ;  /* 0x00000086210b723e */ /* 0x010fe200000010ff */
[----:B------:R-:W-:Y:S01]  /*97c0*/  FADD.FTZ R145, R145, R104 ;  /* 0x0000006891917221 */ /* 0x000fe20000010000 */
[----:B------:R-:W-:Y:S01]  /*97d0*/  F2FP.BF16.F32.PACK_AB R7, R138, R25 ;  /* 0x000000198a07723e */ /* 0x000fe200000010ff */
[----:B------:R-:W3:Y:S01]  /*97e0*/  LDSM.16.MT88.4 R12, [R86+0x7c00] ;  /* 0x007c0000560c783b */ /* 0x000ee20000004200 */
[----:B------:R-:W-:Y:S01]  /*97f0*/  F2FP.BF16.F32.PACK_AB R6, R21, R140 ;  /* 0x0000008c1506723e */ /* 0x000fe200000010ff */
[----:B------:R-:W-:Y:S01]  /*9800*/  FADD.FTZ R106, R106, R145 ;  /* 0x000000916a6a7221 */ /* 0x000fe20000010000 */
[----:B------:R-:W-:Y:S01]  /*9810*/  LOP3.LUT R90, R11, R90, RZ, 0xc0, !PT ;  /* 0x0000005a0b5a7212 */ /* 0x000fe200078ec0ff */
[----:B------:R-:W-:Y:S01]  /*9820*/  FADD.FTZ R140, R140, R137 ;  /* 0x000000898c8c7221 */ /* 0x000fe20000010000 */
[----:B------:R-:W-:Y:S01]  /*9830*/  LOP3.LUT R88, R7, R88, RZ, 0xc0, !PT ;  /* 0x0000005807587212 */ /* 0x000fe200078ec0ff */
[----:B------:R-:W-:Y:S01]  /*9840*/  FADD.FTZ R139, R139, R106 ;  /* 0x0000006a8b8b7221 */ /* 0x000fe20000010000 */
[----:B------:R-:W-:Y:S01]  /*9850*/  LOP3.LUT R89, R6, R89, RZ, 0xc0, !PT ;  /* 0x0000005906597212 */ /* 0x000fe200078ec0ff */
[----:B------:R-:W4:Y:S01]  /*9860*/  LDSM.16.MT88.4 R16, [R109+0x8c00] ;  /* 0x008c00006d10783b */ /* 0x000f220000004200 */
[----:B------:R-:W-:Y:S01]  /*9870*/  FADD.FTZ R140, R21, R140 ;  /* 0x0000008c158c7221 */ /* 0x000fe20000010000 */
[----:B------:R-:W-:Y:S04]  /*9880*/  FADD.FTZ R142, R142, R139 ;  /* 0x0000008b8e8e7221 */ /* 0x000fe80000010000 */
[C---:B--2---:R-:W-:Y:S05]  /*9890*/  HMMA.16816.F32.BF16 R36, R88.reuse, R92, R36 ;  /* 0x0000005c5824723c */ /* 0x044fea0000041824 */
[----:B------:R-:W-:Y:S03]  /*98a0*/  FADD.FTZ R7, R25, R142 ;  /* 0x0000008e19077221 */ /* 0x000fe60000010000 */
[C---:B------:R-:W-:Y:S01]  /*98b0*/  HMMA.16816.F32.BF16 R40, R88.reuse, R94, R40 ;  /* 0x0000005e5828723c */ /* 0x040fe20000041828 */
[----:B------:R-:W2:Y:S02]  /*98c0*/  LDSM.16.MT88.4 R92, [R86+0x8c00] ;  /* 0x008c0000565c783b */ /* 0x000ea40000004200 */
[----:B------:R-:W-:Y:S04]  /*98d0*/  FADD.FTZ R7, R138, R7 ;  /* 0x000000078a077221 */ /* 0x000fe80000010000 */
[----:B------:R-:W-:Y:S01]  /*98e0*/  FADD.FTZ R134, R134, R7 ;  /* 0x0000000786867221 */ /* 0x000fe20000010000 */
[C---:B------:R-:W-:Y:S03]  /*98f0*/  HMMA.16816.F32.BF16 R44, R88.reuse, R96, R44 ;  /* 0x00000060582c723c */ /* 0x040fe6000004182c */
[----:B------:R-:W-:Y:S01]  /*9900*/  FADD.FTZ R7, R135, R140 ;  /* 0x0000008c87077221 */ /* 0x000fe20000010000 */
[----:B------:R-:W-:Y:S03]  /*9910*/  FADD.FTZ R135, R33, R134 ;  /* 0x0000008621877221 */ /* 0x000fe60000010000 */
[----:B------:R-:W-:Y:S01]  /*9920*/  FADD.FTZ R134, R136, R7 ;  /* 0x0000000788867221 */ /* 0x000fe20000010000 */
[C---:B------:R-:W-:Y:S08]  /*9930*/  HMMA.16816.F32.BF16 R48, R88.reuse, R98, R48 ;  /* 0x000000625830723c */ /* 0x040ff00000041830 */
[C---:B-1----:R-:W-:Y:S08]  /*9940*/  HMMA.16816.F32.BF16 R52, R88.reuse, R100, R52 ;  /* 0x000000645834723c */ /* 0x042ff00000041834 */
[C---:B------:R-:W-:Y:S08]  /*9950*/  HMMA.16816.F32.BF16 R56, R88.reuse, R102, R56 ;  /* 0x000000665838723c */ /* 0x040ff00000041838 */
[C---:B---3--:R-:W-:Y:S08]  /*9960*/  HMMA.16816.F32.BF16 R60, R88.reuse, R12, R60 ;  /* 0x0000000c583c723c */ /* 0x048ff0000004183c */
[C---:B------:R-:W-:Y:S08]  /*9970*/  HMMA.16816.F32.BF16 R64, R88.reuse, R14, R64 ;  /* 0x0000000e5840723c */ /* 0x040ff00000041840 */
[C---:B----4-:R-:W-:Y:S08]  /*9980*/  HMMA.16816.F32.BF16 R68, R88.reuse, R16, R68 ;  /* 0x000000105844723c */ /* 0x050ff00000041844 */
[C---:B------:R-:W-:Y:S08]  /*9990*/  HMMA.16816.F32.BF16 R72, R88.reuse, R18, R72 ;  /* 0x000000125848723c */ /* 0x040ff00000041848 */
[C---:B--2---:R-:W-:Y:S08]  /*99a0*/  HMMA.16816.F32.BF16 R76, R88.reuse, R92, R76 ;  /* 0x0000005c584c723c */ /* 0x044ff0000004184c */
[----:B------:R-:W-:Y:S01]  /*99b0*/  HMMA.16816.F32.BF16 R80, R88, R94, R80 ;  /* 0x0000005e5850723c */ /* 0x000fe20000041850 */
[----:B------:R-:W-:Y:S08]  /*99c0*/  @!UPT UIADD3 URZ, UPT, UPT, URZ, URZ, URZ ;  /* 0x000000fffffff290 */ /* 0x000ff0000fffe0ff */
[----:B------:R-:W-:Y:S11]  /*99d0*/  @P0 BRA `(.L_x_923) ;  /* 0xffffffdc00780947 */ /* 0x000ff6000383ffff */
.L_x_922:
[----:B------:R-:W1:Y:S01]  /*99e0*/  SHFL.BFLY PT, R6, R135, 0x2, 0x1f ;  /* 0x0c401f0087067f89 */ /* 0x000e6200000e0000 */
[----:B------:R-:W2:Y:S01]  /*99f0*/  LDCU UR4, c[0x0][0x4fc] ;  /* 0x00009f80ff0477ac */ /* 0x000ea20008000800 */
[----:B------:R-:W-:Y:S01]  /*9a00*/  ISETP.NE.AND P0, PT, R120, -0x1, PT ;  /* 0xffffffff7800780c */ /* 0x000fe20003f05270 */
[----:B------:R-:W3:Y:S01]  /*9a10*/  LDC R19, c[0x0][0x434] ;  /* 0x00010d00ff137b82 */ /* 0x000ee20000000800 */
[----:B------:R-:W4:Y:S01]  /*9a20*/  SHFL.BFLY PT, R3, R134, 0x2, 0x1f ;  /* 0x0c401f0086037f89 */ /* 0x000f2200000e0000 */
[----:B------:R-:W-:-:S06]  /*9a30*/  UMOV UR6, 0x400 ;  /* 0x0000040000067882 */ /* 0x000fcc0000000000 */
[----:B------:R-:W3:Y:S08]  /*9a40*/  LDC R16, c[0x0][0x434] ;  /* 0x00010d00ff107b82 */ /* 0x000ef00000000800 */
[----:B------:R-:W2:Y:S01]  /*9a50*/  LDC.U8 R20, c[0x0][0x548] ;  /* 0x00015200ff147b82 */ /* 0x000ea20000000000 */
[----:B-1----:R-:W-:Y:S01]  /*9a60*/  FADD.FTZ R6, R6, R135 ;  /* 0x0000008706067221 */ /* 0x002fe20000010000 */
[----:B----4-:R-:W-:-:S04]  /*9a70*/  FADD.FTZ R12, R3, R134 ;  /* 0x00000086030c7221 */ /* 0x010fc80000010000 */
[----:B------:R-:W1:Y:S04]  /*9a80*/  SHFL.BFLY PT, R5, R6, 0x1, 0x1f ;  /* 0x0c201f0006057f89 */ /* 0x000e6800000e0000 */
[----:B------:R-:W4:Y:S01]  /*9a90*/  SHFL.BFLY PT, R7, R12, 0x1, 0x1f ;  /* 0x0c201f000c077f89 */ /* 0x000f2200000e0000 */
[----:B------:R-:W5:Y:S01]  /*9aa0*/  S2R R3, SR_TID.X ;  /* 0x0000000000037919 */ /* 0x000f620000002100 */
[----:B-1----:R-:W-:Y:S01]  /*9ab0*/  FADD.FTZ R8, R6, R5 ;  /* 0x0000000506087221 */ /* 0x002fe20000010000 */
[----:B----4-:R-:W-:-:S03]  /*9ac0*/  FADD.FTZ R7, R12, R7 ;  /* 0x000000070c077221 */ /* 0x010fc60000010000 */
[----:B------:R-:W1:Y:S01]  /*9ad0*/  MUFU.RCP R10, R8 ;  /* 0x00000008000a7308 */ /* 0x000e620000001000 */
[----:B------:R-:W-:Y:S02]  /*9ae0*/  FSETP.NE.FTZ.AND P4, PT, R8, RZ, PT ;  /* 0x000000ff0800720b */ /* 0x000fe40003f95000 */
[----:B------:R-:W-:-:S05]  /*9af0*/  FSETP.NE.FTZ.AND P3, PT, R7, RZ, PT ;  /* 0x000000ff0700720b */ /* 0x000fca0003f75000 */
[----:B------:R-:W4:Y:S01]  /*9b00*/  MUFU.RCP R9, R7 ;  /* 0x0000000700097308 */ /* 0x000f220000001000 */
[C---:B-----5:R-:W-:Y:S02]  /*9b10*/  SHF.L.U32 R5, R3.reuse, 0x1, RZ ;  /* 0x0000000103057819 */ /* 0x060fe400000006ff */
[C---:B------:R-:W-:Y:S02]  /*9b20*/  SHF.L.U32 R6, R3.reuse, 0x3, RZ ;  /* 0x0000000303067819 */ /* 0x040fe400000006ff */
[----:B------:R-:W-:-:S03]  /*9b30*/  SHF.L.U32 R4, R3, 0x4, RZ ;  /* 0x0000000403047819 */ /* 0x000fc600000006ff */
[----:B------:R-:W3:Y:S01]  /*9b40*/  @P4 MUFU.LG2 R8, R8 ;  /* 0x0000000800084308 */ /* 0x000ee20000000c00 */
[----:B-1----:R-:W-:Y:S02]  /*9b50*/  FSEL R10, R10, 1, P4 ;  /* 0x3f8000000a0a7808 */ /* 0x002fe40002000000 */
[----:B------:R-:W-:Y:S02]  /*9b60*/  LOP3.LUT R5, R5, 0x6, RZ, 0xc0, !PT ;  /* 0x0000000605057812 */ /* 0x000fe400078ec0ff */
[----:B------:R-:W-:Y:S01]  /*9b70*/  LOP3.LUT R12, R6, 0xc0, RZ, 0xc0, !PT ;  /* 0x000000c0060c7812 */ /* 0x000fe200078ec0ff */
[----:B--2---:R-:W-:Y:S01]  /*9b80*/  FMUL.FTZ R10, R10, UR4 ;  /* 0x000000040a0a7c20 */ /* 0x004fe20008410000 */
[----:B------:R-:W-:Y:S02]  /*9b90*/  LOP3.LUT R4, R5, 0x3e00, R4, 0xf8, !PT ;  /* 0x00003e0005047812 */ /* 0x000fe400078ef804 */
[----:B----4-:R-:W-:Y:S01]  /*9ba0*/  FSEL R9, R9, 1, P3 ;  /* 0x3f80000009097808 */ /* 0x010fe20001800000 */
[----:B------:R-:W-:Y:S01]  /*9bb0*/  FMUL.FTZ R36, R10, R36 ;  /* 0x000000240a247220 */ /* 0x000fe20000410000 */
[----:B------:R-:W-:Y:S01]  /*9bc0*/  LOP3.LUT R5, R6, 0x20, RZ, 0xc0, !PT ;  /* 0x0000002006057812 */ /* 0x000fe200078ec0ff */
[----:B------:R-:W-:Y:S01]  /*9bd0*/  FMUL.FTZ R37, R10, R37 ;  /* 0x000000250a257220 */ /* 0x000fe20000410000 */
[----:B------:R-:W-:Y:S01]  /*9be0*/  LOP3.LUT R12, R12, 0x18, R3, 0xf8, !PT ;  /* 0x000000180c0c7812 */ /* 0x000fe200078ef803 */
[----:B------:R-:W-:Y:S01]  /*9bf0*/  FMUL.FTZ R9, R9, UR4 ;  /* 0x0000000409097c20 */ /* 0x000fe20008410000 */
[----:B------:R-:W1:Y:S01]  /*9c00*/  S2UR UR4, SR_CgaCtaId ;  /* 0x00000000000479c3 */ /* 0x000e620000008800 */
[----:B------:R-:W-:Y:S01]  /*9c10*/  SHF.L.U32 R6, R3, 0x2, RZ ;  /* 0x0000000203067819 */ /* 0x000fe200000006ff */
[----:B------:R-:W-:Y:S01]  /*9c20*/  FMUL.FTZ R40, R10, R40 ;  /* 0x000000280a287220 */ /* 0x000fe20000410000 */
[----:B------:R-:W-:Y:S01]  /*9c30*/  IADD3 R4, PT, PT, R12, R4, R5 ;  /* 0x000000040c047210 */ /* 0x000fe20007ffe005 */
[C---:B------:R-:W-:Y:S01]  /*9c40*/  FMUL.FTZ R41, R10.reuse, R41 ;  /* 0x000000290a297220 */ /* 0x040fe20000410000 */
[C---:B------:R-:W-:Y:S01]  /*9c50*/  FMUL.FTZ R44, R10.reuse, R44 ;  /* 0x0000002c0a2c7220 */ /* 0x040fe20000410000 */
[C---:B------:R-:W-:Y:S01]  /*9c60*/  FMUL.FTZ R45, R10.reuse, R45 ;  /* 0x0000002d0a2d7220 */ /* 0x040fe20000410000 */
[C---:B------:R-:W-:Y:S01]  /*9c70*/  FMUL.FTZ R48, R10.reuse, R48 ;  /* 0x000000300a307220 */ /* 0x040fe20000410000 */
[----:B------:R-:W2:Y:S01]  /*9c80*/  LDC.U8 R5, c[0x0][0x549] ;  /* 0x00015240ff057b82 */ /* 0x000ea20000000000 */
        /* <DEDUP_REMOVED lines=15> */
[----:B-1----:R-:W-:Y:S01]  /*9d80*/  ULEA UR4, UR4, UR6, 0x18 ;  /* 0x0000000604047291 */ /* 0x002fe2000f8ec0ff */
[C---:B------:R-:W-:Y:S01]  /*9d90*/  FMUL.FTZ R80, R10.reuse, R80 ;  /* 0x000000500a507220 */ /* 0x040fe20000410000 */
[----:B------:R-:W-:Y:S01]  /*9da0*/  FMUL.FTZ R81, R10, R81 ;  /* 0x000000510a517220 */ /* 0x000fe20000410000 */
[C---:B------:R-:W-:Y:S01]  /*9db0*/  FMUL.FTZ R38, R9.reuse, R38 ;  /* 0x0000002609267220 */ /* 0x040fe20000410000 */
[C---:B------:R-:W-:Y:S01]  /*9dc0*/  FMUL.FTZ R39, R9.reuse, R39 ;  /* 0x0000002709277220 */ /* 0x040fe20000410000 */
[----:B------:R-:W-:Y:S01]  /*9dd0*/  LOP3.LUT R10, R6, 0x20, RZ, 0xc0, !PT ;  /* 0x00000020060a7812 */ /* 0x000fe200078ec0ff */
[C---:B------:R-:W-:Y:S01]  /*9de0*/  FMUL.FTZ R42, R9.reuse, R42 ;  /* 0x0000002a092a7220 */ /* 0x040fe20000410000 */
[----:B------:R-:W-:Y:S01]  /*9df0*/  LEA R11, R4, UR4, 0x1 ;  /* 0x00000004040b7c11 */ /* 0x000fe2000f8e08ff */
[C---:B------:R-:W-:Y:S01]  /*9e00*/  FMUL.FTZ R43, R9.reuse, R43 ;  /* 0x0000002b092b7220 */ /* 0x040fe20000410000 */
[C---:B------:R-:W-:Y:S01]  /*9e10*/  FMUL.FTZ R46, R9.reuse, R46 ;  /* 0x0000002e092e7220 */ /* 0x040fe20000410000 */
[C---:B------:R-:W-:Y:S01]  /*9e20*/  FMUL.FTZ R47, R9.reuse, R47 ;  /* 0x0000002f092f7220 */ /* 0x040fe20000410000 */
[C---:B------:R-:W-:Y:S01]  /*9e30*/  FMUL.FTZ R50, R9.reuse, R50 ;  /* 0x0000003209327220 */ /* 0x040fe20000410000 */
[C---:B------:R-:W-:Y:S01]  /*9e40*/  FMUL.FTZ R51, R9.reuse, R51 ;  /* 0x0000003309337220 */ /* 0x040fe20000410000 */
[----:B------:R-:W-:Y:S01]  /*9e50*/  LOP3.LUT R6, R6, 0x40, RZ, 0xc0, !PT ;  /* 0x0000004006067812 */ /* 0x000fe200078ec0ff */
[C---:B------:R-:W-:Y:S01]  /*9e60*/  FMUL.FTZ R54, R9.reuse, R54 ;  /* 0x0000003609367220 */ /* 0x040fe20000410000 */
[----:B------:R-:W-:Y:S01]  /*9e70*/  FMUL.FTZ R55, R9, R55 ;  /* 0x0000003709377220 */ /* 0x000fe20000410000 */
[----:B------:R-:W-:Y:S01]  /*9e80*/  IADD3 R13, PT, PT, R11, -R10, RZ ;  /* 0x8000000a0b0d7210 */ /* 0x000fe20007ffe0ff */
[----:B------:R-:W-:Y:S01]  /*9e90*/  FMUL.FTZ R58, R9, R58 ;  /* 0x0000003a093a7220 */ /* 0x000fe20000410000 */
[----:B--2---:R-:W-:Y:S01]  /*9ea0*/  ISETP.NE.AND P1, PT, R5, RZ, PT ;  /* 0x000000ff0500720c */ /* 0x004fe20003f25270 */
        /* <DEDUP_REMOVED lines=33> */
[----:B------:R-:W-:-:S02]  /*a0c0*/  F2FP.BF16.F32.PACK_AB R64, R65, R64 ;  /* 0x000000404140723e */ /* 0x000fc400000010ff */
[----:B------:R-:W-:Y:S01]  /*a0d0*/  F2FP.BF16.F32.PACK_AB R66, R67, R66 ;  /* 0x000000424342723e */ /* 0x000fe200000010ff */
[----:B------:R-:W-:Y:S01]  /*a0e0*/  STS [R13+0x210], R42 ;  /* 0x0002102a0d007388 */ /* 0x000fe20000000800 */
[----:B------:R-:W-:Y:S01]  /*a0f0*/  F2FP.BF16.F32.PACK_AB R68, R69, R68 ;  /* 0x000000444544723e */ /* 0x000fe200000010ff */
[----:B------:R-:W1:Y:S01]  /*a100*/  @P0 LDC.64 R4, c[0x0][0x408] ;  /* 0x00010200ff040b82 */ /* 0x000e620000000a00 */
[----:B------:R-:W-:Y:S01]  /*a110*/  F2FP.BF16.F32.PACK_AB R70, R71, R70 ;  /* 0x000000464746723e */ /* 0x000fe200000010ff */
[----:B------:R-:W-:Y:S01]  /*a120*/  STS [R15+0x20], R44 ;  /* 0x0000202c0f007388 */ /* 0x000fe20000000800 */
[----:B------:R-:W-:Y:S02]  /*a130*/  F2FP.BF16.F32.PACK_AB R72, R73, R72 ;  /* 0x000000484948723e */ /* 0x000fe400000010ff */
[----:B------:R-:W-:Y:S01]  /*a140*/  F2FP.BF16.F32.PACK_AB R74, R75, R74 ;  /* 0x0000004a4b4a723e */ /* 0x000fe200000010ff */
[----:B------:R-:W-:Y:S01]  /*a150*/  STS [R15+0x220], R46 ;  /* 0x0002202e0f007388 */ /* 0x000fe20000000800 */
[----:B------:R-:W-:Y:S01]  /*a160*/  F2FP.BF16.F32.PACK_AB R76, R77, R76 ;  /* 0x0000004c4d4c723e */ /* 0x000fe200000010ff */
[----:B------:R-:W2:Y:S01]  /*a170*/  @P1 LDC R18, c[0x0][0x430] ;  /* 0x00010c00ff121b82 */ /* 0x000ea20000000800 */
[----:B------:R-:W-:Y:S01]  /*a180*/  F2FP.BF16.F32.PACK_AB R78, R79, R78 ;  /* 0x0000004e4f4e723e */ /* 0x000fe200000010ff */
[----:B------:R-:W-:Y:S01]  /*a190*/  STS [R17+0x30], R48 ;  /* 0x0000303011007388 */ /* 0x000fe20000000800 */
[----:B------:R-:W-:-:S02]  /*a1a0*/  F2FP.BF16.F32.PACK_AB R80, R81, R80 ;  /* 0x000000505150723e */ /* 0x000fc400000010ff */
[----:B------:R-:W-:Y:S01]  /*a1b0*/  F2FP.BF16.F32.PACK_AB R9, R9, R82 ;  /* 0x000000520909723e */ /* 0x000fe200000010ff */
[----:B------:R-:W-:Y:S01]  /*a1c0*/  STS [R17+0x230], R50 ;  /* 0x0002303211007388 */ /* 0x000fe20000000800 */
[----:B------:R-:W-:Y:S01]  /*a1d0*/  @P1 MOV R21, 0x1 ;  /* 0x0000000100151802 */ /* 0x000fe20000000f00 */
[----:B---3--:R-:W-:Y:S02]  /*a1e0*/  @P1 IMAD R16, R12, R19, RZ ;  /* 0x000000130c101224 */ /* 0x008fe400078e02ff */
        /* <DEDUP_REMOVED lines=13> */
[----:B------:R4:W-:Y:S01]  /*a2c0*/  STS [R15+0x2220], R78 ;  /* 0x0022204e0f007388 */ /* 0x0009e20000000800 */
[----:B------:R-:W1:Y:S03]  /*a2d0*/  S2R R6, SR_TID.X ;  /* 0x0000000000067919 */ /* 0x000e660000002100 */
[----:B------:R4:W-:Y:S01]  /*a2e0*/  STS [R17+0x2030], R80 ;  /* 0x0020305011007388 */ /* 0x0009e20000000800 */
[----:B---3--:R-:W3:Y:S03]  /*a2f0*/  @!P0 LDC.64 R10, c[0x0][0x400] ;  /* 0x00010000ff0a8b82 */ /* 0x008ee60000000a00 */
[----:B------:R4:W-:Y:S01]  /*a300*/  STS [R17+0x2230], R9 ;  /* 0x0022300911007388 */ /* 0x0009e20000000800 */
[----:B--2---:R-:W-:Y:S05]  /*a310*/  @P1 BRA `(.L_x_926) ;  /* 0x0000000000201947 */ /* 0x004fea0003800000 */
[----:B------:R-:W-:Y:S01]  /*a320*/  ISETP.NE.AND P2, PT, R20, RZ, PT ;  /* 0x000000ff1400720c */ /* 0x000fe20003f45270 */
[----:B------:R-:W2:-:S12]  /*a330*/  LDC R12, c[0x0][0x3e0] ;  /* 0x0000f800ff0c7b82 */ /* 0x000e980000000800 */
[----:B------:R-:W2:Y:S01]  /*a340*/  @P2 LDC R21, c[0x0][0x454] ;  /* 0x00011500ff152b82 */ /* 0x000ea20000000800 */
[----:B------:R-:W-:Y:S02]  /*a350*/  @P2 MOV R18, 0x1 ;  /* 0x0000000100122802 */ /* 0x000fe40000000f00 */
[----:B------:R-:W-:-:S05]  /*a360*/  @!P2 MOV R18, 0x1 ;  /* 0x000000010012a802 */ /* 0x000fca0000000f00 */
[----:B------:R-:W1:Y:S01]  /*a370*/  @P2 LDC R16, c[0x0][0x454] ;  /* 0x00011500ff102b82 */ /* 0x000e620000000800 */
[-C--:B--2---:R-:W-:Y:S02]  /*a380*/  @P2 IMAD R21, R21, R12.reuse, RZ ;  /* 0x0000000c15152224 */ /* 0x084fe400078e02ff */
[----:B------:R-:W-:-:S07]  /*a390*/  @!P2 IMAD R21, R19, R12, RZ ;  /* 0x0000000c1315a224 */ /* 0x000fce00078e02ff */
.L_x_926:
[----:B------:R-:W-:Y:S01]  /*a3a0*/  BAR.SYNC.DEFER_BLOCKING 0x0 ;  /* 0x0000000000007b1d */ /* 0x000fe20000010000 */
[----:B------:R-:W-:Y:S01]  /*a3b0*/  ISETP.NE.AND P2, PT, R120, -0x1, PT ;  /* 0xffffffff7800780c */ /* 0x000fe20003f45270 */
[----:B---3--:R-:W-:Y:S01]  /*a3c0*/  @!P0 IMAD.WIDE.U32 R24, R122, R10, RZ ;  /* 0x0000000a7a188225 */ /* 0x008fe200078e00ff */
[----:B------:R-:W-:Y:S02]  /*a3d0*/  ISETP.NE.AND P1, PT, R20, RZ, !P1 ;  /* 0x000000ff1400720c */ /* 0x000fe40004f25270 */
[----:B-1----:R-:W-:-:S03]  /*a3e0*/  LOP3.LUT P5, RZ, R6, 0x3, RZ, 0xc0, !PT ;  /* 0x0000000306ff7812 */ /* 0x002fc600078ac0ff */
[----:B----4-:R-:W1:Y:S01]  /*a3f0*/  @P4 LDC R17, c[0x0][0x458] ;  /* 0x00011600ff114b82 */ /* 0x010e620000000800 */
[----:B------:R-:W2:Y:S01]  /*a400*/  @P3 MUFU.LG2 R7, R7 ;  /* 0x0000000700073308 */ /* 0x000ea20000000c00 */
[----:B------:R-:W-:Y:S01]  /*a410*/  @P0 IMAD.WIDE.U32 R22, R120, R4, RZ ;  /* 0x0000000478160225 */ /* 0x000fe200078e00ff */
[----:B------:R-:W-:Y:S01]  /*a420*/  BSSY.RECONVERGENT B0, `(.L_x_927) ;  /* 0x000002c000007945 */ /* 0x000fe20003800200 */
[----:B------:R-:W-:Y:S02]  /*a430*/  MOV R10, 0x7f800000 ;  /* 0x7f800000000a7802 */ /* 0x000fe40000000f00 */
[----:B------:R-:W-:Y:S02]  /*a440*/  @!P0 IMAD R11, R122, R11, R25 ;  /* 0x0000000b7a0b8224 */ /* 0x000fe400078e0219 */
[----:B------:R-:W3:Y:S01]  /*a450*/  @P3 LDC R9, c[0x0][0x458] ;  /* 0x00011600ff093b82 */ /* 0x000ee20000000800 */
[----:B------:R-:W-:Y:S02]  /*a460*/  @P0 IMAD R11, R120, R5, R23 ;  /* 0x00000005780b0224 */ /* 0x000fe400078e0217 */
[----:B------:R-:W-:Y:S01]  /*a470*/  @!P2 IMAD R120, R122, R19, RZ ;  /* 0x000000137a78a224 */ /* 0x000fe200078e02ff */
[----:B------:R-:W-:Y:S01]  /*a480*/  MOV R19, 0x7f800000 ;  /* 0x7f80000000137802 */ /* 0x000fe20000000f00 */
[----:B------:R-:W-:-:S02]  /*a490*/  IMAD R16, R121, R16, RZ ;  /* 0x0000001079107224 */ /* 0x000fc400078e02ff */
[----:B------:R-:W-:Y:S01]  /*a4a0*/  IMAD R5, R18, UR19, RZ ;  /* 0x0000001312057c24 */ /* 0x000fe2000f8e02ff */
[----:B------:R-:W-:Y:S01]  /*a4b0*/  SHF.R.S32.HI R4, RZ, 0x1f, R120 ;  /* 0x0000001fff047819 */ /* 0x000fe20000011478 */
[----:B------:R-:W-:Y:S01]  /*a4c0*/  @!P1 IMAD R16, R122, R21, R16 ;  /* 0x000000157a109224 */ /* 0x000fe200078e0210 */
[----:B------:R4:W4:Y:S01]  /*a4d0*/  LDS.128 R12, [R123+0x800] ;  /* 0x000800007b0c7984 */ /* 0x0009220000000c00 */
[----:B------:R-:W-:Y:S01]  /*a4e0*/  SEL R120, R120, RZ, P1 ;  /* 0x000000ff78787207 */ /* 0x000fe20000800000 */
[----:B--2---:R-:W-:Y:S01]  /*a4f0*/  @P3 FMUL.FTZ R25, R7, 0.69314718246459960938 ;  /* 0x3f31721807193820 */ /* 0x004fe20000410000 */
[----:B------:R-:W-:Y:S01]  /*a500*/  SEL R4, R4, RZ, P1 ;  /* 0x000000ff04047207 */ /* 0x000fe20000800000 */
[----:B------:R-:W-:Y:S01]  /*a510*/  @P4 FMUL.FTZ R21, R8, 0.69314718246459960938 ;  /* 0x3f31721808154820 */ /* 0x000fe20000410000 */
[--C-:B------:R-:W-:Y:S02]  /*a520*/  IADD3 R7, P2, P1, R5, R120, R16.reuse ;  /* 0x0000007805077210 */ /* 0x100fe4000795e010 */
[----:B------:R-:W-:Y:S01]  /*a530*/  SHF.R.S32.HI R5, RZ, 0x1f, R5 ;  /* 0x0000001fff057819 */ /* 0x000fe20000011405 */
[----:B-1----:R-:W-:Y:S01]  /*a540*/  @P4 FFMA.FTZ R19, R2, R17, R21 ;  /* 0x0000001102134223 */ /* 0x002fe20000010015 */
[----:B------:R-:W-:-:S02]  /*a550*/  SHF.R.S32.HI R16, RZ, 0x1f, R16 ;  /* 0x0000001fff107819 */ /* 0x000fc40000011410 */
[----:B------:R-:W-:Y:S02]  /*a560*/  SHF.R.U32.HI R8, RZ, 0x2, R3 ;  /* 0x00000002ff087819 */ /* 0x000fe40000011603 */
[----:B------:R-:W-:Y:S01]  /*a570*/  IADD3.X R16, PT, PT, R5, R4, R16, P2, P1 ;  /* 0x0000000405107210 */ /* 0x000fe200017e2410 */
[----:B---3--:R-:W-:Y:S01]  /*a580*/  @P3 FFMA.FTZ R10, R0, R9, R25 ;  /* 0x00000009000a3223 */ /* 0x008fe20000010019 */
[----:B------:R-:W-:Y:S06]  /*a590*/  @P5 BRA `(.L_x_928) ;  /* 0x0000000000505947 */ /* 0x000fec0003800000 */
[----:B------:R-:W-:-:S04]  /*a5a0*/  SHF.R.U32.HI R6, RZ, 0x1, R6 ;  /* 0x00000001ff067819 */ /* 0x000fc80000011606 */
[----:B------:R-:W-:-:S04]  /*a5b0*/  LOP3.LUT R21, R6, 0x30, RZ, 0xc0, !PT ;  /* 0x0000003006157812 */ /* 0x000fc800078ec0ff */
[----:B------:R-:W-:-:S04]  /*a5c0*/  LOP3.LUT R21, R21, 0x7, R8, 0xf8, !PT ;  /* 0x0000000715157812 */ /* 0x000fc800078ef808 */
[C---:B------:R-:W-:Y:S01]  /*a5d0*/  ISETP.GE.AND P4, PT, R21.reuse, UR5, PT ;  /* 0x0000000515007c0c */ /* 0x040fe2000bf86270 */
[----:B------:R-:W-:-:S05]  /*a5e0*/  VIADD R17, R21, 0x8 ;  /* 0x0000000815117836 */ /* 0x000fca0000000000 */
[----:B------:R-:W-:-:S07]  /*a5f0*/  ISETP.GE.AND P3, PT, R17, UR5, PT ;  /* 0x0000000511007c0c */ /* 0x000fce000bf66270 */
        /* <DEDUP_REMOVED lines=14> */
.L_x_928:
[----:B------:R-:W-:Y:S05]  /*a6e0*/  BSYNC.RECONVERGENT B0 ;  /* 0x0000000000007941 */ /* 0x000fea0003800200 */
.L_x_927:
[----:B------:R-:W-:Y:S01]  /*a6f0*/  @P0 MOV R24, R22 ;  /* 0x0000001600180202 */ /* 0x000fe20000000f00 */
[----:B------:R-:W-:Y:S01]  /*a700*/  IMAD.MOV.U32 R9, RZ, RZ, RZ ;  /* 0x000000ffff097224 */ /* 0x000fe200078e00ff */
[----:B------:R-:W-:Y:S01]  /*a710*/  MOV R21, UR18 ;  /* 0x0000001200157c02 */ /* 0x000fe20008000f00 */
[----:B-1----:R1:W2:Y:S01]  /*a720*/  LDS.128 R16, [R123] ;  /* 0x000000007b107984 */ /* 0x0022a20000000c00 */
[----:B------:R-:W-:Y:S01]  /*a730*/  IADD3 R2, P0, PT, R115, R24, RZ ;  /* 0x0000001873027210 */ /* 0x000fe20007f1e0ff */
[----:B------:R-:W3:Y:S01]  /*a740*/  LDCU.64 UR6, c[0x0][0x410] ;  /* 0x00008200ff0677ac */ /* 0x000ee20008000a00 */
[C---:B------:R-:W-:Y:S01]  /*a750*/  IADD3 R0, PT, PT, R8.reuse, 0x20, RZ ;  /* 0x0000002008007810 */ /* 0x040fe20007ffe0ff */
[----:B------:R-:W-:Y:S01]  /*a760*/  IMAD.WIDE.U32 R20, R21, 0x40, R8 ;  /* 0x0000004015147825 */ /* 0x000fe200078e0008 */
[----:B------:R-:W-:Y:S01]  /*a770*/  ISETP.GE.AND P1, PT, R8, UR5, PT ;  /* 0x0000000508007c0c */ /* 0x000fe2000bf26270 */
[----:B------:R1:W1:Y:S01]  /*a780*/  LDS.128 R4, [R123+0x2000] ;  /* 0x002000007b047984 */ /* 0x0002620000000c00 */
[----:B------:R-:W-:Y:S01]  /*a790*/  BSSY.RECONVERGENT B0, `(.L_x_929) ;  /* 0x0000017000007945 */ /* 0x000fe20003800200 */
[----:B------:R-:W-:Y:S01]  /*a7a0*/  IMAD.X R3, RZ, RZ, R11, P0 ;  /* 0x000000ffff037224 */ /* 0x000fe200000e060b */
[----:B------:R-:W-:Y:S01]  /*a7b0*/  ISETP.GE.AND P0, PT, R0, UR5, PT ;  /* 0x0000000500007c0c */ /* 0x000fe2000bf06270 */
[----:B------:R1:W1:Y:S01]  /*a7c0*/  LDS.128 R8, [R123+0x1000] ;  /* 0x001000007b087984 */ /* 0x0002620000000c00 */
[----:B---3--:R-:W-:-:S04]  /*a7d0*/  IMAD.WIDE.U32 R2, R121, UR6, R2 ;  /* 0x0000000679027c25 */ /* 0x008fc8000f8e0002 */
[----:B------:R-:W-:-:S03]  /*a7e0*/  IMAD R23, R121, UR7, R3 ;  /* 0x0000000779177c24 */ /* 0x000fc6000f8e0203 */
[----:B------:R-:W-:Y:S05]  /*a7f0*/  @P1 BRA `(.L_x_930) ;  /* 0x0000000000401947 */ /* 0x000fea0003800000 */
[----:B------:R-:W3:Y:S01]  /*a800*/  LDCU.64 UR8, c[0x0][0x408] ;  /* 0x00008100ff0877ac */ /* 0x000ee20008000a00 */
[----:B------:R-:W-:Y:S01]  /*a810*/  IMAD.MOV.U32 R22, RZ, RZ, R2 ;  /* 0x000000ffff167224 */ /* 0x000fe200078e0002 */
[----:B------:R-:W5:Y:S01]  /*a820*/  LDCU UR4, c[0x0][0x440] ;  /* 0x00008800ff0477ac */ /* 0x000f620008000800 */
[----:B------:R-:W4:Y:S01]  /*a830*/  LDCU.64 UR6, c[0x0][0x3f0] ;  /* 0x00007e00ff0677ac */ /* 0x000f220008000a00 */
[----:B---3--:R-:W-:Y:S02]  /*a840*/  IMAD R0, R21, UR8, RZ ;  /* 0x0000000815007c24 */ /* 0x008fe4000f8e02ff */
[----:B------:R-:W-:Y:S01]  /*a850*/  IMAD.WIDE.U32 R24, R20, UR8, R22 ;  /* 0x0000000814187c25 */ /* 0x000fe2000f8e0016 */
[----:B-----5:R-:W-:-:S03]  /*a860*/  ISETP.GE.AND P3, PT, R115, UR4, PT ;  /* 0x0000000473007c0c */ /* 0x020fc6000bf66270 */
[----:B------:R-:W-:Y:S01]  /*a870*/  IMAD R0, R20, UR9, R0 ;  /* 0x0000000914007c24 */ /* 0x000fe2000f8e0200 */
[----:B------:R-:W-:Y:S02]  /*a880*/  ISETP.GE.AND P2, PT, R114, UR4, PT ;  /* 0x0000000472007c0c */ /* 0x000fe4000bf46270 */
[----:B------:R-:W-:Y:S01]  /*a890*/  ISETP.GE.AND P1, PT, R113, UR4, PT ;  /* 0x0000000471007c0c */ /* 0x000fe2000bf26270 */
[----:B------:R-:W-:Y:S01]  /*a8a0*/  IMAD.IADD R0, R0, 0x1, R25 ;  /* 0x0000000100007824 */ /* 0x000fe200078e0219 */
[----:B----4-:R-:W-:-:S04]  /*a8b0*/  LEA R26, P4, R24, UR6, 0x1 ;  /* 0x00000006181a7c11 */ /* 0x010fc8000f8808ff */
[----:B------:R-:W-:-:S05]  /*a8c0*/  LEA.HI.X R27, R24, UR7, R0, 0x1, P4 ;  /* 0x00000007181b7c11 */ /* 0x000fca000a0f0c00 */
[----:B--2---:R3:W-:Y:S04]  /*a8d0*/  @!P3 STG.E.128 desc[UR20][R26.64], R16 ;  /* 0x000000101a00b986 */ /* 0x0047e8000c101d14 */
[----:B-1----:R3:W-:Y:S04]  /*a8e0*/  @!P2 STG.E.128 desc[UR20][R26.64+0x40], R8 ;  /* 0x000040081a00a986 */ /* 0x0027e8000c101d14 */
[----:B------:R3:W-:Y:S02]  /*a8f0*/  @!P1 STG.E.128 desc[UR20][R26.64+0x80], R4 ;  /* 0x000080041a009986 */ /* 0x0007e4000c101d14 */
.L_x_930:
[----:B------:R-:W-:Y:S05]  /*a900*/  BSYNC.RECONVERGENT B0 ;  /* 0x0000000000007941 */ /* 0x000fea0003800200 */
.L_x_929:
[----:B-1-3--:R1:W3:Y:S01]  /*a910*/  LDS.128 R4, [R123+0x1800] ;  /* 0x001800007b047984 */ /* 0x00a2e20000000c00 */
[----:B------:R-:W-:Y:S05]  /*a920*/  @P0 EXIT ;  /* 0x000000000000094d */ /* 0x000fea0003800000 */
[----:B------:R-:W5:Y:S01]  /*a930*/  LDCU.64 UR6, c[0x0][0x408] ;  /* 0x00008100ff0677ac */ /* 0x000f620008000a00 */
[----:B------:R1:W1:Y:S01]  /*a940*/  LDS.128 R8, [R123+0x2800] ;  /* 0x002800007b087984 */ /* 0x0002620000000c00 */
[----:B------:R-:W-:Y:S01]  /*a950*/  IADD3 R0, P0, PT, R20, 0x20, RZ ;  /* 0x0000002014007810 */ /* 0x000fe20007f1e0ff */
[----:B--2---:R-:W-:Y:S01]  /*a960*/  IMAD.MOV.U32 R16, RZ, RZ, R2 ;  /* 0x000000ffff107224 */ /* 0x004fe200078e0002 */
[----:B------:R-:W2:Y:S01]  /*a970*/  LDCU UR8, c[0x0][0x440] ;  /* 0x00008800ff0877ac */ /* 0x000ea20008000800 */
[----:B------:R-:W-:Y:S02]  /*a980*/  MOV R17, R23 ;  /* 0x0000001700117202 */ /* 0x000fe40000000f00 */
[----:B------:R-:W-:Y:S01]  /*a990*/  IMAD.X R3, RZ, RZ, R21, P0 ;  /* 0x000000ffff037224 */ /* 0x000fe200000e0615 */
[----:B------:R-:W4:Y:S03]  /*a9a0*/  LDCU.64 UR4, c[0x0][0x3f0] ;  /* 0x00007e00ff0477ac */ /* 0x000f260008000a00 */
[----:B-----5:R-:W-:-:S02]  /*a9b0*/  IMAD R3, R3, UR6, RZ ;  /* 0x0000000603037c24 */ /* 0x020fc4000f8e02ff */
[----:B------:R-:W-:Y:S01]  /*a9c0*/  IMAD.WIDE.U32 R16, R0, UR6, R16 ;  /* 0x0000000600107c25 */ /* 0x000fe2000f8e0010 */
[----:B--2---:R-:W-:-:S03]  /*a9d0*/  ISETP.GE.AND P2, PT, R115, UR8, PT ;  /* 0x0000000873007c0c */ /* 0x004fc6000bf46270 */
[----:B------:R-:W-:Y:S01]  /*a9e0*/  IMAD R3, R0, UR7, R3 ;  /* 0x0000000700037c24 */ /* 0x000fe2000f8e0203 */
[----:B------:R-:W-:Y:S02]  /*a9f0*/  ISETP.GE.AND P1, PT, R114, UR8, PT ;  /* 0x0000000872007c0c */ /* 0x000fe4000bf26270 */
[----:B------:R-:W-:Y:S01]  /*aa00*/  ISETP.GE.AND P0, PT, R113, UR8, PT ;  /* 0x0000000871007c0c */ /* 0x000fe2000bf06270 */
[----:B------:R-:W-:Y:S01]  /*aa10*/  IMAD.IADD R3, R3, 0x1, R17 ;  /* 0x0000000103037824 */ /* 0x000fe200078e0211 */
[----:B----4-:R-:W-:-:S04]  /*aa20*/  LEA R2, P3, R16, UR4, 0x1 ;  /* 0x0000000410027c11 */ /* 0x010fc8000f8608ff */
[----:B------:R-:W-:-:S05]  /*aa30*/  LEA.HI.X R3, R16, UR5, R3, 0x1, P3 ;  /* 0x0000000510037c11 */ /* 0x000fca00098f0c03 */
[----:B------:R2:W-:Y:S04]  /*aa40*/  @!P2 STG.E.128 desc[UR20][R2.64], R12 ;  /* 0x0000000c0200a986 */ /* 0x0005e8000c101d14 */
[----:B---3--:R2:W-:Y:S01]  /*aa50*/  @!P1 STG.E.128 desc[UR20][R2.64+0x40], R4 ;  /* 0x0000400402009986 */ /* 0x0085e2000c101d14 */
[----:B-1----:R-:W-:Y:S05]  /*aa60*/  @P0 EXIT ;  /* 0x000000000000094d */ /* 0x002fea0003800000 */
[----:B------:R-:W-:Y:S01]  /*aa70*/  STG.E.128 desc[UR20][R2.64+0x80], R8 ;  /* 0x0000800802007986 */ /* 0x000fe2000c101d14 */
[----:B------:R-:W-:Y:S05]  /*aa80*/  EXIT ;  /* 0x000000000000794d */ /* 0x000fea0003800000 */
.L_x_931:
        /* <DEDUP_REMOVED lines=15> */
.L_x_1277:


//--------------------- .text._ZN5flash16flash_fwd_kernelI23Flash_fwd_kernel_traitsILi96ELi64ELi64ELi4ELb0ELb0EN7cutlass10bfloat16_tE19Flash_kernel_traitsILi96ELi64ELi64ELi4ES3_EELb1ELb1ELb0ELb0ELb1ELb1ELb0ELb0EEEvNS_16Flash_fwd_paramsE --------------------------
	.section	.text._ZN5flash16flash_fwd_kernelI23Flash_fwd_kernel_traitsILi96ELi64ELi64ELi4ELb0ELb0EN7cutlass10bfloat16_tE19Flash_kernel_traitsILi96ELi64ELi64ELi4ES3_EELb1ELb1ELb0ELb0ELb1ELb1ELb0ELb0EEEvNS_16Flash_fwd_paramsE,"ax",@progbits
	.align	128
        .global         _ZN5flash16flash_fwd_kernelI23Flash_fwd_kernel_traitsILi96ELi64ELi64ELi4ELb0ELb0EN7cutlass10bfloat16_tE19Flash_kernel_traitsILi96ELi64ELi64ELi4ES3_EELb1ELb1ELb0ELb0ELb1ELb1ELb0ELb0EEEvNS_16Flash_fwd_paramsE
        .type           _ZN5flash16flash_fwd_kernelI23Flash_fwd_kernel_traitsILi96ELi64ELi64ELi4ELb0ELb0EN7cutlass10bfloat16_tE19Flash_kernel_traitsILi96ELi64ELi64ELi4ES3_EELb1ELb1ELb0ELb0ELb1ELb1ELb0ELb0EEEvNS_16Flash_fwd_paramsE,@function
        .size           _ZN5flash16flash_fwd_kernelI23Flash_fwd_kernel_traitsILi96ELi64ELi64ELi4ELb0ELb0EN7cutlass10bfloat16_tE19Flash_kernel_traitsILi96ELi64ELi64ELi4ES3_EELb1ELb1ELb0ELb0ELb1ELb1ELb0ELb0EEEvNS_16Flash_fwd_paramsE,(.L_x_1278 - _ZN5flash16flash_fwd_kernelI23Flash_fwd_kernel_traitsILi96ELi64ELi64ELi4ELb0ELb0EN7cutlass10bfloat16_tE19Flash_kernel_traitsILi96ELi64ELi64ELi4ES3_EELb1ELb1ELb0ELb0ELb1ELb1ELb0ELb0EEEvNS_16Flash_fwd_paramsE)
        .other          _ZN5flash16flash_fwd_kernelI23Flash_fwd_kernel_traitsILi96ELi64ELi64ELi4ELb0ELb0EN7cutlass10bfloat16_tE19Flash_kernel_traitsILi96ELi64ELi64ELi4ES3_EELb1ELb1ELb0ELb0ELb1ELb1ELb0ELb0EEEvNS_16Flash_fwd_paramsE,@"STO_CUDA_ENTRY STV_DEFAULT"
_ZN5flash16flash_fwd_kernelI23Flash_fwd_kernel_traitsILi96ELi64ELi64ELi4ELb0ELb0EN7cutlass10bfloat16_tE19Flash_kernel_traitsILi96ELi64ELi64ELi4ES3_EELb1ELb1ELb0ELb0ELb1ELb1ELb0ELb0EEEvNS_16Flash_fwd_paramsE:
.text._ZN5flash16flash_fwd_kernelI23Flash_fwd_kernel_traitsILi96ELi64ELi64ELi4ELb0ELb0EN7cutlass10bfloat16_tE19Flash_kernel_traitsILi96ELi64ELi64ELi4ES3_EELb1ELb1ELb0ELb0ELb1ELb1ELb0ELb0EEEvNS_16Flash_fwd_paramsE:
[----:B------:R-:W-:Y:S01]  /*0000*/  LDC R1, c[0x0][0x37c] ;  /* 0x0000df00ff017b82 */ /* 0x000fe20000000800 */
[----:B------:R-:W1:Y:S07]  /*0010*/  LDCU.U8 UR4, c[0x0][0x524] ;  /* 0x0000a480ff0477ac */ /* 0x000e6e0008000000 */
[----:B------:R-:W2:Y:S01]  /*0020*/  LDC R90, c[0x0][0x518] ;  /* 0x00014600ff5a7b82 */ /* 0x000ea20000000800 */
[----:B------:R-:W3:Y:S01]  /*0030*/  LDCU.64 UR28, c[0x0][0x510] ;  /* 0x0000a200ff1c77ac */ /* 0x000ee20008000a00 */
[----:B------:R-:W4:Y:S06]  /*0040*/  LDCU.64 UR26, c[0x0][0x358] ;  /* 0x00006b00ff1a77ac */ /* 0x000f2c0008000a00 */
[----:B------:R-:W2:Y:S01]  /*0050*/  LDC R91, c[0x0][0x51c] ;  /* 0x00014700ff5b7b82 */ /* 0x000ea20000000800 */
[----:B------:R-:W2:Y:S01]  /*0060*/  S2R R88, SR_CTAID.X ;  /* 0x0000000000587919 */ /* 0x000ea20000002500 */
[----:B------:R-:W2:Y:S06]  /*0070*/  S2R R118, SR_CTAID.Y ;  /* 0x0000000000767919 */ /* 0x000eac0000002600 */
[----:B------:R-:W2:Y:S01]  /*0080*/  LDC.64 R2, c[0x0][0x478] ;  /* 0x00011e00ff027b82 */ /* 0x000ea20000000a00 */
[----:B-1----:R-:W-:Y:S01]  /*0090*/  ISETP.NE.AND P3, PT, RZ, UR4, PT ;  /* 0x00000004ff007c0c */ /* 0x002fe2000bf65270 */
[----:B---3--:R-:W-:-:S02]  /*00a0*/  IMAD.U32 R8, RZ, RZ, UR28 ;  /* 0x0000001cff087e24 */ /* 0x008fc4000f8e00ff */
[----:B------:R-:W-:Y:S01]  /*00b0*/  IMAD.U32 R9, RZ, RZ, UR29 ;  /* 0x0000001dff097e24 */ /* 0x000fe2000f8e00ff */
[----:B------:R-:W1:Y:S03]  /*00c0*/  S2R R93, SR_CTAID.Z ;  /* 0x00000000005d7919 */ /* 0x000e660000002700 */
[----:B------:R-:W3:Y:S06]  /*00d0*/  LDC.64 R4, c[0x0][0x470] ;  /* 0x00011c00ff047b82 */ /* 0x000eec0000000a00 */
[----:B----4-:R-:W4:Y:S02]  /*00e0*/  @P3 LDG.E.64 R8, desc[UR26][R8.64] ;  /* 0x0000001a08083981 */ /* 0x010f24000c1e1b00 */
[----:B------:R-:W4:Y:S02]  /*00f0*/  LDC R89, c[0x0][0x434] ;  /* 0x00010d00ff597b82 */ /* 0x000f240000000800 */
[----:B--2---:R-:W2:Y:S01]  /*0100*/  @P3 LDG.E.64 R6, desc[UR26][R90.64] ;  /* 0x0000001a5a063981 */ /* 0x004ea2000c1e1b00 */
[----:B------:R-:W1:Y:S01]  /*0110*/  S2R R86, SR_TID.X ;  /* 0x0000000000567919 */ /* 0x000e620000002100 */
[----:B------:R-:W-:-:S04]  /*0120*/  ISETP.NE.U32.AND P1, PT, R2, RZ, PT ;  /* 0x000000ff0200720c */ /* 0x000fc80003f25070 */
[----:B------:R-:W-:Y:S02]  /*0130*/  ISETP.NE.AND.EX P1, PT, R3, RZ, PT, P1 ;  /* 0x000000ff0300720c */ /* 0x000fe40003f25310 */
[----:B------:R-:W2:Y:S01]  /*0140*/  @P3 LDC R3, c[0x0][0x520] ;  /* 0x00014800ff033b82 */ /* 0x000ea20000000800 */
[----:B---3--:R-:W-:-:S04]  /*0150*/  ISETP.NE.U32.AND P2, PT, R4, RZ, PT ;  /* 0x000000ff0400720c */ /* 0x008fc80003f45070 */
[----:B------:R-:W-:Y:S02]  /*0160*/  ISETP.NE.AND.EX P2, PT, R5, RZ, PT, P2 ;  /* 0x000000ff0500720c */ /* 0x000fe40003f45320 */
[----:B-1----:R-:W-:-:S04]  /*0170*/  LOP3.LUT R11, R93, R88, R118, 0xfe, !PT ;  /* 0x000000585d0b7212 */ /* 0x002fc800078efe76 */
[----:B------:R-:W1:Y:S01]  /*0180*/  @P1 LDC.64 R4, c[0x0][0x478] ;  /* 0x00011e00ff041b82 */ /* 0x000e620000000a00 */
[----:B------:R-:W-:-:S07]  /*0190*/  LOP3.LUT P4, RZ, R11, R86, RZ, 0xfc, !PT ;  /* 0x000000560bff7212 */ /* 0x000fce000788fcff */
[----:B------:R-:W3:Y:S08]  /*01a0*/  @P2 LDC.64 R10, c[0x0][0x470] ;  /* 0x00011c00ff0a2b82 */ /* 0x000ef00000000a00 */
[----:B------:R-:W1:Y:S01]  /*01b0*/  @!P4 LDC.64 R12, c[0x0][0x528] ;  /* 0x00014a00ff0ccb82 */ /* 0x000e620000000a00 */
[----:B------:R-:W-:Y:S02]  /*01c0*/  IMAD.SHL.U32 R120, R88, 0x40, RZ ;  /* 0x0000004058787824 */ /* 0x000fe400078e00ff */
[----:B---3--:R-:W-:Y:S01]  /*01d0*/  @P2 IMAD.WIDE.U32 R10, R118, 0x4, R10 ;  /* 0x00000004760a2825 */ /* 0x008fe200078e000a */
[----:B----4-:R-:W-:-:S02]  /*01e0*/  @P3 R2UR UR28, R8 ;  /* 0x00000000081c32ca */ /* 0x010fc400000e0000 */
[----:B------:R-:W-:Y:S01]  /*01f0*/  @P3 R2UR UR29, R9 ;  /* 0x00000000091d32ca */ /* 0x000fe200000e0000 */
[----:B------:R-:W-:Y:S01]  /*0200*/  IMAD.MOV.U32 R9, RZ, RZ, RZ ;  /* 0x000000ffff097224 */ /* 0x000fe200078e00ff */
[----:B--2---:R-:W-:Y:S02]  /*0210*/  @P3 IADD3 R90, P0, PT, R6, R3, RZ ;  /* 0x00000003065a3210 */ /* 0x004fe40007f1e0ff */
[----:B------:R-:W2:Y:S03]  /*0220*/  @!P1 LDC.64 R2, c[0x0][0x438] ;  /* 0x00010e00ff029b82 */ /* 0x000ea60000000a00 */
[----:B------:R-:W-:Y:S02]  /*0230*/  @P3 IMAD.X R91, RZ, RZ, R7, P0 ;  /* 0x000000ffff5b3224 */ /* 0x000fe400000e0607 */
[----:B-1----:R-:W-:-:S03]  /*0240*/  @P1 IMAD.WIDE.U32 R6, R118, 0x4, R4 ;  /* 0x0000000476061825 */ /* 0x002fc600078e0004 */
[----:B------:R1:W-:Y:S01]  /*0250*/  @!P4 STG.E.64 desc[UR26][R12.64+0x8], R90 ;  /* 0x0000085a0c00c986 */ /* 0x0003e2000c101b1a */
[----:B------:R-:W-:Y:S01]  /*0260*/  IMAD.U32 R14, RZ, RZ, UR28 ;  /* 0x0000001cff0e7e24 */ /* 0x000fe2000f8e00ff */
[----:B------:R-:W3:Y:S01]  /*0270*/  @!P1 LDC.64 R4, c[0x0][0x488] ;  /* 0x00012200ff049b82 */ /* 0x000ee20000000a00 */
[----:B------:R-:W-:-:S05]  /*0280*/  IMAD.U32 R15, RZ, RZ, UR29 ;  /* 0x0000001dff0f7e24 */ /* 0x000fca000f8e00ff */
[----:B------:R1:W-:Y:S04]  /*0290*/  @!P4 STG.E.64 desc[UR26][R12.64], R14 ;  /* 0x0000000e0c00c986 */ /* 0x0003e8000c101b1a */
[----:B------:R1:W5:Y:S04]  /*02a0*/  @P1 LDG.E R92, desc[UR26][R6.64] ;  /* 0x0000001a065c1981 */ /* 0x000368000c1e1900 */
[----:B------:R1:W5:Y:S01]  /*02b0*/  @P2 LDG.E R9, desc[UR26][R10.64] ;  /* 0x0000001a0a092981 */ /* 0x000362000c1e1900 */
[----:B------:R-:W-:Y:S02]  /*02c0*/  ISETP.GE.AND P2, PT, R120, R89, PT ;  /* 0x000000597800720c */ /* 0x000fe40003f46270 */
[----:B---3--:R-:W-:-:S04]  /*02d0*/  @!P1 ISETP.NE.U32.AND P0, PT, R4, RZ, PT ;  /* 0x000000ff0400920c */ /* 0x008fc80003f05070 */
[----:B------:R-:W-:-:S07]  /*02e0*/  @!P1 ISETP.NE.AND.EX P0, PT, R5, RZ, PT, P0 ;  /* 0x000000ff0500920c */ /* 0x000fce0003f05300 */
[----:B-12---:R-:W-:Y:S06]  /*02f0*/  @P2 EXIT ;  /* 0x000000000000294d */ /* 0x006fec0003800000 */
[----:B------:R-:W1:Y:S01]  /*0300*/  LDCU UR24, c[0x0][0x508] ;  /* 0x0000a100ff1877ac */ /* 0x000e620008000800 */
[----:B------:R-:W-:Y:S01]  /*0310*/  @!P1 SEL R3, R3, RZ, P0 ;  /* 0x000000ff03039207 */ /* 0x000fe20000000000 */
[--C-:B-----5:R-:W-:Y:S02]  /*0320*/  @P1 IMAD.IADD R92, R92, 0x1, -R9.reuse ;  /* 0x000000015c5c1824 */ /* 0x120fe400078e0a09 */
[----:B------:R-:W-:Y:S01]  /*0330*/  VIADD R0, R88, 0x1 ;  /* 0x0000000158007836 */ /* 0x000fe20000000000 */
[----:B------:R-:W-:-:S03]  /*0340*/  @!P1 IADD3 R92, PT, PT, R3, R2, -R9 ;  /* 0x00000002035c9210 */ /* 0x000fc60007ffe809 */
[----:B------:R-:W-:Y:S02]  /*0350*/  IMAD R0, R0, 0x40, -R89 ;  /* 0x0000004000007824 */ /* 0x000fe400078e0a59 */
[----:B------:R-:W-:-:S05]  /*0360*/  VIADD R5, R92, 0x3f ;  /* 0x0000003f5c057836 */ /* 0x000fca0000000000 */
        /* <DEDUP_REMOVED lines=8> */
[----:B------:R-:W-:-:S13]  /*03f0*/  ISETP.GT.AND P0, PT, R84, RZ, PT ;  /* 0x000000ff5400720c */ /* 0x000fda0003f04270 */
[----:B------:R-:W-:Y:S05]  /*0400*/  @P0 BRA `(.L_x_932) ;  /* 0x0000000400500947 */ /* 0x000fea0003800000 */
        /* <DEDUP_REMOVED lines=10> */
[----:B-1----:R-:W-:Y:S01]  /*04b0*/  @P1 IMAD R6, R89, R6, RZ ;  /* 0x0000000659061224 */ /* 0x002fe200078e02ff */
        /* <DEDUP_REMOVED lines=8> */
[-C--:B-1----:R-:W-:Y:S02]  /*0540*/  @P0 IMAD R7, R7, R0.reuse, RZ ;  /* 0x0000000007070224 */ /* 0x082fe400078e02ff */
[----:B---3--:R-:W-:-:S07]  /*0550*/  @!P0 IMAD R7, R89, R0, RZ ;  /* 0x0000000059078224 */ /* 0x008fce00078e02ff */
.L_x_933:
[----:B------:R-:W1:Y:S01]  /*0560*/  LDCU.64 UR6, c[0x0][0x410] ;  /* 0x00008200ff0677ac */ /* 0x000e620008000a00 */
[----:B------:R-:W-:Y:S01]  /*0570*/  IMAD.MOV.U32 R11, RZ, RZ, RZ ;  /* 0x000000ffff0b7224 */ /* 0x000fe200078e00ff */
[----:B------:R-:W-:Y:S01]  /*0580*/  BSSY.RECONVERGENT B0, `(.L_x_934) ;  /* 0x0000032000007945 */ /* 0x000fe20003800200 */
[----:B----4-:R-:W-:Y:S01]  /*0590*/  IMAD R6, R93, R6, RZ ;  /* 0x000000065d067224 */ /* 0x010fe200078e02ff */
[----:B------:R-:W3:Y:S01]  /*05a0*/  LDCU.64 UR4, c[0x0][0x3f0] ;  /* 0x00007e00ff0477ac */ /* 0x000ee20008000a00 */
[----:B--2---:R-:W-:Y:S01]  /*05b0*/  IMAD.WIDE.U32 R10, R118, R4, R10 ;  /* 0x00000004760a7225 */ /* 0x004fe200078e000a */
        /* <DEDUP_REMOVED lines=13> */
[C---:B------:R-:W-:Y:S02]  /*0690*/  IMAD R0, R118.reuse, R89, RZ ;  /* 0x0000005976007224 */ /* 0x040fe400078e02ff */
[----:B------:R-:W-:Y:S02]  /*06a0*/  IMAD.IADD R5, R11, 0x1, R5 ;  /* 0x000000010b057824 */ /* 0x000fe400078e0205 */
[----:B------:R-:W-:Y:S02]  /*06b0*/  @!P0 IMAD R6, R118, R7, R6 ;  /* 0x0000000776068224 */ /* 0x000fe400078e0206 */
[----:B------:R-:W-:Y:S01]  /*06c0*/  IMAD.IADD R89, R89, 0x1, -R120 ;  /* 0x0000000159597824 */ /* 0x000fe200078e0a78 */
[----:B------:R-:W-:Y:S01]  /*06d0*/  LEA.HI.X R13, R10, UR5, R5, 0x1, P1 ;  /* 0x000000050a0d7c11 */ /* 0x000fe200088f0c05 */
[----:B------:R-:W-:Y:S01]  /*06e0*/  IMAD R7, R120, R9, RZ ;  /* 0x0000000978077224 */ /* 0x000fe200078e02ff */
[----:B------:R-:W-:-:S02]  /*06f0*/  SHF.R.S32.HI R5, RZ, 0x1f, R0 ;  /* 0x0000001fff057819 */ /* 0x000fc40000011400 */
[----:B------:R-:W-:Y:S01]  /*0700*/  SEL R0, R0, RZ, P0 ;  /* 0x000000ff00007207 */ /* 0x000fe20000000000 */
[----:B------:R1:W-:Y:S01]  /*0710*/  STG.E.128 desc[UR26][R12.64], RZ ;  /* 0x000000ff0c007986 */ /* 0x0003e2000c101d1a */
[----:B------:R-:W-:Y:S02]  /*0720*/  SEL R5, R5, RZ, P0 ;  /* 0x000000ff05057207 */ /* 0x000fe40000000000 */
[----:B------:R-:W-:Y:S01]  /*0730*/  LEA R14, P0, R2, R12, 0x6 ;  /* 0x0000000c020e7211 */ /* 0x000fe200078030ff */
[----:B------:R1:W-:Y:S01]  /*0740*/  STG.E.128 desc[UR26][R12.64+0x40], RZ ;  /* 0x000040ff0c007986 */ /* 0x0003e2000c101d1a */
[----:B------:R-:W-:Y:S02]  /*0750*/  ISETP.GE.OR P4, PT, R4, R89, P4 ;  /* 0x000000590400720c */ /* 0x000fe40002786670 */
[----:B------:R-:W-:Y:S01]  /*0760*/  LEA.HI.X R15, R2, R13, R3, 0x6, P0 ;  /* 0x0000000d020f7211 */ /* 0x000fe200000f3403 */
[----:B------:R1:W-:Y:S01]  /*0770*/  STG.E.128 desc[UR26][R12.64+0x80], RZ ;  /* 0x000080ff0c007986 */ /* 0x0003e2000c101d1a */
[----:B------:R-:W-:-:S02]  /*0780*/  IADD3 R0, P2, P1, R7, R0, R6 ;  /* 0x0000000007007210 */ /* 0x000fc4000795e006 */
[----:B------:R-:W-:Y:S01]  /*0790*/  ISETP.GE.AND P3, PT, R8, R89, PT ;  /* 0x000000590800720c */ /* 0x000fe20003f66270 */
[----:B------:R1:W-:Y:S01]  /*07a0*/  STG.E.128 desc[UR26][R14.64], RZ ;  /* 0x000000ff0e007986 */ /* 0x0003e2000c101d1a */
[----:B------:R-:W-:Y:S02]  /*07b0*/  SHF.R.S32.HI R10, RZ, 0x1f, R7 ;  /* 0x0000001fff0a7819 */ /* 0x000fe40000011407 */
[----:B------:R-:W-:Y:S01]  /*07c0*/  SHF.R.S32.HI R6, RZ, 0x1f, R6 ;  /* 0x0000001fff067819 */ /* 0x000fe20000011406 */
[----:B------:R1:W-:Y:S01]  /*07d0*/  STG.E.128 desc[UR26][R14.64+0x40], RZ ;  /* 0x000040ff0e007986 */ /* 0x0003e2000c101d1a */
[----:B------:R-:W-:Y:S02]  /*07e0*/  ISETP.NE.OR P3, PT, R86, RZ, P3 ;  /* 0x000000ff5600720c */ /* 0x000fe40001f65670 */
        /* <DEDUP_REMOVED lines=11> */
.L_x_935:
[----:B------:R-:W-:Y:S05]  /*08a0*/  BSYNC.RECONVERGENT B0 ;  /* 0x0000000000007941 */ /* 0x000fea0003800200 */
.L_x_934:
        /* <DEDUP_REMOVED lines=10> */
.L_x_932:
[----:B------:R-:W1:Y:S01]  /*0950*/  LDC R0, c[0x0][0x3e8] ;  /* 0x0000fa00ff007b82 */ /* 0x000e620000000800 */
[----:B------:R-:W2:Y:S01]  /*0960*/  LDCU.128 UR4, c[0x0][0x3b0] ;  /* 0x00007600ff0477ac */ /* 0x000ea20008000c00 */
[----:B------:R-:W-:Y:S01]  /*0970*/  SHF.R.S32.HI R8, RZ, 0x1f, R9 ;  /* 0x0000001fff087819 */ /* 0x000fe20000011409 */
[C---:B------:R-:W-:Y:S01]  /*0980*/  IMAD.SHL.U32 R87, R86.reuse, 0x20, RZ ;  /* 0x0000002056577824 */ /* 0x040fe200078e00ff */
[--C-:B------:R-:W-:Y:S01]  /*0990*/  SHF.R.U32.HI R96, RZ, 0x2, R86.reuse ;  /* 0x00000002ff607819 */ /* 0x100fe20000011656 */
[C---:B------:R-:W-:Y:S01]  /*09a0*/  IMAD.SHL.U32 R7, R86.reuse, 0x4, RZ ;  /* 0x0000000456077824 */ /* 0x040fe200078e00ff */
[----:B------:R-:W3:Y:S01]  /*09b0*/  LDCU.128 UR16, c[0x0][0x3c0] ;  /* 0x00007800ff1077ac */ /* 0x000ee20008000c00 */
[C---:B------:R-:W-:Y:S01]  /*09c0*/  IMAD.SHL.U32 R119, R86.reuse, 0x8, RZ ;  /* 0x0000000856777824 */ /* 0x040fe200078e00ff */
[----:B------:R-:W-:Y:S01]  /*09d0*/  SHF.R.U32.HI R94, RZ, 0x1, R86 ;  /* 0x00000001ff5e7819 */ /* 0x000fe20000011656 */
[----:B------:R-:W-:Y:S01]  /*09e0*/  IMAD.MOV.U32 R13, RZ, RZ, RZ ;  /* 0x000000ffff0d7224 */ /* 0x000fe200078e00ff */
[----:B------:R-:W4:Y:S01]  /*09f0*/  LDCU.128 UR20, c[0x0][0x390] ;  /* 0x00007200ff1477ac */ /* 0x000f220008000c00 */
[----:B------:R-:W-:Y:S01]  /*0a00*/  IMAD.MOV.U32 R97, RZ, RZ, RZ ;  /* 0x000000ffff617224 */ /* 0x000fe200078e00ff */
[----:B------:R-:W-:Y:S01]  /*0a10*/  LOP3.LUT R12, R119, 0x18, RZ, 0xc0, !PT ;  /* 0x00000018770c7812 */ /* 0x000fe200078ec0ff */
[----:B------:R-:W-:Y:S01]  /*0a20*/  IMAD.SHL.U32 R85, R86, 0x10, RZ ;  /* 0x0000001056557824 */ /* 0x000fe200078e00ff */
[----:B------:R-:W5:Y:S01]  /*0a30*/  LDCU.128 UR12, c[0x0][0x3a0] ;  /* 0x00007400ff0c77ac */ /* 0x000f620008000c00 */
[----:B------:R-:W-:Y:S01]  /*0a40*/  IMAD.WIDE.U32 R122, R88, 0x40, R96 ;  /* 0x00000040587a7825 */ /* 0x000fe200078e0060 */
[----:B------:R-:W-:Y:S01]  /*0a50*/  LOP3.LUT R132, R86, 0x1f, RZ, 0xc0, !PT ;  /* 0x0000001f56847812 */ /* 0x000fe200078ec0ff */
[----:B--2---:R-:W-:-:S02]  /*0a60*/  USHF.L.U64.HI UR8, UR4, 0x5, UR5 ;  /* 0x0000000504087899 */ /* 0x004fc40008010205 */
[C-C-:B------:R-:W-:Y:S01]  /*0a70*/  IMAD.WIDE.U32 R14, R9.reuse, UR6, R12.reuse ;  /* 0x00000006090e7c25 */ /* 0x140fe2000f8e000c */
[----:B------:R-:W-:Y:S01]  /*0a80*/  USHF.L.U32 UR9, UR4, 0x5, URZ ;  /* 0x0000000504097899 */ /* 0x000fe200080006ff */
[----:B-1----:R-:W-:Y:S02]  /*0a90*/  IABS R2, R0 ;  /* 0x0000000000027213 */ /* 0x002fe40000000000 */
[--C-:B---3--:R-:W-:Y:S01]  /*0aa0*/  IMAD.WIDE.U32 R16, R9, UR16, R12.reuse ;  /* 0x0000001009107c25 */ /* 0x108fe2000f8e000c */
[----:B------:R-:W-:Y:S01]  /*0ab0*/  ISETP.NE.AND P2, PT, R0, RZ, PT ;  /* 0x000000ff0000720c */ /* 0x000fe20003f45270 */
[----:B------:R-:W-:Y:S01]  /*0ac0*/  USHF.L.U64.HI UR25, UR16, 0x5, UR17 ;  /* 0x0000000510197899 */ /* 0x000fe20008010211 */
[----:B------:R-:W1:Y:S01]  /*0ad0*/  I2F.RP R6, R2 ;  /* 0x0000000200067306 */ /* 0x000e620000209400 */
[C---:B----4-:R-:W-:Y:S01]  /*0ae0*/  IMAD.WIDE.U32 R12, R118.reuse, UR22, R12 ;  /* 0x00000016760c7c25 */ /* 0x050fe2000f8e000c */
[----:B------:R-:W2:Y:S03]  /*0af0*/  S2UR UR22, SR_CgaCtaId ;  /* 0x00000000001679c3 */ /* 0x000ea60000008800 */
[----:B------:R-:W-:Y:S01]  /*0b00*/  IMAD R13, R118, UR23, R13 ;  /* 0x00000017760d7c24 */ /* 0x000fe2000f8e020d */
[----:B------:R-:W-:Y:S01]  /*0b10*/  USHF.L.U32 UR23, UR16, 0x6, URZ ;  /* 0x0000000610177899 */ /* 0x000fe200080006ff */
[----:B------:R-:W-:-:S02]  /*0b20*/  IMAD.SHL.U32 R121, R86, 0x2, RZ ;  /* 0x0000000256797824 */ /* 0x000fc400078e00ff */
[----:B------:R-:W-:Y:S01]  /*0b30*/  IMAD.WIDE.U32 R12, R93, UR18, R12 ;  /* 0x000000125d0c7c25 */ /* 0x000fe2000f8e000c */
[----:B------:R-:W-:Y:S02]  /*0b40*/  USHF.L.U32 UR18, UR6, 0x6, URZ ;  /* 0x0000000606127899 */ /* 0x000fe400080006ff */
[----:B------:R-:W-:Y:S01]  /*0b50*/  LOP3.LUT R121, R121, 0x6, RZ, 0xc0, !PT ;  /* 0x0000000679797812 */ /* 0x000fe200078ec0ff */
[----:B-1----:R-:W1:Y:S02]  /*0b60*/  MUFU.RCP R4, R6 ;  /* 0x0000000600047308 */ /* 0x002e640000001000 */
[----:B-1----:R-:W-:Y:S01]  /*0b70*/  VIADD R4, R4, 0xffffffe ;  /* 0x0ffffffe04047836 */ /* 0x002fe20000000000 */
[----:B------:R-:W-:-:S05]  /*0b80*/  IABS R6, R93 ;  /* 0x0000005d00067213 */ /* 0x000fca0000000000 */
[----:B------:R-:W1:Y:S02]  /*0b90*/  F2I.FTZ.U32.TRUNC.NTZ R5, R4 ;  /* 0x0000000400057305 */ /* 0x000e64000021f000 */
[----:B-1----:R-:W-:Y:S02]  /*0ba0*/  IMAD.MOV R3, RZ, RZ, -R5 ;  /* 0x000000ffff037224 */ /* 0x002fe400078e0a05 */
[----:B------:R-:W-:Y:S02]  /*0bb0*/  IMAD.MOV.U32 R4, RZ, RZ, RZ ;  /* 0x000000ffff047224 */ /* 0x000fe400078e00ff */
[----:B------:R-:W-:-:S04]  /*0bc0*/  IMAD R3, R3, R2, RZ ;  /* 0x0000000203037224 */ /* 0x000fc800078e02ff */
[----:B------:R-:W-:Y:S01]  /*0bd0*/  IMAD.HI.U32 R3, R5, R3, R4 ;  /* 0x0000000305037227 */ /* 0x000fe200078e0004 */
[----:B------:R-:W-:-:S03]  /*0be0*/  LOP3.LUT R5, R119, 0xd8, RZ, 0xc0, !PT ;  /* 0x000000d877057812 */ /* 0x000fc600078ec0ff */
[C---:B------:R-:W-:Y:S01]  /*0bf0*/  IMAD R4, R8.reuse, UR6, RZ ;  /* 0x0000000608047c24 */ /* 0x040fe2000f8e02ff */
[----:B------:R-:W-:Y:S01]  /*0c00*/  LOP3.LUT R10, R5, 0x18, R86, 0x78, !PT ;  /* 0x00000018050a7812 */ /* 0x000fe200078e7856 */
[----:B------:R-:W-:Y:S02]  /*0c10*/  IMAD R8, R8, UR16, RZ ;  /* 0x0000001008087c24 */ /* 0x000fe4000f8e02ff */
[----:B------:R-:W-:Y:S01]  /*0c20*/  IMAD R11, R9, UR7, R4 ;  /* 0x00000007090b7c24 */ /* 0x000fe2000f8e0204 */
[----:B------:R-:W-:Y:S01]  /*0c30*/  LOP3.LUT R4, R87, 0xc0, RZ, 0xc0, !PT ;  /* 0x000000c057047812 */ /* 0x000fe200078ec0ff */
[----:B------:R-:W-:Y:S01]  /*0c40*/  IMAD R5, R9, UR17, R8 ;  /* 0x0000001109057c24 */ /* 0x000fe2000f8e0208 */
[----:B------:R-:W-:Y:S01]  /*0c50*/  LOP3.LUT R119, R10, 0x1f20, R119, 0xf8, !PT ;  /* 0x00001f200a777812 */ /* 0x000fe200078ef877 */
[----:B------:R-:W-:Y:S01]  /*0c60*/  IMAD.IADD R11, R15, 0x1, R11 ;  /* 0x000000010f0b7824 */ /* 0x000fe200078e020b */
[----:B------:R-:W-:Y:S01]  /*0c70*/  LOP3.LUT R7, R4, 0x18, R7, 0xf8, !PT ;  /* 0x0000001804077812 */ /* 0x000fe200078ef807 */
[----:B------:R-:W-:-:S03]  /*0c80*/  IMAD.HI.U32 R4, R3, R6, RZ ;  /* 0x0000000603047227 */ /* 0x000fc600078e00ff */
[----:B------:R-:W-:Y:S01]  /*0c90*/  LOP3.LUT R112, R7, 0x8, R86, 0x78, !PT ;  /* 0x0000000807707812 */ /* 0x000fe200078e7856 */
[----:B------:R-:W-:Y:S02]  /*0ca0*/  IMAD.MOV R3, RZ, RZ, -R4 ;  /* 0x000000ffff037224 */ /* 0x000fe400078e0a04 */
[----:B------:R-:W-:Y:S02]  /*0cb0*/  IMAD.MOV.U32 R10, RZ, RZ, R14 ;  /* 0x000000ffff0a7224 */ /* 0x000fe400078e000e */
[C---:B------:R-:W-:Y:S01]  /*0cc0*/  IMAD R3, R2.reuse, R3, R6 ;  /* 0x0000000302037224 */ /* 0x040fe200078e0206 */
[----:B------:R-:W-:Y:S01]  /*0cd0*/  LOP3.LUT R6, R93, R0, RZ, 0x3c, !PT ;  /* 0x000000005d067212 */ /* 0x000fe200078e3cff */
[----:B------:R-:W-:Y:S02]  /*0ce0*/  IMAD.U32 R14, RZ, RZ, UR9 ;  /* 0x00000009ff0e7e24 */ /* 0x000fe4000f8e00ff */
[----:B------:R-:W-:Y:S01]  /*0cf0*/  IMAD.U32 R15, RZ, RZ, UR8 ;  /* 0x00000008ff0f7e24 */ /* 0x000fe2000f8e00ff */
[----:B------:R-:W-:Y:S01]  /*0d00*/  ISETP.GT.U32.AND P0, PT, R2, R3, PT ;  /* 0x000000030200720c */ /* 0x000fe20003f04070 */
[----:B------:R-:W-:Y:S01]  /*0d10*/  IMAD.IADD R17, R17, 0x1, R5 ;  /* 0x0000000111117824 */ /* 0x000fe200078e0205 */
[----:B------:R-:W1:Y:S01]  /*0d20*/  LDCU.128 UR8, c[0x0][0x380] ;  /* 0x00007000ff0877ac */ /* 0x000e620008000c00 */
[----:B------:R-:W-:-:S02]  /*0d30*/  IMAD R5, R123, UR4, RZ ;  /* 0x000000047b057c24 */ /* 0x000fc4000f8e02ff */
[----:B------:R-:W-:-:S04]  /*0d40*/  IMAD.WIDE.U32 R14, R122, UR4, R14 ;  /* 0x000000047a0e7c25 */ /* 0x000fc8000f8e000e */
[----:B-----5:R-:W-:-:S04]  /*0d50*/  IMAD.WIDE.U32 R8, R118, UR12, R10 ;  /* 0x0000000c76087c25 */ /* 0x020fc8000f8e000a */
[----:B------:R-:W-:Y:S02]  /*0d60*/  @!P0 IMAD.IADD R3, R3, 0x1, -R2 ;  /* 0x0000000103038824 */ /* 0x000fe400078e0a02 */
[----:B------:R-:W-:-:S03]  /*0d70*/  IMAD.WIDE.U32 R10, R118, UR14, R16 ;  /* 0x0000000e760a7c25 */ /* 0x000fc6000f8e0010 */
[----:B------:R-:W-:Y:S01]  /*0d80*/  ISETP.GE.U32.AND P3, PT, R3, R2, PT ;  /* 0x000000020300720c */ /* 0x000fe20003f66070 */
[----:B------:R-:W-:Y:S01]  /*0d90*/  IMAD R5, R122, UR5, R5 ;  /* 0x000000057a057c24 */ /* 0x000fe2000f8e0205 */
[----:B------:R-:W-:Y:S01]  /*0da0*/  IADD3 R3, P1, PT, R12, R14, RZ ;  /* 0x0000000e0c037210 */ /* 0x000fe20007f3e0ff */
[----:B------:R-:W-:Y:S01]  /*0db0*/  IMAD R17, R93, UR19, R13 ;  /* 0x000000135d117c24 */ /* 0x000fe2000f8e020d */
[----:B------:R-:W-:Y:S01]  /*0dc0*/  USHF.L.U64.HI UR5, UR6, 0x6, UR7 ;  /* 0x0000000606057899 */ /* 0x000fe20008010207 */
[C---:B------:R-:W-:Y:S01]  /*0dd0*/  IMAD R9, R118.reuse, UR13, R9 ;  /* 0x0000000d76097c24 */ /* 0x040fe2000f8e0209 */
[----:B------:R-:W-:Y:S01]  /*0de0*/  USHF.L.U64.HI UR19, UR6, 0x5, UR7 ;  /* 0x0000000506137899 */ /* 0x000fe20008010207 */
[----:B------:R-:W-:Y:S01]  /*0df0*/  IMAD R11, R118, UR15, R11 ;  /* 0x0000000f760b7c24 */ /* 0x000fe2000f8e020b */
[----:B------:R-:W-:Y:S01]  /*0e00*/  IADD3.X R2, PT, PT, R17, R5, R15, P1, !PT ;  /* 0x0000000511027210 */ /* 0x000fe20000ffe40f */
[----:B------:R-:W-:Y:S01]  /*0e10*/  @!P0 VIADD R4, R4, 0x1 ;  /* 0x0000000104048836 */ /* 0x000fe20000000000 */
[----:B------:R-:W-:Y:S01]  /*0e20*/  ISETP.GE.AND P1, PT, R6, RZ, PT ;  /* 0x000000ff0600720c */ /* 0x000fe20003f26270 */
[----:B------:R-:W3:Y:S01]  /*0e30*/  LDCU.128 UR12, c[0x0][0x3d0] ;  /* 0x00007a00ff0c77ac */ /* 0x000ee20008000c00 */
[----:B------:R-:W-:Y:S01]  /*0e40*/  IMAD.MOV.U32 R16, RZ, RZ, R12 ;  /* 0x000000ffff107224 */ /* 0x000fe200078e000c */
[----:B-1----:R-:W-:Y:S01]  /*0e50*/  LEA R12, P0, R3, UR8, 0x1 ;  /* 0x00000008030c7c11 */ /* 0x002fe2000f8008ff */
[----:B------:R-:W-:Y:S01]  /*0e60*/  @P3 VIADD R4, R4, 0x1 ;  /* 0x0000000104043836 */ /* 0x000fe20000000000 */
[----:B------:R-:W-:Y:S01]  /*0e70*/  LOP3.LUT R6, R87, 0x120, RZ, 0xc0, !PT ;  /* 0x0000012057067812 */ /* 0x000fe200078ec0ff */
[----:B------:R-:W-:Y:S01]  /*0e80*/  IMAD.WIDE.U32 R18, R96, UR6, R8 ;  /* 0x0000000660127c25 */ /* 0x000fe2000f8e0008 */
[----:B------:R-:W-:Y:S01]  /*0e90*/  LEA.HI.X R13, R3, UR9, R2, 0x1, P0 ;  /* 0x00000009030d7c11 */ /* 0x000fe200080f0c02 */
[----:B------:R-:W-:Y:S01]  /*0ea0*/  USHF.L.U32 UR6, UR6, 0x5, URZ ;  /* 0x0000000506067899 */ /* 0x000fe200080006ff */
[----:B------:R-:W-:Y:S01]  /*0eb0*/  LOP3.LUT R113, R6, 0x3e00, R85, 0xf8, !PT ;  /* 0x00003e0006717812 */ /* 0x000fe200078ef855 */
[----:B------:R-:W-:Y:S01]  /*0ec0*/  IMAD R19, R96, UR7, R19 ;  /* 0x0000000760137c24 */ /* 0x000fe2000f8e0213 */
[----:B------:R-:W-:Y:S01]  /*0ed0*/  USHF.L.U64.HI UR7, UR16, 0x6, UR17 ;  /* 0x0000000610077899 */ /* 0x000fe20008010211 */
[----:B------:R-:W-:Y:S01]  /*0ee0*/  IMAD.WIDE.U32 R16, R122, UR4, R16 ;  /* 0x000000047a107c25 */ /* 0x000fe2000f8e0010 */
[----:B------:R-:W-:-:S02]  /*0ef0*/  UMOV UR4, 0x400 ;  /* 0x0000040000047882 */ /* 0x000fc40000000000 */
[----:B--2---:R-:W-:Y:S01]  /*0f00*/  ULEA UR4, UR22, UR4, 0x18 ;  /* 0x0000000416047291 */ /* 0x004fe2000f8ec0ff */
[----:B------:R-:W-:Y:S01]  /*0f10*/  @!P1 IMAD.MOV R4, RZ, RZ, -R4 ;  /* 0x000000ffff049224 */ /* 0x000fe200078e0a04 */
[----:B------:R-:W-:Y:S01]  /*0f20*/  @!P2 LOP3.LUT R4, RZ, R0, RZ, 0x33, !PT ;  /* 0x00000000ff04a212 */ /* 0x000fe200078e33ff */
[----:B------:R-:W-:Y:S01]  /*0f30*/  VIADD R2, R84, 0xffffffff ;  /* 0xffffffff54027836 */ /* 0x000fe20000000000 */
[----:B------:R-:W-:Y:S01]  /*0f40*/  LEA R14, P0, R16, UR8, 0x1 ;  /* 0x00000008100e7c11 */ /* 0x000fe2000f8008ff */
[----:B------:R-:W-:Y:S01]  /*0f50*/  IMAD.IADD R5, R17, 0x1, R5 ;  /* 0x0000000111057824 */ /* 0x000fe200078e0205 */
[----:B------:R-:W-:Y:S01]  /*0f60*/  SHF.R.S32.HI R3, RZ, 0x1f, R4 ;  /* 0x0000001fff037819 */ /* 0x000fe20000011404 */
[----:B---3--:R-:W-:Y:S01]  /*0f70*/  IMAD.WIDE.U32 R18, R4, UR12, R18 ;  /* 0x0000000c04127c25 */ /* 0x008fe2000f8e0012 */
[----:B------:R-:W-:Y:S01]  /*0f80*/  LEA R119, R119, UR4, 0x1 ;  /* 0x0000000477777c11 */ /* 0x000fe2000f8e08ff */
[----:B------:R-:W1:Y:S01]  /*0f90*/  LDCU UR8, c[0x0][0x3e0] ;  /* 0x00007c00ff0877ac */ /* 0x000e620008000800 */
[----:B------:R-:W-:Y:S01]  /*0fa0*/  LEA.HI.X R15, R16, UR9, R5, 0x1, P0 ;  /* 0x00000009100f7c11 */ /* 0x000fe200080f0c05 */
[----:B------:R-:W-:Y:S01]  /*0fb0*/  IMAD R9, R3, UR12, RZ ;  /* 0x0000000c03097c24 */ /* 0x000fe2000f8e02ff */
[----:B------:R-:W-:Y:S01]  /*0fc0*/  LEA R117, P1, R18, UR10, 0x1 ;  /* 0x0000000a12757c11 */ /* 0x000fe2000f8208ff */
[----:B------:R-:W-:-:S02]  /*0fd0*/  IMAD R0, R2, UR5, RZ ;  /* 0x0000000502007c24 */ /* 0x000fc4000f8e02ff */
[----:B------:R-:W-:Y:S01]  /*0fe0*/  IMAD R116, R4, UR13, R9 ;  /* 0x0000000d04747c24 */ /* 0x000fe2000f8e0209 */
[----:B------:R-:W-:Y:S01]  /*0ff0*/  @!PT LDS RZ, [RZ] ;  /* 0x00000000fffff984 */ /* 0x000fe20000000800 */
[----:B------:R-:W-:Y:S01]  /*1000*/  @!PT LDS RZ, [RZ] ;  /* 0x00000000fffff984 */ /* 0x000fe20000000800 */
[----:B------:R-:W-:Y:S01]  /*1010*/  @!PT LDS RZ, [RZ] ;  /* 0x00000000fffff984 */ /* 0x000fe20000000800 */
[----:B------:R-:W-:Y:S01]  /*1020*/  LDGSTS.E.BYPASS.LTC128B.128 [R119], desc[UR26][R14.64] ;  /* 0x000000000e777fae */ /* 0x000fe2000b981a1a */
[----:B------:R-:W-:-:S03]  /*1030*/  IMAD.WIDE.U32 R8, R2, UR18, RZ ;  /* 0x0000001202087c25 */ /* 0x000fc6000f8e00ff */
[----:B------:R-:W-:Y:S01]  /*1040*/  LDGSTS.E.BYPASS.LTC128B.128 [R119+0x1000], desc[UR26][R14.64+0x40] ;  /* 0x010000400e777fae */ /* 0x000fe2000b981a1a */
[----:B------:R-:W-:Y:S02]  /*1050*/  IMAD.IADD R116, R19, 0x1, R116 ;  /* 0x0000000113747824 */ /* 0x000fe400078e0274 */
[----:B------:R-:W-:Y:S01]  /*1060*/  IMAD.IADD R5, R9, 0x1, R0 ;  /* 0x0000000109057824 */ /* 0x000fe200078e0200 */
[----:B------:R-:W-:Y:S01]  /*1070*/  IADD3 R0, P0, PT, R8, UR6, RZ ;  /* 0x0000000608007c10 */ /* 0x000fe2000ff1e0ff */
[----:B------:R-:W-:Y:S01]  /*1080*/  LDGSTS.E.BYPASS.LTC128B.128 [R119+0x2000], desc[UR26][R14.64+0x80] ;  /* 0x020000800e777fae */ /* 0x000fe2000b981a1a */
[----:B------:R-:W-:Y:S01]  /*1090*/  LEA.HI.X R116, R18, UR11, R116, 0x1, P1 ;  /* 0x0000000b12747c11 */ /* 0x000fe200088f0c74 */
[----:B------:R-:W-:Y:S01]  /*10a0*/  IMAD.WIDE.U32 R10, R96, UR16, R10 ;  /* 0x00000010600a7c25 */ /* 0x000fe2000f8e000a */
[-C--:B------:R-:W-:Y:S01]  /*10b0*/  LEA R16, P1, R8, R117.reuse, 0x1 ;  /* 0x0000007508107211 */ /* 0x080fe200078208ff */
[----:B------:R-:W-:Y:S01]  /*10c0*/  LDGSTS.E.BYPASS.LTC128B.128 [R119+0x800], desc[UR26][R12.64] ;  /* 0x008000000c777fae */ /* 0x000fe2000b981a1a */
[----:B------:R-:W-:Y:S01]  /*10d0*/  USHF.L.U32 UR16, UR16, 0x5, URZ ;  /* 0x0000000510107899 */ /* 0x000fe200080006ff */
[----:B------:R-:W-:Y:S01]  /*10e0*/  IMAD R11, R96, UR17, R11 ;  /* 0x00000011600b7c24 */ /* 0x000fe2000f8e020b */
[----:B------:R-:W-:Y:S01]  /*10f0*/  LEA.HI.X R17, R8, R116, R5, 0x1, P1 ;  /* 0x0000007408117211 */ /* 0x000fe200008f0c05 */
[----:B------:R-:W-:Y:S01]  /*1100*/  LDGSTS.E.BYPASS.LTC128B.128 [R119+0x1800], desc[UR26][R12.64+0x40] ;  /* 0x018000400c777fae */ /* 0x000fe2000b981a1a */
[----:B------:R-:W-:Y:S01]  /*1110*/  IADD3.X R5, PT, PT, R5, UR19, RZ, P0, !PT ;  /* 0x0000001305057c10 */ /* 0x000fe200087fe4ff */
[----:B------:R-:W-:Y:S01]  /*1120*/  IMAD R3, R3, UR14, RZ ;  /* 0x0000000e03037c24 */ /* 0x000fe2000f8e02ff */
[----:B------:R-:W-:Y:S01]  /*1130*/  LEA R18, P0, R0, R117, 0x1 ;  /* 0x0000007500127211 */ /* 0x000fe200078008ff */
[----:B------:R-:W-:Y:S01]  /*1140*/  LDGSTS.E.BYPASS.LTC128B.128 [R119+0x2800], desc[UR26][R12.64+0x80] ;  /* 0x028000800c777fae */ /* 0x000fe2000b981a1a */
[----:B------:R-:W-:Y:S01]  /*1150*/  IMAD.WIDE.U32 R8, R4, UR14, R10 ;  /* 0x0000000e04087c25 */ /* 0x000fe2000f8e000a */
[----:B------:R-:W-:-:S02]  /*1160*/  LOP3.LUT R96, R96, 0x7, RZ, 0xc0, !PT ;  /* 0x0000000760607812 */ /* 0x000fc400078ec0ff */
[----:B------:R-:W-:Y:S01]  /*1170*/  LEA.HI.X R19, R0, R116, R5, 0x1, P0 ;  /* 0x0000007400137211 */ /* 0x000fe200000f0c05 */
[----:B------:R-:W-:Y:S01]  /*1180*/  LDGSTS.E.BYPASS.LTC128B.128 [R119+0x3000], desc[UR26][R16.64] ;  /* 0x0300000010777fae */ /* 0x000fe2000b981a1a */
[----:B------:R-:W-:Y:S01]  /*1190*/  IMAD R3, R4, UR15, R3 ;  /* 0x0000000f04037c24 */ /* 0x000fe2000f8e0203 */
[----:B------:R-:W-:Y:S01]  /*11a0*/  LEA R115, P0, R8, UR20, 0x1 ;  /* 0x0000001408737c11 */ /* 0x000fe2000f8008ff */
[C---:B------:R-:W-:Y:S01]  /*11b0*/  IMAD R5, R2.reuse, UR7, RZ ;  /* 0x0000000702057c24 */ /* 0x040fe2000f8e02ff */
[----:B------:R-:W-:Y:S01]  /*11c0*/  LDGSTS.E.BYPASS.LTC128B.128 [R119+0x4000], desc[UR26][R16.64+0x40] ;  /* 0x0400004010777fae */ /* 0x000fe2000b981a1a */
[----:B------:R-:W-:Y:S01]  /*11d0*/  IMAD.IADD R3, R9, 0x1, R3 ;  /* 0x0000000109037824 */ /* 0x000fe200078e0203 */
[----:B------:R-:W-:Y:S01]  /*11e0*/  LOP3.LUT R0, R85, 0x100, RZ, 0xc0, !PT ;  /* 0x0000010055007812 */ /* 0x000fe200078ec0ff */
[----:B------:R-:W-:Y:S01]  /*11f0*/  IMAD.WIDE.U32 R10, R2, UR23, RZ ;  /* 0x00000017020a7c25 */ /* 0x000fe2000f8e00ff */
[----:B------:R-:W-:Y:S02]  /*1200*/  LDGSTS.E.BYPASS.LTC128B.128 [R119+0x5000], desc[UR26][R16.64+0x80] ;  /* 0x0500008010777fae */ /* 0x000fe4000b981a1a */
[----:B------:R-:W-:Y:S01]  /*1210*/  LEA.HI.X R114, R8, UR21, R3, 0x1, P0 ;  /* 0x0000001508727c11 */ /* 0x000fe200080f0c03 */
[----:B------:R-:W-:Y:S01]  /*1220*/  IMAD.IADD R3, R11, 0x1, R5 ;  /* 0x000000010b037824 */ /* 0x000fe200078e0205 */
[----:B------:R-:W-:Y:S01]  /*1230*/  LDGSTS.E.BYPASS.LTC128B.128 [R119+0x3800], desc[UR26][R18.64] ;  /* 0x0380000012777fae */ /* 0x000fe2000b981a1a */
[----:B------:R-:W-:-:S02]  /*1240*/  LEA R8, P1, R10, R115, 0x1 ;  /* 0x000000730a087211 */ /* 0x000fc400078208ff */
[C---:B------:R-:W-:Y:S01]  /*1250*/  IADD3 R4, P0, PT, R10.reuse, UR16, RZ ;  /* 0x000000100a047c10 */ /* 0x040fe2000ff1e0ff */
[----:B------:R-:W-:Y:S01]  /*1260*/  LDGSTS.E.BYPASS.LTC128B.128 [R119+0x4800], desc[UR26][R18.64+0x40] ;  /* 0x0480004012777fae */ /* 0x000fe2000b981a1a */
[----:B------:R-:W-:Y:S02]  /*1270*/  LEA.HI.X R9, R10, R114, R3, 0x1, P1 ;  /* 0x000000720a097211 */ /* 0x000fe400008f0c03 */
[----:B------:R-:W-:Y:S01]  /*1280*/  LOP3.LUT R5, R0, 0x20, R87, 0xf8, !PT ;  /* 0x0000002000057812 */ /* 0x000fe200078ef857 */
[----:B------:R2:W-:Y:S01]  /*1290*/  LDGSTS.E.BYPASS.LTC128B.128 [R119+0x5800], desc[UR26][R18.64+0x80] ;  /* 0x0580008012777fae */ /* 0x0005e2000b981a1a */
[----:B------:R-:W-:Y:S02]  /*12a0*/  IADD3.X R3, PT, PT, R3, UR25, RZ, P0, !PT ;  /* 0x0000001903037c10 */ /* 0x000fe400087fe4ff */
[----:B------:R-:W-:Y:S01]  /*12b0*/  LOP3.LUT R0, R7, 0x8, R94, 0x78, !PT ;  /* 0x0000000807007812 */ /* 0x000fe200078e785e */
[----:B------:R-:W0:Y:S01]  /*12c0*/  LDGDEPBAR ;  /* 0x00000000000079af */ /* 0x000e220000000000 */
[----:B------:R-:W-:-:S02]  /*12d0*/  LEA R6, P0, R4, R115, 0x1 ;  /* 0x0000007304067211 */ /* 0x000fc400078008ff */
[----:B------:R-:W-:Y:S02]  /*12e0*/  LOP3.LUT R112, R5, R112, RZ, 0xfc, !PT ;  /* 0x0000007005707212 */ /* 0x000fe400078efcff */
[----:B------:R-:W-:Y:S02]  /*12f0*/  LOP3.LUT R113, R113, R0, RZ, 0xfc, !PT ;  /* 0x0000000071717212 */ /* 0x000fe400078efcff */
[----:B------:R-:W-:Y:S01]  /*1300*/  LEA.HI.X R7, R4, R114, R3, 0x1, P0 ;  /* 0x0000007204077211 */ /* 0x000fe200000f0c03 */
[----:B------:R-:W-:Y:S01]  /*1310*/  IMAD.MOV.U32 R3, RZ, RZ, 0x20 ;  /* 0x00000020ff037424 */ /* 0x000fe200078e00ff */
[----:B------:R-:W-:Y:S02]  /*1320*/  LEA R113, R113, UR4, 0x1 ;  /* 0x0000000471717c11 */ /* 0x000fe4000f8e08ff */
[----:B------:R-:W-:Y:S02]  /*1330*/  LEA R112, R112, UR4, 0x1 ;  /* 0x0000000470707c11 */ /* 0x000fe4000f8e08ff */
[----:B------:R-:W-:-:S04]  /*1340*/  LOP3.LUT P0, RZ, R86, 0x4, RZ, 0xc0, !PT ;  /* 0x0000000456ff7812 */ /* 0x000fc8000780c0ff */
[----:B------:R-:W-:-:S05]  /*1350*/  SEL R3, R3, 0xffffffe0, !P0 ;  /* 0xffffffe003037807 */ /* 0x000fca0004000000 */
[----:B------:R-:W-:Y:S01]  /*1360*/  IMAD.IADD R111, R3, 0x1, R113 ;  /* 0x00000001036f7824 */ /* 0x000fe200078e0271 */
[----:B------:R-:W-:-:S04]  /*1370*/  DEPBAR.LE SB0, 0x0 ;  /* 0x000080000000791a */ /* 0x000fc80000000000 */
[----:B------:R-:W-:Y:S01]  /*1380*/  BAR.SYNC.DEFER_BLOCKING 0x0 ;  /* 0x0000000000007b1d */ /* 0x000fe20000010000 */
[----:B------:R-:W-:-:S05]  /*1390*/  IMAD.IADD R109, R3, 0x1, R112 ;  /* 0x00000001036d7824 */ /* 0x000fca00078e0270 */
        /* <DEDUP_REMOVED lines=10> */
[----:B------:R-:W4:Y:S04]  /*1440*/  LDSM.16.M88.4 R36, [R112+0x3400] ;  /* 0x003400007024783b */ /* 0x000f280000000200 */
[----:B------:R-:W5:Y:S04]  /*1450*/  LDSM.16.M88.4 R44, [R112+0x3000] ;  /* 0x00300000702c783b */ /* 0x000f680000000200 */
[----:B------:R-:W1:Y:S04]  /*1460*/  LDSM.16.M88.4 R28, [R112+0x3800] ;  /* 0x00380000701c783b */ /* 0x000e680000000200 */
[----:B--2---:R-:W2:Y:S04]  /*1470*/  LDSM.16.M88.4 R16, [R112+0x3c00] ;  /* 0x003c00007010783b */ /* 0x004ea80000000200 */
[----:B------:R-:W-:Y:S04]  /*1480*/  LDSM.16.M88.4 R12, [R111] ;  /* 0x000000006f0c783b */ /* 0x000fe80000000200 */
[----:B---3--:R-:W3:Y:S04]  /*1490*/  LDSM.16.M88.4 R4, [R109+0x3400] ;  /* 0x003400006d04783b */ /* 0x008ee80000000200 */
[----:B------:R-:W3:Y:S04]  /*14a0*/  LDSM.16.M88.4 R8, [R109+0x3000] ;  /* 0x003000006d08783b */ /* 0x000ee80000000200 */
[----:B------:R-:W3:Y:S04]  /*14b0*/  LDSM.16.M88.4 R52, [R109+0x3800] ;  /* 0x003800006d34783b */ /* 0x000ee80000000200 */
[----:B------:R-:W3:Y:S04]  /*14c0*/  LDSM.16.M88.4 R20, [R109+0x3c00] ;  /* 0x003c00006d14783b */ /* 0x000ee80000000200 */
        /* <DEDUP_REMOVED lines=9> */
[----:B------:R-:W0:Y:S01]  /*1560*/  LDGDEPBAR ;  /* 0x00000000000079af */ /* 0x000e220000000000 */
[C---:B------:R-:W-:Y:S08]  /*1570*/  HMMA.16816.F32.BF16 R44, R72.reuse, R46, RZ ;  /* 0x0000002e482c723c */ /* 0x040ff000000418ff */
[C---:B-1----:R-:W-:Y:S08]  /*1580*/  HMMA.16816.F32.BF16 R32, R72.reuse, R28, RZ ;  /* 0x0000001c4820723c */ /* 0x042ff000000418ff */
[C---:B------:R-:W-:Y:S08]  /*1590*/  HMMA.16816.F32.BF16 R28, R72.reuse, R30, RZ ;  /* 0x0000001e481c723c */ /* 0x040ff000000418ff */
[C---:B--2---:R-:W-:Y:S08]  /*15a0*/  HMMA.16816.F32.BF16 R24, R72.reuse, R16, RZ ;  /* 0x000000104818723c */ /* 0x044ff000000418ff */
[----:B------:R-:W-:Y:S01]  /*15b0*/  HMMA.16816.F32.BF16 R72, R72, R18, RZ ;  /* 0x000000124848723c */ /* 0x000fe200000418ff */
[----:B------:R-:W-:Y:S07]  /*15c0*/  LDSM.16.M88.4 R16, [R113+0x1000] ;  /* 0x001000007110783b */ /* 0x000fee0000000200 */
[C---:B---3--:R-:W-:Y:S08]  /*15d0*/  HMMA.16816.F32.BF16 R40, R12.reuse, R4, R40 ;  /* 0x000000040c28723c */ /* 0x048ff00000041828 */
[C---:B------:R-:W-:Y:S01]  /*15e0*/  HMMA.16816.F32.BF16 R36, R12.reuse, R6, R36 ;  /* 0x000000060c24723c */ /* 0x040fe20000041824 */
        /* <DEDUP_REMOVED lines=8> */
[----:B------:R-:W-:Y:S01]  /*1670*/  HMMA.16816.F32.BF16 R72, R12, R22, R72 ;  /* 0x000000160c48723c */ /* 0x000fe20000041848 */
[----:B------:R-:W4:Y:S04]  /*1680*/  LDSM.16.M88.4 R20, [R112+0x4c00] ;  /* 0x004c00007014783b */ /* 0x000f280000000200 */
[----:B------:R-:W5:Y:S03]  /*1690*/  LDSM.16.M88.4 R12, [R109+0x4000] ;  /* 0x004000006d0c783b */ /* 0x000f660000000200 */
[C---:B-1----:R-:W-:Y:S08]  /*16a0*/  HMMA.16816.F32.BF16 R40, R16.reuse, R4, R40 ;  /* 0x000000041028723c */ /* 0x042ff00000041828 */
[C---:B------:R-:W-:Y:S01]  /*16b0*/  HMMA.16816.F32.BF16 R36, R16.reuse, R6, R36 ;  /* 0x000000061024723c */ /* 0x040fe20000041824 */
[----:B------:R-:W1:Y:S07]  /*16c0*/  LDSM.16.M88.4 R4, [R109+0x4800] ;  /* 0x004800006d04783b */ /* 0x000e6e0000000200 */
[C---:B--2---:R-:W-:Y:S08]  /*16d0*/  HMMA.16816.F32.BF16 R48, R16.reuse, R8, R48 ;  /* 0x000000081030723c */ /* 0x044ff00000041830 */
[C---:B------:R-:W-:Y:S01]  /*16e0*/  HMMA.16816.F32.BF16 R44, R16.reuse, R10, R44 ;  /* 0x0000000a102c723c */ /* 0x040fe2000004182c */
[----:B------:R-:W2:Y:S07]  /*16f0*/  LDSM.16.M88.4 R8, [R109+0x4400] ;  /* 0x004400006d08783b */ /* 0x000eae0000000200 */
[C---:B---3--:R-:W-:Y:S08]  /*1700*/  HMMA.16816.F32.BF16 R32, R16.reuse, R52, R32 ;  /* 0x000000341020723c */ /* 0x048ff00000041820 */
[C---:B------:R-:W-:Y:S01]  /*1710*/  HMMA.16816.F32.BF16 R28, R16.reuse, R54, R28 ;  /* 0x00000036101c723c */ /* 0x040fe2000004181c */
[----:B------:R-:W3:Y:S07]  /*1720*/  LDSM.16.M88.4 R52, [R112+0x5c00] ;  /* 0x005c00007034783b */ /* 0x000eee0000000200 */
[----:B----4-:R-:W-:Y:S08]  /*1730*/  HMMA.16816.F32.BF16 R24, R16, R20, R24 ;  /* 0x000000141018723c */ /* 0x010ff00000041818 */
[C---:B-----5:R-:W-:Y:S08]  /*1740*/  HMMA.16816.F32.BF16 R48, R76.reuse, R12, R48 ;  /* 0x0000000c4c30723c */ /* 0x060ff00000041830 */
[C---:B------:R-:W-:Y:S01]  /*1750*/  HMMA.16816.F32.BF16 R44, R76.reuse, R14, R44 ;  /* 0x0000000e4c2c723c */ /* 0x040fe2000004182c */
[----:B------:R-:W-:Y:S07]  /*1760*/  LDSM.16.M88.4 R12, [R109+0x5800] ;  /* 0x005800006d0c783b */ /* 0x000fee0000000200 */
[C---:B-1----:R-:W-:Y:S08]  /*1770*/  HMMA.16816.F32.BF16 R32, R76.reuse, R4, R32 ;  /* 0x000000044c20723c */ /* 0x042ff00000041820 */
[----:B------:R-:W-:Y:S01]  /*1780*/  HMMA.16816.F32.BF16 R28, R76, R6, R28 ;  /* 0x000000064c1c723c */ /* 0x000fe2000004181c */
[----:B------:R-:W1:Y:S07]  /*1790*/  LDSM.16.M88.4 R4, [R111+0x2000] ;  /* 0x002000006f04783b */ /* 0x000e6e0000000200 */
[----:B------:R-:W-:Y:S01]  /*17a0*/  HMMA.16816.F32.BF16 R72, R16, R22, R72 ;  /* 0x000000161048723c */ /* 0x000fe20000041848 */
[----:B------:R-:W4:Y:S04]  /*17b0*/  LDSM.16.M88.4 R20, [R109+0x5000] ;  /* 0x005000006d14783b */ /* 0x000f280000000200 */
[----:B------:R-:W5:Y:S03]  /*17c0*/  LDSM.16.M88.4 R16, [R109+0x5400] ;  /* 0x005400006d10783b */ /* 0x000f660000000200 */
[C---:B--2---:R-:W-:Y:S08]  /*17d0*/  HMMA.16816.F32.BF16 R40, R76.reuse, R8, R40 ;  /* 0x000000084c28723c */ /* 0x044ff00000041828 */
[----:B------:R-:W-:Y:S01]  /*17e0*/  HMMA.16816.F32.BF16 R36, R76, R10, R36 ;  /* 0x0000000a4c24723c */ /* 0x000fe20000041824 */
[----:B------:R-:W2:Y:S01]  /*17f0*/  LDSM.16.M88.4 R8, [R109+0x5c00] ;  /* 0x005c00006d08783b */ /* 0x000ea20000000200 */
[----:B------:R-:W-:-:S06]  /*1800*/  DEPBAR.LE SB0, 0x0 ;  /* 0x000080000000791a */ /* 0x000fcc0000000000 */
[----:B------:R-:W-:Y:S08]  /*1810*/  HMMA.16816.F32.BF16 R24, R76, R80, R24 ;  /* 0x000000504c18723c */ /* 0x000ff00000041818 */
[----:B------:R-:W-:Y:S08]  /*1820*/  HMMA.16816.F32.BF16 R32, R68, R56, R32 ;  /* 0x000000384420723c */ /* 0x000ff00000041820 */
[----:B------:R-:W-:Y:S08]  /*1830*/  HMMA.16816.F32.BF16 R72, R76, R82, R72 ;  /* 0x000000524c48723c */ /* 0x000ff00000041848 */
[C---:B------:R-:W-:Y:S08]  /*1840*/  HMMA.16816.F32.BF16 R48, R68.reuse, R64, R48 ;  /* 0x000000404430723c */ /* 0x040ff00000041830 */
[C---:B------:R-:W-:Y:S08]  /*1850*/  HMMA.16816.F32.BF16 R44, R68.reuse, R66, R44 ;  /* 0x00000042442c723c */ /* 0x040ff0000004182c */
[C---:B------:R-:W-:Y:S08]  /*1860*/  HMMA.16816.F32.BF16 R40, R68.reuse, R60, R40 ;  /* 0x0000003c4428723c */ /* 0x040ff00000041828 */
[C---:B---3--:R-:W-:Y:S08]  /*1870*/  HMMA.16816.F32.BF16 R24, R68.reuse, R52, R24 ;  /* 0x000000344418723c */ /* 0x048ff00000041818 */
[----:B------:R-:W-:Y:S08]  /*1880*/  HMMA.16816.F32.BF16 R36, R68, R62, R36 ;  /* 0x0000003e4424723c */ /* 0x000ff00000041824 */
[----:B-1----:R-:W-:Y:S01]  /*1890*/  HMMA.16816.F32.BF16 R32, R4, R12, R32 ;  /* 0x0000000c0420723c */ /* 0x002fe20000041820 */
[----:B------:R-:W-:-:S04]  /*18a0*/  LOP3.LUT R13, R94, 0x1f0, RZ, 0xc0, !PT ;  /* 0x000001f05e0d7812 */ /* 0x000fc800078ec0ff */
[----:B------:R-:W-:-:S03]  /*18b0*/  IADD3 R13, PT, PT, R13, 0x1, R120 ;  /* 0x000000010d0d7810 */ /* 0x000fc60007ffe078 */
[----:B------:R-:W-:Y:S01]  /*18c0*/  HMMA.16816.F32.BF16 R28, R68, R58, R28 ;  /* 0x0000003a441c723c */ /* 0x000fe2000004181c */
[----:B------:R-:W-:-:S04]  /*18d0*/  IADD3 R53, PT, PT, R13, -R89, R96 ;  /* 0x800000590d357210 */ /* 0x000fc80007ffe060 */
[----:B------:R-:W-:-:S03]  /*18e0*/  IADD3 R53, PT, PT, R53, UR24, R92 ;  /* 0x0000001835357c10 */ /* 0x000fc6000fffe05c */
[----:B------:R-:W-:Y:S01]  /*18f0*/  HMMA.16816.F32.BF16 R72, R68, R54, R72 ;  /* 0x000000364448723c */ /* 0x000fe20000041848 */
[----:B------:R-:W-:-:S07]  /*1900*/  VIMNMX R52, PT, PT, R53, R92, PT ;  /* 0x0000005c35347248 */ /* 0x000fce0003fe0100 */
[C---:B----4-:R-:W-:Y:S08]  /*1910*/  HMMA.16816.F32.BF16 R48, R4.reuse, R20, R48 ;  /* 0x000000140430723c */ /* 0x050ff00000041830 */
[C---:B------:R-:W-:Y:S08]  /*1920*/  HMMA.16816.F32.BF16 R44, R4.reuse, R22, R44 ;  /* 0x00000016042c723c */ /* 0x040ff0000004182c */
[C---:B-----5:R-:W-:Y:S08]  /*1930*/  HMMA.16816.F32.BF16 R40, R4.reuse, R16, R40 ;  /* 0x000000100428723c */ /* 0x060ff00000041828 */
[----:B--2---:R-:W-:Y:S01]  /*1940*/  HMMA.16816.F32.BF16 R24, R4, R8, R24 ;  /* 0x000000080418723c */ /* 0x004fe20000041818 */
[----:B------:R-:W-:-:S04]  /*1950*/  IMAD R8, R2, 0x40, R121 ;  /* 0x0000004002087824 */ /* 0x000fc800078e0279 */
[C---:B------:R-:W-:Y:S01]  /*1960*/  VIADD R23, R8.reuse, 0x1 ;  /* 0x0000000108177836 */ /* 0x040fe20000000000 */
[CC--:B------:R-:W-:Y:S01]  /*1970*/  ISETP.GE.AND P2, PT, R8.reuse, R52.reuse, PT ;  /* 0x000000340800720c */ /* 0x0c0fe20003f46270 */
[C---:B------:R-:W-:Y:S01]  /*1980*/  VIADD R22, R8.reuse, 0x8 ;  /* 0x0000000808167836 */ /* 0x040fe20000000000 */
[C---:B------:R-:W-:Y:S01]  /*1990*/  HMMA.16816.F32.BF16 R36, R4.reuse, R18, R36 ;  /* 0x000000120424723c */ /* 0x040fe20000041824 */
[C---:B------:R-:W-:Y:S01]  /*19a0*/  VIADD R19, R8.reuse, 0x11 ;  /* 0x0000001108137836 */ /* 0x040fe20000000000 */
[-C--:B------:R-:W-:Y:S01]  /*19b0*/  ISETP.GE.AND P1, PT, R23, R52.reuse, PT ;  /* 0x000000341700720c */ /* 0x080fe20003f26270 */
[----:B------:R-:W-:Y:S01]  /*19c0*/  VIADD R21, R8, 0x9 ;  /* 0x0000000908157836 */ /* 0x000fe20000000000 */
[-C--:B------:R-:W-:Y:S01]  /*19d0*/  ISETP.GE.AND P0, PT, R22, R52.reuse, PT ;  /* 0x000000341600720c */ /* 0x080fe20003f06270 */
[C---:B------:R-:W-:Y:S01]  /*19e0*/  VIADD R20, R8.reuse, 0x10 ;  /* 0x0000001008147836 */ /* 0x040fe20000000000 */
[-C--:B------:R-:W-:Y:S01]  /*19f0*/  ISETP.GE.AND P4, PT, R19, R52.reuse, PT ;  /* 0x000000341300720c */ /* 0x080fe20003f86270 */
[C---:B------:R-:W-:Y:S01]  /*1a00*/  VIADD R18, R8.reuse, 0x19 ;  /* 0x0000001908127836 */ /* 0x040fe20000000000 */
[C---:B------:R-:W-:Y:S01]  /*1a10*/  HMMA.16816.F32.BF16 R28, R4.reuse, R14, R28 ;  /* 0x0000000e041c723c */ /* 0x040fe2000004181c */
[-C--:B------:R-:W-:Y:S01]  /*1a20*/  ISETP.GE.AND P6, PT, R21, R52.reuse, PT ;  /* 0x000000341500720c */ /* 0x080fe20003fc6270 */
[----:B------:R-:W-:Y:S01]  /*1a30*/  VIADD R17, R8, 0x20 ;  /* 0x0000002008117836 */ /* 0x000fe20000000000 */
[-C--:B------:R-:W-:Y:S01]  /*1a40*/  ISETP.GE.AND P5, PT, R20, R52.reuse, PT ;  /* 0x000000341400720c */ /* 0x080fe20003fa6270 */
[----:B------:R-:W-:Y:S01]  /*1a50*/  VIADD R13, R8, 0x28 ;  /* 0x00000028080d7836 */ /* 0x000fe20000000000 */
[----:B------:R-:W-:Y:S01]  /*1a60*/  FSEL R48, R48, -INF , !P2 ;  /* 0xff80000030307808 */ /* 0x000fe20005000000 */
[C---:B------:R-:W-:Y:S01]  /*1a70*/  VIADD R15, R8.reuse, 0x21 ;  /* 0x00000021080f7836 */ /* 0x040fe20000000000 */
[----:B------:R-:W-:Y:S01]  /*1a80*/  FSEL R16, R49, -INF , !P1 ;  /* 0xff80000031107808 */ /* 0x000fe20004800000 */
[----:B------:R-:W-:Y:S01]  /*1a90*/  HMMA.16816.F32.BF16 R72, R4, R10, R72 ;  /* 0x0000000a0448723c */ /* 0x000fe20000041848 */
[----:B------:R-:W-:Y:S01]  /*1aa0*/  VIADD R6, R8, 0x18 ;  /* 0x0000001808067836 */ /* 0x000fe20000000000 */
[----:B------:R-:W-:Y:S01]  /*1ab0*/  FSEL R44, R44, -INF , !P0 ;  /* 0xff8000002c2c7808 */ /* 0x000fe20004000000 */
[----:B------:R-:W-:Y:S01]  /*1ac0*/  VIADD R10, R8, 0x30 ;  /* 0x00000030080a7836 */ /* 0x000fe20000000000 */
[-C--:B------:R-:W-:Y:S01]  /*1ad0*/  ISETP.GE.AND P2, PT, R18, R52.reuse, PT ;  /* 0x000000341200720c */ /* 0x080fe20003f46270 */
[C---:B------:R-:W-:Y:S01]  /*1ae0*/  VIADD R11, R8.reuse, 0x29 ;  /* 0x00000029080b7836 */ /* 0x040fe20000000000 */
[----:B------:R-:W-:Y:S01]  /*1af0*/  FSEL R12, R41, -INF , !P4 ;  /* 0xff800000290c7808 */ /* 0x000fe20006000000 */
[----:B------:R-:W-:Y:S01]  /*1b00*/  VIADD R9, R8, 0x31 ;  /* 0x0000003108097836 */ /* 0x000fe20000000000 */
[----:B------:R-:W-:Y:S01]  /*1b10*/  ISETP.GE.AND P3, PT, R6, R52, PT ;  /* 0x000000340600720c */ /* 0x000fe20003f66270 */
[C---:B------:R-:W-:Y:S01]  /*1b20*/  VIADD R7, R8.reuse, 0x38 ;  /* 0x0000003808077836 */ /* 0x040fe20000000000 */
[----:B------:R-:W-:Y:S01]  /*1b30*/  FSEL R14, R45, -INF , !P6 ;  /* 0xff8000002d0e7808 */ /* 0x000fe20007000000 */
[----:B------:R-:W-:Y:S01]  /*1b40*/  VIADD R5, R8, 0x39 ;  /* 0x0000003908057836 */ /* 0x000fe20000000000 */
[----:B------:R-:W-:-:S02]  /*1b50*/  FSEL R40, R40, -INF , !P5 ;  /* 0xff80000028287808 */ /* 0x000fc40006800000 */
[----:B------:R-:W-:Y:S02]  /*1b60*/  FMNMX3.FTZ R41, R48, R16, R44, !PT ;  /* 0x0000001030297276 */ /* 0x000fe4000781002c */
[----:B------:R-:W-:Y:S02]  /*1b70*/  FSEL R4, R37, -INF , !P2 ;  /* 0xff80000025047808 */ /* 0x000fe40005000000 */
[----:B------:R-:W-:Y:S02]  /*1b80*/  ISETP.GE.AND P1, PT, R17, R52, PT ;  /* 0x000000341100720c */ /* 0x000fe40003f26270 */
[----:B------:R-:W-:Y:S02]  /*1b90*/  FSEL R36, R36, -INF , !P3 ;  /* 0xff80000024247808 */ /* 0x000fe40005800000 */
[----:B------:R-:W-:Y:S02]  /*1ba0*/  FMNMX3.FTZ R37, R41, R14, R40, !PT ;  /* 0x0000000e29257276 */ /* 0x000fe40007810028 */
[----:B------:R-:W-:-:S02]  /*1bb0*/  ISETP.GE.AND P6, PT, R13, R52, PT ;  /* 0x000000340d00720c */ /* 0x000fc40003fc6270 */
[----:B------:R-:W-:Y:S02]  /*1bc0*/  ISETP.GE.AND P0, PT, R15, R52, PT ;  /* 0x000000340f00720c */ /* 0x000fe40003f06270 */
[----:B------:R-:W-:Y:S02]  /*1bd0*/  FSEL R32, R32, -INF , !P1 ;  /* 0xff80000020207808 */ /* 0x000fe40004800000 */
[----:B------:R-:W-:Y:S01]  /*1be0*/  FMNMX3.FTZ R37, R37, R12, R36, !PT ;  /* 0x0000000c25257276 */ /* 0x000fe20007810024 */
[----:B------:R-:W-:Y:S01]  /*1bf0*/  BAR.SYNC.DEFER_BLOCKING 0x0 ;  /* 0x0000000000007b1d */ /* 0x000fe20000010000 */
[-C--:B------:R-:W-:Y:S02]  /*1c00*/  ISETP.GE.AND P4, PT, R10, R52.reuse, PT ;  /* 0x000000340a00720c */ /* 0x080fe40003f86270 */
[----:B------:R-:W-:Y:S02]  /*1c10*/  FSEL R77, R28, -INF , !P6 ;  /* 0xff8000001c4d7808 */ /* 0x000fe40007000000 */
[----:B------:R-:W-:-:S02]  /*1c20*/  ISETP.GE.AND P5, PT, R11, R52, PT ;  /* 0x000000340b00720c */ /* 0x000fc40003fa6270 */
[----:B------:R-:W-:Y:S02]  /*1c30*/  FSEL R76, R33, -INF , !P0 ;  /* 0xff800000214c7808 */ /* 0x000fe40004000000 */
[----:B------:R-:W-:Y:S01]  /*1c40*/  FMNMX3.FTZ R28, R37, R4, R32, !PT ;  /* 0x00000004251c7276 */ /* 0x000fe20007810020 */
[----:B------:R-:W-:Y:S01]  /*1c50*/  IMAD R37, R118, UR8, R93 ;  /* 0x0000000876257c24 */ /* 0x000fe2000f8e025d */
[----:B------:R-:W-:Y:S02]  /*1c60*/  ISETP.NE.AND P0, PT, R84, 0x1, PT ;  /* 0x000000015400780c */ /* 0x000fe40003f05270 */
[----:B------:R-:W-:Y:S01]  /*1c70*/  FSEL R78, R24, -INF , !P4 ;  /* 0xff800000184e7808 */ /* 0x000fe20006000000 */
[----:B------:R-:W-:Y:S01]  /*1c80*/  IMAD.SHL.U32 R37, R37, 0x20, RZ ;  /* 0x0000002025257824 */ /* 0x000fe200078e00ff */
[-C--:B------:R-:W-:Y:S02]  /*1c90*/  ISETP.GE.AND P3, PT, R9, R52.reuse, PT ;  /* 0x000000340900720c */ /* 0x080fe40003f66270 */
[----:B------:R-:W-:-:S02]  /*1ca0*/  ISETP.GE.AND P2, PT, R7, R52, PT ;  /* 0x000000340700720c */ /* 0x000fc40003f46270 */
[----:B------:R-:W-:Y:S02]  /*1cb0*/  FSEL R29, R29, -INF , !P5 ;  /* 0xff8000001d1d7808 */ /* 0x000fe40006800000 */
[----:B------:R-:W-:Y:S02]  /*1cc0*/  FMNMX3.FTZ R24, R28, R76, R77, !PT ;  /* 0x0000004c1c187276 */ /* 0x000fe4000781004d */
[----:B------:R-:W-:Y:S02]  /*1cd0*/  ISETP.GE.AND P1, PT, R5, R52, PT ;  /* 0x000000340500720c */ /* 0x000fe40003f26270 */
[----:B------:R-:W-:Y:S02]  /*1ce0*/  FSEL R79, R25, -INF , !P3 ;  /* 0xff800000194f7808 */ /* 0x000fe40005800000 */
[----:B------:R-:W-:Y:S02]  /*1cf0*/  FSEL R98, R72, -INF , !P2 ;  /* 0xff80000048627808 */ /* 0x000fe40005000000 */
[----:B------:R-:W-:-:S02]  /*1d00*/  FMNMX3.FTZ R24, R24, R29, R78, !PT ;  /* 0x0000001d18187276 */ /* 0x000fc4000781004e */
[----:B------:R-:W-:Y:S02]  /*1d10*/  SHF.R.U32.HI R33, RZ, 0x5, R86 ;  /* 0x00000005ff217819 */ /* 0x000fe40000011656 */
[----:B------:R-:W-:Y:S02]  /*1d20*/  FSEL R86, R73, -INF , !P1 ;  /* 0xff80000049567808 */ /* 0x000fe40004800000 */
[----:B------:R-:W-:-:S04]  /*1d30*/  FMNMX3.FTZ R25, R24, R79, R98, !PT ;  /* 0x0000004f18197276 */ /* 0x000fc80007810062 */
[----:B------:R-:W-:Y:S01]  /*1d40*/  FMNMX.FTZ R28, R86, R25, !PT ;  /* 0x00000019561c7209 */ /* 0x000fe20007810000 */
        /* <DEDUP_REMOVED lines=21> */
.L_x_936:
[----:B------:R-:W2:Y:S01]  /*1ea0*/  SHFL.BFLY PT, R25, R28, 0x2, 0x1f ;  /* 0x0c401f001c197f89 */ /* 0x000ea200000e0000 */
[----:B------:R-:W-:Y:S01]  /*1eb0*/  VIADDMNMX R92, R53, 0x8, R92, PT ;  /* 0x00000008355c7846 */ /* 0x000fe2000380015c */
[----:B------:R-:W-:Y:S01]  /*1ec0*/  IMAD R134, R88, 0x4, R33 ;  /* 0x0000000458867824 */ /* 0x000fe200078e0221 */
[----:B------:R-:W-:Y:S01]  /*1ed0*/  IADD3 R132, P2, P1, R37, R90, R132 ;  /* 0x0000005a25847210 */ /* 0x000fe2000795e084 */
[----:B------:R-:W-:Y:S01]  /*1ee0*/  IMAD.SHL.U32 R61, R2, 0x2, RZ ;  /* 0x00000002023d7824 */ /* 0x000fe200078e00ff */
[----:B------:R-:W-:Y:S01]  /*1ef0*/  SHF.R.S32.HI R24, RZ, 0x1f, R37 ;  /* 0x0000001fff187819 */ /* 0x000fe20000011425 */
[----:B------:R-:W-:Y:S01]  /*1f00*/  IMAD.WIDE.U32 R134, R134, -0x326172a9, RZ ;  /* 0xcd9e8d5786867825 */ /* 0x000fe200078e00ff */
[-C--:B------:R-:W-:Y:S01]  /*1f10*/  ISETP.GE.AND P4, PT, R8, R92.reuse, PT ;  /* 0x0000005c0800720c */ /* 0x080fe20003f86270 */
[----:B------:R-:W3:Y:S01]  /*1f20*/  LDCU UR22, c[0x0][0x45c] ;  /* 0x00008b80ff1677ac */ /* 0x000ee20008000800 */
[----:B------:R-:W-:Y:S01]  /*1f30*/  IADD3.X R91, PT, PT, R24, R91, RZ, P2, P1 ;  /* 0x0000005b185b7210 */ /* 0x000fe200017e24ff */
[----:B------:R-:W-:Y:S01]  /*1f40*/  IMAD.WIDE.U32 R132, R132, -0x2daee0ad, RZ ;  /* 0xd2511f5384847825 */ /* 0x000fe200078e00ff */
[-C--:B------:R-:W-:Y:S01]  /*1f50*/  ISETP.GE.AND P3, PT, R23, R92.reuse, PT ;  /* 0x0000005c1700720c */ /* 0x080fe20003f66270 */
[----:B------:R-:W-:Y:S01]  /*1f60*/  UIADD3 UR8, UPT, UPT, UR29, -0x4498517b, URZ ;  /* 0xbb67ae851d087890 */ /* 0x000fe2000fffe0ff */
[-C--:B------:R-:W-:Y:S01]  /*1f70*/  ISETP.GE.AND P2, PT, R22, R92.reuse, PT ;  /* 0x0000005c1600720c */ /* 0x080fe20003f46270 */
[----:B------:R-:W-:Y:S01]  /*1f80*/  UIADD3 UR21, UPT, UPT, UR28, -0x61c88647, URZ ;  /* 0x9e3779b91c157890 */ /* 0x000fe2000fffe0ff */
[-C--:B------:R-:W-:Y:S01]  /*1f90*/  ISETP.GE.AND P5, PT, R19, R92.reuse, PT ;  /* 0x0000005c1300720c */ /* 0x080fe20003fa6270 */
[----:B------:R-:W-:Y:S01]  /*1fa0*/  UIADD3 UR20, UPT, UPT, UR28, 0x3c6ef372, URZ ;  /* 0x3c6ef3721c147890 */ /* 0x000fe2000fffe0ff */
[----:B------:R-:W-:Y:S01]  /*1fb0*/  FSEL R50, R50, -INF , !P4 ;  /* 0xff80000032327808 */ /* 0x000fe20006000000 */
[----:B------:R-:W-:Y:S01]  /*1fc0*/  UIADD3 UR17, UPT, UPT, UR29, 0x76cf5d0a, URZ ;  /* 0x76cf5d0a1d117890 */ /* 0x000fe2000fffe0ff */
[-C--:B------:R-:W-:Y:S01]  /*1fd0*/  ISETP.GE.AND P4, PT, R6, R92.reuse, PT ;  /* 0x0000005c0600720c */ /* 0x080fe20003f86270 */
[----:B------:R-:W-:Y:S01]  /*1fe0*/  UIADD3 UR14, UPT, UPT, UR29, 0x32370b8f, URZ ;  /* 0x32370b8f1d0e7890 */ /* 0x000fe2000fffe0ff */
[-C--:B------:R-:W-:Y:S01]  /*1ff0*/  ISETP.GE.AND P1, PT, R21, R92.reuse, PT ;  /* 0x0000005c1500720c */ /* 0x080fe20003f26270 */
[----:B------:R-:W-:Y:S01]  /*2000*/  UIADD3 UR15, UPT, UPT, UR28, -0x255992d5, URZ ;  /* 0xdaa66d2b1c0f7890 */ /* 0x000fe2000fffe0ff */
[-C--:B------:R-:W-:Y:S01]  /*2010*/  ISETP.GE.AND P6, PT, R20, R92.reuse, PT ;  /* 0x0000005c1400720c */ /* 0x080fe20003fc6270 */
[----:B------:R-:W-:Y:S01]  /*2020*/  UIADD3 UR13, UPT, UPT, UR28, 0x78dde6e4, URZ ;  /* 0x78dde6e41c0d7890 */ /* 0x000fe2000fffe0ff */
[----:B------:R-:W-:Y:S01]  /*2030*/  FSEL R6, R51, -INF , !P3 ;  /* 0xff80000033067808 */ /* 0x000fe20005800000 */
[----:B------:R-:W-:Y:S01]  /*2040*/  UIADD3 UR12, UPT, UPT, UR29, -0x126145ec, URZ ;  /* 0xed9eba141d0c7890 */ /* 0x000fe2000fffe0ff */
[----:B------:R-:W-:Y:S01]  /*2050*/  FSEL R46, R46, -INF , !P2 ;  /* 0xff8000002e2e7808 */ /* 0x000fe20005000000 */
[----:B------:R-:W-:Y:S01]  /*2060*/  UIADD3 UR10, UPT, UPT, UR29, -0x56f99767, URZ ;  /* 0xa90668991d0a7890 */ /* 0x000fe2000fffe0ff */
[----:B------:R-:W-:Y:S01]  /*2070*/  FSEL R8, R43, -INF , !P5 ;  /* 0xff8000002b087808 */ /* 0x000fe20006800000 */
[----:B------:R-:W-:Y:S01]  /*2080*/  UIADD3 UR11, UPT, UPT, UR28, 0x1715609d, URZ ;  /* 0x1715609d1c0b7890 */ /* 0x000fe2000fffe0ff */
[----:B--2---:R-:W-:Y:S01]  /*2090*/  FMNMX.FTZ R25, R28, R25, !PT ;  /* 0x000000191c197209 */ /* 0x004fe20007810000 */
[----:B------:R-:W-:Y:S01]  /*20a0*/  UIADD3 UR9, UPT, UPT, UR28, -0x4ab325aa, URZ ;  /* 0xb54cda561c097890 */ /* 0x000fe2000fffe0ff */
[-C--:B------:R-:W-:Y:S01]  /*20b0*/  ISETP.GE.AND P3, PT, R18, R92.reuse, PT ;  /* 0x0000005c1200720c */ /* 0x080fe20003f66270 */
[----:B------:R-:W2:Y:S01]  /*20c0*/  LDC.U8 R124, c[0x0][0x4f8] ;  /* 0x00013e00ff7c7b82 */ /* 0x000ea20000000000 */
[----:B------:R-:W-:Y:S01]  /*20d0*/  ISETP.GE.AND P5, PT, R11, R92, PT ;  /* 0x0000005c0b00720c */ /* 0x000fe20003fa6270 */
[----:B------:R-:W4:Y:S01]  /*20e0*/  SHFL.BFLY PT, R20, R25, 0x1, 0x1f ;  /* 0x0c201f0019147f89 */ /* 0x000f2200000e0000 */
[----:B------:R-:W-:-:S02]  /*20f0*/  FSEL R24, R47, -INF , !P1 ;  /* 0xff8000002f187808 */ /* 0x000fc40004800000 */
[----:B------:R-:W-:Y:S02]  /*2100*/  FSEL R18, R42, -INF , !P6 ;  /* 0xff8000002a127808 */ /* 0x000fe40007000000 */
[----:B------:R-:W-:Y:S02]  /*2110*/  FMNMX3.FTZ R11, R50, R6, R46, !PT ;  /* 0x00000006320b7276 */ /* 0x000fe4000781002e */
[----:B------:R-:W-:Y:S02]  /*2120*/  ISETP.GE.AND P2, PT, R17, R92, PT ;  /* 0x0000005c1100720c */ /* 0x000fe40003f46270 */
[----:B------:R-:W-:Y:S02]  /*2130*/  FSEL R38, R38, -INF , !P4 ;  /* 0xff80000026267808 */ /* 0x000fe40006000000 */
[----:B------:R-:W-:Y:S02]  /*2140*/  FMNMX3.FTZ R11, R11, R24, R18, !PT ;  /* 0x000000180b0b7276 */ /* 0x000fe40007810012 */
[----:B------:R-:W-:-:S02]  /*2150*/  ISETP.GE.AND P1, PT, R15, R92, PT ;  /* 0x0000005c0f00720c */ /* 0x000fc40003f26270 */
[-C--:B------:R-:W-:Y:S02]  /*2160*/  ISETP.GE.AND P4, PT, R10, R92.reuse, PT ;  /* 0x0000005c0a00720c */ /* 0x080fe40003f86270 */
[----:B------:R-:W-:Y:S02]  /*2170*/  ISETP.GE.AND P6, PT, R13, R92, PT ;  /* 0x0000005c0d00720c */ /* 0x000fe40003fc6270 */
[----:B------:R-:W-:Y:S02]  /*2180*/  FSEL R10, R39, -INF , !P3 ;  /* 0xff800000270a7808 */ /* 0x000fe40005800000 */
[----:B------:R-:W-:Y:S01]  /*2190*/  FSEL R34, R34, -INF , !P2 ;  /* 0xff80000022227808 */ /* 0x000fe20005000000 */
[----:B--2---:R-:W-:Y:S01]  /*21a0*/  IMAD.U32 R17, R124, 0x10000, RZ ;  /* 0x000100007c117824 */ /* 0x004fe200078e00ff */
[----:B------:R-:W-:Y:S02]  /*21b0*/  FMNMX3.FTZ R11, R11, R8, R38, !PT ;  /* 0x000000080b0b7276 */ /* 0x000fe40007810026 */
[----:B------:R-:W-:-:S02]  /*21c0*/  FSEL R33, R35, -INF , !P1 ;  /* 0xff80000023217808 */ /* 0x000fc40004800000 */
[-C--:B------:R-:W-:Y:S02]  /*21d0*/  ISETP.GE.AND P3, PT, R9, R92.reuse, PT ;  /* 0x0000005c0900720c */ /* 0x080fe40003f66270 */
[-C--:B------:R-:W-:Y:S02]  /*21e0*/  ISETP.GE.AND P2, PT, R7, R92.reuse, PT ;  /* 0x0000005c0700720c */ /* 0x080fe40003f46270 */
[----:B------:R-:W-:Y:S02]  /*21f0*/  ISETP.GE.AND P1, PT, R5, R92, PT ;  /* 0x0000005c0500720c */ /* 0x000fe40003f26270 */
[----:B------:R-:W-:Y:S02]  /*2200*/  FSEL R92, R30, -INF , !P6 ;  /* 0xff8000001e5c7808 */ /* 0x000fe40007000000 */
[----:B------:R-:W-:Y:S02]  /*2210*/  FMNMX3.FTZ R5, R11, R10, R34, !PT ;  /* 0x0000000a0b057276 */ /* 0x000fe40007810022 */
[----:B------:R-:W-:-:S02]  /*2220*/  FSEL R88, R31, -INF , !P5 ;  /* 0xff8000001f587808 */ /* 0x000fc40006800000 */
[----:B------:R-:W-:Y:S02]  /*2230*/  FSEL R89, R26, -INF , !P4 ;  /* 0xff8000001a597808 */ /* 0x000fe40006000000 */
[----:B------:R-:W-:Y:S02]  /*2240*/  FMNMX3.FTZ R5, R5, R33, R92, !PT ;  /* 0x0000002105057276 */ /* 0x000fe4000781005c */
[----:B------:R-:W-:Y:S02]  /*2250*/  FSEL R94, R27, -INF , !P3 ;  /* 0xff8000001b5e7808 */ /* 0x000fe40005800000 */
[----:B------:R-:W-:Y:S02]  /*2260*/  FSEL R95, R74, -INF , !P2 ;  /* 0xff8000004a5f7808 */ /* 0x000fe40005000000 */
[----:B------:R-:W-:Y:S02]  /*2270*/  FMNMX3.FTZ R5, R5, R88, R89, !PT ;  /* 0x0000005805057276 */ /* 0x000fe40007810059 */
[----:B------:R-:W-:-:S02]  /*2280*/  FSEL R96, R75, -INF , !P1 ;  /* 0xff8000004b607808 */ /* 0x000fc40004800000 */
[----:B------:R-:W-:Y:S02]  /*2290*/  FMNMX3.FTZ R5, R5, R94, R95, !PT ;  /* 0x0000005e05057276 */ /* 0x000fe4000781005f */
[----:B----4-:R-:W-:Y:S02]  /*22a0*/  FMNMX.FTZ R2, R25, R20, !PT ;  /* 0x0000001419027209 */ /* 0x010fe40007810000 */
[----:B------:R-:W-:Y:S02]  /*22b0*/  FMNMX.FTZ R20, R96, R5, !PT ;  /* 0x0000000560147209 */ /* 0x000fe40007810000 */
[----:B------:R-:W-:Y:S01]  /*22c0*/  LOP3.LUT R91, R91, UR28, R135, 0x96, !PT ;  /* 0x0000001c5b5b7c12 */ /* 0x000fe2000f8e9687 */
[C---:B---3--:R-:W-:Y:S01]  /*22d0*/  FMUL.FTZ R35, R2.reuse, UR22 ;  /* 0x0000001602237c20 */ /* 0x048fe20008410000 */
[----:B------:R-:W-:Y:S01]  /*22e0*/  LOP3.LUT R22, R61, UR29, R133, 0x96, !PT ;  /* 0x0000001d3d167c12 */ /* 0x000fe2000f8e9685 */
[----:B------:R-:W2:Y:S01]  /*22f0*/  SHFL.BFLY PT, R5, R20, 0x2, 0x1f ;  /* 0x0c401f0014057f89 */ /* 0x000ea200000e0000 */
[----:B------:R-:W-:Y:S01]  /*2300*/  FSETP.NEU.FTZ.AND P1, PT, R2, -INF , PT ;  /* 0xff8000000200780b */ /* 0x000fe20003f3d000 */
[----:B------:R-:W-:Y:S01]  /*2310*/  IMAD.WIDE.U32 R130, R91, -0x2daee0ad, RZ ;  /* 0xd2511f535b827825 */ /* 0x000fe200078e00ff */
[----:B------:R-:W-:-:S02]  /*2320*/  LOP3.LUT R110, R0, 0x120, R87, 0xf8, !PT ;  /* 0x00000120006e7812 */ /* 0x000fc400078ef857 */
[----:B------:R-:W-:Y:S01]  /*2330*/  FSEL R35, R35, RZ, P1 ;  /* 0x000000ff23237208 */ /* 0x000fe20000800000 */
[----:B------:R-:W-:Y:S01]  /*2340*/  IMAD.WIDE.U32 R22, R22, -0x326172a9, RZ ;  /* 0xcd9e8d5716167825 */ /* 0x000fe200078e00ff */
[----:B------:R-:W-:Y:S01]  /*2350*/  LOP3.LUT R126, R132, UR8, R131, 0x96, !PT ;  /* 0x00000008847e7c12 */ /* 0x000fe2000f8e9683 */
[----:B------:R-:W-:Y:S01]  /*2360*/  UIADD3 UR8, UPT, UPT, UR29, 0x646e171e, URZ ;  /* 0x646e171e1d087890 */ /* 0x000fe2000fffe0ff */
[----:B------:R-:W-:Y:S01]  /*2370*/  LEA R110, R110, UR4, 0x1 ;  /* 0x000000046e6e7c11 */ /* 0x000fe2000f8e08ff */
[----:B------:R-:W-:Y:S01]  /*2380*/  FFMA.FTZ R30, R16, UR22, -R35 ;  /* 0x00000016101e7c23 */ /* 0x000fe20008010823 */
[----:B------:R-:W-:Y:S01]  /*2390*/  LOP3.LUT R26, R134, UR21, R23, 0x96, !PT ;  /* 0x00000015861a7c12 */ /* 0x000fe2000f8e9617 */
[----:B------:R-:W-:-:S04]  /*23a0*/  IMAD.WIDE.U32 R126, R126, -0x326172a9, RZ ;  /* 0xcd9e8d577e7e7825 */ /* 0x000fc800078e00ff */
[--C-:B------:R-:W-:Y:S01]  /*23b0*/  FFMA.FTZ R28, R14, UR22, -R35.reuse ;  /* 0x000000160e1c7c23 */ /* 0x100fe20008010823 */
[--C-:B------:R-:W-:Y:S01]  /*23c0*/  FFMA.FTZ R31, R48, UR22, -R35.reuse ;  /* 0x00000016301f7c23 */ /* 0x100fe20008010823 */
[----:B------:R-:W-:Y:S01]  /*23d0*/  FFMA.FTZ R97, R44, UR22, -R35 ;  /* 0x000000162c617c23 */ /* 0x000fe20008010823 */
[----:B------:R-:W-:Y:S01]  /*23e0*/  IMAD.WIDE.U32 R26, R26, -0x2daee0ad, RZ ;  /* 0xd2511f531a1a7825 */ /* 0x000fe200078e00ff */
[----:B------:R-:W-:Y:S01]  /*23f0*/  LOP3.LUT R22, R22, UR20, R127, 0x96, !PT ;  /* 0x0000001416167c12 */ /* 0x000fe2000f8e967f */
[----:B------:R-:W-:Y:S01]  /*2400*/  MUFU.EX2 R30, R30 ;  /* 0x0000001e001e7308 */ /* 0x000fe20000000800 */
[----:B------:R-:W-:Y:S01]  /*2410*/  LOP3.LUT R124, R124, 0xff0000, R17, 0xf8, !PT ;  /* 0x00ff00007c7c7812 */ /* 0x000fe200078ef811 */
[----:B------:R-:W-:Y:S01]  /*2420*/  IMAD.IADD R108, R3, 0x1, R110 ;  /* 0x00000001036c7824 */ /* 0x000fe200078e026e */
[----:B------:R-:W-:Y:S01]  /*2430*/  LOP3.LUT R7, R130, UR17, R27, 0x96, !PT ;  /* 0x0000001182077c12 */ /* 0x000fe2000f8e961b */
[----:B------:R-:W-:Y:S01]  /*2440*/  IMAD.WIDE.U32 R22, R22, -0x2daee0ad, RZ ;  /* 0xd2511f5316167825 */ /* 0x000fe200078e00ff */
[----:B-1----:R-:W-:Y:S01]  /*2450*/  LDSM.16.MT88.4 R56, [R110+0x7000] ;  /* 0x007000006e38783b */ /* 0x002fe20000004200 */
[----:B--2---:R-:W-:-:S02]  /*2460*/  FMNMX.FTZ R5, R20, R5, !PT ;  /* 0x0000000514057209 */ /* 0x004fc40007810000 */
[----:B------:R-:W-:Y:S01]  /*2470*/  FFMA.FTZ R87, R76, UR22, -R35 ;  /* 0x000000164c577c23 */ /* 0x000fe20008010823 */
[----:B------:R-:W1:Y:S01]  /*2480*/  MUFU.EX2 R31, R31 ;  /* 0x0000001f001f7308 */ /* 0x000e620000000800 */
[----:B------:R-:W-:Y:S01]  /*2490*/  LOP3.LUT R21, R26, UR14, R23, 0x96, !PT ;  /* 0x0000000e1a157c12 */ /* 0x000fe2000f8e9617 */
[----:B------:R-:W-:Y:S01]  /*24a0*/  IMAD.WIDE.U32 R26, R7, -0x326172a9, RZ ;  /* 0xcd9e8d57071a7825 */ /* 0x000fe200078e00ff */
[----:B------:R-:W2:Y:S03]  /*24b0*/  SHFL.BFLY PT, R16, R5, 0x1, 0x1f ;  /* 0x0c201f0005107f89 */ /* 0x000ea600000e0000 */
[--C-:B------:R-:W-:Y:S01]  /*24c0*/  FFMA.FTZ R91, R77, UR22, -R35.reuse ;  /* 0x000000164d5b7c23 */ /* 0x100fe20008010823 */
[----:B------:R-:W-:Y:S01]  /*24d0*/  FFMA.FTZ R104, R78, UR22, -R35 ;  /* 0x000000164e687c23 */ /* 0x000fe20008010823 */
[----:B------:R-:W-:Y:S01]  /*24e0*/  IMAD.WIDE.U32 R20, R21, -0x326172a9, RZ ;  /* 0xcd9e8d5715147825 */ /* 0x000fe200078e00ff */
[----:B------:R-:W-:-:S03]  /*24f0*/  LOP3.LUT R7, R126, UR15, R27, 0x96, !PT ;  /* 0x0000000f7e077c12 */ /* 0x000fc6000f8e961b */
[----:B------:R-:W-:Y:S01]  /*2500*/  FFMA.FTZ R27, R40, UR22, -R35 ;  /* 0x00000016281b7c23 */ /* 0x000fe20008010823 */
[----:B------:R-:W-:Y:S01]  /*2510*/  MUFU.EX2 R97, R97 ;  /* 0x0000006100617308 */ /* 0x000fe20000000800 */
[----:B------:R-:W-:Y:S01]  /*2520*/  LDSM.16.MT88.4 R64, [R108+0x7000] ;  /* 0x007000006c40783b */ /* 0x000fe20000004200 */
[----:B------:R-:W-:Y:S01]  /*2530*/  LOP3.LUT R14, R26, UR13, R21, 0x96, !PT ;  /* 0x0000000d1a0e7c12 */ /* 0x000fe2000f8e9615 */
[----:B------:R-:W-:-:S04]  /*2540*/  IMAD.WIDE.U32 R42, R7, -0x2daee0ad, RZ ;  /* 0xd2511f53072a7825 */ /* 0x000fc800078e00ff */
[--C-:B------:R-:W-:Y:S01]  /*2550*/  FFMA.FTZ R21, R36, UR22, -R35.reuse ;  /* 0x0000001624157c23 */ /* 0x100fe20008010823 */
[----:B------:R-:W-:Y:S01]  /*2560*/  LDSM.16.MT88.4 R72, [R110+0x8000] ;  /* 0x008000006e48783b */ /* 0x000fe20000004200 */
[----:B------:R-:W-:Y:S01]  /*2570*/  FFMA.FTZ R86, R86, UR22, -R35 ;  /* 0x0000001656567c23 */ /* 0x000fe20008010823 */
[----:B------:R-:W-:Y:S01]  /*2580*/  IMAD.WIDE.U32 R14, R14, -0x2daee0ad, RZ ;  /* 0xd2511f530e0e7825 */ /* 0x000fe200078e00ff */
[----:B------:R-:W-:-:S03]  /*2590*/  LOP3.LUT R7, R22, UR12, R43, 0x96, !PT ;  /* 0x0000000c16077c12 */ /* 0x000fc6000f8e962b */
[----:B------:R-:W-:Y:S01]  /*25a0*/  FFMA.FTZ R22, R12, UR22, -R35 ;  /* 0x000000160c167c23 */ /* 0x000fe20008010823 */
[----:B------:R-:W3:Y:S01]  /*25b0*/  MUFU.EX2 R28, R28 ;  /* 0x0000001c001c7308 */ /* 0x000ee20000000800 */
[----:B-1----:R-:W-:Y:S01]  /*25c0*/  F2FP.BF16.F32.PACK_AB R80, R30, R31 ;  /* 0x0000001f1e50723e */ /* 0x002fe200000010ff */
[----:B------:R-:W-:Y:S01]  /*25d0*/  VIADD R61, R61, 0x1 ;  /* 0x000000013d3d7836 */ /* 0x000fe20000000000 */
[----:B------:R-:W-:Y:S01]  /*25e0*/  LOP3.LUT R13, R42, UR10, R15, 0x96, !PT ;  /* 0x0000000a2a0d7c12 */ /* 0x000fe2000f8e960f */
[----:B------:R-:W-:Y:S01]  /*25f0*/  IMAD.WIDE.U32 R40, R7, -0x326172a9, RZ ;  /* 0xcd9e8d5707287825 */ /* 0x000fe200078e00ff */
[----:B------:R-:W-:Y:S02]  /*2600*/  LOP3.LUT R128, R85, 0x3e00, RZ, 0xc0, !PT ;  /* 0x00003e0055807812 */ /* 0x000fe400078ec0ff */
[----:B--2---:R-:W-:Y:S01]  /*2610*/  FMNMX.FTZ R0, R5, R16, !PT ;  /* 0x0000001005007209 */ /* 0x004fe20007810000 */
[----:B------:R-:W-:Y:S01]  /*2620*/  IMAD.WIDE.U32 R12, R13, -0x326172a9, RZ ;  /* 0xcd9e8d570d0c7825 */ /* 0x000fe200078e00ff */
[----:B------:R-:W-:-:S03]  /*2630*/  LOP3.LUT R37, R20, UR11, R41, 0x96, !PT ;  /* 0x0000000b14257c12 */ /* 0x000fc6000f8e9629 */
[----:B------:R-:W-:Y:S01]  /*2640*/  FFMA.FTZ R20, R4, UR22, -R35 ;  /* 0x0000001604147c23 */ /* 0x000fe20008010823 */
[C---:B------:R-:W-:Y:S01]  /*2650*/  FSETP.NEU.FTZ.AND P1, PT, R0.reuse, -INF , PT ;  /* 0xff8000000000780b */ /* 0x040fe20003f3d000 */
[----:B------:R-:W-:Y:S01]  /*2660*/  FMUL.FTZ R99, R0, UR22 ;  /* 0x0000001600637c20 */ /* 0x000fe20008410000 */
[----:B------:R-:W-:Y:S01]  /*2670*/  LOP3.LUT R7, R40, UR9, R13, 0x96, !PT ;  /* 0x0000000928077c12 */ /* 0x000fe2000f8e960d */
[----:B------:R-:W-:Y:S01]  /*2680*/  IMAD.WIDE.U32 R36, R37, -0x2daee0ad, RZ ;  /* 0xd2511f5325247825 */ /* 0x000fe200078e00ff */
[----:B------:R-:W-:Y:S01]  /*2690*/  LDSM.16.MT88.4 R40, [R110+0x6000] ;  /* 0x006000006e28783b */ /* 0x000fe20000004200 */
[C---:B------:R-:W-:Y:S01]  /*26a0*/  PRMT R5, R12.reuse, 0x7773, RZ ;  /* 0x000077730c057816 */ /* 0x040fe200000000ff */
[----:B------:R-:W-:Y:S01]  /*26b0*/  MUFU.EX2 R27, R27 ;  /* 0x0000001b001b7308 */ /* 0x000fe20000000800 */
[----:B------:R-:W-:Y:S01]  /*26c0*/  FSEL R99, R99, RZ, P1 ;  /* 0x000000ff63637208 */ /* 0x000fe20000800000 */
[----:B------:R-:W-:Y:S01]  /*26d0*/  IMAD.MOV.U32 R16, RZ, RZ, R12 ;  /* 0x000000ffff107224 */ /* 0x000fe200078e000c */
[----:B------:R-:W-:-:S02]  /*26e0*/  PRMT R4, R12, 0x7772, RZ ;  /* 0x000077720c047816 */ /* 0x000fc400000000ff */
[----:B------:R-:W-:Y:S01]  /*26f0*/  LOP3.LUT R13, R14, UR8, R37, 0x96, !PT ;  /* 0x000000080e0d7c12 */ /* 0x000fe2000f8e9625 */
[--C-:B------:R-:W-:Y:S01]  /*2700*/  FFMA.FTZ R100, R46, UR22, -R99.reuse ;  /* 0x000000162e647c23 */ /* 0x100fe20008010863 */
[--C-:B------:R-:W-:Y:S01]  /*2710*/  FFMA.FTZ R25, R24, UR22, -R99.reuse ;  /* 0x0000001618197c23 */ /* 0x100fe20008010863 */
[--C-:B------:R-:W-:Y:S01]  /*2720*/  FFMA.FTZ R101, R50, UR22, -R99.reuse ;  /* 0x0000001632657c23 */ /* 0x100fe20008010863 */
[--C-:B------:R-:W-:Y:S01]  /*2730*/  FFMA.FTZ R102, R6, UR22, -R99.reuse ;  /* 0x0000001606667c23 */ /* 0x100fe20008010863 */
[C---:B------:R-:W-:Y:S01]  /*2740*/  PRMT R14, R36.reuse, 0x7773, RZ ;  /* 0x00007773240e7816 */ /* 0x040fe200000000ff */
[----:B------:R-:W1:Y:S01]  /*2750*/  LDSM.16.MT88.4 R48, [R108+0x6000] ;  /* 0x006000006c30783b */ /* 0x000e620000004200 */
[----:B------:R-:W-:Y:S01]  /*2760*/  MUFU.EX2 R100, R100 ;  /* 0x0000006400647308 */ /* 0x000fe20000000800 */
[----:B------:R-:W-:Y:S01]  /*2770*/  PRMT R15, R36, 0x7772, RZ ;  /* 0x00007772240f7816 */ /* 0x000fe200000000ff */
[----:B------:R-:W-:Y:S01]  /*2780*/  FFMA.FTZ R24, R38, UR22, -R99 ;  /* 0x0000001626187c23 */ /* 0x000fe20008010863 */
[----:B------:R-:W-:Y:S01]  /*2790*/  PRMT R4, R4, 0x5410, R5 ;  /* 0x0000541004047816 */ /* 0x000fe20000000005 */
[--C-:B------:R-:W-:Y:S01]  /*27a0*/  FFMA.FTZ R3, R10, UR22, -R99.reuse ;  /* 0x000000160a037c23 */ /* 0x100fe20008010863 */
[C---:B------:R-:W-:Y:S01]  /*27b0*/  LOP3.LUT R5, R7.reuse, 0xffff, RZ, 0xc0, !PT ;  /* 0x0000ffff07057812 */ /* 0x040fe200078ec0ff */
[--C-:B------:R-:W-:Y:S01]  /*27c0*/  FFMA.FTZ R23, R8, UR22, -R99.reuse ;  /* 0x0000001608177c23 */ /* 0x100fe20008010863 */
[----:B------:R-:W-:Y:S01]  /*27d0*/  PRMT R6, R7, 0x7632, R6 ;  /* 0x0000763207067816 */ /* 0x000fe20000000006 */
[----:B------:R-:W2:Y:S01]  /*27e0*/  MUFU.EX2 R25, R25 ;  /* 0x0000001900197308 */ /* 0x000ea20000000800 */
[----:B------:R-:W-:Y:S01]  /*27f0*/  PRMT R15, R15, 0x5410, R14 ;  /* 0x000054100f0f7816 */ /* 0x000fe2000000000e */
[--C-:B------:R-:W-:Y:S01]  /*2800*/  FFMA.FTZ R26, R18, UR22, -R99.reuse ;  /* 0x00000016121a7c23 */ /* 0x100fe20008010863 */
[----:B------:R-:W-:Y:S01]  /*2810*/  PRMT R11, R12, 0x7771, RZ ;  /* 0x000077710c0b7816 */ /* 0x000fe200000000ff */
[----:B------:R-:W-:Y:S01]  /*2820*/  IMAD.MOV.U32 R12, RZ, RZ, R36 ;  /* 0x000000ffff0c7224 */ /* 0x000fe200078e0024 */
[----:B------:R-:W-:Y:S01]  /*2830*/  LOP3.LUT R16, R16, 0xff, RZ, 0xc0, !PT ;  /* 0x000000ff10107812 */ /* 0x000fe200078ec0ff */
[----:B------:R-:W-:Y:S01]  /*2840*/  FFMA.FTZ R88, R88, UR22, -R99 ;  /* 0x0000001658587c23 */ /* 0x000fe20008010863 */
[----:B------:R-:W-:Y:S01]  /*2850*/  LOP3.LUT R14, R7, 0xff, RZ, 0xc0, !PT ;  /* 0x000000ff070e7812 */ /* 0x000fe200078ec0ff */
        /* <DEDUP_REMOVED lines=8> */
[----:B------:R-:W4:Y:S01]  /*28e0*/  MUFU.EX2 R102, R102 ;  /* 0x0000006600667308 */ /* 0x000f220000000800 */
[----:B------:R-:W-:Y:S01]  /*28f0*/  PRMT R5, R14, 0x5410, R5 ;  /* 0x000054100e057816 */ /* 0x000fe20000000005 */
[----:B------:R-:W-:Y:S01]  /*2900*/  LDSM.16.MT88.4 R16, [R108+0x6400] ;  /* 0x006400006c10783b */ /* 0x000fe20000004200 */
[----:B------:R-:W-:Y:S01]  /*2910*/  LOP3.LUT R83, R4, 0xff00ff, RZ, 0xc0, !PT ;  /* 0x00ff00ff04537812 */ /* 0x000fe200078ec0ff */
[----:B------:R-:W-:Y:S01]  /*2920*/  FFMA.FTZ R34, R94, UR22, -R99 ;  /* 0x000000165e227c23 */ /* 0x000fe20008010863 */
[----:B------:R-:W-:-:S02]  /*2930*/  PRMT R81, R6, 0x5410, R81 ;  /* 0x0000541006517816 */ /* 0x000fc40000000051 */
[--C-:B------:R-:W-:Y:S01]  /*2940*/  HSET2.LE.AND R11, R11, R124.reuse, PT ;  /* 0x0000007c0b0b7233 */ /* 0x100fe20003803000 */
[----:B------:R-:W-:Y:S01]  /*2950*/  MUFU.EX2 R22, R22 ;  /* 0x0000001600167308 */ /* 0x000fe20000000800 */
[--C-:B------:R-:W-:Y:S02]  /*2960*/  HSET2.LE.AND R83, R83, R124.reuse, PT ;  /* 0x0000007c53537233 */ /* 0x100fe40003803000 */
[--C-:B------:R-:W-:Y:S02]  /*2970*/  HSET2.LE.AND R5, R5, R124.reuse, PT ;  /* 0x0000007c05057233 */ /* 0x100fe40003803000 */
[----:B------:R-:W-:Y:S02]  /*2980*/  HSET2.LE.AND R81, R81, R124, PT ;  /* 0x0000007c51517233 */ /* 0x000fe40003803000 */
[----:B---3--:R-:W-:Y:S01]  /*2990*/  F2FP.BF16.F32.PACK_AB R82, R28, R97 ;  /* 0x000000611c52723e */ /* 0x008fe200000010ff */
[----:B------:R-:W-:Y:S01]  /*29a0*/  MUFU.EX2 R21, R21 ;  /* 0x0000001500157308 */ /* 0x000fe20000000800 */
[----:B--2---:R-:W-:-:S02]  /*29b0*/  F2FP.BF16.F32.PACK_AB R4, R25, R100 ;  /* 0x000000641904723e */ /* 0x004fc400000010ff */
[----:B----4-:R-:W-:Y:S01]  /*29c0*/  F2FP.BF16.F32.PACK_AB R14, R102, R101 ;  /* 0x00000065660e723e */ /* 0x010fe200000010ff */
[----:B------:R-:W-:Y:S01]  /*29d0*/  FADD.FTZ R101, R101, R102 ;  /* 0x0000006665657221 */ /* 0x000fe20000010000 */
[----:B------:R-:W-:Y:S02]  /*29e0*/  LOP3.LUT R82, R82, R11, RZ, 0xc0, !PT ;  /* 0x0000000b52527212 */ /* 0x000fe400078ec0ff */
[----:B------:R-:W-:Y:S01]  /*29f0*/  LOP3.LUT R83, R4, R83, RZ, 0xc0, !PT ;  /* 0x0000005304537212 */ /* 0x000fe200078ec0ff */
[----:B------:R-:W2:Y:S01]  /*2a00*/  MUFU.EX2 R20, R20 ;  /* 0x0000001400147308 */ /* 0x000ea20000000800 */
[----:B------:R-:W-:Y:S01]  /*2a10*/  LOP3.LUT R80, R80, R5, RZ, 0xc0, !PT ;  /* 0x0000000550507212 */ /* 0x000fe200078ec0ff */
[----:B------:R-:W-:Y:S01]  /*2a20*/  FADD.FTZ R94, R100, R101 ;  /* 0x00000065645e7221 */ /* 0x000fe20000010000 */
[----:B------:R-:W-:Y:S01]  /*2a30*/  LOP3.LUT R81, R14, R81, RZ, 0xc0, !PT ;  /* 0x000000510e517212 */ /* 0x000fe200078ec0ff */
[----:B------:R-:W3:Y:S01]  /*2a40*/  LDSM.16.MT88.4 R4, [R110+0x6400] ;  /* 0x006400006e04783b */ /* 0x000ee20000004200 */
[----:B------:R-:W-:Y:S01]  /*2a50*/  LOP3.LUT R10, R12, 0xff, RZ, 0xc0, !PT ;  /* 0x000000ff0c0a7812 */ /* 0x000fe200078ec0ff */
[----:B------:R-:W-:Y:S01]  /*2a60*/  FADD.FTZ R25, R25, R94 ;  /* 0x0000005e19197221 */ /* 0x000fe20000010000 */
[C---:B------:R-:W-:Y:S01]  /*2a70*/  LOP3.LUT R12, R13.reuse, 0xffff, RZ, 0xc0, !PT ;  /* 0x0000ffff0d0c7812 */ /* 0x040fe200078ec0ff */
[----:B------:R-:W-:Y:S01]  /*2a80*/  MUFU.EX2 R24, R24 ;  /* 0x0000001800187308 */ /* 0x000fe20000000800 */
[----:B------:R-:W-:Y:S01]  /*2a90*/  PRMT R9, R36, 0x7771, RZ ;  /* 0x0000777124097816 */ /* 0x000fe200000000ff */
[----:B-1----:R-:W-:Y:S01]  /*2aa0*/  HMMA.16816.F32.BF16 R44, R80, R48, RZ ;  /* 0x00000030502c723c */ /* 0x002fe200000418ff */
[----:B------:R-:W-:-:S02]  /*2ab0*/  LOP3.LUT R11, R13, 0xff, RZ, 0xc0, !PT ;  /* 0x000000ff0d0b7812 */ /* 0x000fc400078ec0ff */
[----:B------:R-:W-:Y:S02]  /*2ac0*/  SHF.R.U32.HI R12, RZ, 0x8, R12 ;  /* 0x00000008ff0c7819 */ /* 0x000fe4000001160c */
[----:B------:R-:W-:Y:S01]  /*2ad0*/  PRMT R14, R13, 0x7632, R14 ;  /* 0x000076320d0e7816 */ /* 0x000fe2000000000e */
[----:B------:R-:W1:Y:S01]  /*2ae0*/  MUFU.EX2 R3, R3 ;  /* 0x0000000300037308 */ /* 0x000e620000000800 */
[----:B------:R-:W-:Y:S01]  /*2af0*/  SHF.R.U32.HI R13, RZ, 0x18, R13 ;  /* 0x00000018ff0d7819 */ /* 0x000fe2000001160d */
[C---:B------:R-:W-:Y:S01]  /*2b00*/  HMMA.16816.F32.BF16 R36, R80.reuse, R40, RZ ;  /* 0x000000285024723c */ /* 0x040fe200000418ff */
[----:B------:R-:W-:Y:S02]  /*2b10*/  PRMT R41, R10, 0x5410, R9 ;  /* 0x000054100a297816 */ /* 0x000fe40000000009 */
[----:B------:R-:W-:Y:S02]  /*2b20*/  PRMT R9, R11, 0x5410, R12 ;  /* 0x000054100b097816 */ /* 0x000fe4000000000c */
[----:B------:R-:W-:Y:S01]  /*2b30*/  LOP3.LUT R8, R14, 0xff, RZ, 0xc0, !PT ;  /* 0x000000ff0e087812 */ /* 0x000fe200078ec0ff */
[----:B------:R-:W-:Y:S01]  /*2b40*/  MUFU.EX2 R26, R26 ;  /* 0x0000001a001a7308 */ /* 0x000fe20000000800 */
[----:B------:R-:W-:Y:S01]  /*2b50*/  LOP3.LUT R15, R15, 0xff00ff, RZ, 0xc0, !PT ;  /* 0x00ff00ff0f0f7812 */ /* 0x000fe200078ec0ff */
[----:B------:R-:W-:Y:S01]  /*2b60*/  HMMA.16816.F32.BF16 R48, R80, R50, RZ ;  /* 0x000000325030723c */ /* 0x000fe200000418ff */
[----:B------:R-:W-:-:S02]  /*2b70*/  PRMT R13, R8, 0x5410, R13 ;  /* 0x00005410080d7816 */ /* 0x000fc4000000000d */
[--C-:B------:R-:W-:Y:S02]  /*2b80*/  HSET2.LE.AND R12, R9, R124.reuse, PT ;  /* 0x0000007c090c7233 */ /* 0x100fe40003803000 */
[--C-:B------:R-:W-:Y:S01]  /*2b90*/  HSET2.LE.AND R14, R41, R124.reuse, PT ;  /* 0x0000007c290e7233 */ /* 0x100fe20003803000 */
[----:B------:R-:W4:Y:S01]  /*2ba0*/  MUFU.EX2 R23, R23 ;  /* 0x0000001700177308 */ /* 0x000f220000000800 */
[----:B--2---:R-:W-:Y:S01]  /*2bb0*/  F2FP.BF16.F32.PACK_AB R11, R20, R21 ;  /* 0x00000015140b723e */ /* 0x004fe200000010ff */
[C---:B------:R-:W-:Y:S01]  /*2bc0*/  HMMA.16816.F32.BF16 R40, R80.reuse, R42, RZ ;  /* 0x0000002a5028723c */ /* 0x040fe200000418ff */
[----:B------:R-:W-:Y:S02]  /*2bd0*/  HSET2.LE.AND R15, R15, R124, PT ;  /* 0x0000007c0f0f7233 */ /* 0x000fe40003803000 */
[----:B-1----:R-:W-:Y:S02]  /*2be0*/  F2FP.BF16.F32.PACK_AB R8, R3, R24 ;  /* 0x000000180308723e */ /* 0x002fe400000010ff */
[----:B------:R-:W-:Y:S01]  /*2bf0*/  F2FP.BF16.F32.PACK_AB R9, R22, R27 ;  /* 0x0000001b1609723e */ /* 0x000fe200000010ff */
[----:B------:R-:W-:Y:S01]  /*2c00*/  MUFU.EX2 R88, R88 ;  /* 0x0000005800587308 */ /* 0x000fe20000000800 */
[----:B------:R-:W-:Y:S01]  /*2c10*/  LOP3.LUT R14, R11, R14, RZ, 0xc0, !PT ;  /* 0x0000000e0b0e7212 */ /* 0x000fe200078ec0ff */
[----:B------:R-:W-:Y:S01]  /*2c20*/  HMMA.16816.F32.BF16 R68, R80, R72, RZ ;  /* 0x000000485044723c */ /* 0x000fe200000418ff */
[----:B------:R-:W-:-:S02]  /*2c30*/  LOP3.LUT R15, R8, R15, RZ, 0xc0, !PT ;  /* 0x0000000f080f7212 */ /* 0x000fc400078ec0ff */
[----:B------:R-:W-:Y:S02]  /*2c40*/  LOP3.LUT R12, R9, R12, RZ, 0xc0, !PT ;  /* 0x0000000c090c7212 */ /* 0x000fe400078ec0ff */
[----:B------:R-:W1:Y:S01]  /*2c50*/  LDSM.16.MT88.4 R8, [R110+0x7400] ;  /* 0x007400006e08783b */ /* 0x000e620000004200 */
[----:B------:R-:W-:Y:S01]  /*2c60*/  HSET2.LE.AND R13, R13, R124, PT ;  /* 0x0000007c0d0d7233 */ /* 0x000fe20003803000 */
[----:B------:R-:W-:Y:S01]  /*2c70*/  MUFU.EX2 R86, R86 ;  /* 0x0000005600567308 */ /* 0x000fe20000000800 */
[C---:B----4-:R-:W-:Y:S01]  /*2c80*/  F2FP.BF16.F32.PACK_AB R52, R23.reuse, R26 ;  /* 0x0000001a1734723e */ /* 0x050fe200000010ff */
[C---:B------:R-:W-:Y:S01]  /*2c90*/  HMMA.16816.F32.BF16 R72, R80.reuse, R74, RZ ;  /* 0x0000004a5048723c */ /* 0x040fe200000418ff */
[----:B------:R-:W-:Y:S02]  /*2ca0*/  FADD.FTZ R26, R26, R25 ;  /* 0x000000191a1a7221 */ /* 0x000fe40000010000 */
[----:B------:R-:W-:Y:S02]  /*2cb0*/  LOP3.LUT R13, R52, R13, RZ, 0xc0, !PT ;  /* 0x0000000d340d7212 */ /* 0x000fe400078ec0ff */
[----:B------:R-:W-:Y:S01]  /*2cc0*/  FADD.FTZ R23, R23, R26 ;  /* 0x0000001a17177221 */ /* 0x000fe20000010000 */
[----:B------:R-:W-:Y:S02]  /*2cd0*/  MUFU.EX2 R136, R136 ;  /* 0x0000008800887308 */ /* 0x000fe40000000800 */
[----:B------:R-:W-:Y:S01]  /*2ce0*/  HMMA.16816.F32.BF16 R52, R80, R56, RZ ;  /* 0x000000385034723c */ /* 0x000fe200000418ff */
[----:B------:R-:W-:-:S04]  /*2cf0*/  FADD.FTZ R24, R24, R23 ;  /* 0x0000001718187221 */ /* 0x000fc80000010000 */
[----:B------:R-:W-:Y:S01]  /*2d00*/  FADD.FTZ R24, R3, R24 ;  /* 0x0000001803187221 */ /* 0x000fe20000010000 */
[----:B------:R-:W-:Y:S02]  /*2d10*/  MUFU.EX2 R93, R93 ;  /* 0x0000005d005d7308 */ /* 0x000fe40000000800 */
[C---:B---3--:R-:W-:Y:S06]  /*2d20*/  HMMA.16816.F32.BF16 R36, R12.reuse, R4, R36 ;  /* 0x000000040c24723c */ /* 0x048fec0000041824 */
[----:B------:R-:W-:Y:S02]  /*2d30*/  MUFU.EX2 R87, R87 ;  /* 0x0000005700577308 */ /* 0x000fe40000000800 */
[C---:B------:R-:W-:Y:S01]  /*2d40*/  HMMA.16816.F32.BF16 R40, R12.reuse, R6, R40 ;  /* 0x000000060c28723c */ /* 0x040fe20000041828 */
[----:B------:R-:W2:Y:S05]  /*2d50*/  LDSM.16.MT88.4 R4, [R108+0x7400] ;  /* 0x007400006c04783b */ /* 0x000eaa0000004200 */
[----:B------:R-:W-:Y:S02]  /*2d60*/  MUFU.EX2 R89, R89 ;  /* 0x0000005900597308 */ /* 0x000fe40000000800 */
[----:B------:R-:W-:Y:S01]  /*2d70*/  HMMA.16816.F32.BF16 R44, R12, R16, R44 ;  /* 0x000000100c2c723c */ /* 0x000fe2000004182c */
[----:B------:R-:W-:-:S05]  /*2d80*/  LOP3.LUT R16, R61, UR29, R133, 0x96, !PT ;  /* 0x0000001d3d107c12 */ /* 0x000fca000f8e9685 */
[----:B------:R-:W-:Y:S01]  /*2d90*/  IMAD.WIDE.U32 R16, R16, -0x326172a9, RZ ;  /* 0xcd9e8d5710107825 */ /* 0x000fe200078e00ff */
[----:B------:R-:W-:Y:S01]  /*2da0*/  MUFU.EX2 R34, R34 ;  /* 0x0000002200227308 */ /* 0x000fe20000000800 */
[----:B------:R-:W-:Y:S08]  /*2db0*/  HMMA.16816.F32.BF16 R56, R80, R58, RZ ;  /* 0x0000003a5038723c */ /* 0x000ff000000418ff */
[----:B-1----:R-:W-:Y:S01]  /*2dc0*/  HMMA.16816.F32.BF16 R52, R12, R8, R52 ;  /* 0x000000080c34723c */ /* 0x002fe20000041834 */
[----:B------:R-:W-:-:S05]  /*2dd0*/  LOP3.LUT R8, R134, UR21, R17, 0x96, !PT ;  /* 0x0000001586087c12 */ /* 0x000fca000f8e9611 */
[----:B------:R-:W-:Y:S02]  /*2de0*/  IMAD.WIDE.U32 R8, R8, -0x2daee0ad, RZ ;  /* 0xd2511f5308087825 */ /* 0x000fe400078e00ff */
[----:B------:R-:W-:Y:S01]  /*2df0*/  HMMA.16816.F32.BF16 R48, R12, R18, R48 ;  /* 0x000000120c30723c */ /* 0x000fe20000041830 */
[----:B------:R-:W-:Y:S02]  /*2e00*/  LOP3.LUT R18, R16, UR20, R127, 0x96, !PT ;  /* 0x0000001410127c12 */ /* 0x000fe4000f8e967f */
[----:B------:R-:W-:-:S03]  /*2e10*/  LOP3.LUT R9, R130, UR17, R9, 0x96, !PT ;  /* 0x0000001182097c12 */ /* 0x000fc6000f8e9609 */
[----:B------:R-:W-:Y:S02]  /*2e20*/  IMAD.WIDE.U32 R18, R18, -0x2daee0ad, RZ ;  /* 0xd2511f5312127825 */ /* 0x000fe400078e00ff */
[----:B------:R-:W-:Y:S02]  /*2e30*/  HMMA.16816.F32.BF16 R60, R80, R64, RZ ;  /* 0x00000040503c723c */ /* 0x000fe400000418ff */
[----:B------:R-:W-:Y:S01]  /*2e40*/  IMAD.WIDE.U32 R16, R9, -0x326172a9, RZ ;  /* 0xcd9e8d5709107825 */ /* 0x000fe200078e00ff */
[----:B------:R-:W-:-:S05]  /*2e50*/  LOP3.LUT R8, R8, UR14, R19, 0x96, !PT ;  /* 0x0000000e08087c12 */ /* 0x000fca000f8e9613 */
[----:B------:R-:W-:Y:S01]  /*2e60*/  HMMA.16816.F32.BF16 R64, R80, R66, RZ ;  /* 0x000000425040723c */ /* 0x000fe200000418ff */
[----:B------:R-:W-:-:S05]  /*2e70*/  IMAD.WIDE.U32 R8, R8, -0x326172a9, RZ ;  /* 0xcd9e8d5708087825 */ /* 0x000fca00078e00ff */
[----:B------:R-:W-:Y:S02]  /*2e80*/  LOP3.LUT R16, R16, UR13, R9, 0x96, !PT ;  /* 0x0000000d10107c12 */ /* 0x000fe4000f8e9609 */
[----:B------:R-:W-:Y:S01]  /*2e90*/  HMMA.16816.F32.BF16 R56, R12, R10, R56 ;  /* 0x0000000a0c38723c */ /* 0x000fe20000041838 */
[----:B------:R-:W-:Y:S02]  /*2ea0*/  LOP3.LUT R10, R126, UR15, R17, 0x96, !PT ;  /* 0x0000000f7e0a7c12 */ /* 0x000fe4000f8e9611 */
[----:B------:R-:W-:-:S04]  /*2eb0*/  IMAD.WIDE.U32 R16, R16, -0x2daee0ad, RZ ;  /* 0xd2511f5310107825 */ /* 0x000fc800078e00ff */
[----:B------:R-:W-:Y:S01]  /*2ec0*/  IMAD.WIDE.U32 R10, R10, -0x2daee0ad, RZ ;  /* 0xd2511f530a0a7825 */ /* 0x000fe200078e00ff */
[C---:B--2---:R-:W-:Y:S04]  /*2ed0*/  HMMA.16816.F32.BF16 R60, R12.reuse, R4, R60 ;  /* 0x000000040c3c723c */ /* 0x044fe8000004183c */
[----:B------:R-:W-:Y:S02]  /*2ee0*/  LOP3.LUT R5, R18, UR12, R11, 0x96, !PT ;  /* 0x0000000c12057c12 */ /* 0x000fe4000f8e960b */
[----:B------:R-:W-:Y:S02]  /*2ef0*/  LOP3.LUT R4, R10, UR10, R17, 0x96, !PT ;  /* 0x0000000a0a047c12 */ /* 0x000fe4000f8e9611 */
[----:B------:R-:W-:Y:S01]  /*2f00*/  HMMA.16816.F32.BF16 R64, R12, R6, R64 ;  /* 0x000000060c40723c */ /* 0x000fe20000041840 */
[----:B------:R-:W-:-:S04]  /*2f10*/  IMAD.WIDE.U32 R6, R5, -0x326172a9, RZ ;  /* 0xcd9e8d5705067825 */ /* 0x000fc800078e00ff */
[----:B------:R-:W-:Y:S01]  /*2f20*/  IMAD.WIDE.U32 R4, R4, -0x326172a9, RZ ;  /* 0xcd9e8d5704047825 */ /* 0x000fe200078e00ff */
[----:B------:R-:W-:-:S03]  /*2f30*/  LOP3.LUT R8, R8, UR11, R7, 0x96, !PT ;  /* 0x0000000b08087c12 */ /* 0x000fc6000f8e9607 */
[----:B------:R-:W-:Y:S01]  /*2f40*/  IMAD.MOV.U32 R90, RZ, RZ, R4 ;  /* 0x000000ffff5a7224 */ /* 0x000fe200078e0004 */
[----:B------:R-:W-:Y:S02]  /*2f50*/  LOP3.LUT R9, R6, UR9, R5, 0x96, !PT ;  /* 0x0000000906097c12 */ /* 0x000fe4000f8e9605 */
[C---:B------:R-:W-:Y:S02]  /*2f60*/  PRMT R11, R4.reuse, 0x7771, RZ ;  /* 0x00007771040b7816 */ /* 0x040fe400000000ff */
[C---:B------:R-:W-:Y:S02]  /*2f70*/  PRMT R19, R4.reuse, 0x7773, RZ ;  /* 0x0000777304137816 */ /* 0x040fe400000000ff */
[----:B------:R-:W-:Y:S01]  /*2f80*/  PRMT R10, R4, 0x7772, RZ ;  /* 0x00007772040a7816 */ /* 0x000fe200000000ff */
[----:B------:R-:W-:Y:S01]  /*2f90*/  IMAD.WIDE.U32 R4, R8, -0x2daee0ad, RZ ;  /* 0xd2511f5308047825 */ /* 0x000fe200078e00ff */
[----:B------:R-:W-:Y:S02]  /*2fa0*/  LOP3.LUT R103, R9, 0xff, RZ, 0xc0, !PT ;  /* 0x000000ff09677812 */ /* 0x000fe400078ec0ff */
[----:B------:R-:W-:Y:S01]  /*2fb0*/  PRMT R10, R10, 0x5410, R19 ;  /* 0x000054100a0a7816 */ /* 0x000fe20000000013 */
[----:B------:R-:W-:Y:S01]  /*2fc0*/  IMAD.MOV.U32 R18, RZ, RZ, R4 ;  /* 0x000000ffff127224 */ /* 0x000fe200078e0004 */
[----:B------:R-:W-:-:S02]  /*2fd0*/  LOP3.LUT R16, R16, UR8, R5, 0x96, !PT ;  /* 0x0000000810107c12 */ /* 0x000fc4000f8e9605 */
[C---:B------:R-:W-:Y:S02]  /*2fe0*/  PRMT R105, R4.reuse, 0x7771, RZ ;  /* 0x0000777104697816 */ /* 0x040fe400000000ff */
[C---:B------:R-:W-:Y:S02]  /*2ff0*/  PRMT R17, R4.reuse, 0x7773, RZ ;  /* 0x0000777304117816 */ /* 0x040fe400000000ff */
[----:B------:R-:W-:Y:S02]  /*3000*/  PRMT R8, R4, 0x7772, RZ ;  /* 0x0000777204087816 */ /* 0x000fe400000000ff */
[----:B------:R-:W1:Y:S01]  /*3010*/  LDSM.16.MT88.4 R4, [R110+0x8400] ;  /* 0x008400006e04783b */ /* 0x000e620000004200 */
[----:B------:R-:W-:Y:S02]  /*3020*/  LOP3.LUT R19, R16, 0xff, RZ, 0xc0, !PT ;  /* 0x000000ff10137812 */ /* 0x000fe400078ec0ff */
[----:B------:R-:W-:Y:S02]  /*3030*/  PRMT R8, R8, 0x5410, R17 ;  /* 0x0000541008087816 */ /* 0x000fe40000000011 */
[----:B------:R-:W-:-:S02]  /*3040*/  SHF.R.U32.HI R17, RZ, 0x18, R16 ;  /* 0x00000018ff117819 */ /* 0x000fc40000011610 */
[----:B------:R-:W-:Y:S02]  /*3050*/  LOP3.LUT R18, R18, 0xff, RZ, 0xc0, !PT ;  /* 0x000000ff12127812 */ /* 0x000fe400078ec0ff */
[----:B------:R-:W-:Y:S02]  /*3060*/  LOP3.LUT R90, R90, 0xff, RZ, 0xc0, !PT ;  /* 0x000000ff5a5a7812 */ /* 0x000fe400078ec0ff */
[----:B------:R-:W-:Y:S01]  /*3070*/  PRMT R105, R18, 0x5410, R105 ;  /* 0x0000541012697816 */ /* 0x000fe20000000069 */
[----:B------:R-:W-:Y:S01]  /*3080*/  FFMA.FTZ R18, R79, UR22, -R35 ;  /* 0x000000164f127c23 */ /* 0x000fe20008010823 */
[----:B------:R-:W-:Y:S01]  /*3090*/  PRMT R11, R90, 0x5410, R11 ;  /* 0x000054105a0b7816 */ /* 0x000fe2000000000b */
[--C-:B------:R-:W-:Y:S01]  /*30a0*/  FFMA.FTZ R90, R32, UR22, -R35.reuse ;  /* 0x00000016205a7c23 */ /* 0x100fe20008010823 */
[--C-:B------:R-:W-:Y:S01]  /*30b0*/  FFMA.FTZ R32, R29, UR22, -R35.reuse ;  /* 0x000000161d207c23 */ /* 0x100fe20008010823 */
[----:B------:R-:W-:Y:S02]  /*30c0*/  FFMA.FTZ R29, R98, UR22, -R35 ;  /* 0x00000016621d7c23 */ /* 0x000fe40008010823 */
[----:B------:R-:W-:Y:S08]  /*30d0*/  MUFU.EX2 R35, R91 ;  /* 0x0000005b00237308 */ /* 0x000ff00000000800 */
[----:B------:R-:W2:Y:S08]  /*30e0*/  MUFU.EX2 R32, R32 ;  /* 0x0000002000207308 */ /* 0x000eb00000000800 */
[----:B------:R-:W3:Y:S01]  /*30f0*/  MUFU.EX2 R29, R29 ;  /* 0x0000001d001d7308 */ /* 0x000ee20000000800 */
[----:B-1----:R-:W-:Y:S01]  /*3100*/  HMMA.16816.F32.BF16 R68, R12, R4, R68 ;  /* 0x000000040c44723c */ /* 0x002fe20000041844 */
[----:B------:R-:W-:-:S06]  /*3110*/  PRMT R4, R9, 0x7632, R4 ;  /* 0x0000763209047816 */ /* 0x000fcc0000000004 */
[----:B------:R-:W-:Y:S01]  /*3120*/  MUFU.EX2 R90, R90 ;  /* 0x0000005a005a7308 */ /* 0x000fe20000000800 */
[----:B------:R-:W-:Y:S02]  /*3130*/  PRMT R5, R16, 0x7632, R5 ;  /* 0x0000763210057816 */ /* 0x000fe40000000005 */
[----:B------:R-:W-:Y:S01]  /*3140*/  LOP3.LUT R4, R4, 0xff, RZ, 0xc0, !PT ;  /* 0x000000ff04047812 */ /* 0x000fe200078ec0ff */
[----:B------:R-:W-:Y:S01]  /*3150*/  HMMA.16816.F32.BF16 R72, R12, R6, R72 ;  /* 0x000000060c48723c */ /* 0x000fe20000041848 */
[----:B------:R-:W-:Y:S02]  /*3160*/  LOP3.LUT R6, R9, 0xffff, RZ, 0xc0, !PT ;  /* 0x0000ffff09067812 */ /* 0x000fe400078ec0ff */
[----:B------:R-:W-:Y:S02]  /*3170*/  SHF.R.U32.HI R9, RZ, 0x18, R9 ;  /* 0x00000018ff097819 */ /* 0x000fe40000011609 */
[----:B------:R-:W-:Y:S02]  /*3180*/  SHF.R.U32.HI R6, RZ, 0x8, R6 ;  /* 0x00000008ff067819 */ /* 0x000fe40000011606 */
[----:B------:R-:W-:-:S02]  /*3190*/  PRMT R9, R4, 0x5410, R9 ;  /* 0x0000541004097816 */ /* 0x000fc40000000009 */
[----:B------:R-:W-:Y:S01]  /*31a0*/  LOP3.LUT R4, R16, 0xffff, RZ, 0xc0, !PT ;  /* 0x0000ffff10047812 */ /* 0x000fe200078ec0ff */
[----:B------:R-:W-:Y:S01]  /*31b0*/  FADD.FTZ R16, R31, R30 ;  /* 0x0000001e1f107221 */ /* 0x000fe20000010000 */
[----:B------:R-:W-:Y:S01]  /*31c0*/  PRMT R103, R103, 0x5410, R6 ;  /* 0x0000541067677816 */ /* 0x000fe20000000006 */
[----:B------:R-:W-:Y:S01]  /*31d0*/  MUFU.EX2 R31, R104 ;  /* 0x00000068001f7308 */ /* 0x000fe20000000800 */
[----:B------:R-:W-:Y:S02]  /*31e0*/  SHF.R.U32.HI R6, RZ, 0x8, R4 ;  /* 0x00000008ff067819 */ /* 0x000fe40000011604 */
[----:B------:R-:W-:Y:S02]  /*31f0*/  LOP3.LUT R4, R5, 0xff, RZ, 0xc0, !PT ;  /* 0x000000ff05047812 */ /* 0x000fe400078ec0ff */
[----:B------:R-:W-:Y:S02]  /*3200*/  PRMT R19, R19, 0x5410, R6 ;  /* 0x0000541013137816 */ /* 0x000fe40000000006 */
[----:B------:R-:W-:Y:S01]  /*3210*/  PRMT R17, R4, 0x5410, R17 ;  /* 0x0000541004117816 */ /* 0x000fe20000000011 */
[----:B------:R-:W-:Y:S01]  /*3220*/  MUFU.EX2 R30, R18 ;  /* 0x00000012001e7308 */ /* 0x000fe20000000800 */
[----:B------:R-:W1:Y:S01]  /*3230*/  LDSM.16.MT88.4 R4, [R108+0x8000] ;  /* 0x008000006c04783b */ /* 0x000e620000004200 */
[--C-:B------:R-:W-:Y:S01]  /*3240*/  HSET2.LE.AND R9, R9, R124.reuse, PT ;  /* 0x0000007c09097233 */ /* 0x100fe20003803000 */
[C---:B-1----:R-:W-:Y:S01]  /*3250*/  HMMA.16816.F32.BF16 R76, R80.reuse, R4, RZ ;  /* 0x00000004504c723c */ /* 0x042fe200000418ff */
[--C-:B------:R-:W-:Y:S01]  /*3260*/  FFMA.FTZ R4, R92, UR22, -R99.reuse ;  /* 0x000000165c047c23 */ /* 0x100fe20008010863 */
[--C-:B------:R-:W-:Y:S01]  /*3270*/  FFMA.FTZ R92, R33, UR22, -R99.reuse ;  /* 0x00000016215c7c23 */ /* 0x100fe20008010863 */
[----:B------:R-:W-:Y:S01]  /*3280*/  FFMA.FTZ R33, R95, UR22, -R99 ;  /* 0x000000165f217c23 */ /* 0x000fe20008010863 */
[----:B------:R-:W-:Y:S01]  /*3290*/  LOP3.LUT R5, R10, 0xff00ff, RZ, 0xc0, !PT ;  /* 0x00ff00ff0a057812 */ /* 0x000fe200078ec0ff */
[----:B------:R-:W1:Y:S01]  /*32a0*/  MUFU.EX2 R91, R4 ;  /* 0x00000004005b7308 */ /* 0x000e620000000800 */
[--C-:B------:R-:W-:Y:S01]  /*32b0*/  HSET2.LE.AND R10, R11, R124.reuse, PT ;  /* 0x0000007c0b0a7233 */ /* 0x100fe20003803000 */
[----:B------:R-:W-:Y:S01]  /*32c0*/  FADD.FTZ R95, R97, R16 ;  /* 0x00000010615f7221 */ /* 0x000fe20000010000 */
[----:B------:R-:W-:Y:S01]  /*32d0*/  HMMA.16816.F32.BF16 R80, R80, R6, RZ ;  /* 0x000000065050723c */ /* 0x000fe200000418ff */
[----:B------:R-:W-:-:S02]  /*32e0*/  HSET2.LE.AND R5, R5, R124, PT ;  /* 0x0000007c05057233 */ /* 0x000fc40003803000 */
[----:B--2---:R-:W-:Y:S01]  /*32f0*/  F2FP.BF16.F32.PACK_AB R7, R32, R35 ;  /* 0x000000232007723e */ /* 0x004fe200000010ff */
[----:B------:R-:W-:Y:S01]  /*3300*/  FADD.FTZ R28, R28, R95 ;  /* 0x0000005f1c1c7221 */ /* 0x000fe20000010000 */
[----:B------:R-:W2:Y:S01]  /*3310*/  MUFU.EX2 R33, R33 ;  /* 0x0000002100217308 */ /* 0x000ea20000000800 */
[----:B------:R-:W-:Y:S02]  /*3320*/  HSET2.LE.AND R6, R105, R124, PT ;  /* 0x0000007c69067233 */ /* 0x000fe40003803000 */
[----:B------:R-:W-:Y:S01]  /*3330*/  LOP3.LUT R10, R7, R10, RZ, 0xc0, !PT ;  /* 0x0000000a070a7212 */ /* 0x000fe200078ec0ff */
[----:B------:R-:W-:Y:S01]  /*3340*/  FADD.FTZ R27, R27, R28 ;  /* 0x0000001c1b1b7221 */ /* 0x000fe20000010000 */
[----:B---3--:R-:W-:Y:S02]  /*3350*/  F2FP.BF16.F32.PACK_AB R7, R86, R29 ;  /* 0x0000001d5607723e */ /* 0x008fe400000010ff */
[----:B------:R-:W-:Y:S01]  /*3360*/  F2FP.BF16.F32.PACK_AB R16, R34, R89 ;  /* 0x000000592210723e */ /* 0x000fe200000010ff */
[----:B------:R-:W3:Y:S01]  /*3370*/  MUFU.EX2 R92, R92 ;  /* 0x0000005c005c7308 */ /* 0x000ee20000000800 */
[----:B-1----:R-:W-:Y:S01]  /*3380*/  F2FP.BF16.F32.PACK_AB R4, R88, R91 ;  /* 0x0000005b5804723e */ /* 0x002fe200000010ff */
[----:B------:R-:W-:Y:S01]  /*3390*/  FADD.FTZ R22, R22, R27 ;  /* 0x0000001b16167221 */ /* 0x000fe20000010000 */
[----:B------:R-:W-:-:S02]  /*33a0*/  LOP3.LUT R6, R7, R6, RZ, 0xc0, !PT ;  /* 0x0000000607067212 */ /* 0x000fc400078ec0ff */
[----:B------:R-:W-:Y:S01]  /*33b0*/  LOP3.LUT R11, R4, R5, RZ, 0xc0, !PT ;  /* 0x00000005040b7212 */ /* 0x000fe200078ec0ff */
[----:B------:R-:W-:Y:S01]  /*33c0*/  FADD.FTZ R21, R21, R22 ;  /* 0x0000001615157221 */ /* 0x000fe20000010000 */
[----:B------:R-:W-:Y:S02]  /*33d0*/  LOP3.LUT R5, R8, 0xff00ff, RZ, 0xc0, !PT ;  /* 0x00ff00ff08057812 */ /* 0x000fe400078ec0ff */
[----:B--2---:R-:W-:Y:S01]  /*33e0*/  F2FP.BF16.F32.PACK_AB R4, R136, R33 ;  /* 0x000000218804723e */ /* 0x004fe200000010ff */
[----:B------:R-:W-:Y:S01]  /*33f0*/  FADD.FTZ R21, R20, R21 ;  /* 0x0000001514157221 */ /* 0x000fe20000010000 */
[--C-:B------:R-:W-:Y:S02]  /*3400*/  HSET2.LE.AND R8, R103, R124.reuse, PT ;  /* 0x0000007c67087233 */ /* 0x100fe40003803000 */
[----:B------:R-:W-:-:S05]  /*3410*/  HSET2.LE.AND R5, R5, R124, PT ;  /* 0x0000007c05057233 */ /* 0x000fca0003803000 */
[----:B------:R-:W-:Y:S02]  /*3420*/  LOP3.LUT R7, R4, R5, RZ, 0xc0, !PT ;  /* 0x0000000504077212 */ /* 0x000fe400078ec0ff */
[----:B---3--:R-:W-:Y:S01]  /*3430*/  F2FP.BF16.F32.PACK_AB R4, R92, R93 ;  /* 0x0000005d5c04723e */ /* 0x008fe200000010ff */
[----:B------:R-:W-:Y:S01]  /*3440*/  FADD.FTZ R93, R93, R24 ;  /* 0x000000185d5d7221 */ /* 0x000fe20000010000 */
[----:B------:R-:W-:Y:S01]  /*3450*/  F2FP.BF16.F32.PACK_AB R5, R87, R90 ;  /* 0x0000005a5705723e */ /* 0x000fe200000010ff */
[----:B------:R-:W-:Y:S01]  /*3460*/  FADD.FTZ R90, R90, R21 ;  /* 0x000000155a5a7221 */ /* 0x000fe20000010000 */
[----:B------:R-:W-:Y:S01]  /*3470*/  LOP3.LUT R9, R4, R9, RZ, 0xc0, !PT ;  /* 0x0000000904097212 */ /* 0x000fe200078ec0ff */
[----:B------:R-:W-:Y:S01]  /*3480*/  FADD.FTZ R92, R92, R93 ;  /* 0x0000005d5c5c7221 */ /* 0x000fe20000010000 */
[----:B------:R-:W-:Y:S01]  /*3490*/  LOP3.LUT R8, R5, R8, RZ, 0xc0, !PT ;  /* 0x0000000805087212 */ /* 0x000fe200078ec0ff */
[----:B------:R-:W-:Y:S01]  /*34a0*/  FADD.FTZ R90, R87, R90 ;  /* 0x0000005a575a7221 */ /* 0x000fe20000010000 */
[----:B------:R-:W-:Y:S01]  /*34b0*/  HSET2.LE.AND R4, R19, R124, PT ;  /* 0x0000007c13047233 */ /* 0x000fe20003803000 */
[----:B------:R-:W-:Y:S01]  /*34c0*/  FADD.FTZ R91, R91, R92 ;  /* 0x0000005c5b5b7221 */ /* 0x000fe20000010000 */
[----:B------:R-:W-:Y:S01]  /*34d0*/  F2FP.BF16.F32.PACK_AB R5, R30, R31 ;  /* 0x0000001f1e05723e */ /* 0x000fe200000010ff */
[----:B------:R-:W-:-:S02]  /*34e0*/  FADD.FTZ R35, R35, R90 ;  /* 0x0000005a23237221 */ /* 0x000fc40000010000 */
[----:B------:R-:W-:Y:S01]  /*34f0*/  FADD.FTZ R88, R88, R91 ;  /* 0x0000005b58587221 */ /* 0x000fe20000010000 */
[----:B------:R-:W-:Y:S01]  /*3500*/  LOP3.LUT R4, R5, R4, RZ, 0xc0, !PT ;  /* 0x0000000405047212 */ /* 0x000fe200078ec0ff */
[----:B------:R-:W-:Y:S01]  /*3510*/  FADD.FTZ R32, R32, R35 ;  /* 0x0000002320207221 */ /* 0x000fe20000010000 */
[----:B------:R-:W-:Y:S01]  /*3520*/  HSET2.LE.AND R5, R17, R124, PT ;  /* 0x0000007c11057233 */ /* 0x000fe20003803000 */
[----:B------:R-:W-:Y:S02]  /*3530*/  FADD.FTZ R89, R89, R88 ;  /* 0x0000005859597221 */ /* 0x000fe40000010000 */
[----:B------:R-:W-:Y:S02]  /*3540*/  FADD.FTZ R31, R31, R32 ;  /* 0x000000201f1f7221 */ /* 0x000fe40000010000 */
[----:B------:R-:W-:Y:S01]  /*3550*/  LOP3.LUT R5, R16, R5, RZ, 0xc0, !PT ;  /* 0x0000000510057212 */ /* 0x000fe200078ec0ff */
[----:B------:R-:W-:Y:S01]  /*3560*/  FADD.FTZ R34, R34, R89 ;  /* 0x0000005922227221 */ /* 0x000fe20000010000 */
[----:B------:R-:W1:Y:S01]  /*3570*/  LDSM.16.MT88.4 R16, [R108+0x8400] ;  /* 0x008400006c10783b */ /* 0x000e620000004200 */
[----:B------:R-:W-:-:S02]  /*3580*/  FADD.FTZ R30, R30, R31 ;  /* 0x0000001f1e1e7221 */ /* 0x000fc40000010000 */
[----:B------:R-:W-:Y:S02]  /*3590*/  FADD.FTZ R33, R33, R34 ;  /* 0x0000002221217221 */ /* 0x000fe40000010000 */
[----:B------:R-:W-:Y:S02]  /*35a0*/  FADD.FTZ R29, R29, R30 ;  /* 0x0000001e1d1d7221 */ /* 0x000fe40000010000 */
[----:B------:R-:W-:Y:S02]  /*35b0*/  FADD.FTZ R136, R136, R33 ;  /* 0x0000002188887221 */ /* 0x000fe40000010000 */
[----:B------:R-:W-:Y:S01]  /*35c0*/  FADD.FTZ R129, R86, R29 ;  /* 0x0000001d56817221 */ /* 0x000fe20000010000 */
        /* <DEDUP_REMOVED lines=26> */
[C---:B--2---:R-:W-:Y:S08]  /*3770*/  HMMA.16816.F32.BF16 R60, R4.reuse, R16, R60 ;  /* 0x00000010043c723c */ /* 0x044ff0000004183c */
[C---:B------:R-:W-:Y:S08]  /*3780*/  HMMA.16816.F32.BF16 R64, R4.reuse, R18, R64 ;  /* 0x000000120440723c */ /* 0x040ff00000041840 */
[C---:B-1----:R-:W-:Y:S08]  /*3790*/  HMMA.16816.F32.BF16 R44, R4.reuse, R12, R44 ;  /* 0x0000000c042c723c */ /* 0x042ff0000004182c */
[C---:B------:R-:W-:Y:S01]  /*37a0*/  HMMA.16816.F32.BF16 R48, R4.reuse, R14, R48 ;  /* 0x0000000e0430723c */ /* 0x040fe20000041830 */
[----:B------:R-:W1:Y:S07]  /*37b0*/  LDSM.16.MT88.4 R12, [R110+0x8c00] ;  /* 0x008c00006e0c783b */ /* 0x000e6e0000004200 */
[C---:B---3--:R-:W-:Y:S08]  /*37c0*/  HMMA.16816.F32.BF16 R52, R4.reuse, R8, R52 ;  /* 0x000000080434723c */ /* 0x048ff00000041834 */
[C---:B------:R-:W-:Y:S01]  /*37d0*/  HMMA.16816.F32.BF16 R56, R4.reuse, R10, R56 ;  /* 0x0000000a0438723c */ /* 0x040fe20000041838 */
[----:B------:R-:W2:Y:S07]  /*37e0*/  LDSM.16.MT88.4 R8, [R108+0x8c00] ;  /* 0x008c00006c08783b */ /* 0x000eae0000004200 */
[C---:B-1----:R-:W-:Y:S08]  /*37f0*/  HMMA.16816.F32.BF16 R68, R4.reuse, R12, R68 ;  /* 0x0000000c0444723c */ /* 0x042ff00000041844 */
[C---:B------:R-:W-:Y:S08]  /*3800*/  HMMA.16816.F32.BF16 R72, R4.reuse, R14, R72 ;  /* 0x0000000e0448723c */ /* 0x040ff00000041848 */
[C---:B--2---:R-:W-:Y:S08]  /*3810*/  HMMA.16816.F32.BF16 R76, R4.reuse, R8, R76 ;  /* 0x00000008044c723c */ /* 0x044ff0000004184c */
[----:B------:R-:W-:Y:S01]  /*3820*/  HMMA.16816.F32.BF16 R80, R4, R10, R80 ;  /* 0x0000000a0450723c */ /* 0x000fe20000041850 */
[----:B------:R-:W-:-:S04]  /*3830*/  NOP ;  /* 0x0000000000007918 */ /* 0x000fc80000000000 */
[----:B------:R-:W-:-:S15]  /*3840*/  @!P0 BRA `(.L_x_937) ;  /* 0x0000002000848947 */ /* 0x000fde0003800000 */
[----:B------:R-:W-:Y:S01]  /*3850*/  IADD3 R125, PT, PT, R84, -0x2, RZ ;  /* 0xfffffffe547d7810 */ /* 0x000fe20007ffe0ff */
[----:B------:R-:W1:Y:S01]  /*3860*/  LDCU UR4, c[0x0][0x45c] ;  /* 0x00008b80ff0477ac */ /* 0x000e620008000800 */
[----:B------:R-:W-:Y:S02]  /*3870*/  MOV R3, R0 ;  /* 0x0000000000037202 */ /* 0x000fe40000000f00 */
[----:B------:R-:W-:Y:S01]  /*3880*/  MOV R85, R2 ;  /* 0x0000000200557202 */ /* 0x000fe20000000f00 */
[----:B------:R-:W-:Y:S06]  /*3890*/  BRA `(.L_x_938) ;  /* 0x0000000000547947 */ /* 0x000fec0003800000 */
.L_x_940:
[----:B------:R-:W-:Y:S04]  /*38a0*/  VIADD R0, R125, 0xffffffff ;  /* 0xffffffff7d007836 */ /* 0x000fe80000000000 */
[C---:B------:R-:W-:Y:S04]  /*38b0*/  IMAD.WIDE.U32 R88, R0.reuse, UR18, RZ ;  /* 0x0000001200587c25 */ /* 0x040fe8000f8e00ff */
[----:B------:R-:W-:Y:S01]  /*38c0*/  IMAD R87, R0, UR5, RZ ;  /* 0x0000000500577c24 */ /* 0x000fe2000f8e02ff */
[CC--:B------:R-:W-:Y:S02]  /*38d0*/  LEA R92, P1, R88.reuse, R117.reuse, 0x1 ;  /* 0x00000075585c7211 */ /* 0x0c0fe400078208ff */
[C---:B------:R-:W-:Y:S01]  /*38e0*/  IADD3 R0, P0, PT, R88.reuse, UR6, RZ ;  /* 0x0000000658007c10 */ /* 0x040fe2000ff1e0ff */
[----:B------:R-:W-:Y:S05]  /*38f0*/  IMAD.IADD R87, R89, 0x1, R87 ;  /* 0x0000000159577824 */ /* 0x000fea00078e0257 */
        /* <DEDUP_REMOVED lines=15> */
.L_x_938:
[----:B------:R-:W-:Y:S04]  /*39f0*/  DEPBAR.LE SB0, 0x0 ;  /* 0x000080000000791a */ /* 0x000fe80000000000 */
[----:B------:R-:W-:Y:S01]  /*3a00*/  BAR.SYNC.DEFER_BLOCKING 0x0 ;  /* 0x0000000000007b1d */ /* 0x000fe20000010000 */
[C---:B------:R-:W-:Y:S04]  /*3a10*/  IMAD.WIDE.U32 R138, R125.reuse, UR23, RZ ;  /* 0x000000177d8a7c25 */ /* 0x040fe8000f8e00ff */
[----:B------:R-:W-:Y:S01]  /*3a20*/  IMAD R87, R125, UR7, RZ ;  /* 0x000000077d577c24 */ /* 0x000fe2000f8e02ff */
[CC--:B------:R-:W-:Y:S02]  /*3a30*/  LEA R140, P1, R138.reuse, R115.reuse, 0x1 ;  /* 0x000000738a8c7211 */ /* 0x0c0fe400078208ff */
[C---:B------:R-:W-:Y:S01]  /*3a40*/  IADD3 R0, P0, PT, R138.reuse, UR16, RZ ;  /* 0x000000108a007c10 */ /* 0x040fe2000ff1e0ff */
[----:B------:R-:W-:Y:S05]  /*3a50*/  IMAD.IADD R87, R139, 0x1, R87 ;  /* 0x000000018b577824 */ /* 0x000fea00078e0257 */
[-C--:B------:R-:W-:Y:S02]  /*3a60*/  LEA.HI.X R141, R138, R114.reuse, R87, 0x1, P1 ;  /* 0x000000728a8d7211 */ /* 0x080fe400008f0c57 */
[----:B------:R-:W-:Y:S02]  /*3a70*/  IADD3.X R137, PT, PT, R87, UR25, RZ, P0, !PT ;  /* 0x0000001957897c10 */ /* 0x000fe400087fe4ff */
[C---:B------:R-:W-:Y:S04]  /*3a80*/  LEA R86, P0, R0.reuse, R115, 0x1 ;  /* 0x0000007300567211 */ /* 0x040fe800078008ff */
[----:B------:R-:W-:Y:S01]  /*3a90*/  LEA.HI.X R87, R0, R114, R137, 0x1, P0 ;  /* 0x0000007200577211 */ /* 0x000fe200000f0c89 */
[----:B------:R-:W-:Y:S01]  /*3aa0*/  @!PT LDS RZ, [RZ] ;  /* 0x00000000fffff984 */ /* 0x000fe20000000800 */
[----:B------:R-:W-:Y:S01]  /*3ab0*/  @!PT LDS RZ, [RZ] ;  /* 0x00000000fffff984 */ /* 0x000fe20000000800 */
[----:B------:R-:W-:Y:S01]  /*3ac0*/  @!PT LDS RZ, [RZ] ;  /* 0x00000000fffff984 */ /* 0x000fe20000000800 */
[----:B------:R2:W-:Y:S01]  /*3ad0*/  LDGSTS.E.BYPASS.LTC128B.128 [R119+0x6000], desc[UR26][R140.64] ;  /* 0x060000008c777fae */ /* 0x0005e2000b981a1a */
[----:B------:R-:W-:Y:S03]  /*3ae0*/  ISETP.NE.AND P0, PT, R125, RZ, PT ;  /* 0x000000ff7d00720c */ /* 0x000fe60003f05270 */
[----:B------:R2:W-:Y:S04]  /*3af0*/  LDGSTS.E.BYPASS.LTC128B.128 [R119+0x7000], desc[UR26][R140.64+0x40] ;  /* 0x070000408c777fae */ /* 0x0005e8000b981a1a */
[----:B------:R2:W-:Y:S04]  /*3b00*/  LDGSTS.E.BYPASS.LTC128B.128 [R119+0x8000], desc[UR26][R140.64+0x80] ;  /* 0x080000808c777fae */ /* 0x0005e8000b981a1a */
[----:B------:R2:W-:Y:S04]  /*3b10*/  LDGSTS.E.BYPASS.LTC128B.128 [R119+0x6800], desc[UR26][R86.64] ;  /* 0x0680000056777fae */ /* 0x0005e8000b981a1a */
[----:B------:R2:W-:Y:S04]  /*3b20*/  LDGSTS.E.BYPASS.LTC128B.128 [R119+0x7800], desc[UR26][R86.64+0x40] ;  /* 0x0780004056777fae */ /* 0x0005e8000b981a1a */
[----:B------:R2:W-:Y:S04]  /*3b30*/  LDGSTS.E.BYPASS.LTC128B.128 [R119+0x8800], desc[UR26][R86.64+0x80] ;  /* 0x0880008056777fae */ /* 0x0005e8000b981a1a */
        /* <DEDUP_REMOVED lines=13> */
[C---:B------:R-:W-:Y:S08]  /*3c10*/  HMMA.16816.F32.BF16 R24, R88.reuse, R102, RZ ;  /* 0x000000665818723c */ /* 0x040ff000000418ff */
        /* <DEDUP_REMOVED lines=71> */
[C---:B-1----:R-:W-:Y:S08]  /*4090*/  HMMA.16816.F32.BF16 R20, R88.reuse, R92, R20 ;  /* 0x0000005c5814723c */ /* 0x042ff00000041814 */
[C---:B------:R-:W-:Y:S08]  /*40a0*/  HMMA.16816.F32.BF16 R24, R88.reuse, R94, R24 ;  /* 0x0000005e5818723c */ /* 0x040ff00000041818 */
[C---:B---3--:R-:W-:Y:S03]  /*40b0*/  HMMA.16816.F32.BF16 R28, R88.reuse, R96, R28 ;  /* 0x00000060581c723c */ /* 0x048fe6000004181c */
[----:B------:R-:W-:Y:S02]  /*40c0*/  FMNMX3.FTZ R137, R0, R20, R21, !PT ;  /* 0x0000001400897276 */ /* 0x000fe40007810015 */
[----:B------:R-:W-:Y:S03]  /*40d0*/  FMNMX3.FTZ R138, R138, R22, R23, !PT ;  /* 0x000000168a8a7276 */ /* 0x000fe60007810017 */
[----:B------:R-:W-:Y:S03]  /*40e0*/  HMMA.16816.F32.BF16 R32, R88, R98, R32 ;  /* 0x000000625820723c */ /* 0x000fe60000041820 */
[----:B------:R-:W-:Y:S08]  /*40f0*/  FMNMX3.FTZ R137, R137, R24, R25, !PT ;  /* 0x0000001889897276 */ /* 0x000ff00007810019 */
[----:B------:R-:W-:Y:S08]  /*4100*/  FMNMX3.FTZ R137, R137, R28, R29, !PT ;  /* 0x0000001c89897276 */ /* 0x000ff0000781001d */
[----:B------:R-:W-:Y:S01]  /*4110*/  FMNMX3.FTZ R137, R137, R32, R33, !PT ;  /* 0x0000002089897276 */ /* 0x000fe20007810021 */
[----:B--2---:R-:W-:Y:S06]  /*4120*/  @P0 BRA `(.L_x_940) ;  /* 0xfffffff400dc0947 */ /* 0x004fec000383ffff */
.L_x_939:
[----:B------:R-:W2:Y:S01]  /*4130*/  SHFL.BFLY PT, R88, R137, 0x2, 0x1f ;  /* 0x0c401f0089587f89 */ /* 0x000ea200000e0000 */
[----:B------:R-:W-:Y:S01]  /*4140*/  FMNMX3.FTZ R2, R138, R26, R27, !PT ;  /* 0x0000001a8a027276 */ /* 0x000fe2000781001b */
[----:B-1----:R-:W-:Y:S03]  /*4150*/  IMAD.SHL.U32 R91, R125, 0x2, RZ ;  /* 0x000000027d5b7824 */ /* 0x002fe600078e00ff */
[----:B------:R-:W-:Y:S02]  /*4160*/  FMNMX3.FTZ R2, R2, R30, R31, !PT ;  /* 0x0000001e02027276 */ /* 0x000fe4000781001f */
[----:B------:R-:W-:Y:S02]  /*4170*/  LOP3.LUT R90, R91, UR29, R133, 0x96, !PT ;  /* 0x0000001d5b5a7c12 */ /* 0x000fe4000f8e9685 */
[----:B------:R-:W-:Y:S03]  /*4180*/  FMNMX3.FTZ R89, R2, R34, R35, !PT ;  /* 0x0000002202597276 */ /* 0x000fe60007810023 */
[----:B------:R-:W-:Y:S02]  /*4190*/  IMAD.WIDE.U32 R98, R90, -0x326172a9, RZ ;  /* 0xcd9e8d575a627825 */ /* 0x000fe400078e00ff */
[----:B------:R-:W1:Y:S03]  /*41a0*/  SHFL.BFLY PT, R2, R89, 0x2, 0x1f ;  /* 0x0c401f0059027f89 */ /* 0x000e6600000e0000 */
[----:B------:R-:W-:Y:S02]  /*41b0*/  LOP3.LUT R94, R134, UR21, R99, 0x96, !PT ;  /* 0x00000015865e7c12 */ /* 0x000fe4000f8e9663 */
[----:B------:R-:W-:Y:S03]  /*41c0*/  LOP3.LUT R98, R127, UR20, R98, 0x96, !PT ;  /* 0x000000147f627c12 */ /* 0x000fe6000f8e9662 */
[----:B------:R-:W-:Y:S04]  /*41d0*/  IMAD.WIDE.U32 R94, R94, -0x2daee0ad, RZ ;  /* 0xd2511f535e5e7825 */ /* 0x000fe800078e00ff */
[----:B------:R-:W-:Y:S01]  /*41e0*/  IMAD.WIDE.U32 R98, R98, -0x2daee0ad, RZ ;  /* 0xd2511f5362627825 */ /* 0x000fe200078e00ff */
[----:B------:R-:W-:Y:S04]  /*41f0*/  LOP3.LUT R96, R130, UR17, R95, 0x96, !PT ;  /* 0x0000001182607c12 */ /* 0x000fe8000f8e965f */
[----:B------:R-:W-:Y:S01]  /*4200*/  LOP3.LUT R94, R94, UR14, R99, 0x96, !PT ;  /* 0x0000000e5e5e7c12 */ /* 0x000fe2000f8e9663 */
[----:B------:R-:W-:Y:S04]  /*4210*/  IMAD.WIDE.U32 R96, R96, -0x326172a9, RZ ;  /* 0xcd9e8d5760607825 */ /* 0x000fe800078e00ff */
[----:B------:R-:W-:Y:S01]  /*4220*/  IMAD.WIDE.U32 R94, R94, -0x326172a9, RZ ;  /* 0xcd9e8d575e5e7825 */ /* 0x000fe200078e00ff */
[----:B------:R-:W-:Y:S02]  /*4230*/  LOP3.LUT R92, R126, UR15, R97, 0x96, !PT ;  /* 0x0000000f7e5c7c12 */ /* 0x000fe4000f8e9661 */
[----:B--2---:R-:W-:Y:S02]  /*4240*/  FMNMX.FTZ R93, R137, R88, !PT ;  /* 0x00000058895d7209 */ /* 0x004fe40007810000 */
[----:B-1----:R-:W-:Y:S02]  /*4250*/  FMNMX.FTZ R87, R89, R2, !PT ;  /* 0x0000000259577209 */ /* 0x002fe40007810000 */
[----:B------:R-:W-:Y:S01]  /*4260*/  LOP3.LUT R96, R96, UR13, R95, 0x96, !PT ;  /* 0x0000000d60607c12 */ /* 0x000fe2000f8e965f */
[----:B------:R-:W1:Y:S08]  /*4270*/  SHFL.BFLY PT, R88, R93, 0x1, 0x1f ;  /* 0x0c201f005d587f89 */ /* 0x000e7000000e0000 */
[----:B------:R-:W2:Y:S01]  /*4280*/  SHFL.BFLY PT, R86, R87, 0x1, 0x1f ;  /* 0x0c201f0057567f89 */ /* 0x000ea200000e0000 */
[----:B-1----:R-:W-:Y:S01]  /*4290*/  FMNMX.FTZ R2, R93, R88, !PT ;  /* 0x000000585d027209 */ /* 0x002fe20007810000 */
[----:B------:R-:W-:Y:S03]  /*42a0*/  IMAD.WIDE.U32 R92, R92, -0x2daee0ad, RZ ;  /* 0xd2511f535c5c7825 */ /* 0x000fe600078e00ff */
[C---:B------:R-:W-:Y:S01]  /*42b0*/  FSETP.NEU.FTZ.AND P0, PT, R2.reuse, -INF , PT ;  /* 0xff8000000200780b */ /* 0x040fe20003f1d000 */
[----:B------:R-:W-:Y:S01]  /*42c0*/  FMUL.FTZ R90, R2, UR4 ;  /* 0x00000004025a7c20 */ /* 0x000fe20008410000 */
[----:B------:R-:W-:Y:S01]  /*42d0*/  LOP3.LUT R88, R98, UR12, R93, 0x96, !PT ;  /* 0x0000000c62587c12 */ /* 0x000fe2000f8e965d */
[----:B------:R-:W-:Y:S01]  /*42e0*/  FADD.FTZ R85, -R2, R85 ;  /* 0x0000005502557221 */ /* 0x000fe20000010100 */
[----:B--2---:R-:W-:Y:S02]  /*42f0*/  FMNMX.FTZ R0, R87, R86, !PT ;  /* 0x0000005657007209 */ /* 0x004fe40007810000 */
[----:B------:R-:W-:Y:S01]  /*4300*/  FSEL R90, R90, RZ, P0 ;  /* 0x000000ff5a5a7208 */ /* 0x000fe20000000000 */
[----:B------:R-:W-:Y:S01]  /*4310*/  FMUL.FTZ R84, R85, UR4 ;  /* 0x0000000455547c20 */ /* 0x000fe20008410000 */
[C---:B------:R-:W-:Y:S01]  /*4320*/  FSETP.NEU.FTZ.AND P0, PT, R0.reuse, -INF , PT ;  /* 0xff8000000000780b */ /* 0x040fe20003f1d000 */
[----:B------:R-:W-:Y:S01]  /*4330*/  FMUL.FTZ R95, R0, UR4 ;  /* 0x00000004005f7c20 */ /* 0x000fe20008410000 */
[----:B------:R-:W-:Y:S04]  /*4340*/  IMAD.WIDE.U32 R104, R88, -0x326172a9, RZ ;  /* 0xcd9e8d5758687825 */ /* 0x000fe800078e00ff */
[--C-:B------:R-:W-:Y:S01]  /*4350*/  FFMA.FTZ R97, R4, UR4, -R90.reuse ;  /* 0x0000000404617c23 */ /* 0x100fe2000801085a */
[----:B------:R-:W1:Y:S01]  /*4360*/  MUFU.EX2 R84, R84 ;  /* 0x0000005400547308 */ /* 0x000e620000000800 */
[----:B------:R-:W-:Y:S01]  /*4370*/  FSEL R88, R95, RZ, P0 ;  /* 0x000000ff5f587208 */ /* 0x000fe20000000000 */
[--C-:B------:R-:W-:Y:S01]  /*4380*/  FFMA.FTZ R102, R8, UR4, -R90.reuse ;  /* 0x0000000408667c23 */ /* 0x100fe2000801085a */
[----:B------:R-:W-:Y:S01]  /*4390*/  LOP3.LUT R94, R94, UR11, R105, 0x96, !PT ;  /* 0x0000000b5e5e7c12 */ /* 0x000fe2000f8e9669 */
[--C-:B------:R-:W-:Y:S01]  /*43a0*/  FFMA.FTZ R21, R21, UR4, -R90.reuse ;  /* 0x0000000415157c23 */ /* 0x100fe2000801085a */
[----:B------:R-:W-:Y:S01]  /*43b0*/  FFMA.FTZ R137, R28, UR4, -R90 ;  /* 0x000000041c897c23 */ /* 0x000fe2000801085a */
[--C-:B------:R-:W-:Y:S01]  /*43c0*/  FFMA.FTZ R99, R6, UR4, -R88.reuse ;  /* 0x0000000406637c23 */ /* 0x100fe20008010858 */
[--C-:B------:R-:W-:Y:S03]  /*43d0*/  FFMA.FTZ R138, R26, UR4, -R88.reuse ;  /* 0x000000041a8a7c23 */ /* 0x100fe60008010858 */
[----:B------:R2:W3:Y:S01]  /*43e0*/  MUFU.EX2 R93, R97 ;  /* 0x00000061005d7308 */ /* 0x0004e20000000800 */
[----:B------:R-:W-:Y:S01]  /*43f0*/  FFMA.FTZ R139, R34, UR4, -R88 ;  /* 0x00000004228b7c23 */ /* 0x000fe20008010858 */
[C---:B------:R-:W-:Y:S02]  /*4400*/  ISETP.NE.AND P0, PT, R125.reuse, RZ, PT ;  /* 0x000000ff7d00720c */ /* 0x040fe40003f05270 */
[----:B------:R-:W-:Y:S02]  /*4410*/  IADD3 R125, PT, PT, R125, -0x1, RZ ;  /* 0xffffffff7d7d7810 */ /* 0x000fe40007ffe0ff */
[----:B------:R-:W-:Y:S04]  /*4420*/  MOV R85, R2 ;  /* 0x0000000200557202 */ /* 0x000fe80000000f00 */
[----:B------:R-:W-:Y:S01]  /*4430*/  MUFU.EX2 R102, R102 ;  /* 0x0000006600667308 */ /* 0x000fe20000000800 */
[C---:B-1----:R-:W-:Y:S01]  /*4440*/  FMUL.FTZ R36, R84.reuse, R36 ;  /* 0x0000002454247220 */ /* 0x042fe20000410000 */
[C---:B------:R-:W-:Y:S01]  /*4450*/  FMUL.FTZ R37, R84.reuse, R37 ;  /* 0x0000002554257220 */ /* 0x040fe20000410000 */
[C---:B------:R-:W-:Y:S01]  /*4460*/  FMUL.FTZ R40, R84.reuse, R40 ;  /* 0x0000002854287220 */ /* 0x040fe20000410000 */
[C---:B------:R-:W-:Y:S01]  /*4470*/  FMUL.FTZ R41, R84.reuse, R41 ;  /* 0x0000002954297220 */ /* 0x040fe20000410000 */
[C---:B------:R-:W-:Y:S01]  /*4480*/  FMUL.FTZ R44, R84.reuse, R44 ;  /* 0x0000002c542c7220 */ /* 0x040fe20000410000 */
[C---:B------:R-:W-:Y:S01]  /*4490*/  FMUL.FTZ R45, R84.reuse, R45 ;  /* 0x0000002d542d7220 */ /* 0x040fe20000410000 */
[C---:B------:R-:W-:Y:S01]  /*44a0*/  FMUL.FTZ R48, R84.reuse, R48 ;  /* 0x0000003054307220 */ /* 0x040fe20000410000 */
[----:B------:R-:W-:Y:S01]  /*44b0*/  FMUL.FTZ R49, R84, R49 ;  /* 0x0000003154317220 */ /* 0x000fe20000410000 */
[----:B--2---:R-:W-:Y:S04]  /*44c0*/  IMAD.WIDE.U32 R96, R96, -0x2daee0ad, RZ ;  /* 0xd2511f5360607825 */ /* 0x004fe800078e00ff */
[C---:B---3--:R-:W-:Y:S01]  /*44d0*/  FFMA.FTZ R129, R84.reuse, R129, R93 ;  /* 0x0000008154817223 */ /* 0x048fe2000001005d */
[----:B------:R-:W-:Y:S01]  /*44e0*/  MUFU.EX2 R138, R138 ;  /* 0x0000008a008a7308 */ /* 0x000fe20000000800 */
[C---:B------:R-:W-:Y:S01]  /*44f0*/  FMUL.FTZ R52, R84.reuse, R52 ;  /* 0x0000003454347220 */ /* 0x040fe20000410000 */
[----:B------:R-:W-:Y:S01]  /*4500*/  FMUL.FTZ R53, R84, R53 ;  /* 0x0000003554357220 */ /* 0x000fe20000410000 */
[----:B------:R-:W-:Y:S01]  /*4510*/  LOP3.LUT R92, R92, UR10, R97, 0x96, !PT ;  /* 0x0000000a5c5c7c12 */ /* 0x000fe2000f8e9661 */
        /* <DEDUP_REMOVED lines=14> */
[----:B------:R-:W-:Y:S01]  /*4600*/  FADD.FTZ R84, -R0, R3 ;  /* 0x0000000300547221 */ /* 0x000fe20000010100 */
[----:B------:R-:W-:Y:S04]  /*4610*/  IMAD.WIDE.U32 R100, R92, -0x326172a9, RZ ;  /* 0xcd9e8d575c647825 */ /* 0x000fe800078e00ff */
[----:B------:R-:W-:Y:S01]  /*4620*/  FFMA.FTZ R97, R9, UR4, -R90 ;  /* 0x0000000409617c23 */ /* 0x000fe2000801085a */
[----:B------:R1:W-:Y:S01]  /*4630*/  MUFU.EX2 R92, R99 ;  /* 0x00000063005c7308 */ /* 0x0003e20000000800 */
[----:B------:R-:W-:Y:S01]  /*4640*/  FMUL.FTZ R3, R84, UR4 ;  /* 0x0000000454037c20 */ /* 0x000fe20008410000 */
[----:B------:R-:W-:Y:S01]  /*4650*/  IMAD.MOV.U32 R98, RZ, RZ, R100 ;  /* 0x000000ffff627224 */ /* 0x000fe200078e0064 */
[----:B------:R-:W-:Y:S02]  /*4660*/  PRMT R6, R100, 0x7771, RZ ;  /* 0x0000777164067816 */ /* 0x000fe400000000ff */
[----:B------:R-:W-:Y:S01]  /*4670*/  LOP3.LUT R8, R104, UR9, R101, 0x96, !PT ;  /* 0x0000000968087c12 */ /* 0x000fe2000f8e9665 */
[--C-:B------:R-:W-:Y:S01]  /*4680*/  FFMA.FTZ R101, R7, UR4, -R88.reuse ;  /* 0x0000000407657c23 */ /* 0x100fe20008010858 */
[----:B------:R-:W-:Y:S03]  /*4690*/  LOP3.LUT R95, R98, 0xff, RZ, 0xc0, !PT ;  /* 0x000000ff625f7812 */ /* 0x000fe600078ec0ff */
[----:B------:R-:W2:Y:S01]  /*46a0*/  MUFU.EX2 R3, R3 ;  /* 0x0000000300037308 */ /* 0x000ea20000000800 */
[----:B------:R-:W-:Y:S01]  /*46b0*/  FFMA.FTZ R98, R10, UR4, -R88 ;  /* 0x000000040a627c23 */ /* 0x000fe20008010858 */
[----:B------:R-:W-:Y:S01]  /*46c0*/  FFMA.FTZ R104, R5, UR4, -R90 ;  /* 0x0000000405687c23 */ /* 0x000fe2000801085a */
[----:B------:R-:W-:Y:S01]  /*46d0*/  PRMT R9, R95, 0x5410, R6 ;  /* 0x000054105f097816 */ /* 0x000fe20000000006 */
[--C-:B------:R-:W-:Y:S01]  /*46e0*/  FFMA.FTZ R7, R19, UR4, -R88.reuse ;  /* 0x0000000413077c23 */ /* 0x100fe20008010858 */
[C---:B------:R-:W-:Y:S02]  /*46f0*/  PRMT R95, R100.reuse, 0x7773, RZ ;  /* 0x00007773645f7816 */ /* 0x040fe400000000ff */
[----:B------:R-:W-:Y:S03]  /*4700*/  PRMT R6, R100, 0x7772, RZ ;  /* 0x0000777264067816 */ /* 0x000fe600000000ff */
[----:B------:R-:W3:Y:S01]  /*4710*/  MUFU.EX2 R97, R97 ;  /* 0x0000006100617308 */ /* 0x000ee20000000800 */
[----:B-1----:R-:W-:Y:S01]  /*4720*/  FFMA.FTZ R99, R11, UR4, -R88 ;  /* 0x000000040b637c23 */ /* 0x002fe20008010858 */
[--C-:B------:R-:W-:Y:S01]  /*4730*/  HSET2.LE.AND R10, R9, R124.reuse, PT ;  /* 0x0000007c090a7233 */ /* 0x100fe20003803000 */
[----:B------:R-:W-:Y:S01]  /*4740*/  FFMA.FTZ R100, R17, UR4, -R90 ;  /* 0x0000000411647c23 */ /* 0x000fe2000801085a */
[----:B------:R-:W-:Y:S01]  /*4750*/  PRMT R6, R6, 0x5410, R95 ;  /* 0x0000541006067816 */ /* 0x000fe2000000005f */
[----:B------:R-:W-:Y:S01]  /*4760*/  IMAD.WIDE.U32 R94, R94, -0x2daee0ad, RZ ;  /* 0xd2511f535e5e7825 */ /* 0x000fe200078e00ff */
[----:B------:R-:W-:Y:S04]  /*4770*/  LOP3.LUT R5, R8, 0xff, RZ, 0xc0, !PT ;  /* 0x000000ff08057812 */ /* 0x000fe800078ec0ff */
[----:B------:R-:W-:Y:S01]  /*4780*/  MUFU.EX2 R99, R99 ;  /* 0x0000006300637308 */ /* 0x000fe20000000800 */
[C---:B--2---:R-:W-:Y:S01]  /*4790*/  FFMA.FTZ R136, R3.reuse, R136, R92 ;  /* 0x0000008803887223 */ /* 0x044fe2000001005c */
        /* <DEDUP_REMOVED lines=25> */
[----:B---3--:R-:W-:Y:S01]  /*4930*/  F2FP.BF16.F32.PACK_AB R3, R97, R102 ;  /* 0x000000666103723e */ /* 0x008fe200000010ff */
[----:B------:R-:W2:Y:S01]  /*4940*/  MUFU.EX2 R104, R104 ;  /* 0x0000006800687308 */ /* 0x000ea20000000800 */
[----:B------:R-:W-:Y:S02]  /*4950*/  LOP3.LUT R107, R96, UR8, R95, 0x96, !PT ;  /* 0x00000008606b7c12 */ /* 0x000fe4000f8e965f */
[----:B------:R-:W-:Y:S01]  /*4960*/  LOP3.LUT R10, R3, R10, RZ, 0xc0, !PT ;  /* 0x0000000a030a7212 */ /* 0x000fe200078ec0ff */
[----:B------:R-:W-:Y:S01]  /*4970*/  IMAD.MOV.U32 R3, RZ, RZ, R94 ;  /* 0x000000ffff037224 */ /* 0x000fe200078e005e */
[----:B------:R-:W-:Y:S02]  /*4980*/  LOP3.LUT R11, R6, 0xff00ff, RZ, 0xc0, !PT ;  /* 0x00ff00ff060b7812 */ /* 0x000fe400078ec0ff */
[C---:B------:R-:W-:Y:S03]  /*4990*/  PRMT R106, R94.reuse, 0x7772, RZ ;  /* 0x000077725e6a7816 */ /* 0x040fe600000000ff */
[----:B------:R-:W3:Y:S01]  /*49a0*/  MUFU.EX2 R101, R101 ;  /* 0x0000006500657308 */ /* 0x000ee20000000800 */
[----:B------:R-:W-:Y:S02]  /*49b0*/  LOP3.LUT R96, R3, 0xff, RZ, 0xc0, !PT ;  /* 0x000000ff03607812 */ /* 0x000fe400078ec0ff */
[----:B------:R-:W-:Y:S02]  /*49c0*/  PRMT R3, R94, 0x7773, RZ ;  /* 0x000077735e037816 */ /* 0x000fe400000000ff */
[--C-:B------:R-:W-:Y:S02]  /*49d0*/  HSET2.LE.AND R11, R11, R124.reuse, PT ;  /* 0x0000007c0b0b7233 */ /* 0x100fe40003803000 */
[----:B-1----:R-:W-:Y:S03]  /*49e0*/  F2FP.BF16.F32.PACK_AB R6, R99, R98 ;  /* 0x000000626306723e */ /* 0x002fe600000010ff */
[----:B------:R-:W-:Y:S01]  /*49f0*/  MUFU.EX2 R7, R7 ;  /* 0x0000000700077308 */ /* 0x000fe20000000800 */
[----:B------:R-:W-:Y:S02]  /*4a00*/  PRMT R106, R106, 0x5410, R3 ;  /* 0x000054106a6a7816 */ /* 0x000fe40000000003 */
[----:B------:R-:W-:Y:S02]  /*4a10*/  LOP3.LUT R3, R8, 0xffff, RZ, 0xc0, !PT ;  /* 0x0000ffff08037812 */ /* 0x000fe400078ec0ff */
[----:B------:R-:W-:Y:S02]  /*4a20*/  LOP3.LUT R11, R6, R11, RZ, 0xc0, !PT ;  /* 0x0000000b060b7212 */ /* 0x000fe400078ec0ff */
[----:B------:R-:W-:Y:S03]  /*4a30*/  SHF.R.U32.HI R6, RZ, 0x8, R3 ;  /* 0x00000008ff067819 */ /* 0x000fe60000011603 */
[----:B------:R-:W-:Y:S01]  /*4a40*/  MUFU.EX2 R100, R100 ;  /* 0x0000006400647308 */ /* 0x000fe20000000800 */
[----:B------:R-:W-:Y:S02]  /*4a50*/  LOP3.LUT R103, R107, 0xffff, RZ, 0xc0, !PT ;  /* 0x0000ffff6b677812 */ /* 0x000fe400078ec0ff */
[----:B------:R-:W-:Y:S01]  /*4a60*/  PRMT R3, R5, 0x5410, R6 ;  /* 0x0000541005037816 */ /* 0x000fe20000000006 */
[----:B------:R-:W-:Y:S01]  /*4a70*/  FFMA.FTZ R5, R16, UR4, -R90 ;  /* 0x0000000410057c23 */ /* 0x000fe2000801085a */
[----:B------:R-:W-:Y:S02]  /*4a80*/  PRMT R6, R8, 0x7632, R6 ;  /* 0x0000763208067816 */ /* 0x000fe40000000006 */
[----:B------:R-:W-:Y:S02]  /*4a90*/  PRMT R105, R94, 0x7771, RZ ;  /* 0x000077715e697816 */ /* 0x000fe400000000ff */
[----:B------:R-:W-:Y:S01]  /*4aa0*/  LOP3.LUT R6, R6, 0xff, RZ, 0xc0, !PT ;  /* 0x000000ff06067812 */ /* 0x000fe200078ec0ff */
[----:B------:R-:W1:Y:S01]  /*4ab0*/  MUFU.EX2 R5, R5 ;  /* 0x0000000500057308 */ /* 0x000e620000000800 */
[----:B------:R-:W-:Y:S02]  /*4ac0*/  SHF.R.U32.HI R9, RZ, 0x18, R8 ;  /* 0x00000018ff097819 */ /* 0x000fe40000011608 */
[----:B------:R-:W-:Y:S02]  /*4ad0*/  LOP3.LUT R94, R107, 0xff, RZ, 0xc0, !PT ;  /* 0x000000ff6b5e7812 */ /* 0x000fe400078ec0ff */
[----:B------:R-:W-:Y:S02]  /*4ae0*/  SHF.R.U32.HI R103, RZ, 0x8, R103 ;  /* 0x00000008ff677819 */ /* 0x000fe40000011667 */
[--C-:B------:R-:W-:Y:S02]  /*4af0*/  HSET2.LE.AND R8, R3, R124.reuse, PT ;  /* 0x0000007c03087233 */ /* 0x100fe40003803000 */
[----:B------:R-:W-:Y:S02]  /*4b00*/  PRMT R9, R6, 0x5410, R9 ;  /* 0x0000541006097816 */ /* 0x000fe40000000009 */
[----:B--2---:R-:W-:Y:S02]  /*4b10*/  F2FP.BF16.F32.PACK_AB R3, R104, R93 ;  /* 0x0000005d6803723e */ /* 0x004fe400000010ff */
[C---:B---3--:R-:W-:Y:S01]  /*4b20*/  F2FP.BF16.F32.PACK_AB R6, R101.reuse, R92 ;  /* 0x0000005c6506723e */ /* 0x048fe200000010ff */
[----:B------:R-:W-:Y:S01]  /*4b30*/  FADD.FTZ R101, R101, R136 ;  /* 0x0000008865657221 */ /* 0x000fe20000010000 */
[----:B------:R-:W-:Y:S01]  /*4b40*/  PRMT R103, R94, 0x5410, R103 ;  /* 0x000054105e677816 */ /* 0x000fe20000000067 */
[----:B------:R-:W-:Y:S01]  /*4b50*/  MUFU.EX2 R136, R137 ;  /* 0x0000008900887308 */ /* 0x000fe20000000800 */
[----:B------:R-:W2:Y:S01]  /*4b60*/  LDSM.16.MT88.4 R92, [R110+0x6000] ;  /* 0x006000006e5c783b */ /* 0x000ea20000004200 */
[--C-:B------:R-:W-:Y:S01]  /*4b70*/  HSET2.LE.AND R9, R9, R124.reuse, PT ;  /* 0x0000007c09097233 */ /* 0x100fe20003803000 */
[----:B------:R-:W-:Y:S01]  /*4b80*/  FADD.FTZ R98, R98, R101 ;  /* 0x0000006562627221 */ /* 0x000fe20000010000 */
[----:B------:R-:W-:Y:S01]  /*4b90*/  LOP3.LUT R8, R3, R8, RZ, 0xc0, !PT ;  /* 0x0000000803087212 */ /* 0x000fe200078ec0ff */
[--C-:B------:R-:W-:Y:S01]  /*4ba0*/  FFMA.FTZ R101, R31, UR4, -R88.reuse ;  /* 0x000000041f657c23 */ /* 0x100fe20008010858 */
[----:B------:R-:W-:Y:S01]  /*4bb0*/  PRMT R105, R96, 0x5410, R105 ;  /* 0x0000541060697816 */ /* 0x000fe20000000069 */
[----:B------:R-:W-:Y:S01]  /*4bc0*/  FFMA.FTZ R96, R18, UR4, -R88 ;  /* 0x0000000412607c23 */ /* 0x000fe20008010858 */
[----:B------:R-:W-:Y:S01]  /*4bd0*/  LOP3.LUT R9, R6, R9, RZ, 0xc0, !PT ;  /* 0x0000000906097212 */ /* 0x000fe200078ec0ff */
[----:B------:R-:W-:Y:S01]  /*4be0*/  LDSM.16.MT88.4 R16, [R110+0x6400] ;  /* 0x006400006e10783b */ /* 0x000fe20000004200 */
[----:B------:R-:W-:Y:S01]  /*4bf0*/  FADD.FTZ R99, R99, R98 ;  /* 0x0000006263637221 */ /* 0x000fe20000010000 */
[----:B------:R-:W-:Y:S01]  /*4c00*/  PRMT R3, R107, 0x7632, R3 ;  /* 0x000076326b037816 */ /* 0x000fe20000000003 */
[----:B------:R-:W-:Y:S03]  /*4c10*/  MUFU.EX2 R101, R101 ;  /* 0x0000006500657308 */ /* 0x000fe60000000800 */
[----:B------:R-:W-:Y:S02]  /*4c20*/  LOP3.LUT R6, R3, 0xff, RZ, 0xc0, !PT ;  /* 0x000000ff03067812 */ /* 0x000fe400078ec0ff */
[----:B-1----:R-:W-:Y:S05]  /*4c30*/  F2FP.BF16.F32.PACK_AB R3, R100, R5 ;  /* 0x000000056403723e */ /* 0x002fea00000010ff */
[----:B------:R-:W1:Y:S01]  /*4c40*/  MUFU.EX2 R96, R96 ;  /* 0x0000006000607308 */ /* 0x000e620000000800 */
        /* <DEDUP_REMOVED lines=16> */
[--C-:B------:R-:W-:Y:S01]  /*4d50*/  FFMA.FTZ R92, R12, UR4, -R90.reuse ;  /* 0x000000040c5c7c23 */ /* 0x100fe2000801085a */
[----:B------:R-:W-:Y:S04]  /*4d60*/  FFMA.FTZ R93, R13, UR4, -R90 ;  /* 0x000000040d5d7c23 */ /* 0x000fe8000801085a */
[----:B------:R-:W-:Y:S01]  /*4d70*/  HMMA.16816.F32.BF16 R80, R8, R94, R80 ;  /* 0x0000005e0850723c */ /* 0x000fe20000041850 */
[----:B------:R-:W-:Y:S02]  /*4d80*/  MUFU.EX2 R92, R92 ;  /* 0x0000005c005c7308 */ /* 0x000fe40000000800 */
[--C-:B------:R-:W-:Y:S01]  /*4d90*/  FFMA.FTZ R94, R14, UR4, -R88.reuse ;  /* 0x000000040e5e7c23 */ /* 0x100fe20008010858 */
[----:B------:R-:W-:Y:S01]  /*4da0*/  FFMA.FTZ R95, R15, UR4, -R88 ;  /* 0x000000040f5f7c23 */ /* 0x000fe20008010858 */
[----:B------:R-:W-:Y:S01]  /*4db0*/  LOP3.LUT R11, R106, 0xff00ff, RZ, 0xc0, !PT ;  /* 0x00ff00ff6a0b7812 */ /* 0x000fe200078ec0ff */
[----:B------:R-:W2:Y:S01]  /*4dc0*/  LDSM.16.MT88.4 R12, [R108+0x6400] ;  /* 0x006400006c0c783b */ /* 0x000ea20000004200 */
[----:B------:R-:W-:Y:S04]  /*4dd0*/  SHF.R.U32.HI R9, RZ, 0x18, R107 ;  /* 0x00000018ff097819 */ /* 0x000fe8000001166b */
[----:B------:R-:W3:Y:S01]  /*4de0*/  MUFU.EX2 R93, R93 ;  /* 0x0000005d005d7308 */ /* 0x000ee20000000800 */
[--C-:B------:R-:W-:Y:S01]  /*4df0*/  HSET2.LE.AND R10, R105, R124.reuse, PT ;  /* 0x0000007c690a7233 */ /* 0x100fe20003803000 */
[--C-:B------:R-:W-:Y:S01]  /*4e00*/  FFMA.FTZ R105, R32, UR4, -R90.reuse ;  /* 0x0000000420697c23 */ /* 0x100fe2000801085a */
[----:B------:R-:W-:Y:S02]  /*4e10*/  PRMT R9, R6, 0x5410, R9 ;  /* 0x0000541006097816 */ /* 0x000fe40000000009 */
[--C-:B------:R-:W-:Y:S02]  /*4e20*/  HSET2.LE.AND R11, R11, R124.reuse, PT ;  /* 0x0000007c0b0b7233 */ /* 0x100fe40003803000 */
[----:B-1----:R-:W-:Y:S03]  /*4e30*/  F2FP.BF16.F32.PACK_AB R6, R7, R96 ;  /* 0x000000600706723e */ /* 0x002fe600000010ff */
[----:B------:R-:W-:Y:S01]  /*4e40*/  MUFU.EX2 R95, R95 ;  /* 0x0000005f005f7308 */ /* 0x000fe20000000800 */
[----:B------:R-:W-:Y:S02]  /*4e50*/  LOP3.LUT R10, R3, R10, RZ, 0xc0, !PT ;  /* 0x0000000a030a7212 */ /* 0x000fe400078ec0ff */
[----:B------:R-:W-:Y:S02]  /*4e60*/  LOP3.LUT R11, R6, R11, RZ, 0xc0, !PT ;  /* 0x0000000b060b7212 */ /* 0x000fe400078ec0ff */
[--C-:B------:R-:W-:Y:S01]  /*4e70*/  HSET2.LE.AND R8, R103, R124.reuse, PT ;  /* 0x0000007c67087233 */ /* 0x100fe20003803000 */
[--C-:B------:R-:W-:Y:S01]  /*4e80*/  FFMA.FTZ R103, R20, UR4, -R90.reuse ;  /* 0x0000000414677c23 */ /* 0x100fe2000801085a */
[--C-:B------:R-:W-:Y:S03]  /*4e90*/  HSET2.LE.AND R9, R9, R124.reuse, PT ;  /* 0x0000007c09097233 */ /* 0x100fe60003803000 */
[----:B------:R-:W1:Y:S01]  /*4ea0*/  MUFU.EX2 R94, R94 ;  /* 0x0000005e005e7308 */ /* 0x000e620000000800 */
[----:B---3--:R-:W-:Y:S04]  /*4eb0*/  F2FP.BF16.F32.PACK_AB R3, R93, R92 ;  /* 0x0000005c5d03723e */ /* 0x008fe800000010ff */
[----:B------:R-:W-:Y:S02]  /*4ec0*/  LOP3.LUT R8, R3, R8, RZ, 0xc0, !PT ;  /* 0x0000000803087212 */ /* 0x000fe400078ec0ff */
[----:B------:R-:W-:Y:S01]  /*4ed0*/  IADD3 R3, PT, PT, R91, 0x1, RZ ;  /* 0x000000015b037810 */ /* 0x000fe20007ffe0ff */
[----:B------:R-:W-:Y:S02]  /*4ee0*/  FFMA.FTZ R91, R24, UR4, -R90 ;  /* 0x00000004185b7c23 */ /* 0x000fe4000801085a */
[----:B------:R-:W-:Y:S01]  /*4ef0*/  MUFU.EX2 R103, R103 ;  /* 0x0000006700677308 */ /* 0x000fe20000000800 */
[----:B------:R-:W-:Y:S02]  /*4f00*/  LOP3.LUT R3, R133, UR29, R3, 0x96, !PT ;  /* 0x0000001d85037c12 */ /* 0x000fe4000f8e9603 */
[----:B-1----:R-:W-:Y:S01]  /*4f10*/  F2FP.BF16.F32.PACK_AB R6, R95, R94 ;  /* 0x0000005e5f06723e */ /* 0x002fe200000010ff */
[----:B------:R-:W-:Y:S06]  /*4f20*/  FADD.FTZ R94, R94, R99 ;  /* 0x000000635e5e7221 */ /* 0x000fec0000010000 */
[----:B------:R-:W-:Y:S01]  /*4f30*/  MUFU.EX2 R91, R91 ;  /* 0x0000005b005b7308 */ /* 0x000fe20000000800 */
[----:B------:R-:W-:Y:S09]  /*4f40*/  LOP3.LUT R9, R6, R9, RZ, 0xc0, !PT ;  /* 0x0000000906097212 */ /* 0x000ff200078ec0ff */
[----:B------:R-:W-:Y:S01]  /*4f50*/  MUFU.EX2 R105, R105 ;  /* 0x0000006900697308 */ /* 0x000fe20000000800 */
[C---:B------:R-:W-:Y:S03]  /*4f60*/  HMMA.16816.F32.BF16 R36, R8.reuse, R16, R36 ;  /* 0x000000100824723c */ /* 0x040fe60000041824 */
[----:B------:R-:W-:Y:S05]  /*4f70*/  IMAD.WIDE.U32 R16, R3, -0x326172a9, RZ ;  /* 0xcd9e8d5703107825 */ /* 0x000fea00078e00ff */
[C---:B------:R-:W-:Y:S03]  /*4f80*/  HMMA.16816.F32.BF16 R40, R8.reuse, R18, R40 ;  /* 0x000000120828723c */ /* 0x040fe60000041828 */
[----:B------:R-:W-:Y:S02]  /*4f90*/  LOP3.LUT R6, R134, UR21, R17, 0x96, !PT ;  /* 0x0000001586067c12 */ /* 0x000fe4000f8e9611 */
[----:B------:R-:W-:Y:S03]  /*4fa0*/  LOP3.LUT R3, R127, UR20, R16, 0x96, !PT ;  /* 0x000000147f037c12 */ /* 0x000fe6000f8e9610 */
[C---:B--2---:R-:W-:Y:S03]  /*4fb0*/  HMMA.16816.F32.BF16 R44, R8.reuse, R12, R44 ;  /* 0x0000000c082c723c */ /* 0x044fe6000004182c */
[----:B------:R-:W-:Y:S05]  /*4fc0*/  IMAD.WIDE.U32 R140, R6, -0x2daee0ad, RZ ;  /* 0xd2511f53068c7825 */ /* 0x000fea00078e00ff */
        /* <DEDUP_REMOVED lines=12> */
[----:B------:R-:W-:Y:S01]  /*5090*/  IMAD.WIDE.U32 R12, R3, -0x2daee0ad, RZ ;  /* 0xd2511f53030c7825 */ /* 0x000fe200078e00ff */
[----:B------:R-:W-:Y:S04]  /*50a0*/  LOP3.LUT R3, R130, UR17, R141, 0x96, !PT ;  /* 0x0000001182037c12 */ /* 0x000fe8000f8e968d */
[----:B------:R-:W-:Y:S03]  /*50b0*/  HMMA.16816.F32.BF16 R80, R8, R14, R80 ;  /* 0x0000000e0850723c */ /* 0x000fe60000041850 */
[----:B------:R-:W-:Y:S01]  /*50c0*/  LOP3.LUT R140, R140, UR14, R13, 0x96, !PT ;  /* 0x0000000e8c8c7c12 */ /* 0x000fe2000f8e960d */
[----:B------:R-:W-:Y:S04]  /*50d0*/  IMAD.WIDE.U32 R142, R3, -0x326172a9, RZ ;  /* 0xcd9e8d57038e7825 */ /* 0x000fe800078e00ff */
[----:B------:R-:W-:Y:S01]  /*50e0*/  FADD.FTZ R11, R104, R129 ;  /* 0x00000081680b7221 */ /* 0x000fe20000010000 */
[----:B------:R-:W-:Y:S01]  /*50f0*/  FFMA.FTZ R129, R29, UR4, -R90 ;  /* 0x000000041d817c23 */ /* 0x000fe2000801085a */
[----:B------:R-:W-:Y:S01]  /*5100*/  IMAD.WIDE.U32 R140, R140, -0x326172a9, RZ ;  /* 0xcd9e8d578c8c7825 */ /* 0x000fe200078e00ff */
[----:B------:R-:W-:Y:S03]  /*5110*/  LOP3.LUT R3, R126, UR15, R143, 0x96, !PT ;  /* 0x0000000f7e037c12 */ /* 0x000fe6000f8e968f */
[--C-:B------:R-:W-:Y:S01]  /*5120*/  FFMA.FTZ R104, R22, UR4, -R88.reuse ;  /* 0x0000000416687c23 */ /* 0x100fe20008010858 */
[----:B------:R-:W-:Y:S01]  /*5130*/  FFMA.FTZ R29, R23, UR4, -R88 ;  /* 0x00000004171d7c23 */ /* 0x000fe20008010858 */
[----:B------:R-:W-:Y:S01]  /*5140*/  LOP3.LUT R142, R142, UR13, R141, 0x96, !PT ;  /* 0x0000000d8e8e7c12 */ /* 0x000fe2000f8e968d */
[----:B------:R-:W-:Y:S03]  /*5150*/  IMAD.WIDE.U32 R106, R3, -0x2daee0ad, RZ ;  /* 0xd2511f53036a7825 */ /* 0x000fe600078e00ff */
[----:B------:R-:W-:Y:S01]  /*5160*/  MUFU.EX2 R104, R104 ;  /* 0x0000006800687308 */ /* 0x000fe20000000800 */
[----:B------:R-:W-:Y:S05]  /*5170*/  IMAD.WIDE.U32 R142, R142, -0x2daee0ad, RZ ;  /* 0xd2511f538e8e7825 */ /* 0x000fea00078e00ff */
[----:B------:R-:W-:Y:S02]  /*5180*/  LOP3.LUT R3, R106, UR10, R143, 0x96, !PT ;  /* 0x0000000a6a037c12 */ /* 0x000fe4000f8e968f */
[----:B------:R-:W-:Y:S02]  /*5190*/  LOP3.LUT R106, R12, UR12, R107, 0x96, !PT ;  /* 0x0000000c0c6a7c12 */ /* 0x000fe4000f8e966b */
[----:B------:R-:W-:Y:S01]  /*51a0*/  MUFU.EX2 R29, R29 ;  /* 0x0000001d001d7308 */ /* 0x000fe20000000800 */
[----:B------:R-:W-:Y:S04]  /*51b0*/  IMAD.WIDE.U32 R12, R3, -0x326172a9, RZ ;  /* 0xcd9e8d57030c7825 */ /* 0x000fe800078e00ff */
[----:B------:R-:W-:Y:S01]  /*51c0*/  IMAD.WIDE.U32 R106, R106, -0x326172a9, RZ ;  /* 0xcd9e8d576a6a7825 */ /* 0x000fe200078e00ff */
[C---:B------:R-:W-:Y:S02]  /*51d0*/  PRMT R6, R12.reuse, 0x7773, RZ ;  /* 0x000077730c067816 */ /* 0x040fe400000000ff */
[----:B------:R-:W-:Y:S01]  /*51e0*/  PRMT R9, R12, 0x7772, RZ ;  /* 0x000077720c097816 */ /* 0x000fe200000000ff */
[----:B------:R-:W-:Y:S01]  /*51f0*/  IMAD.MOV.U32 R10, RZ, RZ, R12 ;  /* 0x000000ffff0a7224 */ /* 0x000fe200078e000c */
[----:B------:R-:W-:Y:S01]  /*5200*/  LOP3.LUT R8, R106, UR9, R13, 0x96, !PT ;  /* 0x000000096a087c12 */ /* 0x000fe2000f8e960d */
[----:B------:R-:W-:Y:S01]  /*5210*/  FFMA.FTZ R106, R25, UR4, -R90 ;  /* 0x00000004196a7c23 */ /* 0x000fe2000801085a */
[----:B------:R-:W-:Y:S01]  /*5220*/  PRMT R3, R12, 0x7771, RZ ;  /* 0x000077710c037816 */ /* 0x000fe200000000ff */
[----:B------:R-:W-:Y:S01]  /*5230*/  FFMA.FTZ R25, R27, UR4, -R88 ;  /* 0x000000041b197c23 */ /* 0x000fe20008010858 */
[----:B------:R-:W-:Y:S01]  /*5240*/  PRMT R6, R9, 0x5410, R6 ;  /* 0x0000541009067816 */ /* 0x000fe20000000006 */
[----:B------:R-:W1:Y:S01]  /*5250*/  LDSM.16.MT88.4 R12, [R110+0x6800] ;  /* 0x006800006e0c783b */ /* 0x000e620000004200 */
[----:B------:R-:W-:Y:S01]  /*5260*/  LOP3.LUT R10, R10, 0xff, RZ, 0xc0, !PT ;  /* 0x000000ff0a0a7812 */ /* 0x000fe200078ec0ff */
[----:B------:R-:W2:Y:S01]  /*5270*/  MUFU.EX2 R106, R106 ;  /* 0x0000006a006a7308 */ /* 0x000ea20000000800 */
[----:B------:R-:W-:Y:S01]  /*5280*/  LOP3.LUT R9, R8, 0xffff, RZ, 0xc0, !PT ;  /* 0x0000ffff08097812 */ /* 0x000fe200078ec0ff */
[----:B------:R-:W-:Y:S01]  /*5290*/  FFMA.FTZ R90, R33, UR4, -R90 ;  /* 0x00000004215a7c23 */ /* 0x000fe2000801085a */
[----:B------:R-:W-:Y:S02]  /*52a0*/  PRMT R3, R10, 0x5410, R3 ;  /* 0x000054100a037816 */ /* 0x000fe40000000003 */
[----:B------:R-:W-:Y:S02]  /*52b0*/  LOP3.LUT R10, R8, 0xff, RZ, 0xc0, !PT ;  /* 0x000000ff080a7812 */ /* 0x000fe400078ec0ff */
[----:B------:R-:W-:Y:S03]  /*52c0*/  SHF.R.U32.HI R9, RZ, 0x8, R9 ;  /* 0x00000008ff097819 */ /* 0x000fe60000011609 */
[----:B------:R-:W3:Y:S01]  /*52d0*/  MUFU.EX2 R25, R25 ;  /* 0x0000001900197308 */ /* 0x000ee20000000800 */
[----:B------:R-:W-:Y:S02]  /*52e0*/  SHF.R.U32.HI R17, RZ, 0x18, R8 ;  /* 0x00000018ff117819 */ /* 0x000fe40000011608 */
[----:B------:R-:W-:Y:S02]  /*52f0*/  PRMT R9, R10, 0x5410, R9 ;  /* 0x000054100a097816 */ /* 0x000fe40000000009 */
[----:B------:R-:W-:Y:S02]  /*5300*/  PRMT R10, R8, 0x7632, R10 ;  /* 0x00007632080a7816 */ /* 0x000fe4000000000a */
[----:B------:R-:W-:Y:S03]  /*5310*/  LOP3.LUT R107, R140, UR11, R107, 0x96, !PT ;  /* 0x0000000b8c6b7c12 */ /* 0x000fe6000f8e966b */
[----:B------:R-:W-:Y:S01]  /*5320*/  MUFU.EX2 R33, R129 ;  /* 0x0000008100217308 */ /* 0x000fe20000000800 */
[----:B------:R-:W-:Y:S01]  /*5330*/  LOP3.LUT R8, R10, 0xff, RZ, 0xc0, !PT ;  /* 0x000000ff0a087812 */ /* 0x000fe200078ec0ff */
[--C-:B------:R-:W-:Y:S01]  /*5340*/  FFMA.FTZ R140, R30, UR4, -R88.reuse ;  /* 0x000000041e8c7c23 */ /* 0x100fe20008010858 */
[--C-:B------:R-:W-:Y:S01]  /*5350*/  HSET2.LE.AND R10, R3, R124.reuse, PT ;  /* 0x0000007c030a7233 */ /* 0x100fe20003803000 */
[----:B------:R-:W-:Y:S01]  /*5360*/  FFMA.FTZ R88, R35, UR4, -R88 ;  /* 0x0000000423587c23 */ /* 0x000fe20008010858 */
[----:B------:R-:W-:Y:S01]  /*5370*/  PRMT R17, R8, 0x5410, R17 ;  /* 0x0000541008117816 */ /* 0x000fe20000000011 */
[----:B------:R-:W-:Y:S01]  /*5380*/  FADD.FTZ R8, R102, R11 ;  /* 0x0000000b66087221 */ /* 0x000fe20000010000 */
[----:B------:R-:W-:Y:S03]  /*5390*/  LOP3.LUT R11, R6, 0xff00ff, RZ, 0xc0, !PT ;  /* 0x00ff00ff060b7812 */ /* 0x000fe600078ec0ff */
[----:B------:R-:W4:Y:S01]  /*53a0*/  MUFU.EX2 R102, R21 ;  /* 0x0000001500667308 */ /* 0x000f220000000800 */
[----:B--2---:R-:W-:Y:S01]  /*53b0*/  F2FP.BF16.F32.PACK_AB R3, R106, R91 ;  /* 0x0000005b6a03723e */ /* 0x004fe200000010ff */
[----:B------:R-:W-:Y:S01]  /*53c0*/  FADD.FTZ R97, R97, R8 ;  /* 0x0000000861617221 */ /* 0x000fe20000010000 */
[----:B---3--:R-:W-:Y:S02]  /*53d0*/  F2FP.BF16.F32.PACK_AB R16, R25, R138 ;  /* 0x0000008a1910723e */ /* 0x008fe400000010ff */
[--C-:B------:R-:W-:Y:S01]  /*53e0*/  HSET2.LE.AND R11, R11, R124.reuse, PT ;  /* 0x0000007c0b0b7233 */ /* 0x100fe20003803000 */
[----:B------:R-:W-:Y:S01]  /*53f0*/  FADD.FTZ R92, R92, R97 ;  /* 0x000000615c5c7221 */ /* 0x000fe20000010000 */
[--C-:B------:R-:W-:Y:S01]  /*5400*/  HSET2.LE.AND R8, R9, R124.reuse, PT ;  /* 0x0000007c09087233 */ /* 0x100fe20003803000 */
[----:B------:R-:W-:Y:S01]  /*5410*/  FADD.FTZ R97, R95, R94 ;  /* 0x0000005e5f617221 */ /* 0x000fe20000010000 */
[----:B------:R-:W-:Y:S01]  /*5420*/  LOP3.LUT R10, R3, R10, RZ, 0xc0, !PT ;  /* 0x0000000a030a7212 */ /* 0x000fe200078ec0ff */
[----:B------:R-:W-:Y:S01]  /*5430*/  FADD.FTZ R92, R93, R92 ;  /* 0x0000005c5d5c7221 */ /* 0x000fe20000010000 */
[--C-:B------:R-:W-:Y:S01]  /*5440*/  HSET2.LE.AND R9, R17, R124.reuse, PT ;  /* 0x0000007c11097233 */ /* 0x100fe20003803000 */
[----:B------:R-:W2:Y:S01]  /*5450*/  MUFU.EX2 R90, R90 ;  /* 0x0000005a005a7308 */ /* 0x000ea20000000800 */
[----:B------:R-:W-:Y:S02]  /*5460*/  F2FP.BF16.F32.PACK_AB R6, R29, R104 ;  /* 0x000000681d06723e */ /* 0x000fe400000010ff */
[----:B------:R-:W-:Y:S02]  /*5470*/  LOP3.LUT R11, R16, R11, RZ, 0xc0, !PT ;  /* 0x0000000b100b7212 */ /* 0x000fe400078ec0ff */
[----:B----4-:R-:W-:Y:S01]  /*5480*/  F2FP.BF16.F32.PACK_AB R3, R102, R103 ;  /* 0x000000676603723e */ /* 0x010fe200000010ff */
[----:B------:R-:W3:Y:S01]  /*5490*/  LDSM.16.MT88.4 R16, [R108+0x6800] ;  /* 0x006800006c10783b */ /* 0x000ee20000004200 */
[----:B------:R-:W-:Y:S03]  /*54a0*/  LOP3.LUT R9, R6, R9, RZ, 0xc0, !PT ;  /* 0x0000000906097212 */ /* 0x000fe600078ec0ff */
[----:B------:R-:W4:Y:S01]  /*54b0*/  MUFU.EX2 R140, R140 ;  /* 0x0000008c008c7308 */ /* 0x000f220000000800 */
[----:B------:R-:W-:Y:S03]  /*54c0*/  LOP3.LUT R8, R3, R8, RZ, 0xc0, !PT ;  /* 0x0000000803087212 */ /* 0x000fe600078ec0ff */
[----:B------:R-:W-:Y:S04]  /*54d0*/  LDSM.16.MT88.4 R20, [R108+0x8800] ;  /* 0x008800006c14783b */ /* 0x000fe80000004200 */
[C---:B-1----:R-:W-:Y:S02]  /*54e0*/  HMMA.16816.F32.BF16 R36, R8.reuse, R12, R36 ;  /* 0x0000000c0824723c */ /* 0x042fe40000041824 */
[----:B------:R-:W-:Y:S06]  /*54f0*/  MUFU.EX2 R88, R88 ;  /* 0x0000005800587308 */ /* 0x000fec0000000800 */
[C---:B------:R-:W-:Y:S01]  /*5500*/  HMMA.16816.F32.BF16 R40, R8.reuse, R14, R40 ;  /* 0x0000000e0828723c */ /* 0x040fe20000041828 */
[----:B------:R-:W1:Y:S07]  /*5510*/  LDSM.16.MT88.4 R12, [R110+0x7800] ;  /* 0x007800006e0c783b */ /* 0x000e6e0000004200 */
[C---:B---3--:R-:W-:Y:S08]  /*5520*/  HMMA.16816.F32.BF16 R44, R8.reuse, R16, R44 ;  /* 0x00000010082c723c */ /* 0x048ff0000004182c */
[C---:B------:R-:W-:Y:S01]  /*5530*/  HMMA.16816.F32.BF16 R48, R8.reuse, R18, R48 ;  /* 0x000000120830723c */ /* 0x040fe20000041830 */
[----:B------:R-:W3:Y:S07]  /*5540*/  LDSM.16.MT88.4 R16, [R108+0x7800] ;  /* 0x007800006c10783b */ /* 0x000eee0000004200 */
[C---:B-1----:R-:W-:Y:S08]  /*5550*/  HMMA.16816.F32.BF16 R52, R8.reuse, R12, R52 ;  /* 0x0000000c0834723c */ /* 0x042ff00000041834 */
[C---:B------:R-:W-:Y:S01]  /*5560*/  HMMA.16816.F32.BF16 R56, R8.reuse, R14, R56 ;  /* 0x0000000e0838723c */ /* 0x040fe20000041838 */
[----:B------:R-:W1:Y:S07]  /*5570*/  LDSM.16.MT88.4 R12, [R110+0x8800] ;  /* 0x008800006e0c783b */ /* 0x000e6e0000004200 */
[C---:B---3--:R-:W-:Y:S08]  /*5580*/  HMMA.16816.F32.BF16 R60, R8.reuse, R16, R60 ;  /* 0x00000010083c723c */ /* 0x048ff0000004183c */
[C---:B------:R-:W-:Y:S03]  /*5590*/  HMMA.16816.F32.BF16 R64, R8.reuse, R18, R64 ;  /* 0x000000120840723c */ /* 0x040fe60000041840 */
[----:B------:R-:W-:Y:S04]  /*55a0*/  IMAD.WIDE.U32 R18, R107, -0x2daee0ad, RZ ;  /* 0xd2511f536b127825 */ /* 0x000fe800078e00ff */
[----:B------:R-:W-:Y:S01]  /*55b0*/  IMAD.MOV.U32 R16, RZ, RZ, R18 ;  /* 0x000000ffff107224 */ /* 0x000fe200078e0012 */
[----:B------:R-:W-:Y:S01]  /*55c0*/  LOP3.LUT R6, R142, UR8, R19, 0x96, !PT ;  /* 0x000000088e067c12 */ /* 0x000fe2000f8e9613 */
[----:B------:R-:W-:Y:S01]  /*55d0*/  FADD.FTZ R142, R96, R97 ;  /* 0x00000061608e7221 */ /* 0x000fe20000010000 */
[C---:B------:R-:W-:Y:S01]  /*55e0*/  PRMT R129, R18.reuse, 0x7773, RZ ;  /* 0x0000777312817816 */ /* 0x040fe200000000ff */
[C---:B-1----:R-:W-:Y:S03]  /*55f0*/  HMMA.16816.F32.BF16 R68, R8.reuse, R12, R68 ;  /* 0x0000000c0844723c */ /* 0x042fe60000041844 */
[----:B------:R-:W-:Y:S01]  /*5600*/  PRMT R13, R18, 0x7771, RZ ;  /* 0x00007771120d7816 */ /* 0x000fe200000000ff */
[----:B------:R-:W-:Y:S01]  /*5610*/  FADD.FTZ R7, R7, R142 ;  /* 0x0000008e07077221 */ /* 0x000fe20000010000 */
[----:B------:R-:W-:Y:S02]  /*5620*/  LOP3.LUT R16, R16, 0xff, RZ, 0xc0, !PT ;  /* 0x000000ff10107812 */ /* 0x000fe400078ec0ff */
[----:B------:R-:W-:Y:S01]  /*5630*/  PRMT R98, R18, 0x7772, RZ ;  /* 0x0000777212627816 */ /* 0x000fe200000000ff */
[C---:B------:R-:W-:Y:S03]  /*5640*/  HMMA.16816.F32.BF16 R72, R8.reuse, R14, R72 ;  /* 0x0000000e0848723c */ /* 0x040fe60000041848 */
[----:B------:R-:W-:Y:S01]  /*5650*/  PRMT R13, R16, 0x5410, R13 ;  /* 0x00005410100d7816 */ /* 0x000fe2000000000d */
[----:B------:R-:W-:Y:S01]  /*5660*/  FADD.FTZ R15, R5, R92 ;  /* 0x0000005c050f7221 */ /* 0x000fe20000010000 */
[----:B------:R-:W1:Y:S01]  /*5670*/  LDSM.16.MT88.4 R16, [R110+0x6c00] ;  /* 0x006c00006e10783b */ /* 0x000e620000004200 */
[----:B------:R-:W-:Y:S01]  /*5680*/  PRMT R107, R6, 0x7632, R107 ;  /* 0x00007632066b7816 */ /* 0x000fe2000000006b */
[----:B------:R-:W-:Y:S01]  /*5690*/  FADD.FTZ R104, R104, R7 ;  /* 0x0000000768687221 */ /* 0x000fe20000010000 */
[C---:B------:R-:W-:Y:S03]  /*56a0*/  HMMA.16816.F32.BF16 R76, R8.reuse, R20, R76 ;  /* 0x00000014084c723c */ /* 0x040fe6000004184c */
[----:B------:R-:W-:Y:S01]  /*56b0*/  LOP3.LUT R3, R6, 0xffff, RZ, 0xc0, !PT ;  /* 0x0000ffff06037812 */ /* 0x000fe200078ec0ff */
[----:B------:R-:W-:Y:S01]  /*56c0*/  FADD.FTZ R100, R100, R15 ;  /* 0x0000000f64647221 */ /* 0x000fe20000010000 */
[----:B------:R-:W-:Y:S01]  /*56d0*/  LOP3.LUT R12, R6, 0xff, RZ, 0xc0, !PT ;  /* 0x000000ff060c7812 */ /* 0x000fe200078ec0ff */
[----:B------:R-:W3:Y:S01]  /*56e0*/  LDSM.16.MT88.4 R92, [R108+0x6c00] ;  /* 0x006c00006c5c783b */ /* 0x000ee20000004200 */
[----:B------:R-:W-:Y:S01]  /*56f0*/  SHF.R.U32.HI R6, RZ, 0x18, R6 ;  /* 0x00000018ff067819 */ /* 0x000fe20000011606 */
[----:B------:R-:W-:Y:S03]  /*5700*/  HMMA.16816.F32.BF16 R80, R8, R22, R80 ;  /* 0x000000160850723c */ /* 0x000fe60000041850 */
[----:B------:R-:W-:Y:S01]  /*5710*/  LOP3.LUT R107, R107, 0xff, RZ, 0xc0, !PT ;  /* 0x000000ff6b6b7812 */ /* 0x000fe200078ec0ff */
[----:B------:R-:W-:Y:S01]  /*5720*/  FADD.FTZ R103, R103, R100 ;  /* 0x0000006467677221 */ /* 0x000fe20000010000 */
[----:B------:R-:W-:Y:S01]  /*5730*/  SHF.R.U32.HI R3, RZ, 0x8, R3 ;  /* 0x00000008ff037819 */ /* 0x000fe20000011603 */
[----:B------:R-:W5:Y:S01]  /*5740*/  LDSM.16.MT88.4 R8, [R110+0x7c00] ;  /* 0x007c00006e08783b */ /* 0x000f620000004200 */
[----:B------:R-:W-:Y:S01]  /*5750*/  PRMT R137, R107, 0x5410, R6 ;  /* 0x000054106b897816 */ /* 0x000fe20000000006 */
[----:B------:R-:W-:Y:S01]  /*5760*/  FADD.FTZ R102, R102, R103 ;  /* 0x0000006766667221 */ /* 0x000fe20000010000 */
[----:B------:R-:W-:Y:S01]  /*5770*/  PRMT R3, R12, 0x5410, R3 ;  /* 0x000054100c037816 */ /* 0x000fe20000000003 */
[----:B------:R-:W1:Y:S01]  /*5780*/  MUFU.EX2 R107, R139 ;  /* 0x0000008b006b7308 */ /* 0x000e620000000800 */
[--C-:B------:R-:W-:Y:S01]  /*5790*/  HSET2.LE.AND R14, R13, R124.reuse, PT ;  /* 0x0000007c0d0e7233 */ /* 0x100fe20003803000 */
[----:B------:R-:W-:Y:S01]  /*57a0*/  FADD.FTZ R29, R29, R104 ;  /* 0x000000681d1d7221 */ /* 0x000fe20000010000 */
[----:B------:R-:W-:Y:S01]  /*57b0*/  PRMT R98, R98, 0x5410, R129 ;  /* 0x0000541062627816 */ /* 0x000fe20000000081 */
[----:B------:R-:W5:Y:S01]  /*57c0*/  LDSM.16.MT88.4 R20, [R108+0x7c00] ;  /* 0x007c00006c14783b */ /* 0x000f620000004200 */
[--C-:B------:R-:W-:Y:S01]  /*57d0*/  HSET2.LE.AND R12, R3, R124.reuse, PT ;  /* 0x0000007c030c7233 */ /* 0x100fe20003803000 */
[----:B------:R-:W-:Y:S01]  /*57e0*/  FADD.FTZ R138, R138, R29 ;  /* 0x0000001d8a8a7221 */ /* 0x000fe20000010000 */
[----:B--2---:R-:W-:Y:S02]  /*57f0*/  F2FP.BF16.F32.PACK_AB R3, R90, R105 ;  /* 0x000000695a03723e */ /* 0x004fe400000010ff */
[--C-:B------:R-:W-:Y:S01]  /*5800*/  HSET2.LE.AND R13, R137, R124.reuse, PT ;  /* 0x0000007c890d7233 */ /* 0x100fe20003803000 */
[----:B------:R-:W-:Y:S01]  /*5810*/  FADD.FTZ R25, R25, R138 ;  /* 0x0000008a19197221 */ /* 0x000fe20000010000 */
[----:B------:R-:W-:Y:S02]  /*5820*/  LOP3.LUT R14, R3, R14, RZ, 0xc0, !PT ;  /* 0x0000000e030e7212 */ /* 0x000fe400078ec0ff */
[----:B------:R-:W-:Y:S02]  /*5830*/  LOP3.LUT R3, R98, 0xff00ff, RZ, 0xc0, !PT ;  /* 0x00ff00ff62037812 */ /* 0x000fe400078ec0ff */
[----:B----4-:R-:W-:Y:S01]  /*5840*/  F2FP.BF16.F32.PACK_AB R6, R101, R140 ;  /* 0x0000008c6506723e */ /* 0x010fe200000010ff */
[----:B------:R-:W2:Y:S01]  /*5850*/  LDSM.16.MT88.4 R96, [R110+0x8c00] ;  /* 0x008c00006e60783b */ /* 0x000ea20000004200 */
[----:B------:R-:W-:Y:S01]  /*5860*/  F2FP.BF16.F32.PACK_AB R5, R33, R136 ;  /* 0x000000882105723e */ /* 0x000fe200000010ff */
[----:B------:R-:W-:Y:S01]  /*5870*/  FADD.FTZ R140, R140, R25 ;  /* 0x000000198c8c7221 */ /* 0x000fe20000010000 */
[----:B------:R-:W-:Y:S02]  /*5880*/  LOP3.LUT R13, R6, R13, RZ, 0xc0, !PT ;  /* 0x0000000d060d7212 */ /* 0x000fe400078ec0ff */
[----:B------:R-:W-:Y:S01]  /*5890*/  HSET2.LE.AND R15, R3, R124, PT ;  /* 0x0000007c030f7233 */ /* 0x000fe20003803000 */
[----:B------:R-:W-:Y:S01]  /*58a0*/  FADD.FTZ R3, R91, R102 ;  /* 0x000000665b037221 */ /* 0x000fe20000010000 */
[----:B-1----:R-:W-:Y:S01]  /*58b0*/  F2FP.BF16.F32.PACK_AB R6, R88, R107 ;  /* 0x0000006b5806723e */ /* 0x002fe200000010ff */
[----:B------:R-:W-:Y:S01]  /*58c0*/  FADD.FTZ R140, R101, R140 ;  /* 0x0000008c658c7221 */ /* 0x000fe20000010000 */
[----:B------:R-:W-:Y:S01]  /*58d0*/  LOP3.LUT R12, R5, R12, RZ, 0xc0, !PT ;  /* 0x0000000c050c7212 */ /* 0x000fe200078ec0ff */
[----:B------:R-:W-:Y:S01]  /*58e0*/  FADD.FTZ R3, R106, R3 ;  /* 0x000000036a037221 */ /* 0x000fe20000010000 */
[----:B------:R-:W-:Y:S01]  /*58f0*/  LOP3.LUT R15, R6, R15, RZ, 0xc0, !PT ;  /* 0x0000000f060f7212 */ /* 0x000fe200078ec0ff */
[----:B------:R-:W-:Y:S02]  /*5900*/  FADD.FTZ R107, R107, R140 ;  /* 0x0000008c6b6b7221 */ /* 0x000fe40000010000 */
[----:B------:R-:W-:Y:S01]  /*5910*/  FADD.FTZ R6, R136, R3 ;  /* 0x0000000388067221 */ /* 0x000fe20000010000 */
[----:B------:R-:W-:Y:S02]  /*5920*/  IMAD.MOV.U32 R3, RZ, RZ, R0 ;  /* 0x000000ffff037224 */ /* 0x000fe400078e0000 */
[----:B------:R-:W-:Y:S01]  /*5930*/  FADD.FTZ R136, R88, R107 ;  /* 0x0000006b58887221 */ /* 0x000fe20000010000 */
[C---:B------:R-:W-:Y:S05]  /*5940*/  HMMA.16816.F32.BF16 R36, R12.reuse, R16, R36 ;  /* 0x000000100c24723c */ /* 0x040fea0000041824 */
[----:B------:R-:W-:Y:S03]  /*5950*/  FADD.FTZ R6, R33, R6 ;  /* 0x0000000621067221 */ /* 0x000fe60000010000 */
[C---:B------:R-:W-:Y:S01]  /*5960*/  HMMA.16816.F32.BF16 R40, R12.reuse, R18, R40 ;  /* 0x000000120c28723c */ /* 0x040fe20000041828 */
[----:B------:R-:W1:Y:S02]  /*5970*/  LDSM.16.MT88.4 R16, [R108+0x8c00] ;  /* 0x008c00006c10783b */ /* 0x000e640000004200 */
[----:B------:R-:W-:Y:S04]  /*5980*/  FADD.FTZ R105, R105, R6 ;  /* 0x0000000669697221 */ /* 0x000fe80000010000 */
[----:B------:R-:W-:Y:S01]  /*5990*/  FADD.FTZ R129, R90, R105 ;  /* 0x000000695a817221 */ /* 0x000fe20000010000 */
[C---:B---3--:R-:W-:Y:S08]  /*59a0*/  HMMA.16816.F32.BF16 R44, R12.reuse, R92, R44 ;  /* 0x0000005c0c2c723c */ /* 0x048ff0000004182c */
[C---:B------:R-:W-:Y:S08]  /*59b0*/  HMMA.16816.F32.BF16 R48, R12.reuse, R94, R48 ;  /* 0x0000005e0c30723c */ /* 0x040ff00000041830 */
[C---:B-----5:R-:W-:Y:S08]  /*59c0*/  HMMA.16816.F32.BF16 R52, R12.reuse, R8, R52 ;  /* 0x000000080c34723c */ /* 0x060ff00000041834 */
[C---:B------:R-:W-:Y:S08]  /*59d0*/  HMMA.16816.F32.BF16 R56, R12.reuse, R10, R56 ;  /* 0x0000000a0c38723c */ /* 0x040ff00000041838 */
[C---:B------:R-:W-:Y:S08]  /*59e0*/  HMMA.16816.F32.BF16 R60, R12.reuse, R20, R60 ;  /* 0x000000140c3c723c */ /* 0x040ff0000004183c */
[C---:B------:R-:W-:Y:S08]  /*59f0*/  HMMA.16816.F32.BF16 R64, R12.reuse, R22, R64 ;  /* 0x000000160c40723c */ /* 0x040ff00000041840 */
[C---:B--2---:R-:W-:Y:S08]  /*5a00*/  HMMA.16816.F32.BF16 R68, R12.reuse, R96, R68 ;  /* 0x000000600c44723c */ /* 0x044ff00000041844 */
[C---:B------:R-:W-:Y:S08]  /*5a10*/  HMMA.16816.F32.BF16 R72, R12.reuse, R98, R72 ;  /* 0x000000620c48723c */ /* 0x040ff00000041848 */
[C---:B-1----:R-:W-:Y:S08]  /*5a20*/  HMMA.16816.F32.BF16 R76, R12.reuse, R16, R76 ;  /* 0x000000100c4c723c */ /* 0x042ff0000004184c */
[----:B------:R-:W-:Y:S01]  /*5a30*/  HMMA.16816.F32.BF16 R80, R12, R18, R80 ;  /* 0x000000120c50723c */ /* 0x000fe20000041850 */
[----:B------:R-:W-:Y:S08]  /*5a40*/  @!UPT UIADD3 URZ, UPT, UPT, URZ, URZ, URZ ;  /* 0x000000fffffff290 */ /* 0x000ff0000fffe0ff */
[----:B------:R-:W-:Y:S11]  /*5a50*/  @P0 BRA `(.L_x_938) ;  /* 0xffffffdc00e40947 */ /* 0x000ff6000383ffff */
.L_x_937:
[----:B------:R-:W1:Y:S01]  /*5a60*/  SHFL.BFLY PT, R10, R129, 0x2, 0x1f ;  /* 0x0c401f00810a7f89 */ /* 0x000e6200000e0000 */
[----:B------:R-:W2:Y:S01]  /*5a70*/  LDCU UR4, c[0x0][0x4fc] ;  /* 0x00009f80ff0477ac */ /* 0x000ea20008000800 */
[----:B------:R-:W3:Y:S02]  /*5a80*/  S2UR UR5, SR_CgaCtaId ;  /* 0x00000000000579c3 */ /* 0x000ee40000008800 */
[----:B------:R-:W4:Y:S01]  /*5a90*/  SHFL.BFLY PT, R3, R136, 0x2, 0x1f ;  /* 0x0c401f0088037f89 */ /* 0x000f2200000e0000 */
[----:B------:R-:W5:Y:S05]  /*5aa0*/  S2R R5, SR_TID.X ;  /* 0x0000000000057919 */ /* 0x000f6a0000002100 */
[----:B------:R-:W2:Y:S01]  /*5ab0*/  S2UR UR6, SR_CTAID.Z ;  /* 0x00000000000679c3 */ /* 0x000ea20000002700 */
[----:B-1----:R-:W-:Y:S01]  /*5ac0*/  FADD.FTZ R10, R10, R129 ;  /* 0x000000810a0a7221 */ /* 0x002fe20000010000 */
[----:B----4-:R-:W-:-:S04]  /*5ad0*/  FADD.FTZ R12, R3, R136 ;  /* 0x00000088030c7221 */ /* 0x010fc80000010000 */
[----:B------:R-:W1:Y:S04]  /*5ae0*/  SHFL.BFLY PT, R3, R10, 0x1, 0x1f ;  /* 0x0c201f000a037f89 */ /* 0x000e6800000e0000 */
[----:B------:R-:W4:Y:S01]  /*5af0*/  SHFL.BFLY PT, R7, R12, 0x1, 0x1f ;  /* 0x0c201f000c077f89 */ /* 0x000f2200000e0000 */
[----:B-----5:R-:W-:Y:S01]  /*5b00*/  SHF.L.U32 R4, R5, 0x3, RZ ;  /* 0x0000000305047819 */ /* 0x020fe200000006ff */
[----:B-1----:R-:W-:-:S03]  /*5b10*/  FADD.FTZ R8, R10, R3 ;  /* 0x000000030a087221 */ /* 0x002fc60000010000 */
[C---:B------:R-:W-:Y:S02]  /*5b20*/  LOP3.LUT R3, R4.reuse, 0x20, RZ, 0xc0, !PT ;  /* 0x0000002004037812 */ /* 0x040fe400078ec0ff */
[----:B------:R-:W-:Y:S01]  /*5b30*/  LOP3.LUT R10, R4, 0xc0, RZ, 0xc0, !PT ;  /* 0x000000c0040a7812 */ /* 0x000fe200078ec0ff */
[----:B------:R-:W1:Y:S01]  /*5b40*/  MUFU.RCP R6, R8 ;  /* 0x0000000800067308 */ /* 0x000e620000001000 */
[----:B------:R-:W-:Y:S01]  /*5b50*/  FSETP.NE.FTZ.AND P4, PT, R8, RZ, PT ;  /* 0x000000ff0800720b */ /* 0x000fe20003f95000 */
[----:B----4-:R-:W-:Y:S01]  /*5b60*/  FADD.FTZ R7, R12, R7 ;  /* 0x000000070c077221 */ /* 0x010fe20000010000 */
[----:B------:R-:W-:Y:S02]  /*5b70*/  IADD3 R3, PT, PT, R3, R121, R128 ;  /* 0x0000007903037210 */ /* 0x000fe40007ffe080 */
[----:B------:R-:W-:Y:S02]  /*5b80*/  LOP3.LUT R10, R10, 0x18, R5, 0xf8, !PT ;  /* 0x000000180a0a7812 */ /* 0x000fe400078ef805 */
[----:B------:R-:W-:Y:S01]  /*5b90*/  FSETP.NE.FTZ.AND P3, PT, R7, RZ, PT ;  /* 0x000000ff0700720b */ /* 0x000fe20003f75000 */
[----:B------:R-:W4:Y:S01]  /*5ba0*/  MUFU.RCP R9, R7 ;  /* 0x0000000700097308 */ /* 0x000f220000001000 */
[----:B------:R-:W-:-:S02]  /*5bb0*/  IADD3 R3, PT, PT, R10, R3, RZ ;  /* 0x000000030a037210 */ /* 0x000fc40007ffe0ff */
[----:B------:R-:W-:Y:S02]  /*5bc0*/  LOP3.LUT R10, R5, 0x8, RZ, 0xc0, !PT ;  /* 0x00000008050a7812 */ /* 0x000fe400078ec0ff */
[----:B-1----:R-:W-:-:S05]  /*5bd0*/  FSEL R6, R6, 1, P4 ;  /* 0x3f80000006067808 */ /* 0x002fca0002000000 */
[----:B--2---:R-:W-:Y:S01]  /*5be0*/  FMUL.FTZ R6, R6, UR4 ;  /* 0x0000000406067c20 */ /* 0x004fe20008410000 */
[----:B----4-:R-:W-:-:S03]  /*5bf0*/  FSEL R9, R9, 1, P3 ;  /* 0x3f80000009097808 */ /* 0x010fc60001800000 */
        /* <DEDUP_REMOVED lines=25> */
[----:B------:R-:W1:Y:S01]  /*5d90*/  S2R R6, SR_TID.X ;  /* 0x0000000000067919 */ /* 0x000e620000002100 */
[----:B------:R-:W-:Y:S01]  /*5da0*/  UMOV UR4, 0x400 ;  /* 0x0000040000047882 */ /* 0x000fe20000000000 */
[----:B------:R-:W-:Y:S01]  /*5db0*/  F2FP.BF16.F32.PACK_AB R36, R37, R36 ;  /* 0x000000242524723e */ /* 0x000fe200000010ff */
[----:B---3--:R-:W-:Y:S01]  /*5dc0*/  ULEA UR5, UR5, UR4, 0x18 ;  /* 0x0000000405057291 */ /* 0x008fe2000f8ec0ff */
[C---:B------:R-:W-:Y:S01]  /*5dd0*/  FMUL.FTZ R38, R9.reuse, R38 ;  /* 0x0000002609267220 */ /* 0x040fe20000410000 */
[----:B------:R-:W2:Y:S01]  /*5de0*/  LDCU.U8 UR4, c[0x0][0x549] ;  /* 0x0000a920ff0477ac */ /* 0x000ea20008000000 */
[C---:B------:R-:W-:Y:S01]  /*5df0*/  FMUL.FTZ R39, R9.reuse, R39 ;  /* 0x0000002709277220 */ /* 0x040fe20000410000 */
[C---:B------:R-:W-:Y:S01]  /*5e00*/  FMUL.FTZ R42, R9.reuse, R42 ;  /* 0x0000002a092a7220 */ /* 0x040fe20000410000 */
[----:B------:R-:W-:Y:S01]  /*5e10*/  FMUL.FTZ R43, R9, R43 ;  /* 0x0000002b092b7220 */ /* 0x000fe20000410000 */
[----:B------:R-:W-:Y:S01]  /*5e20*/  LEA R13, R3, UR5, 0x1 ;  /* 0x00000005030d7c11 */ /* 0x000fe2000f8e08ff */
[C---:B------:R-:W-:Y:S01]  /*5e30*/  FMUL.FTZ R46, R9.reuse, R46 ;  /* 0x0000002e092e7220 */ /* 0x040fe20000410000 */
[C---:B------:R-:W-:Y:S01]  /*5e40*/  FMUL.FTZ R47, R9.reuse, R47 ;  /* 0x0000002f092f7220 */ /* 0x040fe20000410000 */
[C---:B------:R-:W-:Y:S01]  /*5e50*/  FMUL.FTZ R50, R9.reuse, R50 ;  /* 0x0000003209327220 */ /* 0x040fe20000410000 */
[----:B------:R-:W-:Y:S01]  /*5e60*/  FMUL.FTZ R51, R9, R51 ;  /* 0x0000003309337220 */ /* 0x000fe20000410000 */
[----:B------:R-:W-:-:S02]  /*5e70*/  IMAD R15, R10, -0x4, R13 ;  /* 0xfffffffc0a0f7824 */ /* 0x000fc400078e020d */
[C---:B------:R-:W-:Y:S01]  /*5e80*/  FMUL.FTZ R54, R9.reuse, R54 ;  /* 0x0000003609367220 */ /* 0x040fe20000410000 */
[C---:B------:R-:W-:Y:S01]  /*5e90*/  FMUL.FTZ R55, R9.reuse, R55 ;  /* 0x0000003709377220 */ /* 0x040fe20000410000 */
[C---:B------:R-:W-:Y:S01]  /*5ea0*/  FMUL.FTZ R58, R9.reuse, R58 ;  /* 0x0000003a093a7220 */ /* 0x040fe20000410000 */
[----:B------:R-:W-:Y:S01]  /*5eb0*/  FMUL.FTZ R59, R9, R59 ;  /* 0x0000003b093b7220 */ /* 0x000fe20000410000 */
[----:B------:R-:W-:Y:S01]  /*5ec0*/  F2FP.BF16.F32.PACK_AB R38, R39, R38 ;  /* 0x000000262726723e */ /* 0x000fe200000010ff */
[C---:B------:R-:W-:Y:S01]  /*5ed0*/  FMUL.FTZ R62, R9.reuse, R62 ;  /* 0x0000003e093e7220 */ /* 0x040fe20000410000 */
[----:B------:R-:W-:Y:S01]  /*5ee0*/  FMUL.FTZ R63, R9, R63 ;  /* 0x0000003f093f7220 */ /* 0x000fe20000410000 */
[----:B------:R-:W-:Y:S01]  /*5ef0*/  F2FP.BF16.F32.PACK_AB R40, R41, R40 ;  /* 0x000000282928723e */ /* 0x000fe200000010ff */
[C---:B------:R-:W-:Y:S01]  /*5f00*/  FMUL.FTZ R66, R9.reuse, R66 ;  /* 0x0000004209427220 */ /* 0x040fe20000410000 */
[----:B--2---:R-:W-:Y:S01]  /*5f10*/  ISETP.NE.AND P1, PT, RZ, UR4, PT ;  /* 0x00000004ff007c0c */ /* 0x004fe2000bf25270 */
[----:B------:R-:W-:Y:S01]  /*5f20*/  FMUL.FTZ R67, R9, R67 ;  /* 0x0000004309437220 */ /* 0x000fe20000410000 */
[----:B------:R-:W-:Y:S01]  /*5f30*/  F2FP.BF16.F32.PACK_AB R42, R43, R42 ;  /* 0x0000002a2b2a723e */ /* 0x000fe200000010ff */
[----:B------:R-:W-:Y:S01]  /*5f40*/  FMUL.FTZ R70, R9, R70 ;  /* 0x0000004609467220 */ /* 0x000fe20000410000 */
[----:B------:R-:W-:Y:S01]  /*5f50*/  F2FP.BF16.F32.PACK_AB R44, R45, R44 ;  /* 0x0000002c2d2c723e */ /* 0x000fe200000010ff */
[----:B------:R-:W-:Y:S01]  /*5f60*/  FMUL.FTZ R71, R9, R71 ;  /* 0x0000004709477220 */ /* 0x000fe20000410000 */
[----:B------:R-:W-:Y:S01]  /*5f70*/  F2FP.BF16.F32.PACK_AB R46, R47, R46 ;  /* 0x0000002e2f2e723e */ /* 0x000fe200000010ff */
[C---:B------:R-:W-:Y:S01]  /*5f80*/  FMUL.FTZ R74, R9.reuse, R74 ;  /* 0x0000004a094a7220 */ /* 0x040fe20000410000 */
[----:B-1----:R-:W-:Y:S01]  /*5f90*/  SHF.L.U32 R11, R6, 0x2, RZ ;  /* 0x00000002060b7819 */ /* 0x002fe200000006ff */
[----:B------:R-:W-:Y:S01]  /*5fa0*/  FMUL.FTZ R75, R9, R75 ;  /* 0x0000004b094b7220 */ /* 0x000fe20000410000 */
[----:B------:R-:W-:Y:S01]  /*5fb0*/  F2FP.BF16.F32.PACK_AB R48, R49, R48 ;  /* 0x000000303130723e */ /* 0x000fe200000010ff */
[----:B------:R-:W-:Y:S01]  /*5fc0*/  FMUL.FTZ R78, R9, R78 ;  /* 0x0000004e094e7220 */ /* 0x000fe20000410000 */
[----:B------:R-:W-:Y:S01]  /*5fd0*/  LOP3.LUT R12, R11, 0x40, RZ, 0xc0, !PT ;  /* 0x000000400b0c7812 */ /* 0x000fe200078ec0ff */
[----:B------:R-:W-:Y:S01]  /*5fe0*/  FMUL.FTZ R79, R9, R79 ;  /* 0x0000004f094f7220 */ /* 0x000fe20000410000 */
[----:B------:R-:W-:Y:S01]  /*5ff0*/  F2FP.BF16.F32.PACK_AB R50, R51, R50 ;  /* 0x000000323332723e */ /* 0x000fe200000010ff */
[----:B------:R-:W-:Y:S01]  /*6000*/  FMUL.FTZ R82, R9, R82 ;  /* 0x0000005209527220 */ /* 0x000fe20000410000 */
[-C--:B------:R-:W-:Y:S01]  /*6010*/  IADD3 R17, PT, PT, R13, -R12.reuse, RZ ;  /* 0x8000000c0d117210 */ /* 0x080fe20007ffe0ff */
[----:B------:R-:W-:Y:S01]  /*6020*/  STS [R13], R36 ;  /* 0x000000240d007388 */ /* 0x000fe20000000800 */
[----:B------:R-:W-:Y:S01]  /*6030*/  IADD3 R19, PT, PT, R15, -R12, RZ ;  /* 0x8000000c0f137210 */ /* 0x000fe20007ffe0ff */
[----:B------:R-:W-:Y:S01]  /*6040*/  FMUL.FTZ R9, R9, R83 ;  /* 0x0000005309097220 */ /* 0x000fe20000410000 */
[----:B------:R-:W-:Y:S01]  /*6050*/  F2FP.BF16.F32.PACK_AB R52, R53, R52 ;  /* 0x000000343534723e */ /* 0x000fe200000010ff */
[----:B------:R1:W-:Y:S01]  /*6060*/  STS [R13+0x200], R38 ;  /* 0x000200260d007388 */ /* 0x0003e20000000800 */
[----:B------:R-:W-:Y:S01]  /*6070*/  F2FP.BF16.F32.PACK_AB R54, R55, R54 ;  /* 0x000000363736723e */ /* 0x000fe200000010ff */
[----:B------:R-:W2:Y:S01]  /*6080*/  LDC R3, c[0x0][0x434] ;  /* 0x00010d00ff037b82 */ /* 0x000ea20000000800 */
[----:B------:R-:W-:Y:S01]  /*6090*/  F2FP.BF16.F32.PACK_AB R56, R57, R56 ;  /* 0x000000383938723e */ /* 0x000fe200000010ff */
[----:B------:R-:W-:Y:S01]  /*60a0*/  STS [R15+0x10], R40 ;  /* 0x000010280f007388 */ /* 0x000fe20000000800 */
[----:B------:R-:W-:Y:S01]  /*60b0*/  F2FP.BF16.F32.PACK_AB R58, R59, R58 ;  /* 0x0000003a3b3a723e */ /* 0x000fe200000010ff */
[----:B------:R-:W3:Y:S01]  /*60c0*/  LDCU.U8 UR4, c[0x0][0x548] ;  /* 0x0000a900ff0477ac */ /* 0x000ee20008000000 */
[----:B------:R-:W-:Y:S01]  /*60d0*/  F2FP.BF16.F32.PACK_AB R60, R61, R60 ;  /* 0x0000003c3d3c723e */ /* 0x000fe200000010ff */
[----:B------:R4:W-:Y:S01]  /*60e0*/  STS [R15+0x210], R42 ;  /* 0x0002102a0f007388 */ /* 0x0009e20000000800 */
[----:B------:R-:W-:Y:S01]  /*60f0*/  F2FP.BF16.F32.PACK_AB R62, R63, R62 ;  /* 0x0000003e3f3e723e */ /* 0x000fe200000010ff */
[----:B------:R-:W2:Y:S01]  /*6100*/  LDC.64 R10, c[0x0][0x400] ;  /* 0x00010000ff0a7b82 */ /* 0x000ea20000000a00 */
[----:B------:R-:W-:Y:S01]  /*6110*/  F2FP.BF16.F32.PACK_AB R64, R65, R64 ;  /* 0x000000404140723e */ /* 0x000fe200000010ff */
[----:B------:R2:W-:Y:S01]  /*6120*/  STS [R17+0x20], R44 ;  /* 0x0000202c11007388 */ /* 0x0005e20000000800 */
[----:B------:R-:W-:-:S02]  /*6130*/  F2FP.BF16.F32.PACK_AB R66, R67, R66 ;  /* 0x000000424342723e */ /* 0x000fc400000010ff */
[----:B------:R-:W-:Y:S01]  /*6140*/  F2FP.BF16.F32.PACK_AB R68, R69, R68 ;  /* 0x000000444544723e */ /* 0x000fe200000010ff */
[----:B------:R2:W-:Y:S01]  /*6150*/  STS [R17+0x220], R46 ;  /* 0x0002202e11007388 */ /* 0x0005e20000000800 */
[----:B------:R-:W-:Y:S01]  /*6160*/  F2FP.BF16.F32.PACK_AB R70, R71, R70 ;  /* 0x000000464746723e */ /* 0x000fe200000010ff */
[----:B------:R-:W2:Y:S01]  /*6170*/  @P1 LDC R37, c[0x0][0x430] ;  /* 0x00010c00ff251b82 */ /* 0x000ea20000000800 */
[----:B------:R-:W-:Y:S01]  /*6180*/  F2FP.BF16.F32.PACK_AB R72, R73, R72 ;  /* 0x000000484948723e */ /* 0x000fe200000010ff */
[----:B------:R2:W-:Y:S01]  /*6190*/  STS [R19+0x30], R48 ;  /* 0x0000303013007388 */ /* 0x0005e20000000800 */
[----:B------:R-:W-:Y:S02]  /*61a0*/  F2FP.BF16.F32.PACK_AB R74, R75, R74 ;  /* 0x0000004a4b4a723e */ /* 0x000fe400000010ff */
[----:B------:R-:W-:Y:S01]  /*61b0*/  F2FP.BF16.F32.PACK_AB R76, R77, R76 ;  /* 0x0000004c4d4c723e */ /* 0x000fe200000010ff */
[----:B------:R2:W-:Y:S01]  /*61c0*/  STS [R19+0x230], R50 ;  /* 0x0002303213007388 */ /* 0x0005e20000000800 */
[----:B------:R-:W-:Y:S01]  /*61d0*/  F2FP.BF16.F32.PACK_AB R78, R79, R78 ;  /* 0x0000004e4f4e723e */ /* 0x000fe200000010ff */
[----:B-1----:R1:W1:Y:S01]  /*61e0*/  @P4 MUFU.LG2 R38, R8 ;  /* 0x0000000800264308 */ /* 0x0022620000000c00 */
[----:B------:R-:W-:Y:S01]  /*61f0*/  F2FP.BF16.F32.PACK_AB R80, R81, R80 ;  /* 0x000000505150723e */ /* 0x000fe200000010ff */
[----:B------:R1:W-:Y:S01]  /*6200*/  STS [R13+0x1000], R52 ;  /* 0x001000340d007388 */ /* 0x0003e20000000800 */
[----:B------:R-:W-:-:S02]  /*6210*/  F2FP.BF16.F32.PACK_AB R82, R9, R82 ;  /* 0x000000520952723e */ /* 0x000fc400000010ff */
[----:B------:R-:W-:Y:S01]  /*6220*/  @P1 MOV R9, 0x1 ;  /* 0x0000000100091802 */ /* 0x000fe20000000f00 */
[----:B------:R1:W-:Y:S01]  /*6230*/  STS [R13+0x1200], R54 ;  /* 0x001200360d007388 */ /* 0x0003e20000000800 */
[----:B----4-:R-:W4:Y:S03]  /*6240*/  @P1 LDC.64 R42, c[0x0][0x430] ;  /* 0x00010c00ff2a1b82 */ /* 0x010f260000000a00 */
[----:B------:R1:W-:Y:S04]  /*6250*/  STS [R15+0x1010], R56 ;  /* 0x001010380f007388 */ /* 0x0003e80000000800 */
[----:B------:R1:W-:Y:S04]  /*6260*/  STS [R15+0x1210], R58 ;  /* 0x0012103a0f007388 */ /* 0x0003e80000000800 */
[----:B------:R1:W-:Y:S04]  /*6270*/  STS [R17+0x1020], R60 ;  /* 0x0010203c11007388 */ /* 0x0003e80000000800 */
[----:B------:R1:W-:Y:S04]  /*6280*/  STS [R17+0x1220], R62 ;  /* 0x0012203e11007388 */ /* 0x0003e80000000800 */
[----:B------:R1:W-:Y:S04]  /*6290*/  STS [R19+0x1030], R64 ;  /* 0x0010304013007388 */ /* 0x0003e80000000800 */
[----:B------:R1:W-:Y:S01]  /*62a0*/  STS [R19+0x1230], R66 ;  /* 0x0012304213007388 */ /* 0x0003e20000000800 */
[----:B----4-:R-:W-:-:S03]  /*62b0*/  @P1 IMAD R43, R43, R42, RZ ;  /* 0x0000002a2b2b1224 */ /* 0x010fc600078e02ff */
[----:B------:R4:W-:Y:S04]  /*62c0*/  STS [R13+0x2000], R68 ;  /* 0x002000440d007388 */ /* 0x0009e80000000800 */
[----:B------:R4:W-:Y:S04]  /*62d0*/  STS [R13+0x2200], R70 ;  /* 0x002200460d007388 */ /* 0x0009e80000000800 */
[----:B------:R4:W-:Y:S04]  /*62e0*/  STS [R15+0x2010], R72 ;  /* 0x002010480f007388 */ /* 0x0009e80000000800 */
[----:B------:R4:W-:Y:S04]  /*62f0*/  STS [R15+0x2210], R74 ;  /* 0x0022104a0f007388 */ /* 0x0009e80000000800 */
[----:B------:R4:W-:Y:S04]  /*6300*/  STS [R17+0x2020], R76 ;  /* 0x0020204c11007388 */ /* 0x0009e80000000800 */
[----:B------:R4:W-:Y:S04]  /*6310*/  STS [R17+0x2220], R78 ;  /* 0x0022204e11007388 */ /* 0x0009e80000000800 */
[----:B------:R4:W-:Y:S04]  /*6320*/  STS [R19+0x2030], R80 ;  /* 0x0020305013007388 */ /* 0x0009e80000000800 */
[----:B------:R4:W-:Y:S01]  /*6330*/  STS [R19+0x2230], R82 ;  /* 0x0022305213007388 */ /* 0x0009e20000000800 */
[----:B-123--:R-:W-:Y:S05]  /*6340*/  @P1 BRA `(.L_x_941) ;  /* 0x0000000000281947 */ /* 0x00efea0003800000 */
[----:B------:R-:W-:Y:S01]  /*6350*/  ISETP.NE.AND P0, PT, RZ, UR4, PT ;  /* 0x00000004ff007c0c */ /* 0x000fe2000bf05270 */
[----:B----4-:R-:W1:-:S12]  /*6360*/  LDC R13, c[0x0][0x3e0] ;  /* 0x0000f800ff0d7b82 */ /* 0x010e580000000800 */
        /* <DEDUP_REMOVED lines=8> */
.L_x_941:
[----:B------:R-:W-:Y:S01]  /*63f0*/  ISETP.NE.AND P0, PT, RZ, UR4, !P1 ;  /* 0x00000004ff007c0c */ /* 0x000fe2000cf05270 */
[----:B------:R-:W-:Y:S01]  /*6400*/  BAR.SYNC.DEFER_BLOCKING 0x0 ;  /* 0x0000000000007b1d */ /* 0x000fe20000010000 */
[----:B------:R-:W-:Y:S01]  /*6410*/  SHF.R.U32.HI R8, RZ, 0x1, R6 ;  /* 0x00000001ff087819 */ /* 0x000fe20000011606 */
[----:B----4-:R-:W-:Y:S01]  /*6420*/  IMAD R43, R43, UR6, RZ ;  /* 0x000000062b2b7c24 */ /* 0x010fe2000f8e02ff */
[----:B------:R-:W-:Y:S01]  /*6430*/  SHF.R.U32.HI R36, RZ, 0x2, R5 ;  /* 0x00000002ff247819 */ /* 0x000fe20000011605 */
[----:B------:R-:W-:Y:S01]  /*6440*/  IMAD R42, R120, R37, RZ ;  /* 0x00000025782a7224 */ /* 0x000fe200078e02ff */
[----:B------:R-:W-:-:S03]  /*6450*/  LOP3.LUT R5, R8, 0x30, RZ, 0xc0, !PT ;  /* 0x0000003008057812 */ /* 0x000fc600078ec0ff */
[----:B------:R-:W1:Y:S01]  /*6460*/  @P4 LDC R41, c[0x0][0x458] ;  /* 0x00011600ff294b82 */ /* 0x000e620000000800 */
[----:B------:R-:W2:Y:S01]  /*6470*/  @P3 MUFU.LG2 R7, R7 ;  /* 0x0000000700073308 */ /* 0x000ea20000000c00 */
[----:B------:R-:W-:Y:S01]  /*6480*/  LOP3.LUT R48, R4, 0x18, RZ, 0xc0, !PT ;  /* 0x0000001804307812 */ /* 0x000fe200078ec0ff */
[----:B------:R-:W-:Y:S01]  /*6490*/  IMAD.MOV.U32 R49, RZ, RZ, RZ ;  /* 0x000000ffff317224 */ /* 0x000fe200078e00ff */
[----:B------:R-:W-:Y:S01]  /*64a0*/  LOP3.LUT R36, R5, 0x7, R36, 0xf8, !PT ;  /* 0x0000000705247812 */ /* 0x000fe200078ef824 */
[----:B------:R-:W-:Y:S01]  /*64b0*/  @P4 FMUL.FTZ R45, R38, 0.69314718246459960938 ;  /* 0x3f317218262d4820 */ /* 0x000fe20000410000 */
[----:B------:R-:W-:Y:S01]  /*64c0*/  @!P0 IMAD R43, R118, R9, R43 ;  /* 0x00000009762b8224 */ /* 0x000fe200078e022b */
[----:B------:R-:W-:Y:S01]  /*64d0*/  LOP3.LUT P5, RZ, R6, 0x3, RZ, 0xc0, !PT ;  /* 0x0000000306ff7812 */ /* 0x000fe200078ac0ff */
[----:B------:R-:W3:Y:S01]  /*64e0*/  @P3 LDC R39, c[0x0][0x458] ;  /* 0x00011600ff273b82 */ /* 0x000ee20000000800 */
[C---:B------:R-:W-:Y:S01]  /*64f0*/  IMAD R6, R118.reuse, R3, RZ ;  /* 0x0000000376067224 */ /* 0x040fe200078e02ff */
[----:B------:R-:W-:Y:S01]  /*6500*/  BSSY.RECONVERGENT B0, `(.L_x_942) ;  /* 0x000002a000007945 */ /* 0x000fe20003800200 */
[----:B------:R-:W-:-:S03]  /*6510*/  IMAD.WIDE.U32 R48, R118, R10, R48 ;  /* 0x0000000a76307225 */ /* 0x000fc600078e0030 */
[----:B------:R-:W-:Y:S01]  /*6520*/  SEL R44, R6, RZ, P0 ;  /* 0x000000ff062c7207 */ /* 0x000fe20000000000 */
[----:B------:R-:W-:Y:S01]  /*6530*/  IMAD.MOV.U32 R40, RZ, RZ, 0x7f800000 ;  /* 0x7f800000ff287424 */ /* 0x000fe200078e00ff */
[----:B------:R-:W4:Y:S01]  /*6540*/  LDC.64 R8, c[0x0][0x410] ;  /* 0x00010400ff087b82 */ /* 0x000f220000000a00 */
[----:B------:R-:W-:Y:S01]  /*6550*/  SHF.R.S32.HI R6, RZ, 0x1f, R6 ;  /* 0x0000001fff067819 */ /* 0x000fe20000011406 */
[----:B--2---:R-:W-:Y:S01]  /*6560*/  @P3 FMUL.FTZ R7, R7, 0.69314718246459960938 ;  /* 0x3f31721807073820 */ /* 0x004fe20000410000 */
[--C-:B------:R-:W-:Y:S01]  /*6570*/  IADD3 R38, P2, P1, R42, R44, R43.reuse ;  /* 0x0000002c2a267210 */ /* 0x100fe2000795e02b */
[----:B------:R-:W2:Y:S01]  /*6580*/  LDS.128 R28, [R119] ;  /* 0x00000000771c7984 */ /* 0x000ea20000000c00 */
[----:B------:R-:W-:Y:S01]  /*6590*/  SHF.R.S32.HI R42, RZ, 0x1f, R42 ;  /* 0x0000001fff2a7819 */ /* 0x000fe2000001142a */
[----:B------:R-:W-:Y:S01]  /*65a0*/  IMAD.MOV.U32 R10, RZ, RZ, 0x7f800000 ;  /* 0x7f800000ff0a7424 */ /* 0x000fe200078e00ff */
[----:B------:R-:W-:Y:S01]  /*65b0*/  SEL R47, R6, RZ, P0 ;  /* 0x000000ff062f7207 */ /* 0x000fe20000000000 */
[----:B------:R-:W2:Y:S01]  /*65c0*/  LDC.64 R4, c[0x0][0x408] ;  /* 0x00010200ff047b82 */ /* 0x000ea20000000a00 */
[----:B------:R-:W-:Y:S01]  /*65d0*/  SHF.R.S32.HI R43, RZ, 0x1f, R43 ;  /* 0x0000001fff2b7819 */ /* 0x000fe2000001142b */
[----:B------:R-:W2:Y:S01]  /*65e0*/  LDS.128 R24, [R119+0x800] ;  /* 0x0008000077187984 */ /* 0x000ea20000000c00 */
[----:B-1----:R-:W-:-:S02]  /*65f0*/  @P4 FFMA.FTZ R40, R2, R41, R45 ;  /* 0x0000002902284223 */ /* 0x002fc4000001002d */
[----:B------:R-:W-:Y:S01]  /*6600*/  IADD3.X R42, PT, PT, R42, R47, R43, P2, P1 ;  /* 0x0000002f2a2a7210 */ /* 0x000fe200017e242b */
[----:B------:R-:W1:Y:S01]  /*6610*/  LDS.128 R20, [R119+0x1000] ;  /* 0x0010000077147984 */ /* 0x000e620000000c00 */
[----:B---3--:R-:W-:-:S03]  /*6620*/  @P3 FFMA.FTZ R10, R0, R39, R7 ;  /* 0x00000027000a3223 */ /* 0x008fc60000010007 */
[----:B------:R-:W3:Y:S04]  /*6630*/  LDS.128 R16, [R119+0x1800] ;  /* 0x0018000077107984 */ /* 0x000ee80000000c00 */
[----:B------:R-:W1:Y:S04]  /*6640*/  LDS.128 R12, [R119+0x2000] ;  /* 0x00200000770c7984 */ /* 0x000e680000000c00 */
[----:B------:R5:W1:Y:S02]  /*6650*/  LDS.128 R32, [R119+0x2800] ;  /* 0x0028000077207984 */ /* 0x000a640000000c00 */
[----:B-----5:R-:W-:Y:S01]  /*6660*/  IMAD R119, R118, R11, R49 ;  /* 0x0000000b76777224 */ /* 0x020fe200078e0231 */
[----:B--2-4-:R-:W-:Y:S06]  /*6670*/  @P5 BRA `(.L_x_943) ;  /* 0x0000000000485947 */ /* 0x014fec0003800000 */
[----:B------:R-:W-:Y:S02]  /*6680*/  IMAD.IADD R3, R3, 0x1, -R120 ;  /* 0x0000000103037824 */ /* 0x000fe400078e0a78 */
[----:B------:R-:W-:-:S03]  /*6690*/  VIADD R0, R36, 0x8 ;  /* 0x0000000824007836 */ /* 0x000fc60000000000 */
[-C--:B------:R-:W-:Y:S02]  /*66a0*/  ISETP.GE.AND P3, PT, R36, R3.reuse, PT ;  /* 0x000000032400720c */ /* 0x080fe40003f66270 */
[----:B------:R-:W-:-:S11]  /*66b0*/  ISETP.GE.AND P2, PT, R0, R3, PT ;  /* 0x000000030000720c */ /* 0x000fd60003f46270 */
[----:B------:R-:W2:Y:S01]  /*66c0*/  @!P3 LDC.64 R6, c[0x0][0x420] ;  /* 0x00010800ff06bb82 */ /* 0x000ea20000000a00 */
[-C--:B------:R-:W-:Y:S02]  /*66d0*/  @!P3 IMAD R11, R36, R37.reuse, RZ ;  /* 0x00000025240bb224 */ /* 0x080fe400078e02ff */
[----:B------:R-:W-:-:S03]  /*66e0*/  @!P2 IMAD R37, R0, R37, RZ ;  /* 0x000000250025a224 */ /* 0x000fc600078e02ff */
[-C--:B------:R-:W-:Y:S02]  /*66f0*/  @!P3 IADD3 R0, P1, PT, R11, R38.reuse, RZ ;  /* 0x000000260b00b210 */ /* 0x080fe40007f3e0ff */
[----:B------:R-:W4:Y:S01]  /*6700*/  @!P2 LDC.64 R2, c[0x0][0x420] ;  /* 0x00010800ff02ab82 */ /* 0x000f220000000a00 */
[----:B------:R-:W-:Y:S02]  /*6710*/  @!P2 IADD3 R38, P0, PT, R37, R38, RZ ;  /* 0x000000262526a210 */ /* 0x000fe40007f1e0ff */
        /* <DEDUP_REMOVED lines=8> */
.L_x_943:
[----:B------:R-:W-:Y:S05]  /*67a0*/  BSYNC.RECONVERGENT B0 ;  /* 0x0000000000007941 */ /* 0x000fea0003800200 */
.L_x_942:
[----:B------:R-:W-:Y:S01]  /*67b0*/  MOV R118, R48 ;  /* 0x0000003000767202 */ /* 0x000fe20000000f00 */
[----:B------:R-:W4:Y:S01]  /*67c0*/  LDCU.64 UR4, c[0x0][0x3f0] ;  /* 0x00007e00ff0477ac */ /* 0x000f220008000a00 */
[----:B------:R-:W-:-:S03]  /*67d0*/  IMAD R0, R123, R4, RZ ;  /* 0x000000047b007224 */ /* 0x000fc600078e02ff */
[----:B--2---:R-:W-:-:S04]  /*67e0*/  IMAD.WIDE.U32 R2, R8, UR6, R118 ;  /* 0x0000000608027c25 */ /* 0x004fc8000f8e0076 */
        /* <DEDUP_REMOVED lines=9> */
[----:B-1----:R-:W-:Y:S04]  /*6880*/  STG.E.128 desc[UR26][R6.64+0x40], R20 ;  /* 0x0000401406007986 */ /* 0x002fe8000c101d1a */
[----:B------:R-:W-:Y:S04]  /*6890*/  STG.E.128 desc[UR26][R6.64+0x80], R12 ;  /* 0x0000800c06007986 */ /* 0x000fe8000c101d1a */
[----:B------:R-:W-:Y:S04]  /*68a0*/  STG.E.128 desc[UR26][R2.64], R24 ;  /* 0x0000001802007986 */ /* 0x000fe8000c101d1a */
[----:B---3--:R-:W-:Y:S04]  /*68b0*/  STG.E.128 desc[UR26][R2.64+0x40], R16 ;  /* 0x0000401002007986 */ /* 0x008fe8000c101d1a */
[----:B------:R-:W-:Y:S01]  /*68c0*/  STG.E.128 desc[UR26][R2.64+0x80], R32 ;  /* 0x0000802002007986 */ /* 0x000fe2000c101d1a */
[----:B------:R-:W-:Y:S05]  /*68d0*/  EXIT ;  /* 0x000000000000794d */ /* 0x000fea0003800000 */
.L_x_944:
        /* <DEDUP_REMOVED lines=10> */
.L_x_1278:


//--------------------- .text._ZN5flash16flash_fwd_kernelI23Flash_fwd_kernel_traitsILi96ELi64ELi64ELi4ELb0ELb0EN7cutlass10bfloat16_tE19Flash_kernel_traitsILi96ELi64ELi64ELi4ES3_EELb0ELb1ELb0ELb0ELb1ELb1ELb1ELb0EEEvNS_16Flash_fwd_paramsE --------------------------
	.section	.text._ZN5flash16flash_fwd_kernelI23Flash_fwd_kernel_traitsILi96ELi64ELi64ELi4ELb0ELb0EN7cutlass10bfloat16_tE19Flash_kernel_traitsILi96ELi64ELi64ELi4ES3_EELb0ELb1ELb0ELb0ELb1ELb1ELb1ELb0EEEvNS_16Flash_fwd_paramsE,"ax",@progbits
	.align	128
        .global         _ZN5flash16flash_fwd_kernelI23Flash_fwd_kernel_traitsILi96ELi64ELi64ELi4ELb0ELb0EN7cutlass10bfloat16_tE19Flash_kernel_traitsILi96ELi64ELi64ELi4ES3_EELb0ELb1ELb0ELb0ELb1ELb1ELb1ELb0EEEvNS_16Flash_fwd_paramsE
        .type           _ZN5flash16flash_fwd_kernelI23Flash_fwd_kernel_traitsILi96ELi64ELi64ELi4ELb0ELb0EN7cutlass10bfloat16_tE19Flash_kernel_traitsILi96ELi64ELi64ELi4ES3_EELb0ELb1ELb0ELb0ELb1ELb1ELb1ELb0EEEvNS_16Flash_fwd_paramsE,@function
        .size           _ZN5flash16flash_fwd_kernelI23Flash_fwd_kernel_traitsILi96ELi64ELi64ELi4ELb0ELb0EN7cutlass10bfloat16_tE19Flash_kernel_traitsILi96ELi64ELi64ELi4ES3_EELb0ELb1ELb0ELb0ELb1ELb1ELb1ELb0EEEvNS_16Flash_fwd_paramsE,(.L_x_1279 - _ZN5flash16flash_fwd_kernelI23Flash_fwd_kernel_traitsILi96ELi64ELi64ELi4ELb0ELb0EN7cutlass10bfloat16_tE19Flash_kernel_traitsILi96ELi64ELi64ELi4ES3_EELb0ELb1ELb0ELb0ELb1ELb1ELb1ELb0EEEvNS_16Flash_fwd_paramsE)
        .other          _ZN5flash16flash_fwd_kernelI23Flash_fwd_kernel_traitsILi96ELi64ELi64ELi4ELb0ELb0EN7cutlass10bfloat16_tE19Flash_kernel_traitsILi96ELi64ELi64ELi4ES3_EELb0ELb1ELb0ELb0ELb1ELb1ELb1ELb0EEEvNS_16Flash_fwd_paramsE,@"STO_CUDA_ENTRY STV_DEFAULT"
_ZN5flash16flash_fwd_kernelI23Flash_fwd_kernel_traitsILi96ELi64ELi64ELi4ELb0ELb0EN7cutlass10bfloat16_tE19Flash_kernel_traitsILi96ELi64ELi64ELi4ES3_EELb0ELb1ELb0ELb0ELb1ELb1ELb1ELb0EEEvNS_16Flash_fwd_paramsE:
.text._ZN5flash16flash_fwd_kernelI23Flash_fwd_kernel_traitsILi96ELi64ELi64ELi4ELb0ELb0EN7cutlass10bfloat16_tE19Flash_kernel_traitsILi96ELi64ELi64ELi4ES3_EELb0ELb1ELb0ELb0ELb1ELb1ELb1ELb0EEEvNS_16Flash_fwd_paramsE:
[----:B------:R-:W-:Y:S08]  /*0000*/  LDC R1, c[0x0][0x37c] ;  /* 0x0000df00ff017b82 */ /* 0x000ff00000000800 */
[----:B------:R-:W1:Y:S01]  /*0010*/  LDC.64 R2, c[0x0][0x478] ;  /* 0x00011e00ff027b82 */ /* 0x000e620000000a00 */
[----:B------:R-:W2:Y:S01]  /*0020*/  S2R R11, SR_CTAID.Y ;  /* 0x00000000000b7919 */ /* 0x000ea20000002600 */
[----:B------:R-:W3:Y:S01]  /*0030*/  LDCU.64 UR26, c[0x0][0x358] ;  /* 0x00006b00ff1a77ac */ /* 0x000ee20008000a00 */
[----:B------:R-:W-:-:S05]  /*0040*/  IMAD.MOV.U32 R17, RZ, RZ, RZ ;  /* 0x000000ffff117224 */ /* 0x000fca00078e00ff */
[----:B------:R-:W4:Y:S01]  /*0050*/  LDC.64 R4, c[0x0][0x470] ;  /* 0x00011c00ff047b82 */ /* 0x000f220000000a00 */
[----:B------:R-:W3:Y:S01]  /*0060*/  S2R R19, SR_CTAID.X ;  /* 0x0000000000137919 */ /* 0x000ee20000002500 */
[----:B------:R-:W2:Y:S01]  /*0070*/  LDCU UR24, c[0x0][0x434] ;  /* 0x00008680ff1877ac */ /* 0x000ea20008000800 */
[----:B-1----:R-:W-:-:S04]  /*0080*/  ISETP.NE.U32.AND P2, PT, R2, RZ, PT ;  /* 0x000000ff0200720c */ /* 0x002fc80003f45070 */
[----:B------:R-:W-:Y:S02]  /*0090*/  ISETP.NE.AND.EX P2, PT, R3, RZ, PT, P2 ;  /* 0x000000ff0300720c */ /* 0x000fe40003f45320 */
[----:B----4-:R-:W-:-:S04]  /*00a0*/  ISETP.NE.U32.AND P0, PT, R4, RZ, PT ;  /* 0x000000ff0400720c */ /* 0x010fc80003f05070 */
[----:B------:R-:W-:-:S07]  /*00b0*/  ISETP.NE.AND.EX P0, PT, R5, RZ, PT, P0 ;  /* 0x000000ff0500720c */ /* 0x000fce0003f05300 */
[----:B------:R-:W2:Y:S08]  /*00c0*/  @P2 LDC.64 R2, c[0x0][0x478] ;  /* 0x00011e00ff022b82 */ /* 0x000eb00000000a00 */
[----:B------:R-:W1:Y:S01]  /*00d0*/  @P0 LDC.64 R4, c[0x0][0x470] ;  /* 0x00011c00ff040b82 */ /* 0x000e620000000a00 */
[----:B---3--:R-:W-:-:S07]  /*00e0*/  IMAD.SHL.U32 R94, R19, 0x40, RZ ;  /* 0x00000040135e7824 */ /* 0x008fce00078e00ff */
[----:B------:R-:W3:Y:S01]  /*00f0*/  @!P2 LDC.64 R6, c[0x0][0x488] ;  /* 0x00012200ff06ab82 */ /* 0x000ee20000000a00 */
[----:B--2---:R-:W-:-:S05]  /*0100*/  @P2 IMAD.WIDE.U32 R2, R11, 0x4, R2 ;  /* 0x000000040b022825 */ /* 0x004fca00078e0002 */
[----:B------:R2:W5:Y:S01]  /*0110*/  @P2 LDG.E R0, desc[UR26][R2.64] ;  /* 0x0000001a02002981 */ /* 0x000562000c1e1900 */
[----:B-1----:R-:W-:Y:S02]  /*0120*/  @P0 IMAD.WIDE.U32 R8, R11, 0x4, R4 ;  /* 0x000000040b080825 */ /* 0x002fe400078e0004 */
[----:B------:R-:W1:Y:S01]  /*0130*/  @!P2 LDC.64 R4, c[0x0][0x438] ;  /* 0x00010e00ff04ab82 */ /* 0x000e620000000a00 */
[----:B------:R-:W-:Y:S02]  /*0140*/  ISETP.GE.AND P1, PT, R94, UR24, PT ;  /* 0x000000185e007c0c */ /* 0x000fe4000bf26270 */
[----:B------:R2:W5:Y:S01]  /*0150*/  @P0 LDG.E R17, desc[UR26][R8.64] ;  /* 0x0000001a08110981 */ /* 0x000562000c1e1900 */
[----:B---3--:R-:W-:-:S10]  /*0160*/  @!P2 ISETP.NE.U32.AND P0, PT, R6, RZ, PT ;  /* 0x000000ff0600a20c */ /* 0x008fd40003f05070 */
[----:B------:R-:W-:Y:S05]  /*0170*/  @P1 EXIT ;  /* 0x000000000000194d */ /* 0x000fea0003800000 */
[----:B--2---:R-:W2:Y:S01]  /*0180*/  LDC R3, c[0x0][0x508] ;  /* 0x00014200ff037b82 */ /* 0x004ea20000000800 */
[----:B------:R-:W-:Y:S01]  /*0190*/  @!P2 ISETP.NE.AND.EX P0, PT, R7, RZ, PT, P0 ;  /* 0x000000ff0700a20c */ /* 0x000fe20003f05300 */
[--C-:B-----5:R-:W-:Y:S01]  /*01a0*/  @P2 IMAD.IADD R95, R0, 0x1, -R17.reuse ;  /* 0x00000001005f2824 */ /* 0x120fe200078e0a11 */
[----:B------:R-:W3:Y:S02]  /*01b0*/  S2R R10, SR_CTAID.Z ;  /* 0x00000000000a7919 */ /* 0x000ee40000002700 */
[----:B-1----:R-:W-:Y:S01]  /*01c0*/  @!P2 SEL R5, R5, RZ, P0 ;  /* 0x000000ff0505a207 */ /* 0x002fe20000000000 */
[----:B------:R-:W1:Y:S03]  /*01d0*/  S2R R89, SR_TID.X ;  /* 0x0000000000597919 */ /* 0x000e660000002100 */
[----:B------:R-:W-:-:S05]  /*01e0*/  @!P2 IADD3 R95, PT, PT, R5, R4, -R17 ;  /* 0x00000004055fa210 */ /* 0x000fca0007ffe811 */
[----:B------:R-:W-:-:S05]  /*01f0*/  VIADD R7, R95, 0x3f ;  /* 0x0000003f5f077836 */ /* 0x000fca0000000000 */
[----:B------:R-:W-:Y:S02]  /*0200*/  IADD3 R0, PT, PT, R7, -UR24, R94 ;  /* 0x8000001807007c10 */ /* 0x000fe4000fffe05e */
[----:B------:R-:W-:Y:S02]  /*0210*/  SHF.R.S32.HI R2, RZ, 0x1f, R7 ;  /* 0x0000001fff027819 */ /* 0x000fe40000011407 */
[----:B--2---:R-:W-:Y:S02]  /*0220*/  IADD3 R5, PT, PT, R0, 0x40, R3 ;  /* 0x0000004000057810 */ /* 0x004fe40007ffe003 */
[----:B------:R-:W-:Y:S02]  /*0230*/  LEA.HI R2, R2, R7, RZ, 0x6 ;  /* 0x0000000702027211 */ /* 0x000fe400078f30ff */
[----:B------:R-:W-:Y:S02]  /*0240*/  SHF.R.S32.HI R0, RZ, 0x1f, R5 ;  /* 0x0000001fff007819 */ /* 0x000fe40000011405 */
[----:B------:R-:W-:-:S02]  /*0250*/  SHF.R.S32.HI R2, RZ, 0x6, R2 ;  /* 0x00000006ff027819 */ /* 0x000fc40000011402 */
[----:B------:R-:W-:-:S04]  /*0260*/  LEA.HI R0, R0, R5, RZ, 0x6 ;  /* 0x0000000500007211 */ /* 0x000fc800078f30ff */
        /* <DEDUP_REMOVED lines=25> */
.L_x_946:
[----:B------:R-:W1:Y:S01]  /*0400*/  LDCU.64 UR6, c[0x0][0x410] ;  /* 0x00008200ff0677ac */ /* 0x000e620008000a00 */
[----:B------:R-:W-:Y:S01]  /*0410*/  IMAD.MOV.U32 R15, RZ, RZ, RZ ;  /* 0x000000ffff0f7224 */ /* 0x000fe200078e00ff */
[----:B------:R-:W-:Y:S01]  /*0420*/  IADD3 R7, PT, PT, -R94, UR24, RZ ;  /* 0x000000185e077c10 */ /* 0x000fe2000fffe1ff */
[----:B----4-:R-:W-:Y:S01]  /*0430*/  IMAD R9, R10, R9, RZ ;  /* 0x000000090a097224 */ /* 0x010fe200078e02ff */
[----:B------:R-:W3:Y:S01]  /*0440*/  LDCU.64 UR4, c[0x0][0x3f0] ;  /* 0x00007e00ff0477ac */ /* 0x000ee20008000a00 */
[----:B--2---:R-:W-:Y:S01]  /*0450*/  IMAD.WIDE.U32 R14, R11, R4, R14 ;  /* 0x000000040b0e7225 */ /* 0x004fe200078e000e */
[----:B------:R-:W-:Y:S01]  /*0460*/  SHF.R.U32.HI R4, RZ, 0x2, R89 ;  /* 0x00000002ff047819 */ /* 0x000fe20000011659 */
[----:B------:R-:W-:Y:S01]  /*0470*/  BSSY.RECONVERGENT B0, `(.L_x_947) ;  /* 0x000002d000007945 */ /* 0x000fe20003800200 */
[----:B------:R-:W-:Y:S01]  /*0480*/  LOP3.LUT P4, R89, R89, 0x3, RZ, 0xc0, !PT ;  /* 0x0000000359597812 */ /* 0x000fe2000788c0ff */
[----:B------:R-:W-:Y:S01]  /*0490*/  IMAD R15, R11, R5, R15 ;  /* 0x000000050b0f7224 */ /* 0x000fe200078e020f */
[----:B------:R-:W-:Y:S01]  /*04a0*/  LEA R0, P0, R19, R4, 0x6 ;  /* 0x0000000413007211 */ /* 0x000fe200078030ff */
[C---:B------:R-:W-:Y:S01]  /*04b0*/  VIADD R8, R4.reuse, 0x20 ;  /* 0x0000002004087836 */ /* 0x040fe20000000000 */
[----:B------:R-:W-:-:S02]  /*04c0*/  ISETP.GE.OR P4, PT, R4, R7, P4 ;  /* 0x000000070400720c */ /* 0x000fc40002786670 */
[----:B------:R-:W-:Y:S02]  /*04d0*/  LEA.HI.X R5, R19, RZ, RZ, 0x6, P0 ;  /* 0x000000ff13057211 */ /* 0x000fe400000f34ff */
[----:B------:R-:W-:Y:S01]  /*04e0*/  ISETP.NE.AND P0, PT, RZ, UR8, !P1 ;  /* 0x00000008ff007c0c */ /* 0x000fe2000cf05270 */
[----:B-1----:R-:W-:Y:S01]  /*04f0*/  IMAD.WIDE.U32 R14, R10, UR6, R14 ;  /* 0x000000060a0e7c25 */ /* 0x002fe2000f8e000e */
[----:B------:R-:W-:-:S03]  /*0500*/  ISETP.GE.AND P3, PT, R8, R7, PT ;  /* 0x000000070800720c */ /* 0x000fc60003f66270 */
[----:B------:R-:W-:Y:S01]  /*0510*/  IMAD R15, R10, UR7, R15 ;  /* 0x000000070a0f7c24 */ /* 0x000fe2000f8e020f */
[----:B------:R-:W-:Y:S01]  /*0520*/  ISETP.NE.OR P3, PT, R89, RZ, P3 ;  /* 0x000000ff5900720c */ /* 0x000fe20001f65670 */
[-C--:B------:R-:W-:Y:S02]  /*0530*/  IMAD R5, R5, R2.reuse, RZ ;  /* 0x0000000205057224 */ /* 0x080fe400078e02ff */
[----:B------:R-:W-:-:S04]  /*0540*/  IMAD.WIDE.U32 R14, R0, R2, R14 ;  /* 0x00000002000e7225 */ /* 0x000fc800078e000e */
[----:B------:R-:W-:Y:S01]  /*0550*/  IMAD R5, R0, R3, R5 ;  /* 0x0000000300057224 */ /* 0x000fe200078e0205 */
[----:B---3--:R-:W-:Y:S01]  /*0560*/  LEA R10, P1, R14, UR4, 0x1 ;  /* 0x000000040e0a7c11 */ /* 0x008fe2000f8208ff */
[C---:B------:R-:W-:Y:S02]  /*0570*/  IMAD R0, R11.reuse, UR24, RZ ;  /* 0x000000180b007c24 */ /* 0x040fe4000f8e02ff */
[----:B------:R-:W-:Y:S02]  /*0580*/  @!P0 IMAD R9, R11, R6, R9 ;  /* 0x000000060b098224 */ /* 0x000fe400078e0209 */
[----:B------:R-:W-:Y:S01]  /*0590*/  IMAD.IADD R5, R15, 0x1, R5 ;  /* 0x000000010f057824 */ /* 0x000fe200078e0205 */
[----:B------:R-:W-:Y:S02]  /*05a0*/  SEL R6, R0, RZ, P0 ;  /* 0x000000ff00067207 */ /* 0x000fe40000000000 */
[----:B------:R-:W-:Y:S02]  /*05b0*/  SHF.R.S32.HI R0, RZ, 0x1f, R0 ;  /* 0x0000001fff007819 */ /* 0x000fe40000011400 */
[----:B------:R-:W-:Y:S01]  /*05c0*/  LEA.HI.X R11, R14, UR5, R5, 0x1, P1 ;  /* 0x000000050e0b7c11 */ /* 0x000fe200088f0c05 */
[----:B------:R-:W-:Y:S01]  /*05d0*/  IMAD R5, R94, R13, RZ ;  /* 0x0000000d5e057224 */ /* 0x000fe200078e02ff */
[----:B------:R-:W-:-:S02]  /*05e0*/  SEL R0, R0, RZ, P0 ;  /* 0x000000ff00007207 */ /* 0x000fc40000000000 */
[C---:B------:R-:W-:Y:S01]  /*05f0*/  LEA R14, P0, R2.reuse, R10, 0x6 ;  /* 0x0000000a020e7211 */ /* 0x040fe200078030ff */
[----:B------:R1:W-:Y:S01]  /*0600*/  STG.E.128 desc[UR26][R10.64], RZ ;  /* 0x000000ff0a007986 */ /* 0x0003e2000c101d1a */
[----:B------:R-:W-:Y:S02]  /*0610*/  IADD3 R6, P2, P1, R5, R6, R9 ;  /* 0x0000000605067210 */ /* 0x000fe4000795e009 */
[----:B------:R-:W-:Y:S01]  /*0620*/  LEA.HI.X R15, R2, R11, R3, 0x6, P0 ;  /* 0x0000000b020f7211 */ /* 0x000fe200000f3403 */
[----:B------:R1:W-:Y:S01]  /*0630*/  STG.E.128 desc[UR26][R10.64+0x40], RZ ;  /* 0x000040ff0a007986 */ /* 0x0003e2000c101d1a */
[----:B------:R-:W-:Y:S02]  /*0640*/  SHF.R.S32.HI R5, RZ, 0x1f, R5 ;  /* 0x0000001fff057819 */ /* 0x000fe40000011405 */
[----:B------:R-:W-:Y:S01]  /*0650*/  SHF.R.S32.HI R9, RZ, 0x1f, R9 ;  /* 0x0000001fff097819 */ /* 0x000fe20000011409 */
[----:B------:R1:W-:Y:S03]  /*0660*/  STG.E.128 desc[UR26][R10.64+0x80], RZ ;  /* 0x000080ff0a007986 */ /* 0x0003e6000c101d1a */
[----:B------:R-:W-:Y:S01]  /*0670*/  IADD3.X R0, PT, PT, R5, R0, R9, P2, P1 ;  /* 0x0000000005007210 */ /* 0x000fe200017e2409 */
[----:B------:R1:W-:Y:S04]  /*0680*/  STG.E.128 desc[UR26][R14.64], RZ ;  /* 0x000000ff0e007986 */ /* 0x0003e8000c101d1a */
[----:B------:R1:W-:Y:S04]  /*0690*/  STG.E.128 desc[UR26][R14.64+0x40], RZ ;  /* 0x000040ff0e007986 */ /* 0x0003e8000c101d1a */
[----:B------:R1:W-:Y:S01]  /*06a0*/  STG.E.128 desc[UR26][R14.64+0x80], RZ ;  /* 0x000080ff0e007986 */ /* 0x0003e2000c101d1a */
[----:B------:R-:W-:Y:S05]  /*06b0*/  @P4 BRA `(.L_x_948) ;  /* 0x0000000000204947 */ /* 0x000fea0003800000 */
        /* <DEDUP_REMOVED lines=8> */
.L_x_948:
[----:B------:R-:W-:Y:S05]  /*0740*/  BSYNC.RECONVERGENT B0 ;  /* 0x0000000000007941 */ /* 0x000fea0003800200 */
.L_x_947:
[----:B------:R-:W-:Y:S05]  /*0750*/  @P3 EXIT ;  /* 0x000000000000394d */ /* 0x000fea0003800000 */
[----:B------:R-:W3:Y:S01]  /*0760*/  LDCU.64 UR4, c[0x0][0x420] ;  /* 0x00008400ff0477ac */ /* 0x000ee20008000a00 */
[----:B------:R-:W-:Y:S02]  /*0770*/  IMAD R13, R8, R13, RZ ;  /* 0x0000000d080d7224 */ /* 0x000fe400078e02ff */
[----:B--2---:R-:W-:-:S03]  /*0780*/  IMAD.MOV.U32 R5, RZ, RZ, 0x7f800000 ;  /* 0x7f800000ff057424 */ /* 0x004fc600078e00ff */
[----:B------:R-:W-:-:S04]  /*0790*/  IADD3 R6, P0, PT, R13, R6, RZ ;  /* 0x000000060d067210 */ /* 0x000fc80007f1e0ff */
[----:B------:R-:W-:Y:S02]  /*07a0*/  LEA.HI.X.SX32 R13, R13, R0, 0x1, P0 ;  /* 0x000000000d0d7211 */ /* 0x000fe400000f0eff */
[----:B---3--:R-:W-:-:S04]  /*07b0*/  LEA R2, P0, R6, UR4, 0x2 ;  /* 0x0000000406027c11 */ /* 0x008fc8000f8010ff */
[----:B------:R-:W-:-:S05]  /*07c0*/  LEA.HI.X R3, R6, UR5, R13, 0x2, P0 ;  /* 0x0000000506037c11 */ /* 0x000fca00080f140d */
[----:B------:R-:W-:Y:S01]  /*07d0*/  STG.E desc[UR26][R2.64], R5 ;  /* 0x0000000502007986 */ /* 0x000fe2000c10191a */
[----:B------:R-:W-:Y:S05]  /*07e0*/  EXIT ;  /* 0x000000000000794d */ /* 0x000fea0003800000 */
.L_x_945:
[----:B------:R-:W1:Y:S01]  /*07f0*/  LDC R7, c[0x0][0x3e8] ;  /* 0x0000fa00ff077b82 */ /* 0x000e620000000800 */
[----:B------:R-:W-:Y:S01]  /*0800*/  IABS R6, R10 ;  /* 0x0000000a00067213 */ /* 0x000fe20000000000 */
[----:B------:R-:W2:Y:S01]  /*0810*/  LDCU.128 UR16, c[0x0][0x3b0] ;  /* 0x00007600ff1077ac */ /* 0x000ea20008000c00 */
[C---:B------:R-:W-:Y:S01]  /*0820*/  IMAD.SHL.U32 R12, R89.reuse, 0x8, RZ ;  /* 0x00000008590c7824 */ /* 0x040fe200078e00ff */
[----:B------:R-:W-:Y:S01]  /*0830*/  SHF.R.U32.HI R96, RZ, 0x2, R89 ;  /* 0x00000002ff607819 */ /* 0x000fe20000011659 */
[----:B------:R-:W-:Y:S01]  /*0840*/  IMAD.MOV.U32 R21, RZ, RZ, RZ ;  /* 0x000000ffff157224 */ /* 0x000fe200078e00ff */
[----:B------:R-:W3:Y:S01]  /*0850*/  LDCU.128 UR20, c[0x0][0x3a0] ;  /* 0x00007400ff1477ac */ /* 0x000ee20008000c00 */
[C---:B------:R-:W-:Y:S01]  /*0860*/  IMAD.SHL.U32 R88, R89.reuse, 0x20, RZ ;  /* 0x0000002059587824 */ /* 0x040fe200078e00ff */
[C---:B------:R-:W-:Y:S01]  /*0870*/  LOP3.LUT R20, R12.reuse, 0x18, RZ, 0xc0, !PT ;  /* 0x000000180c147812 */ /* 0x040fe200078ec0ff */
[C---:B------:R-:W-:Y:S01]  /*0880*/  IMAD.SHL.U32 R90, R89.reuse, 0x4, RZ ;  /* 0x00000004595a7824 */ /* 0x040fe200078e00ff */
[----:B------:R-:W4:Y:S01]  /*0890*/  LDCU.128 UR4, c[0x0][0x3d0] ;  /* 0x00007a00ff0477ac */ /* 0x000f220008000c00 */
[----:B------:R-:W-:Y:S01]  /*08a0*/  LOP3.LUT R22, R12, 0xd8, RZ, 0xc0, !PT ;  /* 0x000000d80c167812 */ /* 0x000fe200078ec0ff */
[----:B------:R-:W-:Y:S01]  /*08b0*/  IMAD.MOV.U32 R97, RZ, RZ, RZ ;  /* 0x000000ffff617224 */ /* 0x000fe200078e00ff */
[C---:B------:R-:W-:Y:S01]  /*08c0*/  LOP3.LUT R13, R88.reuse, 0xc0, RZ, 0xc0, !PT ;  /* 0x000000c0580d7812 */ /* 0x040fe200078ec0ff */
[----:B------:R-:W5:Y:S01]  /*08d0*/  LDCU.128 UR8, c[0x0][0x380] ;  /* 0x00007000ff0877ac */ /* 0x000f620008000c00 */
[----:B------:R-:W-:Y:S01]  /*08e0*/  IMAD.SHL.U32 R91, R89, 0x10, RZ ;  /* 0x00000010595b7824 */ /* 0x000fe200078e00ff */
[----:B------:R-:W-:Y:S01]  /*08f0*/  LOP3.LUT R92, R88, 0x120, RZ, 0xc0, !PT ;  /* 0x00000120585c7812 */ /* 0x000fe200078ec0ff */
[----:B------:R-:W-:Y:S01]  /*0900*/  IMAD.WIDE.U32 R18, R19, 0x40, R96 ;  /* 0x0000004013127825 */ /* 0x000fe200078e0060 */
[----:B------:R-:W5:Y:S01]  /*0910*/  LDCU.128 UR12, c[0x0][0x390] ;  /* 0x00007200ff0c77ac */ /* 0x000f620008000c00 */
[----:B------:R-:W-:-:S02]  /*0920*/  LOP3.LUT R90, R13, 0x18, R90, 0xf8, !PT ;  /* 0x000000180d5a7812 */ /* 0x000fc400078ef85a */
[----:B--2---:R-:W-:Y:S01]  /*0930*/  IMAD.WIDE.U32 R14, R17, UR18, R20 ;  /* 0x00000012110e7c25 */ /* 0x004fe2000f8e0014 */
[--C-:B------:R-:W-:Y:S02]  /*0940*/  SHF.R.U32.HI R93, RZ, 0x1, R89.reuse ;  /* 0x00000001ff5d7819 */ /* 0x100fe40000011659 */
[----:B-1----:R-:W-:Y:S02]  /*0950*/  IABS R4, R7 ;  /* 0x0000000700047213 */ /* 0x002fe40000000000 */
[----:B------:R-:W-:Y:S02]  /*0960*/  LOP3.LUT R124, R90, 0x8, R89, 0x78, !PT ;  /* 0x000000085a7c7812 */ /* 0x000fe400078e7859 */
[----:B------:R-:W1:Y:S01]  /*0970*/  I2F.RP R5, R4 ;  /* 0x0000000400057306 */ /* 0x000e620000209400 */
[----:B------:R-:W-:Y:S02]  /*0980*/  LOP3.LUT P6, RZ, R89, 0x4, RZ, 0xc0, !PT ;  /* 0x0000000459ff7812 */ /* 0x000fe400078cc0ff */
[----:B------:R-:W-:-:S05]  /*0990*/  LOP3.LUT R97, R96, 0x7, RZ, 0xc0, !PT ;  /* 0x0000000760617812 */ /* 0x000fca00078ec0ff */
[----:B-1----:R-:W1:Y:S02]  /*09a0*/  MUFU.RCP R8, R5 ;  /* 0x0000000500087308 */ /* 0x002e640000001000 */
[----:B-1----:R-:W-:Y:S01]  /*09b0*/  VIADD R8, R8, 0xffffffe ;  /* 0x0ffffffe08087836 */ /* 0x002fe20000000000 */
[----:B------:R-:W-:-:S05]  /*09c0*/  SHF.R.S32.HI R5, RZ, 0x1f, R17 ;  /* 0x0000001fff057819 */ /* 0x000fca0000011411 */
[----:B------:R-:W1:Y:S02]  /*09d0*/  F2I.FTZ.U32.TRUNC.NTZ R9, R8 ;  /* 0x0000000800097305 */ /* 0x000e64000021f000 */
[----:B-1----:R-:W-:Y:S02]  /*09e0*/  IMAD.MOV R0, RZ, RZ, -R9 ;  /* 0x000000ffff007224 */ /* 0x002fe400078e0a09 */
[----:B------:R-:W-:Y:S02]  /*09f0*/  IMAD.MOV.U32 R8, RZ, RZ, RZ ;  /* 0x000000ffff087224 */ /* 0x000fe400078e00ff */
[----:B------:R-:W-:-:S04]  /*0a00*/  IMAD R0, R0, R4, RZ ;  /* 0x0000000400007224 */ /* 0x000fc800078e02ff */
[----:B------:R-:W-:-:S06]  /*0a10*/  IMAD.HI.U32 R9, R9, R0, R8 ;  /* 0x0000000009097227 */ /* 0x000fcc00078e0008 */
[----:B------:R-:W-:-:S04]  /*0a20*/  IMAD.HI.U32 R0, R9, R6, RZ ;  /* 0x0000000609007227 */ /* 0x000fc800078e00ff */
[----:B------:R-:W-:-:S04]  /*0a30*/  IMAD.MOV R9, RZ, RZ, -R0 ;  /* 0x000000ffff097224 */ /* 0x000fc800078e0a00 */
[----:B------:R-:W-:Y:S02]  /*0a40*/  IMAD R9, R4, R9, R6 ;  /* 0x0000000904097224 */ /* 0x000fe400078e0206 */
[----:B------:R-:W-:-:S03]  /*0a50*/  IMAD R6, R5, UR18, RZ ;  /* 0x0000001205067c24 */ /* 0x000fc6000f8e02ff */
[----:B------:R-:W-:Y:S01]  /*0a60*/  ISETP.GT.U32.AND P1, PT, R4, R9, PT ;  /* 0x000000090400720c */ /* 0x000fe20003f24070 */
[----:B------:R-:W-:-:S04]  /*0a70*/  IMAD R6, R17, UR19, R6 ;  /* 0x0000001311067c24 */ /* 0x000fc8000f8e0206 */
[----:B------:R-:W-:Y:S02]  /*0a80*/  IMAD.IADD R15, R15, 0x1, R6 ;  /* 0x000000010f0f7824 */ /* 0x000fe400078e0206 */
[----:B---3--:R-:W-:Y:S01]  /*0a90*/  IMAD.WIDE.U32 R24, R11, UR20, R14 ;  /* 0x000000140b187c25 */ /* 0x008fe2000f8e000e */
[----:B------:R-:W-:-:S05]  /*0aa0*/  USHF.L.U64.HI UR20, UR18, 0x6, UR19 ;  /* 0x0000000612147899 */ /* 0x000fca0008010213 */
[----:B------:R-:W-:Y:S02]  /*0ab0*/  @!P1 IMAD.IADD R9, R9, 0x1, -R4 ;  /* 0x0000000109099824 */ /* 0x000fe400078e0a04 */
[----:B------:R-:W-:Y:S01]  /*0ac0*/  @!P1 VIADD R0, R0, 0x1 ;  /* 0x0000000100009836 */ /* 0x000fe20000000000 */
[----:B------:R-:W-:Y:S01]  /*0ad0*/  ISETP.NE.AND P1, PT, R7, RZ, PT ;  /* 0x000000ff0700720c */ /* 0x000fe20003f25270 */
[----:B------:R-:W-:Y:S01]  /*0ae0*/  IMAD R25, R11, UR21, R25 ;  /* 0x000000150b197c24 */ /* 0x000fe2000f8e0219 */
[----:B------:R-:W-:Y:S02]  /*0af0*/  ISETP.GE.U32.AND P2, PT, R9, R4, PT ;  /* 0x000000040900720c */ /* 0x000fe40003f46070 */
[----:B------:R-:W1:Y:S01]  /*0b00*/  LDC.64 R8, c[0x0][0x3c0] ;  /* 0x0000f000ff087b82 */ /* 0x000e620000000a00 */
[----:B------:R-:W-:Y:S01]  /*0b10*/  LOP3.LUT R4, R10, R7, RZ, 0x3c, !PT ;  /* 0x000000070a047212 */ /* 0x000fe200078e3cff */
[----:B------:R-:W-:-:S03]  /*0b20*/  IMAD.WIDE.U32 R24, R96, UR18, R24 ;  /* 0x0000001260187c25 */ /* 0x000fc6000f8e0018 */
[----:B------:R-:W-:Y:S01]  /*0b30*/  ISETP.GE.AND P0, PT, R4, RZ, PT ;  /* 0x000000ff0400720c */ /* 0x000fe20003f06270 */
[----:B------:R-:W-:Y:S02]  /*0b40*/  IMAD R25, R96, UR19, R25 ;  /* 0x0000001360197c24 */ /* 0x000fe4000f8e0219 */
[----:B------:R-:W-:-:S03]  /*0b50*/  VIADD R4, R2, 0xffffffff ;  /* 0xffffffff02047836 */ /* 0x000fc60000000000 */
[----:B------:R-:W-:-:S07]  /*0b60*/  @P2 VIADD R0, R0, 0x1 ;  /* 0x0000000100002836 */ /* 0x000fce0000000000 */
[----:B------:R-:W-:Y:S01]  /*0b70*/  @!P0 IMAD.MOV R0, RZ, RZ, -R0 ;  /* 0x000000ffff008224 */ /* 0x000fe200078e0a00 */
[----:B------:R-:W-:Y:S02]  /*0b80*/  @!P1 LOP3.LUT R0, RZ, R7, RZ, 0x33, !PT ;  /* 0x00000007ff009212 */ /* 0x000fe400078e33ff */
[----:B------:R-:W2:Y:S01]  /*0b90*/  LDC.64 R6, c[0x0][0x3c8] ;  /* 0x0000f200ff067b82 */ /* 0x000ea20000000a00 */
[----:B-1----:R-:W-:Y:S01]  /*0ba0*/  IMAD R14, R5, R8, RZ ;  /* 0x00000008050e7224 */ /* 0x002fe200078e02ff */
[----:B------:R-:W-:Y:S01]  /*0bb0*/  SHF.R.S32.HI R5, RZ, 0x1f, R0 ;  /* 0x0000001fff057819 */ /* 0x000fe20000011400 */
[----:B----4-:R-:W-:-:S04]  /*0bc0*/  IMAD.WIDE.U32 R24, R0, UR4, R24 ;  /* 0x0000000400187c25 */ /* 0x010fc8000f8e0018 */
[----:B------:R-:W-:Y:S01]  /*0bd0*/  IMAD R15, R5, UR4, RZ ;  /* 0x00000004050f7c24 */ /* 0x000fe2000f8e02ff */
[----:B-----5:R-:W-:Y:S01]  /*0be0*/  LEA R128, P0, R24, UR10, 0x1 ;  /* 0x0000000a18807c11 */ /* 0x020fe2000f8008ff */
[C---:B------:R-:W-:Y:S01]  /*0bf0*/  IMAD R13, R17.reuse, R9, R14 ;  /* 0x00000009110d7224 */ /* 0x040fe200078e020e */
[----:B------:R-:W-:Y:S01]  /*0c00*/  USHF.L.U32 UR4, UR18, 0x6, URZ ;  /* 0x0000000612047899 */ /* 0x000fe200080006ff */
[----:B------:R-:W-:Y:S01]  /*0c10*/  IMAD R14, R0, UR5, R15 ;  /* 0x00000005000e7c24 */ /* 0x000fe2000f8e020f */
[----:B------:R-:W1:Y:S01]  /*0c20*/  S2UR UR5, SR_CgaCtaId ;  /* 0x00000000000579c3 */ /* 0x000e620000008800 */
[----:B------:R-:W-:Y:S01]  /*0c30*/  IMAD.WIDE.U32 R16, R17, R8, R20 ;  /* 0x0000000811107225 */ /* 0x000fe200078e0014 */
[----:B------:R-:W-:Y:S01]  /*0c40*/  LOP3.LUT R15, R22, 0x18, R89, 0x78, !PT ;  /* 0x00000018160f7812 */ /* 0x000fe200078e7859 */
[----:B------:R-:W-:Y:S02]  /*0c50*/  USHF.L.U32 UR10, UR18, 0x5, URZ ;  /* 0x00000005120a7899 */ /* 0x000fe400080006ff */
[----:B------:R-:W-:Y:S01]  /*0c60*/  IMAD.IADD R14, R25, 0x1, R14 ;  /* 0x00000001190e7824 */ /* 0x000fe200078e020e */
[----:B------:R-:W-:Y:S01]  /*0c70*/  LOP3.LUT R15, R15, 0x1f20, R12, 0xf8, !PT ;  /* 0x00001f200f0f7812 */ /* 0x000fe200078ef80c */
[----:B------:R-:W-:Y:S01]  /*0c80*/  IMAD.WIDE.U32 R20, R11, UR14, R20 ;  /* 0x0000000e0b147c25 */ /* 0x000fe2000f8e0014 */
[----:B------:R-:W-:-:S02]  /*0c90*/  USHF.L.U64.HI UR14, UR16, 0x5, UR17 ;  /* 0x00000005100e7899 */ /* 0x000fc40008010211 */
[----:B------:R-:W-:Y:S01]  /*0ca0*/  LEA.HI.X R127, R24, UR11, R14, 0x1, P0 ;  /* 0x0000000b187f7c11 */ /* 0x000fe200080f0c0e */
[----:B------:R-:W-:Y:S01]  /*0cb0*/  IMAD.IADD R25, R17, 0x1, R13 ;  /* 0x0000000111197824 */ /* 0x000fe200078e020d */
[----:B------:R-:W-:Y:S01]  /*0cc0*/  USHF.L.U32 UR11, UR16, 0x5, URZ ;  /* 0x00000005100b7899 */ /* 0x000fe200080006ff */
[----:B------:R-:W-:Y:S01]  /*0cd0*/  IMAD.MOV.U32 R24, RZ, RZ, R16 ;  /* 0x000000ffff187224 */ /* 0x000fe200078e0010 */
[----:B------:R-:W-:Y:S01]  /*0ce0*/  USHF.L.U64.HI UR18, UR18, 0x5, UR19 ;  /* 0x0000000512127899 */ /* 0x000fe20008010213 */
[----:B------:R-:W-:Y:S02]  /*0cf0*/  IMAD R21, R11, UR15, R21 ;  /* 0x0000000f0b157c24 */ /* 0x000fe4000f8e0215 */
[C---:B------:R-:W-:Y:S02]  /*0d00*/  IMAD R12, R4.reuse, UR20, RZ ;  /* 0x00000014040c7c24 */ /* 0x040fe4000f8e02ff */
[----:B------:R-:W-:-:S04]  /*0d10*/  IMAD.WIDE.U32 R22, R4, UR4, RZ ;  /* 0x0000000404167c25 */ /* 0x000fc8000f8e00ff */
[----:B------:R-:W-:Y:S01]  /*0d20*/  IMAD.WIDE.U32 R24, R11, UR22, R24 ;  /* 0x000000160b187c25 */ /* 0x000fe2000f8e0018 */
[C---:B------:R-:W-:Y:S02]  /*0d30*/  LEA R16, P1, R22.reuse, R128, 0x1 ;  /* 0x0000008016107211 */ /* 0x040fe400078208ff */
[----:B------:R-:W-:Y:S01]  /*0d40*/  IADD3 R13, P0, PT, R22, UR10, RZ ;  /* 0x0000000a160d7c10 */ /* 0x000fe2000ff1e0ff */
[----:B------:R-:W-:Y:S02]  /*0d50*/  IMAD.IADD R12, R23, 0x1, R12 ;  /* 0x00000001170c7824 */ /* 0x000fe400078e020c */
[----:B--2---:R-:W-:-:S03]  /*0d60*/  IMAD.WIDE.U32 R26, R10, R6, R20 ;  /* 0x000000060a1a7225 */ /* 0x004fc600078e0014 */
[-C--:B------:R-:W-:Y:S01]  /*0d70*/  LEA.HI.X R17, R22, R127.reuse, R12, 0x1, P1 ;  /* 0x0000007f16117211 */ /* 0x080fe200008f0c0c */
[----:B------:R-:W-:Y:S01]  /*0d80*/  IMAD R25, R11, UR23, R25 ;  /* 0x000000170b197c24 */ /* 0x000fe2000f8e0219 */
[----:B------:R-:W-:Y:S01]  /*0d90*/  IADD3.X R12, PT, PT, R12, UR18, RZ, P0, !PT ;  /* 0x000000120c0c7c10 */ /* 0x000fe200087fe4ff */
[----:B------:R-:W-:Y:S01]  /*0da0*/  IMAD.U32 R20, RZ, RZ, UR11 ;  /* 0x0000000bff147e24 */ /* 0x000fe2000f8e00ff */
[----:B------:R-:W-:Y:S01]  /*0db0*/  LEA R22, P0, R13, R128, 0x1 ;  /* 0x000000800d167211 */ /* 0x000fe200078008ff */
[----:B------:R-:W-:Y:S01]  /*0dc0*/  IMAD.U32 R21, RZ, RZ, UR14 ;  /* 0x0000000eff157e24 */ /* 0x000fe2000f8e00ff */
[----:B------:R-:W-:Y:S01]  /*0dd0*/  UMOV UR11, 0x400 ;  /* 0x00000400000b7882 */ /* 0x000fe20000000000 */
[----:B------:R-:W-:Y:S01]  /*0de0*/  IMAD R11, R19, UR16, RZ ;  /* 0x00000010130b7c24 */ /* 0x000fe2000f8e02ff */
[----:B------:R-:W-:Y:S01]  /*0df0*/  LEA.HI.X R23, R13, R127, R12, 0x1, P0 ;  /* 0x0000007f0d177211 */ /* 0x000fe200000f0c0c */
[----:B------:R-:W-:Y:S01]  /*0e00*/  IMAD R27, R10, R7, R27 ;  /* 0x000000070a1b7224 */ /* 0x000fe200078e021b */
[----:B-1----:R-:W-:Y:S01]  /*0e10*/  ULEA UR5, UR5, UR11, 0x18 ;  /* 0x0000000b05057291 */ /* 0x002fe2000f8ec0ff */
[----:B------:R-:W-:-:S02]  /*0e20*/  IMAD R11, R18, UR17, R11 ;  /* 0x00000011120b7c24 */ /* 0x000fc4000f8e020b */
[----:B------:R-:W-:-:S04]  /*0e30*/  IMAD.WIDE.U32 R20, R18, UR16, R20 ;  /* 0x0000001012147c25 */ /* 0x000fc8000f8e0014 */
[----:B------:R-:W-:Y:S01]  /*0e40*/  IMAD.WIDE.U32 R18, R18, UR16, R26 ;  /* 0x0000001012127c25 */ /* 0x000fe2000f8e001a */
[----:B------:R-:W-:-:S03]  /*0e50*/  IADD3 R26, P0, PT, R26, R20, RZ ;  /* 0x000000141a1a7210 */ /* 0x000fc60007f1e0ff */
[----:B------:R-:W-:Y:S01]  /*0e60*/  IMAD.IADD R6, R19, 0x1, R11 ;  /* 0x0000000113067824 */ /* 0x000fe200078e020b */
[----:B------:R-:W-:Y:S01]  /*0e70*/  LEA R20, P1, R18, UR8, 0x1 ;  /* 0x0000000812147c11 */ /* 0x000fe2000f8208ff */
[-C--:B------:R-:W-:Y:S01]  /*0e80*/  IMAD.WIDE.U32 R12, R96, R8.reuse, R24 ;  /* 0x00000008600c7225 */ /* 0x080fe200078e0018 */
[----:B------:R-:W-:Y:S02]  /*0e90*/  IADD3.X R11, PT, PT, R27, R11, R21, P0, !PT ;  /* 0x0000000b1b0b7210 */ /* 0x000fe400007fe415 */
[----:B------:R-:W-:Y:S01]  /*0ea0*/  LEA.HI.X R21, R18, UR9, R6, 0x1, P1 ;  /* 0x0000000912157c11 */ /* 0x000fe200088f0c06 */
[----:B------:R-:W-:Y:S01]  /*0eb0*/  IMAD R13, R96, R9, R13 ;  /* 0x00000009600d7224 */ /* 0x000fe200078e020d */
[----:B------:R-:W-:Y:S01]  /*0ec0*/  LEA R18, P0, R26, UR8, 0x1 ;  /* 0x000000081a127c11 */ /* 0x000fe2000f8008ff */
[----:B------:R-:W-:Y:S01]  /*0ed0*/  IMAD R5, R5, UR6, RZ ;  /* 0x0000000605057c24 */ /* 0x000fe2000f8e02ff */
[----:B------:R-:W-:Y:S01]  /*0ee0*/  LEA R6, R15, UR5, 0x1 ;  /* 0x000000050f067c11 */ /* 0x000fe2000f8e08ff */
[----:B------:R-:W-:Y:S01]  /*0ef0*/  IMAD.WIDE.U32 R14, R0, UR6, R12 ;  /* 0x00000006000e7c25 */ /* 0x000fe2000f8e000c */
[----:B------:R-:W-:Y:S01]  /*0f00*/  LEA.HI.X R19, R26, UR9, R11, 0x1, P0 ;  /* 0x000000091a137c11 */ /* 0x000fe200080f0c0b */
[----:B------:R-:W1:Y:S02]  /*0f10*/  LDCU UR6, c[0x0][0x50c] ;  /* 0x0000a180ff0677ac */ /* 0x000e640008000800 */
[----:B------:R-:W-:Y:S01]  /*0f20*/  @!PT LDS RZ, [RZ] ;  /* 0x00000000fffff984 */ /* 0x000fe20000000800 */
[----:B------:R-:W-:Y:S01]  /*0f30*/  @!PT LDS RZ, [RZ] ;  /* 0x00000000fffff984 */ /* 0x000fe20000000800 */
[----:B------:R-:W-:Y:S01]  /*0f40*/  @!PT LDS RZ, [RZ] ;  /* 0x00000000fffff984 */ /* 0x000fe20000000800 */
[----:B------:R-:W-:Y:S01]  /*0f50*/  LDGSTS.E.BYPASS.LTC128B.128 [R6], desc[UR26][R20.64] ;  /* 0x0000000014067fae */ /* 0x000fe2000b981a1a */
[----:B------:R-:W-:Y:S01]  /*0f60*/  IMAD.WIDE.U32 R12, R4, R8, RZ ;  /* 0x00000008040c7225 */ /* 0x000fe200078e00ff */
[----:B------:R-:W-:-:S02]  /*0f70*/  LEA R126, P1, R14, UR12, 0x1 ;  /* 0x0000000c0e7e7c11 */ /* 0x000fc4000f8208ff */
[----:B------:R-:W-:Y:S01]  /*0f80*/  LDGSTS.E.BYPASS.LTC128B.128 [R6+0x1000], desc[UR26][R20.64+0x40] ;  /* 0x0100004014067fae */ /* 0x000fe2000b981a1a */
[----:B------:R-:W-:Y:S02]  /*0f90*/  IMAD R5, R0, UR7, R5 ;  /* 0x0000000700057c24 */ /* 0x000fe4000f8e0205 */
[----:B------:R-:W-:Y:S01]  /*0fa0*/  IMAD R10, R4, R9, R13 ;  /* 0x00000009040a7224 */ /* 0x000fe200078e020d */
[----:B------:R-:W-:Y:S01]  /*0fb0*/  LDGSTS.E.BYPASS.LTC128B.128 [R6+0x2000], desc[UR26][R20.64+0x80] ;  /* 0x0200008014067fae */ /* 0x000fe2000b981a1a */
[C---:B------:R-:W-:Y:S02]  /*0fc0*/  IMAD.SHL.U32 R7, R12.reuse, 0x40, RZ ;  /* 0x000000400c077824 */ /* 0x040fe400078e00ff */
[----:B------:R-:W-:Y:S01]  /*0fd0*/  IMAD.IADD R125, R15, 0x1, R5 ;  /* 0x000000010f7d7824 */ /* 0x000fe200078e0205 */
[----:B------:R-:W-:Y:S01]  /*0fe0*/  LDGSTS.E.BYPASS.LTC128B.128 [R6+0x800], desc[UR26][R18.64] ;  /* 0x0080000012067fae */ /* 0x000fe2000b981a1a */
[----:B------:R-:W-:Y:S02]  /*0ff0*/  SHF.L.U64.HI R5, R12, 0x6, R10 ;  /* 0x000000060c057819 */ /* 0x000fe4000001020a */
[----:B------:R-:W-:Y:S01]  /*1000*/  LEA R0, P0, R8, R7, 0x5 ;  /* 0x0000000708007211 */ /* 0x000fe200078028ff */
[----:B------:R-:W-:Y:S01]  /*1010*/  LDGSTS.E.BYPASS.LTC128B.128 [R6+0x1800], desc[UR26][R18.64+0x40] ;  /* 0x0180004012067fae */ /* 0x000fe2000b981a1a */
[----:B------:R-:W-:-:S02]  /*1020*/  LEA.HI.X R125, R14, UR13, R125, 0x1, P1 ;  /* 0x0000000d0e7d7c11 */ /* 0x000fc400088f0c7d */
[-C--:B------:R-:W-:Y:S01]  /*1030*/  LEA R14, P1, R12, R126.reuse, 0x7 ;  /* 0x0000007e0c0e7211 */ /* 0x080fe200078238ff */
[----:B------:R-:W-:Y:S01]  /*1040*/  LDGSTS.E.BYPASS.LTC128B.128 [R6+0x2800], desc[UR26][R18.64+0x80] ;  /* 0x0280008012067fae */ /* 0x000fe2000b981a1a */
[----:B------:R-:W-:Y:S02]  /*1050*/  LEA.HI.X R8, R8, R5, R9, 0x5, P0 ;  /* 0x0000000508087211 */ /* 0x000fe400000f2c09 */
[----:B------:R-:W-:Y:S01]  /*1060*/  LOP3.LUT R5, R91, 0x100, RZ, 0xc0, !PT ;  /* 0x000001005b057812 */ /* 0x000fe200078ec0ff */
[----:B------:R-:W-:Y:S01]  /*1070*/  LDGSTS.E.BYPASS.LTC128B.128 [R6+0x3000], desc[UR26][R16.64] ;  /* 0x0300000010067fae */ /* 0x000fe2000b981a1a */
[----:B------:R-:W-:Y:S02]  /*1080*/  LEA.HI.X R15, R12, R125, R10, 0x7, P1 ;  /* 0x0000007d0c0f7211 */ /* 0x000fe400008f3c0a */
[----:B------:R-:W-:Y:S01]  /*1090*/  LEA R10, P0, R0, R126, 0x1 ;  /* 0x0000007e000a7211 */ /* 0x000fe200078008ff */
[----:B------:R-:W-:Y:S01]  /*10a0*/  LDGSTS.E.BYPASS.LTC128B.128 [R6+0x4000], desc[UR26][R16.64+0x40] ;  /* 0x0400004010067fae */ /* 0x000fe2000b981a1a */
[----:B------:R-:W-:-:S02]  /*10b0*/  LOP3.LUT R5, R5, 0x20, R88, 0xf8, !PT ;  /* 0x0000002005057812 */ /* 0x000fc400078ef858 */
[----:B------:R-:W-:Y:S01]  /*10c0*/  LOP3.LUT R12, R92, 0x3e00, R91, 0xf8, !PT ;  /* 0x00003e005c0c7812 */ /* 0x000fe200078ef85b */
[----:B------:R-:W-:Y:S01]  /*10d0*/  LDGSTS.E.BYPASS.LTC128B.128 [R6+0x5000], desc[UR26][R16.64+0x80] ;  /* 0x0500008010067fae */ /* 0x000fe2000b981a1a */
[----:B------:R-:W-:Y:S02]  /*10e0*/  LOP3.LUT R7, R90, 0x8, R93, 0x78, !PT ;  /* 0x000000085a077812 */ /* 0x000fe400078e785d */
[----:B------:R-:W-:Y:S01]  /*10f0*/  LEA.HI.X R11, R0, R125, R8, 0x1, P0 ;  /* 0x0000007d000b7211 */ /* 0x000fe200000f0c08 */
[----:B------:R-:W-:Y:S01]  /*1100*/  LDGSTS.E.BYPASS.LTC128B.128 [R6+0x3800], desc[UR26][R22.64] ;  /* 0x0380000016067fae */ /* 0x000fe2000b981a1a */
[----:B------:R-:W-:Y:S01]  /*1110*/  LOP3.LUT R124, R5, R124, RZ, 0xfc, !PT ;  /* 0x0000007c057c7212 */ /* 0x000fe200078efcff */
[----:B------:R-:W-:Y:S01]  /*1120*/  IMAD.MOV.U32 R5, RZ, RZ, 0x20 ;  /* 0x00000020ff057424 */ /* 0x000fe200078e00ff */
[----:B------:R-:W-:Y:S01]  /*1130*/  LOP3.LUT R0, R12, R7, RZ, 0xfc, !PT ;  /* 0x000000070c007212 */ /* 0x000fe200078efcff */
[----:B------:R-:W-:Y:S01]  /*1140*/  LDGSTS.E.BYPASS.LTC128B.128 [R6+0x4800], desc[UR26][R22.64+0x40] ;  /* 0x0480004016067fae */ /* 0x000fe2000b981a1a */
[----:B------:R-:W-:-:S02]  /*1150*/  LEA R124, R124, UR5, 0x1 ;  /* 0x000000057c7c7c11 */ /* 0x000fc4000f8e08ff */
[----:B------:R-:W-:Y:S01]  /*1160*/  LEA R0, R0, UR5, 0x1 ;  /* 0x0000000500007c11 */ /* 0x000fe2000f8e08ff */
[----:B------:R-:W-:Y:S01]  /*1170*/  LDGSTS.E.BYPASS.LTC128B.128 [R6+0x5800], desc[UR26][R22.64+0x80] ;  /* 0x0580008016067fae */ /* 0x000fe2000b981a1a */
[----:B------:R-:W-:Y:S02]  /*1180*/  SEL R5, R5, 0xffffffe0, !P6 ;  /* 0xffffffe005057807 */ /* 0x000fe40007000000 */
[----:B------:R-:W-:Y:S01]  /*1190*/  LOP3.LUT R93, R93, 0x1f0, RZ, 0xc0, !PT ;  /* 0x000001f05d5d7812 */ /* 0x000fe200078ec0ff */
[----:B------:R-:W0:Y:S02]  /*11a0*/  LDGDEPBAR ;  /* 0x00000000000079af */ /* 0x000e240000000000 */
[C---:B------:R-:W-:Y:S02]  /*11b0*/  IMAD.IADD R123, R5.reuse, 0x1, R0 ;  /* 0x00000001057b7824 */ /* 0x040fe400078e0200 */
        /* <DEDUP_REMOVED lines=14> */
[----:B------:R-:W-:Y:S04]  /*12a0*/  LDSM.16.M88.4 R32, [R123] ;  /* 0x000000007b20783b */ /* 0x000fe80000000200 */
[----:B------:R-:W-:Y:S04]  /*12b0*/  LDSM.16.M88.4 R56, [R122+0x3000] ;  /* 0x003000007a38783b */ /* 0x000fe80000000200 */
[----:B--2---:R-:W2:Y:S04]  /*12c0*/  LDSM.16.M88.4 R12, [R124+0x3400] ;  /* 0x003400007c0c783b */ /* 0x004ea80000000200 */
[----:B------:R-:W5:Y:S04]  /*12d0*/  LDSM.16.M88.4 R64, [R124+0x3800] ;  /* 0x003800007c40783b */ /* 0x000f680000000200 */
[----:B------:R-:W1:Y:S04]  /*12e0*/  LDSM.16.M88.4 R52, [R124+0x3c00] ;  /* 0x003c00007c34783b */ /* 0x000e680000000200 */
[----:B------:R-:W-:Y:S04]  /*12f0*/  LDSM.16.M88.4 R20, [R0+0x1000] ;  /* 0x001000000014783b */ /* 0x000fe80000000200 */
[----:B------:R-:W1:Y:S04]  /*1300*/  LDSM.16.M88.4 R36, [R124+0x4000] ;  /* 0x004000007c24783b */ /* 0x000e680000000200 */
[----:B------:R-:W1:Y:S04]  /*1310*/  LDSM.16.M88.4 R40, [R122+0x3400] ;  /* 0x003400007a28783b */ /* 0x000e680000000200 */
[----:B------:R-:W1:Y:S01]  /*1320*/  LDSM.16.M88.4 R60, [R122+0x3800] ;  /* 0x003800007a3c783b */ /* 0x000e620000000200 */
[C---:B----4-:R-:W-:Y:S03]  /*1330*/  HMMA.16816.F32.BF16 R48, R24.reuse, R44, RZ ;  /* 0x0000002c1830723c */ /* 0x050fe600000418ff */
[----:B---3--:R-:W-:Y:S04]  /*1340*/  LDSM.16.M88.4 R8, [R123+0x1000] ;  /* 0x001000007b08783b */ /* 0x008fe80000000200 */
[----:B------:R-:W3:Y:S01]  /*1350*/  LDSM.16.M88.4 R84, [R122+0x4000] ;  /* 0x004000007a54783b */ /* 0x000ee20000000200 */
[C---:B------:R-:W-:Y:S03]  /*1360*/  HMMA.16816.F32.BF16 R44, R24.reuse, R46, RZ ;  /* 0x0000002e182c723c */ /* 0x040fe600000418ff */
[----:B------:R-:W4:Y:S04]  /*1370*/  LDSM.16.M88.4 R76, [R124+0x4400] ;  /* 0x004400007c4c783b */ /* 0x000f280000000200 */
[----:B------:R-:W-:Y:S01]  /*1380*/  LDSM.16.M88.4 R72, [R124+0x4800] ;  /* 0x004800007c48783b */ /* 0x000fe20000000200 */
[----:B--2---:R-:W-:Y:S03]  /*1390*/  HMMA.16816.F32.BF16 R16, R24, R12, RZ ;  /* 0x0000000c1810723c */ /* 0x004fe600000418ff */
[----:B------:R-:W-:Y:S04]  /*13a0*/  LDSM.16.M88.4 R80, [R122+0x3c00] ;  /* 0x003c00007a50783b */ /* 0x000fe80000000200 */
[----:B------:R-:W0:Y:S01]  /*13b0*/  LDGDEPBAR ;  /* 0x00000000000079af */ /* 0x000e220000000000 */
[C---:B------:R-:W-:Y:S08]  /*13c0*/  HMMA.16816.F32.BF16 R48, R32.reuse, R56, R48 ;  /* 0x000000382030723c */ /* 0x040ff00000041830 */
[----:B------:R-:W-:Y:S01]  /*13d0*/  HMMA.16816.F32.BF16 R44, R32, R58, R44 ;  /* 0x0000003a202c723c */ /* 0x000fe2000004182c */
[----:B------:R-:W-:Y:S07]  /*13e0*/  LDSM.16.M88.4 R56, [R0+0x2000] ;  /* 0x002000000038783b */ /* 0x000fee0000000200 */
[C---:B-----5:R-:W-:Y:S08]  /*13f0*/  HMMA.16816.F32.BF16 R68, R24.reuse, R64, RZ ;  /* 0x000000401844723c */ /* 0x060ff000000418ff */
[C---:B------:R-:W-:Y:S08]  /*1400*/  HMMA.16816.F32.BF16 R12, R24.reuse, R14, RZ ;  /* 0x0000000e180c723c */ /* 0x040ff000000418ff */
[C---:B------:R-:W-:Y:S08]  /*1410*/  HMMA.16816.F32.BF16 R64, R24.reuse, R66, RZ ;  /* 0x000000421840723c */ /* 0x040ff000000418ff */
[C---:B-1----:R-:W-:Y:S08]  /*1420*/  HMMA.16816.F32.BF16 R28, R24.reuse, R52, RZ ;  /* 0x00000034181c723c */ /* 0x042ff000000418ff */
[----:B------:R-:W-:Y:S01]  /*1430*/  HMMA.16816.F32.BF16 R24, R24, R54, RZ ;  /* 0x000000361818723c */ /* 0x000fe200000418ff */
[----:B------:R-:W1:Y:S07]  /*1440*/  LDSM.16.M88.4 R52, [R124+0x5000] ;  /* 0x005000007c34783b */ /* 0x000e6e0000000200 */
[C---:B------:R-:W-:Y:S08]  /*1450*/  HMMA.16816.F32.BF16 R48, R20.reuse, R36, R48 ;  /* 0x000000241430723c */ /* 0x040ff00000041830 */
[----:B------:R-:W-:Y:S01]  /*1460*/  HMMA.16816.F32.BF16 R44, R20, R38, R44 ;  /* 0x00000026142c723c */ /* 0x000fe2000004182c */
[----:B------:R-:W-:Y:S07]  /*1470*/  LDSM.16.M88.4 R36, [R122+0x5000] ;  /* 0x005000007a24783b */ /* 0x000fee0000000200 */
[C---:B------:R-:W-:Y:S08]  /*1480*/  HMMA.16816.F32.BF16 R16, R32.reuse, R40, R16 ;  /* 0x000000282010723c */ /* 0x040ff00000041810 */
[C---:B------:R-:W-:Y:S08]  /*1490*/  HMMA.16816.F32.BF16 R68, R32.reuse, R60, R68 ;  /* 0x0000003c2044723c */ /* 0x040ff00000041844 */
[C---:B------:R-:W-:Y:S01]  /*14a0*/  HMMA.16816.F32.BF16 R64, R32.reuse, R62, R64 ;  /* 0x0000003e2040723c */ /* 0x040fe20000041840 */
[----:B------:R-:W2:Y:S07]  /*14b0*/  LDSM.16.M88.4 R60, [R122+0x4400] ;  /* 0x004400007a3c783b */ /* 0x000eae0000000200 */
[----:B------:R-:W-:Y:S01]  /*14c0*/  HMMA.16816.F32.BF16 R12, R32, R42, R12 ;  /* 0x0000002a200c723c */ /* 0x000fe2000004180c */
[----:B------:R-:W5:Y:S07]  /*14d0*/  LDSM.16.M88.4 R40, [R123+0x2000] ;  /* 0x002000007b28783b */ /* 0x000f6e0000000200 */
[C---:B---3--:R-:W-:Y:S08]  /*14e0*/  HMMA.16816.F32.BF16 R48, R8.reuse, R84, R48 ;  /* 0x000000540830723c */ /* 0x048ff00000041830 */
[----:B------:R-:W-:Y:S08]  /*14f0*/  HMMA.16816.F32.BF16 R44, R8, R86, R44 ;  /* 0x00000056082c723c */ /* 0x000ff0000004182c */
[C---:B----4-:R-:W-:Y:S08]  /*1500*/  HMMA.16816.F32.BF16 R16, R20.reuse, R76, R16 ;  /* 0x0000004c1410723c */ /* 0x050ff00000041810 */
[----:B------:R-:W-:Y:S01]  /*1510*/  HMMA.16816.F32.BF16 R76, R20, R78, R12 ;  /* 0x0000004e144c723c */ /* 0x000fe2000004180c */
[----:B------:R-:W3:Y:S07]  /*1520*/  LDSM.16.M88.4 R12, [R124+0x5400] ;  /* 0x005400007c0c783b */ /* 0x000eee0000000200 */
[C---:B-1----:R-:W-:Y:S08]  /*1530*/  HMMA.16816.F32.BF16 R48, R56.reuse, R52, R48 ;  /* 0x000000343830723c */ /* 0x042ff00000041830 */
[----:B------:R-:W-:Y:S08]  /*1540*/  HMMA.16816.F32.BF16 R44, R56, R54, R44 ;  /* 0x00000036382c723c */ /* 0x000ff0000004182c */
[----:B--2---:R-:W-:Y:S01]  /*1550*/  HMMA.16816.F32.BF16 R52, R8, R60, R16 ;  /* 0x0000003c0834723c */ /* 0x004fe20000041810 */
[----:B------:R-:W1:Y:S07]  /*1560*/  LDSM.16.M88.4 R16, [R122+0x5400] ;  /* 0x005400007a10783b */ /* 0x000e6e0000000200 */
[C---:B-----5:R-:W-:Y:S08]  /*1570*/  HMMA.16816.F32.BF16 R48, R40.reuse, R36, R48 ;  /* 0x000000242830723c */ /* 0x060ff00000041830 */
[----:B------:R-:W-:Y:S01]  /*1580*/  HMMA.16816.F32.BF16 R44, R40, R38, R44 ;  /* 0x00000026282c723c */ /* 0x000fe2000004182c */
[----:B------:R-:W2:Y:S07]  /*1590*/  LDSM.16.M88.4 R36, [R122+0x4800] ;  /* 0x004800007a24783b */ /* 0x000eae0000000200 */
[----:B------:R-:W-:Y:S01]  /*15a0*/  HMMA.16816.F32.BF16 R76, R8, R62, R76 ;  /* 0x0000003e084c723c */ /* 0x000fe2000004184c */
[----:B------:R-:W-:Y:S02]  /*15b0*/  LDSM.16.M88.4 R60, [R124+0x4c00] ;  /* 0x004c00007c3c783b */ /* 0x000fe40000000200 */
[----:B------:R-:W-:Y:S01]  /*15c0*/  FMUL.FTZ R0, R48, UR6 ;  /* 0x0000000630007c20 */ /* 0x000fe20008410000 */
[----:B------:R-:W-:Y:S01]  /*15d0*/  FMUL.FTZ R48, R49, UR6 ;  /* 0x0000000631307c20 */ /* 0x000fe20008410000 */
[----:B------:R-:W-:Y:S01]  /*15e0*/  FMUL.FTZ R49, R50, UR6 ;  /* 0x0000000632317c20 */ /* 0x000fe20008410000 */
[----:B------:R-:W-:-:S02]  /*15f0*/  FMUL.FTZ R50, R51, UR6 ;  /* 0x0000000633327c20 */ /* 0x000fc40008410000 */
[----:B---3--:R-:W-:Y:S01]  /*1600*/  HMMA.16816.F32.BF16 R52, R56, R12, R52 ;  /* 0x0000000c3834723c */ /* 0x008fe20000041834 */
[----:B------:R-:W-:Y:S02]  /*1610*/  MUFU.TANH R0, R0 ;  /* 0x0000000000007308 */ /* 0x000fe40000002400 */
[----:B------:R-:W-:Y:S01]  /*1620*/  FMUL.FTZ R44, R44, UR6 ;  /* 0x000000062c2c7c20 */ /* 0x000fe20008410000 */
[----:B------:R-:W-:-:S04]  /*1630*/  FMUL.FTZ R45, R45, UR6 ;  /* 0x000000062d2d7c20 */ /* 0x000fc80008410000 */
[----:B------:R-:W-:Y:S01]  /*1640*/  HMMA.16816.F32.BF16 R68, R20, R72, R68 ;  /* 0x000000481444723c */ /* 0x000fe20000041844 */
[----:B------:R-:W-:Y:S07]  /*1650*/  MUFU.TANH R48, R48 ;  /* 0x0000003000307308 */ /* 0x000fee0000002400 */
[----:B------:R-:W-:Y:S01]  /*1660*/  HMMA.16816.F32.BF16 R76, R56, R14, R76 ;  /* 0x0000000e384c723c */ /* 0x000fe2000004184c */
[----:B------:R-:W3:Y:S01]  /*1670*/  LDSM.16.M88.4 R12, [R124+0x5800] ;  /* 0x005800007c0c783b */ /* 0x000ee20000000200 */
[----:B------:R-:W-:Y:S06]  /*1680*/  MUFU.TANH R49, R49 ;  /* 0x0000003100317308 */ /* 0x000fec0000002400 */
[----:B------:R-:W-:Y:S02]  /*1690*/  HMMA.16816.F32.BF16 R64, R20, R74, R64 ;  /* 0x0000004a1440723c */ /* 0x000fe40000041840 */
[----:B------:R-:W-:Y:S06]  /*16a0*/  MUFU.TANH R50, R50 ;  /* 0x0000003200327308 */ /* 0x000fec0000002400 */
[----:B------:R-:W-:Y:S02]  /*16b0*/  HMMA.16816.F32.BF16 R28, R32, R80, R28 ;  /* 0x00000050201c723c */ /* 0x000fe4000004181c */
[----:B------:R-:W-:Y:S06]  /*16c0*/  MUFU.TANH R44, R44 ;  /* 0x0000002c002c7308 */ /* 0x000fec0000002400 */
[C---:B-1----:R-:W-:Y:S02]  /*16d0*/  HMMA.16816.F32.BF16 R52, R40.reuse, R16, R52 ;  /* 0x000000102834723c */ /* 0x042fe40000041834 */
[----:B------:R-:W1:Y:S06]  /*16e0*/  MUFU.TANH R45, R45 ;  /* 0x0000002d002d7308 */ /* 0x000e6c0000002400 */
[----:B------:R-:W-:Y:S01]  /*16f0*/  HMMA.16816.F32.BF16 R76, R40, R18, R76 ;  /* 0x00000012284c723c */ /* 0x000fe2000004184c */
[----:B------:R-:W4:Y:S07]  /*1700*/  LDSM.16.M88.4 R16, [R122+0x5800] ;  /* 0x005800007a10783b */ /* 0x000f2e0000000200 */
[----:B--2---:R-:W-:Y:S01]  /*1710*/  HMMA.16816.F32.BF16 R68, R8, R36, R68 ;  /* 0x000000240844723c */ /* 0x004fe20000041844 */
[----:B------:R-:W-:Y:S01]  /*1720*/  FMUL.FTZ R36, R46, UR6 ;  /* 0x000000062e247c20 */ /* 0x000fe20008410000 */
[----:B------:R-:W-:Y:S01]  /*1730*/  FMUL.FTZ R37, R47, UR6 ;  /* 0x000000062f257c20 */ /* 0x000fe20008410000 */
[----:B------:R-:W-:Y:S01]  /*1740*/  FMUL.FTZ R46, R52, UR6 ;  /* 0x00000006342e7c20 */ /* 0x000fe20008410000 */
[----:B------:R-:W-:Y:S01]  /*1750*/  FMUL.FTZ R51, R54, UR6 ;  /* 0x0000000636337c20 */ /* 0x000fe20008410000 */
[----:B------:R-:W-:-:S02]  /*1760*/  FMUL.FTZ R52, R55, UR6 ;  /* 0x0000000637347c20 */ /* 0x000fc40008410000 */
[----:B------:R-:W2:Y:S01]  /*1770*/  MUFU.TANH R36, R36 ;  /* 0x0000002400247308 */ /* 0x000ea20000002400 */
[----:B------:R-:W-:Y:S01]  /*1780*/  HMMA.16816.F32.BF16 R32, R32, R82, R24 ;  /* 0x000000522020723c */ /* 0x000fe20000041818 */
[----:B------:R-:W5:Y:S02]  /*1790*/  LDSM.16.M88.4 R24, [R122+0x4c00] ;  /* 0x004c00007a18783b */ /* 0x000f640000000200 */
[----:B------:R-:W-:-:S04]  /*17a0*/  FMUL.FTZ R47, R77, UR6 ;  /* 0x000000064d2f7c20 */ /* 0x000fc80008410000 */
[----:B------:R-:W2:Y:S01]  /*17b0*/  MUFU.TANH R37, R37 ;  /* 0x0000002500257308 */ /* 0x000ea20000002400 */
[----:B------:R-:W-:Y:S01]  /*17c0*/  HMMA.16816.F32.BF16 R64, R8, R38, R64 ;  /* 0x000000260840723c */ /* 0x000fe20000041840 */
[----:B------:R-:W-:Y:S01]  /*17d0*/  FMUL.FTZ R38, R53, UR6 ;  /* 0x0000000635267c20 */ /* 0x000fe20008410000 */
[----:B------:R-:W-:-:S05]  /*17e0*/  FMUL.FTZ R39, R76, UR6 ;  /* 0x000000064c277c20 */ /* 0x000fca0008410000 */
[----:B------:R-:W2:Y:S01]  /*17f0*/  MUFU.TANH R46, R46 ;  /* 0x0000002e002e7308 */ /* 0x000ea20000002400 */
[----:B---3--:R-:W-:Y:S07]  /*1800*/  HMMA.16816.F32.BF16 R68, R56, R12, R68 ;  /* 0x0000000c3844723c */ /* 0x008fee0000041844 */
[----:B------:R-:W3:Y:S01]  /*1810*/  MUFU.TANH R38, R38 ;  /* 0x0000002600267308 */ /* 0x000ee20000002400 */
[----:B------:R-:W-:Y:S07]  /*1820*/  HMMA.16816.F32.BF16 R28, R20, R60, R28 ;  /* 0x0000003c141c723c */ /* 0x000fee000004181c */
[----:B------:R-:W3:Y:S01]  /*1830*/  MUFU.TANH R39, R39 ;  /* 0x0000002700277308 */ /* 0x000ee20000002400 */
[----:B------:R-:W-:Y:S01]  /*1840*/  HMMA.16816.F32.BF16 R64, R56, R14, R64 ;  /* 0x0000000e3840723c */ /* 0x000fe20000041840 */
[----:B------:R-:W2:Y:S06]  /*1850*/  LDSM.16.M88.4 R12, [R124+0x5c00] ;  /* 0x005c00007c0c783b */ /* 0x000eac0000000200 */
[----:B------:R-:W3:Y:S01]  /*1860*/  MUFU.TANH R47, R47 ;  /* 0x0000002f002f7308 */ /* 0x000ee20000002400 */
[----:B------:R-:W-:Y:S01]  /*1870*/  HMMA.16816.F32.BF16 R32, R20, R62, R32 ;  /* 0x0000003e1420723c */ /* 0x000fe20000041820 */
[----:B------:R-:W-:Y:S01]  /*1880*/  IMAD.SHL.U32 R20, R89, 0x2, RZ ;  /* 0x0000000259147824 */ /* 0x000fe200078e00ff */
[----:B------:R-:W-:-:S04]  /*1890*/  IADD3 R22, PT, PT, R97, R93, R94 ;  /* 0x0000005d61167210 */ /* 0x000fc80007ffe05e */
[----:B------:R-:W-:Y:S01]  /*18a0*/  LOP3.LUT R21, R20, 0x6, RZ, 0xc0, !PT ;  /* 0x0000000614157812 */ /* 0x000fe200078ec0ff */
[----:B------:R-:W3:Y:S01]  /*18b0*/  MUFU.TANH R51, R51 ;  /* 0x0000003300337308 */ /* 0x000ee20000002400 */
[----:B----4-:R-:W-:Y:S01]  /*18c0*/  HMMA.16816.F32.BF16 R68, R40, R16, R68 ;  /* 0x000000102844723c */ /* 0x010fe20000041844 */
[----:B------:R-:W-:Y:S02]  /*18d0*/  IADD3 R22, PT, PT, R95, -UR24, R22 ;  /* 0x800000185f167c10 */ /* 0x000fe4000fffe016 */
[----:B------:R-:W-:-:S03]  /*18e0*/  IMAD R20, R4, 0x40, R21 ;  /* 0x0000004004147824 */ /* 0x000fc600078e0215 */
[----:B------:R-:W-:Y:S01]  /*18f0*/  IMAD.IADD R4, R22, 0x1, R3 ;  /* 0x0000000116047824 */ /* 0x000fe200078e0203 */
[----:B------:R-:W4:Y:S01]  /*1900*/  MUFU.TANH R52, R52 ;  /* 0x0000003400347308 */ /* 0x000f220000002400 */
[----:B------:R-:W-:Y:S01]  /*1910*/  HMMA.16816.F32.BF16 R64, R40, R18, R64 ;  /* 0x000000122840723c */ /* 0x000fe20000041840 */
[----:B------:R-:W3:Y:S01]  /*1920*/  LDSM.16.M88.4 R16, [R122+0x5c00] ;  /* 0x005c00007a10783b */ /* 0x000ee20000000200 */
[----:B------:R-:W-:-:S04]  /*1930*/  DEPBAR.LE SB0, 0x0 ;  /* 0x000080000000791a */ /* 0x000fc80000000000 */
[C-C-:B------:R-:W-:Y:S02]  /*1940*/  VIADDMNMX R3, R4.reuse, 0x1, R95.reuse, PT ;  /* 0x0000000104037846 */ /* 0x140fe4000380015f */
[C---:B-----5:R-:W-:Y:S01]  /*1950*/  HMMA.16816.F32.BF16 R28, R8.reuse, R24, R28 ;  /* 0x00000018081c723c */ /* 0x060fe2000004181c */
[----:B------:R-:W-:Y:S01]  /*1960*/  VIADDMNMX R95, R4, 0x9, R95, PT ;  /* 0x00000009045f7846 */ /* 0x000fe2000380015f */
[C---:B------:R-:W-:Y:S01]  /*1970*/  VIADD R4, R20.reuse, 0x9 ;  /* 0x0000000914047836 */ /* 0x040fe20000000000 */
[-C--:B------:R-:W-:Y:S01]  /*1980*/  ISETP.GE.AND P1, PT, R20, R3.reuse, PT ;  /* 0x000000031400720c */ /* 0x080fe20003f26270 */
[----:B------:R-:W-:Y:S01]  /*1990*/  FMUL.FTZ R24, R78, UR6 ;  /* 0x000000064e187c20 */ /* 0x000fe20008410000 */
[----:B------:R-:W-:Y:S01]  /*19a0*/  FMUL.FTZ R68, R68, UR6 ;  /* 0x0000000644447c20 */ /* 0x000fe20008410000 */
[----:B------:R-:W-:Y:S01]  /*19b0*/  FMUL.FTZ R69, R69, UR6 ;  /* 0x0000000645457c20 */ /* 0x000fe20008410000 */
[-C--:B------:R-:W-:Y:S01]  /*19c0*/  ISETP.GE.AND P2, PT, R4, R3.reuse, PT ;  /* 0x000000030400720c */ /* 0x080fe20003f46270 */
[----:B------:R-:W-:Y:S01]  /*19d0*/  HMMA.16816.F32.BF16 R32, R8, R26, R32 ;  /* 0x0000001a0820723c */ /* 0x000fe20000041820 */
[----:B------:R-:W-:Y:S01]  /*19e0*/  VIADD R8, R20, 0x8 ;  /* 0x0000000814087836 */ /* 0x000fe20000000000 */
[----:B------:R-:W5:Y:S01]  /*19f0*/  MUFU.TANH R24, R24 ;  /* 0x0000001800187308 */ /* 0x000f620000002400 */
[----:B------:R-:W-:Y:S01]  /*1a00*/  FMUL.FTZ R64, R64, UR6 ;  /* 0x0000000640407c20 */ /* 0x000fe20008410000 */
[----:B-1----:R-:W-:Y:S01]  /*1a10*/  FSEL R10, R45, -INF , !P2 ;  /* 0xff8000002d0a7808 */ /* 0x002fe20005000000 */
[----:B------:R-:W-:Y:S01]  /*1a20*/  FMUL.FTZ R25, R79, UR6 ;  /* 0x000000064f197c20 */ /* 0x000fe20008410000 */
[C---:B------:R-:W-:Y:S01]  /*1a30*/  ISETP.GE.AND P5, PT, R8.reuse, R3, PT ;  /* 0x000000030800720c */ /* 0x040fe20003fa6270 */
[----:B------:R-:W-:Y:S01]  /*1a40*/  FMUL.FTZ R65, R65, UR6 ;  /* 0x0000000641417c20 */ /* 0x000fe20008410000 */
[-C--:B------:R-:W-:Y:S01]  /*1a50*/  ISETP.GE.AND P0, PT, R8, R95.reuse, PT ;  /* 0x0000005f0800720c */ /* 0x080fe20003f06270 */
[----:B------:R-:W-:Y:S01]  /*1a60*/  FMUL.FTZ R70, R70, UR6 ;  /* 0x0000000646467c20 */ /* 0x000fe20008410000 */
[----:B------:R-:W-:Y:S01]  /*1a70*/  FSEL R8, R0, -INF , !P1 ;  /* 0xff80000000087808 */ /* 0x000fe20004800000 */
[C---:B------:R-:W-:Y:S01]  /*1a80*/  VIADD R0, R20.reuse, 0x11 ;  /* 0x0000001114007836 */ /* 0x040fe20000000000 */
[C---:B--2---:R-:W-:Y:S01]  /*1a90*/  HMMA.16816.F32.BF16 R28, R56.reuse, R12, R28 ;  /* 0x0000000c381c723c */ /* 0x044fe2000004181c */
[----:B------:R-:W-:Y:S01]  /*1aa0*/  VIADD R12, R20, 0x1 ;  /* 0x00000001140c7836 */ /* 0x000fe20000000000 */
[----:B------:R-:W-:Y:S01]  /*1ab0*/  ISETP.GE.AND P1, PT, R4, R95, PT ;  /* 0x0000005f0400720c */ /* 0x000fe20003f26270 */
[----:B------:R-:W-:Y:S01]  /*1ac0*/  VIADD R4, R20, 0x10 ;  /* 0x0000001014047836 */ /* 0x000fe20000000000 */
[----:B------:R-:W-:Y:S01]  /*1ad0*/  FSEL R27, R36, -INF , !P0 ;  /* 0xff800000241b7808 */ /* 0x000fe20004000000 */
[----:B------:R-:W1:Y:S01]  /*1ae0*/  MUFU.TANH R106, R68 ;  /* 0x00000044006a7308 */ /* 0x000e620000002400 */
[C---:B------:R-:W-:Y:S01]  /*1af0*/  ISETP.GE.AND P3, PT, R12.reuse, R3, PT ;  /* 0x000000030c00720c */ /* 0x040fe20003f66270 */
[----:B------:R-:W-:Y:S01]  /*1b00*/  FMUL.FTZ R71, R71, UR6 ;  /* 0x0000000647477c20 */ /* 0x000fe20008410000 */
[----:B------:R-:W-:Y:S01]  /*1b10*/  HMMA.16816.F32.BF16 R32, R56, R14, R32 ;  /* 0x0000000e3820723c */ /* 0x000fe20000041820 */
[-C--:B------:R-:W-:Y:S01]  /*1b20*/  ISETP.GE.AND P4, PT, R12, R95.reuse, PT ;  /* 0x0000005f0c00720c */ /* 0x080fe20003f86270 */
[----:B------:R-:W-:Y:S01]  /*1b30*/  VIADD R12, R20, 0x20 ;  /* 0x00000020140c7836 */ /* 0x000fe20000000000 */
[----:B------:R-:W-:Y:S01]  /*1b40*/  FSEL R48, R48, -INF , !P3 ;  /* 0xff80000030307808 */ /* 0x000fe20005800000 */
[C---:B------:R-:W-:Y:S01]  /*1b50*/  VIADD R14, R20.reuse, 0x28 ;  /* 0x00000028140e7836 */ /* 0x040fe20000000000 */
[----:B------:R-:W-:Y:S01]  /*1b60*/  ISETP.GE.AND P3, PT, R20, R95, PT ;  /* 0x0000005f1400720c */ /* 0x000fe20003f66270 */
[----:B------:R-:W2:Y:S01]  /*1b70*/  MUFU.TANH R94, R69 ;  /* 0x00000045005e7308 */ /* 0x000ea20000002400 */
[----:B------:R-:W-:Y:S01]  /*1b80*/  FSEL R37, R37, -INF , !P1 ;  /* 0xff80000025257808 */ /* 0x000fe20004800000 */
[----:B------:R-:W-:Y:S01]  /*1b90*/  FMUL.FTZ R66, R66, UR6 ;  /* 0x0000000642427c20 */ /* 0x000fe20008410000 */
[----:B------:R-:W-:Y:S01]  /*1ba0*/  FSEL R49, R49, -INF , !P3 ;  /* 0xff80000031317808 */ /* 0x000fe20005800000 */
[----:B------:R-:W-:Y:S01]  /*1bb0*/  FMUL.FTZ R67, R67, UR6 ;  /* 0x0000000643437c20 */ /* 0x000fe20008410000 */
[----:B------:R-:W-:Y:S01]  /*1bc0*/  ISETP.GE.AND P3, PT, R0, R3, PT ;  /* 0x000000030000720c */ /* 0x000fe20003f66270 */
[C---:B---3--:R-:W-:Y:S01]  /*1bd0*/  HMMA.16816.F32.BF16 R28, R40.reuse, R16, R28 ;  /* 0x00000010281c723c */ /* 0x048fe2000004181c */
[----:B------:R-:W-:Y:S01]  /*1be0*/  FSEL R17, R50, -INF , !P4 ;  /* 0xff80000032117808 */ /* 0x000fe20006000000 */
[----:B------:R-:W3:Y:S01]  /*1bf0*/  MUFU.TANH R100, R64 ;  /* 0x0000004000647308 */ /* 0x000ee20000002400 */
[----:B------:R-:W-:Y:S01]  /*1c00*/  ISETP.GE.AND P4, PT, R0, R95, PT ;  /* 0x0000005f0000720c */ /* 0x000fe20003f86270 */
[----:B------:R-:W-:Y:S01]  /*1c10*/  VIADD R0, R20, 0x18 ;  /* 0x0000001814007836 */ /* 0x000fe20000000000 */
[----:B------:R-:W-:Y:S01]  /*1c20*/  FSEL R44, R44, -INF , !P5 ;  /* 0xff8000002c2c7808 */ /* 0x000fe20006800000 */
[----:B------:R-:W-:Y:S01]  /*1c30*/  VIADD R16, R20, 0x30 ;  /* 0x0000003014107836 */ /* 0x000fe20000000000 */
[-C--:B------:R-:W-:Y:S01]  /*1c40*/  ISETP.GE.AND P5, PT, R4, R3.reuse, PT ;  /* 0x000000030400720c */ /* 0x080fe20003fa6270 */
[----:B------:R-:W-:Y:S01]  /*1c50*/  HMMA.16816.F32.BF16 R32, R40, R18, R32 ;  /* 0x000000122820723c */ /* 0x000fe20000041820 */
[C---:B------:R-:W-:Y:S01]  /*1c60*/  ISETP.GE.AND P0, PT, R0.reuse, R3, PT ;  /* 0x000000030000720c */ /* 0x040fe20003f06270 */
[----:B------:R-:W-:Y:S01]  /*1c70*/  MUFU.TANH R25, R25 ;  /* 0x0000001900197308 */ /* 0x000fe20000002400 */
[----:B------:R-:W-:Y:S01]  /*1c80*/  ISETP.GE.AND P1, PT, R0, R95, PT ;  /* 0x0000005f0000720c */ /* 0x000fe20003f26270 */
[----:B------:R-:W-:Y:S01]  /*1c90*/  VIADD R0, R20, 0x19 ;  /* 0x0000001914007836 */ /* 0x000fe20000000000 */
[----:B------:R-:W-:-:S02]  /*1ca0*/  FSEL R46, R46, -INF , !P5 ;  /* 0xff8000002e2e7808 */ /* 0x000fc40006800000 */
[----:B------:R-:W-:Y:S02]  /*1cb0*/  FSEL R38, R38, -INF , !P3 ;  /* 0xff80000026267808 */ /* 0x000fe40005800000 */
[----:B------:R-:W-:Y:S01]  /*1cc0*/  ISETP.GE.AND P5, PT, R0, R3, PT ;  /* 0x000000030000720c */ /* 0x000fe20003fa6270 */
[----:B------:R-:W-:Y:S01]  /*1cd0*/  MUFU.TANH R96, R65 ;  /* 0x0000004100607308 */ /* 0x000fe20000002400 */
[----:B------:R-:W-:Y:S01]  /*1ce0*/  FMUL.FTZ R28, R28, UR6 ;  /* 0x000000061c1c7c20 */ /* 0x000fe20008410000 */
[-C--:B------:R-:W-:Y:S01]  /*1cf0*/  ISETP.GE.AND P2, PT, R4, R95.reuse, PT ;  /* 0x0000005f0400720c */ /* 0x080fe20003f46270 */
[----:B------:R-:W-:Y:S01]  /*1d00*/  FMUL.FTZ R29, R29, UR6 ;  /* 0x000000061d1d7c20 */ /* 0x000fe20008410000 */
[----:B------:R-:W-:Y:S01]  /*1d10*/  ISETP.GE.AND P3, PT, R0, R95, PT ;  /* 0x0000005f0000720c */ /* 0x000fe20003f66270 */
[----:B------:R-:W-:Y:S01]  /*1d20*/  FMUL.FTZ R23, R31, UR6 ;  /* 0x000000061f177c20 */ /* 0x000fe20008410000 */
[----:B------:R-:W-:Y:S01]  /*1d30*/  FSEL R4, R39, -INF , !P0 ;  /* 0xff80000027047808 */ /* 0x000fe20004000000 */
[----:B------:R-:W-:Y:S01]  /*1d40*/  FMUL.FTZ R30, R30, UR6 ;  /* 0x000000061e1e7c20 */ /* 0x000fe20008410000 */
[----:B------:R-:W-:Y:S01]  /*1d50*/  FSEL R0, R47, -INF , !P5 ;  /* 0xff8000002f007808 */ /* 0x000fe20006800000 */
[----:B------:R-:W3:Y:S01]  /*1d60*/  MUFU.TANH R110, R28 ;  /* 0x0000001c006e7308 */ /* 0x000ee20000002400 */
[----:B------:R-:W-:Y:S01]  /*1d70*/  ISETP.GE.AND P0, PT, R12, R3, PT ;  /* 0x000000030c00720c */ /* 0x000fe20003f06270 */
[----:B------:R-:W-:Y:S01]  /*1d80*/  FMUL.FTZ R32, R32, UR6 ;  /* 0x0000000620207c20 */ /* 0x000fe20008410000 */
[----:B------:R-:W-:Y:S01]  /*1d90*/  ISETP.GE.AND P5, PT, R12, R95, PT ;  /* 0x0000005f0c00720c */ /* 0x000fe20003fa6270 */
[----:B------:R-:W-:Y:S01]  /*1da0*/  VIADD R12, R20, 0x21 ;  /* 0x00000021140c7836 */ /* 0x000fe20000000000 */
[----:B------:R-:W-:Y:S01]  /*1db0*/  FSEL R15, R51, -INF , !P2 ;  /* 0xff800000330f7808 */ /* 0x000fe20005000000 */
[----:B------:R-:W-:Y:S01]  /*1dc0*/  FMUL.FTZ R33, R33, UR6 ;  /* 0x0000000621217c20 */ /* 0x000fe20008410000 */
[----:B----4-:R-:W-:Y:S01]  /*1dd0*/  FSEL R13, R52, -INF , !P4 ;  /* 0xff800000340d7808 */ /* 0x010fe20006000000 */
[----:B------:R-:W4:Y:S01]  /*1de0*/  MUFU.TANH R104, R32 ;  /* 0x0000002000687308 */ /* 0x000f220000002400 */
[----:B------:R-:W-:Y:S01]  /*1df0*/  ISETP.GE.AND P2, PT, R12, R3, PT ;  /* 0x000000030c00720c */ /* 0x000fe20003f46270 */
[----:B------:R-:W-:Y:S01]  /*1e00*/  FMUL.FTZ R21, R34, UR6 ;  /* 0x0000000622157c20 */ /* 0x000fe20008410000 */
[----:B------:R-:W-:Y:S01]  /*1e10*/  ISETP.GE.AND P4, PT, R12, R95, PT ;  /* 0x0000005f0c00720c */ /* 0x000fe20003f86270 */
[----:B------:R-:W-:Y:S01]  /*1e20*/  VIADD R12, R20, 0x29 ;  /* 0x00000029140c7836 */ /* 0x000fe20000000000 */
[----:B-----5:R-:W-:Y:S01]  /*1e30*/  FSEL R11, R24, -INF , !P1 ;  /* 0xff800000180b7808 */ /* 0x020fe20004800000 */
[----:B------:R-:W-:Y:S01]  /*1e40*/  FMUL.FTZ R35, R35, UR6 ;  /* 0x0000000623237c20 */ /* 0x000fe20008410000 */
[----:B------:R-:W-:Y:S01]  /*1e50*/  ISETP.GE.AND P1, PT, R14, R3, PT ;  /* 0x000000030e00720c */ /* 0x000fe20003f26270 */
[----:B------:R-:W5:Y:S01]  /*1e60*/  MUFU.TANH R29, R29 ;  /* 0x0000001d001d7308 */ /* 0x000f620000002400 */
[----:B-1----:R-:W-:-:S02]  /*1e70*/  FSEL R106, R106, -INF , !P0 ;  /* 0xff8000006a6a7808 */ /* 0x002fc40004000000 */
[----:B--2---:R-:W-:Y:S02]  /*1e80*/  FSEL R94, R94, -INF , !P2 ;  /* 0xff8000005e5e7808 */ /* 0x004fe40005000000 */
[C---:B------:R-:W-:Y:S02]  /*1e90*/  ISETP.GE.AND P0, PT, R12.reuse, R3, PT ;  /* 0x000000030c00720c */ /* 0x040fe40003f06270 */
[----:B------:R-:W-:Y:S01]  /*1ea0*/  ISETP.GE.AND P2, PT, R12, R95, PT ;  /* 0x0000005f0c00720c */ /* 0x000fe20003f46270 */
[----:B------:R-:W-:Y:S01]  /*1eb0*/  VIADD R12, R20, 0x38 ;  /* 0x00000038140c7836 */ /* 0x000fe20000000000 */
[----:B---3--:R-:W-:Y:S01]  /*1ec0*/  FSEL R100, R100, -INF , !P1 ;  /* 0xff80000064647808 */ /* 0x008fe20004800000 */
[----:B------:R-:W1:Y:S01]  /*1ed0*/  MUFU.TANH R102, R33 ;  /* 0x0000002100667308 */ /* 0x000e620000002400 */
[----:B------:R-:W-:Y:S02]  /*1ee0*/  ISETP.GE.AND P1, PT, R16, R3, PT ;  /* 0x000000031000720c */ /* 0x000fe40003f26270 */
[----:B------:R-:W-:-:S02]  /*1ef0*/  FMNMX3.FTZ R19, R8, R48, R44, !PT ;  /* 0x0000003008137276 */ /* 0x000fc4000781002c */
[----:B------:R-:W-:Y:S02]  /*1f00*/  FSEL R110, R110, -INF , !P1 ;  /* 0xff8000006e6e7808 */ /* 0x000fe40004800000 */
[----:B------:R-:W-:Y:S01]  /*1f10*/  FMNMX3.FTZ R19, R19, R10, R46, !PT ;  /* 0x0000000a13137276 */ /* 0x000fe2000781002e */
[----:B------:R2:W3:Y:S01]  /*1f20*/  MUFU.TANH R99, R70 ;  /* 0x0000004600637308 */ /* 0x0004e20000002400 */
[----:B------:R-:W-:Y:S02]  /*1f30*/  ISETP.GE.AND P1, PT, R12, R3, PT ;  /* 0x000000030c00720c */ /* 0x000fe40003f26270 */
[----:B------:R-:W-:Y:S02]  /*1f40*/  FSEL R9, R25, -INF , !P3 ;  /* 0xff80000019097808 */ /* 0x000fe40005800000 */
[----:B------:R-:W-:Y:S02]  /*1f50*/  FMNMX3.FTZ R19, R19, R38, R4, !PT ;  /* 0x0000002613137276 */ /* 0x000fe40007810004 */
[----:B----4-:R-:W-:Y:S01]  /*1f60*/  FSEL R104, R104, -INF , !P1 ;  /* 0xff80000068687808 */ /* 0x010fe20004800000 */
[----:B------:R2:W4:Y:S01]  /*1f70*/  MUFU.TANH R109, R71 ;  /* 0x00000047006d7308 */ /* 0x0005220000002400 */
[----:B------:R-:W-:Y:S01]  /*1f80*/  ISETP.GE.AND P3, PT, R14, R95, PT ;  /* 0x0000005f0e00720c */ /* 0x000fe20003f66270 */
[----:B------:R-:W-:Y:S01]  /*1f90*/  VIADD R14, R20, 0x31 ;  /* 0x00000031140e7836 */ /* 0x000fe20000000000 */
[----:B------:R-:W-:Y:S01]  /*1fa0*/  ISETP.NE.AND P1, PT, R2, 0x1, PT ;  /* 0x000000010200780c */ /* 0x000fe20003f25270 */
[----:B------:R-:W-:Y:S01]  /*1fb0*/  VIADD R20, R20, 0x39 ;  /* 0x0000003914147836 */ /* 0x000fe20000000000 */
[----:B------:R-:W-:-:S02]  /*1fc0*/  FMNMX3.FTZ R19, R19, R0, R106, !PT ;  /* 0x0000000013137276 */ /* 0x000fc4000781006a */
[----:B------:R-:W-:Y:S01]  /*1fd0*/  FSEL R96, R96, -INF , !P0 ;  /* 0xff80000060607808 */ /* 0x000fe20004000000 */
[----:B------:R2:W2:Y:S01]  /*1fe0*/  MUFU.TANH R101, R66 ;  /* 0x0000004200657308 */ /* 0x0004a20000002400 */
[----:B------:R-:W-:Y:S01]  /*1ff0*/  BAR.SYNC.DEFER_BLOCKING 0x0 ;  /* 0x0000000000007b1d */ /* 0x000fe20000010000 */
[-C--:B------:R-:W-:Y:S02]  /*2000*/  ISETP.GE.AND P0, PT, R14, R3.reuse, PT ;  /* 0x000000030e00720c */ /* 0x080fe40003f06270 */
[----:B------:R-:W-:Y:S02]  /*2010*/  FMNMX3.FTZ R19, R19, R94, R100, !PT ;  /* 0x0000005e13137276 */ /* 0x000fe40007810064 */
[----:B-----5:R-:W-:Y:S02]  /*2020*/  FSEL R108, R29, -INF , !P0 ;  /* 0xff8000001d6c7808 */ /* 0x020fe40004000000 */
[----:B------:R2:W2:Y:S01]  /*2030*/  MUFU.TANH R107, R67 ;  /* 0x00000043006b7308 */ /* 0x0004a20000002400 */
[----:B------:R-:W-:-:S02]  /*2040*/  ISETP.GE.AND P0, PT, R20, R3, PT ;  /* 0x000000031400720c */ /* 0x000fc40003f06270 */
[----:B------:R-:W-:Y:S02]  /*2050*/  FMNMX3.FTZ R19, R19, R96, R110, !PT ;  /* 0x0000006013137276 */ /* 0x000fe4000781006e */
[----:B-1----:R-:W-:Y:S02]  /*2060*/  FSEL R102, R102, -INF , !P0 ;  /* 0xff80000066667808 */ /* 0x002fe40004000000 */
[----:B------:R-:W-:Y:S01]  /*2070*/  FMNMX3.FTZ R22, R49, R17, R27, !PT ;  /* 0x0000001131167276 */ /* 0x000fe2000781001b */
[----:B------:R1:W1:Y:S01]  /*2080*/  MUFU.TANH R103, R30 ;  /* 0x0000001e00677308 */ /* 0x0002620000002400 */
[----:B------:R-:W-:-:S07]  /*2090*/  FMNMX3.FTZ R19, R19, R108, R104, !PT ;  /* 0x0000006c13137276 */ /* 0x000fce0007810068 */
[----:B------:R-:W1:Y:S08]  /*20a0*/  MUFU.TANH R23, R23 ;  /* 0x0000001700177308 */ /* 0x000e700000002400 */
[----:B------:R-:W1:Y:S01]  /*20b0*/  MUFU.TANH R21, R21 ;  /* 0x0000001500157308 */ /* 0x000e620000002400 */
        /* <DEDUP_REMOVED lines=21> */
.L_x_949:
[----:B------:R-:W-:Y:S01]  /*2210*/  FMNMX.FTZ R3, R102, R19, !PT ;  /* 0x0000001366037209 */ /* 0x000fe20007810000 */
[----:B------:R-:W3:Y:S01]  /*2220*/  LDCU UR4, c[0x0][0x45c] ;  /* 0x00008b80ff0477ac */ /* 0x000ee20008000800 */
[----:B------:R-:W-:Y:S02]  /*2230*/  FMNMX3.FTZ R22, R22, R37, R15, !PT ;  /* 0x0000002516167276 */ /* 0x000fe4000781000f */
[----:B------:R-:W-:Y:S01]  /*2240*/  ISETP.GE.AND P0, PT, R16, R95, PT ;  /* 0x0000005f1000720c */ /* 0x000fe20003f06270 */
[----:B--2---:R-:W2:Y:S01]  /*2250*/  SHFL.BFLY PT, R6, R3, 0x2, 0x1f ;  /* 0x0c401f0003067f89 */ /* 0x004ea200000e0000 */
[----:B------:R-:W4:Y:S01]  /*2260*/  MUFU.TANH R16, R35 ;  /* 0x0000002300107308 */ /* 0x000f220000002400 */
[----:B------:R-:W-:Y:S02]  /*2270*/  FSEL R99, R99, -INF , !P5 ;  /* 0xff80000063637808 */ /* 0x000fe40006800000 */
[----:B------:R-:W-:Y:S02]  /*2280*/  FMNMX3.FTZ R22, R22, R13, R11, !PT ;  /* 0x0000000d16167276 */ /* 0x000fe4000781000b */
[----:B------:R-:W-:-:S02]  /*2290*/  FSEL R109, R109, -INF , !P4 ;  /* 0xff8000006d6d7808 */ /* 0x000fc40006000000 */
[----:B------:R-:W-:Y:S02]  /*22a0*/  FSEL R101, R101, -INF , !P3 ;  /* 0xff80000065657808 */ /* 0x000fe40005800000 */
[----:B------:R-:W-:Y:S02]  /*22b0*/  FMNMX3.FTZ R22, R22, R9, R99, !PT ;  /* 0x0000000916167276 */ /* 0x000fe40007810063 */
[-C--:B------:R-:W-:Y:S02]  /*22c0*/  ISETP.GE.AND P5, PT, R14, R95.reuse, PT ;  /* 0x0000005f0e00720c */ /* 0x080fe40003fa6270 */
[----:B------:R-:W-:Y:S02]  /*22d0*/  ISETP.GE.AND P3, PT, R12, R95, PT ;  /* 0x0000005f0c00720c */ /* 0x000fe40003f66270 */
[----:B------:R-:W-:Y:S02]  /*22e0*/  FSEL R107, R107, -INF , !P2 ;  /* 0xff8000006b6b7808 */ /* 0x000fe40005000000 */
[----:B-1----:R-:W-:-:S02]  /*22f0*/  FSEL R103, R103, -INF , !P0 ;  /* 0xff80000067677808 */ /* 0x002fc40004000000 */
[----:B------:R-:W-:Y:S02]  /*2300*/  FMNMX3.FTZ R22, R22, R109, R101, !PT ;  /* 0x0000006d16167276 */ /* 0x000fe40007810065 */
[----:B------:R-:W-:Y:S02]  /*2310*/  ISETP.GE.AND P0, PT, R20, R95, PT ;  /* 0x0000005f1400720c */ /* 0x000fe40003f06270 */
[----:B------:R-:W-:Y:S02]  /*2320*/  FSEL R23, R23, -INF , !P5 ;  /* 0xff80000017177808 */ /* 0x000fe40006800000 */
[----:B------:R-:W-:Y:S02]  /*2330*/  FSEL R21, R21, -INF , !P3 ;  /* 0xff80000015157808 */ /* 0x000fe40005800000 */
[----:B------:R-:W-:Y:S02]  /*2340*/  FMNMX3.FTZ R22, R22, R107, R103, !PT ;  /* 0x0000006b16167276 */ /* 0x000fe40007810067 */
[----:B----4-:R-:W-:-:S02]  /*2350*/  FSEL R20, R16, -INF , !P0 ;  /* 0xff80000010147808 */ /* 0x010fc40004000000 */
[----:B------:R-:W-:Y:S02]  /*2360*/  FMNMX3.FTZ R19, R22, R23, R21, !PT ;  /* 0x0000001716137276 */ /* 0x000fe40007810015 */
[----:B------:R-:W-:Y:S02]  /*2370*/  LOP3.LUT R98, R7, 0x120, R88, 0xf8, !PT ;  /* 0x0000012007627812 */ /* 0x000fe400078ef858 */
[----:B------:R-:W-:Y:S02]  /*2380*/  FMNMX.FTZ R12, R20, R19, !PT ;  /* 0x00000013140c7209 */ /* 0x000fe40007810000 */
[----:B--2---:R-:W-:Y:S02]  /*2390*/  FMNMX.FTZ R19, R3, R6, !PT ;  /* 0x0000000603137209 */ /* 0x004fe40007810000 */
[----:B------:R-:W-:Y:S01]  /*23a0*/  LEA R98, R98, UR5, 0x1 ;  /* 0x0000000562627c11 */ /* 0x000fe2000f8e08ff */
[----:B------:R-:W1:Y:S03]  /*23b0*/  SHFL.BFLY PT, R3, R12, 0x2, 0x1f ;  /* 0x0c401f000c037f89 */ /* 0x000e6600000e0000 */
[----:B------:R-:W-:Y:S01]  /*23c0*/  IADD3 R93, PT, PT, R5, R98, RZ ;  /* 0x00000062055d7210 */ /* 0x000fe20007ffe0ff */
[----:B------:R-:W2:Y:S04]  /*23d0*/  SHFL.BFLY PT, R84, R19, 0x1, 0x1f ;  /* 0x0c201f0013547f89 */ /* 0x000ea800000e0000 */
[----:B------:R-:W-:Y:S04]  /*23e0*/  LDSM.16.MT88.4 R68, [R93+0x6000] ;  /* 0x006000005d44783b */ /* 0x000fe80000004200 */
[----:B------:R-:W-:Y:S04]  /*23f0*/  LDSM.16.MT88.4 R60, [R98+0x7000] ;  /* 0x00700000623c783b */ /* 0x000fe80000004200 */
[----:B------:R-:W-:Y:S04]  /*2400*/  LDSM.16.MT88.4 R76, [R98+0x6000] ;  /* 0x00600000624c783b */ /* 0x000fe80000004200 */
[----:B------:R-:W-:Y:S01]  /*2410*/  LDSM.16.MT88.4 R52, [R93+0x7000] ;  /* 0x007000005d34783b */ /* 0x000fe20000004200 */
[----:B-1----:R-:W-:-:S03]  /*2420*/  FMNMX.FTZ R6, R12, R3, !PT ;  /* 0x000000030c067209 */ /* 0x002fc60007810000 */
[----:B------:R-:W-:Y:S01]  /*2430*/  LDSM.16.MT88.4 R40, [R98+0x8000] ;  /* 0x008000006228783b */ /* 0x000fe20000004200 */
[----:B--2---:R-:W-:-:S03]  /*2440*/  FMNMX.FTZ R84, R19, R84, !PT ;  /* 0x0000005413547209 */ /* 0x004fc60007810000 */
[----:B------:R-:W1:Y:S01]  /*2450*/  SHFL.BFLY PT, R3, R6, 0x1, 0x1f ;  /* 0x0c201f0006037f89 */ /* 0x000e6200000e0000 */
[C---:B------:R-:W-:Y:S01]  /*2460*/  FSETP.NEU.FTZ.AND P0, PT, R84.reuse, -INF , PT ;  /* 0xff8000005400780b */ /* 0x040fe20003f1d000 */
[----:B---3--:R-:W-:-:S05]  /*2470*/  FMUL.FTZ R105, R84, UR4 ;  /* 0x0000000454697c20 */ /* 0x008fca0008410000 */
        /* <DEDUP_REMOVED lines=11> */
[----:B-1----:R-:W-:Y:S01]  /*2530*/  FMNMX.FTZ R3, R6, R3, !PT ;  /* 0x0000000306037209 */ /* 0x002fe20007810000 */
[--C-:B------:R-:W-:Y:S01]  /*2540*/  FFMA.FTZ R94, R94, UR4, -R105.reuse ;  /* 0x000000045e5e7c23 */ /* 0x100fe20008010869 */
[--C-:B------:R-:W-:Y:S01]  /*2550*/  FFMA.FTZ R96, R96, UR4, -R105.reuse ;  /* 0x0000000460607c23 */ /* 0x100fe20008010869 */
[--C-:B------:R-:W-:Y:S01]  /*2560*/  FFMA.FTZ R135, R102, UR4, -R105.reuse ;  /* 0x0000000466877c23 */ /* 0x100fe20008010869 */
[C---:B------:R-:W-:Y:S01]  /*2570*/  FSETP.NEU.FTZ.AND P0, PT, R3.reuse, -INF , PT ;  /* 0xff8000000300780b */ /* 0x040fe20003f1d000 */
[----:B------:R-:W-:Y:S01]  /*2580*/  FMUL.FTZ R22, R3, UR4 ;  /* 0x0000000403167c20 */ /* 0x000fe20008410000 */
[----:B------:R-:W1:Y:S01]  /*2590*/  MUFU.EX2 R86, R86 ;  /* 0x0000005600567308 */ /* 0x000e620000000800 */
[--C-:B------:R-:W-:Y:S01]  /*25a0*/  FFMA.FTZ R108, R108, UR4, -R105.reuse ;  /* 0x000000046c6c7c23 */ /* 0x100fe20008010869 */
[----:B------:R-:W-:-:S02]  /*25b0*/  FFMA.FTZ R104, R104, UR4, -R105 ;  /* 0x0000000468687c23 */ /* 0x000fc40008010869 */
[----:B------:R-:W-:-:S04]  /*25c0*/  FSEL R22, R22, RZ, P0 ;  /* 0x000000ff16167208 */ /* 0x000fc80000000000 */
[----:B------:R-:W-:Y:S01]  /*25d0*/  MUFU.EX2 R33, R33 ;  /* 0x0000002100217308 */ /* 0x000fe20000000800 */
[--C-:B------:R-:W-:Y:S01]  /*25e0*/  FFMA.FTZ R85, R49, UR4, -R22.reuse ;  /* 0x0000000431557c23 */ /* 0x100fe20008010816 */
[--C-:B------:R-:W-:Y:S01]  /*25f0*/  FFMA.FTZ R34, R17, UR4, -R22.reuse ;  /* 0x0000000411227c23 */ /* 0x100fe20008010816 */
[--C-:B------:R-:W-:Y:S01]  /*2600*/  FFMA.FTZ R30, R27, UR4, -R22.reuse ;  /* 0x000000041b1e7c23 */ /* 0x100fe20008010816 */
[--C-:B------:R-:W-:Y:S01]  /*2610*/  FFMA.FTZ R35, R37, UR4, -R22.reuse ;  /* 0x0000000425237c23 */ /* 0x100fe20008010816 */
[--C-:B------:R-:W-:Y:S01]  /*2620*/  FFMA.FTZ R27, R4, UR4, -R105.reuse ;  /* 0x00000004041b7c23 */ /* 0x100fe20008010869 */
[--C-:B------:R-:W-:Y:S01]  /*2630*/  FFMA.FTZ R25, R11, UR4, -R22.reuse ;  /* 0x000000040b197c23 */ /* 0x100fe20008010816 */
[----:B------:R-:W2:Y:S01]  /*2640*/  LDSM.16.MT88.4 R4, [R93+0x8000] ;  /* 0x008000005d04783b */ /* 0x000ea20000004200 */
[----:B------:R-:W3:Y:S01]  /*2650*/  MUFU.EX2 R32, R32 ;  /* 0x0000002000207308 */ /* 0x000ee20000000800 */
[--C-:B------:R-:W-:Y:S01]  /*2660*/  FFMA.FTZ R0, R9, UR4, -R22.reuse ;  /* 0x0000000409007c23 */ /* 0x100fe20008010816 */
[--C-:B------:R-:W-:Y:S01]  /*2670*/  FFMA.FTZ R29, R15, UR4, -R22.reuse ;  /* 0x000000040f1d7c23 */ /* 0x100fe20008010816 */
[----:B------:R-:W4:Y:S01]  /*2680*/  LDSM.16.MT88.4 R8, [R93+0x6400] ;  /* 0x006400005d08783b */ /* 0x000f220000004200 */
[--C-:B------:R-:W-:Y:S01]  /*2690*/  FFMA.FTZ R26, R13, UR4, -R22.reuse ;  /* 0x000000040d1a7c23 */ /* 0x100fe20008010816 */
[----:B-1----:R-:W-:Y:S01]  /*26a0*/  F2FP.BF16.F32.PACK_AB R48, R86, R87 ;  /* 0x000000575630723e */ /* 0x002fe200000010ff */
[--C-:B------:R-:W-:Y:S01]  /*26b0*/  FFMA.FTZ R99, R99, UR4, -R22.reuse ;  /* 0x0000000463637c23 */ /* 0x100fe20008010816 */
[----:B------:R-:W1:Y:S01]  /*26c0*/  LDSM.16.MT88.4 R16, [R98+0x7400] ;  /* 0x007400006210783b */ /* 0x000e620000004200 */
[----:B------:R-:W-:Y:S01]  /*26d0*/  MUFU.EX2 R85, R85 ;  /* 0x0000005500557308 */ /* 0x000fe20000000800 */
[--C-:B------:R-:W-:Y:S01]  /*26e0*/  FFMA.FTZ R100, R109, UR4, -R22.reuse ;  /* 0x000000046d647c23 */ /* 0x100fe20008010816 */
[--C-:B------:R-:W-:Y:S01]  /*26f0*/  FFMA.FTZ R101, R101, UR4, -R22.reuse ;  /* 0x0000000465657c23 */ /* 0x100fe20008010816 */
[----:B------:R-:W5:Y:S01]  /*2700*/  LDSM.16.MT88.4 R12, [R98+0x6400] ;  /* 0x00640000620c783b */ /* 0x000f620000004200 */
[--C-:B------:R-:W-:Y:S01]  /*2710*/  FFMA.FTZ R106, R107, UR4, -R22.reuse ;  /* 0x000000046b6a7c23 */ /* 0x100fe20008010816 */
[----:B------:R-:W-:Y:S01]  /*2720*/  FFMA.FTZ R107, R110, UR4, -R105 ;  /* 0x000000046e6b7c23 */ /* 0x000fe20008010869 */
[--C-:B------:R-:W-:Y:S01]  /*2730*/  FFMA.FTZ R102, R103, UR4, -R22.reuse ;  /* 0x0000000467667c23 */ /* 0x100fe20008010816 */
[--C-:B------:R-:W-:Y:S01]  /*2740*/  FFMA.FTZ R103, R23, UR4, -R22.reuse ;  /* 0x0000000417677c23 */ /* 0x100fe20008010816 */
[----:B------:R-:W2:Y:S01]  /*2750*/  MUFU.EX2 R34, R34 ;  /* 0x0000002200227308 */ /* 0x000ea20000000800 */
[----:B---3--:R-:W-:Y:S01]  /*2760*/  F2FP.BF16.F32.PACK_AB R50, R32, R33 ;  /* 0x000000212032723e */ /* 0x008fe200000010ff */
[--C-:B------:R-:W-:Y:S01]  /*2770*/  FFMA.FTZ R105, R21, UR4, -R22.reuse ;  /* 0x0000000415697c23 */ /* 0x100fe20008010816 */
[----:B------:R-:W-:Y:S01]  /*2780*/  FFMA.FTZ R110, R20, UR4, -R22 ;  /* 0x00000004146e7c23 */ /* 0x000fe20008010816 */
[----:B------:R-:W-:Y:S01]  /*2790*/  FADD.FTZ R86, R87, R86 ;  /* 0x0000005657567221 */ /* 0x000fe20000010000 */
[----:B------:R-:W-:Y:S03]  /*27a0*/  LDSM.16.MT88.4 R20, [R98+0x7c00] ;  /* 0x007c00006214783b */ /* 0x000fe60000004200 */
[----:B------:R-:W-:Y:S01]  /*27b0*/  MUFU.EX2 R30, R30 ;  /* 0x0000001e001e7308 */ /* 0x000fe20000000800 */
[----:B------:R-:W-:-:S04]  /*27c0*/  FADD.FTZ R33, R33, R86 ;  /* 0x0000005621217221 */ /* 0x000fc80000010000 */
[----:B------:R-:W-:-:S03]  /*27d0*/  FADD.FTZ R32, R32, R33 ;  /* 0x0000002120207221 */ /* 0x000fc60000010000 */
[----:B------:R-:W3:Y:S01]  /*27e0*/  MUFU.EX2 R35, R35 ;  /* 0x0000002300237308 */ /* 0x000ee20000000800 */
[----:B--2---:R-:W-:Y:S01]  /*27f0*/  F2FP.BF16.F32.PACK_AB R49, R34, R85 ;  /* 0x000000552231723e */ /* 0x004fe200000010ff */
[----:B------:R-:W-:-:S06]  /*2800*/  FADD.FTZ R85, R85, R34 ;  /* 0x0000002255557221 */ /* 0x000fcc0000010000 */
[----:B------:R-:W-:Y:S08]  /*2810*/  MUFU.EX2 R31, R31 ;  /* 0x0000001f001f7308 */ /* 0x000ff00000000800 */
[----:B------:R-:W2:Y:S01]  /*2820*/  MUFU.EX2 R28, R28 ;  /* 0x0000001c001c7308 */ /* 0x000ea20000000800 */
[----:B---3--:R-:W-:-:S07]  /*2830*/  F2FP.BF16.F32.PACK_AB R51, R35, R30 ;  /* 0x0000001e2333723e */ /* 0x008fce00000010ff */
        /* <DEDUP_REMOVED lines=21> */
[----:B------:R-:W-:Y:S01]  /*2990*/  HMMA.16816.F32.BF16 R44, R48, R4, RZ ;  /* 0x00000004302c723c */ /* 0x000fe200000418ff */
[----:B--2---:R-:W-:Y:S01]  /*29a0*/  F2FP.BF16.F32.PACK_AB R4, R28, R31 ;  /* 0x0000001f1c04723e */ /* 0x004fe200000010ff */
[----:B------:R-:W-:Y:S01]  /*29b0*/  FADD.FTZ R31, R31, R32 ;  /* 0x000000201f1f7221 */ /* 0x000fe20000010000 */
[----:B---3--:R-:W-:-:S03]  /*29c0*/  F2FP.BF16.F32.PACK_AB R5, R26, R29 ;  /* 0x0000001d1a05723e */ /* 0x008fc600000010ff */
[----:B------:R-:W-:Y:S01]  /*29d0*/  FADD.FTZ R28, R28, R31 ;  /* 0x0000001f1c1c7221 */ /* 0x000fe20000010000 */
[----:B------:R-:W2:Y:S01]  /*29e0*/  MUFU.EX2 R100, R100 ;  /* 0x0000006400647308 */ /* 0x000ea20000000800 */
[----:B------:R-:W-:Y:S01]  /*29f0*/  HMMA.16816.F32.BF16 R48, R48, R6, RZ ;  /* 0x000000063030723c */ /* 0x000fe200000418ff */
[----:B------:R-:W-:Y:S01]  /*2a00*/  F2FP.BF16.F32.PACK_AB R6, R24, R27 ;  /* 0x0000001b1806723e */ /* 0x000fe200000010ff */
[----:B------:R-:W-:Y:S01]  /*2a10*/  FADD.FTZ R27, R27, R28 ;  /* 0x0000001c1b1b7221 */ /* 0x000fe20000010000 */
[----:B----4-:R-:W-:-:S03]  /*2a20*/  F2FP.BF16.F32.PACK_AB R7, R0, R25 ;  /* 0x000000190007723e */ /* 0x010fc600000010ff */
[----:B------:R-:W-:Y:S01]  /*2a30*/  FADD.FTZ R24, R24, R27 ;  /* 0x0000001b18187221 */ /* 0x000fe20000010000 */
[----:B------:R-:W-:Y:S03]  /*2a40*/  MUFU.EX2 R101, R101 ;  /* 0x0000006500657308 */ /* 0x000fe60000000800 */
[C---:B------:R-:W-:Y:S05]  /*2a50*/  HMMA.16816.F32.BF16 R72, R4.reuse, R8, R72 ;  /* 0x000000080448723c */ /* 0x040fea0000041848 */
[----:B------:R-:W3:Y:S03]  /*2a60*/  MUFU.EX2 R106, R106 ;  /* 0x0000006a006a7308 */ /* 0x000ee60000000800 */
[C---:B------:R-:W-:Y:S01]  /*2a70*/  HMMA.16816.F32.BF16 R68, R4.reuse, R10, R68 ;  /* 0x0000000a0444723c */ /* 0x040fe20000041844 */
[----:B------:R-:W4:Y:S04]  /*2a80*/  LDSM.16.MT88.4 R8, [R98+0x8400] ;  /* 0x008400006208783b */ /* 0x000f280000004200 */
[----:B------:R-:W-:Y:S03]  /*2a90*/  MUFU.EX2 R107, R107 ;  /* 0x0000006b006b7308 */ /* 0x000fe60000000800 */
[C---:B-1----:R-:W-:Y:S05]  /*2aa0*/  HMMA.16816.F32.BF16 R64, R4.reuse, R16, R64 ;  /* 0x000000100440723c */ /* 0x042fea0000041840 */
[----:B------:R-:W1:Y:S03]  /*2ab0*/  MUFU.EX2 R108, R108 ;  /* 0x0000006c006c7308 */ /* 0x000e660000000800 */
[C---:B------:R-:W-:Y:S01]  /*2ac0*/  HMMA.16816.F32.BF16 R60, R4.reuse, R18, R60 ;  /* 0x00000012043c723c */ /* 0x040fe2000004183c */
[----:B------:R-:W2:Y:S04]  /*2ad0*/  LDSM.16.MT88.4 R16, [R93+0x8400] ;  /* 0x008400005d10783b */ /* 0x000ea80000004200 */
[----:B------:R-:W-:Y:S03]  /*2ae0*/  MUFU.EX2 R104, R104 ;  /* 0x0000006800687308 */ /* 0x000fe60000000800 */
[C---:B-----5:R-:W-:Y:S05]  /*2af0*/  HMMA.16816.F32.BF16 R80, R4.reuse, R12, R80 ;  /* 0x0000000c0450723c */ /* 0x060fea0000041850 */
[----:B------:R-:W-:Y:S03]  /*2b00*/  MUFU.EX2 R135, R135 ;  /* 0x0000008700877308 */ /* 0x000fe60000000800 */
[C---:B------:R-:W-:Y:S01]  /*2b10*/  HMMA.16816.F32.BF16 R76, R4.reuse, R14, R76 ;  /* 0x0000000e044c723c */ /* 0x040fe2000004184c */
[----:B------:R-:W5:Y:S04]  /*2b20*/  LDSM.16.MT88.4 R12, [R93+0x7400] ;  /* 0x007400005d0c783b */ /* 0x000f680000004200 */
[----:B------:R-:W-:Y:S03]  /*2b30*/  MUFU.EX2 R102, R102 ;  /* 0x0000006600667308 */ /* 0x000fe60000000800 */
[C---:B----4-:R-:W-:Y:S05]  /*2b40*/  HMMA.16816.F32.BF16 R36, R4.reuse, R8, R36 ;  /* 0x000000080424723c */ /* 0x050fea0000041824 */
[----:B------:R-:W4:Y:S03]  /*2b50*/  MUFU.EX2 R103, R103 ;  /* 0x0000006700677308 */ /* 0x000f260000000800 */
[C---:B------:R-:W-:Y:S01]  /*2b60*/  HMMA.16816.F32.BF16 R40, R4.reuse, R10, R40 ;  /* 0x0000000a0428723c */ /* 0x040fe20000041828 */
[----:B------:R-:W1:Y:S04]  /*2b70*/  LDSM.16.MT88.4 R8, [R93+0x6800] ;  /* 0x006800005d08783b */ /* 0x000e680000004200 */
[----:B------:R-:W-:Y:S03]  /*2b80*/  MUFU.EX2 R105, R105 ;  /* 0x0000006900697308 */ /* 0x000fe60000000800 */
[C---:B--2---:R-:W-:Y:S05]  /*2b90*/  HMMA.16816.F32.BF16 R44, R4.reuse, R16, R44 ;  /* 0x00000010042c723c */ /* 0x044fea000004182c */
[----:B------:R-:W2:Y:S03]  /*2ba0*/  MUFU.EX2 R110, R110 ;  /* 0x0000006e006e7308 */ /* 0x000ea60000000800 */
[C---:B------:R-:W-:Y:S01]  /*2bb0*/  HMMA.16816.F32.BF16 R48, R4.reuse, R18, R48 ;  /* 0x000000120430723c */ /* 0x040fe20000041830 */
[----:B------:R-:W4:Y:S07]  /*2bc0*/  LDSM.16.MT88.4 R16, [R98+0x7800] ;  /* 0x007800006210783b */ /* 0x000f2e0000004200 */
[C---:B-----5:R-:W-:Y:S08]  /*2bd0*/  HMMA.16816.F32.BF16 R56, R4.reuse, R12, R56 ;  /* 0x0000000c0438723c */ /* 0x060ff00000041838 */
[----:B------:R-:W-:Y:S01]  /*2be0*/  HMMA.16816.F32.BF16 R52, R4, R14, R52 ;  /* 0x0000000e0434723c */ /* 0x000fe20000041834 */
[----:B------:R-:W5:Y:S01]  /*2bf0*/  LDSM.16.MT88.4 R12, [R98+0x6800] ;  /* 0x00680000620c783b */ /* 0x000f620000004200 */
[----:B------:R-:W-:Y:S01]  /*2c00*/  F2FP.BF16.F32.PACK_AB R4, R94, R95 ;  /* 0x0000005f5e04723e */ /* 0x000fe200000010ff */
[----:B------:R-:W-:Y:S01]  /*2c10*/  FADD.FTZ R95, R95, R24 ;  /* 0x000000185f5f7221 */ /* 0x000fe20000010000 */
[----:B------:R-:W-:-:S02]  /*2c20*/  F2FP.BF16.F32.PACK_AB R5, R100, R99 ;  /* 0x000000636405723e */ /* 0x000fc400000010ff */
[----:B------:R-:W-:Y:S01]  /*2c30*/  F2FP.BF16.F32.PACK_AB R6, R96, R97 ;  /* 0x000000616006723e */ /* 0x000fe200000010ff */
[----:B------:R-:W-:Y:S01]  /*2c40*/  FADD.FTZ R94, R94, R95 ;  /* 0x0000005f5e5e7221 */ /* 0x000fe20000010000 */
[----:B---3--:R-:W-:-:S03]  /*2c50*/  F2FP.BF16.F32.PACK_AB R7, R106, R101 ;  /* 0x000000656a07723e */ /* 0x008fc600000010ff */
[----:B------:R-:W-:-:S04]  /*2c60*/  FADD.FTZ R97, R97, R94 ;  /* 0x0000005e61617221 */ /* 0x000fc80000010000 */
[----:B-1----:R-:W-:Y:S01]  /*2c70*/  HMMA.16816.F32.BF16 R72, R4, R8, R72 ;  /* 0x000000080448723c */ /* 0x002fe20000041848 */
[----:B------:R-:W-:-:S07]  /*2c80*/  FADD.FTZ R96, R96, R97 ;  /* 0x0000006160607221 */ /* 0x000fce0000010000 */
[C---:B------:R-:W-:Y:S01]  /*2c90*/  HMMA.16816.F32.BF16 R68, R4.reuse, R10, R68 ;  /* 0x0000000a0444723c */ /* 0x040fe20000041844 */
[----:B------:R-:W1:Y:S07]  /*2ca0*/  LDSM.16.MT88.4 R8, [R98+0x8800] ;  /* 0x008800006208783b */ /* 0x000e6e0000004200 */
[C---:B----4-:R-:W-:Y:S08]  /*2cb0*/  HMMA.16816.F32.BF16 R64, R4.reuse, R16, R64 ;  /* 0x000000100440723c */ /* 0x050ff00000041840 */
[C---:B------:R-:W-:Y:S01]  /*2cc0*/  HMMA.16816.F32.BF16 R60, R4.reuse, R18, R60 ;  /* 0x00000012043c723c */ /* 0x040fe2000004183c */
[----:B------:R-:W3:Y:S07]  /*2cd0*/  LDSM.16.MT88.4 R16, [R93+0x8800] ;  /* 0x008800005d10783b */ /* 0x000eee0000004200 */
[C---:B-----5:R-:W-:Y:S08]  /*2ce0*/  HMMA.16816.F32.BF16 R80, R4.reuse, R12, R80 ;  /* 0x0000000c0450723c */ /* 0x060ff00000041850 */
[C---:B------:R-:W-:Y:S01]  /*2cf0*/  HMMA.16816.F32.BF16 R76, R4.reuse, R14, R76 ;  /* 0x0000000e044c723c */ /* 0x040fe2000004184c */
[----:B------:R-:W4:Y:S07]  /*2d00*/  LDSM.16.MT88.4 R12, [R93+0x7800] ;  /* 0x007800005d0c783b */ /* 0x000f2e0000004200 */
[C---:B-1----:R-:W-:Y:S08]  /*2d10*/  HMMA.16816.F32.BF16 R36, R4.reuse, R8, R36 ;  /* 0x000000080424723c */ /* 0x042ff00000041824 */
[C---:B------:R-:W-:Y:S01]  /*2d20*/  HMMA.16816.F32.BF16 R40, R4.reuse, R10, R40 ;  /* 0x0000000a0428723c */ /* 0x040fe20000041828 */
[----:B------:R-:W1:Y:S07]  /*2d30*/  LDSM.16.MT88.4 R8, [R98+0x8c00] ;  /* 0x008c00006208783b */ /* 0x000e6e0000004200 */
[C---:B---3--:R-:W-:Y:S08]  /*2d40*/  HMMA.16816.F32.BF16 R44, R4.reuse, R16, R44 ;  /* 0x00000010042c723c */ /* 0x048ff0000004182c */
[C---:B------:R-:W-:Y:S01]  /*2d50*/  HMMA.16816.F32.BF16 R48, R4.reuse, R18, R48 ;  /* 0x000000120430723c */ /* 0x040fe20000041830 */
[----:B------:R-:W3:Y:S07]  /*2d60*/  LDSM.16.MT88.4 R16, [R93+0x6c00] ;  /* 0x006c00005d10783b */ /* 0x000eee0000004200 */
[C---:B----4-:R-:W-:Y:S08]  /*2d70*/  HMMA.16816.F32.BF16 R56, R4.reuse, R12, R56 ;  /* 0x0000000c0438723c */ /* 0x050ff00000041838 */
[----:B------:R-:W-:Y:S01]  /*2d80*/  HMMA.16816.F32.BF16 R52, R4, R14, R52 ;  /* 0x0000000e0434723c */ /* 0x000fe20000041834 */
[----:B------:R-:W4:Y:S01]  /*2d90*/  LDSM.16.MT88.4 R12, [R98+0x6c00] ;  /* 0x006c0000620c783b */ /* 0x000f220000004200 */
[----:B------:R-:W-:Y:S01]  /*2da0*/  F2FP.BF16.F32.PACK_AB R4, R108, R107 ;  /* 0x0000006b6c04723e */ /* 0x000fe200000010ff */
[----:B------:R-:W-:Y:S01]  /*2db0*/  FADD.FTZ R107, R107, R96 ;  /* 0x000000606b6b7221 */ /* 0x000fe20000010000 */
[----:B------:R-:W-:-:S02]  /*2dc0*/  F2FP.BF16.F32.PACK_AB R5, R103, R102 ;  /* 0x000000666705723e */ /* 0x000fc400000010ff */
[----:B------:R-:W-:Y:S01]  /*2dd0*/  F2FP.BF16.F32.PACK_AB R6, R135, R104 ;  /* 0x000000688706723e */ /* 0x000fe200000010ff */
[----:B------:R-:W-:Y:S01]  /*2de0*/  FADD.FTZ R107, R108, R107 ;  /* 0x0000006b6c6b7221 */ /* 0x000fe20000010000 */
[----:B--2---:R-:W-:-:S03]  /*2df0*/  F2FP.BF16.F32.PACK_AB R7, R110, R105 ;  /* 0x000000696e07723e */ /* 0x004fc600000010ff */
[----:B------:R-:W-:-:S04]  /*2e00*/  FADD.FTZ R104, R104, R107 ;  /* 0x0000006b68687221 */ /* 0x000fc80000010000 */
[----:B-1----:R-:W-:Y:S01]  /*2e10*/  HMMA.16816.F32.BF16 R36, R4, R8, R36 ;  /* 0x000000080424723c */ /* 0x002fe20000041824 */
[----:B------:R-:W-:-:S07]  /*2e20*/  FADD.FTZ R135, R135, R104 ;  /* 0x0000006887877221 */ /* 0x000fce0000010000 */
[C---:B------:R-:W-:Y:S01]  /*2e30*/  HMMA.16816.F32.BF16 R40, R4.reuse, R10, R40 ;  /* 0x0000000a0428723c */ /* 0x040fe20000041828 */
[----:B------:R-:W1:Y:S07]  /*2e40*/  LDSM.16.MT88.4 R8, [R93+0x8c00] ;  /* 0x008c00005d08783b */ /* 0x000e6e0000004200 */
[----:B---3--:R-:W-:Y:S01]  /*2e50*/  HMMA.16816.F32.BF16 R72, R4, R16, R72 ;  /* 0x000000100448723c */ /* 0x008fe20000041848 */
[----:B------:R-:W-:-:S04]  /*2e60*/  FADD.FTZ R16, R30, R85 ;  /* 0x000000551e107221 */ /* 0x000fc80000010000 */
[----:B------:R-:W-:-:S03]  /*2e70*/  FADD.FTZ R16, R35, R16 ;  /* 0x0000001023107221 */ /* 0x000fc60000010000 */
[----:B------:R-:W-:Y:S01]  /*2e80*/  HMMA.16816.F32.BF16 R64, R4, R20, R64 ;  /* 0x000000140440723c */ /* 0x000fe20000041840 */
[----:B------:R-:W-:-:S04]  /*2e90*/  FADD.FTZ R29, R29, R16 ;  /* 0x000000101d1d7221 */ /* 0x000fc80000010000 */
[----:B------:R-:W-:-:S03]  /*2ea0*/  FADD.FTZ R26, R26, R29 ;  /* 0x0000001d1a1a7221 */ /* 0x000fc60000010000 */
[----:B----4-:R-:W-:Y:S01]  /*2eb0*/  HMMA.16816.F32.BF16 R80, R4, R12, R80 ;  /* 0x0000000c0450723c */ /* 0x010fe20000041850 */
[----:B------:R-:W-:-:S04]  /*2ec0*/  FADD.FTZ R25, R25, R26 ;  /* 0x0000001a19197221 */ /* 0x000fc80000010000 */
[----:B------:R-:W-:-:S03]  /*2ed0*/  FADD.FTZ R0, R0, R25 ;  /* 0x0000001900007221 */ /* 0x000fc60000010000 */
[----:B------:R-:W-:Y:S01]  /*2ee0*/  HMMA.16816.F32.BF16 R76, R4, R14, R76 ;  /* 0x0000000e044c723c */ /* 0x000fe2000004184c */
[----:B------:R-:W2:Y:S01]  /*2ef0*/  LDSM.16.MT88.4 R12, [R93+0x7c00] ;  /* 0x007c00005d0c783b */ /* 0x000ea20000004200 */
[----:B------:R-:W-:-:S04]  /*2f00*/  FADD.FTZ R99, R99, R0 ;  /* 0x0000000063637221 */ /* 0x000fc80000010000 */
[----:B------:R-:W-:Y:S02]  /*2f10*/  FADD.FTZ R100, R100, R99 ;  /* 0x0000006364647221 */ /* 0x000fe40000010000 */
[C---:B------:R-:W-:Y:S08]  /*2f20*/  HMMA.16816.F32.BF16 R60, R4.reuse, R22, R60 ;  /* 0x00000016043c723c */ /* 0x040ff0000004183c */
[----:B-1----:R-:W-:Y:S01]  /*2f30*/  HMMA.16816.F32.BF16 R44, R4, R8, R44 ;  /* 0x00000008042c723c */ /* 0x002fe2000004182c */
[----:B------:R-:W-:-:S04]  /*2f40*/  FADD.FTZ R9, R101, R100 ;  /* 0x0000006465097221 */ /* 0x000fc80000010000 */
[----:B------:R-:W-:-:S03]  /*2f50*/  FADD.FTZ R9, R106, R9 ;  /* 0x000000096a097221 */ /* 0x000fc60000010000 */
[----:B------:R-:W-:Y:S01]  /*2f60*/  HMMA.16816.F32.BF16 R68, R4, R18, R68 ;  /* 0x000000120444723c */ /* 0x000fe20000041844 */
[----:B------:R-:W-:-:S04]  /*2f70*/  FADD.FTZ R102, R102, R9 ;  /* 0x0000000966667221 */ /* 0x000fc80000010000 */
[----:B------:R-:W-:-:S03]  /*2f80*/  FADD.FTZ R102, R103, R102 ;  /* 0x0000006667667221 */ /* 0x000fc60000010000 */
[----:B------:R-:W-:Y:S01]  /*2f90*/  HMMA.16816.F32.BF16 R48, R4, R10, R48 ;  /* 0x0000000a0430723c */ /* 0x000fe20000041830 */
[----:B------:R-:W-:-:S04]  /*2fa0*/  FADD.FTZ R105, R105, R102 ;  /* 0x0000006669697221 */ /* 0x000fc80000010000 */
[----:B------:R-:W-:-:S03]  /*2fb0*/  FADD.FTZ R133, R110, R105 ;  /* 0x000000696e857221 */ /* 0x000fc60000010000 */
[C---:B--2---:R-:W-:Y:S08]  /*2fc0*/  HMMA.16816.F32.BF16 R56, R4.reuse, R12, R56 ;  /* 0x0000000c0438723c */ /* 0x044ff00000041838 */
[----:B------:R-:W-:Y:S01]  /*2fd0*/  HMMA.16816.F32.BF16 R52, R4, R14, R52 ;  /* 0x0000000e0434723c */ /* 0x000fe20000041834 */
[----:B------:R-:W-:-:S04]  /*2fe0*/  NOP ;  /* 0x0000000000007918 */ /* 0x000fc80000000000 */
[----:B------:R-:W-:-:S15]  /*2ff0*/  @!P1 BRA `(.L_x_950) ;  /* 0x0000001c00a49947 */ /* 0x000fde0003800000 */
        /* <DEDUP_REMOVED lines=9> */
[----:B------:R-:W3:Y:S01]  /*3090*/  LDCU UR4, c[0x0][0x45c] ;  /* 0x00008b80ff0477ac */ /* 0x000ee20008000800 */
[----:B------:R-:W-:Y:S01]  /*30a0*/  LOP3.LUT R89, R0, 0x18, R89, 0x78, !PT ;  /* 0x0000001800597812 */ /* 0x000fe200078e7859 */
[----:B------:R-:W-:Y:S01]  /*30b0*/  IMAD.MOV.U32 R0, RZ, RZ, R3 ;  /* 0x000000ffff007224 */ /* 0x000fe200078e0003 */
[----:B------:R-:W-:Y:S01]  /*30c0*/  LEA R120, R120, UR5, 0x1 ;  /* 0x0000000578787c11 */ /* 0x000fe2000f8e08ff */
[----:B------:R-:W4:Y:S01]  /*30d0*/  LDCU.64 UR6, c[0x0][0x3c0] ;  /* 0x00007800ff0677ac */ /* 0x000f220008000a00 */
[----:B------:R-:W-:-:S02]  /*30e0*/  LOP3.LUT R121, R121, R5, RZ, 0xfc, !PT ;  /* 0x0000000579797212 */ /* 0x000fc400078efcff */
[----:B------:R-:W-:Y:S01]  /*30f0*/  LOP3.LUT R130, R89, 0x1f20, R130, 0xf8, !PT ;  /* 0x00001f2059827812 */ /* 0x000fe200078ef882 */
[----:B------:R-:W-:Y:S01]  /*3100*/  IMAD.MOV.U32 R89, RZ, RZ, R84 ;  /* 0x000000ffff597224 */ /* 0x000fe200078e0054 */
[----:B------:R-:W-:Y:S01]  /*3110*/  LEA R121, R121, UR5, 0x1 ;  /* 0x0000000579797c11 */ /* 0x000fe2000f8e08ff */
[----:B------:R-:W-:Y:S01]  /*3120*/  VIADD R132, R120, 0x6000 ;  /* 0x0000600078847836 */ /* 0x000fe20000000000 */
[----:B------:R-:W-:Y:S01]  /*3130*/  LEA R130, R130, UR5, 0x1 ;  /* 0x0000000582827c11 */ /* 0x000fe2000f8e08ff */
[----:B------:R-:W-:Y:S01]  /*3140*/  VIADD R131, R120, 0x6020 ;  /* 0x0000602078837836 */ /* 0x000fe20000000000 */
[----:B-1----:R-:W-:Y:S02]  /*3150*/  USHF.L.U64.HI UR9, UR8, 0x5, UR9 ;  /* 0x0000000508097899 */ /* 0x002fe40008010209 */
[----:B------:R-:W-:Y:S01]  /*3160*/  USHF.L.U32 UR8, UR8, 0x5, URZ ;  /* 0x0000000508087899 */ /* 0x000fe200080006ff */
[----:B--2---:R-:W-:Y:S11]  /*3170*/  BRA `(.L_x_951) ;  /* 0x00000000005c7947 */ /* 0x004ff60003800000 */
.L_x_953:
[----:B------:R-:W1:Y:S01]  /*3180*/  LDC.64 R2, c[0x0][0x3b8] ;  /* 0x0000ee00ff027b82 */ /* 0x000e620000000a00 */
[----:B------:R-:W-:Y:S04]  /*3190*/  VIADD R5, R129, 0xffffffff ;  /* 0xffffffff81057836 */ /* 0x000fe80000000000 */
[C---:B-1----:R-:W-:Y:S04]  /*31a0*/  IMAD.WIDE.U32 R8, R5.reuse, R2, RZ ;  /* 0x0000000205087225 */ /* 0x042fe800078e00ff */
[----:B------:R-:W-:Y:S01]  /*31b0*/  IMAD R4, R5, R3, R9 ;  /* 0x0000000305047224 */ /* 0x000fe200078e0209 */
        /* <DEDUP_REMOVED lines=19> */
.L_x_951:
[----:B------:R-:W-:Y:S04]  /*32f0*/  DEPBAR.LE SB0, 0x0 ;  /* 0x000080000000791a */ /* 0x000fe80000000000 */
[----:B------:R-:W-:Y:S01]  /*3300*/  BAR.SYNC.DEFER_BLOCKING 0x0 ;  /* 0x0000000000007b1d */ /* 0x000fe20000010000 */
[C---:B----4-:R-:W-:Y:S04]  /*3310*/  IMAD.WIDE.U32 R86, R129.reuse, UR6, RZ ;  /* 0x0000000681567c25 */ /* 0x050fe8000f8e00ff */
        /* <DEDUP_REMOVED lines=13> */
[----:B------:R1:W-:Y:S08]  /*33f0*/  LDGSTS.E.BYPASS.LTC128B.128 [R130+0x8000], desc[UR26][R136.64+0x80] ;  /* 0x0800008088827fae */ /* 0x0003f0000b981a1a */
[----:B------:R-:W-:Y:S08]  /*3400*/  LDGSTS.E.BYPASS.LTC128B.128 [R130+0x6800], desc[UR26][R90.64] ;  /* 0x068000005a827fae */ /* 0x000ff0000b981a1a */
[----:B------:R-:W-:Y:S08]  /*3410*/  LDGSTS.E.BYPASS.LTC128B.128 [R130+0x7800], desc[UR26][R90.64+0x40] ;  /* 0x078000405a827fae */ /* 0x000ff0000b981a1a */
[----:B------:R2:W-:Y:S08]  /*3420*/  LDGSTS.E.BYPASS.LTC128B.128 [R130+0x8800], desc[UR26][R90.64+0x80] ;  /* 0x088000805a827fae */ /* 0x0005f0000b981a1a */
[----:B------:R-:W-:Y:S08]  /*3430*/  LDSM.16.M88.4 R92, [R121] ;  /* 0x00000000795c783b */ /* 0x000ff00000000200 */
[----:B------:R-:W4:Y:S08]  /*3440*/  LDSM.16.M88.4 R96, [R124+0x3000] ;  /* 0x003000007c60783b */ /* 0x000f300000000200 */
[----:B------:R-:W5:Y:S08]  /*3450*/  LDSM.16.M88.4 R100, [R124+0x3400] ;  /* 0x003400007c64783b */ /* 0x000f700000000200 */
[----:B------:R-:W3:Y:S08]  /*3460*/  LDSM.16.M88.4 R104, [R124+0x3800] ;  /* 0x003800007c68783b */ /* 0x000ef00000000200 */
[----:B------:R-:W0:Y:S08]  /*3470*/  LDGDEPBAR ;  /* 0x00000000000079af */ /* 0x000e300000000000 */
[----:B------:R-:W1:Y:S08]  /*3480*/  LDSM.16.M88.4 R108, [R124+0x3c00] ;  /* 0x003c00007c6c783b */ /* 0x000e700000000200 */
[----:B------:R-:W-:Y:S01]  /*3490*/  LDSM.16.M88.4 R112, [R123] ;  /* 0x000000007b70783b */ /* 0x000fe20000000200 */
[C---:B----4-:R-:W-:Y:S07]  /*34a0*/  HMMA.16816.F32.BF16 R4, R92.reuse, R96, RZ ;  /* 0x000000605c04723c */ /* 0x050fee00000418ff */
[----:B------:R-:W4:Y:S01]  /*34b0*/  LDSM.16.M88.4 R116, [R122+0x3000] ;  /* 0x003000007a74783b */ /* 0x000f220000000200 */
[C---:B------:R-:W-:Y:S07]  /*34c0*/  HMMA.16816.F32.BF16 R8, R92.reuse, R98, RZ ;  /* 0x000000625c08723c */ /* 0x040fee00000418ff */
[----:B------:R-:W-:Y:S01]  /*34d0*/  LDSM.16.M88.4 R96, [R122+0x3800] ;  /* 0x003800007a60783b */ /* 0x000fe20000000200 */
[C---:B-----5:R-:W-:Y:S07]  /*34e0*/  HMMA.16816.F32.BF16 R12, R92.reuse, R100, RZ ;  /* 0x000000645c0c723c */ /* 0x060fee00000418ff */
[----:B------:R-:W-:Y:S01]  /*34f0*/  LDSM.16.M88.4 R84, [R122+0x5400] ;  /* 0x005400007a54783b */ /* 0x000fe20000000200 */
[C---:B------:R-:W-:Y:S07]  /*3500*/  HMMA.16816.F32.BF16 R16, R92.reuse, R102, RZ ;  /* 0x000000665c10723c */ /* 0x040fee00000418ff */
[----:B------:R-:W-:Y:S01]  /*3510*/  LDSM.16.M88.4 R100, [R122+0x3c00] ;  /* 0x003c00007a64783b */ /* 0x000fe20000000200 */
[C---:B---3--:R-:W-:Y:S08]  /*3520*/  HMMA.16816.F32.BF16 R20, R92.reuse, R104, RZ ;  /* 0x000000685c14723c */ /* 0x048ff000000418ff */
[C---:B------:R-:W-:Y:S01]  /*3530*/  HMMA.16816.F32.BF16 R24, R92.reuse, R106, RZ ;  /* 0x0000006a5c18723c */ /* 0x040fe200000418ff */
[----:B------:R-:W-:Y:S07]  /*3540*/  LDSM.16.M88.4 R104, [R121+0x1000] ;  /* 0x001000007968783b */ /* 0x000fee0000000200 */
[C---:B-1----:R-:W-:Y:S08]  /*3550*/  HMMA.16816.F32.BF16 R28, R92.reuse, R108, RZ ;  /* 0x0000006c5c1c723c */ /* 0x042ff000000418ff */
[----:B------:R-:W-:Y:S01]  /*3560*/  HMMA.16816.F32.BF16 R32, R92, R110, RZ ;  /* 0x0000006e5c20723c */ /* 0x000fe200000418ff */
[----:B------:R-:W1:Y:S07]  /*3570*/  LDSM.16.M88.4 R92, [R122+0x3400] ;  /* 0x003400007a5c783b */ /* 0x000e6e0000000200 */
[C---:B----4-:R-:W-:Y:S01]  /*3580*/  HMMA.16816.F32.BF16 R4, R112.reuse, R116, R4 ;  /* 0x000000747004723c */ /* 0x050fe20000041804 */
[----:B------:R-:W3:Y:S07]  /*3590*/  LDSM.16.M88.4 R108, [R124+0x4000] ;  /* 0x004000007c6c783b */ /* 0x000eee0000000200 */
[C---:B------:R-:W-:Y:S08]  /*35a0*/  HMMA.16816.F32.BF16 R8, R112.reuse, R118, R8 ;  /* 0x000000767008723c */ /* 0x040ff00000041808 */
[C---:B-1----:R-:W-:Y:S08]  /*35b0*/  HMMA.16816.F32.BF16 R12, R112.reuse, R92, R12 ;  /* 0x0000005c700c723c */ /* 0x042ff0000004180c */
[C---:B------:R-:W-:Y:S01]  /*35c0*/  HMMA.16816.F32.BF16 R16, R112.reuse, R94, R16 ;  /* 0x0000005e7010723c */ /* 0x040fe20000041810 */
[----:B------:R-:W1:Y:S07]  /*35d0*/  LDSM.16.M88.4 R92, [R124+0x4400] ;  /* 0x004400007c5c783b */ /* 0x000e6e0000000200 */
[C---:B------:R-:W-:Y:S08]  /*35e0*/  HMMA.16816.F32.BF16 R20, R112.reuse, R96, R20 ;  /* 0x000000607014723c */ /* 0x040ff00000041814 */
[C---:B------:R-:W-:Y:S01]  /*35f0*/  HMMA.16816.F32.BF16 R24, R112.reuse, R98, R24 ;  /* 0x000000627018723c */ /* 0x040fe20000041818 */
[----:B------:R-:W4:Y:S07]  /*3600*/  LDSM.16.M88.4 R96, [R124+0x4800] ;  /* 0x004800007c60783b */ /* 0x000f2e0000000200 */
[C---:B------:R-:W-:Y:S08]  /*3610*/  HMMA.16816.F32.BF16 R28, R112.reuse, R100, R28 ;  /* 0x00000064701c723c */ /* 0x040ff0000004181c */
[----:B------:R-:W-:Y:S01]  /*3620*/  HMMA.16816.F32.BF16 R32, R112, R102, R32 ;  /* 0x000000667020723c */ /* 0x000fe20000041820 */
[----:B------:R-:W5:Y:S07]  /*3630*/  LDSM.16.M88.4 R100, [R124+0x4c00] ;  /* 0x004c00007c64783b */ /* 0x000f6e0000000200 */
[C---:B---3--:R-:W-:Y:S01]  /*3640*/  HMMA.16816.F32.BF16 R4, R104.reuse, R108, R4 ;  /* 0x0000006c6804723c */ /* 0x048fe20000041804 */
[----:B------:R-:W-:Y:S07]  /*3650*/  LDSM.16.M88.4 R112, [R122+0x4000] ;  /* 0x004000007a70783b */ /* 0x000fee0000000200 */
[C---:B------:R-:W-:Y:S01]  /*3660*/  HMMA.16816.F32.BF16 R8, R104.reuse, R110, R8 ;  /* 0x0000006e6808723c */ /* 0x040fe20000041808 */
[----:B------:R-:W3:Y:S07]  /*3670*/  LDSM.16.M88.4 R108, [R123+0x1000] ;  /* 0x001000007b6c783b */ /* 0x000eee0000000200 */
[C---:B-1----:R-:W-:Y:S08]  /*3680*/  HMMA.16816.F32.BF16 R12, R104.reuse, R92, R12 ;  /* 0x0000005c680c723c */ /* 0x042ff0000004180c */
[C---:B------:R-:W-:Y:S01]  /*3690*/  HMMA.16816.F32.BF16 R16, R104.reuse, R94, R16 ;  /* 0x0000005e6810723c */ /* 0x040fe20000041810 */
[----:B------:R-:W1:Y:S07]  /*36a0*/  LDSM.16.M88.4 R92, [R122+0x4400] ;  /* 0x004400007a5c783b */ /* 0x000e6e0000000200 */
[C---:B----4-:R-:W-:Y:S08]  /*36b0*/  HMMA.16816.F32.BF16 R20, R104.reuse, R96, R20 ;  /* 0x000000606814723c */ /* 0x050ff00000041814 */
[C---:B------:R-:W-:Y:S01]  /*36c0*/  HMMA.16816.F32.BF16 R24, R104.reuse, R98, R24 ;  /* 0x000000626818723c */ /* 0x040fe20000041818 */
[----:B------:R-:W4:Y:S07]  /*36d0*/  LDSM.16.M88.4 R96, [R122+0x4800] ;  /* 0x004800007a60783b */ /* 0x000f2e0000000200 */
[C---:B-----5:R-:W-:Y:S08]  /*36e0*/  HMMA.16816.F32.BF16 R28, R104.reuse, R100, R28 ;  /* 0x00000064681c723c */ /* 0x060ff0000004181c */
        /* <DEDUP_REMOVED lines=23> */
[C---:B------:R-:W-:Y:S08]  /*3860*/  HMMA.16816.F32.BF16 R24, R104.reuse, R98, R24 ;  /* 0x000000626818723c */ /* 0x040ff00000041818 */
[C---:B-----5:R-:W-:Y:S08]  /*3870*/  HMMA.16816.F32.BF16 R28, R104.reuse, R100, R28 ;  /* 0x00000064681c723c */ /* 0x060ff0000004181c */
[----:B------:R-:W-:Y:S08]  /*3880*/  HMMA.16816.F32.BF16 R32, R104, R102, R32 ;  /* 0x000000666820723c */ /* 0x000ff00000041820 */
[C---:B---3--:R-:W-:Y:S08]  /*3890*/  HMMA.16816.F32.BF16 R4, R108.reuse, R112, R4 ;  /* 0x000000706c04723c */ /* 0x048ff00000041804 */
[C---:B------:R-:W-:Y:S08]  /*38a0*/  HMMA.16816.F32.BF16 R8, R108.reuse, R114, R8 ;  /* 0x000000726c08723c */ /* 0x040ff00000041808 */
[C---:B------:R-:W-:Y:S03]  /*38b0*/  HMMA.16816.F32.BF16 R12, R108.reuse, R84, R12 ;  /* 0x000000546c0c723c */ /* 0x040fe6000004180c */
[----:B------:R-:W-:Y:S01]  /*38c0*/  FMUL.FTZ R159, R4, UR10 ;  /* 0x0000000a049f7c20 */ /* 0x000fe20008410000 */
[----:B------:R-:W-:Y:S01]  /*38d0*/  FMUL.FTZ R157, R5, UR10 ;  /* 0x0000000a059d7c20 */ /* 0x000fe20008410000 */
[----:B------:R-:W-:Y:S01]  /*38e0*/  FMUL.FTZ R152, R6, UR10 ;  /* 0x0000000a06987c20 */ /* 0x000fe20008410000 */
[----:B------:R-:W-:Y:S02]  /*38f0*/  FMUL.FTZ R150, R7, UR10 ;  /* 0x0000000a07967c20 */ /* 0x000fe40008410000 */
[C---:B------:R-:W-:Y:S01]  /*3900*/  HMMA.16816.F32.BF16 R16, R108.reuse, R86, R16 ;  /* 0x000000566c10723c */ /* 0x040fe20000041810 */
[----:B------:R-:W-:Y:S01]  /*3910*/  MUFU.TANH R159, R159 ;  /* 0x0000009f009f7308 */ /* 0x000fe20000002400 */
[----:B------:R-:W3:Y:S01]  /*3920*/  LDSM.16.M88.4 R84, [R122+0x5c00] ;  /* 0x005c00007a54783b */ /* 0x000ee20000000200 */
[----:B------:R-:W-:Y:S04]  /*3930*/  DEPBAR.LE SB0, 0x0 ;  /* 0x000080000000791a */ /* 0x000fe80000000000 */
[----:B------:R-:W-:Y:S01]  /*3940*/  FMUL.FTZ R163, R8, UR10 ;  /* 0x0000000a08a37c20 */ /* 0x000fe20008410000 */
[C---:B-1----:R-:W-:Y:S03]  /*3950*/  HMMA.16816.F32.BF16 R20, R108.reuse, R92, R20 ;  /* 0x0000005c6c14723c */ /* 0x042fe60000041814 */
[----:B------:R-:W1:Y:S01]  /*3960*/  MUFU.TANH R157, R157 ;  /* 0x0000009d009d7308 */ /* 0x000e620000002400 */
[----:B------:R-:W-:Y:S01]  /*3970*/  BAR.SYNC.DEFER_BLOCKING 0x0 ;  /* 0x0000000000007b1d */ /* 0x000fe20000010000 */
        /* <DEDUP_REMOVED lines=9> */
[----:B------:R-:W-:Y:S01]  /*3a10*/  FMUL.FTZ R151, R16, UR10 ;  /* 0x0000000a10977c20 */ /* 0x000fe20008410000 */
[----:B------:R-:W-:Y:S04]  /*3a20*/  FMUL.FTZ R149, R17, UR10 ;  /* 0x0000000a11957c20 */ /* 0x000fe80008410000 */
[----:B------:R-:W4:Y:S01]  /*3a30*/  MUFU.TANH R150, R150 ;  /* 0x0000009600967308 */ /* 0x000f220000002400 */
[----:B------:R-:W-:Y:S01]  /*3a40*/  FMUL.FTZ R144, R18, UR10 ;  /* 0x0000000a12907c20 */ /* 0x000fe20008410000 */
[----:B------:R-:W-:Y:S01]  /*3a50*/  FMUL.FTZ R142, R19, UR10 ;  /* 0x0000000a138e7c20 */ /* 0x000fe20008410000 */
[----:B------:R-:W-:Y:S01]  /*3a60*/  FMUL.FTZ R147, R20, UR10 ;  /* 0x0000000a14937c20 */ /* 0x000fe20008410000 */
[----:B------:R-:W-:Y:S01]  /*3a70*/  FMUL.FTZ R145, R21, UR10 ;  /* 0x0000000a15917c20 */ /* 0x000fe20008410000 */
[----:B------:R-:W-:Y:S01]  /*3a80*/  FMUL.FTZ R140, R22, UR10 ;  /* 0x0000000a168c7c20 */ /* 0x000fe20008410000 */
[----:B------:R-:W-:Y:S01]  /*3a90*/  FMUL.FTZ R138, R23, UR10 ;  /* 0x0000000a178a7c20 */ /* 0x000fe20008410000 */
[----:B-1----:R-:W-:Y:S03]  /*3aa0*/  FMNMX3.FTZ R2, R89, R159, R157, !PT ;  /* 0x0000009f59027276 */ /* 0x002fe6000781009d */
[----:B------:R-:W-:Y:S01]  /*3ab0*/  MUFU.TANH R163, R163 ;  /* 0x000000a300a37308 */ /* 0x000fe20000002400 */
[----:B------:R-:W-:Y:S01]  /*3ac0*/  FMUL.FTZ R143, R24, UR10 ;  /* 0x0000000a188f7c20 */ /* 0x000fe20008410000 */
[----:B------:R-:W-:Y:S01]  /*3ad0*/  FMUL.FTZ R141, R25, UR10 ;  /* 0x0000000a198d7c20 */ /* 0x000fe20008410000 */
[----:B------:R-:W-:Y:S01]  /*3ae0*/  FMUL.FTZ R134, R26, UR10 ;  /* 0x0000000a1a867c20 */ /* 0x000fe20008410000 */
[----:B------:R-:W-:Y:S06]  /*3af0*/  FMUL.FTZ R136, R27, UR10 ;  /* 0x0000000a1b887c20 */ /* 0x000fec0008410000 */
[----:B------:R-:W1:Y:S01]  /*3b00*/  MUFU.TANH R161, R161 ;  /* 0x000000a100a17308 */ /* 0x000e620000002400 */
[C---:B---3--:R-:W-:Y:S03]  /*3b10*/  HMMA.16816.F32.BF16 R28, R108.reuse, R84, R28 ;  /* 0x000000546c1c723c */ /* 0x048fe6000004181c */
[----:B----4-:R-:W-:Y:S06]  /*3b20*/  FMNMX3.FTZ R3, R0, R152, R150, !PT ;  /* 0x0000009800037276 */ /* 0x010fec0007810096 */
[----:B------:R-:W-:Y:S01]  /*3b30*/  MUFU.TANH R156, R156 ;  /* 0x0000009c009c7308 */ /* 0x000fe20000002400 */
[----:B------:R-:W-:Y:S09]  /*3b40*/  HMMA.16816.F32.BF16 R32, R108, R86, R32 ;  /* 0x000000566c20723c */ /* 0x000ff20000041820 */
[----:B------:R-:W3:Y:S01]  /*3b50*/  MUFU.TANH R154, R154 ;  /* 0x0000009a009a7308 */ /* 0x000ee20000002400 */
[----:B-1----:R-:W-:Y:S01]  /*3b60*/  FMNMX3.FTZ R2, R2, R163, R161, !PT ;  /* 0x000000a302027276 */ /* 0x002fe200078100a1 */
[----:B------:R-:W-:Y:S01]  /*3b70*/  FMUL.FTZ R139, R28, UR10 ;  /* 0x0000000a1c8b7c20 */ /* 0x000fe20008410000 */
[----:B------:R-:W-:Y:S01]  /*3b80*/  FMUL.FTZ R137, R29, UR10 ;  /* 0x0000000a1d897c20 */ /* 0x000fe20008410000 */
[----:B------:R-:W-:Y:S01]  /*3b90*/  FMUL.FTZ R88, R30, UR10 ;  /* 0x0000000a1e587c20 */ /* 0x000fe20008410000 */
[----:B------:R-:W-:Y:S05]  /*3ba0*/  FMUL.FTZ R87, R31, UR10 ;  /* 0x0000000a1f577c20 */ /* 0x000fea0008410000 */
[----:B------:R-:W-:Y:S01]  /*3bb0*/  MUFU.TANH R153, R153 ;  /* 0x0000009900997308 */ /* 0x000fe20000002400 */
[----:B--2---:R-:W-:Y:S01]  /*3bc0*/  FMUL.FTZ R91, R32, UR10 ;  /* 0x0000000a205b7c20 */ /* 0x004fe20008410000 */
[----:B------:R-:W-:Y:S01]  /*3bd0*/  FMUL.FTZ R90, R33, UR10 ;  /* 0x0000000a215a7c20 */ /* 0x000fe20008410000 */
[----:B------:R-:W-:Y:S01]  /*3be0*/  FMUL.FTZ R34, R34, UR10 ;  /* 0x0000000a22227c20 */ /* 0x000fe20008410000 */
[----:B------:R-:W-:Y:S06]  /*3bf0*/  FMUL.FTZ R35, R35, UR10 ;  /* 0x0000000a23237c20 */ /* 0x000fec0008410000 */
[----:B------:R-:W1:Y:S01]  /*3c00*/  MUFU.TANH R155, R155 ;  /* 0x0000009b009b7308 */ /* 0x000e620000002400 */
[----:B---3--:R-:W-:Y:S09]  /*3c10*/  FMNMX3.FTZ R3, R3, R156, R154, !PT ;  /* 0x0000009c03037276 */ /* 0x008ff2000781009a */
        /* <DEDUP_REMOVED lines=30> */
[----:B------:R2:W3:Y:S10]  /*3e00*/  MUFU.TANH R86, R34 ;  /* 0x0000002200567308 */ /* 0x0004f40000002400 */
[----:B------:R2:W4:Y:S01]  /*3e10*/  MUFU.TANH R85, R35 ;  /* 0x0000002300557308 */ /* 0x0005220000002400 */
[----:B-1----:R-:W-:Y:S01]  /*3e20*/  FMNMX3.FTZ R158, R2, R91, R90, !PT ;  /* 0x0000005b029e7276 */ /* 0x002fe2000781005a */
[----:B------:R-:W-:Y:S06]  /*3e30*/  @P0 BRA `(.L_x_953) ;  /* 0xfffffff000d00947 */ /* 0x000fec000383ffff */
.L_x_952:
[----:B-1----:R-:W1:Y:S01]  /*3e40*/  SHFL.BFLY PT, R3, R158, 0x2, 0x1f ;  /* 0x0c401f009e037f89 */ /* 0x002e6200000e0000 */
[----:B---34-:R-:W-:Y:S02]  /*3e50*/  FMNMX3.FTZ R7, R7, R86, R85, !PT ;  /* 0x0000005607077276 */ /* 0x018fe40007810055 */
[----:B------:R-:W-:Y:S05]  /*3e60*/  MOV R92, R131 ;  /* 0x00000083005c7202 */ /* 0x000fea0000000f00 */
[----:B------:R-:W-:Y:S01]  /*3e70*/  LDSM.16.MT88.4 R12, [R120+0x6000] ;  /* 0x00600000780c783b */ /* 0x000fe20000004200 */
[----:B------:R-:W-:Y:S07]  /*3e80*/  @P6 IADD3 R92, PT, PT, R132, -0x20, RZ ;  /* 0xffffffe0845c6810 */ /* 0x000fee0007ffe0ff */
[----:B------:R-:W3:Y:S08]  /*3e90*/  SHFL.BFLY PT, R2, R7, 0x2, 0x1f ;  /* 0x0c401f0007027f89 */ /* 0x000ef000000e0000 */
[----:B------:R-:W-:Y:S08]  /*3ea0*/  LDSM.16.MT88.4 R20, [R92] ;  /* 0x000000005c14783b */ /* 0x000ff00000004200 */
[----:B------:R-:W-:Y:S01]  /*3eb0*/  LDSM.16.MT88.4 R28, [R120+0x7000] ;  /* 0x00700000781c783b */ /* 0x000fe20000004200 */
[----:B-1----:R-:W-:Y:S07]  /*3ec0*/  FMNMX.FTZ R9, R158, R3, !PT ;  /* 0x000000039e097209 */ /* 0x002fee0007810000 */
[----:B------:R-:W1:Y:S01]  /*3ed0*/  SHFL.BFLY PT, R84, R9, 0x1, 0x1f ;  /* 0x0c201f0009547f89 */ /* 0x000e6200000e0000 */
[----:B---3--:R-:W-:Y:S07]  /*3ee0*/  FMNMX.FTZ R4, R7, R2, !PT ;  /* 0x0000000207047209 */ /* 0x008fee0007810000 */
[----:B------:R-:W3:Y:S01]  /*3ef0*/  SHFL.BFLY PT, R3, R4, 0x1, 0x1f ;  /* 0x0c201f0004037f89 */ /* 0x000ee200000e0000 */
[----:B-1----:R-:W-:Y:S04]  /*3f00*/  FMNMX.FTZ R84, R9, R84, !PT ;  /* 0x0000005409547209 */ /* 0x002fe80007810000 */
[C---:B------:R-:W-:Y:S01]  /*3f10*/  FSETP.NEU.FTZ.AND P0, PT, R84.reuse, -INF , PT ;  /* 0xff8000005400780b */ /* 0x040fe20003f1d000 */
[C---:B------:R-:W-:Y:S01]  /*3f20*/  FMUL.FTZ R100, R84.reuse, UR4 ;  /* 0x0000000454647c20 */ /* 0x040fe20008410000 */
[----:B------:R-:W-:Y:S01]  /*3f30*/  FADD.FTZ R2, -R84, R89 ;  /* 0x0000005954027221 */ /* 0x000fe20000010100 */
[----:B---3--:R-:W-:Y:S03]  /*3f40*/  FMNMX.FTZ R3, R4, R3, !PT ;  /* 0x0000000304037209 */ /* 0x008fe60007810000 */
        /* <DEDUP_REMOVED lines=12> */
[--C-:B------:R-:W-:Y:S01]  /*4010*/  FFMA.FTZ R110, R147, UR4, -R100.reuse ;  /* 0x00000004936e7c23 */ /* 0x100fe20008010864 */
[--C-:B------:R-:W-:Y:S01]  /*4020*/  FFMA.FTZ R99, R152, UR4, -R89.reuse ;  /* 0x0000000498637c23 */ /* 0x100fe20008010859 */
[--C-:B------:R-:W-:Y:S01]  /*4030*/  FFMA.FTZ R95, R150, UR4, -R89.reuse ;  /* 0x00000004965f7c23 */ /* 0x100fe20008010859 */
[--C-:B------:R-:W-:Y:S01]  /*4040*/  FFMA.FTZ R94, R156, UR4, -R89.reuse ;  /* 0x000000049c5e7c23 */ /* 0x100fe20008010859 */
[--C-:B------:R-:W-:Y:S01]  /*4050*/  FFMA.FTZ R93, R154, UR4, -R89.reuse ;  /* 0x000000049a5d7c23 */ /* 0x100fe20008010859 */
[--C-:B------:R-:W-:Y:S01]  /*4060*/  FFMA.FTZ R111, R145, UR4, -R100.reuse ;  /* 0x00000004916f7c23 */ /* 0x100fe20008010864 */
[--C-:B------:R-:W-:Y:S03]  /*4070*/  FFMA.FTZ R112, R140, UR4, -R89.reuse ;  /* 0x000000048c707c23 */ /* 0x100fe60008010859 */
[----:B------:R-:W3:Y:S01]  /*4080*/  MUFU.EX2 R0, R6 ;  /* 0x0000000600007308 */ /* 0x000ee20000000800 */
        /* <DEDUP_REMOVED lines=16> */
[C---:B---3--:R-:W-:Y:S01]  /*4190*/  FMUL.FTZ R6, R0.reuse, R82 ;  /* 0x0000005200067220 */ /* 0x048fe20000410000 */
[C---:B------:R-:W-:Y:S01]  /*41a0*/  FMUL.FTZ R7, R0.reuse, R83 ;  /* 0x0000005300077220 */ /* 0x040fe20000410000 */
[C---:B------:R-:W-:Y:S01]  /*41b0*/  FMUL.FTZ R10, R0.reuse, R78 ;  /* 0x0000004e000a7220 */ /* 0x040fe20000410000 */
[C---:B------:R-:W-:Y:S01]  /*41c0*/  FMUL.FTZ R11, R0.reuse, R79 ;  /* 0x0000004f000b7220 */ /* 0x040fe20000410000 */
[C---:B------:R-:W-:Y:S01]  /*41d0*/  FMUL.FTZ R18, R0.reuse, R70 ;  /* 0x0000004600127220 */ /* 0x040fe20000410000 */
[----:B------:R-:W-:Y:S01]  /*41e0*/  LDSM.16.MT88.4 R76, [R120+0x6c00] ;  /* 0x006c0000784c783b */ /* 0x000fe20000004200 */
[----:B------:R-:W-:Y:S03]  /*41f0*/  FMUL.FTZ R19, R0, R71 ;  /* 0x0000004700137220 */ /* 0x000fe60000410000 */
[----:B------:R-:W-:Y:S01]  /*4200*/  MUFU.EX2 R99, R99 ;  /* 0x0000006300637308 */ /* 0x000fe20000000800 */
[----:B------:R-:W-:Y:S01]  /*4210*/  FMUL.FTZ R25, R2, R61 ;  /* 0x0000003d02197220 */ /* 0x000fe20000410000 */
[C---:B------:R-:W-:Y:S01]  /*4220*/  FMUL.FTZ R26, R0.reuse, R62 ;  /* 0x0000003e001a7220 */ /* 0x040fe20000410000 */
[----:B------:R-:W-:Y:S01]  /*4230*/  FMUL.FTZ R27, R0, R63 ;  /* 0x0000003f001b7220 */ /* 0x000fe20000410000 */
[C---:B------:R-:W-:Y:S01]  /*4240*/  FMUL.FTZ R32, R2.reuse, R52 ;  /* 0x0000003402207220 */ /* 0x040fe20000410000 */
[----:B------:R-:W-:Y:S01]  /*4250*/  FMUL.FTZ R33, R2, R53 ;  /* 0x0000003502217220 */ /* 0x000fe20000410000 */
[----:B------:R-:W-:Y:S01]  /*4260*/  LDSM.16.MT88.4 R60, [R120+0x8000] ;  /* 0x00800000783c783b */ /* 0x000fe20000004200 */
[----:B--2---:R-:W-:Y:S03]  /*4270*/  FMUL.FTZ R34, R0, R54 ;  /* 0x0000003600227220 */ /* 0x004fe60000410000 */
[----:B------:R-:W2:Y:S01]  /*4280*/  MUFU.EX2 R95, R95 ;  /* 0x0000005f005f7308 */ /* 0x000ea20000000800 */
[----:B-1----:R-:W-:Y:S01]  /*4290*/  F2FP.BF16.F32.PACK_AB R80, R98, R101 ;  /* 0x000000656250723e */ /* 0x002fe200000010ff */
        /* <DEDUP_REMOVED lines=8> */
[----:B------:R-:W-:Y:S01]  /*4320*/  FMUL.FTZ R41, R2, R41 ;  /* 0x0000002902297220 */ /* 0x000fe20000410000 */
[C---:B------:R-:W-:Y:S01]  /*4330*/  FMUL.FTZ R42, R0.reuse, R42 ;  /* 0x0000002a002a7220 */ /* 0x040fe20000410000 */
[----:B------:R-:W-:Y:S01]  /*4340*/  FMUL.FTZ R43, R0, R43 ;  /* 0x0000002b002b7220 */ /* 0x000fe20000410000 */
[C---:B------:R-:W-:Y:S01]  /*4350*/  FMUL.FTZ R44, R2.reuse, R44 ;  /* 0x0000002c022c7220 */ /* 0x040fe20000410000 */
[----:B------:R-:W-:Y:S01]  /*4360*/  LDSM.16.MT88.4 R68, [R92+0x1400] ;  /* 0x001400005c44783b */ /* 0x000fe20000004200 */
[----:B------:R-:W-:Y:S03]  /*4370*/  FMUL.FTZ R45, R2, R45 ;  /* 0x0000002d022d7220 */ /* 0x000fe60000410000 */
[----:B------:R-:W1:Y:S01]  /*4380*/  MUFU.EX2 R96, R96 ;  /* 0x0000006000607308 */ /* 0x000e620000000800 */
[----:B--2---:R-:W-:Y:S01]  /*4390*/  F2FP.BF16.F32.PACK_AB R81, R95, R99 ;  /* 0x000000635f51723e */ /* 0x004fe200000010ff */
        /* <DEDUP_REMOVED lines=8> */
[--C-:B------:R-:W-:Y:S01]  /*4420*/  FFMA.FTZ R103, R155, UR4, -R100.reuse ;  /* 0x000000049b677c23 */ /* 0x100fe20008010864 */
[--C-:B------:R-:W-:Y:S01]  /*4430*/  FFMA.FTZ R104, R148, UR4, -R89.reuse ;  /* 0x0000000494687c23 */ /* 0x100fe20008010859 */
[--C-:B------:R-:W-:Y:S01]  /*4440*/  FFMA.FTZ R105, R146, UR4, -R89.reuse ;  /* 0x0000000492697c23 */ /* 0x100fe20008010859 */
[--C-:B------:R-:W-:Y:S01]  /*4450*/  FFMA.FTZ R106, R151, UR4, -R100.reuse ;  /* 0x00000004976a7c23 */ /* 0x100fe20008010864 */
[--C-:B------:R-:W-:Y:S01]  /*4460*/  FFMA.FTZ R107, R149, UR4, -R100.reuse ;  /* 0x00000004956b7c23 */ /* 0x100fe20008010864 */
[--C-:B------:R-:W-:Y:S03]  /*4470*/  FFMA.FTZ R108, R144, UR4, -R89.reuse ;  /* 0x00000004906c7c23 */ /* 0x100fe60008010859 */
[----:B------:R-:W2:Y:S01]  /*4480*/  MUFU.EX2 R93, R93 ;  /* 0x0000005d005d7308 */ /* 0x000ea20000000800 */
[----:B-1----:R-:W-:Y:S01]  /*4490*/  F2FP.BF16.F32.PACK_AB R82, R96, R97 ;  /* 0x000000616052723e */ /* 0x002fe200000010ff */
[--C-:B------:R-:W-:Y:S01]  /*44a0*/  FFMA.FTZ R109, R142, UR4, -R89.reuse ;  /* 0x000000048e6d7c23 */ /* 0x100fe20008010859 */
[--C-:B------:R-:W-:Y:S01]  /*44b0*/  FFMA.FTZ R118, R139, UR4, -R100.reuse ;  /* 0x000000048b767c23 */ /* 0x100fe20008010864 */
[--C-:B------:R-:W-:Y:S01]  /*44c0*/  FFMA.FTZ R119, R137, UR4, -R100.reuse ;  /* 0x0000000489777c23 */ /* 0x100fe20008010864 */
[----:B------:R-:W-:Y:S01]  /*44d0*/  FFMA.FTZ R100, R90, UR4, -R100 ;  /* 0x000000045a647c23 */ /* 0x000fe20008010864 */
[--C-:B------:R-:W-:Y:S01]  /*44e0*/  FFMA.FTZ R87, R87, UR4, -R89.reuse ;  /* 0x0000000457577c23 */ /* 0x100fe20008010859 */
[--C-:B------:R-:W-:Y:S03]  /*44f0*/  FFMA.FTZ R86, R86, UR4, -R89.reuse ;  /* 0x0000000456567c23 */ /* 0x100fe60008010859 */
[----:B------:R-:W-:Y:S01]  /*4500*/  MUFU.EX2 R110, R110 ;  /* 0x0000006e006e7308 */ /* 0x000fe20000000800 */
[----:B------:R-:W-:Y:S01]  /*4510*/  FFMA.FTZ R89, R85, UR4, -R89 ;  /* 0x0000000455597c23 */ /* 0x000fe20008010859 */
[----:B------:R-:W-:Y:S01]  /*4520*/  FFMA.FTZ R101, R2, R135, R101 ;  /* 0x0000008702657223 */ /* 0x000fe20000010065 */
[C---:B------:R-:W-:Y:S01]  /*4530*/  ISETP.NE.AND P0, PT, R129.reuse, RZ, PT ;  /* 0x000000ff8100720c */ /* 0x040fe20003f05270 */
[----:B------:R-:W-:Y:S01]  /*4540*/  FFMA.FTZ R99, R0, R133, R99 ;  /* 0x0000008500637223 */ /* 0x000fe20000010063 */
[----:B------:R-:W-:Y:S01]  /*4550*/  IADD3 R129, PT, PT, R129, -0x1, RZ ;  /* 0xffffffff81817810 */ /* 0x000fe20007ffe0ff */
[----:B------:R-:W-:Y:S04]  /*4560*/  FADD.FTZ R98, R98, R101 ;  /* 0x0000006562627221 */ /* 0x000fe80000010000 */
[----:B------:R-:W-:Y:S01]  /*4570*/  MUFU.EX2 R111, R111 ;  /* 0x0000006f006f7308 */ /* 0x000fe20000000800 */
[----:B--2---:R-:W-:Y:S01]  /*4580*/  F2FP.BF16.F32.PACK_AB R83, R93, R94 ;  /* 0x0000005e5d53723e */ /* 0x004fe200000010ff */
[----:B------:R-:W-:Y:S04]  /*4590*/  FADD.FTZ R99, R95, R99 ;  /* 0x000000635f637221 */ /* 0x000fe80000010000 */
[----:B------:R-:W-:Y:S02]  /*45a0*/  FADD.FTZ R94, R94, R99 ;  /* 0x000000635e5e7221 */ /* 0x000fe40000010000 */
[C---:B------:R-:W-:Y:S02]  /*45b0*/  HMMA.16816.F32.BF16 R4, R80.reuse, R12, R4 ;  /* 0x0000000c5004723c */ /* 0x040fe40000041804 */
[----:B------:R-:W-:Y:S03]  /*45c0*/  MUFU.EX2 R112, R112 ;  /* 0x0000007000707308 */ /* 0x000fe60000000800 */
[C---:B------:R-:W-:Y:S01]  /*45d0*/  FMUL.FTZ R12, R2.reuse, R72 ;  /* 0x00000048020c7220 */ /* 0x040fe20000410000 */
[----:B------:R-:W-:Y:S01]  /*45e0*/  FMUL.FTZ R13, R2, R73 ;  /* 0x00000049020d7220 */ /* 0x000fe20000410000 */
[----:B------:R-:W-:Y:S01]  /*45f0*/  FADD.FTZ R93, R93, R94 ;  /* 0x0000005e5d5d7221 */ /* 0x000fe20000010000 */
[C---:B------:R-:W-:Y:S04]  /*4600*/  HMMA.16816.F32.BF16 R8, R80.reuse, R14, R8 ;  /* 0x0000000e5008723c */ /* 0x040fe80000041808 */
[----:B------:R-:W-:Y:S01]  /*4610*/  MUFU.EX2 R113, R113 ;  /* 0x0000007100717308 */ /* 0x000fe20000000800 */
[C---:B------:R-:W-:Y:S01]  /*4620*/  FMUL.FTZ R14, R0.reuse, R74 ;  /* 0x0000004a000e7220 */ /* 0x040fe20000410000 */
[----:B------:R-:W-:Y:S02]  /*4630*/  FMUL.FTZ R15, R0, R75 ;  /* 0x0000004b000f7220 */ /* 0x000fe40000410000 */
[----:B------:R-:W1:Y:S06]  /*4640*/  LDSM.16.MT88.4 R72, [R92+0x1000] ;  /* 0x001000005c48783b */ /* 0x000e6c0000004200 */
[----:B------:R-:W-:Y:S01]  /*4650*/  MUFU.EX2 R114, R114 ;  /* 0x0000007200727308 */ /* 0x000fe20000000800 */
[C---:B------:R-:W-:Y:S03]  /*4660*/  HMMA.16816.F32.BF16 R12, R80.reuse, R20, R12 ;  /* 0x00000014500c723c */ /* 0x040fe6000004180c */
[C---:B------:R-:W-:Y:S01]  /*4670*/  FMUL.FTZ R20, R2.reuse, R64 ;  /* 0x0000004002147220 */ /* 0x040fe20000410000 */
[----:B------:R-:W-:Y:S05]  /*4680*/  FMUL.FTZ R21, R2, R65 ;  /* 0x0000004102157220 */ /* 0x000fea0000410000 */
[----:B------:R-:W-:Y:S01]  /*4690*/  MUFU.EX2 R115, R115 ;  /* 0x0000007300737308 */ /* 0x000fe20000000800 */
[C---:B------:R-:W-:Y:S03]  /*46a0*/  HMMA.16816.F32.BF16 R16, R80.reuse, R22, R16 ;  /* 0x000000165010723c */ /* 0x040fe60000041810 */
[C---:B------:R-:W-:Y:S01]  /*46b0*/  FMUL.FTZ R22, R0.reuse, R66 ;  /* 0x0000004200167220 */ /* 0x040fe20000410000 */
[----:B------:R-:W-:Y:S02]  /*46c0*/  FMUL.FTZ R23, R0, R67 ;  /* 0x0000004300177220 */ /* 0x000fe40000410000 */
[----:B------:R-:W-:Y:S03]  /*46d0*/  LDSM.16.MT88.4 R64, [R120+0x7400] ;  /* 0x007400007840783b */ /* 0x000fe60000004200 */
[----:B------:R-:W-:Y:S02]  /*46e0*/  MUFU.EX2 R116, R116 ;  /* 0x0000007400747308 */ /* 0x000fe40000000800 */
[C---:B------:R-:W-:Y:S03]  /*46f0*/  HMMA.16816.F32.BF16 R20, R80.reuse, R28, R20 ;  /* 0x0000001c5014723c */ /* 0x040fe60000041814 */
[C---:B------:R-:W-:Y:S01]  /*4700*/  FMUL.FTZ R28, R2.reuse, R56 ;  /* 0x00000038021c7220 */ /* 0x040fe20000410000 */
[----:B------:R-:W-:Y:S04]  /*4710*/  FMUL.FTZ R29, R2, R57 ;  /* 0x00000039021d7220 */ /* 0x000fe80000410000 */
[----:B------:R-:W-:Y:S01]  /*4720*/  MUFU.EX2 R117, R117 ;  /* 0x0000007500757308 */ /* 0x000fe20000000800 */
[C---:B------:R-:W-:Y:S03]  /*4730*/  HMMA.16816.F32.BF16 R24, R80.reuse, R30, R24 ;  /* 0x0000001e5018723c */ /* 0x040fe60000041818 */
[C---:B------:R-:W-:Y:S01]  /*4740*/  FMUL.FTZ R30, R0.reuse, R58 ;  /* 0x0000003a001e7220 */ /* 0x040fe20000410000 */
[----:B------:R-:W-:Y:S05]  /*4750*/  FMUL.FTZ R31, R0, R59 ;  /* 0x0000003b001f7220 */ /* 0x000fea0000410000 */
[----:B------:R-:W-:Y:S01]  /*4760*/  MUFU.EX2 R102, R102 ;  /* 0x0000006600667308 */ /* 0x000fe20000000800 */
[----:B------:R-:W2:Y:S01]  /*4770*/  LDSM.16.MT88.4 R56, [R120+0x6400] ;  /* 0x006400007838783b */ /* 0x000ea20000004200 */
[----:B------:R-:W-:Y:S01]  /*4780*/  MOV R0, R3 ;  /* 0x0000000300007202 */ /* 0x000fe20000000f00 */
[C---:B-1----:R-:W-:Y:S07]  /*4790*/  HMMA.16816.F32.BF16 R28, R80.reuse, R72, R28 ;  /* 0x00000048501c723c */ /* 0x042fee000004181c */
[----:B------:R-:W1:Y:S01]  /*47a0*/  MUFU.EX2 R103, R103 ;  /* 0x0000006700677308 */ /* 0x000e620000000800 */
[C---:B------:R-:W-:Y:S09]  /*47b0*/  HMMA.16816.F32.BF16 R32, R80.reuse, R74, R32 ;  /* 0x0000004a5020723c */ /* 0x040ff20000041820 */
[----:B------:R-:W-:Y:S01]  /*47c0*/  MUFU.EX2 R104, R104 ;  /* 0x0000006800687308 */ /* 0x000fe20000000800 */
[C---:B------:R-:W-:Y:S09]  /*47d0*/  HMMA.16816.F32.BF16 R36, R80.reuse, R60, R36 ;  /* 0x0000003c5024723c */ /* 0x040ff20000041824 */
[----:B------:R-:W3:Y:S01]  /*47e0*/  MUFU.EX2 R105, R105 ;  /* 0x0000006900697308 */ /* 0x000ee20000000800 */
[C---:B------:R-:W-:Y:S01]  /*47f0*/  HMMA.16816.F32.BF16 R40, R80.reuse, R62, R40 ;  /* 0x0000003e5028723c */ /* 0x040fe20000041828 */
[----:B------:R-:W4:Y:S08]  /*4800*/  LDSM.16.MT88.4 R60, [R92+0x400] ;  /* 0x000400005c3c783b */ /* 0x000f300000004200 */
[----:B------:R-:W-:Y:S01]  /*4810*/  MUFU.EX2 R106, R106 ;  /* 0x0000006a006a7308 */ /* 0x000fe20000000800 */
[C---:B------:R-:W-:Y:S09]  /*4820*/  HMMA.16816.F32.BF16 R44, R80.reuse, R52, R44 ;  /* 0x00000034502c723c */ /* 0x040ff2000004182c */
[----:B------:R-:W5:Y:S01]  /*4830*/  MUFU.EX2 R107, R107 ;  /* 0x0000006b006b7308 */ /* 0x000f620000000800 */
[----:B-1----:R-:W-:Y:S02]  /*4840*/  F2FP.BF16.F32.PACK_AB R52, R103, R102 ;  /* 0x000000666734723e */ /* 0x002fe400000010ff */
[C---:B---3--:R-:W-:Y:S01]  /*4850*/  F2FP.BF16.F32.PACK_AB R53, R105.reuse, R104 ;  /* 0x000000686935723e */ /* 0x048fe200000010ff */
[----:B------:R-:W-:Y:S01]  /*4860*/  FADD.FTZ R104, R104, R93 ;  /* 0x0000005d68687221 */ /* 0x000fe20000010000 */
[----:B------:R-:W-:Y:S05]  /*4870*/  HMMA.16816.F32.BF16 R48, R80, R54, R48 ;  /* 0x000000365030723c */ /* 0x000fea0000041830 */
[----:B------:R-:W-:Y:S01]  /*4880*/  MUFU.EX2 R108, R108 ;  /* 0x0000006c006c7308 */ /* 0x000fe20000000800 */
[----:B------:R-:W-:Y:S09]  /*4890*/  FADD.FTZ R105, R105, R104 ;  /* 0x0000006869697221 */ /* 0x000ff20000010000 */
[----:B------:R-:W1:Y:S01]  /*48a0*/  MUFU.EX2 R109, R109 ;  /* 0x0000006d006d7308 */ /* 0x000e620000000800 */
[----:B-----5:R-:W-:Y:S09]  /*48b0*/  F2FP.BF16.F32.PACK_AB R54, R107, R106 ;  /* 0x0000006a6b36723e */ /* 0x020ff200000010ff */
[----:B------:R-:W-:Y:S10]  /*48c0*/  MUFU.EX2 R118, R118 ;  /* 0x0000007600767308 */ /* 0x000ff40000000800 */
[----:B------:R-:W3:Y:S01]  /*48d0*/  MUFU.EX2 R119, R119 ;  /* 0x0000007700777308 */ /* 0x000ee20000000800 */
[C---:B-1----:R-:W-:Y:S01]  /*48e0*/  F2FP.BF16.F32.PACK_AB R55, R109.reuse, R108 ;  /* 0x0000006c6d37723e */ /* 0x042fe200000010ff */
[----:B------:R-:W-:Y:S04]  /*48f0*/  FADD.FTZ R108, R108, R105 ;  /* 0x000000696c6c7221 */ /* 0x000fe80000010000 */
[----:B------:R-:W-:Y:S02]  /*4900*/  FADD.FTZ R109, R109, R108 ;  /* 0x0000006c6d6d7221 */ /* 0x000fe40000010000 */
[C---:B--2---:R-:W-:Y:S02]  /*4910*/  HMMA.16816.F32.BF16 R4, R52.reuse, R56, R4 ;  /* 0x000000383404723c */ /* 0x044fe40000041804 */
[----:B------:R-:W-:Y:S06]  /*4920*/  MUFU.EX2 R134, R134 ;  /* 0x0000008600867308 */ /* 0x000fec0000000800 */
[C---:B------:R-:W-:Y:S01]  /*4930*/  HMMA.16816.F32.BF16 R8, R52.reuse, R58, R8 ;  /* 0x0000003a3408723c */ /* 0x040fe20000041808 */
[----:B------:R-:W1:Y:S03]  /*4940*/  LDSM.16.MT88.4 R56, [R120+0x8400] ;  /* 0x008400007838783b */ /* 0x000e660000004200 */
[----:B------:R-:W-:Y:S01]  /*4950*/  MUFU.EX2 R87, R87 ;  /* 0x0000005700577308 */ /* 0x000fe20000000800 */
[----:B---3--:R-:W-:Y:S03]  /*4960*/  F2FP.BF16.F32.PACK_AB R88, R119, R118 ;  /* 0x000000767758723e */ /* 0x008fe600000010ff */
[C---:B----4-:R-:W-:Y:S06]  /*4970*/  HMMA.16816.F32.BF16 R12, R52.reuse, R60, R12 ;  /* 0x0000003c340c723c */ /* 0x050fec000004180c */
[----:B------:R-:W-:Y:S02]  /*4980*/  MUFU.EX2 R136, R136 ;  /* 0x0000008800887308 */ /* 0x000fe40000000800 */
[C---:B------:R-:W-:Y:S01]  /*4990*/  HMMA.16816.F32.BF16 R16, R52.reuse, R62, R16 ;  /* 0x0000003e3410723c */ /* 0x040fe20000041810 */
[----:B------:R-:W2:Y:S07]  /*49a0*/  LDSM.16.MT88.4 R60, [R92+0x2400] ;  /* 0x002400005c3c783b */ /* 0x000eae0000004200 */
[----:B------:R-:W3:Y:S01]  /*49b0*/  MUFU.EX2 R137, R100 ;  /* 0x0000006400897308 */ /* 0x000ee20000000800 */
[C---:B------:R-:W-:Y:S09]  /*49c0*/  HMMA.16816.F32.BF16 R20, R52.reuse, R64, R20 ;  /* 0x000000403414723c */ /* 0x040ff20000041814 */
[----:B------:R-:W-:Y:S01]  /*49d0*/  MUFU.EX2 R86, R86 ;  /* 0x0000005600567308 */ /* 0x000fe20000000800 */
[C---:B------:R-:W-:Y:S01]  /*49e0*/  HMMA.16816.F32.BF16 R24, R52.reuse, R66, R24 ;  /* 0x000000423418723c */ /* 0x040fe20000041818 */
[----:B------:R-:W4:Y:S08]  /*49f0*/  LDSM.16.MT88.4 R64, [R120+0x6800] ;  /* 0x006800007840783b */ /* 0x000f300000004200 */
[----:B------:R5:W1:Y:S01]  /*4a00*/  MUFU.EX2 R85, R89 ;  /* 0x0000005900557308 */ /* 0x000a620000000800 */
[----:B---3--:R-:W-:Y:S01]  /*4a10*/  F2FP.BF16.F32.PACK_AB R90, R137, R136 ;  /* 0x00000088895a723e */ /* 0x008fe200000010ff */
[C---:B------:R-:W-:Y:S08]  /*4a20*/  HMMA.16816.F32.BF16 R28, R52.reuse, R68, R28 ;  /* 0x00000044341c723c */ /* 0x040ff0000004181c */
[C---:B------:R-:W-:Y:S01]  /*4a30*/  HMMA.16816.F32.BF16 R32, R52.reuse, R70, R32 ;  /* 0x000000463420723c */ /* 0x040fe20000041820 */
[----:B------:R-:W3:Y:S02]  /*4a40*/  LDSM.16.MT88.4 R68, [R92+0x800] ;  /* 0x000800005c44783b */ /* 0x000ee40000004200 */
[----:B-----5:R-:W-:Y:S02]  /*4a50*/  F2FP.BF16.F32.PACK_AB R89, R87, R134 ;  /* 0x000000865759723e */ /* 0x020fe400000010ff */
[----:B-1----:R-:W-:Y:S03]  /*4a60*/  F2FP.BF16.F32.PACK_AB R91, R85, R86 ;  /* 0x00000056555b723e */ /* 0x002fe600000010ff */
[C---:B------:R-:W-:Y:S08]  /*4a70*/  HMMA.16816.F32.BF16 R36, R52.reuse, R56, R36 ;  /* 0x000000383424723c */ /* 0x040ff00000041824 */
[C---:B------:R-:W-:Y:S01]  /*4a80*/  HMMA.16816.F32.BF16 R40, R52.reuse, R58, R40 ;  /* 0x0000003a3428723c */ /* 0x040fe20000041828 */
[----:B------:R-:W1:Y:S07]  /*4a90*/  LDSM.16.MT88.4 R56, [R120+0x7800] ;  /* 0x007800007838783b */ /* 0x000e6e0000004200 */
[C---:B--2---:R-:W-:Y:S08]  /*4aa0*/  HMMA.16816.F32.BF16 R44, R52.reuse, R60, R44 ;  /* 0x0000003c342c723c */ /* 0x044ff0000004182c */
[----:B------:R-:W-:Y:S01]  /*4ab0*/  HMMA.16816.F32.BF16 R48, R52, R62, R48 ;  /* 0x0000003e3430723c */ /* 0x000fe20000041830 */
[----:B------:R-:W2:Y:S02]  /*4ac0*/  LDSM.16.MT88.4 R60, [R92+0x1800] ;  /* 0x001800005c3c783b */ /* 0x000ea40000004200 */
[----:B------:R-:W-:Y:S02]  /*4ad0*/  F2FP.BF16.F32.PACK_AB R52, R111, R110 ;  /* 0x0000006e6f34723e */ /* 0x000fe400000010ff */
[----:B------:R-:W-:Y:S01]  /*4ae0*/  F2FP.BF16.F32.PACK_AB R53, R113, R112 ;  /* 0x000000707135723e */ /* 0x000fe200000010ff */
[----:B------:R-:W-:Y:S01]  /*4af0*/  FADD.FTZ R112, R112, R109 ;  /* 0x0000006d70707221 */ /* 0x000fe20000010000 */
[----:B------:R-:W-:Y:S02]  /*4b00*/  F2FP.BF16.F32.PACK_AB R54, R115, R114 ;  /* 0x000000727336723e */ /* 0x000fe400000010ff */
[----:B------:R-:W-:Y:S01]  /*4b10*/  F2FP.BF16.F32.PACK_AB R55, R117, R116 ;  /* 0x000000747537723e */ /* 0x000fe200000010ff */
[----:B------:R-:W-:Y:S04]  /*4b20*/  FADD.FTZ R113, R113, R112 ;  /* 0x0000007071717221 */ /* 0x000fe80000010000 */
[----:B------:R-:W-:Y:S02]  /*4b30*/  FADD.FTZ R116, R116, R113 ;  /* 0x0000007174747221 */ /* 0x000fe40000010000 */
[C---:B----4-:R-:W-:Y:S03]  /*4b40*/  HMMA.16816.F32.BF16 R4, R52.reuse, R64, R4 ;  /* 0x000000403404723c */ /* 0x050fe60000041804 */
[----:B------:R-:W-:Y:S04]  /*4b50*/  FADD.FTZ R117, R117, R116 ;  /* 0x0000007475757221 */ /* 0x000fe80000010000 */
[----:B------:R-:W-:Y:S01]  /*4b60*/  FADD.FTZ R134, R134, R117 ;  /* 0x0000007586867221 */ /* 0x000fe20000010000 */
[C---:B------:R-:W-:Y:S01]  /*4b70*/  HMMA.16816.F32.BF16 R8, R52.reuse, R66, R8 ;  /* 0x000000423408723c */ /* 0x040fe20000041808 */
[----:B------:R-:W4:Y:S02]  /*4b80*/  LDSM.16.MT88.4 R64, [R120+0x8800] ;  /* 0x008800007840783b */ /* 0x000f240000004200 */
[----:B------:R-:W-:Y:S04]  /*4b90*/  FADD.FTZ R87, R87, R134 ;  /* 0x0000008657577221 */ /* 0x000fe80000010000 */
[----:B------:R-:W-:Y:S01]  /*4ba0*/  FADD.FTZ R86, R86, R87 ;  /* 0x0000005756567221 */ /* 0x000fe20000010000 */
[C---:B---3--:R-:W-:Y:S03]  /*4bb0*/  HMMA.16816.F32.BF16 R12, R52.reuse, R68, R12 ;  /* 0x00000044340c723c */ /* 0x048fe6000004180c */
[----:B------:R-:W-:Y:S05]  /*4bc0*/  FADD.FTZ R133, R85, R86 ;  /* 0x0000005655857221 */ /* 0x000fea0000010000 */
[C---:B------:R-:W-:Y:S01]  /*4bd0*/  HMMA.16816.F32.BF16 R16, R52.reuse, R70, R16 ;  /* 0x000000463410723c */ /* 0x040fe20000041810 */
[----:B------:R-:W-:Y:S07]  /*4be0*/  LDSM.16.MT88.4 R68, [R92+0xc00] ;  /* 0x000c00005c44783b */ /* 0x000fee0000004200 */
[C---:B-1----:R-:W-:Y:S08]  /*4bf0*/  HMMA.16816.F32.BF16 R20, R52.reuse, R56, R20 ;  /* 0x000000383414723c */ /* 0x042ff00000041814 */
[C---:B------:R-:W-:Y:S01]  /*4c00*/  HMMA.16816.F32.BF16 R24, R52.reuse, R58, R24 ;  /* 0x0000003a3418723c */ /* 0x040fe20000041818 */
[----:B------:R-:W1:Y:S07]  /*4c10*/  LDSM.16.MT88.4 R56, [R92+0x2800] ;  /* 0x002800005c38783b */ /* 0x000e6e0000004200 */
[C---:B--2---:R-:W-:Y:S08]  /*4c20*/  HMMA.16816.F32.BF16 R28, R52.reuse, R60, R28 ;  /* 0x0000003c341c723c */ /* 0x044ff0000004181c */
[C---:B------:R-:W-:Y:S01]  /*4c30*/  HMMA.16816.F32.BF16 R32, R52.reuse, R62, R32 ;  /* 0x0000003e3420723c */ /* 0x040fe20000041820 */
[----:B------:R-:W2:Y:S07]  /*4c40*/  LDSM.16.MT88.4 R60, [R120+0x7c00] ;  /* 0x007c0000783c783b */ /* 0x000eae0000004200 */
[C---:B----4-:R-:W-:Y:S08]  /*4c50*/  HMMA.16816.F32.BF16 R36, R52.reuse, R64, R36 ;  /* 0x000000403424723c */ /* 0x050ff00000041824 */
[C---:B------:R-:W-:Y:S08]  /*4c60*/  HMMA.16816.F32.BF16 R40, R52.reuse, R66, R40 ;  /* 0x000000423428723c */ /* 0x040ff00000041828 */
[C---:B-1----:R-:W-:Y:S08]  /*4c70*/  HMMA.16816.F32.BF16 R44, R52.reuse, R56, R44 ;  /* 0x00000038342c723c */ /* 0x042ff0000004182c */
[----:B------:R-:W-:Y:S01]  /*4c80*/  HMMA.16816.F32.BF16 R48, R52, R58, R48 ;  /* 0x0000003a3430723c */ /* 0x000fe20000041830 */
[----:B------:R-:W1:Y:S07]  /*4c90*/  LDSM.16.MT88.4 R52, [R92+0x1c00] ;  /* 0x001c00005c34783b */ /* 0x000e6e0000004200 */
[C---:B------:R-:W-:Y:S01]  /*4ca0*/  HMMA.16816.F32.BF16 R80, R88.reuse, R76, R4 ;  /* 0x0000004c5850723c */ /* 0x040fe20000041804 */
[----:B------:R-:W3:Y:S07]  /*4cb0*/  LDSM.16.MT88.4 R4, [R120+0x8c00] ;  /* 0x008c00007804783b */ /* 0x000eee0000004200 */
[C---:B------:R-:W-:Y:S01]  /*4cc0*/  HMMA.16816.F32.BF16 R76, R88.reuse, R78, R8 ;  /* 0x0000004e584c723c */ /* 0x040fe20000041808 */
[----:B------:R-:W4:Y:S07]  /*4cd0*/  LDSM.16.MT88.4 R8, [R92+0x2c00] ;  /* 0x002c00005c08783b */ /* 0x000f2e0000004200 */
[C---:B------:R-:W-:Y:S03]  /*4ce0*/  HMMA.16816.F32.BF16 R72, R88.reuse, R68, R12 ;  /* 0x000000445848723c */ /* 0x040fe6000004180c */
        /* <DEDUP_REMOVED lines=20> */
[C---:B------:R-:W-:Y:S08]  /*4e30*/  HMMA.16816.F32.BF16 R40, R88.reuse, R6, R40 ;  /* 0x000000065828723c */ /* 0x040ff00000041828 */
[C---:B----4-:R-:W-:Y:S08]  /*4e40*/  HMMA.16816.F32.BF16 R44, R88.reuse, R8, R44 ;  /* 0x00000008582c723c */ /* 0x050ff0000004182c */
[----:B------:R-:W-:Y:S03]  /*4e50*/  HMMA.16816.F32.BF16 R48, R88, R10, R48 ;  /* 0x0000000a5830723c */ /* 0x000fe60000041830 */
[----:B------:R-:W-:Y:S05]  /*4e60*/  MOV R89, R84 ;  /* 0x0000005400597202 */ /* 0x000fea0000000f00 */
[----:B------:R-:W-:Y:S01]  /*4e70*/  @!UPT UIADD3 URZ, UPT, UPT, URZ, URZ, URZ ;  /* 0x000000fffffff290 */ /* 0x000fe2000fffe0ff */
[----:B------:R-:W-:Y:S11]  /*4e80*/  @P0 BRA `(.L_x_951) ;  /* 0xffffffe400180947 */ /* 0x000ff6000383ffff */
.L_x_950:
        /* <DEDUP_REMOVED lines=25> */
[----:B------:R-:W-:Y:S01]  /*5020*/  LOP3.LUT R17, R4, 0xd8, RZ, 0xc0, !PT ;  /* 0x000000d804117812 */ /* 0x000fe200078ec0ff */
[----:B----4-:R-:W-:Y:S01]  /*5030*/  FADD.FTZ R6, R11, R6 ;  /* 0x000000060b067221 */ /* 0x010fe20000010000 */
[----:B------:R-:W2:Y:S01]  /*5040*/  MUFU.RCP R10, R7 ;  /* 0x00000007000a7308 */ /* 0x000ea20000001000 */
[----:B------:R-:W-:-:S02]  /*5050*/  FSETP.NE.FTZ.AND P4, PT, R7, RZ, PT ;  /* 0x000000ff0700720b */ /* 0x000fc40003f95000 */
[----:B------:R-:W-:Y:S02]  /*5060*/  LOP3.LUT R2, R2, R9, RZ, 0xfc, !PT ;  /* 0x0000000902027212 */ /* 0x000fe400078efcff */
[----:B------:R-:W-:Y:S02]  /*5070*/  FSETP.NE.FTZ.AND P3, PT, R6, RZ, PT ;  /* 0x000000ff0600720b */ /* 0x000fe40003f75000 */
[----:B------:R-:W-:Y:S01]  /*5080*/  SHF.L.U32 R9, R0, 0x2, RZ ;  /* 0x0000000200097819 */ /* 0x000fe200000006ff */
[----:B------:R-:W4:Y:S01]  /*5090*/  MUFU.RCP R8, R6 ;  /* 0x0000000600087308 */ /* 0x000f220000001000 */
[----:B------:R-:W-:Y:S02]  /*50a0*/  LEA R11, R2, UR5, 0x1 ;  /* 0x00000005020b7c11 */ /* 0x000fe4000f8e08ff */
[----:B------:R-:W-:Y:S02]  /*50b0*/  LOP3.LUT R2, R9, 0x20, RZ, 0xc0, !PT ;  /* 0x0000002009027812 */ /* 0x000fe400078ec0ff */
        /* <DEDUP_REMOVED lines=37> */
[----:B------:R-:W-:Y:S01]  /*5310*/  IADD3 R9, PT, PT, R11, -R2, RZ ;  /* 0x800000020b097210 */ /* 0x000fe20007ffe0ff */
        /* <DEDUP_REMOVED lines=25> */
[----:B------:R-:W2:Y:S01]  /*54b0*/  LDC R2, c[0x0][0x434] ;  /* 0x00010d00ff027b82 */ /* 0x000ea20000000800 */
        /* <DEDUP_REMOVED lines=20> */
[----:B------:R-:W4:Y:S01]  /*5600*/  @P1 LDC.64 R42, c[0x0][0x430] ;  /* 0x00010c00ff2a1b82 */ /* 0x000f220000000a00 */
[----:B------:R-:W-:Y:S01]  /*5610*/  F2FP.BF16.F32.PACK_AB R48, R49, R48 ;  /* 0x000000303130723e */ /* 0x000fe200000010ff */
[----:B------:R-:W-:Y:S01]  /*5620*/  STS [R13+0x230], R70 ;  /* 0x000230460d007388 */ /* 0x000fe20000000800 */
[----:B------:R-:W-:-:S02]  /*5630*/  F2FP.BF16.F32.PACK_AB R12, R51, R12 ;  /* 0x0000000c330c723e */ /* 0x000fc400000010ff */
[----:B------:R-:W-:Y:S01]  /*5640*/  @P1 MOV R10, 0x1 ;  /* 0x00000001000a1802 */ /* 0x000fe20000000f00 */
[----:B------:R-:W-:Y:S04]  /*5650*/  STS [R11+0x1000], R64 ;  /* 0x001000400b007388 */ /* 0x000fe80000000800 */
[----:B------:R-:W-:Y:S04]  /*5660*/  STS [R11+0x1200], R66 ;  /* 0x001200420b007388 */ /* 0x000fe80000000800 */
[----:B------:R-:W-:Y:S04]  /*5670*/  STS [R9+0x1010], R60 ;  /* 0x0010103c09007388 */ /* 0x000fe80000000800 */
[----:B------:R-:W-:Y:S04]  /*5680*/  STS [R9+0x1210], R62 ;  /* 0x0012103e09007388 */ /* 0x000fe80000000800 */
[----:B------:R-:W-:Y:S01]  /*5690*/  STS [R15+0x1020], R56 ;  /* 0x001020380f007388 */ /* 0x000fe20000000800 */
[----:B----4-:R-:W-:-:S03]  /*56a0*/  @P1 IMAD R43, R43, R42, RZ ;  /* 0x0000002a2b2b1224 */ /* 0x010fc600078e02ff */
        /* <DEDUP_REMOVED lines=9> */
[----:B------:R1:W-:Y:S01]  /*5740*/  STS [R13+0x2030], R48 ;  /* 0x002030300d007388 */ /* 0x0003e20000000800 */
[----:B----4-:R-:W-:-:S04]  /*5750*/  LOP3.LUT R5, R17, 0x18, R0, 0x78, !PT ;  /* 0x0000001811057812 */ /* 0x010fc800078e7800 */
[----:B------:R-:W-:Y:S01]  /*5760*/  LOP3.LUT R5, R5, 0x1f20, R4, 0xf8, !PT ;  /* 0x00001f2005057812 */ /* 0x000fe200078ef804 */
[----:B-----5:R-:W4:Y:S01]  /*5770*/  @P1 LDC R15, c[0x0][0x430] ;  /* 0x00010c00ff0f1b82 */ /* 0x020f220000000800 */
[----:B--23--:R-:W-:Y:S05]  /*5780*/  @P1 BRA `(.L_x_954) ;  /* 0x0000000000281947 */ /* 0x00cfea0003800000 */
[----:B------:R-:W-:Y:S01]  /*5790*/  ISETP.NE.AND P0, PT, RZ, UR4, PT ;  /* 0x00000004ff007c0c */ /* 0x000fe2000bf05270 */
[----:B------:R-:W2:-:S12]  /*57a0*/  LDC R9, c[0x0][0x3e0] ;  /* 0x0000f800ff097b82 */ /* 0x000e980000000800 */
[----:B------:R-:W3:Y:S01]  /*57b0*/  @P0 LDC R43, c[0x0][0x454] ;  /* 0x00011500ff2b0b82 */ /* 0x000ee20000000800 */
[----:B----4-:R-:W-:Y:S02]  /*57c0*/  @P0 MOV R15, 0x1 ;  /* 0x00000001000f0802 */ /* 0x010fe40000000f00 */
[----:B------:R-:W-:-:S05]  /*57d0*/  @!P0 MOV R15, 0x1 ;  /* 0x00000001000f8802 */ /* 0x000fca0000000f00 */
[----:B------:R-:W2:Y:S08]  /*57e0*/  @P0 LDC R10, c[0x0][0x454] ;  /* 0x00011500ff0a0b82 */ /* 0x000eb00000000800 */
[----:B------:R-:W4:Y:S08]  /*57f0*/  @!P0 LDC R8, c[0x0][0x434] ;  /* 0x00010d00ff088b82 */ /* 0x000f300000000800 */
[----:B------:R-:W1:Y:S01]  /*5800*/  @!P0 LDC R43, c[0x0][0x434] ;  /* 0x00010d00ff2b8b82 */ /* 0x000e620000000800 */
[----:B--2---:R-:W-:-:S02]  /*5810*/  @P0 IMAD R10, R10, R9, RZ ;  /* 0x000000090a0a0224 */ /* 0x004fc400078e02ff */
[----:B---34-:R-:W-:-:S07]  /*5820*/  @!P0 IMAD R10, R8, R9, RZ ;  /* 0x00000009080a8224 */ /* 0x018fce00078e02ff */
.L_x_954:
[----:B------:R2:W-:Y:S01]  /*5830*/  STS [R13+0x2230], R12 ;  /* 0x0022300c0d007388 */ /* 0x0005e20000000800 */
[----:B------:R-:W-:Y:S01]  /*5840*/  ISETP.NE.AND P0, PT, RZ, UR4, !P1 ;  /* 0x00000004ff007c0c */ /* 0x000fe2000cf05270 */
[----:B------:R-:W3:Y:S01]  /*5850*/  LDC.64 R8, c[0x0][0x400] ;  /* 0x00010000ff087b82 */ /* 0x000ee20000000a00 */
[----:B-1----:R-:W-:Y:S01]  /*5860*/  IMAD R43, R43, UR6, RZ ;  /* 0x000000062b2b7c24 */ /* 0x002fe2000f8e02ff */
[----:B------:R-:W1:Y:S01]  /*5870*/  @P4 MUFU.LG2 R44, R7 ;  /* 0x00000007002c4308 */ /* 0x000e620000000c00 */
[----:B------:R-:W-:-:S05]  /*5880*/  LEA R5, R5, UR5, 0x1 ;  /* 0x0000000505057c11 */ /* 0x000fca000f8e08ff */
[----:B------:R-:W-:Y:S01]  /*5890*/  BAR.SYNC.DEFER_BLOCKING 0x0 ;  /* 0x0000000000007b1d */ /* 0x000fe20000010000 */
[----:B------:R-:W-:Y:S01]  /*58a0*/  IMAD R45, R2, UR7, RZ ;  /* 0x00000007022d7c24 */ /* 0x000fe2000f8e02ff */
[----:B------:R-:W-:Y:S01]  /*58b0*/  LOP3.LUT P5, RZ, R0, 0x3, RZ, 0xc0, !PT ;  /* 0x0000000300ff7812 */ /* 0x000fe200078ac0ff */
[----:B------:R-:W-:Y:S01]  /*58c0*/  IMAD.MOV.U32 R49, RZ, RZ, RZ ;  /* 0x000000ffff317224 */ /* 0x000fe200078e00ff */
[----:B------:R-:W-:Y:S01]  /*58d0*/  LOP3.LUT R48, R4, 0x18, RZ, 0xc0, !PT ;  /* 0x0000001804307812 */ /* 0x000fe200078ec0ff */
[----:B------:R-:W-:-:S03]  /*58e0*/  IMAD.MOV.U32 R40, RZ, RZ, 0x7f800000 ;  /* 0x7f800000ff287424 */ /* 0x000fc600078e00ff */
[----:B------:R-:W5:Y:S01]  /*58f0*/  @P4 LDC R41, c[0x0][0x458] ;  /* 0x00011600ff294b82 */ /* 0x000f620000000800 */
[----:B------:R-:W2:Y:S01]  /*5900*/  @P3 MUFU.LG2 R6, R6 ;  /* 0x0000000600063308 */ /* 0x000ea20000000c00 */
[----:B------:R-:W-:Y:S01]  /*5910*/  @!P0 IMAD R43, R10, UR7, R43 ;  /* 0x000000070a2b8c24 */ /* 0x000fe2000f8e022b */
[----:B------:R-:W-:Y:S01]  /*5920*/  SHF.R.S32.HI R4, RZ, 0x1f, R45 ;  /* 0x0000001fff047819 */ /* 0x000fe2000001142d */
[----:B------:R-:W-:Y:S01]  /*5930*/  BSSY.RECONVERGENT B0, `(.L_x_955) ;  /* 0x0000030000007945 */ /* 0x000fe20003800200 */
[----:B------:R-:W-:-:S03]  /*5940*/  SEL R45, R45, RZ, P0 ;  /* 0x000000ff2d2d7207 */ /* 0x000fc60000000000 */
[----:B------:R-:W4:Y:S01]  /*5950*/  @P3 LDC R42, c[0x0][0x458] ;  /* 0x00011600ff2a3b82 */ /* 0x000f220000000800 */
[----:B-1----:R-:W-:Y:S01]  /*5960*/  @P4 FMUL.FTZ R47, R44, 0.69314718246459960938 ;  /* 0x3f3172182c2f4820 */ /* 0x002fe20000410000 */
[----:B------:R-:W-:Y:S02]  /*5970*/  IMAD.MOV.U32 R7, RZ, RZ, 0x7f800000 ;  /* 0x7f800000ff077424 */ /* 0x000fe400078e00ff */
[----:B---3--:R-:W-:-:S04]  /*5980*/  IMAD.WIDE.U32 R48, R8, UR7, R48 ;  /* 0x0000000708307c25 */ /* 0x008fc8000f8e0030 */
[----:B--2---:R-:W1:Y:S01]  /*5990*/  LDC.64 R12, c[0x0][0x410] ;  /* 0x00010400ff0c7b82 */ /* 0x004e620000000a00 */
[----:B------:R-:W2:Y:S01]  /*59a0*/  LDS.128 R36, [R5] ;  /* 0x0000000005247984 */ /* 0x000ea20000000c00 */
[----:B------:R-:W-:-:S03]  /*59b0*/  @P3 FMUL.FTZ R44, R6, 0.69314718246459960938 ;  /* 0x3f317218062c3820 */ /* 0x000fc60000410000 */
[----:B------:R-:W3:Y:S03]  /*59c0*/  LDS.128 R32, [R5+0x800] ;  /* 0x0008000005207984 */ /* 0x000ee60000000c00 */
[----:B------:R-:W1:Y:S01]  /*59d0*/  LDC.64 R10, c[0x0][0x408] ;  /* 0x00010200ff0a7b82 */ /* 0x000e620000000a00 */
[----:B-----5:R-:W-:Y:S01]  /*59e0*/  @P4 FFMA.FTZ R40, R84, R41, R47 ;  /* 0x0000002954284223 */ /* 0x020fe2000001002f */
[----:B------:R-:W1:Y:S01]  /*59f0*/  LDS.128 R28, [R5+0x1000] ;  /* 0x00100000051c7984 */ /* 0x000e620000000c00 */
[----:B------:R-:W-:-:S03]  /*5a00*/  IMAD R41, R9, UR7, R49 ;  /* 0x0000000709297c24 */ /* 0x000fc6000f8e0231 */
[----:B------:R-:W1:Y:S01]  /*5a10*/  LDS.128 R24, [R5+0x1800] ;  /* 0x0018000005187984 */ /* 0x000e620000000c00 */
[----:B----4-:R-:W-:Y:S01]  /*5a20*/  @P3 FFMA.FTZ R7, R3, R42, R44 ;  /* 0x0000002a03073223 */ /* 0x010fe2000001002c */
[----:B------:R-:W-:Y:S02]  /*5a30*/  SHF.R.U32.HI R42, RZ, 0x2, R0 ;  /* 0x00000002ff2a7819 */ /* 0x000fe40000011600 */
[----:B------:R-:W4:Y:S04]  /*5a40*/  LDS.128 R20, [R5+0x2000] ;  /* 0x0020000005147984 */ /* 0x000f280000000c00 */
[----:B------:R5:W1:Y:S02]  /*5a50*/  LDS.128 R16, [R5+0x2800] ;  /* 0x0028000005107984 */ /* 0x000a640000000c00 */
[----:B-----5:R-:W-:-:S05]  /*5a60*/  SHF.L.U32 R5, R14, 0x6, RZ ;  /* 0x000000060e057819 */ /* 0x020fca00000006ff */
[----:B------:R-:W-:-:S05]  /*5a70*/  IMAD R46, R5, R15, RZ ;  /* 0x0000000f052e7224 */ /* 0x000fca00078e02ff */
[--C-:B------:R-:W-:Y:S02]  /*5a80*/  IADD3 R6, P2, P1, R46, R45, R43.reuse ;  /* 0x0000002d2e067210 */ /* 0x100fe4000795e02b */
[----:B------:R-:W-:Y:S02]  /*5a90*/  SHF.R.S32.HI R46, RZ, 0x1f, R46 ;  /* 0x0000001fff2e7819 */ /* 0x000fe4000001142e */
[----:B------:R-:W-:Y:S02]  /*5aa0*/  SEL R45, R4, RZ, P0 ;  /* 0x000000ff042d7207 */ /* 0x000fe40000000000 */
[----:B------:R-:W-:-:S04]  /*5ab0*/  SHF.R.S32.HI R43, RZ, 0x1f, R43 ;  /* 0x0000001fff2b7819 */ /* 0x000fc8000001142b */
[----:B------:R-:W-:Y:S01]  /*5ac0*/  IADD3.X R43, PT, PT, R46, R45, R43, P2, P1 ;  /* 0x0000002d2e2b7210 */ /* 0x000fe200017e242b */
[----:B-1234-:R-:W-:Y:S06]  /*5ad0*/  @P5 BRA `(.L_x_956) ;  /* 0x0000000000545947 */ /* 0x01efec0003800000 */
[----:B------:R-:W-:Y:S01]  /*5ae0*/  SHF.R.U32.HI R0, RZ, 0x1, R0 ;  /* 0x00000001ff007819 */ /* 0x000fe20000011600 */
[----:B------:R-:W-:-:S03]  /*5af0*/  IMAD.IADD R5, R2, 0x1, -R5 ;  /* 0x0000000102057824 */ /* 0x000fc600078e0a05 */
        /* <DEDUP_REMOVED lines=8> */
[CC--:B------:R-:W-:Y:S01]  /*5b80*/  @!P3 IADD3 R8, P1, PT, R0.reuse, R6.reuse, RZ ;  /* 0x000000060008b210 */ /* 0x0c0fe20007f3e0ff */
[----:B------:R-:W2:Y:S03]  /*5b90*/  @!P2 LDC.64 R2, c[0x0][0x420] ;  /* 0x00010800ff02ab82 */ /* 0x000ea60000000a00 */
[C---:B------:R-:W-:Y:S02]  /*5ba0*/  @!P2 IADD3 R6, P0, PT, R15.reuse, R6, RZ ;  /* 0x000000060f06a210 */ /* 0x040fe40007f1e0ff */
        /* <DEDUP_REMOVED lines=8> */
.L_x_956:
[----:B------:R-:W-:Y:S05]  /*5c30*/  BSYNC.RECONVERGENT B0 ;  /* 0x0000000000007941 */ /* 0x000fea0003800200 */
.L_x_955:
[----:B------:R-:W-:Y:S01]  /*5c40*/  MOV R43, RZ ;  /* 0x000000ff002b7202 */ /* 0x000fe20000000f00 */
[----:B------:R-:W2:Y:S01]  /*5c50*/  LDCU.64 UR4, c[0x0][0x3f0] ;  /* 0x00007e00ff0477ac */ /* 0x000ea20008000a00 */
[----:B-1----:R-:W-:Y:S01]  /*5c60*/  MOV R40, R48 ;  /* 0x0000003000287202 */ /* 0x002fe20000000f00 */
[----:B------:R-:W-:-:S04]  /*5c70*/  IMAD.WIDE.U32 R14, R14, 0x40, R42 ;  /* 0x000000400e0e7825 */ /* 0x000fc800078e002a */
[----:B------:R-:W-:-:S04]  /*5c80*/  IMAD.WIDE.U32 R40, R12, UR6, R40 ;  /* 0x000000060c287c25 */ /* 0x000fc8000f8e0028 */
[-C--:B------:R-:W-:Y:S02]  /*5c90*/  IMAD R0, R15, R10.reuse, RZ ;  /* 0x0000000a0f007224 */ /* 0x080fe400078e02ff */
[----:B------:R-:W-:Y:S02]  /*5ca0*/  IMAD R41, R13, UR6, R41 ;  /* 0x000000060d297c24 */ /* 0x000fe4000f8e0229 */
[C---:B------:R-:W-:Y:S02]  /*5cb0*/  IMAD R0, R14.reuse, R11, R0 ;  /* 0x0000000b0e007224 */ /* 0x040fe400078e0200 */
[----:B------:R-:W-:-:S05]  /*5cc0*/  IMAD.WIDE.U32 R14, R14, R10, R40 ;  /* 0x0000000a0e0e7225 */ /* 0x000fca00078e0028 */
[----:B------:R-:W-:Y:S02]  /*5cd0*/  IADD3 R0, PT, PT, R15, R0, RZ ;  /* 0x000000000f007210 */ /* 0x000fe40007ffe0ff */
[----:B--2---:R-:W-:-:S04]  /*5ce0*/  LEA R2, P0, R14, UR4, 0x1 ;  /* 0x000000040e027c11 */ /* 0x004fc8000f8008ff */
[----:B------:R-:W-:Y:S02]  /*5cf0*/  LEA.HI.X R3, R14, UR5, R0, 0x1, P0 ;  /* 0x000000050e037c11 */ /* 0x000fe400080f0c00 */
[----:B------:R-:W-:-:S03]  /*5d00*/  LEA R4, P0, R10, R2, 0x6 ;  /* 0x000000020a047211 */ /* 0x000fc600078030ff */
[----:B------:R-:W-:Y:S01]  /*5d10*/  STG.E.128 desc[UR26][R2.64], R36 ;  /* 0x0000002402007986 */ /* 0x000fe2000c101d1a */
[----:B------:R-:W-:-:S03]  /*5d20*/  LEA.HI.X R5, R10, R3, R11, 0x6, P0 ;  /* 0x000000030a057211 */ /* 0x000fc600000f340b */
[----:B------:R-:W-:Y:S04]  /*5d30*/  STG.E.128 desc[UR26][R2.64+0x40], R28 ;  /* 0x0000401c02007986 */ /* 0x000fe8000c101d1a */
[----:B------:R-:W-:Y:S04]  /*5d40*/  STG.E.128 desc[UR26][R2.64+0x80], R20 ;  /* 0x0000801402007986 */ /* 0x000fe8000c101d1a */
[----:B------:R-:W-:Y:S04]  /*5d50*/  STG.E.128 desc[UR26][R4.64], R32 ;  /* 0x0000002004007986 */ /* 0x000fe8000c101d1a */
[----:B------:R-:W-:Y:S04]  /*5d60*/  STG.E.128 desc[UR26][R4.64+0x40], R24 ;  /* 0x0000401804007986 */ /* 0x000fe8000c101d1a */
[----:B------:R-:W-:Y:S01]  /*5d70*/  STG.E.128 desc[UR26][R4.64+0x80], R16 ;  /* 0x0000801004007986 */ /* 0x000fe2000c101d1a */
[----:B------:R-:W-:Y:S05]  /*5d80*/  EXIT ;  /* 0x000000000000794d */ /* 0x000fea0003800000 */
.L_x_957:
        /* <DEDUP_REMOVED lines=15> */
.L_x_1279:


//--------------------- .text._ZN5flash16flash_fwd_kernelI23Flash_fwd_kernel_traitsILi96ELi64ELi64ELi4ELb0ELb0EN7cutlass10bfloat16_tE19Flash_kernel_traitsILi96ELi64ELi64ELi4ES3_EELb1ELb1ELb0ELb0ELb0ELb1ELb0ELb0EEEvNS_16Flash_fwd_paramsE --------------------------
	.section	.text._ZN5flash16flash_fwd_kernelI23Flash_fwd_kernel_traitsILi96ELi64ELi64ELi4ELb0ELb0EN7cutlass10bfloat16_tE19Flash_kernel_traitsILi96ELi64ELi64ELi4ES3_EELb1ELb1ELb0ELb0ELb0ELb1ELb0ELb0EEEvNS_16Flash_fwd_paramsE,"ax",@progbits
	.align	128
        .global         _ZN5flash16flash_fwd_kernelI23Flash_fwd_kernel_traitsILi96ELi64ELi64ELi4ELb0ELb0EN7cutlass10bfloat16_tE19Flash_kernel_traitsILi96ELi64ELi64ELi4ES3_EELb1ELb1ELb0ELb0ELb0ELb1ELb0ELb0EEEvNS_16Flash_fwd_paramsE
        .type           _ZN5flash16flash_fwd_kernelI23Flash_fwd_kernel_traitsILi96ELi64ELi64ELi4ELb0ELb0EN7cutlass10bfloat16_tE19Flash_kernel_traitsILi96ELi64ELi64ELi4ES3_EELb1ELb1ELb0ELb0ELb0ELb1ELb0ELb0EEEvNS_16Flash_fwd_paramsE,@function
        .size           _ZN5flash16flash_fwd_kernelI23Flash_fwd_kernel_traitsILi96ELi64ELi64ELi4ELb0ELb0EN7cutlass10bfloat16_tE19Flash_kernel_traitsILi96ELi64ELi64ELi4ES3_EELb1ELb1ELb0ELb0ELb0ELb1ELb0ELb0EEEvNS_16Flash_fwd_paramsE,(.L_x_1280 - _ZN5flash16flash_fwd_kernelI23Flash_fwd_kernel_traitsILi96ELi64ELi64ELi4ELb0ELb0EN7cutlass10bfloat16_tE19Flash_kernel_traitsILi96ELi64ELi64ELi4ES3_EELb1ELb1ELb0ELb0ELb0ELb1ELb0ELb0EEEvNS_16Flash_fwd_paramsE)
        .other          _ZN5flash16flash_fwd_kernelI23Flash_fwd_kernel_traitsILi96ELi64ELi64ELi4ELb0ELb0EN7cutlass10bfloat16_tE19Flash_kernel_traitsILi96ELi64ELi64ELi4ES3_EELb1ELb1ELb0ELb0ELb0ELb1ELb0ELb0EEEvNS_16Flash_fwd_paramsE,@"STO_CUDA_ENTRY STV_DEFAULT"
_ZN5flash16flash_fwd_kernelI23Flash_fwd_kernel_traitsILi96ELi64ELi64ELi4ELb0ELb0EN7cutlass10bfloat16_tE19Flash_kernel_traitsILi96ELi64ELi64ELi4ES3_EELb1ELb1ELb0ELb0ELb0ELb1ELb0ELb0EEEvNS_16Flash_fwd_paramsE:
.text._ZN5flash16flash_fwd_kernelI23Flash_fwd_kernel_traitsILi96ELi64ELi64ELi4ELb0ELb0EN7cutlass10bfloat16_tE19Flash_kernel_traitsILi96ELi64ELi64ELi4ES3_EELb1ELb1ELb0ELb0ELb0ELb1ELb0ELb0EEEvNS_16Flash_fwd_paramsE:
        /* <DEDUP_REMOVED lines=17> */
[----:B----4-:R-:W2:Y:S04]  /*0110*/  @P3 LDG.E.64 R10, desc[UR22][R10.64] ;  /* 0x000000160a0a3981 */ /* 0x010ea8000c1e1b00 */
[----:B------:R4:W2:Y:S01]  /*0120*/  @P3 LDG.E.64 R8, desc[UR22][R6.64] ;  /* 0x0000001606083981 */ /* 0x0008a2000c1e1b00 */
[----:B------:R-:W-:Y:S01]  /*0130*/  IMAD.MOV.U32 R121, RZ, RZ, -0x1 ;  /* 0xffffffffff797424 */ /* 0x000fe200078e00ff */
[----:B-1----:R-:W-:-:S04]  /*0140*/  LOP3.LUT R5, R123, UR19, R124, 0xfe, !PT ;  /* 0x000000137b057c12 */ /* 0x002fc8000f8efe7c */
[----:B------:R-:W-:Y:S02]  /*0150*/  LOP3.LUT P4, RZ, R5, R122, RZ, 0xfc, !PT ;  /* 0x0000007a05ff7212 */ /* 0x000fe4000788fcff */
[C---:B---3--:R-:W-:Y:S01]  /*0160*/  ISETP.NE.U32.AND P0, PT, R2.reuse, RZ, PT ;  /* 0x000000ff0200720c */ /* 0x048fe20003f05070 */
[----:B------:R-:W1:Y:S01]  /*0170*/  LDC.64 R4, c[0x0][0x460] ;  /* 0x00011800ff047b82 */ /* 0x000e620000000a00 */
[----:B------:R-:W-:Y:S02]  /*0180*/  ISETP.NE.U32.AND P1, PT, R2, RZ, PT ;  /* 0x000000ff0200720c */ /* 0x000fe40003f25070 */
[C---:B------:R-:W-:Y:S02]  /*0190*/  ISETP.NE.AND.EX P0, PT, R3.reuse, RZ, PT, P0 ;  /* 0x000000ff0300720c */ /* 0x040fe40003f05300 */
[----:B------:R-:W-:-:S03]  /*01a0*/  ISETP.NE.AND.EX P1, PT, R3, RZ, PT, P1 ;  /* 0x000000ff0300720c */ /* 0x000fc60003f25310 */
[----:B----4-:R-:W3:Y:S08]  /*01b0*/  @P3 LDC R6, c[0x0][0x520] ;  /* 0x00014800ff063b82 */ /* 0x010ef00000000800 */
[----:B------:R-:W-:Y:S01]  /*01c0*/  VOTEU.ANY UP0, P0 ;  /* 0x0000000000ff7886 */ /* 0x000fe20000000100 */
[----:B------:R-:W4:Y:S01]  /*01d0*/  @!P4 LDC.64 R16, c[0x0][0x528] ;  /* 0x00014a00ff10cb82 */ /* 0x000f220000000a00 */
[----:B------:R-:W-:Y:S01]  /*01e0*/  PLOP3.LUT P0, PT, PT, PT, UP0, 0x80, 0x8 ;  /* 0x000000000008781c */ /* 0x000fe20003f0f008 */
[----:B-1----:R-:W-:Y:S01]  /*01f0*/  IMAD.WIDE.U32 R4, R124, 0x4, R4 ;  /* 0x000000047c047825 */ /* 0x002fe200078e0004 */
[----:B--2---:R-:W-:-:S02]  /*0200*/  @P3 R2UR UR24, R10 ;  /* 0x000000000a1832ca */ /* 0x004fc400000e0000 */
[----:B------:R-:W-:Y:S02]  /*0210*/  @P3 R2UR UR25, R11 ;  /* 0x000000000b1932ca */ /* 0x000fe400000e0000 */
[----:B---3--:R-:W-:-:S05]  /*0220*/  @P3 IADD3 R0, P2, PT, R8, R6, RZ ;  /* 0x0000000608003210 */ /* 0x008fca0007f5e0ff */
[----:B------:R-:W-:Y:S01]  /*0230*/  @P3 IMAD.X R7, RZ, RZ, R9, P2 ;  /* 0x000000ffff073224 */ /* 0x000fe200010e0609 */
[----:B------:R-:W-:Y:S01]  /*0240*/  ISETP.NE.U32.AND P3, PT, RZ, UR4, PT ;  /* 0x00000004ff007c0c */ /* 0x000fe2000bf65070 */
[----:B------:R-:W-:Y:S02]  /*0250*/  @!P4 IMAD.MOV.U32 R6, RZ, RZ, R0 ;  /* 0x000000ffff06c224 */ /* 0x000fe400078e0000 */
[----:B------:R-:W-:Y:S01]  /*0260*/  IMAD.U32 R12, RZ, RZ, UR24 ;  /* 0x00000018ff0c7e24 */ /* 0x000fe2000f8e00ff */
[----:B------:R-:W-:Y:S01]  /*0270*/  ISETP.NE.AND.EX P3, PT, RZ, UR5, PT, P3 ;  /* 0x00000005ff007c0c */ /* 0x000fe2000bf65330 */
[----:B------:R-:W-:Y:S01]  /*0280*/  IMAD.U32 R13, RZ, RZ, UR25 ;  /* 0x00000019ff0d7e24 */ /* 0x000fe2000f8e00ff */
[----:B----4-:R1:W-:Y:S04]  /*0290*/  @!P4 STG.E.64 desc[UR22][R16.64+0x8], R6 ;  /* 0x000008061000c986 */ /* 0x0103e8000c101b16 */
[----:B------:R2:W-:Y:S01]  /*02a0*/  @!P4 STG.E.64 desc[UR22][R16.64], R12 ;  /* 0x0000000c1000c986 */ /* 0x0005e2000c101b16 */
[----:B------:R-:W-:Y:S01]  /*02b0*/  ISETP.NE.U32.AND P4, PT, RZ, UR6, PT ;  /* 0x00000006ff007c0c */ /* 0x000fe2000bf85070 */
[----:B------:R-:W-:-:S02]  /*02c0*/  IMAD.SHL.U32 R9, R124, 0x4, RZ ;  /* 0x000000047c097824 */ /* 0x000fc400078e00ff */
[----:B------:R-:W3:Y:S01]  /*02d0*/  @P1 LDG.E R121, desc[UR22][R4.64] ;  /* 0x0000001604791981 */ /* 0x000ee2000c1e1900 */
[----:B------:R-:W-:-:S03]  /*02e0*/  ISETP.NE.AND.EX P4, PT, RZ, UR7, PT, P4 ;  /* 0x00000007ff007c0c */ /* 0x000fc6000bf85340 */
[----:B------:R4:W3:Y:S01]  /*02f0*/  @P0 LDG.E R2, desc[UR22][R4.64+0x4] ;  /* 0x0000041604020981 */ /* 0x0008e2000c1e1900 */
[----:B------:R-:W-:-:S09]  /*0300*/  SHF.R.U32.HI R10, RZ, 0x1e, R124 ;  /* 0x0000001eff0a7819 */ /* 0x000fd2000001167c */
[----:B------:R-:W-:-:S04]  /*0310*/  @P4 IADD3 R14, P2, PT, R9, UR6, RZ ;  /* 0x00000006090e4c10 */ /* 0x000fc8000ff5e0ff */
[C---:B------:R-:W-:Y:S01]  /*0320*/  @P4 IADD3.X R15, PT, PT, R10.reuse, UR7, RZ, P2, !PT ;  /* 0x000000070a0f4c10 */ /* 0x040fe200097fe4ff */
[----:B-1----:R-:W-:Y:S01]  /*0330*/  IMAD.MOV.U32 R6, RZ, RZ, RZ ;  /* 0x000000ffff067224 */ /* 0x002fe200078e00ff */
[----:B--2---:R-:W-:Y:S01]  /*0340*/  @P3 IADD3 R12, P1, PT, R9, UR4, RZ ;  /* 0x00000004090c3c10 */ /* 0x004fe2000ff3e0ff */
[----:B----4-:R-:W1:Y:S01]  /*0350*/  LDC.64 R4, c[0x0][0x468] ;  /* 0x00011a00ff047b82 */ /* 0x010e620000000a00 */
[----:B------:R-:W2:Y:S03]  /*0360*/  LDCU.U8 UR4, c[0x0][0x532] ;  /* 0x0000a640ff0477ac */ /* 0x000ea60008000000 */
[----:B------:R4:W5:Y:S01]  /*0370*/  @P4 LDG.E R6, desc[UR22][R14.64] ;  /* 0x000000160e064981 */ /* 0x000962000c1e1900 */
[----:B------:R-:W-:Y:S01]  /*0380*/  @P3 IADD3.X R13, PT, PT, R10, UR5, RZ, P1, !PT ;  /* 0x000000050a0d3c10 */ /* 0x000fe20008ffe4ff */
[----:B------:R-:W-:-:S04]  /*0390*/  IMAD.MOV.U32 R11, RZ, RZ, -0x1 ;  /* 0xffffffffff0b7424 */ /* 0x000fc800078e00ff */
[----:B------:R4:W5:Y:S01]  /*03a0*/  @P3 LDG.E R87, desc[UR22][R12.64] ;  /* 0x000000160c573981 */ /* 0x000962000c1e1900 */
[----:B--2---:R-:W-:Y:S02]  /*03b0*/  ISETP.NE.AND P2, PT, RZ, UR4, PT ;  /* 0x00000004ff007c0c */ /* 0x004fe4000bf45270 */
[----:B-1----:R-:W-:-:S04]  /*03c0*/  ISETP.EQ.U32.AND P4, PT, R4, RZ, PT ;  /* 0x000000ff0400720c */ /* 0x002fc80003f82070 */
[----:B------:R-:W-:Y:S02]  /*03d0*/  ISETP.EQ.OR.EX P4, PT, R5, RZ, !P2, P4 ;  /* 0x000000ff0500720c */ /* 0x000fe40005782740 */
[----:B------:R-:W-:-:S05]  /*03e0*/  IADD3 R8, P1, PT, R9, R4, RZ ;  /* 0x0000000409087210 */ /* 0x000fca0007f3e0ff */
[----:B------:R-:W-:-:S06]  /*03f0*/  IMAD.X R9, R10, 0x1, R5, P1 ;  /* 0x000000010a097824 */ /* 0x000fcc00008e0605 */
[----:B------:R4:W5:Y:S01]  /*0400*/  @!P4 LDG.E R11, desc[UR22][R8.64] ;  /* 0x00000016080bc981 */ /* 0x000962000c1e1900 */
[----:B------:R-:W-:Y:S01]  /*0410*/  ISETP.NE.U32.AND P1, PT, R4, RZ, PT ;  /* 0x000000ff0400720c */ /* 0x000fe20003f25070 */
[----:B------:R-:W1:Y:S01]  /*0420*/  @!UP0 LDCU UR21, c[0x0][0x434] ;  /* 0x00008680ff1587ac */ /* 0x000e620008000800 */
[----:B------:R-:W2:Y:S02]  /*0430*/  @!P3 LDC R4, c[0x0][0x43c] ;  /* 0x00010f00ff04bb82 */ /* 0x000ea40000000800 */
[----:B------:R-:W-:Y:S01]  /*0440*/  ISETP.NE.AND.EX P1, PT, R5, RZ, PT, P1 ;  /* 0x000000ff0500720c */ /* 0x000fe20003f25310 */
[----:B------:R-:W-:-:S12]  /*0450*/  USHF.L.U32 UR20, UR19, 0x6, URZ ;  /* 0x0000000613147899 */ /* 0x000fd800080006ff */
[----:B------:R-:W1:Y:S01]  /*0460*/  @!P1 LDC R5, c[0x0][0x438] ;  /* 0x00010e00ff059b82 */ /* 0x000e620000000800 */
[----:B---3--:R-:W-:-:S05]  /*0470*/  @P0 IMAD.IADD R2, R2, 0x1, -R121 ;  /* 0x0000000102020824 */ /* 0x008fca00078e0a79 */
[----:B------:R-:W-:Y:S02]  /*0480*/  @P0 R2UR UR4, R2 ;  /* 0x00000000020402ca */ /* 0x000fe400000e0000 */
[----:B------:R-:W3:Y:S11]  /*0490*/  @!P3 LDC.64 R2, c[0x0][0x488] ;  /* 0x00012200ff02bb82 */ /* 0x000ef60000000a00 */
[----:B-1----:R-:W-:-:S02]  /*04a0*/  @UP0 UMOV UR21, UR4 ;  /* 0x0000000400150c82 */ /* 0x002fc40008000000 */
[----:B------:R-:W-:-:S06]  /*04b0*/  UISETP.GT.AND UP0, UPT, UR21, UR20, UPT ;  /* 0x000000141500728c */ /* 0x000fcc000bf04270 */
[----:B------:R-:W-:Y:S01]  /*04c0*/  PLOP3.LUT P0, PT, PT, PT, UP0, 0x80, 0x8 ;  /* 0x000000000008781c */ /* 0x000fe20003f0f008 */
[----:B--2-4-:R-:W-:-:S12]  /*04d0*/  @!P1 BRA `(.L_x_958) ;  /* 0x00000000000c9947 */ /* 0x014fd80003800000 */
[----:B------:R-:W2:Y:S02]  /*04e0*/  @P2 LDG.E R10, desc[UR22][R8.64+0x4] ;  /* 0x00000416080a2981 */ /* 0x000ea4000c1e1900 */
[----:B--2--5:R-:W-:-:S06]  /*04f0*/  @P2 IADD3 R5, PT, PT, R10, -R11, RZ ;  /* 0x8000000b0a052210 */ /* 0x024fcc0007ffe0ff */
[----:B------:R1:W5:Y:S02]  /*0500*/  @!P2 LDG.E R5, desc[UR22][R8.64] ;  /* 0x000000160805a981 */ /* 0x000364000c1e1900 */
.L_x_958:
[----:B------:R-:W-:Y:S05]  /*0510*/  @!P0 EXIT ;  /* 0x000000000000894d */ /* 0x000fea0003800000 */
[----:B------:R-:W2:Y:S01]  /*0520*/  LDC R84, c[0x0][0x508] ;  /* 0x00014200ff547b82 */ /* 0x000ea20000000800 */
[----:B---3--:R-:W-:Y:S01]  /*0530*/  @!P3 ISETP.NE.U32.AND P0, PT, R2, RZ, PT ;  /* 0x000000ff0200b20c */ /* 0x008fe20003f05070 */
        /* <DEDUP_REMOVED lines=9> */
[----:B--2---:R-:W-:Y:S02]  /*05d0*/  IADD3 R3, PT, PT, R5, R84, R3 ;  /* 0x0000005405037210 */ /* 0x004fe40007ffe003 */
        /* <DEDUP_REMOVED lines=8> */
[----:B------:R-:W-:Y:S01]  /*0660*/  ISETP.NE.AND P1, PT, R121, -0x1, PT ;  /* 0xffffffff7900780c */ /* 0x000fe20003f25270 */
[----:B------:R-:W2:Y:S08]  /*0670*/  LDC.U8 R0, c[0x0][0x549] ;  /* 0x00015240ff007b82 */ /* 0x000eb00000000000 */
[----:B-1----:R-:W1:Y:S08]  /*0680*/  LDC R9, c[0x0][0x434] ;  /* 0x00010d00ff097b82 */ /* 0x002e700000000800 */
[----:B------:R-:W3:Y:S08]  /*0690*/  @!P1 LDC.64 R6, c[0x0][0x400] ;  /* 0x00010000ff069b82 */ /* 0x000ef00000000a00 */
[----:B------:R-:W4:Y:S01]  /*06a0*/  @P1 LDC.64 R4, c[0x0][0x408] ;  /* 0x00010200ff041b82 */ /* 0x000f220000000a00 */
[----:B--2---:R-:W-:-:S07]  /*06b0*/  ISETP.NE.AND P0, PT, R0, RZ, PT ;  /* 0x000000ff0000720c */ /* 0x004fce0003f05270 */
[----:B------:R-:W2:Y:S01]  /*06c0*/  LDC.U8 R0, c[0x0][0x548] ;  /* 0x00015200ff007b82 */ /* 0x000ea20000000000 */
[----:B---3--:R-:W-:-:S07]  /*06d0*/  @!P1 IMAD.WIDE.U32 R10, R124, R6, RZ ;  /* 0x000000067c0a9225 */ /* 0x008fce00078e00ff */
[----:B------:R-:W3:Y:S01]  /*06e0*/  @P0 LDC.64 R2, c[0x0][0x430] ;  /* 0x00010c00ff020b82 */ /* 0x000ee20000000a00 */
[----:B------:R-:W-:Y:S01]  /*06f0*/  @!P1 IMAD R7, R124, R7, R11 ;  /* 0x000000077c079224 */ /* 0x000fe200078e020b */
[----:B------:R-:W-:Y:S01]  /*0700*/  SHF.L.U32 R11, R122, 0x3, RZ ;  /* 0x000000037a0b7819 */ /* 0x000fe200000006ff */
[----:B----4-:R-:W-:Y:S01]  /*0710*/  @P1 IMAD.WIDE.U32 R12, R121, R4, RZ ;  /* 0x00000004790c1225 */ /* 0x010fe200078e00ff */
[----:B------:R-:W-:-:S03]  /*0720*/  @!P1 MOV R4, R10 ;  /* 0x0000000a00049202 */ /* 0x000fc60000000f00 */
[----:B------:R-:W-:Y:S01]  /*0730*/  @P1 IMAD R7, R121, R5, R13 ;  /* 0x0000000579071224 */ /* 0x000fe200078e020d */
[----:B------:R-:W-:Y:S01]  /*0740*/  @P1 MOV R4, R12 ;  /* 0x0000000c00041202 */ /* 0x000fe20000000f00 */
[----:B------:R-:W4:Y:S01]  /*0750*/  @P0 LDC R5, c[0x0][0x430] ;  /* 0x00010c00ff050b82 */ /* 0x000f220000000800 */
[----:B--2---:R-:W-:Y:S01]  /*0760*/  ISETP.NE.AND P6, PT, R0, RZ, !P0 ;  /* 0x000000ff0000720c */ /* 0x004fe200047c5270 */
[----:B---3--:R-:W-:Y:S01]  /*0770*/  @P0 IMAD R2, R2, R3, RZ ;  /* 0x0000000302020224 */ /* 0x008fe200078e02ff */
[----:B------:R-:W-:Y:S01]  /*0780*/  @P0 MOV R3, 0x1 ;  /* 0x0000000100030802 */ /* 0x000fe20000000f00 */
[----:B-1----:R-:W-:Y:S10]  /*0790*/  @P0 BRA `(.L_x_960) ;  /* 0x0000000000280947 */ /* 0x002ff40003800000 */
[----:B------:R-:W-:Y:S01]  /*07a0*/  ISETP.NE.AND P0, PT, R0, RZ, PT ;  /* 0x000000ff0000720c */ /* 0x000fe20003f05270 */
[----:B------:R-:W1:-:S12]  /*07b0*/  LDC R13, c[0x0][0x3e0] ;  /* 0x0000f800ff0d7b82 */ /* 0x000e580000000800 */
[----:B------:R-:W2:Y:S01]  /*07c0*/  @P0 LDC R2, c[0x0][0x454] ;  /* 0x00011500ff020b82 */ /* 0x000ea20000000800 */
[----:B----4-:R-:W-:Y:S02]  /*07d0*/  @P0 MOV R5, 0x1 ;  /* 0x0000000100050802 */ /* 0x010fe40000000f00 */
[----:B------:R-:W-:-:S05]  /*07e0*/  @!P0 MOV R5, 0x1 ;  /* 0x0000000100058802 */ /* 0x000fca0000000f00 */
[----:B------:R-:W1:Y:S08]  /*07f0*/  @P0 LDC R6, c[0x0][0x454] ;  /* 0x00011500ff060b82 */ /* 0x000e700000000800 */
[----:B------:R-:W3:Y:S08]  /*0800*/  @!P0 LDC R0, c[0x0][0x434] ;  /* 0x00010d00ff008b82 */ /* 0x000ef00000000800 */
[----:B------:R-:W4:Y:S01]  /*0810*/  @!P0 LDC R2, c[0x0][0x434] ;  /* 0x00010d00ff028b82 */ /* 0x000f220000000800 */
[----:B-1----:R-:W-:-:S02]  /*0820*/  @P0 IMAD R3, R6, R13, RZ ;  /* 0x0000000d06030224 */ /* 0x002fc400078e02ff */
[----:B--23--:R-:W-:-:S07]  /*0830*/  @!P0 IMAD R3, R0, R13, RZ ;  /* 0x0000000d00038224 */ /* 0x00cfce00078e02ff */
.L_x_960:
[----:B------:R-:W1:Y:S01]  /*0840*/  LDCU.64 UR4, c[0x0][0x410] ;  /* 0x00008200ff0477ac */ /* 0x000e620008000a00 */
[----:B------:R-:W-:Y:S01]  /*0850*/  LOP3.LUT R11, R11, 0x18, RZ, 0xc0, !PT ;  /* 0x000000180b0b7812 */ /* 0x000fe200078ec0ff */
[----:B------:R-:W-:Y:S01]  /*0860*/  IMAD R6, R124, R9, RZ ;  /* 0x000000097c067224 */ /* 0x000fe200078e02ff */
[----:B------:R-:W-:Y:S01]  /*0870*/  SHF.R.U32.HI R8, RZ, 0x2, R122 ;  /* 0x00000002ff087819 */ /* 0x000fe2000001167a */
[----:B------:R-:W-:Y:S01]  /*0880*/  UIADD3 UR21, UPT, UPT, -UR20, UR21, URZ ;  /* 0x0000001514157290 */ /* 0x000fe2000fffe1ff */
[----:B------:R-:W-:Y:S01]  /*0890*/  ISETP.NE.AND P1, PT, R121, -0x1, PT ;  /* 0xffffffff7900780c */ /* 0x000fe20003f25270 */
[----:B----4-:R-:W-:Y:S01]  /*08a0*/  IMAD R2, R123, R2, RZ ;  /* 0x000000027b027224 */ /* 0x010fe200078e02ff */
[----:B------:R-:W-:Y:S01]  /*08b0*/  IADD3 R10, P0, PT, R11, R4, RZ ;  /* 0x000000040b0a7210 */ /* 0x000fe20007f1e0ff */
[----:B------:R-:W-:Y:S01]  /*08c0*/  IMAD.U32 R15, RZ, RZ, UR19 ;  /* 0x00000013ff0f7e24 */ /* 0x000fe2000f8e00ff */
[----:B------:R-:W-:Y:S01]  /*08d0*/  SEL R6, R6, R121, !P1 ;  /* 0x0000007906067207 */ /* 0x000fe20004800000 */
[----:B------:R-:W-:Y:S01]  /*08e0*/  IMAD.MOV.U32 R9, RZ, RZ, RZ ;  /* 0x000000ffff097224 */ /* 0x000fe200078e00ff */
[----:B------:R-:W-:Y:S01]  /*08f0*/  ISETP.GE.AND P3, PT, R8, UR21, PT ;  /* 0x0000001508007c0c */ /* 0x000fe2000bf66270 */
[----:B------:R-:W-:Y:S01]  /*0900*/  IMAD.X R11, RZ, RZ, R7, P0 ;  /* 0x000000ffff0b7224 */ /* 0x000fe200000e0607 */
[----:B------:R-:W-:Y:S01]  /*0910*/  SEL R4, R6, RZ, P6 ;  /* 0x000000ff06047207 */ /* 0x000fe20003000000 */
[----:B------:R-:W-:Y:S01]  /*0920*/  @!P6 IMAD R2, R124, R3, R2 ;  /* 0x000000037c02e224 */ /* 0x000fe200078e0202 */
[----:B------:R-:W-:Y:S01]  /*0930*/  SHF.R.S32.HI R3, RZ, 0x1f, R6 ;  /* 0x0000001fff037819 */ /* 0x000fe20000011406 */
[----:B------:R-:W-:Y:S01]  /*0940*/  VIADD R0, R8, 0x20 ;  /* 0x0000002008007836 */ /* 0x000fe20000000000 */
[----:B------:R-:W-:Y:S01]  /*0950*/  LOP3.LUT P5, R122, R122, 0x3, RZ, 0xc0, !PT ;  /* 0x000000037a7a7812 */ /* 0x000fe200078ac0ff */
[----:B------:R-:W-:Y:S01]  /*0960*/  IMAD R13, R5, UR20, RZ ;  /* 0x00000014050d7c24 */ /* 0x000fe2000f8e02ff */
[----:B------:R-:W-:Y:S01]  /*0970*/  BSSY.RECONVERGENT B0, `(.L_x_961) ;  /* 0x0000018000007945 */ /* 0x000fe20003800200 */
[----:B------:R-:W-:Y:S01]  /*0980*/  IMAD.WIDE.U32 R6, R15, 0x40, R8 ;  /* 0x000000400f067825 */ /* 0x000fe200078e0008 */
[----:B------:R-:W-:-:S02]  /*0990*/  ISETP.GE.AND P2, PT, R0, UR21, PT ;  /* 0x0000001500007c0c */ /* 0x000fc4000bf46270 */
[----:B------:R-:W-:Y:S01]  /*09a0*/  IADD3 R4, P1, P0, R13, R4, R2 ;  /* 0x000000040d047210 */ /* 0x000fe2000783e002 */
[C---:B-1----:R-:W-:Y:S01]  /*09b0*/  IMAD.WIDE.U32 R14, R123.reuse, UR4, R10 ;  /* 0x000000047b0e7c25 */ /* 0x042fe2000f8e000a */
[----:B------:R-:W-:Y:S02]  /*09c0*/  SHF.R.S32.HI R10, RZ, 0x1f, R13 ;  /* 0x0000001fff0a7819 */ /* 0x000fe4000001140d */
[----:B------:R-:W-:Y:S01]  /*09d0*/  ISETP.NE.OR P4, PT, R122, RZ, P2 ;  /* 0x000000ff7a00720c */ /* 0x000fe20001785670 */
[----:B------:R-:W-:Y:S01]  /*09e0*/  IMAD R13, R123, UR5, R15 ;  /* 0x000000057b0d7c24 */ /* 0x000fe2000f8e020f */
[----:B------:R-:W-:Y:S02]  /*09f0*/  ISETP.GE.OR P5, PT, R8, UR21, P5 ;  /* 0x0000001508007c0c */ /* 0x000fe4000afa6670 */
[----:B------:R-:W-:Y:S02]  /*0a00*/  SEL R3, R3, RZ, P6 ;  /* 0x000000ff03037207 */ /* 0x000fe40003000000 */
[----:B------:R-:W-:Y:S01]  /*0a10*/  SHF.R.S32.HI R2, RZ, 0x1f, R2 ;  /* 0x0000001fff027819 */ /* 0x000fe20000011402 */
[----:B------:R-:W-:Y:S08]  /*0a20*/  @P3 BRA `(.L_x_962) ;  /* 0x0000000000303947 */ /* 0x000ff00003800000 */
        /* <DEDUP_REMOVED lines=12> */
.L_x_962:
[----:B------:R-:W-:Y:S05]  /*0af0*/  BSYNC.RECONVERGENT B0 ;  /* 0x0000000000007941 */ /* 0x000fea0003800200 */
.L_x_961:
        /* <DEDUP_REMOVED lines=16> */
.L_x_964:
[----:B------:R-:W-:Y:S05]  /*0c00*/  BSYNC.RECONVERGENT B0 ;  /* 0x0000000000007941 */ /* 0x000fea0003800200 */
.L_x_963:
[----:B------:R-:W-:Y:S01]  /*0c10*/  BSSY.RECONVERGENT B0, `(.L_x_965) ;  /* 0x000000b000007945 */ /* 0x000fe20003800200 */
[----:B------:R-:W-:-:S03]  /*0c20*/  IADD3.X R2, PT, PT, R10, R3, R2, P1, P0 ;  /* 0x000000030a027210 */ /* 0x000fc60000fe0402 */
[----:B------:R-:W-:Y:S05]  /*0c30*/  @P5 BRA `(.L_x_966) ;  /* 0x0000000000205947 */ /* 0x000fea0003800000 */
[----:B------:R-:W3:Y:S01]  /*0c40*/  LDCU.64 UR4, c[0x0][0x420] ;  /* 0x00008400ff0477ac */ /* 0x000ee20008000a00 */
[----:B------:R-:W-:-:S05]  /*0c50*/  IMAD R3, R8, R5, RZ ;  /* 0x0000000508037224 */ /* 0x000fca00078e02ff */
[----:B--2---:R-:W-:-:S04]  /*0c60*/  IADD3 R6, P0, PT, R3, R4, RZ ;  /* 0x0000000403067210 */ /* 0x004fc80007f1e0ff */
[----:B------:R-:W-:Y:S02]  /*0c70*/  LEA.HI.X.SX32 R3, R3, R2, 0x1, P0 ;  /* 0x0000000203037211 */ /* 0x000fe400000f0eff */
[----:B---3--:R-:W-:-:S04]  /*0c80*/  LEA R8, P0, R6, UR4, 0x2 ;  /* 0x0000000406087c11 */ /* 0x008fc8000f8010ff */
[----:B------:R-:W-:Y:S01]  /*0c90*/  LEA.HI.X R9, R6, UR5, R3, 0x2, P0 ;  /* 0x0000000506097c11 */ /* 0x000fe200080f1403 */
[----:B------:R-:W-:-:S05]  /*0ca0*/  IMAD.MOV.U32 R3, RZ, RZ, 0x7f800000 ;  /* 0x7f800000ff037424 */ /* 0x000fca00078e00ff */
[----:B------:R3:W-:Y:S03]  /*0cb0*/  STG.E desc[UR22][R8.64], R3 ;  /* 0x0000000308007986 */ /* 0x0007e6000c101916 */
.L_x_966:
[----:B------:R-:W-:Y:S05]  /*0cc0*/  BSYNC.RECONVERGENT B0 ;  /* 0x0000000000007941 */ /* 0x000fea0003800200 */
.L_x_965:
        /* <DEDUP_REMOVED lines=10> */
.L_x_959:
[----:B------:R-:W-:Y:S02]  /*0d70*/  ISETP.NE.AND P0, PT, R121, -0x1, PT ;  /* 0xffffffff7900780c */ /* 0x000fe40003f05270 */
[----:B------:R-:W-:-:S11]  /*0d80*/  ISETP.NE.AND P2, PT, R11, -0x1, PT ;  /* 0xffffffff0b00780c */ /* 0x000fd60003f45270 */
[----:B-1----:R-:W1:Y:S08]  /*0d90*/  @!P0 LDC.64 R8, c[0x0][0x398] ;  /* 0x0000e600ff088b82 */ /* 0x002e700000000a00 */
        /* <DEDUP_REMOVED lines=16> */
[----:B------:R-:W-:Y:S01]  /*0ea0*/  MOV R8, R4 ;  /* 0x0000000400087202 */ /* 0x000fe20000000f00 */
[----:B------:R-:W-:Y:S06]  /*0eb0*/  BRA `(.L_x_968) ;  /* 0x0000000000187947 */ /* 0x000fec0003800000 */
.L_x_967:
[----:B------:R-:W1:Y:S01]  /*0ec0*/  LDCU.64 UR16, c[0x0][0x3b8] ;  /* 0x00007700ff1077ac */ /* 0x000e620008000a00 */
[----:B------:R-:W-:-:S05]  /*0ed0*/  IADD3 R4, PT, PT, R6, R11, RZ ;  /* 0x0000000b06047210 */ /* 0x000fca0007ffe0ff */
[C---:B-1----:R-:W-:Y:S02]  /*0ee0*/  IMAD R2, R4.reuse, UR17, RZ ;  /* 0x0000001104027c24 */ /* 0x042fe4000f8e02ff */
[----:B------:R-:W-:-:S05]  /*0ef0*/  IMAD.WIDE.U32 R4, R4, UR16, RZ ;  /* 0x0000001004047c25 */ /* 0x000fca000f8e00ff */
[----:B------:R-:W-:Y:S02]  /*0f00*/  IADD3 R2, PT, PT, R5, R2, RZ ;  /* 0x0000000205027210 */ /* 0x000fe40007ffe0ff */
[----:B------:R-:W-:-:S07]  /*0f10*/  MOV R8, R4 ;  /* 0x0000000400087202 */ /* 0x000fce0000000f00 */
.L_x_968:
        /* <DEDUP_REMOVED lines=37> */
.L_x_969:
[----:B------:R-:W1:Y:S01]  /*1170*/  LDCU.64 UR8, c[0x0][0x3c0] ;  /* 0x00007800ff0877ac */ /* 0x000e620008000a00 */
[----:B------:R-:W-:-:S05]  /*1180*/  IADD3 R11, PT, PT, R6, R11, RZ ;  /* 0x0000000b060b7210 */ /* 0x000fca0007ffe0ff */
[C---:B-1----:R-:W-:Y:S02]  /*1190*/  IMAD R5, R11.reuse, UR9, RZ ;  /* 0x000000090b057c24 */ /* 0x042fe4000f8e02ff */
[----:B------:R-:W-:-:S05]  /*11a0*/  IMAD.WIDE.U32 R10, R11, UR8, RZ ;  /* 0x000000080b0a7c25 */ /* 0x000fca000f8e00ff */
[----:B------:R-:W-:Y:S02]  /*11b0*/  IADD3 R5, PT, PT, R11, R5, RZ ;  /* 0x000000050b057210 */ /* 0x000fe40007ffe0ff */
[----:B------:R-:W-:-:S07]  /*11c0*/  MOV R6, R10 ;  /* 0x0000000a00067202 */ /* 0x000fce0000000f00 */
.L_x_970:
[C---:B------:R-:W-:Y:S01]  /*11d0*/  IMAD.SHL.U32 R125, R122.reuse, 0x8, RZ ;  /* 0x000000087a7d7824 */ /* 0x040fe200078e00ff */
[----:B------:R-:W-:Y:S01]  /*11e0*/  SHF.R.U32.HI R88, RZ, 0x2, R122 ;  /* 0x00000002ff587819 */ /* 0x000fe2000001167a */
[----:B------:R-:W1:Y:S01]  /*11f0*/  LDCU.128 UR4, c[0x0][0x3d0] ;  /* 0x00007a00ff0477ac */ /* 0x000e620008000c00 */
[----:B------:R-:W-:Y:S01]  /*1200*/  SHF.R.S32.HI R117, RZ, 0x1f, R4 ;  /* 0x0000001fff757819 */ /* 0x000fe20000011404 */
[----:B------:R-:W-:Y:S01]  /*1210*/  IMAD.U32 R21, RZ, RZ, UR19 ;  /* 0x00000013ff157e24 */ /* 0x000fe2000f8e00ff */
[----:B------:R-:W-:Y:S01]  /*1220*/  LOP3.LUT R23, R125, 0x18, RZ, 0xc0, !PT ;  /* 0x000000187d177812 */ /* 0x000fe200078ec0ff */
[----:B------:R-:W-:Y:S01]  /*1230*/  UIADD3 UR18, UPT, UPT, -UR20, UR21, URZ ;  /* 0x0000001514127290 */ /* 0x000fe2000fffe1ff */
[----:B------:R-:W-:Y:S01]  /*1240*/  IMAD.MOV.U32 R89, RZ, RZ, RZ ;  /* 0x000000ffff597224 */ /* 0x000fe200078e00ff */
[----:B------:R-:W2:Y:S01]  /*1250*/  LDCU.64 UR14, c[0x0][0x388] ;  /* 0x00007100ff0e77ac */ /* 0x000ea20008000a00 */
[C---:B------:R-:W-:Y:S01]  /*1260*/  IADD3 R10, P1, PT, R23.reuse, R8, RZ ;  /* 0x00000008170a7210 */ /* 0x040fe20007f3e0ff */
[----:B------:R-:W-:Y:S01]  /*1270*/  IMAD.SHL.U32 R116, R122, 0x10, RZ ;  /* 0x000000107a747824 */ /* 0x000fe200078e00ff */
[----:B------:R-:W-:Y:S01]  /*1280*/  IADD3 R14, P0, PT, R23, R6, RZ ;  /* 0x00000006170e7210 */ /* 0x000fe20007f1e0ff */
[----:B------:R-:W3:Y:S01]  /*1290*/  LDCU.64 UR12, c[0x0][0x390] ;  /* 0x00007200ff0c77ac */ /* 0x000ee20008000a00 */
[----:B------:R-:W-:Y:S01]  /*12a0*/  ISETP.GE.AND P6, PT, R88, UR18, PT ;  /* 0x0000001258007c0c */ /* 0x000fe2000bfc6270 */
[----:B------:R-:W-:Y:S01]  /*12b0*/  IMAD.X R11, RZ, RZ, R2, P1 ;  /* 0x000000ffff0b7224 */ /* 0x000fe200008e0602 */
[----:B------:R-:W-:Y:S01]  /*12c0*/  LOP3.LUT R115, R116, 0x100, RZ, 0xc0, !PT ;  /* 0x0000010074737812 */ /* 0x000fe200078ec0ff */
[C---:B------:R-:W-:Y:S01]  /*12d0*/  VIADD R2, R88.reuse, 0x20 ;  /* 0x0000002058027836 */ /* 0x040fe20000000000 */
[----:B------:R-:W4:Y:S01]  /*12e0*/  LDCU.64 UR10, c[0x0][0x3c8] ;  /* 0x00007900ff0a77ac */ /* 0x000f220008000a00 */
[----:B------:R-:W-:Y:S01]  /*12f0*/  IMAD.WIDE.U32 R12, R88, UR16, R10 ;  /* 0x00000010580c7c25 */ /* 0x000fe2000f8e000a */
[----:B------:R-:W-:-:S02]  /*1300*/  LOP3.LUT R11, R125, 0xd8, RZ, 0xc0, !PT ;  /* 0x000000d87d0b7812 */ /* 0x000fc400078ec0ff */
[----:B------:R-:W-:Y:S01]  /*1310*/  ISETP.GE.AND P5, PT, R2, UR18, PT ;  /* 0x0000001202007c0c */ /* 0x000fe2000bfa6270 */
[----:B------:R-:W-:Y:S01]  /*1320*/  IMAD.X R15, RZ, RZ, R5, P0 ;  /* 0x000000ffff0f7224 */ /* 0x000fe200000e0605 */
[----:B------:R-:W-:Y:S01]  /*1330*/  IADD3 R22, P0, PT, R23, R22, RZ ;  /* 0x0000001617167210 */ /* 0x000fe20007f1e0ff */
[C---:B------:R-:W-:Y:S01]  /*1340*/  IMAD R13, R88.reuse, UR17, R13 ;  /* 0x00000011580d7c24 */ /* 0x040fe2000f8e020d */
[----:B------:R-:W-:Y:S01]  /*1350*/  LOP3.LUT R6, R11, 0x18, R122, 0x78, !PT ;  /* 0x000000180b067812 */ /* 0x000fe200078e787a */
[----:B------:R-:W-:Y:S01]  /*1360*/  IMAD.WIDE.U32 R14, R88, UR8, R14 ;  /* 0x00000008580e7c25 */ /* 0x000fe2000f8e000e */
[----:B------:R-:W5:Y:S01]  /*1370*/  @!P6 LDC.64 R10, c[0x0][0x3b0] ;  /* 0x0000ec00ff0aeb82 */ /* 0x000f620000000a00 */
[----:B------:R-:W-:Y:S02]  /*1380*/  SHF.R.U32.HI R85, RZ, 0x1, R122 ;  /* 0x00000001ff557819 */ /* 0x000fe4000001167a */
[C---:B-1----:R-:W-:Y:S01]  /*1390*/  IMAD R119, R117.reuse, UR4, RZ ;  /* 0x0000000475777c24 */ /* 0x042fe2000f8e02ff */
[----:B------:R-:W-:Y:S01]  /*13a0*/  LOP3.LUT R125, R6, 0x1f20, R125, 0xf8, !PT ;  /* 0x00001f20067d7812 */ /* 0x000fe200078ef87d */
[----:B------:R-:W-:Y:S01]  /*13b0*/  IMAD.X R23, RZ, RZ, R9, P0 ;  /* 0x000000ffff177224 */ /* 0x000fe200000e0609 */
[----:B------:R-:W-:Y:S01]  /*13c0*/  LOP3.LUT R116, R116, 0x3e00, RZ, 0xc0, !PT ;  /* 0x00003e0074747812 */ /* 0x000fe200078ec0ff */
[----:B------:R-:W-:Y:S01]  /*13d0*/  IMAD R117, R117, UR6, RZ ;  /* 0x0000000675757c24 */ /* 0x000fe2000f8e02ff */
[----:B------:R-:W1:Y:S01]  /*13e0*/  @!P5 LDC.64 R8, c[0x0][0x3b0] ;  /* 0x0000ec00ff08db82 */ /* 0x000e620000000a00 */
[----:B------:R-:W-:-:S02]  /*13f0*/  IMAD R15, R88, UR9, R15 ;  /* 0x00000009580f7c24 */ /* 0x000fc4000f8e020f */
[C---:B------:R-:W-:Y:S01]  /*1400*/  IMAD R119, R4.reuse, UR5, R119 ;  /* 0x0000000504777c24 */ /* 0x040fe2000f8e0277 */
[----:B------:R-:W-:Y:S01]  /*1410*/  USHF.L.U64.HI UR5, UR16, 0x6, UR17 ;  /* 0x0000000610057899 */ /* 0x000fe20008010211 */
[C---:B------:R-:W-:Y:S01]  /*1420*/  IMAD.WIDE.U32 R12, R4.reuse, UR4, R12 ;  /* 0x00000004040c7c25 */ /* 0x040fe2000f8e000c */
[----:B------:R-:W-:Y:S02]  /*1430*/  USHF.L.U64.HI UR17, UR16, 0x5, UR17 ;  /* 0x0000000510117899 */ /* 0x000fe40008010211 */
[----:B------:R-:W4:Y:S01]  /*1440*/  S2UR UR4, SR_CgaCtaId ;  /* 0x00000000000479c3 */ /* 0x000f220000008800 */
[----:B------:R-:W-:Y:S01]  /*1450*/  IMAD R117, R4, UR7, R117 ;  /* 0x0000000704757c24 */ /* 0x000fe2000f8e0275 */
[----:B--2---:R-:W-:Y:S01]  /*1460*/  LEA R120, P1, R12, UR14, 0x1 ;  /* 0x0000000e0c787c11 */ /* 0x004fe2000f8208ff */
[----:B------:R-:W-:Y:S01]  /*1470*/  IMAD.WIDE.U32 R4, R4, UR6, R14 ;  /* 0x0000000604047c25 */ /* 0x000fe2000f8e000e */
[----:B------:R-:W-:Y:S01]  /*1480*/  USHF.L.U32 UR6, UR16, 0x6, URZ ;  /* 0x0000000610067899 */ /* 0x000fe200080006ff */
[----:B------:R-:W-:-:S02]  /*1490*/  UMOV UR7, 0x400 ;  /* 0x0000040000077882 */ /* 0x000fc40000000000 */
[----:B------:R-:W-:Y:S01]  /*14a0*/  IMAD.IADD R119, R13, 0x1, R119 ;  /* 0x000000010d777824 */ /* 0x000fe200078e0277 */
[----:B---3--:R-:W-:Y:S01]  /*14b0*/  LEA R118, P0, R4, UR12, 0x1 ;  /* 0x0000000c04767c11 */ /* 0x008fe2000f8008ff */
[----:B------:R-:W-:Y:S01]  /*14c0*/  IMAD.IADD R117, R5, 0x1, R117 ;  /* 0x0000000105757824 */ /* 0x000fe200078e0275 */
[----:B------:R-:W-:Y:S01]  /*14d0*/  USHF.L.U32 UR16, UR16, 0x5, URZ ;  /* 0x0000000510107899 */ /* 0x000fe200080006ff */
[----:B------:R-:W-:Y:S01]  /*14e0*/  IMAD.WIDE.U32 R20, R21, 0x40, R88 ;  /* 0x0000004015147825 */ /* 0x000fe200078e0058 */
[----:B------:R-:W-:Y:S02]  /*14f0*/  LEA.HI.X R119, R12, UR15, R119, 0x1, P1 ;  /* 0x0000000f0c777c11 */ /* 0x000fe400088f0c77 */
[----:B------:R-:W2:Y:S01]  /*1500*/  @!P6 LDC.64 R12, c[0x0][0x380] ;  /* 0x0000e000ff0ceb82 */ /* 0x000ea20000000a00 */
[----:B------:R-:W-:Y:S01]  /*1510*/  VIADD R6, R3, 0xffffffff ;  /* 0xffffffff03067836 */ /* 0x000fe20000000000 */
[----:B------:R-:W-:Y:S01]  /*1520*/  LEA.HI.X R117, R4, UR13, R117, 0x1, P0 ;  /* 0x0000000d04757c11 */ /* 0x000fe200080f0c75 */
[----:B----4-:R-:W-:Y:S01]  /*1530*/  IMAD.WIDE.U32 R22, R123, UR10, R22 ;  /* 0x0000000a7b167c25 */ /* 0x010fe2000f8e0016 */
[----:B------:R-:W-:Y:S01]  /*1540*/  @!P5 IADD3 R14, P0, PT, R20, 0x20, RZ ;  /* 0x00000020140ed810 */ /* 0x000fe20007f1e0ff */
[----:B------:R-:W-:-:S02]  /*1550*/  USHF.L.U32 UR10, UR8, 0x6, URZ ;  /* 0x00000006080a7899 */ /* 0x000fc400080006ff */
[----:B------:R-:W-:Y:S01]  /*1560*/  IMAD R15, R6, -0x40, R87 ;  /* 0xffffffc0060f7824 */ /* 0x000fe200078e0257 */
[----:B------:R-:W3:Y:S01]  /*1570*/  @!P5 LDC.64 R4, c[0x0][0x380] ;  /* 0x0000e000ff04db82 */ /* 0x000ee20000000a00 */
[----:B------:R-:W-:Y:S01]  /*1580*/  @!P5 IMAD.X R17, RZ, RZ, R21, P0 ;  /* 0x000000ffff11d224 */ /* 0x000fe200000e0615 */
[----:B------:R-:W-:Y:S01]  /*1590*/  ULEA UR4, UR4, UR7, 0x18 ;  /* 0x0000000704047291 */ /* 0x000fe2000f8ec0ff */
[----:B-----5:R-:W-:Y:S01]  /*15a0*/  @!P6 IMAD R16, R21, R10, RZ ;  /* 0x0000000a1510e224 */ /* 0x020fe200078e02ff */
[-C--:B------:R-:W-:Y:S01]  /*15b0*/  ISETP.GE.AND P4, PT, R88, R15.reuse, PT ;  /* 0x0000000f5800720c */ /* 0x080fe20003f86270 */
[----:B------:R-:W-:Y:S01]  /*15c0*/  IMAD R23, R123, UR11, R23 ;  /* 0x0000000b7b177c24 */ /* 0x000fe2000f8e0217 */
[----:B------:R-:W-:Y:S01]  /*15d0*/  ISETP.GE.AND P3, PT, R2, R15, PT ;  /* 0x0000000f0200720c */ /* 0x000fe20003f66270 */
[----:B-1----:R-:W-:Y:S01]  /*15e0*/  @!P5 IMAD R17, R17, R8, RZ ;  /* 0x000000081111d224 */ /* 0x002fe200078e02ff */
[----:B------:R-:W-:Y:S01]  /*15f0*/  LEA R125, R125, UR4, 0x1 ;  /* 0x000000047d7d7c11 */ /* 0x000fe2000f8e08ff */
[C---:B------:R-:W-:Y:S01]  /*1600*/  @!P6 IMAD R11, R20.reuse, R11, R16 ;  /* 0x0000000b140be224 */ /* 0x040fe200078e0210 */
[----:B------:R-:W-:Y:S01]  /*1610*/  USHF.L.U64.HI UR7, UR8, 0x6, UR9 ;  /* 0x0000000608077899 */ /* 0x000fe20008010209 */
[--C-:B------:R-:W-:Y:S01]  /*1620*/  @!P5 IMAD.MOV.U32 R18, RZ, RZ, R22.reuse ;  /* 0x000000ffff12d224 */ /* 0x100fe200078e0016 */
[----:B------:R-:W-:Y:S01]  /*1630*/  USHF.L.U32 UR11, UR8, 0x5, URZ ;  /* 0x00000005080b7899 */ /* 0x000fe200080006ff */
[--C-:B------:R-:W-:Y:S01]  /*1640*/  @!P5 IMAD.MOV.U32 R19, RZ, RZ, R23.reuse ;  /* 0x000000ffff13d224 */ /* 0x100fe200078e0017 */
[----:B------:R-:W-:Y:S01]  /*1650*/  USHF.L.U64.HI UR8, UR8, 0x5, UR9 ;  /* 0x0000000508087899 */ /* 0x000fe20008010209 */
[----:B------:R-:W-:Y:S01]  /*1660*/  @!P6 IMAD.WIDE.U32 R20, R20, R10, R22 ;  /* 0x0000000a1414e225 */ /* 0x000fe200078e0016 */
[----:B------:R-:W-:-:S03]  /*1670*/  LOP3.LUT R88, R88, 0x7, RZ, 0xc0, !PT ;  /* 0x0000000758587812 */ /* 0x000fc600078ec0ff */
[----:B------:R-:W-:Y:S01]  /*1680*/  @!P5 IMAD R17, R14, R9, R17 ;  /* 0x000000090e11d224 */ /* 0x000fe200078e0211 */
[----:B--2---:R-:W-:Y:S01]  /*1690*/  @!P6 LEA R12, P2, R20, R12, 0x1 ;  /* 0x0000000c140ce211 */ /* 0x004fe200078408ff */
[C---:B------:R-:W-:Y:S02]  /*16a0*/  IMAD R9, R6.reuse, UR5, RZ ;  /* 0x0000000506097c24 */ /* 0x040fe4000f8e02ff */
[----:B------:R-:W-:-:S04]  /*16b0*/  IMAD.WIDE.U32 R22, R6, UR6, RZ ;  /* 0x0000000606167c25 */ /* 0x000fc8000f8e00ff */
[----:B------:R-:W-:Y:S01]  /*16c0*/  IMAD.IADD R9, R23, 0x1, R9 ;  /* 0x0000000117097824 */ /* 0x000fe200078e0209 */
[----:B------:R-:W-:Y:S01]  /*16d0*/  @!P4 LEA R24, P1, R22, R120, 0x1 ;  /* 0x000000781618c211 */ /* 0x000fe200078208ff */
[----:B------:R-:W-:Y:S01]  /*16e0*/  @!P5 IMAD.WIDE.U32 R18, R14, R8, R18 ;  /* 0x000000080e12d225 */ /* 0x000fe200078e0012 */
[C---:B------:R-:W-:Y:S02]  /*16f0*/  @!P3 IADD3 R8, P0, PT, R22.reuse, UR16, RZ ;  /* 0x000000101608bc10 */ /* 0x040fe4000ff1e0ff */
[----:B------:R-:W-:Y:S01]  /*1700*/  @!P4 LEA.HI.X R25, R22, R119, R9, 0x1, P1 ;  /* 0x000000771619c211 */ /* 0x000fe200008f0c09 */
[----:B------:R-:W-:Y:S01]  /*1710*/  @!P6 IMAD.IADD R11, R21, 0x1, R11 ;  /* 0x00000001150be824 */ /* 0x000fe200078e020b */
[----:B---3--:R-:W-:Y:S01]  /*1720*/  @!P5 LEA R4, P1, R18, R4, 0x1 ;  /* 0x000000041204d211 */ /* 0x008fe200078208ff */
[----:B------:R-:W-:Y:S01]  /*1730*/  @!P5 IMAD.IADD R17, R19, 0x1, R17 ;  /* 0x000000011311d824 */ /* 0x000fe200078e0211 */
[----:B------:R-:W-:Y:S01]  /*1740*/  @!P3 IADD3.X R9, PT, PT, R9, UR17, RZ, P0, !PT ;  /* 0x000000110909bc10 */ /* 0x000fe200087fe4ff */
[----:B------:R-:W-:Y:S01]  /*1750*/  IMAD.U32 R134, RZ, RZ, UR19 ;  /* 0x00000013ff867e24 */ /* 0x000fe2000f8e00ff */
[----:B------:R-:W-:Y:S01]  /*1760*/  @!P6 LEA.HI.X R13, R20, R13, R11, 0x1, P2 ;  /* 0x0000000d140de211 */ /* 0x000fe200010f0c0b */
[----:B------:R-:W-:Y:S01]  /*1770*/  IMAD R11, R6, UR7, RZ ;  /* 0x00000007060b7c24 */ /* 0x000fe2000f8e02ff */
[----:B------:R-:W-:-:S02]  /*1780*/  @!P5 LEA.HI.X R5, R18, R5, R17, 0x1, P1 ;  /* 0x000000051205d211 */ /* 0x000fc400008f0c11 */
[----:B------:R-:W-:Y:S01]  /*1790*/  @!P3 LEA R14, P0, R8, R120, 0x1 ;  /* 0x00000078080eb211 */ /* 0x000fe200078008ff */
[----:B------:R-:W-:Y:S01]  /*17a0*/  @!PT LDS RZ, [RZ] ;  /* 0x00000000fffff984 */ /* 0x000fe20000000800 */
[----:B------:R-:W-:Y:S01]  /*17b0*/  @!PT LDS RZ, [RZ] ;  /* 0x00000000fffff984 */ /* 0x000fe20000000800 */
[----:B------:R-:W-:Y:S01]  /*17c0*/  @!PT LDS RZ, [RZ] ;  /* 0x00000000fffff984 */ /* 0x000fe20000000800 */
[----:B------:R-:W-:Y:S01]  /*17d0*/  @!P6 LDGSTS.E.BYPASS.LTC128B.128 [R125], desc[UR22][R12.64] ;  /* 0x000000000c7defae */ /* 0x000fe2000b981a16 */
[----:B------:R-:W-:Y:S01]  /*17e0*/  ISETP.GE.AND P2, PT, R2, R15, PT ;  /* 0x0000000f0200720c */ /* 0x000fe20003f46270 */
[----:B------:R-:W-:Y:S01]  /*17f0*/  IMAD.SHL.U32 R2, R122, 0x20, RZ ;  /* 0x000000207a027824 */ /* 0x000fe200078e00ff */
[----:B------:R-:W-:Y:S01]  /*1800*/  @!P3 LEA.HI.X R15, R8, R119, R9, 0x1, P0 ;  /* 0x00000077080fb211 */ /* 0x000fe200000f0c09 */
[----:B------:R-:W-:Y:S01]  /*1810*/  @!P6 LDGSTS.E.BYPASS.LTC128B.128 [R125+0x1000], desc[UR22][R12.64+0x40] ;  /* 0x010000400c7defae */ /* 0x000fe2000b981a16 */
[----:B------:R-:W-:Y:S02]  /*1820*/  IMAD.WIDE.U32 R8, R6, UR10, RZ ;  /* 0x0000000a06087c25 */ /* 0x000fe4000f8e00ff */
[----:B------:R-:W-:Y:S01]  /*1830*/  LOP3.LUT R115, R115, 0x20, R2, 0xf8, !PT ;  /* 0x0000002073737812 */ /* 0x000fe200078ef802 */
[----:B------:R1:W-:Y:S01]  /*1840*/  @!P6 LDGSTS.E.BYPASS.LTC128B.128 [R125+0x2000], desc[UR22][R12.64+0x80] ;  /* 0x020000800c7defae */ /* 0x0003e2000b981a16 */
[----:B------:R-:W-:-:S03]  /*1850*/  @!P4 LEA R10, P1, R8, R118, 0x1 ;  /* 0x00000076080ac211 */ /* 0x000fc600078208ff */
[----:B------:R-:W-:Y:S04]  /*1860*/  @!P5 LDGSTS.E.BYPASS.LTC128B.128 [R125+0x800], desc[UR22][R4.64] ;  /* 0x00800000047ddfae */ /* 0x000fe8000b981a16 */
[----:B------:R-:W-:Y:S04]  /*1870*/  @!P5 LDGSTS.E.BYPASS.LTC128B.128 [R125+0x1800], desc[UR22][R4.64+0x40] ;  /* 0x01800040047ddfae */ /* 0x000fe8000b981a16 */
[----:B------:R2:W-:Y:S04]  /*1880*/  @!P5 LDGSTS.E.BYPASS.LTC128B.128 [R125+0x2800], desc[UR22][R4.64+0x80] ;  /* 0x02800080047ddfae */ /* 0x0005e8000b981a16 */
[----:B------:R-:W-:Y:S04]  /*1890*/  @!P4 LDGSTS.E.BYPASS.LTC128B.128 [R125+0x3000], desc[UR22][R24.64] ;  /* 0x03000000187dcfae */ /* 0x000fe8000b981a16 */
[----:B------:R-:W-:Y:S04]  /*18a0*/  @!P4 LDGSTS.E.BYPASS.LTC128B.128 [R125+0x4000], desc[UR22][R24.64+0x40] ;  /* 0x04000040187dcfae */ /* 0x000fe8000b981a16 */
[----:B------:R-:W-:Y:S01]  /*18b0*/  @!P4 LDGSTS.E.BYPASS.LTC128B.128 [R125+0x5000], desc[UR22][R24.64+0x80] ;  /* 0x05000080187dcfae */ /* 0x000fe2000b981a16 */
[----:B-1----:R-:W-:-:S03]  /*18c0*/  LOP3.LUT R12, R2, 0xc0, RZ, 0xc0, !PT ;  /* 0x000000c0020c7812 */ /* 0x002fc600078ec0ff */
[----:B------:R-:W-:Y:S01]  /*18d0*/  @!P3 LDGSTS.E.BYPASS.LTC128B.128 [R125+0x3800], desc[UR22][R14.64] ;  /* 0x038000000e7dbfae */ /* 0x000fe2000b981a16 */
[----:B------:R-:W-:-:S03]  /*18e0*/  LOP3.LUT R2, R2, 0x120, RZ, 0xc0, !PT ;  /* 0x0000012002027812 */ /* 0x000fc600078ec0ff */
[----:B------:R-:W-:Y:S04]  /*18f0*/  @!P3 LDGSTS.E.BYPASS.LTC128B.128 [R125+0x4800], desc[UR22][R14.64+0x40] ;  /* 0x048000400e7dbfae */ /* 0x000fe8000b981a16 */
[----:B------:R-:W-:Y:S01]  /*1900*/  @!P3 LDGSTS.E.BYPASS.LTC128B.128 [R125+0x5800], desc[UR22][R14.64+0x80] ;  /* 0x058000800e7dbfae */ /* 0x000fe2000b981a16 */
[----:B--2---:R-:W-:-:S03]  /*1910*/  IMAD.SHL.U32 R5, R122, 0x4, RZ ;  /* 0x000000047a057824 */ /* 0x004fc600078e00ff */
[----:B------:R-:W0:Y:S01]  /*1920*/  LDGDEPBAR ;  /* 0x00000000000079af */ /* 0x000e220000000000 */
[----:B------:R-:W-:Y:S01]  /*1930*/  IMAD.IADD R4, R9, 0x1, R11 ;  /* 0x0000000109047824 */ /* 0x000fe200078e020b */
[----:B------:R-:W-:Y:S02]  /*1940*/  @!P2 IADD3 R9, P0, PT, R8, UR11, RZ ;  /* 0x0000000b0809ac10 */ /* 0x000fe4000ff1e0ff */
[----:B------:R-:W-:Y:S02]  /*1950*/  LOP3.LUT R5, R12, 0x18, R5, 0xf8, !PT ;  /* 0x000000180c057812 */ /* 0x000fe400078ef805 */
[----:B------:R-:W-:Y:S02]  /*1960*/  @!P4 LEA.HI.X R11, R8, R117, R4, 0x1, P1 ;  /* 0x00000075080bc211 */ /* 0x000fe400008f0c04 */
[----:B------:R-:W-:Y:S02]  /*1970*/  LOP3.LUT R8, R5, 0x8, R122, 0x78, !PT ;  /* 0x0000000805087812 */ /* 0x000fe400078e787a */
[----:B------:R-:W-:-:S02]  /*1980*/  @!P2 IADD3.X R4, PT, PT, R4, UR8, RZ, P0, !PT ;  /* 0x000000080404ac10 */ /* 0x000fc400087fe4ff */
[----:B------:R-:W-:Y:S01]  /*1990*/  LOP3.LUT R5, R5, 0x8, R85, 0x78, !PT ;  /* 0x0000000805057812 */ /* 0x000fe200078e7855 */
[----:B------:R-:W-:Y:S01]  /*19a0*/  IMAD.IADD R115, R8, 0x1, R115 ;  /* 0x0000000108737824 */ /* 0x000fe200078e0273 */
[----:B------:R-:W-:Y:S02]  /*19b0*/  @!P2 LEA R12, P0, R9, R118, 0x1 ;  /* 0x00000076090ca211 */ /* 0x000fe400078008ff */
[----:B------:R-:W-:Y:S02]  /*19c0*/  IADD3 R116, PT, PT, R5, R2, R116 ;  /* 0x0000000205747210 */ /* 0x000fe40007ffe074 */
[----:B------:R-:W-:Y:S01]  /*19d0*/  @!P2 LEA.HI.X R13, R9, R117, R4, 0x1, P0 ;  /* 0x00000075090da211 */ /* 0x000fe200000f0c04 */
[----:B------:R-:W-:Y:S01]  /*19e0*/  IMAD.MOV.U32 R4, RZ, RZ, 0x20 ;  /* 0x00000020ff047424 */ /* 0x000fe200078e00ff */
[----:B------:R-:W-:Y:S02]  /*19f0*/  LEA R116, R116, UR4, 0x1 ;  /* 0x0000000474747c11 */ /* 0x000fe4000f8e08ff */
[----:B------:R-:W-:Y:S01]  /*1a00*/  LEA R115, R115, UR4, 0x1 ;  /* 0x0000000473737c11 */ /* 0x000fe2000f8e08ff */
[----:B------:R-:W-:-:S04]  /*1a10*/  DEPBAR.LE SB0, 0x0 ;  /* 0x000080000000791a */ /* 0x000fc80000000000 */
[----:B------:R-:W-:Y:S01]  /*1a20*/  BAR.SYNC.DEFER_BLOCKING 0x0 ;  /* 0x0000000000007b1d */ /* 0x000fe20000010000 */
[----:B------:R-:W-:Y:S02]  /*1a30*/  LOP3.LUT P0, RZ, R122, 0x4, RZ, 0xc0, !PT ;  /* 0x000000047aff7812 */ /* 0x000fe4000780c0ff */
[----:B------:R-:W-:Y:S02]  /*1a40*/  LOP3.LUT R85, R85, 0x1f0, RZ, 0xc0, !PT ;  /* 0x000001f055557812 */ /* 0x000fe400078ec0ff */
[----:B------:R-:W-:Y:S02]  /*1a50*/  SEL R4, R4, 0xffffffe0, !P0 ;  /* 0xffffffe004047807 */ /* 0x000fe40004000000 */
[----:B------:R-:W-:-:S03]  /*1a60*/  ISETP.NE.AND P0, PT, R3, 0x1, PT ;  /* 0x000000010300780c */ /* 0x000fc60003f05270 */
[--C-:B------:R-:W-:Y:S02]  /*1a70*/  IMAD.IADD R114, R116, 0x1, R4.reuse ;  /* 0x0000000174727824 */ /* 0x100fe400078e0204 */
[----:B------:R-:W-:Y:S01]  /*1a80*/  IMAD.IADD R112, R115, 0x1, R4 ;  /* 0x0000000173707824 */ /* 0x000fe200078e0204 */
        /* <DEDUP_REMOVED lines=21> */
[----:B------:R-:W5:Y:S04]  /*1be0*/  LDSM.16.M88.4 R28, [R115+0x3800] ;  /* 0x00380000731c783b */ /* 0x000f680000000200 */
[----:B-1----:R-:W1:Y:S04]  /*1bf0*/  LDSM.16.M88.4 R8, [R115+0x3c00] ;  /* 0x003c00007308783b */ /* 0x002e680000000200 */
[----:B------:R-:W-:Y:S04]  /*1c00*/  LDSM.16.M88.4 R16, [R114] ;  /* 0x000000007210783b */ /* 0x000fe80000000200 */
[----:B------:R-:W1:Y:S04]  /*1c10*/  LDSM.16.M88.4 R68, [R112+0x3000] ;  /* 0x003000007044783b */ /* 0x000e680000000200 */
[----:B------:R-:W1:Y:S04]  /*1c20*/  LDSM.16.M88.4 R64, [R112+0x3400] ;  /* 0x003400007040783b */ /* 0x000e680000000200 */
[----:B------:R-:W-:Y:S04]  /*1c30*/  LDSM.16.M88.4 R20, [R116+0x1000] ;  /* 0x001000007414783b */ /* 0x000fe80000000200 */
[----:B--2---:R-:W2:Y:S04]  /*1c40*/  LDSM.16.M88.4 R12, [R115+0x4000] ;  /* 0x00400000730c783b */ /* 0x004ea80000000200 */
[----:B------:R-:W-:Y:S01]  /*1c50*/  LDSM.16.M88.4 R52, [R112+0x3800] ;  /* 0x003800007034783b */ /* 0x000fe20000000200 */
[C---:B---3--:R-:W-:Y:S03]  /*1c60*/  HMMA.16816.F32.BF16 R48, R72.reuse, R44, RZ ;  /* 0x0000002c4830723c */ /* 0x048fe600000418ff */
[----:B------:R-:W-:Y:S04]  /*1c70*/  LDSM.16.M88.4 R60, [R112+0x3c00] ;  /* 0x003c0000703c783b */ /* 0x000fe80000000200 */
[----:B------:R-:W-:Y:S01]  /*1c80*/  LDSM.16.M88.4 R56, [R115+0x4800] ;  /* 0x004800007338783b */ /* 0x000fe20000000200 */
[C---:B----4-:R-:W-:Y:S03]  /*1c90*/  HMMA.16816.F32.BF16 R40, R72.reuse, R36, RZ ;  /* 0x000000244828723c */ /* 0x050fe600000418ff */
[----:B------:R-:W-:Y:S04]  /*1ca0*/  LDSM.16.M88.4 R76, [R114+0x1000] ;  /* 0x00100000724c783b */ /* 0x000fe80000000200 */
[----:B------:R-:W-:Y:S01]  /*1cb0*/  LDSM.16.M88.4 R80, [R112+0x4c00] ;  /* 0x004c00007050783b */ /* 0x000fe20000000200 */
[C---:B-----5:R-:W-:Y:S03]  /*1cc0*/  HMMA.16816.F32.BF16 R32, R72.reuse, R28, RZ ;  /* 0x0000001c4820723c */ /* 0x060fe600000418ff */
[----:B------:R-:W0:Y:S05]  /*1cd0*/  LDGDEPBAR ;  /* 0x00000000000079af */ /* 0x000e2a0000000000 */
[C---:B------:R-:W-:Y:S08]  /*1ce0*/  HMMA.16816.F32.BF16 R44, R72.reuse, R46, RZ ;  /* 0x0000002e482c723c */ /* 0x040ff000000418ff */
[C---:B------:R-:W-:Y:S08]  /*1cf0*/  HMMA.16816.F32.BF16 R36, R72.reuse, R38, RZ ;  /* 0x000000264824723c */ /* 0x040ff000000418ff */
[C---:B------:R-:W-:Y:S08]  /*1d00*/  HMMA.16816.F32.BF16 R28, R72.reuse, R30, RZ ;  /* 0x0000001e481c723c */ /* 0x040ff000000418ff */
[C---:B-1----:R-:W-:Y:S08]  /*1d10*/  HMMA.16816.F32.BF16 R24, R72.reuse, R8, RZ ;  /* 0x000000084818723c */ /* 0x042ff000000418ff */
[----:B------:R-:W-:Y:S01]  /*1d20*/  HMMA.16816.F32.BF16 R72, R72, R10, RZ ;  /* 0x0000000a4848723c */ /* 0x000fe200000418ff */
[----:B------:R-:W1:Y:S07]  /*1d30*/  LDSM.16.M88.4 R8, [R115+0x4400] ;  /* 0x004400007308783b */ /* 0x000e6e0000000200 */
[C---:B------:R-:W-:Y:S08]  /*1d40*/  HMMA.16816.F32.BF16 R48, R16.reuse, R68, R48 ;  /* 0x000000441030723c */ /* 0x040ff00000041830 */
[C---:B------:R-:W-:Y:S01]  /*1d50*/  HMMA.16816.F32.BF16 R44, R16.reuse, R70, R44 ;  /* 0x00000046102c723c */ /* 0x040fe2000004182c */
[----:B------:R-:W-:Y:S07]  /*1d60*/  LDSM.16.M88.4 R68, [R116+0x2000] ;  /* 0x002000007444783b */ /* 0x000fee0000000200 */
[C---:B------:R-:W-:Y:S08]  /*1d70*/  HMMA.16816.F32.BF16 R40, R16.reuse, R64, R40 ;  /* 0x000000401028723c */ /* 0x040ff00000041828 */
[----:B------:R-:W-:Y:S01]  /*1d80*/  HMMA.16816.F32.BF16 R36, R16, R66, R36 ;  /* 0x000000421024723c */ /* 0x000fe20000041824 */
[----:B------:R-:W-:Y:S07]  /*1d90*/  LDSM.16.M88.4 R64, [R115+0x5000] ;  /* 0x005000007340783b */ /* 0x000fee0000000200 */
[C---:B--2---:R-:W-:Y:S08]  /*1da0*/  HMMA.16816.F32.BF16 R48, R20.reuse, R12, R48 ;  /* 0x0000000c1430723c */ /* 0x044ff00000041830 */
[C---:B------:R-:W-:Y:S01]  /*1db0*/  HMMA.16816.F32.BF16 R44, R20.reuse, R14, R44 ;  /* 0x0000000e142c723c */ /* 0x040fe2000004182c */
[----:B------:R-:W2:Y:S07]  /*1dc0*/  LDSM.16.M88.4 R12, [R112+0x4400] ;  /* 0x00440000700c783b */ /* 0x000eae0000000200 */
[C---:B-1----:R-:W-:Y:S08]  /*1dd0*/  HMMA.16816.F32.BF16 R40, R20.reuse, R8, R40 ;  /* 0x000000081428723c */ /* 0x042ff00000041828 */
[----:B------:R-:W-:Y:S01]  /*1de0*/  HMMA.16816.F32.BF16 R36, R20, R10, R36 ;  /* 0x0000000a1424723c */ /* 0x000fe20000041824 */
[----:B------:R-:W1:Y:S07]  /*1df0*/  LDSM.16.M88.4 R8, [R112+0x4800] ;  /* 0x004800007008783b */ /* 0x000e6e0000000200 */
[C---:B------:R-:W-:Y:S08]  /*1e00*/  HMMA.16816.F32.BF16 R32, R16.reuse, R52, R32 ;  /* 0x000000341020723c */ /* 0x040ff00000041820 */
[C---:B------:R-:W-:Y:S01]  /*1e10*/  HMMA.16816.F32.BF16 R28, R16.reuse, R54, R28 ;  /* 0x00000036101c723c */ /* 0x040fe2000004181c */
[----:B------:R-:W3:Y:S07]  /*1e20*/  LDSM.16.M88.4 R52, [R115+0x4c00] ;  /* 0x004c00007334783b */ /* 0x000eee0000000200 */
[C---:B------:R-:W-:Y:S08]  /*1e30*/  HMMA.16816.F32.BF16 R24, R16.reuse, R60, R24 ;  /* 0x0000003c1018723c */ /* 0x040ff00000041818 */
[----:B------:R-:W-:Y:S01]  /*1e40*/  HMMA.16816.F32.BF16 R72, R16, R62, R72 ;  /* 0x0000003e1048723c */ /* 0x000fe20000041848 */
[----:B------:R-:W4:Y:S04]  /*1e50*/  LDSM.16.M88.4 R16, [R112+0x4000] ;  /* 0x004000007010783b */ /* 0x000f280000000200 */
[----:B------:R-:W-:Y:S03]  /*1e60*/  LDSM.16.M88.4 R60, [R115+0x5400] ;  /* 0x00540000733c783b */ /* 0x000fe60000000200 */
[C---:B------:R-:W-:Y:S08]  /*1e70*/  HMMA.16816.F32.BF16 R32, R20.reuse, R56, R32 ;  /* 0x000000381420723c */ /* 0x040ff00000041820 */
[----:B------:R-:W-:Y:S01]  /*1e80*/  HMMA.16816.F32.BF16 R28, R20, R58, R28 ;  /* 0x0000003a141c723c */ /* 0x000fe2000004181c */
[----:B------:R-:W5:Y:S07]  /*1e90*/  LDSM.16.M88.4 R56, [R115+0x5800] ;  /* 0x005800007338783b */ /* 0x000f6e0000000200 */
[C---:B--2---:R-:W-:Y:S08]  /*1ea0*/  HMMA.16816.F32.BF16 R40, R76.reuse, R12, R40 ;  /* 0x0000000c4c28723c */ /* 0x044ff00000041828 */
[C---:B------:R-:W-:Y:S01]  /*1eb0*/  HMMA.16816.F32.BF16 R36, R76.reuse, R14, R36 ;  /* 0x0000000e4c24723c */ /* 0x040fe20000041824 */
[----:B------:R-:W-:Y:S07]  /*1ec0*/  LDSM.16.M88.4 R12, [R112+0x5800] ;  /* 0x00580000700c783b */ /* 0x000fee0000000200 */
[C---:B-1----:R-:W-:Y:S08]  /*1ed0*/  HMMA.16816.F32.BF16 R32, R76.reuse, R8, R32 ;  /* 0x000000084c20723c */ /* 0x042ff00000041820 */
[----:B------:R-:W-:Y:S01]  /*1ee0*/  HMMA.16816.F32.BF16 R28, R76, R10, R28 ;  /* 0x0000000a4c1c723c */ /* 0x000fe2000004181c */
[----:B------:R-:W1:Y:S07]  /*1ef0*/  LDSM.16.M88.4 R8, [R114+0x2000] ;  /* 0x002000007208783b */ /* 0x000e6e0000000200 */
[C---:B---3--:R-:W-:Y:S08]  /*1f00*/  HMMA.16816.F32.BF16 R24, R20.reuse, R52, R24 ;  /* 0x000000341418723c */ /* 0x048ff00000041818 */
[----:B------:R-:W-:Y:S01]  /*1f10*/  HMMA.16816.F32.BF16 R72, R20, R54, R72 ;  /* 0x000000361448723c */ /* 0x000fe20000041848 */
[----:B------:R-:W2:Y:S04]  /*1f20*/  LDSM.16.M88.4 R52, [R115+0x5c00] ;  /* 0x005c00007334783b */ /* 0x000ea80000000200 */
[----:B------:R-:W3:Y:S03]  /*1f30*/  LDSM.16.M88.4 R20, [R112+0x5000] ;  /* 0x005000007014783b */ /* 0x000ee60000000200 */
[C---:B----4-:R-:W-:Y:S08]  /*1f40*/  HMMA.16816.F32.BF16 R48, R76.reuse, R16, R48 ;  /* 0x000000104c30723c */ /* 0x050ff00000041830 */
[----:B------:R-:W-:Y:S01]  /*1f50*/  HMMA.16816.F32.BF16 R44, R76, R18, R44 ;  /* 0x000000124c2c723c */ /* 0x000fe2000004182c */
[----:B------:R-:W4:Y:S07]  /*1f60*/  LDSM.16.M88.4 R16, [R112+0x5400] ;  /* 0x005400007010783b */ /* 0x000f2e0000000200 */
[C---:B-----5:R-:W-:Y:S08]  /*1f70*/  HMMA.16816.F32.BF16 R32, R68.reuse, R56, R32 ;  /* 0x000000384420723c */ /* 0x060ff00000041820 */
[C---:B------:R-:W-:Y:S08]  /*1f80*/  HMMA.16816.F32.BF16 R40, R68.reuse, R60, R40 ;  /* 0x0000003c4428723c */ /* 0x040ff00000041828 */
[----:B------:R-:W-:Y:S01]  /*1f90*/  HMMA.16816.F32.BF16 R60, R68, R62, R36 ;  /* 0x0000003e443c723c */ /* 0x000fe20000041824 */
[----:B------:R-:W5:Y:S01]  /*1fa0*/  LDSM.16.M88.4 R36, [R112+0x5c00] ;  /* 0x005c00007024783b */ /* 0x000f620000000200 */
[----:B------:R-:W-:-:S06]  /*1fb0*/  DEPBAR.LE SB0, 0x0 ;  /* 0x000080000000791a */ /* 0x000fcc0000000000 */
[C---:B------:R-:W-:Y:S08]  /*1fc0*/  HMMA.16816.F32.BF16 R72, R76.reuse, R82, R72 ;  /* 0x000000524c48723c */ /* 0x040ff00000041848 */
[----:B------:R-:W-:Y:S08]  /*1fd0*/  HMMA.16816.F32.BF16 R24, R76, R80, R24 ;  /* 0x000000504c18723c */ /* 0x000ff00000041818 */
[C---:B------:R-:W-:Y:S08]  /*1fe0*/  HMMA.16816.F32.BF16 R48, R68.reuse, R64, R48 ;  /* 0x000000404430723c */ /* 0x040ff00000041830 */
[C---:B------:R-:W-:Y:S08]  /*1ff0*/  HMMA.16816.F32.BF16 R28, R68.reuse, R58, R28 ;  /* 0x0000003a441c723c */ /* 0x040ff0000004181c */
[----:B------:R-:W-:Y:S08]  /*2000*/  HMMA.16816.F32.BF16 R44, R68, R66, R44 ;  /* 0x00000042442c723c */ /* 0x000ff0000004182c */
[----:B-1----:R-:W-:Y:S01]  /*2010*/  HMMA.16816.F32.BF16 R32, R8, R12, R32 ;  /* 0x0000000c0820723c */ /* 0x002fe20000041820 */
[----:B------:R-:W-:-:S05]  /*2020*/  IMAD.U32 R12, RZ, RZ, UR20 ;  /* 0x00000014ff0c7e24 */ /* 0x000fca000f8e00ff */
[----:B------:R-:W-:Y:S01]  /*2030*/  IADD3 R13, PT, PT, R85, 0x1, R12 ;  /* 0x00000001550d7810 */ /* 0x000fe20007ffe00c */
[----:B------:R-:W-:Y:S01]  /*2040*/  IMAD.SHL.U32 R12, R122, 0x2, RZ ;  /* 0x000000027a0c7824 */ /* 0x000fe200078e00ff */
[----:B--2---:R-:W-:Y:S02]  /*2050*/  HMMA.16816.F32.BF16 R72, R68, R54, R72 ;  /* 0x000000364448723c */ /* 0x004fe40000041848 */
[----:B------:R-:W-:-:S04]  /*2060*/  IADD3 R13, PT, PT, R13, -UR21, R88 ;  /* 0x800000150d0d7c10 */ /* 0x000fc8000fffe058 */
[--C-:B------:R-:W-:Y:S02]  /*2070*/  IADD3 R84, PT, PT, R13, R84, R87.reuse ;  /* 0x000000540d547210 */ /* 0x100fe40007ffe057 */
[----:B------:R-:W-:Y:S02]  /*2080*/  HMMA.16816.F32.BF16 R24, R68, R52, R24 ;  /* 0x000000344418723c */ /* 0x000fe40000041818 */
[C---:B------:R-:W-:Y:S02]  /*2090*/  VIMNMX R85, PT, PT, R84.reuse, R87, PT ;  /* 0x0000005754557248 */ /* 0x040fe40003fe0100 */
[----:B------:R-:W-:-:S04]  /*20a0*/  VIADDMNMX R84, R84, 0x8, R87, PT ;  /* 0x0000000854547846 */ /* 0x000fc80003800157 */
[C---:B---3--:R-:W-:Y:S08]  /*20b0*/  HMMA.16816.F32.BF16 R48, R8.reuse, R20, R48 ;  /* 0x000000140830723c */ /* 0x048ff00000041830 */
[----:B------:R-:W-:Y:S01]  /*20c0*/  HMMA.16816.F32.BF16 R28, R8, R14, R28 ;  /* 0x0000000e081c723c */ /* 0x000fe2000004181c */
[----:B------:R-:W-:-:S05]  /*20d0*/  LOP3.LUT R15, R12, 0x6, RZ, 0xc0, !PT ;  /* 0x000000060c0f7812 */ /* 0x000fca00078ec0ff */
[----:B------:R-:W-:Y:S02]  /*20e0*/  IMAD R12, R6, 0x40, R15 ;  /* 0x00000040060c7824 */ /* 0x000fe400078e020f */
[C---:B------:R-:W-:Y:S02]  /*20f0*/  HMMA.16816.F32.BF16 R44, R8.reuse, R22, R44 ;  /* 0x00000016082c723c */ /* 0x040fe4000004182c */
[C---:B------:R-:W-:Y:S02]  /*2100*/  VIADD R52, R12.reuse, 0x1 ;  /* 0x000000010c347836 */ /* 0x040fe40000000000 */
[C---:B------:R-:W-:Y:S02]  /*2110*/  VIADD R22, R12.reuse, 0x18 ;  /* 0x000000180c167836 */ /* 0x040fe40000000000 */
[----:B------:R-:W-:Y:S01]  /*2120*/  VIADD R20, R12, 0x19 ;  /* 0x000000190c147836 */ /* 0x000fe20000000000 */
[----:B------:R-:W-:Y:S01]  /*2130*/  BAR.SYNC.DEFER_BLOCKING 0x0 ;  /* 0x0000000000007b1d */ /* 0x000fe20000010000 */
[C---:B----4-:R-:W-:Y:S01]  /*2140*/  HMMA.16816.F32.BF16 R40, R8.reuse, R16, R40 ;  /* 0x000000100828723c */ /* 0x050fe20000041828 */
[-C--:B------:R-:W-:Y:S01]  /*2150*/  ISETP.GE.AND P4, PT, R52, R84.reuse, PT ;  /* 0x000000543400720c */ /* 0x080fe20003f86270 */
[----:B------:R-:W-:Y:S01]  /*2160*/  VIADD R17, R12, 0x20 ;  /* 0x000000200c117836 */ /* 0x000fe20000000000 */
[-C--:B------:R-:W-:Y:S01]  /*2170*/  ISETP.GE.AND P1, PT, R22, R84.reuse, PT ;  /* 0x000000541600720c */ /* 0x080fe20003f26270 */
[C---:B------:R-:W-:Y:S01]  /*2180*/  VIADD R16, R12.reuse, 0x30 ;  /* 0x000000300c107836 */ /* 0x040fe20000000000 */
[----:B------:R-:W-:Y:S01]  /*2190*/  FSEL R51, R51, -INF , !P4 ;  /* 0xff80000033337808 */ /* 0x000fe20006000000 */
[C---:B------:R-:W-:Y:S01]  /*21a0*/  VIADD R14, R12.reuse, 0x31 ;  /* 0x000000310c0e7836 */ /* 0x040fe20000000000 */
[C---:B------:R-:W-:Y:S01]  /*21b0*/  ISETP.GE.AND P4, PT, R12.reuse, R84, PT ;  /* 0x000000540c00720c */ /* 0x040fe20003f86270 */
[----:B------:R-:W-:Y:S01]  /*21c0*/  HMMA.16816.F32.BF16 R60, R8, R18, R60 ;  /* 0x00000012083c723c */ /* 0x000fe2000004183c */
[----:B------:R-:W-:-:S02]  /*21d0*/  VIADD R18, R12, 0x29 ;  /* 0x000000290c127836 */ /* 0x000fc40000000000 */
[----:B------:R-:W-:-:S05]  /*21e0*/  FSEL R23, R50, -INF , !P4 ;  /* 0xff80000032177808 */ /* 0x000fca0006000000 */
[----:B-----5:R-:W-:Y:S01]  /*21f0*/  HMMA.16816.F32.BF16 R72, R8, R38, R72 ;  /* 0x000000260848723c */ /* 0x020fe20000041848 */
[C---:B------:R-:W-:Y:S02]  /*2200*/  VIADD R39, R12.reuse, 0x8 ;  /* 0x000000080c277836 */ /* 0x040fe40000000000 */
[----:B------:R-:W-:-:S03]  /*2210*/  VIADD R38, R12, 0x9 ;  /* 0x000000090c267836 */ /* 0x000fc60000000000 */
[-C--:B------:R-:W-:Y:S02]  /*2220*/  ISETP.GE.AND P6, PT, R39, R84.reuse, PT ;  /* 0x000000542700720c */ /* 0x080fe40003fc6270 */
[----:B------:R-:W-:Y:S01]  /*2230*/  HMMA.16816.F32.BF16 R24, R8, R36, R24 ;  /* 0x000000240818723c */ /* 0x000fe20000041818 */
[----:B------:R-:W-:Y:S01]  /*2240*/  VIADD R37, R12, 0x10 ;  /* 0x000000100c257836 */ /* 0x000fe20000000000 */
[-C--:B------:R-:W-:Y:S01]  /*2250*/  ISETP.GE.AND P5, PT, R38, R84.reuse, PT ;  /* 0x000000542600720c */ /* 0x080fe20003fa6270 */
[----:B------:R-:W-:Y:S01]  /*2260*/  VIADD R36, R12, 0x11 ;  /* 0x000000110c247836 */ /* 0x000fe20000000000 */
        /* <DEDUP_REMOVED lines=8> */
[----:B------:R-:W-:-:S02]  /*22f0*/  FSEL R47, R47, -INF , !P5 ;  /* 0xff8000002f2f7808 */ /* 0x000fc40006800000 */
[----:B------:R-:W-:Y:S02]  /*2300*/  FMNMX3.FTZ R42, R23, R51, R15, !PT ;  /* 0x00000033172a7276 */ /* 0x000fe4000781000f */
[-C--:B------:R-:W-:Y:S02]  /*2310*/  ISETP.GE.AND P6, PT, R20, R84.reuse, PT ;  /* 0x000000541400720c */ /* 0x080fe40003fc6270 */
[----:B------:R-:W-:Y:S02]  /*2320*/  ISETP.GE.AND P5, PT, R17, R84, PT ;  /* 0x000000541100720c */ /* 0x000fe40003fa6270 */
[----:B------:R-:W-:Y:S02]  /*2330*/  FSEL R13, R43, -INF , !P2 ;  /* 0xff8000002b0d7808 */ /* 0x000fe40005000000 */
[----:B------:R-:W-:Y:S02]  /*2340*/  FSEL R19, R62, -INF , !P1 ;  /* 0xff8000003e137808 */ /* 0x000fe40004800000 */
[----:B------:R-:W-:-:S02]  /*2350*/  FMNMX3.FTZ R42, R42, R47, R21, !PT ;  /* 0x0000002f2a2a7276 */ /* 0x000fc40007810015 */
[-C--:B------:R-:W-:Y:S02]  /*2360*/  ISETP.GE.AND P3, PT, R9, R84.reuse, PT ;  /* 0x000000540900720c */ /* 0x080fe40003f66270 */
[-C--:B------:R-:W-:Y:S02]  /*2370*/  ISETP.GE.AND P4, PT, R11, R84.reuse, PT ;  /* 0x000000540b00720c */ /* 0x080fe40003f86270 */
[----:B------:R-:W-:Y:S02]  /*2380*/  FSEL R63, R63, -INF , !P6 ;  /* 0xff8000003f3f7808 */ /* 0x000fe40007000000 */
[----:B------:R-:W-:Y:S02]  /*2390*/  FSEL R34, R34, -INF , !P5 ;  /* 0xff80000022227808 */ /* 0x000fe40006800000 */
[----:B------:R-:W-:Y:S02]  /*23a0*/  FMNMX3.FTZ R42, R42, R13, R19, !PT ;  /* 0x0000000d2a2a7276 */ /* 0x000fe40007810013 */
[----:B------:R-:W-:-:S02]  /*23b0*/  ISETP.GE.AND P1, PT, R16, R84, PT ;  /* 0x000000541000720c */ /* 0x000fc40003f26270 */
[----:B------:R-:W-:Y:S02]  /*23c0*/  FSEL R88, R30, -INF , !P3 ;  /* 0xff8000001e587808 */ /* 0x000fe40005800000 */
[-C--:B------:R-:W-:Y:S02]  /*23d0*/  ISETP.GE.AND P2, PT, R18, R84.reuse, PT ;  /* 0x000000541200720c */ /* 0x080fe40003f46270 */
[----:B------:R-:W-:Y:S02]  /*23e0*/  FSEL R35, R35, -INF , !P4 ;  /* 0xff80000023237808 */ /* 0x000fe40006000000 */
[----:B------:R-:W-:Y:S02]  /*23f0*/  FMNMX3.FTZ R30, R42, R63, R34, !PT ;  /* 0x0000003f2a1e7276 */ /* 0x000fe40007810022 */
[----:B------:R-:W-:Y:S02]  /*2400*/  FSEL R90, R26, -INF , !P1 ;  /* 0xff8000001a5a7808 */ /* 0x000fe40004800000 */
[----:B------:R-:W-:-:S02]  /*2410*/  ISETP.GE.AND P5, PT, R14, R84, PT ;  /* 0x000000540e00720c */ /* 0x000fc40003fa6270 */
[-C--:B------:R-:W-:Y:S02]  /*2420*/  ISETP.GE.AND P3, PT, R10, R84.reuse, PT ;  /* 0x000000540a00720c */ /* 0x080fe40003f66270 */
        /* <DEDUP_REMOVED lines=8> */
[----:B------:R-:W-:Y:S02]  /*24b0*/  SHF.R.U32.HI R27, RZ, 0x5, R122 ;  /* 0x00000005ff1b7819 */ /* 0x000fe4000001167a */
        /* <DEDUP_REMOVED lines=22> */
.L_x_971:
[-C--:B------:R-:W-:Y:S01]  /*2620*/  ISETP.GE.AND P2, PT, R39, R85.reuse, PT ;  /* 0x000000552700720c */ /* 0x080fe20003f46270 */
[----:B------:R-:W-:Y:S01]  /*2630*/  IMAD R134, R134, 0x4, R27 ;  /* 0x0000000486867824 */ /* 0x000fe200078e021b */
[-C--:B------:R-:W-:Y:S01]  /*2640*/  ISETP.GE.AND P5, PT, R22, R85.reuse, PT ;  /* 0x000000551600720c */ /* 0x080fe20003fa6270 */
[----:B------:R-:W2:Y:S01]  /*2650*/  SHFL.BFLY PT, R26, R31, 0x2, 0x1f ;  /* 0x0c401f001f1a7f89 */ /* 0x000ea200000e0000 */
[----:B------:R-:W3:Y:S01]  /*2660*/  LDC R22, c[0x0][0x3e0] ;  /* 0x0000f800ff167b82 */ /* 0x000ee20000000800 */
[-C--:B------:R-:W-:Y:S01]  /*2670*/  ISETP.GE.AND P4, PT, R37, R85.reuse, PT ;  /* 0x000000552500720c */ /* 0x080fe20003f86270 */
[----:B------:R-:W-:Y:S01]  /*2680*/  IMAD.SHL.U32 R107, R6, 0x2, RZ ;  /* 0x00000002066b7824 */ /* 0x000fe200078e00ff */
[----:B------:R-:W-:Y:S01]  /*2690*/  FSEL R27, R44, -INF , !P2 ;  /* 0xff8000002c1b7808 */ /* 0x000fe20005000000 */
[----:B------:R-:W-:Y:S01]  /*26a0*/  IMAD.WIDE.U32 R134, R134, -0x326172a9, RZ ;  /* 0xcd9e8d5786867825 */ /* 0x000fe200078e00ff */
[-C--:B------:R-:W-:Y:S01]  /*26b0*/  ISETP.GE.AND P2, PT, R17, R85.reuse, PT ;  /* 0x000000551100720c */ /* 0x080fe20003f46270 */
[----:B------:R-:W4:Y:S01]  /*26c0*/  LDCU UR31, c[0x0][0x45c] ;  /* 0x00008b80ff1f77ac */ /* 0x000f220008000800 */
[----:B------:R-:W-:Y:S01]  /*26d0*/  FSEL R17, R40, -INF , !P4 ;  /* 0xff80000028117808 */ /* 0x000fe20006000000 */
[----:B------:R-:W-:Y:S01]  /*26e0*/  IMAD.IADD R113, R5, 0x1, R2 ;  /* 0x0000000105717824 */ /* 0x000fe200078e0202 */
        /* <DEDUP_REMOVED lines=12> */
[----:B------:R-:W-:Y:S01]  /*27b0*/  FSEL R45, R45, -INF , !P1 ;  /* 0xff8000002d2d7808 */ /* 0x000fe20004800000 */
[----:B------:R-:W-:Y:S01]  /*27c0*/  UIADD3 UR21, UPT, UPT, UR24, 0x78dde6e4, URZ ;  /* 0x78dde6e418157890 */ /* 0x000fe2000fffe0ff */
[----:B------:R-:W-:Y:S01]  /*27d0*/  FMNMX3.FTZ R12, R37, R49, R27, !PT ;  /* 0x00000031250c7276 */ /* 0x000fe2000781001b */
[----:B---3--:R-:W-:Y:S01]  /*27e0*/  IMAD R22, R124, R22, R123 ;  /* 0x000000167c167224 */ /* 0x008fe200078e027b */
[-C--:B------:R-:W-:Y:S01]  /*27f0*/  ISETP.GE.AND P1, PT, R11, R85.reuse, PT ;  /* 0x000000550b00720c */ /* 0x080fe20003f26270 */
[----:B------:R-:W-:Y:S01]  /*2800*/  UIADD3 UR15, UPT, UPT, UR25, -0x126145ec, URZ ;  /* 0xed9eba14190f7890 */ /* 0x000fe2000fffe0ff */
[----:B------:R-:W-:Y:S01]  /*2810*/  FSEL R11, R41, -INF , !P6 ;  /* 0xff800000290b7808 */ /* 0x000fe20007000000 */
[----:B------:R-:W-:Y:S01]  /*2820*/  UIADD3 UR13, UPT, UPT, UR25, -0x56f99767, URZ ;  /* 0xa9066899190d7890 */ /* 0x000fe2000fffe0ff */
[----:B------:R-:W-:Y:S01]  /*2830*/  FSEL R93, R32, -INF , !P2 ;  /* 0xff800000205d7808 */ /* 0x000fe20005000000 */
[----:B------:R-:W3:Y:S01]  /*2840*/  LDC.U8 R128, c[0x0][0x4f8] ;  /* 0x00013e00ff807b82 */ /* 0x000ee20000000000 */
[-C--:B------:R-:W-:Y:S01]  /*2850*/  ISETP.GE.AND P6, PT, R9, R85.reuse, PT ;  /* 0x000000550900720c */ /* 0x080fe20003fc6270 */
[----:B------:R-:W-:Y:S01]  /*2860*/  UIADD3 UR14, UPT, UPT, UR24, 0x1715609d, URZ ;  /* 0x1715609d180e7890 */ /* 0x000fe2000fffe0ff */
[-C--:B------:R-:W-:Y:S01]  /*2870*/  ISETP.GE.AND P2, PT, R10, R85.reuse, PT ;  /* 0x000000550a00720c */ /* 0x080fe20003f46270 */
[----:B------:R-:W-:Y:S01]  /*2880*/  UIADD3 UR12, UPT, UPT, UR24, -0x4ab325aa, URZ ;  /* 0xb54cda56180c7890 */ /* 0x000fe2000fffe0ff */
[----:B------:R-:W-:Y:S01]  /*2890*/  ISETP.GE.AND P3, PT, R20, R85, PT ;  /* 0x000000551400720c */ /* 0x000fe20003f66270 */
[----:B------:R-:W-:Y:S01]  /*28a0*/  IMAD.MOV.U32 R129, RZ, RZ, -0x1 ;  /* 0xffffffffff817424 */ /* 0x000fe200078e00ff */
        /* <DEDUP_REMOVED lines=9> */
[----:B------:R-:W-:Y:S02]  /*2940*/  FMNMX3.FTZ R8, R8, R61, R93, !PT ;  /* 0x0000003d08087276 */ /* 0x000fe4000781005d */
[----:B------:R-:W-:Y:S01]  /*2950*/  FSEL R96, R29, -INF , !P5 ;  /* 0xff8000001d607808 */ /* 0x000fe20006800000 */
[----:B------:R-:W-:Y:S01]  /*2960*/  IMAD.SHL.U32 R29, R22, 0x20, RZ ;  /* 0x00000020161d7824 */ /* 0x000fe200078e00ff */
[----:B------:R-:W-:Y:S02]  /*2970*/  ISETP.GE.AND P3, PT, R14, R85, PT ;  /* 0x000000550e00720c */ /* 0x000fe40003f66270 */
[----:B------:R-:W-:-:S02]  /*2980*/  LOP3.LUT R132, R122, 0x1f, RZ, 0xc0, !PT ;  /* 0x0000001f7a847812 */ /* 0x000fc400078ec0ff */
[----:B------:R-:W-:Y:S02]  /*2990*/  FSEL R97, R24, -INF , !P4 ;  /* 0xff80000018617808 */ /* 0x000fe40006000000 */
[----:B------:R-:W-:Y:S02]  /*29a0*/  FMNMX3.FTZ R8, R8, R94, R95, !PT ;  /* 0x0000005e08087276 */ /* 0x000fe4000781005f */
[----:B------:R-:W-:Y:S02]  /*29b0*/  FSEL R98, R25, -INF , !P3 ;  /* 0xff80000019627808 */ /* 0x000fe40005800000 */
[----:B------:R-:W-:Y:S02]  /*29c0*/  IADD3 R132, P4, P3, R29, R0, R132 ;  /* 0x000000001d847210 */ /* 0x000fe40007b9e084 */
[----:B------:R-:W-:Y:S02]  /*29d0*/  FSEL R99, R72, -INF , !P2 ;  /* 0xff80000048637808 */ /* 0x000fe40005000000 */
[----:B------:R-:W-:Y:S01]  /*29e0*/  FMNMX3.FTZ R0, R8, R96, R97, !PT ;  /* 0x0000006008007276 */ /* 0x000fe20007810061 */
[----:B------:R-:W-:Y:S01]  /*29f0*/  IMAD.WIDE.U32 R132, R132, -0x2daee0ad, RZ ;  /* 0xd2511f5384847825 */ /* 0x000fe200078e00ff */
[----:B--2---:R-:W-:-:S02]  /*2a00*/  FMNMX.FTZ R26, R31, R26, !PT ;  /* 0x0000001a1f1a7209 */ /* 0x004fc40007810000 */
[----:B------:R-:W-:Y:S02]  /*2a10*/  SHF.R.S32.HI R8, RZ, 0x1f, R29 ;  /* 0x0000001fff087819 */ /* 0x000fe4000001141d */
[----:B------:R-:W-:Y:S01]  /*2a20*/  FSEL R101, R73, -INF , !P1 ;  /* 0xff80000049657808 */ /* 0x000fe20004800000 */
[----:B------:R-:W2:Y:S01]  /*2a30*/  SHFL.BFLY PT, R31, R26, 0x1, 0x1f ;  /* 0x0c201f001a1f7f89 */ /* 0x000ea200000e0000 */
[----:B------:R-:W-:Y:S02]  /*2a40*/  FMNMX3.FTZ R10, R0, R98, R99, !PT ;  /* 0x00000062000a7276 */ /* 0x000fe40007810063 */
[----:B------:R-:W-:Y:S02]  /*2a50*/  IADD3.X R25, PT, PT, R8, R7, RZ, P4, P3 ;  /* 0x0000000708197210 */ /* 0x000fe400027e64ff */
[----:B------:R-:W-:Y:S02]  /*2a60*/  FMNMX.FTZ R7, R101, R10, !PT ;  /* 0x0000000a65077209 */ /* 0x000fe40007810000 */
[----:B------:R-:W-:-:S02]  /*2a70*/  LOP3.LUT R130, R25, UR24, R135, 0x96, !PT ;  /* 0x0000001819827c12 */ /* 0x000fc4000f8e9687 */
[----:B------:R-:W-:Y:S01]  /*2a80*/  LOP3.LUT R28, R107, UR25, R133, 0x96, !PT ;  /* 0x000000196b1c7c12 */ /* 0x000fe2000f8e9685 */
[----:B------:R-:W5:Y:S01]  /*2a90*/  SHFL.BFLY PT, R6, R7, 0x2, 0x1f ;  /* 0x0c401f0007067f89 */ /* 0x000f6200000e0000 */
[----:B------:R-:W-:Y:S01]  /*2aa0*/  LEA R113, R113, UR4, 0x1 ;  /* 0x0000000471717c11 */ /* 0x000fe2000f8e08ff */
[----:B------:R-:W-:-:S04]  /*2ab0*/  IMAD.WIDE.U32 R130, R130, -0x2daee0ad, RZ ;  /* 0xd2511f5382827825 */ /* 0x000fc800078e00ff */
[----:B------:R-:W-:Y:S01]  /*2ac0*/  IMAD.WIDE.U32 R28, R28, -0x326172a9, RZ ;  /* 0xcd9e8d571c1c7825 */ /* 0x000fe200078e00ff */
[----:B------:R-:W-:Y:S01]  /*2ad0*/  LOP3.LUT R126, R132, UR9, R131, 0x96, !PT ;  /* 0x00000009847e7c12 */ /* 0x000fe2000f8e9683 */
[----:B------:R-:W-:Y:S01]  /*2ae0*/  UIADD3 UR9, UPT, UPT, UR25, 0x646e171e, URZ ;  /* 0x646e171e19097890 */ /* 0x000fe2000fffe0ff */
[----:B-1----:R-:W-:Y:S01]  /*2af0*/  LDSM.16.MT88.4 R56, [R113+0x7000] ;  /* 0x007000007138783b */ /* 0x002fe20000004200 */
[----:B------:R-:W-:Y:S01]  /*2b00*/  IMAD.IADD R86, R4, 0x1, R113 ;  /* 0x0000000104567824 */ /* 0x000fe200078e0271 */
[----:B------:R-:W-:Y:S01]  /*2b10*/  LOP3.LUT R24, R134, UR30, R29, 0x96, !PT ;  /* 0x0000001e86187c12 */ /* 0x000fe2000f8e961d */
[----:B------:R-:W-:Y:S01]  /*2b20*/  IMAD.WIDE.U32 R126, R126, -0x326172a9, RZ ;  /* 0xcd9e8d577e7e7825 */ /* 0x000fe200078e00ff */
[----:B------:R-:W-:Y:S01]  /*2b30*/  LDSM.16.MT88.4 R72, [R113+0x8000] ;  /* 0x008000007148783b */ /* 0x000fe20000004200 */
[----:B--2---:R-:W-:Y:S02]  /*2b40*/  FMNMX.FTZ R0, R26, R31, !PT ;  /* 0x0000001f1a007209 */ /* 0x004fe40007810000 */
[----:B------:R-:W-:Y:S01]  /*2b50*/  IMAD.WIDE.U32 R24, R24, -0x2daee0ad, RZ ;  /* 0xd2511f5318187825 */ /* 0x000fe200078e00ff */
[----:B------:R-:W-:Y:S01]  /*2b60*/  LOP3.LUT R22, R28, UR29, R127, 0x96, !PT ;  /* 0x0000001d1c167c12 */ /* 0x000fe2000f8e967f */
[----:B------:R-:W-:Y:S02]  /*2b70*/  LDSM.16.MT88.4 R64, [R86+0x7000] ;  /* 0x007000005640783b */ /* 0x000fe40000004200 */
[C---:B----4-:R-:W-:Y:S01]  /*2b80*/  FMUL.FTZ R104, R0.reuse, UR31 ;  /* 0x0000001f00687c20 */ /* 0x050fe20008410000 */
[----:B------:R-:W-:Y:S01]  /*2b90*/  FSETP.NEU.FTZ.AND P1, PT, R0, -INF , PT ;  /* 0xff8000000000780b */ /* 0x000fe20003f3d000 */
[----:B------:R-:W-:Y:S01]  /*2ba0*/  VIADD R107, R107, 0x1 ;  /* 0x000000016b6b7836 */ /* 0x000fe20000000000 */
[----:B------:R-:W-:Y:S01]  /*2bb0*/  LOP3.LUT R8, R130, UR28, R25, 0x96, !PT ;  /* 0x0000001c82087c12 */ /* 0x000fe2000f8e9619 */
[----:B------:R-:W-:Y:S01]  /*2bc0*/  LDSM.16.MT88.4 R40, [R113+0x6000] ;  /* 0x006000007128783b */ /* 0x000fe20000004200 */
[----:B-----5:R-:W-:-:S02]  /*2bd0*/  FMNMX.FTZ R6, R7, R6, !PT ;  /* 0x0000000607067209 */ /* 0x020fc40007810000 */
[----:B------:R-:W-:-:S03]  /*2be0*/  FSEL R104, R104, RZ, P1 ;  /* 0x000000ff68687208 */ /* 0x000fc60000800000 */
[----:B------:R-:W1:Y:S02]  /*2bf0*/  SHFL.BFLY PT, R7, R6, 0x1, 0x1f ;  /* 0x0c201f0006077f89 */ /* 0x000e6400000e0000 */
[----:B------:R-:W-:Y:S01]  /*2c00*/  FFMA.FTZ R103, R23, UR31, -R104 ;  /* 0x0000001f17677c23 */ /* 0x000fe20008010868 */
[----:B------:R-:W-:-:S04]  /*2c10*/  IMAD.WIDE.U32 R22, R22, -0x2daee0ad, RZ ;  /* 0xd2511f5316167825 */ /* 0x000fc800078e00ff */
[--C-:B------:R-:W-:Y:S01]  /*2c20*/  FFMA.FTZ R100, R15, UR31, -R104.reuse ;  /* 0x0000001f0f647c23 */ /* 0x100fe20008010868 */
[--C-:B------:R-:W-:Y:S01]  /*2c30*/  FFMA.FTZ R33, R47, UR31, -R104.reuse ;  /* 0x0000001f2f217c23 */ /* 0x100fe20008010868 */
[----:B------:R-:W-:Y:S01]  /*2c40*/  FFMA.FTZ R102, R51, UR31, -R104 ;  /* 0x0000001f33667c23 */ /* 0x000fe20008010868 */
[----:B------:R-:W-:Y:S01]  /*2c50*/  IMAD.WIDE.U32 R14, R8, -0x326172a9, RZ ;  /* 0xcd9e8d57080e7825 */ /* 0x000fe200078e00ff */
[----:B------:R-:W-:-:S03]  /*2c60*/  LOP3.LUT R24, R24, UR26, R23, 0x96, !PT ;  /* 0x0000001a18187c12 */ /* 0x000fc6000f8e9617 */
[--C-:B------:R-:W-:Y:S01]  /*2c70*/  FFMA.FTZ R23, R19, UR31, -R104.reuse ;  /* 0x0000001f13177c23 */ /* 0x100fe20008010868 */
[----:B------:R-:W-:Y:S01]  /*2c80*/  MUFU.EX2 R100, R100 ;  /* 0x0000006400647308 */ /* 0x000fe20000000800 */
[----:B------:R-:W-:Y:S01]  /*2c90*/  FFMA.FTZ R31, R21, UR31, -R104 ;  /* 0x0000001f151f7c23 */ /* 0x000fe20008010868 */
[----:B------:R-:W-:Y:S01]  /*2ca0*/  LOP3.LUT R8, R126, UR27, R15, 0x96, !PT ;  /* 0x0000001b7e087c12 */ /* 0x000fe2000f8e960f */
[----:B------:R-:W-:-:S04]  /*2cb0*/  IMAD.WIDE.U32 R24, R24, -0x326172a9, RZ ;  /* 0xcd9e8d5718187825 */ /* 0x000fc800078e00ff */
[--C-:B------:R-:W-:Y:S01]  /*2cc0*/  FFMA.FTZ R20, R63, UR31, -R104.reuse ;  /* 0x0000001f3f147c23 */ /* 0x100fe20008010868 */
[----:B------:R-:W-:Y:S01]  /*2cd0*/  FFMA.FTZ R88, R88, UR31, -R104 ;  /* 0x0000001f58587c23 */ /* 0x000fe20008010868 */
[----:B------:R-:W-:Y:S01]  /*2ce0*/  IMAD.WIDE.U32 R28, R8, -0x2daee0ad, RZ ;  /* 0xd2511f53081c7825 */ /* 0x000fe200078e00ff */
[----:B------:R-:W-:Y:S01]  /*2cf0*/  LOP3.LUT R14, R14, UR21, R25, 0x96, !PT ;  /* 0x000000150e0e7c12 */ /* 0x000fe2000f8e9619 */
[----:B------:R-:W-:Y:S02]  /*2d00*/  MUFU.EX2 R33, R33 ;  /* 0x0000002100217308 */ /* 0x000fe40000000800 */
[----:B---3--:R-:W-:Y:S01]  /*2d10*/  IMAD.U32 R21, R128, 0x10000, RZ ;  /* 0x0001000080157824 */ /* 0x008fe200078e00ff */
[----:B------:R-:W-:Y:S01]  /*2d20*/  LOP3.LUT R8, R22, UR15, R29, 0x96, !PT ;  /* 0x0000000f16087c12 */ /* 0x000fe2000f8e961d */
[----:B------:R-:W-:Y:S01]  /*2d30*/  IMAD.WIDE.U32 R14, R14, -0x2daee0ad, RZ ;  /* 0xd2511f530e0e7825 */ /* 0x000fe200078e00ff */
[----:B-1----:R-:W-:-:S03]  /*2d40*/  FMNMX.FTZ R2, R6, R7, !PT ;  /* 0x0000000706027209 */ /* 0x002fc60007810000 */
[----:B------:R-:W-:Y:S01]  /*2d50*/  FFMA.FTZ R22, R13, UR31, -R104 ;  /* 0x0000001f0d167c23 */ /* 0x000fe20008010868 */
[----:B------:R-:W-:Y:S01]  /*2d60*/  LOP3.LUT R128, R128, 0xff0000, R21, 0xf8, !PT ;  /* 0x00ff000080807812 */ /* 0x000fe200078ef815 */
[----:B------:R-:W-:Y:S01]  /*2d70*/  MUFU.EX2 R103, R103 ;  /* 0x0000006700677308 */ /* 0x000fe20000000800 */
[----:B------:R-:W-:Y:S01]  /*2d80*/  LOP3.LUT R18, R28, UR13, R15, 0x96, !PT ;  /* 0x0000000d1c127c12 */ /* 0x000fe2000f8e960f */
[----:B------:R-:W-:Y:S01]  /*2d90*/  FMUL.FTZ R108, R2, UR31 ;  /* 0x0000001f026c7c20 */ /* 0x000fe20008410000 */
[----:B------:R-:W-:Y:S01]  /*2da0*/  IMAD.WIDE.U32 R28, R8, -0x326172a9, RZ ;  /* 0xcd9e8d57081c7825 */ /* 0x000fe200078e00ff */
[----:B------:R-:W-:-:S03]  /*2db0*/  FSETP.NEU.FTZ.AND P1, PT, R2, -INF , PT ;  /* 0xff8000000200780b */ /* 0x000fc60003f3d000 */
[----:B------:R-:W-:Y:S01]  /*2dc0*/  IMAD.WIDE.U32 R18, R18, -0x326172a9, RZ ;  /* 0xcd9e8d5712127825 */ /* 0x000fe200078e00ff */
[----:B------:R-:W-:Y:S01]  /*2dd0*/  FSEL R108, R108, RZ, P1 ;  /* 0x000000ff6c6c7208 */ /* 0x000fe20000800000 */
[----:B------:R-:W-:Y:S01]  /*2de0*/  MUFU.EX2 R102, R102 ;  /* 0x0000006600667308 */ /* 0x000fe20000000800 */
[----:B------:R-:W-:Y:S01]  /*2df0*/  LOP3.LUT R24, R24, UR14, R29, 0x96, !PT ;  /* 0x0000000e18187c12 */ /* 0x000fe2000f8e961d */
[----:B------:R-:W-:Y:S01]  /*2e00*/  IMAD.MOV.U32 R16, RZ, RZ, R18 ;  /* 0x000000ffff107224 */ /* 0x000fe200078e0012 */
[----:B------:R-:W-:Y:S01]  /*2e10*/  PRMT R7, R18, 0x7773, RZ ;  /* 0x0000777312077816 */ /* 0x000fe200000000ff */
[--C-:B------:R-:W-:Y:S01]  /*2e20*/  FFMA.FTZ R106, R37, UR31, -R108.reuse ;  /* 0x0000001f256a7c23 */ /* 0x100fe2000801086c */
[----:B------:R-:W-:Y:S01]  /*2e30*/  FFMA.FTZ R109, R49, UR31, -R108 ;  /* 0x0000001f316d7c23 */ /* 0x000fe2000801086c */
[----:B------:R-:W-:Y:S01]  /*2e40*/  IMAD.WIDE.U32 R24, R24, -0x2daee0ad, RZ ;  /* 0xd2511f5318187825 */ /* 0x000fe200078e00ff */
[----:B------:R-:W-:-:S03]  /*2e50*/  PRMT R10, R18, 0x7772, RZ ;  /* 0x00007772120a7816 */ /* 0x000fc600000000ff */
[----:B------:R-:W-:Y:S01]  /*2e60*/  FFMA.FTZ R105, R27, UR31, -R108 ;  /* 0x0000001f1b697c23 */ /* 0x000fe2000801086c */
[----:B------:R-:W-:Y:S01]  /*2e70*/  LOP3.LUT R6, R28, UR12, R19, 0x96, !PT ;  /* 0x0000000c1c067c12 */ /* 0x000fe2000f8e9613 */
[----:B------:R-:W-:Y:S01]  /*2e80*/  MUFU.EX2 R106, R106 ;  /* 0x0000006a006a7308 */ /* 0x000fe20000000800 */
[----:B------:R-:W-:Y:S01]  /*2e90*/  LOP3.LUT R8, R14, UR9, R25, 0x96, !PT ;  /* 0x000000090e087c12 */ /* 0x000fe2000f8e9619 */
[----:B------:R-:W-:Y:S01]  /*2ea0*/  IMAD.MOV.U32 R12, RZ, RZ, R24 ;  /* 0x000000ffff0c7224 */ /* 0x000fe200078e0018 */
[C---:B------:R-:W-:Y:S01]  /*2eb0*/  PRMT R14, R24.reuse, 0x7773, RZ ;  /* 0x00007773180e7816 */ /* 0x040fe200000000ff */
[--C-:B------:R-:W-:Y:S01]  /*2ec0*/  FFMA.FTZ R30, R45, UR31, -R108.reuse ;  /* 0x0000001f2d1e7c23 */ /* 0x100fe2000801086c */
[----:B------:R-:W-:Y:S01]  /*2ed0*/  PRMT R15, R24, 0x7772, RZ ;  /* 0x00007772180f7816 */ /* 0x000fe200000000ff */
[----:B------:R-:W1:Y:S01]  /*2ee0*/  LDSM.16.MT88.4 R48, [R86+0x6000] ;  /* 0x006000005630783b */ /* 0x000e620000004200 */
[----:B------:R-:W-:Y:S01]  /*2ef0*/  PRMT R10, R10, 0x5410, R7 ;  /* 0x000054100a0a7816 */ /* 0x000fe20000000007 */
[----:B------:R-:W2:Y:S01]  /*2f00*/  MUFU.EX2 R109, R109 ;  /* 0x0000006d006d7308 */ /* 0x000ea20000000800 */
[C---:B------:R-:W-:Y:S01]  /*2f10*/  LOP3.LUT R7, R6.reuse, 0xffff, RZ, 0xc0, !PT ;  /* 0x0000ffff06077812 */ /* 0x040fe200078ec0ff */
[----:B------:R-:W-:Y:S01]  /*2f20*/  FFMA.FTZ R28, R9, UR31, -R108 ;  /* 0x0000001f091c7c23 */ /* 0x000fe2000801086c */
[----:B------:R-:W-:Y:S01]  /*2f30*/  PRMT R15, R15, 0x5410, R14 ;  /* 0x000054100f0f7816 */ /* 0x000fe2000000000e */
[--C-:B------:R-:W-:Y:S01]  /*2f40*/  FFMA.FTZ R21, R61, UR31, -R108.reuse ;  /* 0x0000001f3d157c23 */ /* 0x100fe2000801086c */
[----:B------:R-:W-:Y:S01]  /*2f50*/  LOP3.LUT R14, R6, 0xff, RZ, 0xc0, !PT ;  /* 0x000000ff060e7812 */ /* 0x000fe200078ec0ff */
[----:B------:R-:W-:Y:S01]  /*2f60*/  FFMA.FTZ R32, R17, UR31, -R108 ;  /* 0x0000001f11207c23 */ /* 0x000fe2000801086c */
[----:B------:R-:W-:Y:S01]  /*2f70*/  SHF.R.U32.HI R7, RZ, 0x8, R7 ;  /* 0x00000008ff077819 */ /* 0x000fe20000011607 */
[----:B------:R-:W-:Y:S01]  /*2f80*/  MUFU.EX2 R105, R105 ;  /* 0x0000006900697308 */ /* 0x000fe20000000800 */
[----:B------:R-:W-:Y:S01]  /*2f90*/  SHF.R.U32.HI R81, RZ, 0x18, R6 ;  /* 0x00000018ff517819 */ /* 0x000fe20000011606 */
[--C-:B------:R-:W-:Y:S01]  /*2fa0*/  FFMA.FTZ R29, R11, UR31, -R108.reuse ;  /* 0x0000001f0b1d7c23 */ /* 0x100fe2000801086c */
[----:B------:R-:W-:Y:S01]  /*2fb0*/  PRMT R7, R14, 0x5410, R7 ;  /* 0x000054100e077816 */ /* 0x000fe20000000007 */
[----:B------:R-:W-:Y:S01]  /*2fc0*/  FFMA.FTZ R96, R96, UR31, -R108 ;  /* 0x0000001f60607c23 */ /* 0x000fe2000801086c */
[----:B------:R-:W-:Y:S01]  /*2fd0*/  PRMT R14, R6, 0x7632, R14 ;  /* 0x00007632060e7816 */ /* 0x000fe2000000000e */
[----:B------:R-:W-:Y:S01]  /*2fe0*/  FFMA.FTZ R110, R101, UR31, -R108 ;  /* 0x0000001f656e7c23 */ /* 0x000fe2000801086c */
[----:B------:R-:W-:Y:S01]  /*2ff0*/  LOP3.LUT R83, R10, 0xff00ff, RZ, 0xc0, !PT ;  /* 0x00ff00ff0a537812 */ /* 0x000fe200078ec0ff */
[----:B------:R-:W3:Y:S01]  /*3000*/  MUFU.EX2 R30, R30 ;  /* 0x0000001e001e7308 */ /* 0x000ee20000000800 */
[----:B------:R-:W-:-:S02]  /*3010*/  LOP3.LUT R6, R14, 0xff, RZ, 0xc0, !PT ;  /* 0x000000ff0e067812 */ /* 0x000fc400078ec0ff */
[--C-:B------:R-:W-:Y:S02]  /*3020*/  HSET2.LE.AND R80, R7, R128.reuse, PT ;  /* 0x0000008007507233 */ /* 0x100fe40003803000 */
[----:B--2---:R-:W-:Y:S01]  /*3030*/  F2FP.BF16.F32.PACK_AB R7, R109, R106 ;  /* 0x0000006a6d07723e */ /* 0x004fe200000010ff */
[----:B------:R-:W-:Y:S01]  /*3040*/  FADD.FTZ R106, R106, R109 ;  /* 0x0000006d6a6a7221 */ /* 0x000fe20000010000 */
[----:B------:R-:W-:Y:S01]  /*3050*/  PRMT R81, R6, 0x5410, R81 ;  /* 0x0000541006517816 */ /* 0x000fe20000000051 */
[----:B------:R-:W-:Y:S01]  /*3060*/  MUFU.EX2 R23, R23 ;  /* 0x0000001700177308 */ /* 0x000fe20000000800 */
[----:B------:R-:W-:Y:S02]  /*3070*/  HSET2.LE.AND R83, R83, R128, PT ;  /* 0x0000008053537233 */ /* 0x000fe40003803000 */
[----:B------:R-:W-:Y:S02]  /*3080*/  F2FP.BF16.F32.PACK_AB R6, R33, R100 ;  /* 0x000000642106723e */ /* 0x000fe400000010ff */
[----:B------:R-:W-:-:S02]  /*3090*/  LOP3.LUT R80, R7, R80, RZ, 0xc0, !PT ;  /* 0x0000005007507212 */ /* 0x000fc400078ec0ff */
[----:B------:R-:W-:Y:S01]  /*30a0*/  LOP3.LUT R7, R8, 0xffff, RZ, 0xc0, !PT ;  /* 0x0000ffff08077812 */ /* 0x000fe200078ec0ff */
[----:B------:R-:W2:Y:S01]  /*30b0*/  MUFU.EX2 R20, R20 ;  /* 0x0000001400147308 */ /* 0x000ea20000000800 */
[----:B------:R-:W-:Y:S02]  /*30c0*/  HSET2.LE.AND R81, R81, R128, PT ;  /* 0x0000008051517233 */ /* 0x000fe40003803000 */
[----:B------:R-:W-:Y:S02]  /*30d0*/  PRMT R5, R24, 0x7771, RZ ;  /* 0x0000777118057816 */ /* 0x000fe400000000ff */
[----:B------:R-:W-:Y:S01]  /*30e0*/  F2FP.BF16.F32.PACK_AB R4, R102, R103 ;  /* 0x000000676604723e */ /* 0x000fe200000010ff */
[----:B------:R-:W-:Y:S01]  /*30f0*/  LDSM.16.MT88.4 R24, [R113+0x6400] ;  /* 0x006400007118783b */ /* 0x000fe20000004200 */
[----:B------:R-:W-:Y:S01]  /*3100*/  LOP3.LUT R83, R6, R83, RZ, 0xc0, !PT ;  /* 0x0000005306537212 */ /* 0x000fe200078ec0ff */
[----:B------:R-:W-:Y:S01]  /*3110*/  MUFU.EX2 R28, R28 ;  /* 0x0000001c001c7308 */ /* 0x000fe20000000800 */
[----:B------:R-:W-:Y:S01]  /*3120*/  LOP3.LUT R12, R12, 0xff, RZ, 0xc0, !PT ;  /* 0x000000ff0c0c7812 */ /* 0x000fe200078ec0ff */
[----:B------:R-:W-:Y:S01]  /*3130*/  FADD.FTZ R103, R103, R102 ;  /* 0x0000006667677221 */ /* 0x000fe20000010000 */
[----:B------:R-:W-:-:S02]  /*3140*/  LOP3.LUT R6, R8, 0xff, RZ, 0xc0, !PT ;  /* 0x000000ff08067812 */ /* 0x000fc400078ec0ff */
[----:B------:R-:W-:Y:S02]  /*3150*/  SHF.R.U32.HI R7, RZ, 0x8, R7 ;  /* 0x00000008ff077819 */ /* 0x000fe40000011607 */
[----:B------:R-:W-:Y:S01]  /*3160*/  PRMT R14, R8, 0x7632, R14 ;  /* 0x00007632080e7816 */ /* 0x000fe2000000000e */
[----:B------:R-:W4:Y:S01]  /*3170*/  MUFU.EX2 R21, R21 ;  /* 0x0000001500157308 */ /* 0x000f220000000800 */
[----:B------:R-:W-:Y:S02]  /*3180*/  LOP3.LUT R81, R4, R81, RZ, 0xc0, !PT ;  /* 0x0000005104517212 */ /* 0x000fe400078ec0ff */
[----:B------:R-:W-:Y:S02]  /*3190*/  PRMT R17, R12, 0x5410, R5 ;  /* 0x000054100c117816 */ /* 0x000fe40000000005 */
[----:B------:R-:W-:Y:S02]  /*31a0*/  SHF.R.U32.HI R4, RZ, 0x18, R8 ;  /* 0x00000018ff047819 */ /* 0x000fe40000011608 */
[----:B------:R-:W-:Y:S01]  /*31b0*/  PRMT R5, R6, 0x5410, R7 ;  /* 0x0000541006057816 */ /* 0x000fe20000000007 */
[----:B------:R-:W-:Y:S01]  /*31c0*/  MUFU.EX2 R31, R31 ;  /* 0x0000001f001f7308 */ /* 0x000fe20000000800 */
[----:B------:R-:W-:Y:S01]  /*31d0*/  LOP3.LUT R13, R14, 0xff, RZ, 0xc0, !PT ;  /* 0x000000ff0e0d7812 */ /* 0x000fe200078ec0ff */
[----:B------:R-:W-:Y:S01]  /*31e0*/  LDSM.16.MT88.4 R8, [R86+0x6400] ;  /* 0x006400005608783b */ /* 0x000fe20000004200 */
[----:B------:R-:W-:-:S02]  /*31f0*/  PRMT R19, R18, 0x7771, RZ ;  /* 0x0000777112137816 */ /* 0x000fc400000000ff */
[----:B------:R-:W-:Y:S02]  /*3200*/  LOP3.LUT R16, R16, 0xff, RZ, 0xc0, !PT ;  /* 0x000000ff10107812 */ /* 0x000fe400078ec0ff */
[----:B------:R-:W-:Y:S01]  /*3210*/  PRMT R13, R13, 0x5410, R4 ;  /* 0x000054100d0d7816 */ /* 0x000fe20000000004 */
[----:B------:R-:W-:Y:S01]  /*3220*/  MUFU.EX2 R32, R32 ;  /* 0x0000002000207308 */ /* 0x000fe20000000800 */
[--C-:B------:R-:W-:Y:S02]  /*3230*/  HSET2.LE.AND R12, R5, R128.reuse, PT ;  /* 0x00000080050c7233 */ /* 0x100fe40003803000 */
[----:B------:R-:W5:Y:S01]  /*3240*/  LDSM.16.MT88.4 R4, [R113+0x7400] ;  /* 0x007400007104783b */ /* 0x000f620000004200 */
[----:B------:R-:W-:Y:S02]  /*3250*/  PRMT R19, R16, 0x5410, R19 ;  /* 0x0000541010137816 */ /* 0x000fe40000000013 */
[----:B---3--:R-:W-:Y:S02]  /*3260*/  F2FP.BF16.F32.PACK_AB R82, R30, R105 ;  /* 0x000000691e52723e */ /* 0x008fe400000010ff */
[----:B------:R-:W-:Y:S01]  /*3270*/  LOP3.LUT R15, R15, 0xff00ff, RZ, 0xc0, !PT ;  /* 0x00ff00ff0f0f7812 */ /* 0x000fe200078ec0ff */
[----:B------:R-:W3:Y:S01]  /*3280*/  MUFU.EX2 R29, R29 ;  /* 0x0000001d001d7308 */ /* 0x000ee20000000800 */
[----:B------:R-:W-:-:S02]  /*3290*/  HSET2.LE.AND R19, R19, R128, PT ;  /* 0x0000008013137233 */ /* 0x000fc40003803000 */
[--C-:B------:R-:W-:Y:S02]  /*32a0*/  HSET2.LE.AND R14, R17, R128.reuse, PT ;  /* 0x00000080110e7233 */ /* 0x100fe40003803000 */
[--C-:B------:R-:W-:Y:S02]  /*32b0*/  HSET2.LE.AND R15, R15, R128.reuse, PT ;  /* 0x000000800f0f7233 */ /* 0x100fe40003803000 */
[----:B------:R-:W-:Y:S01]  /*32c0*/  LOP3.LUT R82, R82, R19, RZ, 0xc0, !PT ;  /* 0x0000001352527212 */ /* 0x000fe200078ec0ff */
[----:B------:R-:W3:Y:S01]  /*32d0*/  MUFU.EX2 R22, R22 ;  /* 0x0000001600167308 */ /* 0x000ee20000000800 */
[----:B--2---:R-:W-:Y:S01]  /*32e0*/  F2FP.BF16.F32.PACK_AB R52, R20, R23 ;  /* 0x000000171434723e */ /* 0x004fe200000010ff */
[----:B------:R-:W-:Y:S01]  /*32f0*/  LDSM.16.MT88.4 R16, [R86+0x7400] ;  /* 0x007400005610783b */ /* 0x000fe20000004200 */
[----:B----4-:R-:W-:Y:S02]  /*3300*/  F2FP.BF16.F32.PACK_AB R53, R21, R28 ;  /* 0x0000001c1535723e */ /* 0x010fe400000010ff */
[----:B------:R-:W-:Y:S01]  /*3310*/  LOP3.LUT R15, R52, R15, RZ, 0xc0, !PT ;  /* 0x0000000f340f7212 */ /* 0x000fe200078ec0ff */
[----:B-1----:R-:W-:Y:S01]  /*3320*/  HMMA.16816.F32.BF16 R44, R80, R48, RZ ;  /* 0x00000030502c723c */ /* 0x002fe200000418ff */
[----:B------:R-:W-:Y:S01]  /*3330*/  LOP3.LUT R14, R53, R14, RZ, 0xc0, !PT ;  /* 0x0000000e350e7212 */ /* 0x000fe200078ec0ff */
[----:B------:R-:W-:Y:S01]  /*3340*/  MUFU.EX2 R110, R110 ;  /* 0x0000006e006e7308 */ /* 0x000fe20000000800 */
[----:B------:R-:W-:-:S02]  /*3350*/  HSET2.LE.AND R13, R13, R128, PT ;  /* 0x000000800d0d7233 */ /* 0x000fc40003803000 */
[----:B---3--:R-:W-:-:S03]  /*3360*/  F2FP.BF16.F32.PACK_AB R49, R29, R32 ;  /* 0x000000201d31723e */ /* 0x008fc600000010ff */
[----:B------:R-:W-:Y:S01]  /*3370*/  HMMA.16816.F32.BF16 R52, R80, R56, RZ ;  /* 0x000000385034723c */ /* 0x000fe200000418ff */
[----:B------:R-:W-:Y:S02]  /*3380*/  LOP3.LUT R12, R49, R12, RZ, 0xc0, !PT ;  /* 0x0000000c310c7212 */ /* 0x000fe400078ec0ff */
[----:B------:R-:W-:-:S04]  /*3390*/  F2FP.BF16.F32.PACK_AB R48, R22, R31 ;  /* 0x0000001f1630723e */ /* 0x000fc800000010ff */
[----:B------:R-:W-:Y:S01]  /*33a0*/  LOP3.LUT R13, R48, R13, RZ, 0xc0, !PT ;  /* 0x0000000d300d7212 */ /* 0x000fe200078ec0ff */
[C---:B------:R-:W-:Y:S08]  /*33b0*/  HMMA.16816.F32.BF16 R56, R80.reuse, R58, RZ ;  /* 0x0000003a5038723c */ /* 0x040ff000000418ff */
[----:B------:R-:W-:Y:S08]  /*33c0*/  HMMA.16816.F32.BF16 R48, R80, R50, RZ ;  /* 0x000000325030723c */ /* 0x000ff000000418ff */
[C---:B-----5:R-:W-:Y:S08]  /*33d0*/  HMMA.16816.F32.BF16 R52, R12.reuse, R4, R52 ;  /* 0x000000040c34723c */ /* 0x060ff00000041834 */
[C---:B------:R-:W-:Y:S01]  /*33e0*/  HMMA.16816.F32.BF16 R56, R12.reuse, R6, R56 ;  /* 0x000000060c38723c */ /* 0x040fe20000041838 */
[----:B------:R-:W1:Y:S07]  /*33f0*/  LDSM.16.MT88.4 R4, [R113+0x8400] ;  /* 0x008400007104783b */ /* 0x000e6e0000004200 */
[C---:B------:R-:W-:Y:S08]  /*3400*/  HMMA.16816.F32.BF16 R44, R12.reuse, R8, R44 ;  /* 0x000000080c2c723c */ /* 0x040ff0000004182c */
[----:B------:R-:W-:Y:S01]  /*3410*/  HMMA.16816.F32.BF16 R48, R12, R10, R48 ;  /* 0x0000000a0c30723c */ /* 0x000fe20000041830 */
[----:B------:R-:W2:Y:S07]  /*3420*/  LDSM.16.MT88.4 R8, [R86+0x8000] ;  /* 0x008000005608783b */ /* 0x000eae0000004200 */
[C---:B------:R-:W-:Y:S08]  /*3430*/  HMMA.16816.F32.BF16 R68, R80.reuse, R72, RZ ;  /* 0x000000485044723c */ /* 0x040ff000000418ff */
[C---:B------:R-:W-:Y:S08]  /*3440*/  HMMA.16816.F32.BF16 R72, R80.reuse, R74, RZ ;  /* 0x0000004a5048723c */ /* 0x040ff000000418ff */
[----:B------:R-:W-:Y:S08]  /*3450*/  HMMA.16816.F32.BF16 R60, R80, R64, RZ ;  /* 0x00000040503c723c */ /* 0x000ff000000418ff */
[----:B-1----:R-:W-:Y:S01]  /*3460*/  HMMA.16816.F32.BF16 R68, R12, R4, R68 ;  /* 0x000000040c44723c */ /* 0x002fe20000041844 */
[----:B------:R-:W-:-:S05]  /*3470*/  LOP3.LUT R4, R107, UR25, R133, 0x96, !PT ;  /* 0x000000196b047c12 */ /* 0x000fca000f8e9685 */
[----:B------:R-:W-:Y:S02]  /*3480*/  IMAD.WIDE.U32 R4, R4, -0x326172a9, RZ ;  /* 0xcd9e8d5704047825 */ /* 0x000fe400078e00ff */
[----:B------:R-:W-:Y:S08]  /*3490*/  HMMA.16816.F32.BF16 R64, R80, R66, RZ ;  /* 0x000000425040723c */ /* 0x000ff000000418ff */
[----:B------:R-:W-:Y:S01]  /*34a0*/  HMMA.16816.F32.BF16 R72, R12, R6, R72 ;  /* 0x000000060c48723c */ /* 0x000fe20000041848 */
[----:B------:R-:W-:-:S02]  /*34b0*/  LOP3.LUT R6, R134, UR30, R5, 0x96, !PT ;  /* 0x0000001e86067c12 */ /* 0x000fc4000f8e9605 */
[----:B------:R-:W-:Y:S01]  /*34c0*/  LOP3.LUT R5, R4, UR29, R127, 0x96, !PT ;  /* 0x0000001d04057c12 */ /* 0x000fe2000f8e967f */
[--C-:B------:R-:W-:Y:S01]  /*34d0*/  FFMA.FTZ R4, R35, UR31, -R104.reuse ;  /* 0x0000001f23047c23 */ /* 0x100fe20008010868 */
[----:B------:R-:W-:Y:S01]  /*34e0*/  FFMA.FTZ R35, R90, UR31, -R104 ;  /* 0x0000001f5a237c23 */ /* 0x000fe20008010868 */
[----:B------:R-:W-:Y:S02]  /*34f0*/  IMAD.WIDE.U32 R6, R6, -0x2daee0ad, RZ ;  /* 0xd2511f5306067825 */ /* 0x000fe400078e00ff */
[----:B------:R-:W-:Y:S01]  /*3500*/  HMMA.16816.F32.BF16 R36, R80, R40, RZ ;  /* 0x000000285024723c */ /* 0x000fe200000418ff */
[----:B------:R-:W-:Y:S02]  /*3510*/  MUFU.EX2 R90, R4 ;  /* 0x00000004005a7308 */ /* 0x000fe40000000800 */
[----:B------:R-:W-:-:S05]  /*3520*/  LOP3.LUT R7, R130, UR28, R7, 0x96, !PT ;  /* 0x0000001c82077c12 */ /* 0x000fca000f8e9607 */
[C---:B------:R-:W-:Y:S01]  /*3530*/  HMMA.16816.F32.BF16 R40, R80.reuse, R42, RZ ;  /* 0x0000002a5028723c */ /* 0x040fe200000418ff */
[----:B------:R-:W-:Y:S07]  /*3540*/  MUFU.EX2 R35, R35 ;  /* 0x0000002300237308 */ /* 0x000fee0000000800 */
[----:B--2---:R-:W-:Y:S01]  /*3550*/  HMMA.16816.F32.BF16 R76, R80, R8, RZ ;  /* 0x00000008504c723c */ /* 0x004fe200000418ff */
[--C-:B------:R-:W-:Y:S01]  /*3560*/  FFMA.FTZ R8, R34, UR31, -R104.reuse ;  /* 0x0000001f22087c23 */ /* 0x100fe20008010868 */
[----:B------:R-:W-:Y:S01]  /*3570*/  FFMA.FTZ R34, R87, UR31, -R104 ;  /* 0x0000001f57227c23 */ /* 0x000fe20008010868 */
[----:B------:R-:W-:Y:S01]  /*3580*/  FFMA.FTZ R87, R97, UR31, -R108 ;  /* 0x0000001f61577c23 */ /* 0x000fe2000801086c */
[----:B------:R-:W-:-:S04]  /*3590*/  FADD.FTZ R97, R105, R106 ;  /* 0x0000006a69617221 */ /* 0x000fc80000010000 */
[----:B------:R-:W-:Y:S01]  /*35a0*/  HMMA.16816.F32.BF16 R80, R80, R10, RZ ;  /* 0x0000000a5050723c */ /* 0x000fe200000418ff */
[----:B------:R-:W-:-:S04]  /*35b0*/  IMAD.WIDE.U32 R10, R5, -0x2daee0ad, RZ ;  /* 0xd2511f53050a7825 */ /* 0x000fc800078e00ff */
[----:B------:R-:W-:Y:S01]  /*35c0*/  FFMA.FTZ R5, R93, UR31, -R108 ;  /* 0x0000001f5d057c23 */ /* 0x000fe2000801086c */
[----:B------:R-:W-:Y:S01]  /*35d0*/  MUFU.EX2 R34, R34 ;  /* 0x0000002200227308 */ /* 0x000fe20000000800 */
[----:B------:R-:W-:Y:S01]  /*35e0*/  FADD.FTZ R97, R30, R97 ;  /* 0x000000611e617221 */ /* 0x000fe20000010000 */
[----:B------:R-:W-:Y:S01]  /*35f0*/  LOP3.LUT R6, R6, UR26, R11, 0x96, !PT ;  /* 0x0000001a06067c12 */ /* 0x000fe2000f8e960b */
[----:B------:R-:W-:Y:S01]  /*3600*/  HMMA.16816.F32.BF16 R64, R12, R18, R64 ;  /* 0x000000120c40723c */ /* 0x000fe20000041840 */
[----:B------:R-:W-:-:S04]  /*3610*/  IMAD.WIDE.U32 R18, R7, -0x326172a9, RZ ;  /* 0xcd9e8d5707127825 */ /* 0x000fc800078e00ff */
[----:B------:R-:W-:Y:S01]  /*3620*/  FADD.FTZ R32, R32, R97 ;  /* 0x0000006120207221 */ /* 0x000fe20000010000 */
[----:B------:R1:W-:Y:S01]  /*3630*/  MUFU.EX2 R93, R8 ;  /* 0x00000008005d7308 */ /* 0x0003e20000000800 */
[----:B------:R-:W-:Y:S02]  /*3640*/  LOP3.LUT R7, R126, UR27, R19, 0x96, !PT ;  /* 0x0000001b7e077c12 */ /* 0x000fe4000f8e9613 */
[----:B------:R-:W-:Y:S01]  /*3650*/  FADD.FTZ R29, R29, R32 ;  /* 0x000000201d1d7221 */ /* 0x000fe20000010000 */
[----:B------:R-:W-:Y:S01]  /*3660*/  HMMA.16816.F32.BF16 R60, R12, R16, R60 ;  /* 0x000000100c3c723c */ /* 0x000fe2000004183c */
[----:B------:R-:W-:-:S03]  /*3670*/  IMAD.WIDE.U32 R16, R6, -0x326172a9, RZ ;  /* 0xcd9e8d5706107825 */ /* 0x000fc600078e00ff */
[----:B------:R-:W-:Y:S01]  /*3680*/  MUFU.EX2 R87, R87 ;  /* 0x0000005700577308 */ /* 0x000fe20000000800 */
[----:B------:R-:W-:Y:S01]  /*3690*/  FADD.FTZ R28, R28, R29 ;  /* 0x0000001d1c1c7221 */ /* 0x000fe20000010000 */
[----:B------:R-:W-:Y:S01]  /*36a0*/  LOP3.LUT R6, R18, UR21, R17, 0x96, !PT ;  /* 0x0000001512067c12 */ /* 0x000fe2000f8e9611 */
[----:B------:R-:W-:Y:S01]  /*36b0*/  IMAD.WIDE.U32 R18, R7, -0x2daee0ad, RZ ;  /* 0xd2511f5307127825 */ /* 0x000fe200078e00ff */
[----:B------:R-:W-:Y:S03]  /*36c0*/  HMMA.16816.F32.BF16 R40, R12, R26, R40 ;  /* 0x0000001a0c28723c */ /* 0x000fe60000041828 */
[--C-:B------:R-:W-:Y:S01]  /*36d0*/  FFMA.FTZ R26, R98, UR31, -R108.reuse ;  /* 0x0000001f621a7c23 */ /* 0x100fe2000801086c */
[----:B------:R-:W-:Y:S01]  /*36e0*/  FFMA.FTZ R27, R99, UR31, -R108 ;  /* 0x0000001f631b7c23 */ /* 0x000fe2000801086c */
[----:B------:R-:W-:Y:S01]  /*36f0*/  FADD.FTZ R28, R21, R28 ;  /* 0x0000001c151c7221 */ /* 0x000fe20000010000 */
[----:B-1----:R-:W-:Y:S01]  /*3700*/  IMAD.WIDE.U32 R8, R6, -0x2daee0ad, RZ ;  /* 0xd2511f5306087825 */ /* 0x002fe200078e00ff */
[----:B------:R-:W-:-:S02]  /*3710*/  LOP3.LUT R10, R10, UR15, R19, 0x96, !PT ;  /* 0x0000000f0a0a7c12 */ /* 0x000fc4000f8e9613 */
[----:B------:R-:W-:Y:S01]  /*3720*/  MUFU.EX2 R26, R26 ;  /* 0x0000001a001a7308 */ /* 0x000fe20000000800 */
[----:B------:R-:W-:Y:S01]  /*3730*/  HMMA.16816.F32.BF16 R36, R12, R24, R36 ;  /* 0x000000180c24723c */ /* 0x000fe20000041824 */
        /* <DEDUP_REMOVED lines=11> */
[----:B------:R-:W-:Y:S01]  /*37f0*/  IMAD.WIDE.U32 R98, R4, -0x2daee0ad, RZ ;  /* 0xd2511f5304627825 */ /* 0x000fe200078e00ff */
[----:B------:R-:W-:-:S03]  /*3800*/  PRMT R11, R6, 0x7771, RZ ;  /* 0x00007771060b7816 */ /* 0x000fc600000000ff */
[----:B------:R-:W-:Y:S01]  /*3810*/  FADD.FTZ R94, R100, R103 ;  /* 0x00000067645e7221 */ /* 0x000fe20000010000 */
[----:B------:R-:W-:Y:S01]  /*3820*/  PRMT R17, R6, 0x7773, RZ ;  /* 0x0000777306117816 */ /* 0x000fe200000000ff */
[----:B------:R-:W-:Y:S01]  /*3830*/  IMAD.MOV.U32 R10, RZ, RZ, R6 ;  /* 0x000000ffff0a7224 */ /* 0x000fe200078e0006 */
[C---:B------:R-:W-:Y:S01]  /*3840*/  PRMT R9, R98.reuse, 0x7773, RZ ;  /* 0x0000777362097816 */ /* 0x040fe200000000ff */
[----:B------:R-:W-:Y:S01]  /*3850*/  MUFU.EX2 R91, R91 ;  /* 0x0000005b005b7308 */ /* 0x000fe20000000800 */
[----:B------:R-:W-:Y:S01]  /*3860*/  PRMT R4, R98, 0x7772, RZ ;  /* 0x0000777262047816 */ /* 0x000fe200000000ff */
[----:B------:R-:W-:Y:S01]  /*3870*/  IMAD.MOV.U32 R18, RZ, RZ, R98 ;  /* 0x000000ffff127224 */ /* 0x000fe200078e0062 */
[----:B------:R-:W-:Y:S01]  /*3880*/  LOP3.LUT R10, R10, 0xff, RZ, 0xc0, !PT ;  /* 0x000000ff0a0a7812 */ /* 0x000fe200078ec0ff */
[----:B------:R-:W-:Y:S01]  /*3890*/  FADD.FTZ R94, R33, R94 ;  /* 0x0000005e215e7221 */ /* 0x000fe20000010000 */
[----:B------:R-:W-:Y:S02]  /*38a0*/  PRMT R4, R4, 0x5410, R9 ;  /* 0x0000541004047816 */ /* 0x000fe40000000009 */
[----:B------:R-:W-:Y:S01]  /*38b0*/  LOP3.LUT R9, R16, 0xffff, RZ, 0xc0, !PT ;  /* 0x0000ffff10097812 */ /* 0x000fe200078ec0ff */
[----:B------:R-:W1:Y:S01]  /*38c0*/  MUFU.EX2 R88, R96 ;  /* 0x0000006000587308 */ /* 0x000e620000000800 */
[----:B------:R-:W-:Y:S01]  /*38d0*/  PRMT R11, R10, 0x5410, R11 ;  /* 0x000054100a0b7816 */ /* 0x000fe2000000000b */
[----:B------:R-:W-:Y:S01]  /*38e0*/  FADD.FTZ R31, R31, R94 ;  /* 0x0000005e1f1f7221 */ /* 0x000fe20000010000 */
[----:B------:R-:W-:-:S02]  /*38f0*/  SHF.R.U32.HI R9, RZ, 0x8, R9 ;  /* 0x00000008ff097819 */ /* 0x000fc40000011609 */
[----:B------:R-:W-:Y:S01]  /*3900*/  LOP3.LUT R10, R16, 0xff, RZ, 0xc0, !PT ;  /* 0x000000ff100a7812 */ /* 0x000fe200078ec0ff */
[----:B------:R-:W-:Y:S01]  /*3910*/  FADD.FTZ R22, R22, R31 ;  /* 0x0000001f16167221 */ /* 0x000fe20000010000 */
[----:B------:R-:W-:Y:S01]  /*3920*/  LOP3.LUT R8, R8, UR9, R99, 0x96, !PT ;  /* 0x0000000908087c12 */ /* 0x000fe2000f8e9663 */
[----:B------:R2:W-:Y:S01]  /*3930*/  MUFU.EX2 R95, R5 ;  /* 0x00000005005f7308 */ /* 0x0005e20000000800 */
[----:B------:R-:W-:Y:S01]  /*3940*/  PRMT R19, R10, 0x5410, R9 ;  /* 0x000054100a137816 */ /* 0x000fe20000000009 */
[----:B------:R-:W-:Y:S01]  /*3950*/  FADD.FTZ R23, R23, R22 ;  /* 0x0000001617177221 */ /* 0x000fe20000010000 */
[----:B------:R-:W-:Y:S02]  /*3960*/  PRMT R10, R8, 0x7632, R10 ;  /* 0x00007632080a7816 */ /* 0x000fe4000000000a */
[----:B------:R-:W-:Y:S01]  /*3970*/  PRMT R99, R16, 0x7632, R99 ;  /* 0x0000763210637816 */ /* 0x000fe20000000063 */
[----:B------:R-:W-:Y:S01]  /*3980*/  FADD.FTZ R20, R20, R23 ;  /* 0x0000001714147221 */ /* 0x000fe20000010000 */
[----:B------:R-:W-:Y:S01]  /*3990*/  PRMT R6, R6, 0x7772, RZ ;  /* 0x0000777206067816 */ /* 0x000fe200000000ff */
[----:B------:R-:W3:Y:S01]  /*39a0*/  MUFU.EX2 R27, R27 ;  /* 0x0000001b001b7308 */ /* 0x000ee20000000800 */
[----:B------:R-:W-:-:S02]  /*39b0*/  LOP3.LUT R9, R8, 0xffff, RZ, 0xc0, !PT ;  /* 0x0000ffff08097812 */ /* 0x000fc400078ec0ff */
[----:B------:R-:W-:Y:S02]  /*39c0*/  LOP3.LUT R10, R10, 0xff, RZ, 0xc0, !PT ;  /* 0x000000ff0a0a7812 */ /* 0x000fe400078ec0ff */
[----:B------:R-:W-:Y:S02]  /*39d0*/  SHF.R.U32.HI R16, RZ, 0x18, R16 ;  /* 0x00000018ff107819 */ /* 0x000fe40000011610 */
[----:B------:R-:W-:Y:S01]  /*39e0*/  LOP3.LUT R99, R99, 0xff, RZ, 0xc0, !PT ;  /* 0x000000ff63637812 */ /* 0x000fe200078ec0ff */
[----:B------:R-:W-:Y:S01]  /*39f0*/  MUFU.EX2 R25, R25 ;  /* 0x0000001900197308 */ /* 0x000fe20000000800 */
[----:B--2---:R-:W-:Y:S02]  /*3a00*/  SHF.R.U32.HI R5, RZ, 0x18, R8 ;  /* 0x00000018ff057819 */ /* 0x004fe40000011608 */
[----:B------:R-:W-:Y:S02]  /*3a10*/  PRMT R6, R6, 0x5410, R17 ;  /* 0x0000541006067816 */ /* 0x000fe40000000011 */
[----:B------:R-:W-:-:S02]  /*3a20*/  LOP3.LUT R17, R8, 0xff, RZ, 0xc0, !PT ;  /* 0x000000ff08117812 */ /* 0x000fc400078ec0ff */
[----:B------:R-:W-:Y:S01]  /*3a30*/  SHF.R.U32.HI R8, RZ, 0x8, R9 ;  /* 0x00000008ff087819 */ /* 0x000fe20000011609 */
[----:B------:R-:W2:Y:S01]  /*3a40*/  MUFU.EX2 R108, R104 ;  /* 0x00000068006c7308 */ /* 0x000ea20000000800 */
[----:B------:R-:W-:Y:S02]  /*3a50*/  PRMT R5, R10, 0x5410, R5 ;  /* 0x000054100a057816 */ /* 0x000fe40000000005 */
[----:B------:R-:W-:Y:S02]  /*3a60*/  PRMT R9, R99, 0x5410, R16 ;  /* 0x0000541063097816 */ /* 0x000fe40000000010 */
[----:B------:R-:W-:Y:S02]  /*3a70*/  HSET2.LE.AND R10, R11, R128, PT ;  /* 0x000000800b0a7233 */ /* 0x000fe40003803000 */
[----:B------:R-:W-:Y:S01]  /*3a80*/  LOP3.LUT R99, R6, 0xff00ff, RZ, 0xc0, !PT ;  /* 0x00ff00ff06637812 */ /* 0x000fe200078ec0ff */
[----:B------:R-:W4:Y:S01]  /*3a90*/  MUFU.EX2 R92, R92 ;  /* 0x0000005c005c7308 */ /* 0x000f220000000800 */
[----:B-1----:R-:W-:-:S02]  /*3aa0*/  F2FP.BF16.F32.PACK_AB R11, R88, R91 ;  /* 0x0000005b580b723e */ /* 0x002fc400000010ff */
[----:B------:R-:W-:Y:S02]  /*3ab0*/  PRMT R7, R98, 0x7771, RZ ;  /* 0x0000777162077816 */ /* 0x000fe400000000ff */
[----:B------:R-:W-:Y:S02]  /*3ac0*/  LOP3.LUT R18, R18, 0xff, RZ, 0xc0, !PT ;  /* 0x000000ff12127812 */ /* 0x000fe400078ec0ff */
[----:B------:R-:W-:Y:S01]  /*3ad0*/  LOP3.LUT R10, R11, R10, RZ, 0xc0, !PT ;  /* 0x0000000a0b0a7212 */ /* 0x000fe200078ec0ff */
[----:B------:R-:W1:Y:S01]  /*3ae0*/  MUFU.EX2 R24, R24 ;  /* 0x0000001800187308 */ /* 0x000e620000000800 */
[----:B------:R-:W-:Y:S02]  /*3af0*/  HSET2.LE.AND R11, R99, R128, PT ;  /* 0x00000080630b7233 */ /* 0x000fe40003803000 */
[----:B------:R-:W-:Y:S02]  /*3b00*/  PRMT R7, R18, 0x5410, R7 ;  /* 0x0000541012077816 */ /* 0x000fe40000000007 */
[----:B------:R-:W-:-:S02]  /*3b10*/  F2FP.BF16.F32.PACK_AB R6, R34, R89 ;  /* 0x000000592206723e */ /* 0x000fc400000010ff */
[----:B------:R-:W-:Y:S02]  /*3b20*/  LOP3.LUT R99, R4, 0xff00ff, RZ, 0xc0, !PT ;  /* 0x00ff00ff04637812 */ /* 0x000fe400078ec0ff */
[----:B------:R-:W-:Y:S02]  /*3b30*/  LOP3.LUT R11, R6, R11, RZ, 0xc0, !PT ;  /* 0x0000000b060b7212 */ /* 0x000fe400078ec0ff */
[----:B------:R-:W-:Y:S02]  /*3b40*/  HSET2.LE.AND R6, R7, R128, PT ;  /* 0x0000008007067233 */ /* 0x000fe40003803000 */
[----:B---3--:R-:W-:Y:S02]  /*3b50*/  F2FP.BF16.F32.PACK_AB R7, R110, R27 ;  /* 0x0000001b6e07723e */ /* 0x008fe400000010ff */
[----:B--2---:R-:W-:Y:S02]  /*3b60*/  F2FP.BF16.F32.PACK_AB R4, R108, R25 ;  /* 0x000000196c04723e */ /* 0x004fe400000010ff */
[----:B------:R-:W-:-:S02]  /*3b70*/  LOP3.LUT R6, R7, R6, RZ, 0xc0, !PT ;  /* 0x0000000607067212 */ /* 0x000fc400078ec0ff */
[--C-:B------:R-:W-:Y:S02]  /*3b80*/  HSET2.LE.AND R7, R99, R128.reuse, PT ;  /* 0x0000008063077233 */ /* 0x100fe40003803000 */
[--C-:B------:R-:W-:Y:S02]  /*3b90*/  HSET2.LE.AND R9, R9, R128.reuse, PT ;  /* 0x0000008009097233 */ /* 0x100fe40003803000 */
[----:B------:R-:W-:Y:S02]  /*3ba0*/  PRMT R17, R17, 0x5410, R8 ;  /* 0x0000541011117816 */ /* 0x000fe40000000008 */
[----:B------:R-:W-:Y:S02]  /*3bb0*/  LOP3.LUT R7, R4, R7, RZ, 0xc0, !PT ;  /* 0x0000000704077212 */ /* 0x000fe400078ec0ff */
[----:B------:R-:W-:Y:S01]  /*3bc0*/  F2FP.BF16.F32.PACK_AB R4, R90, R93 ;  /* 0x0000005d5a04723e */ /* 0x000fe200000010ff */
[----:B------:R-:W-:Y:S01]  /*3bd0*/  FADD.FTZ R93, R93, R20 ;  /* 0x000000145d5d7221 */ /* 0x000fe20000010000 */
[----:B------:R-:W-:-:S02]  /*3be0*/  HSET2.LE.AND R8, R19, R128, PT ;  /* 0x0000008013087233 */ /* 0x000fc40003803000 */
[----:B------:R-:W-:Y:S01]  /*3bf0*/  LOP3.LUT R9, R4, R9, RZ, 0xc0, !PT ;  /* 0x0000000904097212 */ /* 0x000fe200078ec0ff */
[----:B------:R-:W-:Y:S01]  /*3c00*/  FADD.FTZ R90, R90, R93 ;  /* 0x0000005d5a5a7221 */ /* 0x000fe20000010000 */
[--C-:B------:R-:W-:Y:S02]  /*3c10*/  HSET2.LE.AND R4, R17, R128.reuse, PT ;  /* 0x0000008011047233 */ /* 0x100fe40003803000 */
[----:B----4-:R-:W-:Y:S01]  /*3c20*/  F2FP.BF16.F32.PACK_AB R19, R92, R95 ;  /* 0x0000005f5c13723e */ /* 0x010fe200000010ff */
[----:B------:R-:W-:Y:S01]  /*3c30*/  FADD.FTZ R95, R95, R28 ;  /* 0x0000001c5f5f7221 */ /* 0x000fe20000010000 */
[----:B------:R-:W-:Y:S01]  /*3c40*/  F2FP.BF16.F32.PACK_AB R17, R26, R87 ;  /* 0x000000571a11723e */ /* 0x000fe200000010ff */
[----:B------:R-:W-:Y:S01]  /*3c50*/  FADD.FTZ R89, R89, R90 ;  /* 0x0000005a59597221 */ /* 0x000fe20000010000 */
[----:B------:R-:W-:Y:S01]  /*3c60*/  HSET2.LE.AND R5, R5, R128, PT ;  /* 0x0000008005057233 */ /* 0x000fe20003803000 */
        /* <DEDUP_REMOVED lines=9> */
[----:B------:R-:W1:Y:S01]  /*3d00*/  LDSM.16.MT88.4 R16, [R86+0x8400] ;  /* 0x008400005610783b */ /* 0x000e620000004200 */
[----:B------:R-:W-:-:S02]  /*3d10*/  FADD.FTZ R24, R24, R35 ;  /* 0x0000002318187221 */ /* 0x000fc40000010000 */
[----:B------:R-:W-:Y:S02]  /*3d20*/  FADD.FTZ R87, R87, R88 ;  /* 0x0000005857577221 */ /* 0x000fe40000010000 */
[----:B------:R-:W-:Y:S02]  /*3d30*/  FADD.FTZ R25, R25, R24 ;  /* 0x0000001819197221 */ /* 0x000fe40000010000 */
[----:B------:R-:W-:Y:S02]  /*3d40*/  FADD.FTZ R26, R26, R87 ;  /* 0x000000571a1a7221 */ /* 0x000fe40000010000 */
[----:B------:R-:W-:Y:S02]  /*3d50*/  FADD.FTZ R108, R108, R25 ;  /* 0x000000196c6c7221 */ /* 0x000fe40000010000 */
[----:B------:R-:W-:-:S04]  /*3d60*/  FADD.FTZ R27, R27, R26 ;  /* 0x0000001a1b1b7221 */ /* 0x000fc80000010000 */
        /* <DEDUP_REMOVED lines=41> */
[----:B------:R-:W-:-:S04]  /*4000*/  DEPBAR.LE SB0, 0x0 ;  /* 0x000080000000791a */ /* 0x000fc80000000000 */
[----:B------:R-:W-:-:S04]  /*4010*/  VIADD R4, R3, 0xfffffffe ;  /* 0xfffffffe03047836 */ /* 0x000fc80000000000 */
[C---:B------:R-:W-:Y:S02]  /*4020*/  IMAD R5, R4.reuse, UR7, RZ ;  /* 0x0000000704057c24 */ /* 0x040fe4000f8e02ff */
[----:B------:R-:W-:-:S04]  /*4030*/  IMAD.WIDE.U32 R8, R4, UR10, RZ ;  /* 0x0000000a04087c25 */ /* 0x000fc8000f8e00ff */
[----:B------:R-:W-:Y:S01]  /*4040*/  IMAD.IADD R4, R9, 0x1, R5 ;  /* 0x0000000109047824 */ /* 0x000fe200078e0205 */
[----:B------:R-:W-:Y:S01]  /*4050*/  BAR.SYNC.DEFER_BLOCKING 0x0 ;  /* 0x0000000000007b1d */ /* 0x000fe20000010000 */
[C---:B------:R-:W-:Y:S02]  /*4060*/  IADD3 R5, P0, PT, R8.reuse, UR11, RZ ;  /* 0x0000000b08057c10 */ /* 0x040fe4000ff1e0ff */
[-C--:B------:R-:W-:Y:S02]  /*4070*/  LEA R10, P1, R8, R118.reuse, 0x1 ;  /* 0x00000076080a7211 */ /* 0x080fe400078208ff */
[----:B------:R-:W-:Y:S02]  /*4080*/  IADD3.X R6, PT, PT, R4, UR8, RZ, P0, !PT ;  /* 0x0000000804067c10 */ /* 0x000fe400087fe4ff */
[----:B------:R-:W-:Y:S02]  /*4090*/  LEA R24, P0, R5, R118, 0x1 ;  /* 0x0000007605187211 */ /* 0x000fe400078008ff */
[----:B------:R-:W-:-:S02]  /*40a0*/  LEA.HI.X R11, R8, R117, R4, 0x1, P1 ;  /* 0x00000075080b7211 */ /* 0x000fc400008f0c04 */
[----:B------:R-:W-:-:S03]  /*40b0*/  LEA.HI.X R25, R5, R117, R6, 0x1, P0 ;  /* 0x0000007505197211 */ /* 0x000fc600000f0c06 */
        /* <DEDUP_REMOVED lines=81> */
[----:B--2---:R-:W-:Y:S01]  /*45d0*/  HMMA.16816.F32.BF16 R24, R96, R88, R24 ;  /* 0x000000586018723c */ /* 0x004fe20000041818 */
[----:B------:R-:W-:-:S05]  /*45e0*/  IMAD.SHL.U32 R88, R122, 0x2, RZ ;  /* 0x000000027a587824 */ /* 0x000fca00078e00ff */
[----:B------:R-:W-:Y:S02]  /*45f0*/  LOP3.LUT R88, R88, 0x6, RZ, 0xc0, !PT ;  /* 0x0000000658587812 */ /* 0x000fe400078ec0ff */
[----:B------:R-:W-:Y:S01]  /*4600*/  HMMA.16816.F32.BF16 R20, R96, R90, R20 ;  /* 0x0000005a6014723c */ /* 0x000fe20000041814 */
[----:B------:R-:W-:-:S07]  /*4610*/  VIADD R91, R3, 0xffffffff ;  /* 0xffffffff035b7836 */ /* 0x000fce0000000000 */
[----:B-1----:R-:W-:Y:S01]  /*4620*/  HMMA.16816.F32.BF16 R12, R96, R94, R12 ;  /* 0x0000005e600c723c */ /* 0x002fe2000004180c */
[C---:B------:R-:W-:Y:S02]  /*4630*/  IMAD R95, R91.reuse, 0x40, R88 ;  /* 0x000000405b5f7824 */ /* 0x040fe400078e0258 */
[----:B------:R-:W-:Y:S02]  /*4640*/  IMAD.SHL.U32 R91, R91, 0x2, RZ ;  /* 0x000000025b5b7824 */ /* 0x000fe400078e00ff */
[----:B------:R-:W-:-:S03]  /*4650*/  VIADD R87, R95, 0xffffffc0 ;  /* 0xffffffc05f577836 */ /* 0x000fc60000000000 */
[----:B------:R-:W-:Y:S02]  /*4660*/  HMMA.16816.F32.BF16 R16, R96, R92, R16 ;  /* 0x0000005c6010723c */ /* 0x000fe40000041810 */
[CC--:B------:R-:W-:Y:S02]  /*4670*/  ISETP.GE.AND P5, PT, R87.reuse, R85.reuse, PT ;  /* 0x000000555700720c */ /* 0x0c0fe40003fa6270 */
[----:B------:R-:W-:Y:S01]  /*4680*/  ISETP.GE.AND P4, PT, R87, R84, PT ;  /* 0x000000545700720c */ /* 0x000fe20003f86270 */
[C---:B------:R-:W-:Y:S01]  /*4690*/  VIADD R87, R95.reuse, 0xffffffc1 ;  /* 0xffffffc15f577836 */ /* 0x040fe20000000000 */
[----:B------:R-:W-:Y:S01]  /*46a0*/  FSEL R89, R32, -INF , !P5 ;  /* 0xff80000020597808 */ /* 0x000fe20006800000 */
[C---:B------:R-:W-:Y:S01]  /*46b0*/  VIADD R32, R95.reuse, 0xffffffd0 ;  /* 0xffffffd05f207836 */ /* 0x040fe20000000000 */
[----:B------:R-:W-:Y:S01]  /*46c0*/  FSEL R136, R34, -INF , !P4 ;  /* 0xff80000022887808 */ /* 0x000fe20006000000 */
[----:B------:R-:W-:Y:S01]  /*46d0*/  VIADD R34, R95, 0xffffffd1 ;  /* 0xffffffd15f227836 */ /* 0x000fe20000000000 */
[----:B------:R-:W-:-:S02]  /*46e0*/  ISETP.GE.AND P1, PT, R87, R85, PT ;  /* 0x000000555700720c */ /* 0x000fc40003f26270 */
[-C--:B------:R-:W-:Y:S01]  /*46f0*/  ISETP.GE.AND P0, PT, R87, R84.reuse, PT ;  /* 0x000000545700720c */ /* 0x080fe20003f06270 */
[----:B------:R-:W-:Y:S01]  /*4700*/  VIADD R87, R95, 0xffffffc8 ;  /* 0xffffffc85f577836 */ /* 0x000fe20000000000 */
[----:B------:R-:W-:Y:S02]  /*4710*/  FSEL R33, R33, -INF , !P1 ;  /* 0xff80000021217808 */ /* 0x000fe40004800000 */
[CC--:B------:R-:W-:Y:S02]  /*4720*/  ISETP.GE.AND P4, PT, R32.reuse, R85.reuse, PT ;  /* 0x000000552000720c */ /* 0x0c0fe40003f86270 */
[C---:B------:R-:W-:Y:S02]  /*4730*/  ISETP.GE.AND P3, PT, R87.reuse, R85, PT ;  /* 0x000000555700720c */ /* 0x040fe40003f66270 */
[-C--:B------:R-:W-:Y:S01]  /*4740*/  ISETP.GE.AND P6, PT, R87, R84.reuse, PT ;  /* 0x000000545700720c */ /* 0x080fe20003fc6270 */
[----:B------:R-:W-:Y:S01]  /*4750*/  VIADD R87, R95, 0xffffffc9 ;  /* 0xffffffc95f577836 */ /* 0x000fe20000000000 */
[----:B------:R-:W-:-:S02]  /*4760*/  ISETP.GE.AND P1, PT, R32, R84, PT ;  /* 0x000000542000720c */ /* 0x000fc40003f26270 */
[----:B------:R-:W-:Y:S01]  /*4770*/  FSEL R32, R28, -INF , !P3 ;  /* 0xff8000001c207808 */ /* 0x000fe20005800000 */
[----:B------:R-:W-:Y:S01]  /*4780*/  VIADD R28, R95, 0xffffffd8 ;  /* 0xffffffd85f1c7836 */ /* 0x000fe20000000000 */
[CC--:B------:R-:W-:Y:S02]  /*4790*/  ISETP.GE.AND P2, PT, R87.reuse, R85.reuse, PT ;  /* 0x000000555700720c */ /* 0x0c0fe40003f46270 */
[----:B------:R-:W-:Y:S02]  /*47a0*/  ISETP.GE.AND P5, PT, R87, R84, PT ;  /* 0x000000545700720c */ /* 0x000fe40003fa6270 */
[----:B------:R-:W-:Y:S02]  /*47b0*/  FSEL R104, R30, -INF , !P6 ;  /* 0xff8000001e687808 */ /* 0x000fe40007000000 */
[----:B------:R-:W-:Y:S02]  /*47c0*/  FSEL R87, R29, -INF , !P2 ;  /* 0xff8000001d577808 */ /* 0x000fe40005000000 */
        /* <DEDUP_REMOVED lines=9> */
[----:B------:R-:W-:Y:S01]  /*4860*/  FSEL R30, R26, -INF , !P1 ;  /* 0xff8000001a1e7808 */ /* 0x000fe20004800000 */
[----:B------:R-:W-:Y:S01]  /*4870*/  VIADD R26, R95, 0xffffffe1 ;  /* 0xffffffe15f1a7836 */ /* 0x000fe20000000000 */
[CC--:B------:R-:W-:Y:S02]  /*4880*/  ISETP.GE.AND P0, PT, R34.reuse, R85.reuse, PT ;  /* 0x000000552200720c */ /* 0x0c0fe40003f06270 */
[----:B------:R-:W-:Y:S02]  /*4890*/  ISETP.GE.AND P3, PT, R34, R84, PT ;  /* 0x000000542200720c */ /* 0x000fe40003f66270 */
[----:B------:R-:W-:Y:S02]  /*48a0*/  ISETP.GE.AND P1, PT, R28, R85, PT ;  /* 0x000000551c00720c */ /* 0x000fe40003f26270 */
[----:B------:R-:W-:Y:S02]  /*48b0*/  FSEL R88, R23, -INF , !P4 ;  /* 0xff80000017587808 */ /* 0x000fe40006000000 */
[----:B------:R-:W-:-:S02]  /*48c0*/  FSEL R25, R25, -INF , !P0 ;  /* 0xff80000019197808 */ /* 0x000fc40004000000 */
[----:B------:R-:W-:Y:S02]  /*48d0*/  FSEL R92, R27, -INF , !P3 ;  /* 0xff8000001b5c7808 */ /* 0x000fe40005800000 */
[----:B------:R-:W-:Y:S01]  /*48e0*/  FSEL R23, R16, -INF , !P1 ;  /* 0xff80000010177808 */ /* 0x000fe20004800000 */
[C---:B------:R-:W-:Y:S01]  /*48f0*/  VIADD R16, R95.reuse, 0xfffffff0 ;  /* 0xfffffff05f107836 */ /* 0x040fe20000000000 */
[-C--:B------:R-:W-:Y:S02]  /*4900*/  ISETP.GE.AND P0, PT, R28, R84.reuse, PT ;  /* 0x000000541c00720c */ /* 0x080fe40003f06270 */
[----:B------:R-:W-:Y:S02]  /*4910*/  ISETP.GE.AND P3, PT, R26, R85, PT ;  /* 0x000000551a00720c */ /* 0x000fe40003f66270 */
[----:B------:R-:W-:Y:S01]  /*4920*/  FSEL R93, R20, -INF , !P6 ;  /* 0xff800000145d7808 */ /* 0x000fe20007000000 */
[----:B------:R-:W-:Y:S01]  /*4930*/  VIADD R20, R95, 0xffffffe8 ;  /* 0xffffffe85f147836 */ /* 0x000fe20000000000 */
[----:B------:R-:W-:-:S02]  /*4940*/  ISETP.GE.AND P6, PT, R26, R84, PT ;  /* 0x000000541a00720c */ /* 0x000fc40003fc6270 */
[----:B------:R-:W-:Y:S02]  /*4950*/  FSEL R34, R18, -INF , !P0 ;  /* 0xff80000012227808 */ /* 0x000fe40004000000 */
[----:B------:R-:W-:Y:S02]  /*4960*/  FSEL R26, R17, -INF , !P3 ;  /* 0xff800000111a7808 */ /* 0x000fe40005800000 */
[----:B------:R-:W-:Y:S02]  /*4970*/  FSEL R94, R22, -INF , !P2 ;  /* 0xff800000165e7808 */ /* 0x000fe40005000000 */
[CC--:B------:R-:W-:Y:S02]  /*4980*/  ISETP.GE.AND P0, PT, R16.reuse, R85.reuse, PT ;  /* 0x000000551000720c */ /* 0x0c0fe40003f06270 */
[----:B------:R-:W-:Y:S01]  /*4990*/  ISETP.GE.AND P3, PT, R16, R84, PT ;  /* 0x000000541000720c */ /* 0x000fe20003f66270 */
[----:B------:R-:W-:Y:S01]  /*49a0*/  VIADD R16, R95, 0xfffffff1 ;  /* 0xfffffff15f107836 */ /* 0x000fe20000000000 */
[----:B------:R-:W-:-:S02]  /*49b0*/  ISETP.GE.AND P2, PT, R20, R85, PT ;  /* 0x000000551400720c */ /* 0x000fc40003f46270 */
[----:B------:R-:W-:Y:S02]  /*49c0*/  FSEL R100, R19, -INF , !P6 ;  /* 0xff80000013647808 */ /* 0x000fe40007000000 */
[----:B------:R-:W-:Y:S02]  /*49d0*/  FSEL R27, R12, -INF , !P2 ;  /* 0xff8000000c1b7808 */ /* 0x000fe40005000000 */
[C---:B------:R-:W-:Y:S02]  /*49e0*/  ISETP.GE.AND P6, PT, R16.reuse, R85, PT ;  /* 0x000000551000720c */ /* 0x040fe40003fc6270 */
[----:B------:R-:W-:Y:S02]  /*49f0*/  ISETP.GE.AND P2, PT, R16, R84, PT ;  /* 0x000000541000720c */ /* 0x000fe40003f46270 */
[----:B------:R-:W1:Y:S01]  /*4a00*/  LDSM.16.M88.4 R16, [R112+0x5c00] ;  /* 0x005c00007010783b */ /* 0x000e620000000200 */
[----:B------:R-:W-:Y:S01]  /*4a10*/  FSEL R90, R21, -INF , !P5 ;  /* 0xff800000155a7808 */ /* 0x000fe20006800000 */
[----:B------:R-:W-:-:S04]  /*4a20*/  DEPBAR.LE SB0, 0x0 ;  /* 0x000080000000791a */ /* 0x000fc80000000000 */
[----:B------:R-:W-:Y:S01]  /*4a30*/  BAR.SYNC.DEFER_BLOCKING 0x0 ;  /* 0x0000000000007b1d */ /* 0x000fe20000010000 */
[----:B------:R-:W-:Y:S01]  /*4a40*/  ISETP.GE.AND P5, PT, R20, R84, PT ;  /* 0x000000541400720c */ /* 0x000fe20003fa6270 */
[----:B------:R-:W-:-:S03]  /*4a50*/  VIADD R20, R95, 0xffffffe9 ;  /* 0xffffffe95f147836 */ /* 0x000fc60000000000 */
[----:B------:R-:W-:Y:S02]  /*4a60*/  FSEL R14, R14, -INF , !P5 ;  /* 0xff8000000e0e7808 */ /* 0x000fe40006800000 */
[CC--:B------:R-:W-:Y:S02]  /*4a70*/  ISETP.GE.AND P4, PT, R20.reuse, R85.reuse, PT ;  /* 0x000000551400720c */ /* 0x0c0fe40003f86270 */
[----:B------:R-:W-:Y:S01]  /*4a80*/  ISETP.GE.AND P1, PT, R20, R84, PT ;  /* 0x000000541400720c */ /* 0x000fe20003f26270 */
[----:B------:R-:W-:Y:S01]  /*4a90*/  VIADD R20, R95, 0xfffffff8 ;  /* 0xfffffff85f147836 */ /* 0x000fe20000000000 */
[----:B------:R-:W-:Y:S01]  /*4aa0*/  FSEL R138, R13, -INF , !P4 ;  /* 0xff8000000d8a7808 */ /* 0x000fe20006000000 */
[----:B------:R-:W-:Y:S01]  /*4ab0*/  VIADD R13, R91, 0xffffffff ;  /* 0xffffffff5b0d7836 */ /* 0x000fe20000000000 */
[----:B------:R-:W-:Y:S01]  /*4ac0*/  FSEL R12, R15, -INF , !P1 ;  /* 0xff8000000f0c7808 */ /* 0x000fe20004800000 */
[----:B------:R-:W-:Y:S01]  /*4ad0*/  VIADD R95, R95, 0xfffffff9 ;  /* 0xfffffff95f5f7836 */ /* 0x000fe20000000000 */
[----:B------:R-:W-:-:S02]  /*4ae0*/  ISETP.GE.AND P5, PT, R20, R85, PT ;  /* 0x000000551400720c */ /* 0x000fc40003fa6270 */
[----:B------:R-:W-:Y:S02]  /*4af0*/  LOP3.LUT R13, R13, UR25, R133, 0x96, !PT ;  /* 0x000000190d0d7c12 */ /* 0x000fe4000f8e9685 */
[----:B------:R-:W-:Y:S02]  /*4b00*/  ISETP.GE.AND P4, PT, R95, R85, PT ;  /* 0x000000555f00720c */ /* 0x000fe40003f86270 */
[----:B------:R-:W-:Y:S01]  /*4b10*/  ISETP.GE.AND P1, PT, R20, R84, PT ;  /* 0x000000541400720c */ /* 0x000fe20003f26270 */
[----:B------:R-:W-:-:S05]  /*4b20*/  IMAD.WIDE.U32 R28, R13, -0x326172a9, RZ ;  /* 0xcd9e8d570d1c7825 */ /* 0x000fca00078e00ff */
[----:B------:R-:W-:Y:S02]  /*4b30*/  LOP3.LUT R15, R134, UR30, R29, 0x96, !PT ;  /* 0x0000001e860f7c12 */ /* 0x000fe4000f8e961d */
[----:B------:R-:W-:Y:S01]  /*4b40*/  LOP3.LUT R28, R28, UR29, R127, 0x96, !PT ;  /* 0x0000001d1c1c7c12 */ /* 0x000fe2000f8e967f */
[C---:B-1----:R-:W-:Y:S08]  /*4b50*/  HMMA.16816.F32.BF16 R8, R96.reuse, R16, R8 ;  /* 0x000000106008723c */ /* 0x042ff00000041808 */
[----:B------:R-:W-:Y:S11]  /*4b60*/  HMMA.16816.F32.BF16 R4, R96, R18, R4 ;  /* 0x000000126004723c */ /* 0x000ff60000041804 */
[----:B------:R-:W-:-:S02]  /*4b70*/  FSEL R8, R8, -INF , !P0 ;  /* 0xff80000008087808 */ /* 0x000fc40004000000 */
[----:B------:R-:W-:-:S13]  /*4b80*/  ISETP.GE.U32.AND P0, PT, R3, 0x3, PT ;  /* 0x000000030300780c */ /* 0x000fda0003f06070 */
[----:B------:R-:W-:Y:S05]  /*4b90*/  @!P0 BRA `(.L_x_973) ;  /* 0x0000000000508947 */ /* 0x000fea0003800000 */
        /* <DEDUP_REMOVED lines=20> */
.L_x_973:
[----:B-1----:R-:W-:Y:S01]  /*4ce0*/  IMAD.WIDE.U32 R20, R15, -0x2daee0ad, RZ ;  /* 0xd2511f530f147825 */ /* 0x002fe200078e00ff */
[----:B------:R-:W-:Y:S02]  /*4cf0*/  FMNMX3.FTZ R15, R2, R89, R33, !PT ;  /* 0x00000059020f7276 */ /* 0x000fe40007810021 */
[----:B------:R-:W-:Y:S01]  /*4d00*/  FMNMX3.FTZ R17, R0, R136, R102, !PT ;  /* 0x0000008800117276 */ /* 0x000fe20007810066 */
[----:B------:R-:W-:Y:S01]  /*4d10*/  IMAD.WIDE.U32 R28, R28, -0x2daee0ad, RZ ;  /* 0xd2511f531c1c7825 */ /* 0x000fe200078e00ff */
[----:B------:R-:W-:Y:S02]  /*4d20*/  FMNMX3.FTZ R15, R15, R32, R87, !PT ;  /* 0x000000200f0f7276 */ /* 0x000fe40007810057 */
[----:B------:R-:W-:Y:S01]  /*4d30*/  FMNMX3.FTZ R17, R17, R104, R106, !PT ;  /* 0x0000006811117276 */ /* 0x000fe2000781006a */
[----:B------:R-:W-:Y:S01]  /*4d40*/  VIADD R129, R3, 0xfffffffd ;  /* 0xfffffffd03817836 */ /* 0x000fe20000000000 */
[----:B------:R-:W-:Y:S02]  /*4d50*/  FMNMX3.FTZ R15, R15, R24, R25, !PT ;  /* 0x000000180f0f7276 */ /* 0x000fe40007810019 */
[----:B------:R-:W-:-:S02]  /*4d60*/  FMNMX3.FTZ R17, R17, R30, R92, !PT ;  /* 0x0000001e11117276 */ /* 0x000fc4000781005c */
[----:B------:R-:W-:Y:S02]  /*4d70*/  FMNMX3.FTZ R15, R15, R93, R90, !PT ;  /* 0x0000005d0f0f7276 */ /* 0x000fe4000781005a */
[----:B------:R-:W-:Y:S02]  /*4d80*/  FSEL R31, R9, -INF , !P6 ;  /* 0xff800000091f7808 */ /* 0x000fe40007000000 */
[----:B------:R-:W-:Y:S02]  /*4d90*/  FMNMX3.FTZ R15, R15, R23, R26, !PT ;  /* 0x000000170f0f7276 */ /* 0x000fe4000781001a */
[----:B------:R-:W-:Y:S02]  /*4da0*/  FMNMX3.FTZ R17, R17, R94, R88, !PT ;  /* 0x0000005e11117276 */ /* 0x000fe40007810058 */
[----:B------:R-:W-:Y:S02]  /*4db0*/  FMNMX3.FTZ R15, R15, R27, R138, !PT ;  /* 0x0000001b0f0f7276 */ /* 0x000fe4000781008a */
[----:B------:R-:W-:-:S02]  /*4dc0*/  FSEL R140, R4, -INF , !P5 ;  /* 0xff800000048c7808 */ /* 0x000fc40006800000 */
[----:B------:R-:W-:Y:S02]  /*4dd0*/  FSEL R9, R5, -INF , !P4 ;  /* 0xff80000005097808 */ /* 0x000fe40006000000 */
[----:B------:R-:W-:Y:S02]  /*4de0*/  FMNMX3.FTZ R4, R15, R8, R31, !PT ;  /* 0x000000080f047276 */ /* 0x000fe4000781001f */
[----:B------:R-:W-:Y:S02]  /*4df0*/  FMNMX3.FTZ R5, R17, R34, R100, !PT ;  /* 0x0000002211057276 */ /* 0x000fe40007810064 */
[----:B------:R-:W-:Y:S02]  /*4e00*/  ISETP.GE.AND P0, PT, R95, R84, PT ;  /* 0x000000545f00720c */ /* 0x000fe40003f06270 */
[----:B------:R-:W-:Y:S02]  /*4e10*/  FMNMX3.FTZ R4, R4, R140, R9, !PT ;  /* 0x0000008c04047276 */ /* 0x000fe40007810009 */
[----:B------:R-:W-:-:S02]  /*4e20*/  FSEL R17, R10, -INF , !P3 ;  /* 0xff8000000a117808 */ /* 0x000fc40005800000 */
[----:B------:R-:W-:Y:S02]  /*4e30*/  FSEL R18, R11, -INF , !P2 ;  /* 0xff8000000b127808 */ /* 0x000fe40005000000 */
[----:B------:R-:W-:Y:S02]  /*4e40*/  FMNMX3.FTZ R5, R5, R14, R12, !PT ;  /* 0x0000000e05057276 */ /* 0x000fe4000781000c */
[----:B------:R-:W-:Y:S02]  /*4e50*/  LOP3.LUT R13, R130, UR28, R21, 0x96, !PT ;  /* 0x0000001c820d7c12 */ /* 0x000fe4000f8e9615 */
[----:B------:R-:W-:Y:S02]  /*4e60*/  LOP3.LUT R20, R20, UR26, R29, 0x96, !PT ;  /* 0x0000001a14147c12 */ /* 0x000fe4000f8e961d */
[----:B------:R-:W-:Y:S01]  /*4e70*/  FSEL R16, R7, -INF , !P0 ;  /* 0xff80000007107808 */ /* 0x000fe20004000000 */
[----:B------:R-:W-:Y:S01]  /*4e80*/  IMAD.WIDE.U32 R84, R13, -0x326172a9, RZ ;  /* 0xcd9e8d570d547825 */ /* 0x000fe200078e00ff */
[----:B------:R-:W-:Y:S01]  /*4e90*/  FSEL R19, R6, -INF , !P1 ;  /* 0xff80000006137808 */ /* 0x000fe20004800000 */
[----:B------:R-:W1:Y:S01]  /*4ea0*/  SHFL.BFLY PT, R7, R4, 0x2, 0x1f ;  /* 0x0c401f0004077f89 */ /* 0x000e6200000e0000 */
[----:B------:R-:W-:Y:S01]  /*4eb0*/  FMNMX3.FTZ R5, R5, R17, R18, !PT ;  /* 0x0000001105057276 */ /* 0x000fe20007810012 */
[----:B------:R-:W-:Y:S01]  /*4ec0*/  IMAD.WIDE.U32 R20, R20, -0x326172a9, RZ ;  /* 0xcd9e8d5714147825 */ /* 0x000fe200078e00ff */
[----:B------:R-:W-:-:S02]  /*4ed0*/  LOP3.LUT R13, R126, UR27, R85, 0x96, !PT ;  /* 0x0000001b7e0d7c12 */ /* 0x000fc4000f8e9655 */
[----:B------:R-:W-:Y:S02]  /*4ee0*/  FMNMX3.FTZ R6, R5, R19, R16, !PT ;  /* 0x0000001305067276 */ /* 0x000fe40007810010 */
[----:B------:R-:W-:Y:S01]  /*4ef0*/  LOP3.LUT R84, R84, UR21, R21, 0x96, !PT ;  /* 0x0000001554547c12 */ /* 0x000fe2000f8e9615 */
[----:B------:R-:W-:Y:S02]  /*4f00*/  IMAD.WIDE.U32 R10, R13, -0x2daee0ad, RZ ;  /* 0xd2511f530d0a7825 */ /* 0x000fe400078e00ff */
[----:B------:R-:W2:Y:S02]  /*4f10*/  SHFL.BFLY PT, R5, R6, 0x2, 0x1f ;  /* 0x0c401f0006057f89 */ /* 0x000ea400000e0000 */
[----:B------:R-:W-:Y:S01]  /*4f20*/  IMAD.WIDE.U32 R84, R84, -0x2daee0ad, RZ ;  /* 0xd2511f5354547825 */ /* 0x000fe200078e00ff */
[----:B------:R-:W-:-:S04]  /*4f30*/  LOP3.LUT R28, R28, UR15, R11, 0x96, !PT ;  /* 0x0000000f1c1c7c12 */ /* 0x000fc8000f8e960b */
[----:B------:R-:W-:Y:S01]  /*4f40*/  LOP3.LUT R10, R10, UR13, R85, 0x96, !PT ;  /* 0x0000000d0a0a7c12 */ /* 0x000fe2000f8e9655 */
[----:B------:R-:W-:-:S04]  /*4f50*/  IMAD.WIDE.U32 R96, R28, -0x326172a9, RZ ;  /* 0xcd9e8d571c607825 */ /* 0x000fc800078e00ff */
[----:B------:R-:W-:Y:S01]  /*4f60*/  IMAD.WIDE.U32 R28, R10, -0x326172a9, RZ ;  /* 0xcd9e8d570a1c7825 */ /* 0x000fe200078e00ff */
[----:B------:R-:W-:Y:S02]  /*4f70*/  LOP3.LUT R10, R20, UR14, R97, 0x96, !PT ;  /* 0x0000000e140a7c12 */ /* 0x000fe4000f8e9661 */
[----:B-1----:R-:W-:Y:S01]  /*4f80*/  FMNMX.FTZ R4, R4, R7, !PT ;  /* 0x0000000704047209 */ /* 0x002fe20007810000 */
[----:B------:R-:W-:Y:S01]  /*4f90*/  IMAD.MOV.U32 R20, RZ, RZ, R28 ;  /* 0x000000ffff147224 */ /* 0x000fe200078e001c */
[----:B------:R-:W-:Y:S01]  /*4fa0*/  LOP3.LUT R91, R96, UR12, R29, 0x96, !PT ;  /* 0x0000000c605b7c12 */ /* 0x000fe2000f8e961d */
[----:B------:R-:W-:Y:S01]  /*4fb0*/  IMAD.WIDE.U32 R10, R10, -0x2daee0ad, RZ ;  /* 0xd2511f530a0a7825 */ /* 0x000fe200078e00ff */
[C---:B------:R-:W-:Y:S01]  /*4fc0*/  PRMT R22, R28.reuse, 0x7773, RZ ;  /* 0x000077731c167816 */ /* 0x040fe200000000ff */
[----:B------:R-:W1:Y:S01]  /*4fd0*/  SHFL.BFLY PT, R29, R4, 0x1, 0x1f ;  /* 0x0c201f00041d7f89 */ /* 0x000e6200000e0000 */
[C---:B------:R-:W-:Y:S02]  /*4fe0*/  PRMT R15, R28.reuse, 0x7772, RZ ;  /* 0x000077721c0f7816 */ /* 0x040fe400000000ff */
[----:B------:R-:W-:-:S02]  /*4ff0*/  PRMT R13, R28, 0x7771, RZ ;  /* 0x000077711c0d7816 */ /* 0x000fc400000000ff */
[----:B--2---:R-:W-:Y:S02]  /*5000*/  FMNMX.FTZ R5, R6, R5, !PT ;  /* 0x0000000506057209 */ /* 0x004fe40007810000 */
[C---:B------:R-:W-:Y:S02]  /*5010*/  LOP3.LUT R99, R91.reuse, 0xffff, RZ, 0xc0, !PT ;  /* 0x0000ffff5b637812 */ /* 0x040fe400078ec0ff */
[----:B------:R-:W-:Y:S01]  /*5020*/  LOP3.LUT R6, R91, 0xff, RZ, 0xc0, !PT ;  /* 0x000000ff5b067812 */ /* 0x000fe200078ec0ff */
[----:B------:R-:W2:Y:S01]  /*5030*/  SHFL.BFLY PT, R28, R5, 0x1, 0x1f ;  /* 0x0c201f00051c7f89 */ /* 0x000ea200000e0000 */
[----:B------:R-:W-:Y:S02]  /*5040*/  SHF.R.U32.HI R99, RZ, 0x8, R99 ;  /* 0x00000008ff637819 */ /* 0x000fe40000011663 */
[----:B------:R-:W-:Y:S02]  /*5050*/  LOP3.LUT R20, R20, 0xff, RZ, 0xc0, !PT ;  /* 0x000000ff14147812 */ /* 0x000fe400078ec0ff */
[----:B------:R-:W-:-:S02]  /*5060*/  PRMT R99, R6, 0x5410, R99 ;  /* 0x0000541006637816 */ /* 0x000fc40000000063 */
[----:B------:R-:W-:Y:S02]  /*5070*/  PRMT R6, R91, 0x7632, R6 ;  /* 0x000076325b067816 */ /* 0x000fe40000000006 */
[----:B------:R-:W-:Y:S02]  /*5080*/  SHF.R.U32.HI R91, RZ, 0x18, R91 ;  /* 0x00000018ff5b7819 */ /* 0x000fe4000001165b */
[----:B------:R-:W-:Y:S02]  /*5090*/  LOP3.LUT R6, R6, 0xff, RZ, 0xc0, !PT ;  /* 0x000000ff06067812 */ /* 0x000fe400078ec0ff */
[----:B------:R-:W-:Y:S02]  /*50a0*/  PRMT R13, R20, 0x5410, R13 ;  /* 0x00005410140d7816 */ /* 0x000fe4000000000d */
[----:B-1----:R-:W-:Y:S02]  /*50b0*/  FMNMX.FTZ R29, R4, R29, !PT ;  /* 0x0000001d041d7209 */ /* 0x002fe40007810000 */
[----:B------:R-:W-:-:S02]  /*50c0*/  PRMT R91, R6, 0x5410, R91 ;  /* 0x00005410065b7816 */ /* 0x000fc4000000005b */
[C---:B------:R-:W-:Y:S01]  /*50d0*/  FSETP.NEU.FTZ.AND P0, PT, R29.reuse, -INF , PT ;  /* 0xff8000001d00780b */ /* 0x040fe20003f1d000 */
[----:B------:R-:W-:Y:S01]  /*50e0*/  FMUL.FTZ R6, R29, UR31 ;  /* 0x0000001f1d067c20 */ /* 0x000fe20008410000 */
[----:B------:R-:W-:Y:S02]  /*50f0*/  LOP3.LUT R20, R84, UR9, R11, 0x96, !PT ;  /* 0x0000000954147c12 */ /* 0x000fe4000f8e960b */
[----:B------:R-:W-:Y:S01]  /*5100*/  PRMT R15, R15, 0x5410, R22 ;  /* 0x000054100f0f7816 */ /* 0x000fe20000000016 */
[----:B------:R-:W-:Y:S01]  /*5110*/  IMAD.MOV.U32 R22, RZ, RZ, R10 ;  /* 0x000000ffff167224 */ /* 0x000fe200078e000a */
[----:B--2---:R-:W-:Y:S02]  /*5120*/  FMNMX.FTZ R28, R5, R28, !PT ;  /* 0x0000001c051c7209 */ /* 0x004fe40007810000 */
[----:B------:R-:W-:Y:S02]  /*5130*/  FSEL R6, R6, RZ, P0 ;  /* 0x000000ff06067208 */ /* 0x000fe40000000000 */
[----:B------:R-:W-:-:S02]  /*5140*/  FSEL R5, R29, RZ, P0 ;  /* 0x000000ff1d057208 */ /* 0x000fc40000000000 */
[C---:B------:R-:W-:Y:S01]  /*5150*/  FSETP.NEU.FTZ.AND P0, PT, R28.reuse, -INF , PT ;  /* 0xff8000001c00780b */ /* 0x040fe20003f1d000 */
[--C-:B------:R-:W-:Y:S01]  /*5160*/  FFMA.FTZ R85, R27, UR31, -R6.reuse ;  /* 0x0000001f1b557c23 */ /* 0x100fe20008010806 */
[----:B------:R-:W-:Y:S01]  /*5170*/  FMUL.FTZ R27, R28, UR31 ;  /* 0x0000001f1c1b7c20 */ /* 0x000fe20008410000 */
[----:B------:R-:W-:Y:S01]  /*5180*/  FADD.FTZ R4, R2, -R5 ;  /* 0x8000000502047221 */ /* 0x000fe20000010000 */
[----:B------:R-:W-:Y:S01]  /*5190*/  FSEL R7, R28, RZ, P0 ;  /* 0x000000ff1c077208 */ /* 0x000fe20000000000 */
[--C-:B------:R-:W-:Y:S01]  /*51a0*/  FFMA.FTZ R5, R89, UR31, -R6.reuse ;  /* 0x0000001f59057c23 */ /* 0x100fe20008010806 */
[--C-:B------:R-:W-:Y:S01]  /*51b0*/  FFMA.FTZ R35, R33, UR31, -R6.reuse ;  /* 0x0000001f21237c23 */ /* 0x100fe20008010806 */
[----:B------:R-:W-:Y:S01]  /*51c0*/  FMUL.FTZ R4, R4, UR31 ;  /* 0x0000001f04047c20 */ /* 0x000fe20008410000 */
[----:B------:R-:W-:Y:S01]  /*51d0*/  FSEL R27, R27, RZ, P0 ;  /* 0x000000ff1b1b7208 */ /* 0x000fe20000000000 */
        /* <DEDUP_REMOVED lines=14> */
[----:B------:R-:W-:Y:S01]  /*52c0*/  FMUL.FTZ R6, R7, UR31 ;  /* 0x0000001f07067c20 */ /* 0x000fe20008410000 */
[--C-:B------:R-:W-:Y:S01]  /*52d0*/  FFMA.FTZ R9, R136, UR31, -R27.reuse ;  /* 0x0000001f88097c23 */ /* 0x100fe2000801081b */
[----:B------:R-:W-:Y:S01]  /*52e0*/  MUFU.EX2 R5, R5 ;  /* 0x0000000500057308 */ /* 0x000fe20000000800 */
[----:B------:R-:W-:Y:S01]  /*52f0*/  VIADD R7, R3, 0xfffffffe ;  /* 0xfffffffe03077836 */ /* 0x000fe20000000000 */
[----:B------:R-:W-:Y:S01]  /*5300*/  PRMT R2, R10, 0x7771, RZ ;  /* 0x000077710a027816 */ /* 0x000fe200000000ff */
[--C-:B------:R-:W-:Y:S01]  /*5310*/  FFMA.FTZ R104, R104, UR31, -R27.reuse ;  /* 0x0000001f68687c23 */ /* 0x100fe2000801081b */
[C---:B------:R-:W-:Y:S01]  /*5320*/  PRMT R21, R10.reuse, 0x7773, RZ ;  /* 0x000077730a157816 */ /* 0x040fe200000000ff */
[----:B------:R-:W-:Y:S01]  /*5330*/  IMAD.SHL.U32 R7, R7, 0x2, RZ ;  /* 0x0000000207077824 */ /* 0x000fe200078e00ff */
[----:B------:R-:W-:Y:S01]  /*5340*/  PRMT R0, R10, 0x7772, RZ ;  /* 0x000077720a007816 */ /* 0x000fe200000000ff */
[--C-:B------:R-:W-:Y:S01]  /*5350*/  FFMA.FTZ R31, R106, UR31, -R27.reuse ;  /* 0x0000001f6a1f7c23 */ /* 0x100fe2000801081b */
[----:B------:R-:W1:Y:S01]  /*5360*/  MUFU.EX2 R4, R4 ;  /* 0x0000000400047308 */ /* 0x000e620000000800 */
[--C-:B------:R-:W-:Y:S01]  /*5370*/  FFMA.FTZ R105, R102, UR31, -R27.reuse ;  /* 0x0000001f66697c23 */ /* 0x100fe2000801081b */
[--C-:B------:R-:W-:Y:S01]  /*5380*/  FFMA.FTZ R87, R34, UR31, -R27.reuse ;  /* 0x0000001f22577c23 */ /* 0x100fe2000801081b */
[--C-:B------:R-:W-:Y:S01]  /*5390*/  FFMA.FTZ R34, R100, UR31, -R27.reuse ;  /* 0x0000001f64227c23 */ /* 0x100fe2000801081b */
[--C-:B------:R-:W-:Y:S01]  /*53a0*/  FFMA.FTZ R97, R30, UR31, -R27.reuse ;  /* 0x0000001f1e617c23 */ /* 0x100fe2000801081b */
[--C-:B------:R-:W-:Y:S01]  /*53b0*/  FFMA.FTZ R30, R12, UR31, -R27.reuse ;  /* 0x0000001f0c1e7c23 */ /* 0x100fe2000801081b */
[--C-:B------:R-:W-:Y:S01]  /*53c0*/  FFMA.FTZ R92, R92, UR31, -R27.reuse ;  /* 0x0000001f5c5c7c23 */ /* 0x100fe2000801081b */
[----:B------:R-:W-:Y:S01]  /*53d0*/  LOP3.LUT R15, R15, 0xff00ff, RZ, 0xc0, !PT ;  /* 0x00ff00ff0f0f7812 */ /* 0x000fe200078ec0ff */
[----:B------:R-:W2:Y:S01]  /*53e0*/  MUFU.EX2 R6, R6 ;  /* 0x0000000600067308 */ /* 0x000ea20000000800 */
[----:B------:R-:W-:Y:S01]  /*53f0*/  FFMA.FTZ R88, R88, UR31, -R27 ;  /* 0x0000001f58587c23 */ /* 0x000fe2000801081b */
[----:B------:R-:W-:Y:S01]  /*5400*/  PRMT R21, R0, 0x5410, R21 ;  /* 0x0000541000157816 */ /* 0x000fe20000000015 */
[----:B------:R-:W-:Y:S01]  /*5410*/  FFMA.FTZ R17, R17, UR31, -R27 ;  /* 0x0000001f11117c23 */ /* 0x000fe2000801081b */
[----:B------:R-:W-:-:S02]  /*5420*/  LOP3.LUT R0, R20, 0xffff, RZ, 0xc0, !PT ;  /* 0x0000ffff14007812 */ /* 0x000fc400078ec0ff */
[----:B------:R-:W-:Y:S02]  /*5430*/  LOP3.LUT R21, R21, 0xff00ff, RZ, 0xc0, !PT ;  /* 0x00ff00ff15157812 */ /* 0x000fe400078ec0ff */
[----:B------:R-:W3:Y:S01]  /*5440*/  MUFU.EX2 R9, R9 ;  /* 0x0000000900097308 */ /* 0x000ee20000000800 */
[-C--:B-1----:R-:W-:Y:S01]  /*5450*/  FFMA.FTZ R110, R110, R4.reuse, R5 ;  /* 0x000000046e6e7223 */ /* 0x082fe20000010005 */
        /* <DEDUP_REMOVED lines=24> */
[----:B------:R-:W-:Y:S01]  /*55e0*/  LOP3.LUT R4, R7, UR25, R133, 0x96, !PT ;  /* 0x0000001907047c12 */ /* 0x000fe2000f8e9685 */
        /* <DEDUP_REMOVED lines=24> */
[----:B---3--:R-:W-:Y:S01]  /*5770*/  FFMA.FTZ R108, R108, R6, R9 ;  /* 0x000000066c6c7223 */ /* 0x008fe20000010009 */
[----:B------:R-:W-:Y:S01]  /*5780*/  IMAD.WIDE.U32 R6, R4, -0x326172a9, RZ ;  /* 0xcd9e8d5704067825 */ /* 0x000fe200078e00ff */
[----:B------:R-:W-:Y:S04]  /*5790*/  MUFU.EX2 R98, R98 ;  /* 0x0000006200627308 */ /* 0x000fe80000000800 */
[----:B------:R-:W-:-:S02]  /*57a0*/  LOP3.LUT R4, R134, UR30, R7, 0x96, !PT ;  /* 0x0000001e86047c12 */ /* 0x000fc4000f8e9607 */
[----:B------:R-:W-:Y:S02]  /*57b0*/  LOP3.LUT R6, R6, UR29, R127, 0x96, !PT ;  /* 0x0000001d06067c12 */ /* 0x000fe4000f8e967f */
[----:B------:R-:W1:Y:S01]  /*57c0*/  MUFU.EX2 R33, R33 ;  /* 0x0000002100217308 */ /* 0x000e620000000800 */
[----:B------:R-:W-:-:S04]  /*57d0*/  IMAD.WIDE.U32 R138, R4, -0x2daee0ad, RZ ;  /* 0xd2511f53048a7825 */ /* 0x000fc800078e00ff */
[----:B------:R-:W-:Y:S01]  /*57e0*/  IMAD.WIDE.U32 R6, R6, -0x2daee0ad, RZ ;  /* 0xd2511f5306067825 */ /* 0x000fe200078e00ff */
[----:B------:R-:W-:Y:S02]  /*57f0*/  LOP3.LUT R10, R130, UR28, R139, 0x96, !PT ;  /* 0x0000001c820a7c12 */ /* 0x000fe4000f8e968b */
[----:B------:R-:W-:Y:S02]  /*5800*/  MUFU.EX2 R104, R104 ;  /* 0x0000006800687308 */ /* 0x000fe40000000800 */
[----:B------:R-:W-:Y:S01]  /*5810*/  LOP3.LUT R138, R138, UR26, R7, 0x96, !PT ;  /* 0x0000001a8a8a7c12 */ /* 0x000fe2000f8e9607 */
[----:B------:R-:W-:-:S04]  /*5820*/  IMAD.WIDE.U32 R10, R10, -0x326172a9, RZ ;  /* 0xcd9e8d570a0a7825 */ /* 0x000fc800078e00ff */
[----:B------:R-:W-:Y:S01]  /*5830*/  IMAD.WIDE.U32 R138, R138, -0x326172a9, RZ ;  /* 0xcd9e8d578a8a7825 */ /* 0x000fe200078e00ff */
[----:B------:R-:W-:Y:S01]  /*5840*/  LOP3.LUT R136, R126, UR27, R11, 0x96, !PT ;  /* 0x0000001b7e887c12 */ /* 0x000fe2000f8e960b */
[----:B------:R-:W2:Y:S03]  /*5850*/  MUFU.EX2 R31, R31 ;  /* 0x0000001f001f7308 */ /* 0x000ea60000000800 */
[----:B------:R-:W-:Y:S01]  /*5860*/  LOP3.LUT R10, R10, UR21, R139, 0x96, !PT ;  /* 0x000000150a0a7c12 */ /* 0x000fe2000f8e968b */
[----:B------:R-:W-:-:S04]  /*5870*/  IMAD.WIDE.U32 R136, R136, -0x2daee0ad, RZ ;  /* 0xd2511f5388887825 */ /* 0x000fc800078e00ff */
[----:B------:R-:W-:Y:S01]  /*5880*/  IMAD.WIDE.U32 R10, R10, -0x2daee0ad, RZ ;  /* 0xd2511f530a0a7825 */ /* 0x000fe200078e00ff */
[----:B------:R-:W-:Y:S01]  /*5890*/  LOP3.LUT R4, R6, UR15, R137, 0x96, !PT ;  /* 0x0000000f06047c12 */ /* 0x000fe2000f8e9689 */
[----:B------:R-:W-:Y:S03]  /*58a0*/  MUFU.EX2 R35, R35 ;  /* 0x0000002300237308 */ /* 0x000fe60000000800 */
[----:B------:R-:W-:Y:S01]  /*58b0*/  LOP3.LUT R136, R136, UR13, R11, 0x96, !PT ;  /* 0x0000000d88887c12 */ /* 0x000fe2000f8e960b */
[----:B------:R-:W-:-:S04]  /*58c0*/  IMAD.WIDE.U32 R6, R4, -0x326172a9, RZ ;  /* 0xcd9e8d5704067825 */ /* 0x000fc800078e00ff */
[----:B------:R-:W-:Y:S01]  /*58d0*/  IMAD.WIDE.U32 R136, R136, -0x326172a9, RZ ;  /* 0xcd9e8d5788887825 */ /* 0x000fe200078e00ff */
[----:B------:R-:W-:Y:S01]  /*58e0*/  LOP3.LUT R103, R138, UR14, R7, 0x96, !PT ;  /* 0x0000000e8a677c12 */ /* 0x000fe2000f8e9607 */
[----:B------:R-:W3:Y:S02]  /*58f0*/  MUFU.EX2 R105, R105 ;  /* 0x0000006900697308 */ /* 0x000ee40000000800 */
[----:B------:R-:W-:Y:S01]  /*5900*/  IMAD.MOV.U32 R4, RZ, RZ, R136 ;  /* 0x000000ffff047224 */ /* 0x000fe200078e0088 */
[----:B------:R-:W-:Y:S01]  /*5910*/  PRMT R7, R136, 0x7771, RZ ;  /* 0x0000777188077816 */ /* 0x000fe200000000ff */
[----:B------:R-:W-:Y:S01]  /*5920*/  IMAD.WIDE.U32 R102, R103, -0x2daee0ad, RZ ;  /* 0xd2511f5367667825 */ /* 0x000fe200078e00ff */
[----:B------:R-:W-:Y:S02]  /*5930*/  LOP3.LUT R8, R6, UR12, R137, 0x96, !PT ;  /* 0x0000000c06087c12 */ /* 0x000fe4000f8e9689 */
[----:B------:R-:W-:Y:S01]  /*5940*/  LOP3.LUT R4, R4, 0xff, RZ, 0xc0, !PT ;  /* 0x000000ff04047812 */ /* 0x000fe200078ec0ff */
[----:B------:R-:W-:Y:S01]  /*5950*/  MUFU.EX2 R89, R89 ;  /* 0x0000005900597308 */ /* 0x000fe20000000800 */
[----:B------:R-:W-:-:S02]  /*5960*/  PRMT R137, R136, 0x7772, RZ ;  /* 0x0000777288897816 */ /* 0x000fc400000000ff */
[----:B------:R-:W-:Y:S02]  /*5970*/  PRMT R7, R4, 0x5410, R7 ;  /* 0x0000541004077816 */ /* 0x000fe40000000007 */
[----:B------:R-:W-:Y:S02]  /*5980*/  PRMT R4, R136, 0x7773, RZ ;  /* 0x0000777388047816 */ /* 0x000fe400000000ff */
[----:B------:R-:W-:Y:S01]  /*5990*/  LOP3.LUT R11, R8, 0xffff, RZ, 0xc0, !PT ;  /* 0x0000ffff080b7812 */ /* 0x000fe200078ec0ff */
[----:B------:R-:W-:Y:S01]  /*59a0*/  MUFU.EX2 R84, R84 ;  /* 0x0000005400547308 */ /* 0x000fe20000000800 */
[----:B------:R-:W-:Y:S02]  /*59b0*/  HSET2.LE.AND R6, R7, R128, PT ;  /* 0x0000008007067233 */ /* 0x000fe40003803000 */
[----:B-1----:R-:W-:Y:S02]  /*59c0*/  F2FP.BF16.F32.PACK_AB R7, R33, R98 ;  /* 0x000000622107723e */ /* 0x002fe400000010ff */
[----:B------:R-:W-:-:S02]  /*59d0*/  PRMT R4, R137, 0x5410, R4 ;  /* 0x0000541089047816 */ /* 0x000fc40000000004 */
[----:B------:R-:W-:Y:S01]  /*59e0*/  LOP3.LUT R6, R7, R6, RZ, 0xc0, !PT ;  /* 0x0000000607067212 */ /* 0x000fe200078ec0ff */
[----:B------:R-:W-:Y:S01]  /*59f0*/  MUFU.EX2 R87, R87 ;  /* 0x0000005700577308 */ /* 0x000fe20000000800 */
[----:B------:R-:W-:Y:S02]  /*5a00*/  LOP3.LUT R7, R4, 0xff00ff, RZ, 0xc0, !PT ;  /* 0x00ff00ff04077812 */ /* 0x000fe400078ec0ff */
[----:B--2---:R-:W-:Y:S02]  /*5a10*/  F2FP.BF16.F32.PACK_AB R4, R31, R104 ;  /* 0x000000681f04723e */ /* 0x004fe400000010ff */
[----:B------:R-:W-:Y:S02]  /*5a20*/  SHF.R.U32.HI R11, RZ, 0x8, R11 ;  /* 0x00000008ff0b7819 */ /* 0x000fe4000001160b */
[----:B------:R-:W-:Y:S01]  /*5a30*/  HSET2.LE.AND R7, R7, R128, PT ;  /* 0x0000008007077233 */ /* 0x000fe20003803000 */
[----:B------:R-:W-:Y:S01]  /*5a40*/  MUFU.EX2 R34, R34 ;  /* 0x0000002200227308 */ /* 0x000fe20000000800 */
[----:B------:R-:W-:-:S02]  /*5a50*/  LOP3.LUT R10, R10, UR9, R103, 0x96, !PT ;  /* 0x000000090a0a7c12 */ /* 0x000fc4000f8e9667 */
[C---:B---3--:R-:W-:Y:S01]  /*5a60*/  F2FP.BF16.F32.PACK_AB R9, R105.reuse, R9 ;  /* 0x000000096909723e */ /* 0x048fe200000010ff */
[----:B------:R-:W-:Y:S01]  /*5a70*/  FADD.FTZ R105, R105, R108 ;  /* 0x0000006c69697221 */ /* 0x000fe20000010000 */
[----:B------:R-:W-:Y:S02]  /*5a80*/  LOP3.LUT R7, R4, R7, RZ, 0xc0, !PT ;  /* 0x0000000704077212 */ /* 0x000fe400078ec0ff */
[----:B------:R-:W-:Y:S01]  /*5a90*/  LOP3.LUT R4, R8, 0xff, RZ, 0xc0, !PT ;  /* 0x000000ff08047812 */ /* 0x000fe200078ec0ff */
[----:B------:R-:W-:Y:S01]  /*5aa0*/  MUFU.EX2 R85, R85 ;  /* 0x0000005500557308 */ /* 0x000fe20000000800 */
[----:B------:R-:W-:Y:S01]  /*5ab0*/  LOP3.LUT R103, R10, 0xffff, RZ, 0xc0, !PT ;  /* 0x0000ffff0a677812 */ /* 0x000fe200078ec0ff */
[----:B------:R-:W-:Y:S01]  /*5ac0*/  FADD.FTZ R100, R104, R105 ;  /* 0x0000006968647221 */ /* 0x000fe20000010000 */
[----:B------:R-:W-:Y:S02]  /*5ad0*/  PRMT R11, R4, 0x5410, R11 ;  /* 0x00005410040b7816 */ /* 0x000fe4000000000b */
[C---:B------:R-:W-:Y:S01]  /*5ae0*/  F2FP.BF16.F32.PACK_AB R4, R35.reuse, R5 ;  /* 0x000000052304723e */ /* 0x040fe200000010ff */
[----:B------:R-:W-:Y:S01]  /*5af0*/  FADD.FTZ R35, R35, R110 ;  /* 0x0000006e23237221 */ /* 0x000fe20000010000 */
[----:B------:R-:W-:Y:S01]  /*5b00*/  PRMT R5, R8, 0x7632, R5 ;  /* 0x0000763208057816 */ /* 0x000fe20000000005 */
[----:B------:R-:W-:Y:S01]  /*5b10*/  MUFU.EX2 R32, R32 ;  /* 0x0000002000207308 */ /* 0x000fe20000000800 */
[----:B------:R-:W-:Y:S01]  /*5b20*/  SHF.R.U32.HI R8, RZ, 0x18, R8 ;  /* 0x00000018ff087819 */ /* 0x000fe20000011608 */
[----:B------:R-:W-:Y:S01]  /*5b30*/  FADD.FTZ R98, R98, R35 ;  /* 0x0000002362627221 */ /* 0x000fe20000010000 */
[----:B------:R-:W-:Y:S01]  /*5b40*/  LOP3.LUT R5, R5, 0xff, RZ, 0xc0, !PT ;  /* 0x000000ff05057812 */ /* 0x000fe200078ec0ff */
[----:B------:R-:W-:Y:S01]  /*5b50*/  FFMA.FTZ R35, R14, UR31, -R27 ;  /* 0x0000001f0e237c23 */ /* 0x000fe2000801081b */
[----:B------:R-:W-:Y:S01]  /*5b60*/  SHF.R.U32.HI R103, RZ, 0x8, R103 ;  /* 0x00000008ff677819 */ /* 0x000fe20000011667 */
[----:B------:R-:W-:Y:S01]  /*5b70*/  FADD.FTZ R100, R31, R100 ;  /* 0x000000641f647221 */ /* 0x000fe20000010000 */
[----:B------:R-:W-:Y:S01]  /*5b80*/  PRMT R5, R5, 0x5410, R8 ;  /* 0x0000541005057816 */ /* 0x000fe20000000008 */
[----:B------:R-:W-:Y:S01]  /*5b90*/  MUFU.EX2 R30, R30 ;  /* 0x0000001e001e7308 */ /* 0x000fe20000000800 */
[----:B------:R-:W-:Y:S01]  /*5ba0*/  HSET2.LE.AND R11, R11, R128, PT ;  /* 0x000000800b0b7233 */ /* 0x000fe20003803000 */
[----:B------:R-:W-:Y:S01]  /*5bb0*/  FFMA.FTZ R31, R16, UR31, -R27 ;  /* 0x0000001f101f7c23 */ /* 0x000fe2000801081b */
[----:B------:R-:W-:-:S02]  /*5bc0*/  SHF.R.U32.HI R101, RZ, 0x18, R10 ;  /* 0x00000018ff657819 */ /* 0x000fc4000001160a */
[----:B------:R-:W-:Y:S02]  /*5bd0*/  HSET2.LE.AND R8, R5, R128, PT ;  /* 0x0000008005087233 */ /* 0x000fe40003803000 */
[----:B------:R-:W-:Y:S01]  /*5be0*/  LOP3.LUT R4, R4, R11, RZ, 0xc0, !PT ;  /* 0x0000000b04047212 */ /* 0x000fe200078ec0ff */
[----:B------:R-:W-:Y:S02]  /*5bf0*/  MUFU.EX2 R35, R35 ;  /* 0x0000002300237308 */ /* 0x000fe40000000800 */
[----:B------:R-:W-:Y:S02]  /*5c00*/  LOP3.LUT R5, R9, R8, RZ, 0xc0, !PT ;  /* 0x0000000809057212 */ /* 0x000fe400078ec0ff */
[----:B------:R-:W-:-:S04]  /*5c10*/  LOP3.LUT R8, R10, 0xff, RZ, 0xc0, !PT ;  /* 0x000000ff0a087812 */ /* 0x000fc800078ec0ff */
[----:B------:R-:W-:Y:S01]  /*5c20*/  PRMT R103, R8, 0x5410, R103 ;  /* 0x0000541008677816 */ /* 0x000fe20000000067 */
[----:B------:R-:W-:Y:S01]  /*5c30*/  MUFU.EX2 R96, R96 ;  /* 0x0000006000607308 */ /* 0x000fe20000000800 */
[----:B------:R-:W-:-:S04]  /*5c40*/  PRMT R8, R10, 0x7632, R8 ;  /* 0x000076320a087816 */ /* 0x000fc80000000008 */
[----:B------:R-:W-:-:S03]  /*5c50*/  LOP3.LUT R8, R8, 0xff, RZ, 0xc0, !PT ;  /* 0x000000ff08087812 */ /* 0x000fc600078ec0ff */
[----:B------:R-:W-:Y:S01]  /*5c60*/  MUFU.EX2 R95, R95 ;  /* 0x0000005f005f7308 */ /* 0x000fe20000000800 */
[----:B------:R-:W-:Y:S02]  /*5c70*/  PRMT R101, R8, 0x5410, R101 ;  /* 0x0000541008657816 */ /* 0x000fe40000000065 */
[----:B------:R-:W1:Y:S05]  /*5c80*/  LDSM.16.MT88.4 R8, [R113+0x6000] ;  /* 0x006000007108783b */ /* 0x000e6a0000004200 */
[----:B------:R-:W-:Y:S08]  /*5c90*/  MUFU.EX2 R93, R93 ;  /* 0x0000005d005d7308 */ /* 0x000ff00000000800 */
[----:B------:R-:W-:Y:S08]  /*5ca0*/  MUFU.EX2 R90, R90 ;  /* 0x0000005a005a7308 */ /* 0x000ff00000000800 */
[----:B------:R-:W-:Y:S08]  /*5cb0*/  MUFU.EX2 R97, R97 ;  /* 0x0000006100617308 */ /* 0x000ff00000000800 */
[----:B------:R-:W2:Y:S08]  /*5cc0*/  MUFU.EX2 R92, R92 ;  /* 0x0000005c005c7308 */ /* 0x000eb00000000800 */
[----:B------:R-:W-:Y:S01]  /*5cd0*/  MUFU.EX2 R88, R88 ;  /* 0x0000005800587308 */ /* 0x000fe20000000800 */
[C---:B-1----:R-:W-:Y:S07]  /*5ce0*/  HMMA.16816.F32.BF16 R36, R4.reuse, R8, R36 ;  /* 0x000000080424723c */ /* 0x042fee0000041824 */
[----:B------:R-:W-:Y:S01]  /*5cf0*/  MUFU.EX2 R110, R23 ;  /* 0x00000017006e7308 */ /* 0x000fe20000000800 */
[C---:B--2---:R-:W-:Y:S01]  /*5d00*/  F2FP.BF16.F32.PACK_AB R12, R92.reuse, R97 ;  /* 0x000000615c0c723e */ /* 0x044fe200000010ff */
[----:B------:R-:W-:Y:S01]  /*5d10*/  FADD.FTZ R97, R97, R100 ;  /* 0x0000006461617221 */ /* 0x000fe20000010000 */
[----:B------:R-:W-:Y:S01]  /*5d20*/  HMMA.16816.F32.BF16 R40, R4, R10, R40 ;  /* 0x0000000a0428723c */ /* 0x000fe20000041828 */
[----:B------:R-:W1:Y:S02]  /*5d30*/  LDSM.16.MT88.4 R8, [R86+0x6000] ;  /* 0x006000005608783b */ /* 0x000e640000004200 */
[----:B------:R-:W-:-:S02]  /*5d40*/  FADD.FTZ R92, R92, R97 ;  /* 0x000000615c5c7221 */ /* 0x000fc40000010000 */
[----:B------:R-:W-:Y:S03]  /*5d50*/  MUFU.EX2 R31, R31 ;  /* 0x0000001f001f7308 */ /* 0x000fe60000000800 */
        /* <DEDUP_REMOVED lines=12> */
[----:B-1----:R-:W-:Y:S01]  /*5e20*/  HMMA.16816.F32.BF16 R76, R4, R8, R76 ;  /* 0x00000008044c723c */ /* 0x002fe2000004184c */
[----:B------:R-:W-:-:S02]  /*5e30*/  F2FP.BF16.F32.PACK_AB R8, R30, R35 ;  /* 0x000000231e08723e */ /* 0x000fc400000010ff */
[----:B------:R-:W-:-:S05]  /*5e40*/  F2FP.BF16.F32.PACK_AB R9, R95, R96 ;  /* 0x000000605f09723e */ /* 0x000fca00000010ff */
[----:B------:R-:W-:Y:S01]  /*5e50*/  HMMA.16816.F32.BF16 R80, R4, R10, R80 ;  /* 0x0000000a0450723c */ /* 0x000fe20000041850 */
[----:B------:R-:W-:Y:S01]  /*5e60*/  IMAD.MOV.U32 R4, RZ, RZ, R102 ;  /* 0x000000ffff047224 */ /* 0x000fe200078e0066 */
[C---:B------:R-:W-:Y:S02]  /*5e70*/  PRMT R11, R102.reuse, 0x7771, RZ ;  /* 0x00007771660b7816 */ /* 0x040fe400000000ff */
[----:B------:R-:W-:Y:S02]  /*5e80*/  PRMT R10, R102, 0x7773, RZ ;  /* 0x00007773660a7816 */ /* 0x000fe400000000ff */
[----:B------:R-:W-:Y:S02]  /*5e90*/  LOP3.LUT R4, R4, 0xff, RZ, 0xc0, !PT ;  /* 0x000000ff04047812 */ /* 0x000fe400078ec0ff */
[----:B------:R-:W-:Y:S02]  /*5ea0*/  PRMT R5, R102, 0x7772, RZ ;  /* 0x0000777266057816 */ /* 0x000fe400000000ff */
[----:B------:R-:W-:-:S02]  /*5eb0*/  PRMT R11, R4, 0x5410, R11 ;  /* 0x00005410040b7816 */ /* 0x000fc4000000000b */
[----:B------:R-:W-:Y:S02]  /*5ec0*/  PRMT R10, R5, 0x5410, R10 ;  /* 0x00005410050a7816 */ /* 0x000fe4000000000a */
[--C-:B------:R-:W-:Y:S02]  /*5ed0*/  HSET2.LE.AND R4, R99, R128.reuse, PT ;  /* 0x0000008063047233 */ /* 0x100fe40003803000 */
[----:B------:R-:W-:Y:S01]  /*5ee0*/  F2FP.BF16.F32.PACK_AB R5, R84, R89 ;  /* 0x000000595405723e */ /* 0x000fe200000010ff */
[----:B------:R-:W-:Y:S01]  /*5ef0*/  MUFU.EX2 R99, R26 ;  /* 0x0000001a00637308 */ /* 0x000fe20000000800 */
[----:B------:R-:W-:Y:S02]  /*5f00*/  F2FP.BF16.F32.PACK_AB R6, R34, R87 ;  /* 0x000000572206723e */ /* 0x000fe400000010ff */
[----:B------:R-:W-:Y:S02]  /*5f10*/  LOP3.LUT R4, R5, R4, RZ, 0xc0, !PT ;  /* 0x0000000405047212 */ /* 0x000fe400078ec0ff */
[----:B------:R-:W-:Y:S01]  /*5f20*/  HSET2.LE.AND R5, R91, R128, PT ;  /* 0x000000805b057233 */ /* 0x000fe20003803000 */
[----:B------:R-:W-:Y:S01]  /*5f30*/  FFMA.FTZ R91, R94, UR31, -R27 ;  /* 0x0000001f5e5b7c23 */ /* 0x000fe2000801081b */
[----:B------:R-:W-:Y:S01]  /*5f40*/  F2FP.BF16.F32.PACK_AB R7, R32, R85 ;  /* 0x000000552007723e */ /* 0x000fe200000010ff */
[----:B------:R-:W-:Y:S02]  /*5f50*/  MUFU.EX2 R94, R25 ;  /* 0x00000019005e7308 */ /* 0x000fe40000000800 */
[----:B------:R-:W-:-:S02]  /*5f60*/  LOP3.LUT R5, R6, R5, RZ, 0xc0, !PT ;  /* 0x0000000506057212 */ /* 0x000fc400078ec0ff */
[--C-:B------:R-:W-:Y:S02]  /*5f70*/  HSET2.LE.AND R6, R13, R128.reuse, PT ;  /* 0x000000800d067233 */ /* 0x100fe40003803000 */
[----:B------:R-:W-:Y:S02]  /*5f80*/  LOP3.LUT R13, R10, 0xff00ff, RZ, 0xc0, !PT ;  /* 0x00ff00ff0a0d7812 */ /* 0x000fe400078ec0ff */
[----:B------:R-:W1:Y:S01]  /*5f90*/  MUFU.EX2 R91, R91 ;  /* 0x0000005b005b7308 */ /* 0x000e620000000800 */
[----:B------:R-:W-:Y:S02]  /*5fa0*/  LOP3.LUT R6, R7, R6, RZ, 0xc0, !PT ;  /* 0x0000000607067212 */ /* 0x000fe400078ec0ff */
[--C-:B------:R-:W-:Y:S02]  /*5fb0*/  HSET2.LE.AND R7, R15, R128.reuse, PT ;  /* 0x000000800f077233 */ /* 0x100fe40003803000 */
[----:B------:R-:W-:Y:S02]  /*5fc0*/  HSET2.LE.AND R10, R11, R128, PT ;  /* 0x000000800b0a7233 */ /* 0x000fe40003803000 */
[----:B------:R-:W-:-:S02]  /*5fd0*/  F2FP.BF16.F32.PACK_AB R11, R90, R93 ;  /* 0x0000005d5a0b723e */ /* 0x000fc400000010ff */
[----:B------:R-:W-:Y:S02]  /*5fe0*/  LOP3.LUT R7, R8, R7, RZ, 0xc0, !PT ;  /* 0x0000000708077212 */ /* 0x000fe400078ec0ff */
[--C-:B------:R-:W-:Y:S02]  /*5ff0*/  HSET2.LE.AND R8, R103, R128.reuse, PT ;  /* 0x0000008067087233 */ /* 0x100fe40003803000 */
[----:B------:R-:W-:Y:S02]  /*6000*/  LOP3.LUT R10, R11, R10, RZ, 0xc0, !PT ;  /* 0x0000000a0b0a7212 */ /* 0x000fe400078ec0ff */
[--C-:B------:R-:W-:Y:S02]  /*6010*/  HSET2.LE.AND R11, R13, R128.reuse, PT ;  /* 0x000000800d0b7233 */ /* 0x100fe40003803000 */
[----:B------:R-:W-:Y:S02]  /*6020*/  LOP3.LUT R8, R9, R8, RZ, 0xc0, !PT ;  /* 0x0000000809087212 */ /* 0x000fe400078ec0ff */
[----:B------:R-:W-:-:S02]  /*6030*/  HSET2.LE.AND R9, R101, R128, PT ;  /* 0x0000008065097233 */ /* 0x000fc40003803000 */
[----:B------:R-:W2:Y:S03]  /*6040*/  MUFU.EX2 R101, R24 ;  /* 0x0000001800657308 */ /* 0x000ea60000000800 */
[----:B------:R-:W-:Y:S02]  /*6050*/  LOP3.LUT R9, R12, R9, RZ, 0xc0, !PT ;  /* 0x000000090c097212 */ /* 0x000fe400078ec0ff */
[----:B-1----:R-:W-:Y:S01]  /*6060*/  F2FP.BF16.F32.PACK_AB R12, R88, R91 ;  /* 0x0000005b580c723e */ /* 0x002fe200000010ff */
[----:B------:R-:W-:-:S03]  /*6070*/  FADD.FTZ R91, R91, R92 ;  /* 0x0000005c5b5b7221 */ /* 0x000fc60000010000 */
[----:B------:R-:W-:Y:S01]  /*6080*/  LOP3.LUT R11, R12, R11, RZ, 0xc0, !PT ;  /* 0x0000000b0c0b7212 */ /* 0x000fe200078ec0ff */
[----:B------:R-:W-:Y:S01]  /*6090*/  FADD.FTZ R88, R88, R91 ;  /* 0x0000005b58587221 */ /* 0x000fe20000010000 */
[----:B------:R-:W1:Y:S03]  /*60a0*/  LDSM.16.MT88.4 R12, [R113+0x6400] ;  /* 0x00640000710c783b */ /* 0x000e660000004200 */
[----:B------:R-:W-:-:S04]  /*60b0*/  FADD.FTZ R87, R87, R88 ;  /* 0x0000005857577221 */ /* 0x000fc80000010000 */
[----:B------:R-:W-:-:S04]  /*60c0*/  FADD.FTZ R34, R34, R87 ;  /* 0x0000005722227221 */ /* 0x000fc80000010000 */
[----:B------:R-:W-:-:S04]  /*60d0*/  FADD.FTZ R35, R35, R34 ;  /* 0x0000002223237221 */ /* 0x000fc80000010000 */
[----:B------:R-:W-:Y:S01]  /*60e0*/  FADD.FTZ R30, R30, R35 ;  /* 0x000000231e1e7221 */ /* 0x000fe20000010000 */
        /* <DEDUP_REMOVED lines=17> */
[----:B------:R-:W1:Y:S04]  /*6200*/  LDSM.16.MT88.4 R12, [R113+0x6800] ;  /* 0x00680000710c783b */ /* 0x000e680000004200 */
[----:B------:R-:W3:Y:S03]  /*6210*/  LDSM.16.MT88.4 R8, [R86+0x6800] ;  /* 0x006800005608783b */ /* 0x000ee60000004200 */
[C---:B-1----:R-:W-:Y:S08]  /*6220*/  HMMA.16816.F32.BF16 R36, R4.reuse, R12, R36 ;  /* 0x0000000c0424723c */ /* 0x042ff00000041824 */
        /* <DEDUP_REMOVED lines=9> */
[C---:B------:R-:W-:Y:S01]  /*62c0*/  HMMA.16816.F32.BF16 R64, R4.reuse, R10, R64 ;  /* 0x0000000a0440723c */ /* 0x040fe20000041840 */
[----:B------:R-:W3:Y:S07]  /*62d0*/  LDSM.16.MT88.4 R8, [R113+0x8800] ;  /* 0x008800007108783b */ /* 0x000eee0000004200 */
[----:B-1----:R-:W-:Y:S01]  /*62e0*/  HMMA.16816.F32.BF16 R76, R4, R12, R76 ;  /* 0x0000000c044c723c */ /* 0x002fe2000004184c */
[----:B------:R-:W-:-:S04]  /*62f0*/  LOP3.LUT R13, R22, 0xff, RZ, 0xc0, !PT ;  /* 0x000000ff160d7812 */ /* 0x000fc800078ec0ff */
[----:B------:R-:W-:Y:S02]  /*6300*/  PRMT R13, R13, 0x5410, R2 ;  /* 0x000054100d0d7816 */ /* 0x000fe40000000002 */
[----:B------:R-:W-:Y:S01]  /*6310*/  SHF.R.U32.HI R2, RZ, 0x8, R0 ;  /* 0x00000008ff027819 */ /* 0x000fe20000011600 */
[----:B------:R-:W-:Y:S01]  /*6320*/  FFMA.FTZ R0, R18, UR31, -R27 ;  /* 0x0000001f12007c23 */ /* 0x000fe2000801081b */
[----:B------:R-:W-:Y:S01]  /*6330*/  PRMT R18, R20, 0x7632, R18 ;  /* 0x0000763214127816 */ /* 0x000fe20000000012 */
[C---:B------:R-:W-:Y:S03]  /*6340*/  HMMA.16816.F32.BF16 R80, R4.reuse, R14, R80 ;  /* 0x0000000e0450723c */ /* 0x040fe60000041850 */
[----:B------:R-:W-:Y:S01]  /*6350*/  LOP3.LUT R18, R18, 0xff, RZ, 0xc0, !PT ;  /* 0x000000ff12127812 */ /* 0x000fe200078ec0ff */
[----:B------:R-:W-:Y:S04]  /*6360*/  MUFU.EX2 R0, R0 ;  /* 0x0000000000007308 */ /* 0x000fe80000000800 */
[----:B---3--:R-:W-:Y:S01]  /*6370*/  HMMA.16816.F32.BF16 R68, R4, R8, R68 ;  /* 0x000000080444723c */ /* 0x008fe20000041844 */
[----:B------:R-:W-:-:S03]  /*6380*/  FADD.FTZ R9, R33, R98 ;  /* 0x0000006221097221 */ /* 0x000fc60000010000 */
[----:B------:R1:W3:Y:S01]  /*6390*/  MUFU.EX2 R33, R17 ;  /* 0x0000001100217308 */ /* 0x0002e20000000800 */
[----:B------:R-:W-:-:S03]  /*63a0*/  FADD.FTZ R12, R96, R9 ;  /* 0x00000009600c7221 */ /* 0x000fc60000010000 */
[----:B------:R-:W-:Y:S01]  /*63b0*/  HMMA.16816.F32.BF16 R72, R4, R10, R72 ;  /* 0x0000000a0448723c */ /* 0x000fe20000041848 */
[----:B------:R-:W-:Y:S01]  /*63c0*/  LOP3.LUT R11, R20, 0xff, RZ, 0xc0, !PT ;  /* 0x000000ff140b7812 */ /* 0x000fe200078ec0ff */
[----:B------:R-:W-:Y:S01]  /*63d0*/  FADD.FTZ R12, R95, R12 ;  /* 0x0000000c5f0c7221 */ /* 0x000fe20000010000 */
[--C-:B------:R-:W-:Y:S02]  /*63e0*/  HSET2.LE.AND R6, R13, R128.reuse, PT ;  /* 0x000000800d067233 */ /* 0x100fe40003803000 */
[----:B--2---:R-:W-:Y:S01]  /*63f0*/  F2FP.BF16.F32.PACK_AB R7, R110, R101 ;  /* 0x000000656e07723e */ /* 0x004fe200000010ff */
[----:B------:R-:W-:Y:S01]  /*6400*/  FADD.FTZ R93, R93, R12 ;  /* 0x0000000c5d5d7221 */ /* 0x000fe20000010000 */
[----:B------:R-:W-:Y:S02]  /*6410*/  F2FP.BF16.F32.PACK_AB R13, R94, R99 ;  /* 0x000000635e0d723e */ /* 0x000fe400000010ff */
[----:B------:R-:W-:Y:S01]  /*6420*/  LOP3.LUT R6, R7, R6, RZ, 0xc0, !PT ;  /* 0x0000000607067212 */ /* 0x000fe200078ec0ff */
[----:B------:R-:W-:Y:S01]  /*6430*/  FADD.FTZ R90, R90, R93 ;  /* 0x0000005d5a5a7221 */ /* 0x000fe20000010000 */
[----:B------:R-:W-:-:S02]  /*6440*/  HSET2.LE.AND R7, R21, R128, PT ;  /* 0x0000008015077233 */ /* 0x000fc40003803000 */
[----:B-1----:R-:W-:Y:S01]  /*6450*/  PRMT R17, R11, 0x5410, R2 ;  /* 0x000054100b117816 */ /* 0x002fe20000000002 */
[----:B------:R-:W-:Y:S01]  /*6460*/  FFMA.FTZ R2, R19, UR31, -R27 ;  /* 0x0000001f13027c23 */ /* 0x000fe2000801081b */
[----:B------:R-:W1:Y:S01]  /*6470*/  LDSM.16.MT88.4 R8, [R113+0x6c00] ;  /* 0x006c00007108783b */ /* 0x000e620000004200 */
[----:B------:R-:W-:Y:S01]  /*6480*/  SHF.R.U32.HI R19, RZ, 0x18, R20 ;  /* 0x00000018ff137819 */ /* 0x000fe20000011614 */
[----:B------:R-:W-:Y:S01]  /*6490*/  FADD.FTZ R89, R89, R90 ;  /* 0x0000005a59597221 */ /* 0x000fe20000010000 */
[----:B---3--:R-:W-:Y:S01]  /*64a0*/  F2FP.BF16.F32.PACK_AB R12, R0, R33 ;  /* 0x00000021000c723e */ /* 0x008fe200000010ff */
[----:B------:R-:W2:Y:S01]  /*64b0*/  LDSM.16.MT88.4 R24, [R86+0x6c00] ;  /* 0x006c00005618783b */ /* 0x000ea20000004200 */
[----:B------:R-:W3:Y:S01]  /*64c0*/  MUFU.EX2 R2, R2 ;  /* 0x0000000200027308 */ /* 0x000ee20000000800 */
[----:B------:R-:W-:Y:S01]  /*64d0*/  PRMT R19, R18, 0x5410, R19 ;  /* 0x0000541012137816 */ /* 0x000fe20000000013 */
[----:B------:R-:W-:Y:S01]  /*64e0*/  FADD.FTZ R84, R84, R89 ;  /* 0x0000005954547221 */ /* 0x000fe20000010000 */
[--C-:B------:R-:W-:Y:S01]  /*64f0*/  HSET2.LE.AND R4, R17, R128.reuse, PT ;  /* 0x0000008011047233 */ /* 0x100fe20003803000 */
[----:B------:R-:W4:Y:S01]  /*6500*/  LDSM.16.MT88.4 R20, [R113+0x7c00] ;  /* 0x007c00007114783b */ /* 0x000f220000004200 */
[----:B------:R-:W-:Y:S01]  /*6510*/  FADD.FTZ R33, R33, R30 ;  /* 0x0000001e21217221 */ /* 0x000fe20000010000 */
[----:B------:R-:W-:Y:S01]  /*6520*/  HSET2.LE.AND R5, R19, R128, PT ;  /* 0x0000008013057233 */ /* 0x000fe20003803000 */
[----:B------:R-:W-:Y:S01]  /*6530*/  FADD.FTZ R85, R85, R84 ;  /* 0x0000005455557221 */ /* 0x000fe20000010000 */
[----:B------:R-:W-:Y:S01]  /*6540*/  LOP3.LUT R4, R13, R4, RZ, 0xc0, !PT ;  /* 0x000000040d047212 */ /* 0x000fe200078ec0ff */
[----:B------:R-:W5:Y:S01]  /*6550*/  LDSM.16.MT88.4 R16, [R86+0x7c00] ;  /* 0x007c00005610783b */ /* 0x000f620000004200 */
[----:B------:R-:W-:Y:S01]  /*6560*/  FADD.FTZ R33, R0, R33 ;  /* 0x0000002100217221 */ /* 0x000fe20000010000 */
[----:B------:R-:W-:Y:S01]  /*6570*/  LOP3.LUT R5, R12, R5, RZ, 0xc0, !PT ;  /* 0x000000050c057212 */ /* 0x000fe200078ec0ff */
[----:B------:R-:W-:Y:S01]  /*6580*/  FADD.FTZ R32, R32, R85 ;  /* 0x0000005520207221 */ /* 0x000fe20000010000 */
[----:B------:R-:W-:-:S03]  /*6590*/  IMAD.MOV.U32 R0, RZ, RZ, R28 ;  /* 0x000000ffff007224 */ /* 0x000fc600078e001c */
[----:B------:R-:W-:Y:S01]  /*65a0*/  FADD.FTZ R99, R99, R32 ;  /* 0x0000002063637221 */ /* 0x000fe20000010000 */
[C---:B---3--:R-:W-:Y:S01]  /*65b0*/  F2FP.BF16.F32.PACK_AB R12, R31.reuse, R2 ;  /* 0x000000021f0c723e */ /* 0x048fe200000010ff */
[----:B------:R-:W-:Y:S02]  /*65c0*/  FADD.FTZ R2, R2, R33 ;  /* 0x0000002102027221 */ /* 0x000fe40000010000 */
[----:B------:R-:W-:Y:S01]  /*65d0*/  FADD.FTZ R94, R94, R99 ;  /* 0x000000635e5e7221 */ /* 0x000fe20000010000 */
[----:B------:R-:W-:Y:S01]  /*65e0*/  LOP3.LUT R7, R12, R7, RZ, 0xc0, !PT ;  /* 0x000000070c077212 */ /* 0x000fe200078ec0ff */
[----:B------:R-:W-:Y:S01]  /*65f0*/  FADD.FTZ R108, R31, R2 ;  /* 0x000000021f6c7221 */ /* 0x000fe20000010000 */
[----:B------:R-:W3:Y:S01]  /*6600*/  LDSM.16.MT88.4 R12, [R113+0x8c00] ;  /* 0x008c0000710c783b */ /* 0x000ee20000004200 */
[----:B------:R-:W-:Y:S01]  /*6610*/  FADD.FTZ R101, R101, R94 ;  /* 0x0000005e65657221 */ /* 0x000fe20000010000 */
[----:B------:R-:W-:-:S03]  /*6620*/  IMAD.MOV.U32 R2, RZ, RZ, R29 ;  /* 0x000000ffff027224 */ /* 0x000fc600078e001d */
[----:B------:R-:W-:Y:S01]  /*6630*/  FADD.FTZ R110, R110, R101 ;  /* 0x000000656e6e7221 */ /* 0x000fe20000010000 */
[C---:B-1----:R-:W-:Y:S08]  /*6640*/  HMMA.16816.F32.BF16 R36, R4.reuse, R8, R36 ;  /* 0x000000080424723c */ /* 0x042ff00000041824 */
[C---:B------:R-:W-:Y:S01]  /*6650*/  HMMA.16816.F32.BF16 R40, R4.reuse, R10, R40 ;  /* 0x0000000a0428723c */ /* 0x040fe20000041828 */
[----:B------:R-:W1:Y:S07]  /*6660*/  LDSM.16.MT88.4 R8, [R86+0x8c00] ;  /* 0x008c00005608783b */ /* 0x000e6e0000004200 */
        /* <DEDUP_REMOVED lines=8> */
[C---:B-1----:R-:W-:Y:S08]  /*66f0*/  HMMA.16816.F32.BF16 R76, R4.reuse, R8, R76 ;  /* 0x00000008044c723c */ /* 0x042ff0000004184c */
[----:B------:R-:W-:-:S15]  /*6700*/  HMMA.16816.F32.BF16 R80, R4, R10, R80 ;  /* 0x0000000a0450723c */ /* 0x000fde0000041850 */
[----:B------:R-:W-:-:S05]  /*6710*/  NOP ;  /* 0x0000000000007918 */ /* 0x000fca0000000000 */
.L_x_972:
[----:B------:R-:W-:-:S13]  /*6720*/  ISETP.GE.AND P0, PT, R129, RZ, PT ;  /* 0x000000ff8100720c */ /* 0x000fda0003f06270 */
[----:B------:R-:W-:Y:S05]  /*6730*/  @!P0 BRA `(.L_x_974) ;  /* 0x0000002000808947 */ /* 0x000fea0003800000 */
[----:B------:R-:W-:Y:S01]  /*6740*/  MOV R85, R0 ;  /* 0x0000000000557202 */ /* 0x000fe20000000f00 */
[----:B------:R-:W1:Y:S01]  /*6750*/  LDCU UR4, c[0x0][0x45c] ;  /* 0x00008b80ff0477ac */ /* 0x000e620008000800 */
[----:B------:R-:W-:Y:S01]  /*6760*/  MOV R3, R2 ;  /* 0x0000000200037202 */ /* 0x000fe20000000f00 */
[----:B------:R-:W-:Y:S06]  /*6770*/  BRA `(.L_x_975) ;  /* 0x0000000000547947 */ /* 0x000fec0003800000 */
.L_x_977:
        /* <DEDUP_REMOVED lines=21> */
.L_x_975:
        /* <DEDUP_REMOVED lines=116> */
.L_x_976:
[----:B------:R-:W2:Y:S01]  /*7010*/  SHFL.BFLY PT, R88, R109, 0x2, 0x1f ;  /* 0x0c401f006d587f89 */ /* 0x000ea200000e0000 */
[----:B------:R-:W-:Y:S01]  /*7020*/  IMAD.SHL.U32 R141, R129, 0x2, RZ ;  /* 0x00000002818d7824 */ /* 0x000fe200078e00ff */
[----:B------:R-:W-:Y:S04]  /*7030*/  FMNMX3.FTZ R2, R111, R26, R27, !PT ;  /* 0x0000001a6f027276 */ /* 0x000fe8000781001b */
[C---:B------:R-:W-:Y:S02]  /*7040*/  LOP3.LUT R98, R141.reuse, UR25, R133, 0x96, !PT ;  /* 0x000000198d627c12 */ /* 0x040fe4000f8e9685 */
[----:B------:R-:W-:Y:S02]  /*7050*/  FMNMX3.FTZ R2, R2, R30, R31, !PT ;  /* 0x0000001e02027276 */ /* 0x000fe4000781001f */
[----:B------:R-:W-:Y:S01]  /*7060*/  IADD3 R141, PT, PT, R141, 0x1, RZ ;  /* 0x000000018d8d7810 */ /* 0x000fe20007ffe0ff */
[----:B------:R-:W-:Y:S01]  /*7070*/  IMAD.WIDE.U32 R98, R98, -0x326172a9, RZ ;  /* 0xcd9e8d5762627825 */ /* 0x000fe200078e00ff */
[----:B------:R-:W-:Y:S04]  /*7080*/  FMNMX3.FTZ R89, R2, R34, R35, !PT ;  /* 0x0000002202597276 */ /* 0x000fe80007810023 */
[----:B-1----:R-:W-:Y:S01]  /*7090*/  LOP3.LUT R92, R134, UR30, R99, 0x96, !PT ;  /* 0x0000001e865c7c12 */ /* 0x002fe2000f8e9663 */
[----:B------:R-:W1:Y:S01]  /*70a0*/  SHFL.BFLY PT, R2, R89, 0x2, 0x1f ;  /* 0x0c401f0059027f89 */ /* 0x000e6200000e0000 */
[----:B------:R-:W-:Y:S03]  /*70b0*/  LOP3.LUT R98, R127, UR29, R98, 0x96, !PT ;  /* 0x0000001d7f627c12 */ /* 0x000fe6000f8e9662 */
[----:B------:R-:W-:Y:S04]  /*70c0*/  IMAD.WIDE.U32 R92, R92, -0x2daee0ad, RZ ;  /* 0xd2511f535c5c7825 */ /* 0x000fe800078e00ff */
[----:B------:R-:W-:Y:S01]  /*70d0*/  IMAD.WIDE.U32 R98, R98, -0x2daee0ad, RZ ;  /* 0xd2511f5362627825 */ /* 0x000fe200078e00ff */
[----:B------:R-:W-:Y:S04]  /*70e0*/  LOP3.LUT R90, R130, UR28, R93, 0x96, !PT ;  /* 0x0000001c825a7c12 */ /* 0x000fe8000f8e965d */
[----:B------:R-:W-:Y:S01]  /*70f0*/  LOP3.LUT R92, R92, UR26, R99, 0x96, !PT ;  /* 0x0000001a5c5c7c12 */ /* 0x000fe2000f8e9663 */
[----:B------:R-:W-:Y:S04]  /*7100*/  IMAD.WIDE.U32 R96, R90, -0x326172a9, RZ ;  /* 0xcd9e8d575a607825 */ /* 0x000fe800078e00ff */
[----:B------:R-:W-:Y:S01]  /*7110*/  IMAD.WIDE.U32 R92, R92, -0x326172a9, RZ ;  /* 0xcd9e8d575c5c7825 */ /* 0x000fe200078e00ff */
[----:B------:R-:W-:Y:S04]  /*7120*/  LOP3.LUT R94, R126, UR27, R97, 0x96, !PT ;  /* 0x0000001b7e5e7c12 */ /* 0x000fe8000f8e9661 */
[----:B------:R-:W-:Y:S01]  /*7130*/  LOP3.LUT R96, R96, UR21, R93, 0x96, !PT ;  /* 0x0000001560607c12 */ /* 0x000fe2000f8e965d */
[----:B------:R-:W-:Y:S01]  /*7140*/  IMAD.WIDE.U32 R94, R94, -0x2daee0ad, RZ ;  /* 0xd2511f535e5e7825 */ /* 0x000fe200078e00ff */
[----:B--2---:R-:W-:Y:S02]  /*7150*/  FMNMX.FTZ R91, R109, R88, !PT ;  /* 0x000000586d5b7209 */ /* 0x004fe40007810000 */
[----:B-1----:R-:W-:Y:S01]  /*7160*/  FMNMX.FTZ R87, R89, R2, !PT ;  /* 0x0000000259577209 */ /* 0x002fe20007810000 */
[----:B------:R-:W-:Y:S02]  /*7170*/  IMAD.WIDE.U32 R96, R96, -0x2daee0ad, RZ ;  /* 0xd2511f5360607825 */ /* 0x000fe400078e00ff */
[----:B------:R-:W1:Y:S08]  /*7180*/  SHFL.BFLY PT, R88, R91, 0x1, 0x1f ;  /* 0x0c201f005b587f89 */ /* 0x000e7000000e0000 */
[----:B------:R-:W2:Y:S01]  /*7190*/  SHFL.BFLY PT, R84, R87, 0x1, 0x1f ;  /* 0x0c201f0057547f89 */ /* 0x000ea200000e0000 */
[----:B-1----:R-:W-:Y:S02]  /*71a0*/  FMNMX.FTZ R2, R91, R88, !PT ;  /* 0x000000585b027209 */ /* 0x002fe40007810000 */
[----:B------:R-:W-:Y:S02]  /*71b0*/  LOP3.LUT R88, R98, UR15, R95, 0x96, !PT ;  /* 0x0000000f62587c12 */ /* 0x000fe4000f8e965f */
[----:B------:R-:W-:Y:S01]  /*71c0*/  LOP3.LUT R91, R94, UR13, R97, 0x96, !PT ;  /* 0x0000000d5e5b7c12 */ /* 0x000fe2000f8e9661 */
[C---:B------:R-:W-:Y:S01]  /*71d0*/  FMUL.FTZ R90, R2.reuse, UR4 ;  /* 0x00000004025a7c20 */ /* 0x040fe20008410000 */
[----:B------:R-:W-:Y:S01]  /*71e0*/  FSETP.NEU.FTZ.AND P0, PT, R2, -INF , PT ;  /* 0xff8000000200780b */ /* 0x000fe20003f1d000 */
[----:B------:R-:W-:Y:S01]  /*71f0*/  IMAD.WIDE.U32 R94, R88, -0x326172a9, RZ ;  /* 0xcd9e8d57585e7825 */ /* 0x000fe200078e00ff */
[----:B--2---:R-:W-:Y:S02]  /*7200*/  FMNMX.FTZ R0, R87, R84, !PT ;  /* 0x0000005457007209 */ /* 0x004fe40007810000 */
[----:B------:R-:W-:Y:S02]  /*7210*/  FSEL R90, R90, RZ, P0 ;  /* 0x000000ff5a5a7208 */ /* 0x000fe40000000000 */
[----:B------:R-:W-:Y:S01]  /*7220*/  LOP3.LUT R88, R92, UR14, R95, 0x96, !PT ;  /* 0x0000000e5c587c12 */ /* 0x000fe2000f8e965f */
[----:B------:R-:W-:Y:S04]  /*7230*/  IMAD.WIDE.U32 R92, R91, -0x326172a9, RZ ;  /* 0xcd9e8d575b5c7825 */ /* 0x000fe800078e00ff */
[C---:B------:R-:W-:Y:S01]  /*7240*/  FMUL.FTZ R104, R0.reuse, UR4 ;  /* 0x0000000400687c20 */ /* 0x040fe20008410000 */
[----:B------:R-:W-:Y:S01]  /*7250*/  FSETP.NEU.FTZ.AND P0, PT, R0, -INF , PT ;  /* 0xff8000000000780b */ /* 0x000fe20003f1d000 */
[----:B------:R-:W-:Y:S01]  /*7260*/  FFMA.FTZ R137, R8, UR4, -R90 ;  /* 0x0000000408897c23 */ /* 0x000fe2000801085a */
[----:B------:R-:W-:Y:S01]  /*7270*/  IMAD.WIDE.U32 R100, R88, -0x2daee0ad, RZ ;  /* 0xd2511f5358647825 */ /* 0x000fe200078e00ff */
[----:B------:R-:W-:Y:S02]  /*7280*/  LOP3.LUT R93, R94, UR12, R93, 0x96, !PT ;  /* 0x0000000c5e5d7c12 */ /* 0x000fe4000f8e965d */
[----:B------:R-:W-:Y:S01]  /*7290*/  PRMT R95, R92, 0x7771, RZ ;  /* 0x000077715c5f7816 */ /* 0x000fe200000000ff */
[----:B------:R-:W-:Y:S01]  /*72a0*/  IMAD.MOV.U32 R94, RZ, RZ, R92 ;  /* 0x000000ffff5e7224 */ /* 0x000fe200078e005c */
[----:B------:R-:W-:Y:S01]  /*72b0*/  PRMT R99, R100, 0x7771, RZ ;  /* 0x0000777164637816 */ /* 0x000fe200000000ff */
[----:B------:R-:W-:Y:S02]  /*72c0*/  IMAD.MOV.U32 R88, RZ, RZ, R100 ;  /* 0x000000ffff587224 */ /* 0x000fe400078e0064 */
[--C-:B------:R-:W-:Y:S01]  /*72d0*/  FFMA.FTZ R106, R9, UR4, -R90.reuse ;  /* 0x00000004096a7c23 */ /* 0x100fe2000801085a */
[----:B------:R-:W-:Y:S01]  /*72e0*/  MUFU.EX2 R137, R137 ;  /* 0x0000008900897308 */ /* 0x000fe20000000800 */
[----:B------:R-:W-:Y:S01]  /*72f0*/  LOP3.LUT R94, R94, 0xff, RZ, 0xc0, !PT ;  /* 0x000000ff5e5e7812 */ /* 0x000fe200078ec0ff */
[--C-:B------:R-:W-:Y:S01]  /*7300*/  FFMA.FTZ R140, R4, UR4, -R90.reuse ;  /* 0x00000004048c7c23 */ /* 0x100fe2000801085a */
[----:B------:R-:W-:Y:S01]  /*7310*/  LOP3.LUT R88, R88, 0xff, RZ, 0xc0, !PT ;  /* 0x000000ff58587812 */ /* 0x000fe200078ec0ff */
[--C-:B------:R-:W-:Y:S01]  /*7320*/  FFMA.FTZ R139, R5, UR4, -R90.reuse ;  /* 0x00000004058b7c23 */ /* 0x100fe2000801085a */
[----:B------:R-:W-:Y:S01]  /*7330*/  PRMT R95, R94, 0x5410, R95 ;  /* 0x000054105e5f7816 */ /* 0x000fe2000000005f */
[--C-:B------:R-:W-:Y:S01]  /*7340*/  FFMA.FTZ R94, R17, UR4, -R90.reuse ;  /* 0x00000004115e7c23 */ /* 0x100fe2000801085a */
[----:B------:R-:W-:Y:S03]  /*7350*/  PRMT R99, R88, 0x5410, R99 ;  /* 0x0000541058637816 */ /* 0x000fe60000000063 */
[----:B------:R-:W1:Y:S01]  /*7360*/  MUFU.EX2 R106, R106 ;  /* 0x0000006a006a7308 */ /* 0x000e620000000800 */
[----:B------:R-:W-:Y:S01]  /*7370*/  FSEL R104, R104, RZ, P0 ;  /* 0x000000ff68687208 */ /* 0x000fe20000000000 */
[--C-:B------:R-:W-:Y:S01]  /*7380*/  FFMA.FTZ R136, R13, UR4, -R90.reuse ;  /* 0x000000040d887c23 */ /* 0x100fe2000801085a */
[----:B------:R-:W-:Y:S01]  /*7390*/  PRMT R91, R92, 0x7773, RZ ;  /* 0x000077735c5b7816 */ /* 0x000fe200000000ff */
[----:B------:R-:W-:Y:S01]  /*73a0*/  FFMA.FTZ R145, R20, UR4, -R90 ;  /* 0x0000000414917c23 */ /* 0x000fe2000801085a */
[----:B------:R-:W-:Y:S01]  /*73b0*/  PRMT R92, R92, 0x7772, RZ ;  /* 0x000077725c5c7816 */ /* 0x000fe200000000ff */
[--C-:B------:R-:W-:Y:S01]  /*73c0*/  FFMA.FTZ R138, R10, UR4, -R104.reuse ;  /* 0x000000040a8a7c23 */ /* 0x100fe20008010868 */
[----:B------:R-:W-:Y:S03]  /*73d0*/  FFMA.FTZ R105, R11, UR4, -R104 ;  /* 0x000000040b697c23 */ /* 0x000fe60008010868 */
[----:B------:R2:W-:Y:S01]  /*73e0*/  MUFU.EX2 R88, R94 ;  /* 0x0000005e00587308 */ /* 0x0005e20000000800 */
[----:B------:R-:W-:Y:S01]  /*73f0*/  PRMT R92, R92, 0x5410, R91 ;  /* 0x000054105c5c7816 */ /* 0x000fe2000000005b */
[--C-:B------:R-:W-:Y:S01]  /*7400*/  FFMA.FTZ R91, R16, UR4, -R90.reuse ;  /* 0x00000004105b7c23 */ /* 0x100fe2000801085a */
[----:B------:R-:W-:Y:S01]  /*7410*/  LOP3.LUT R20, R93, 0xffff, RZ, 0xc0, !PT ;  /* 0x0000ffff5d147812 */ /* 0x000fe200078ec0ff */
[--C-:B------:R-:W-:Y:S01]  /*7420*/  FFMA.FTZ R109, R29, UR4, -R90.reuse ;  /* 0x000000041d6d7c23 */ /* 0x100fe2000801085a */
[----:B------:R-:W-:Y:S01]  /*7430*/  PRMT R98, R100, 0x7773, RZ ;  /* 0x0000777364627816 */ /* 0x000fe200000000ff */
[--C-:B------:R-:W-:Y:S01]  /*7440*/  FFMA.FTZ R111, R28, UR4, -R90.reuse ;  /* 0x000000041c6f7c23 */ /* 0x100fe2000801085a */
[----:B------:R-:W-:Y:S03]  /*7450*/  PRMT R97, R100, 0x7772, RZ ;  /* 0x0000777264617816 */ /* 0x000fe600000000ff */
[----:B------:R-:W-:Y:S01]  /*7460*/  MUFU.EX2 R140, R140 ;  /* 0x0000008c008c7308 */ /* 0x000fe20000000800 */
[----:B-1----:R-:W-:Y:S01]  /*7470*/  F2FP.BF16.F32.PACK_AB R13, R106, R137 ;  /* 0x000000896a0d723e */ /* 0x002fe200000010ff */
[----:B------:R-:W-:Y:S01]  /*7480*/  FFMA.FTZ R33, R33, UR4, -R90 ;  /* 0x0000000421217c23 */ /* 0x000fe2000801085a */
[----:B------:R-:W-:Y:S01]  /*7490*/  SHF.R.U32.HI R20, RZ, 0x8, R20 ;  /* 0x00000008ff147819 */ /* 0x000fe20000011614 */
[----:B------:R-:W-:Y:S01]  /*74a0*/  FFMA.FTZ R143, R24, UR4, -R90 ;  /* 0x00000004188f7c23 */ /* 0x000fe2000801085a */
[----:B------:R-:W-:Y:S01]  /*74b0*/  PRMT R97, R97, 0x5410, R98 ;  /* 0x0000541061617816 */ /* 0x000fe20000000062 */
[--C-:B------:R-:W-:Y:S01]  /*74c0*/  FFMA.FTZ R98, R12, UR4, -R90.reuse ;  /* 0x000000040c627c23 */ /* 0x100fe2000801085a */
[--C-:B------:R-:W-:Y:S03]  /*74d0*/  FFMA.FTZ R144, R25, UR4, -R90.reuse ;  /* 0x0000000419907c23 */ /* 0x100fe6000801085a */
[----:B------:R-:W1:Y:S01]  /*74e0*/  MUFU.EX2 R139, R139 ;  /* 0x0000008b008b7308 */ /* 0x000e620000000800 */
[--C-:B--2---:R-:W-:Y:S01]  /*74f0*/  HSET2.LE.AND R94, R95, R128.reuse, PT ;  /* 0x000000805f5e7233 */ /* 0x104fe20003803000 */
[--C-:B------:R-:W-:Y:S01]  /*7500*/  FFMA.FTZ R146, R21, UR4, -R90.reuse ;  /* 0x0000000415927c23 */ /* 0x100fe2000801085a */
[----:B------:R-:W-:Y:S01]  /*7510*/  FFMA.FTZ R29, R32, UR4, -R90 ;  /* 0x00000004201d7c23 */ /* 0x000fe2000801085a */
[--C-:B------:R-:W-:Y:S01]  /*7520*/  FFMA.FTZ R25, R18, UR4, -R104.reuse ;  /* 0x0000000412197c23 */ /* 0x100fe20008010868 */
[--C-:B------:R-:W-:Y:S01]  /*7530*/  FFMA.FTZ R90, R19, UR4, -R104.reuse ;  /* 0x00000004135a7c23 */ /* 0x100fe20008010868 */
[----:B------:R-:W-:Y:S01]  /*7540*/  LOP3.LUT R94, R13, R94, RZ, 0xc0, !PT ;  /* 0x0000005e0d5e7212 */ /* 0x000fe200078ec0ff */
[--C-:B------:R-:W-:Y:S03]  /*7550*/  FFMA.FTZ R100, R7, UR4, -R104.reuse ;  /* 0x0000000407647c23 */ /* 0x100fe60008010868 */
[----:B------:R-:W-:Y:S01]  /*7560*/  MUFU.EX2 R138, R138 ;  /* 0x0000008a008a7308 */ /* 0x000fe20000000800 */
[----:B------:R-:W-:Y:S01]  /*7570*/  LOP3.LUT R13, R93, 0xff, RZ, 0xc0, !PT ;  /* 0x000000ff5d0d7812 */ /* 0x000fe200078ec0ff */
[--C-:B------:R-:W-:Y:S01]  /*7580*/  FFMA.FTZ R107, R14, UR4, -R104.reuse ;  /* 0x000000040e6b7c23 */ /* 0x100fe20008010868 */
[----:B------:R-:W-:Y:S01]  /*7590*/  LOP3.LUT R95, R92, 0xff00ff, RZ, 0xc0, !PT ;  /* 0x00ff00ff5c5f7812 */ /* 0x000fe200078ec0ff */
[----:B------:R-:W-:Y:S01]  /*75a0*/  FFMA.FTZ R142, R6, UR4, -R104 ;  /* 0x00000004068e7c23 */ /* 0x000fe20008010868 */
[----:B------:R-:W-:Y:S01]  /*75b0*/  PRMT R13, R13, 0x5410, R20 ;  /* 0x000054100d0d7816 */ /* 0x000fe20000000014 */
[--C-:B------:R-:W-:Y:S01]  /*75c0*/  FFMA.FTZ R148, R26, UR4, -R104.reuse ;  /* 0x000000041a947c23 */ /* 0x100fe20008010868 */
[----:B------:R-:W-:Y:S03]  /*75d0*/  LOP3.LUT R96, R96, UR9, R101, 0x96, !PT ;  /* 0x0000000960607c12 */ /* 0x000fe6000f8e9665 */
[----:B------:R-:W2:Y:S01]  /*75e0*/  MUFU.EX2 R105, R105 ;  /* 0x0000006900697308 */ /* 0x000ea20000000800 */
[----:B-1----:R-:W-:Y:S01]  /*75f0*/  F2FP.BF16.F32.PACK_AB R19, R139, R140 ;  /* 0x0000008c8b13723e */ /* 0x002fe200000010ff */
[----:B------:R-:W-:Y:S01]  /*7600*/  FFMA.FTZ R150, R22, UR4, -R104 ;  /* 0x0000000416967c23 */ /* 0x000fe20008010868 */
[--C-:B------:R-:W-:Y:S01]  /*7610*/  HSET2.LE.AND R92, R13, R128.reuse, PT ;  /* 0x000000800d5c7233 */ /* 0x100fe20003803000 */
[----:B------:R-:W-:Y:S01]  /*7620*/  FADD.FTZ R13, -R2, R3 ;  /* 0x00000003020d7221 */ /* 0x000fe20000010100 */
[--C-:B------:R-:W-:Y:S02]  /*7630*/  HSET2.LE.AND R95, R95, R128.reuse, PT ;  /* 0x000000805f5f7233 */ /* 0x100fe40003803000 */
[--C-:B------:R-:W-:Y:S03]  /*7640*/  HSET2.LE.AND R102, R99, R128.reuse, PT ;  /* 0x0000008063667233 */ /* 0x100fe60003803000 */
[----:B------:R-:W1:Y:S01]  /*7650*/  MUFU.EX2 R91, R91 ;  /* 0x0000005b005b7308 */ /* 0x000e620000000800 */
[----:B------:R-:W-:Y:S01]  /*7660*/  LOP3.LUT R92, R19, R92, RZ, 0xc0, !PT ;  /* 0x0000005c135c7212 */ /* 0x000fe200078ec0ff */
[----:B------:R-:W-:Y:S01]  /*7670*/  FMUL.FTZ R3, R13, UR4 ;  /* 0x000000040d037c20 */ /* 0x000fe20008410000 */
[----:B------:R-:W-:Y:S02]  /*7680*/  LOP3.LUT R14, R96, 0xffff, RZ, 0xc0, !PT ;  /* 0x0000ffff600e7812 */ /* 0x000fe400078ec0ff */
[----:B------:R-:W-:Y:S02]  /*7690*/  LOP3.LUT R97, R97, 0xff00ff, RZ, 0xc0, !PT ;  /* 0x00ff00ff61617812 */ /* 0x000fe400078ec0ff */
[----:B------:R-:W-:Y:S03]  /*76a0*/  SHF.R.U32.HI R14, RZ, 0x8, R14 ;  /* 0x00000008ff0e7819 */ /* 0x000fe6000001160e */
[----:B------:R-:W-:Y:S01]  /*76b0*/  MUFU.EX2 R25, R25 ;  /* 0x0000001900197308 */ /* 0x000fe20000000800 */
[----:B--2---:R-:W-:Y:S02]  /*76c0*/  F2FP.BF16.F32.PACK_AB R18, R105, R138 ;  /* 0x0000008a6912723e */ /* 0x004fe400000010ff */
[--C-:B------:R-:W-:Y:S02]  /*76d0*/  HSET2.LE.AND R103, R97, R128.reuse, PT ;  /* 0x0000008061677233 */ /* 0x100fe40003803000 */
[----:B------:R-:W-:Y:S02]  /*76e0*/  LOP3.LUT R95, R18, R95, RZ, 0xc0, !PT ;  /* 0x0000005f125f7212 */ /* 0x000fe400078ec0ff */
[----:B------:R-:W-:Y:S03]  /*76f0*/  PRMT R18, R93, 0x7632, R18 ;  /* 0x000076325d127816 */ /* 0x000fe60000000012 */
[----:B------:R-:W2:Y:S01]  /*7700*/  MUFU.EX2 R90, R90 ;  /* 0x0000005a005a7308 */ /* 0x000ea20000000800 */
[----:B-1----:R-:W-:Y:S02]  /*7710*/  F2FP.BF16.F32.PACK_AB R13, R88, R91 ;  /* 0x0000005b580d723e */ /* 0x002fe400000010ff */
[----:B------:R-:W-:Y:S02]  /*7720*/  SHF.R.U32.HI R93, RZ, 0x18, R93 ;  /* 0x00000018ff5d7819 */ /* 0x000fe4000001165d */
[----:B------:R-:W-:Y:S02]  /*7730*/  LOP3.LUT R102, R13, R102, RZ, 0xc0, !PT ;  /* 0x000000660d667212 */ /* 0x000fe400078ec0ff */
[----:B------:R-:W-:Y:S03]  /*7740*/  LOP3.LUT R18, R18, 0xff, RZ, 0xc0, !PT ;  /* 0x000000ff12127812 */ /* 0x000fe600078ec0ff */
[----:B------:R1:W-:Y:S01]  /*7750*/  MUFU.EX2 R21, R100 ;  /* 0x0000006400157308 */ /* 0x0003e20000000800 */
[----:B------:R-:W-:Y:S02]  /*7760*/  LOP3.LUT R13, R96, 0xff, RZ, 0xc0, !PT ;  /* 0x000000ff600d7812 */ /* 0x000fe400078ec0ff */
[----:B------:R-:W-:Y:S02]  /*7770*/  PRMT R93, R18, 0x5410, R93 ;  /* 0x00005410125d7816 */ /* 0x000fe4000000005d */
[----:B------:R-:W-:Y:S01]  /*7780*/  PRMT R13, R13, 0x5410, R14 ;  /* 0x000054100d0d7816 */ /* 0x000fe2000000000e */
[----:B------:R-:W-:Y:S01]  /*7790*/  FADD.FTZ R14, -R0, R85 ;  /* 0x00000055000e7221 */ /* 0x000fe20000010100 */
[----:B------:R-:W-:Y:S03]  /*77a0*/  ISETP.NE.AND P0, PT, R129, RZ, PT ;  /* 0x000000ff8100720c */ /* 0x000fe60003f05270 */
[----:B------:R-:W-:Y:S01]  /*77b0*/  MUFU.EX2 R19, R98 ;  /* 0x0000006200137308 */ /* 0x000fe20000000800 */
[----:B--2---:R-:W-:Y:S02]  /*77c0*/  F2FP.BF16.F32.PACK_AB R18, R90, R25 ;  /* 0x000000195a12723e */ /* 0x004fe400000010ff */
[--C-:B------:R-:W-:Y:S02]  /*77d0*/  HSET2.LE.AND R93, R93, R128.reuse, PT ;  /* 0x000000805d5d7233 */ /* 0x100fe40003803000 */
[----:B------:R-:W-:Y:S01]  /*77e0*/  LOP3.LUT R103, R18, R103, RZ, 0xc0, !PT ;  /* 0x0000006712677212 */ /* 0x000fe200078ec0ff */
[----:B------:R-:W-:Y:S01]  /*77f0*/  FFMA.FTZ R18, R15, UR4, -R104 ;  /* 0x000000040f127c23 */ /* 0x000fe20008010868 */
[----:B------:R-:W-:Y:S03]  /*7800*/  IADD3 R129, PT, PT, R129, -0x1, RZ ;  /* 0xffffffff81817810 */ /* 0x000fe60007ffe0ff */
[----:B------:R-:W2:Y:S01]  /*7810*/  MUFU.EX2 R136, R136 ;  /* 0x0000008800887308 */ /* 0x000ea20000000800 */
[--C-:B-1----:R-:W-:Y:S01]  /*7820*/  HSET2.LE.AND R100, R13, R128.reuse, PT ;  /* 0x000000800d647233 */ /* 0x102fe20003803000 */
[----:B------:R-:W-:Y:S01]  /*7830*/  FMUL.FTZ R13, R14, UR4 ;  /* 0x000000040e0d7c20 */ /* 0x000fe20008410000 */
[----:B------:R-:W-:Y:S02]  /*7840*/  PRMT R14, R96, 0x7632, R14 ;  /* 0x00007632600e7816 */ /* 0x000fe4000000000e */
[----:B------:R-:W-:Y:S05]  /*7850*/  SHF.R.U32.HI R96, RZ, 0x18, R96 ;  /* 0x00000018ff607819 */ /* 0x000fea0000011660 */
[----:B------:R-:W1:Y:S10]  /*7860*/  MUFU.EX2 R142, R142 ;  /* 0x0000008e008e7308 */ /* 0x000e740000000800 */
[----:B------:R-:W3:Y:S01]  /*7870*/  MUFU.EX2 R3, R3 ;  /* 0x0000000300037308 */ /* 0x000ee20000000800 */
[----:B--2---:R-:W-:Y:S04]  /*7880*/  F2FP.BF16.F32.PACK_AB R15, R136, R19 ;  /* 0x00000013880f723e */ /* 0x004fe800000010ff */
[----:B------:R-:W-:Y:S02]  /*7890*/  LOP3.LUT R100, R15, R100, RZ, 0xc0, !PT ;  /* 0x000000640f647212 */ /* 0x000fe400078ec0ff */
[----:B------:R-:W-:Y:S03]  /*78a0*/  LOP3.LUT R15, R14, 0xff, RZ, 0xc0, !PT ;  /* 0x000000ff0e0f7812 */ /* 0x000fe600078ec0ff */
[----:B------:R-:W2:Y:S01]  /*78b0*/  MUFU.EX2 R13, R13 ;  /* 0x0000000d000d7308 */ /* 0x000ea20000000800 */
[----:B-1----:R-:W-:Y:S02]  /*78c0*/  F2FP.BF16.F32.PACK_AB R20, R21, R142 ;  /* 0x0000008e1514723e */ /* 0x002fe400000010ff */
[----:B------:R-:W-:Y:S02]  /*78d0*/  PRMT R15, R15, 0x5410, R96 ;  /* 0x000054100f0f7816 */ /* 0x000fe40000000060 */
[----:B------:R-:W1:Y:S01]  /*78e0*/  LDSM.16.MT88.4 R96, [R113+0x6000] ;  /* 0x006000007160783b */ /* 0x000e620000004200 */
[----:B------:R-:W-:Y:S04]  /*78f0*/  LOP3.LUT R93, R20, R93, RZ, 0xc0, !PT ;  /* 0x0000005d145d7212 */ /* 0x000fe800078ec0ff */
[----:B------:R-:W-:Y:S01]  /*7900*/  MUFU.EX2 R107, R107 ;  /* 0x0000006b006b7308 */ /* 0x000fe20000000800 */
[C---:B---3--:R-:W-:Y:S01]  /*7910*/  FMUL.FTZ R36, R3.reuse, R36 ;  /* 0x0000002403247220 */ /* 0x048fe20000410000 */
[C---:B------:R-:W-:Y:S01]  /*7920*/  FMUL.FTZ R37, R3.reuse, R37 ;  /* 0x0000002503257220 */ /* 0x040fe20000410000 */
[C---:B------:R-:W-:Y:S01]  /*7930*/  FMUL.FTZ R40, R3.reuse, R40 ;  /* 0x0000002803287220 */ /* 0x040fe20000410000 */
[C---:B------:R-:W-:Y:S01]  /*7940*/  FMUL.FTZ R41, R3.reuse, R41 ;  /* 0x0000002903297220 */ /* 0x040fe20000410000 */
[C---:B------:R-:W-:Y:S01]  /*7950*/  FMUL.FTZ R44, R3.reuse, R44 ;  /* 0x0000002c032c7220 */ /* 0x040fe20000410000 */
[C---:B------:R-:W-:Y:S01]  /*7960*/  FMUL.FTZ R45, R3.reuse, R45 ;  /* 0x0000002d032d7220 */ /* 0x040fe20000410000 */
[C---:B------:R-:W-:Y:S01]  /*7970*/  FMUL.FTZ R48, R3.reuse, R48 ;  /* 0x0000003003307220 */ /* 0x040fe20000410000 */
[----:B------:R-:W-:Y:S01]  /*7980*/  FMUL.FTZ R49, R3, R49 ;  /* 0x0000003103317220 */ /* 0x000fe20000410000 */
[C---:B--2---:R-:W-:Y:S01]  /*7990*/  FMUL.FTZ R38, R13.reuse, R38 ;  /* 0x000000260d267220 */ /* 0x044fe20000410000 */
[----:B------:R-:W-:Y:S01]  /*79a0*/  FMUL.FTZ R39, R13, R39 ;  /* 0x000000270d277220 */ /* 0x000fe20000410000 */
[----:B------:R-:W-:Y:S01]  /*79b0*/  FFMA.FTZ R140, R3, R110, R140 ;  /* 0x0000006e038c7223 */ /* 0x000fe2000001008c */
        /* <DEDUP_REMOVED lines=25> */
[C---:B-1----:R-:W-:Y:S01]  /*7b50*/  HMMA.16816.F32.BF16 R36, R92.reuse, R96, R36 ;  /* 0x000000605c24723c */ /* 0x042fe20000041824 */
[----:B------:R-:W1:Y:S04]  /*7b60*/  MUFU.EX2 R18, R18 ;  /* 0x0000001200127308 */ /* 0x000e680000000800 */
[----:B------:R-:W-:Y:S01]  /*7b70*/  FMUL.FTZ R71, R13, R71 ;  /* 0x000000470d477220 */ /* 0x000fe20000410000 */
[C---:B------:R-:W-:Y:S01]  /*7b80*/  FMUL.FTZ R72, R3.reuse, R72 ;  /* 0x0000004803487220 */ /* 0x040fe20000410000 */
[----:B------:R-:W-:Y:S01]  /*7b90*/  FMUL.FTZ R73, R3, R73 ;  /* 0x0000004903497220 */ /* 0x000fe20000410000 */
[C---:B------:R-:W-:Y:S01]  /*7ba0*/  HMMA.16816.F32.BF16 R40, R92.reuse, R98, R40 ;  /* 0x000000625c28723c */ /* 0x040fe20000041828 */
[----:B------:R-:W2:Y:S02]  /*7bb0*/  LDSM.16.MT88.4 R96, [R86+0x6000] ;  /* 0x006000005660783b */ /* 0x000ea40000004200 */
[----:B------:R-:W-:Y:S01]  /*7bc0*/  MUFU.EX2 R143, R143 ;  /* 0x0000008f008f7308 */ /* 0x000fe20000000800 */
[C---:B------:R-:W-:Y:S01]  /*7bd0*/  FMUL.FTZ R74, R13.reuse, R74 ;  /* 0x0000004a0d4a7220 */ /* 0x040fe20000410000 */
[----:B------:R-:W-:Y:S01]  /*7be0*/  FMUL.FTZ R75, R13, R75 ;  /* 0x0000004b0d4b7220 */ /* 0x000fe20000410000 */
[C---:B------:R-:W-:Y:S01]  /*7bf0*/  FMUL.FTZ R76, R3.reuse, R76 ;  /* 0x0000004c034c7220 */ /* 0x040fe20000410000 */
[----:B------:R-:W-:Y:S01]  /*7c00*/  FMUL.FTZ R77, R3, R77 ;  /* 0x0000004d034d7220 */ /* 0x000fe20000410000 */
[C---:B------:R-:W-:Y:S01]  /*7c10*/  FMUL.FTZ R78, R13.reuse, R78 ;  /* 0x0000004e0d4e7220 */ /* 0x040fe20000410000 */
[----:B------:R-:W-:Y:S01]  /*7c20*/  FMUL.FTZ R79, R13, R79 ;  /* 0x0000004f0d4f7220 */ /* 0x000fe20000410000 */
[C---:B------:R-:W-:Y:S01]  /*7c30*/  FMUL.FTZ R80, R3.reuse, R80 ;  /* 0x0000005003507220 */ /* 0x040fe20000410000 */
[----:B-1----:R-:W-:Y:S01]  /*7c40*/  F2FP.BF16.F32.PACK_AB R14, R18, R107 ;  /* 0x0000006b120e723e */ /* 0x002fe200000010ff */
[----:B------:R-:W-:Y:S01]  /*7c50*/  FMUL.FTZ R81, R3, R81 ;  /* 0x0000005103517220 */ /* 0x000fe20000410000 */
[C---:B------:R-:W-:Y:S01]  /*7c60*/  FMUL.FTZ R82, R13.reuse, R82 ;  /* 0x000000520d527220 */ /* 0x040fe20000410000 */
[C---:B------:R-:W-:Y:S01]  /*7c70*/  FMUL.FTZ R83, R13.reuse, R83 ;  /* 0x000000530d537220 */ /* 0x040fe20000410000 */
[----:B------:R-:W-:Y:S01]  /*7c80*/  FFMA.FTZ R142, R13, R108, R142 ;  /* 0x0000006c0d8e7223 */ /* 0x000fe2000001008e */
[--C-:B------:R-:W-:Y:S01]  /*7c90*/  HSET2.LE.AND R101, R15, R128.reuse, PT ;  /* 0x000000800f657233 */ /* 0x100fe20003803000 */
[----:B------:R-:W-:Y:S01]  /*7ca0*/  MUFU.EX2 R13, R111 ;  /* 0x0000006f000d7308 */ /* 0x000fe20000000800 */
[----:B------:R-:W-:Y:S01]  /*7cb0*/  FADD.FTZ R140, R139, R140 ;  /* 0x0000008c8b8c7221 */ /* 0x000fe20000010000 */
[----:B------:R-:W-:Y:S02]  /*7cc0*/  FADD.FTZ R21, R21, R142 ;  /* 0x0000008e15157221 */ /* 0x000fe40000010000 */
[----:B------:R-:W-:Y:S01]  /*7cd0*/  LOP3.LUT R101, R14, R101, RZ, 0xc0, !PT ;  /* 0x000000650e657212 */ /* 0x000fe200078ec0ff */
[----:B------:R-:W-:Y:S01]  /*7ce0*/  FADD.FTZ R139, R137, R140 ;  /* 0x0000008c898b7221 */ /* 0x000fe20000010000 */
[----:B------:R-:W-:Y:S01]  /*7cf0*/  LOP3.LUT R14, R133, UR25, R141, 0x96, !PT ;  /* 0x00000019850e7c12 */ /* 0x000fe2000f8e968d */
[----:B------:R-:W-:Y:S03]  /*7d00*/  FADD.FTZ R108, R138, R21 ;  /* 0x000000158a6c7221 */ /* 0x000fe60000010000 */
[----:B------:R-:W-:Y:S01]  /*7d10*/  MUFU.EX2 R142, R33 ;  /* 0x00000021008e7308 */ /* 0x000fe20000000800 */
[----:B------:R-:W-:Y:S01]  /*7d20*/  FADD.FTZ R106, R106, R139 ;  /* 0x0000008b6a6a7221 */ /* 0x000fe20000010000 */
[----:B------:R-:W-:Y:S01]  /*7d30*/  FFMA.FTZ R137, R30, UR4, -R104 ;  /* 0x000000041e897c23 */ /* 0x000fe20008010868 */
[----:B------:R-:W-:Y:S01]  /*7d40*/  FADD.FTZ R108, R105, R108 ;  /* 0x0000006c696c7221 */ /* 0x000fe20000010000 */
[--C-:B------:R-:W-:Y:S01]  /*7d50*/  FFMA.FTZ R140, R31, UR4, -R104.reuse ;  /* 0x000000041f8c7c23 */ /* 0x100fe20008010868 */
[----:B------:R-:W-:Y:S01]  /*7d60*/  FFMA.FTZ R139, R34, UR4, -R104 ;  /* 0x00000004228b7c23 */ /* 0x000fe20008010868 */
[----:B------:R-:W-:Y:S04]  /*7d70*/  IMAD.WIDE.U32 R14, R14, -0x326172a9, RZ ;  /* 0xcd9e8d570e0e7825 */ /* 0x000fe800078e00ff */
[----:B------:R-:W-:Y:S01]  /*7d80*/  MUFU.EX2 R138, R109 ;  /* 0x0000006d008a7308 */ /* 0x000fe20000000800 */
[----:B------:R-:W-:Y:S09]  /*7d90*/  LOP3.LUT R14, R127, UR29, R14, 0x96, !PT ;  /* 0x0000001d7f0e7c12 */ /* 0x000ff2000f8e960e */
[----:B------:R-:W1:Y:S01]  /*7da0*/  MUFU.EX2 R144, R144 ;  /* 0x0000009000907308 */ /* 0x000e620000000800 */
[C---:B--2---:R-:W-:Y:S09]  /*7db0*/  HMMA.16816.F32.BF16 R44, R92.reuse, R96, R44 ;  /* 0x000000605c2c723c */ /* 0x044ff2000004182c */
[----:B------:R-:W-:Y:S01]  /*7dc0*/  MUFU.EX2 R148, R148 ;  /* 0x0000009400947308 */ /* 0x000fe20000000800 */
[C---:B------:R-:W-:Y:S01]  /*7dd0*/  HMMA.16816.F32.BF16 R48, R92.reuse, R98, R48 ;  /* 0x000000625c30723c */ /* 0x040fe20000041830 */
[----:B------:R-:W2:Y:S08]  /*7de0*/  LDSM.16.MT88.4 R96, [R113+0x7000] ;  /* 0x007000007160783b */ /* 0x000eb00000004200 */
[----:B------:R-:W-:Y:S01]  /*7df0*/  MUFU.EX2 R145, R145 ;  /* 0x0000009100917308 */ /* 0x000fe20000000800 */
[----:B-1----:R-:W-:Y:S09]  /*7e00*/  F2FP.BF16.F32.PACK_AB R3, R144, R143 ;  /* 0x0000008f9003723e */ /* 0x002ff200000010ff */
[----:B------:R-:W-:Y:S10]  /*7e10*/  MUFU.EX2 R146, R146 ;  /* 0x0000009200927308 */ /* 0x000ff40000000800 */
[----:B------:R-:W-:Y:S10]  /*7e20*/  MUFU.EX2 R150, R150 ;  /* 0x0000009600967308 */ /* 0x000ff40000000800 */
[----:B------:R-:W-:Y:S10]  /*7e30*/  MUFU.EX2 R137, R137 ;  /* 0x0000008900897308 */ /* 0x000ff40000000800 */
[----:B------:R-:W-:Y:S01]  /*7e40*/  MUFU.EX2 R140, R140 ;  /* 0x0000008c008c7308 */ /* 0x000fe20000000800 */
[C---:B--2---:R-:W-:Y:S09]  /*7e50*/  HMMA.16816.F32.BF16 R52, R92.reuse, R96, R52 ;  /* 0x000000605c34723c */ /* 0x044ff20000041834 */
[----:B------:R-:W-:Y:S01]  /*7e60*/  MUFU.EX2 R29, R29 ;  /* 0x0000001d001d7308 */ /* 0x000fe20000000800 */
[C---:B------:R-:W-:Y:S01]  /*7e70*/  HMMA.16816.F32.BF16 R56, R92.reuse, R98, R56 ;  /* 0x000000625c38723c */ /* 0x040fe20000041838 */
[----:B------:R-:W1:Y:S08]  /*7e80*/  LDSM.16.MT88.4 R96, [R86+0x7000] ;  /* 0x007000005660783b */ /* 0x000e700000004200 */
[----:B------:R-:W-:Y:S01]  /*7e90*/  MUFU.EX2 R139, R139 ;  /* 0x0000008b008b7308 */ /* 0x000fe20000000800 */
[C---:B-1----:R-:W-:Y:S08]  /*7ea0*/  HMMA.16816.F32.BF16 R60, R92.reuse, R96, R60 ;  /* 0x000000605c3c723c */ /* 0x042ff0000004183c */
[C---:B------:R-:W-:Y:S01]  /*7eb0*/  HMMA.16816.F32.BF16 R64, R92.reuse, R98, R64 ;  /* 0x000000625c40723c */ /* 0x040fe20000041840 */
[----:B------:R-:W1:Y:S07]  /*7ec0*/  LDSM.16.MT88.4 R96, [R113+0x8000] ;  /* 0x008000007160783b */ /* 0x000e6e0000004200 */
[C---:B-1----:R-:W-:Y:S08]  /*7ed0*/  HMMA.16816.F32.BF16 R68, R92.reuse, R96, R68 ;  /* 0x000000605c44723c */ /* 0x042ff00000041844 */
[C---:B------:R-:W-:Y:S01]  /*7ee0*/  HMMA.16816.F32.BF16 R72, R92.reuse, R98, R72 ;  /* 0x000000625c48723c */ /* 0x040fe20000041848 */
[----:B------:R-:W1:Y:S07]  /*7ef0*/  LDSM.16.MT88.4 R96, [R86+0x8000] ;  /* 0x008000005660783b */ /* 0x000e6e0000004200 */
[C---:B-1----:R-:W-:Y:S03]  /*7f00*/  HMMA.16816.F32.BF16 R76, R92.reuse, R96, R76 ;  /* 0x000000605c4c723c */ /* 0x042fe6000004184c */
[----:B------:R-:W-:Y:S05]  /*7f10*/  IMAD.WIDE.U32 R96, R14, -0x2daee0ad, RZ ;  /* 0xd2511f530e607825 */ /* 0x000fea00078e00ff */
[----:B------:R-:W-:Y:S01]  /*7f20*/  HMMA.16816.F32.BF16 R80, R92, R98, R80 ;  /* 0x000000625c50723c */ /* 0x000fe20000041850 */
        /* <DEDUP_REMOVED lines=17> */
[----:B------:R-:W-:Y:S05]  /*8040*/  LOP3.LUT R92, R134, UR30, R15, 0x96, !PT ;  /* 0x0000001e865c7c12 */ /* 0x000fea000f8e960f */
[----:B------:R-:W-:Y:S03]  /*8050*/  HMMA.16816.F32.BF16 R80, R100, R94, R80 ;  /* 0x0000005e6450723c */ /* 0x000fe60000041850 */
[----:B------:R-:W-:Y:S03]  /*8060*/  IMAD.WIDE.U32 R92, R92, -0x2daee0ad, RZ ;  /* 0xd2511f535c5c7825 */ /* 0x000fe600078e00ff */
[----:B------:R-:W-:Y:S02]  /*8070*/  LOP3.LUT R94, R92, UR26, R97, 0x96, !PT ;  /* 0x0000001a5c5e7c12 */ /* 0x000fe4000f8e9661 */
[----:B------:R-:W-:Y:S03]  /*8080*/  LOP3.LUT R14, R130, UR28, R93, 0x96, !PT ;  /* 0x0000001c820e7c12 */ /* 0x000fe6000f8e965d */
[----:B------:R-:W-:Y:S04]  /*8090*/  IMAD.WIDE.U32 R94, R94, -0x326172a9, RZ ;  /* 0xcd9e8d575e5e7825 */ /* 0x000fe800078e00ff */
[----:B------:R-:W-:Y:S03]  /*80a0*/  IMAD.WIDE.U32 R152, R14, -0x326172a9, RZ ;  /* 0xcd9e8d570e987825 */ /* 0x000fe600078e00ff */
[----:B------:R-:W-:Y:S02]  /*80b0*/  LOP3.LUT R152, R152, UR21, R95, 0x96, !PT ;  /* 0x0000001598987c12 */ /* 0x000fe4000f8e965f */
[----:B------:R-:W-:Y:S03]  /*80c0*/  LOP3.LUT R14, R126, UR27, R153, 0x96, !PT ;  /* 0x0000001b7e0e7c12 */ /* 0x000fe6000f8e9699 */
[----:B------:R-:W-:Y:S04]  /*80d0*/  IMAD.WIDE.U32 R152, R152, -0x2daee0ad, RZ ;  /* 0xd2511f5398987825 */ /* 0x000fe800078e00ff */
[----:B------:R-:W-:Y:S05]  /*80e0*/  IMAD.WIDE.U32 R92, R14, -0x2daee0ad, RZ ;  /* 0xd2511f530e5c7825 */ /* 0x000fea00078e00ff */
[----:B------:R-:W-:Y:S02]  /*80f0*/  LOP3.LUT R14, R96, UR15, R93, 0x96, !PT ;  /* 0x0000000f600e7c12 */ /* 0x000fe4000f8e965d */
[----:B------:R-:W-:Y:S03]  /*8100*/  LOP3.LUT R92, R92, UR13, R153, 0x96, !PT ;  /* 0x0000000d5c5c7c12 */ /* 0x000fe6000f8e9699 */
[----:B------:R-:W-:Y:S04]  /*8110*/  IMAD.WIDE.U32 R14, R14, -0x326172a9, RZ ;  /* 0xcd9e8d570e0e7825 */ /* 0x000fe800078e00ff */
[----:B------:R-:W-:Y:S01]  /*8120*/  IMAD.WIDE.U32 R92, R92, -0x326172a9, RZ ;  /* 0xcd9e8d575c5c7825 */ /* 0x000fe200078e00ff */
[----:B------:R-:W-:Y:S03]  /*8130*/  LOP3.LUT R141, R94, UR14, R15, 0x96, !PT ;  /* 0x0000000e5e8d7c12 */ /* 0x000fe6000f8e960f */
[----:B------:R-:W-:Y:S01]  /*8140*/  FFMA.FTZ R15, R27, UR4, -R104 ;  /* 0x000000041b0f7c23 */ /* 0x000fe20008010868 */
[----:B------:R-:W-:Y:S01]  /*8150*/  IMAD.MOV.U32 R20, RZ, RZ, R92 ;  /* 0x000000ffff147224 */ /* 0x000fe200078e005c */
[----:B------:R-:W-:Y:S02]  /*8160*/  LOP3.LUT R101, R14, UR12, R93, 0x96, !PT ;  /* 0x0000000c0e657c12 */ /* 0x000fe4000f8e965d */
[C---:B------:R-:W-:Y:S02]  /*8170*/  PRMT R85, R92.reuse, 0x7773, RZ ;  /* 0x000077735c557816 */ /* 0x040fe400000000ff */
[C---:B------:R-:W-:Y:S01]  /*8180*/  LOP3.LUT R103, R101.reuse, 0xffff, RZ, 0xc0, !PT ;  /* 0x0000ffff65677812 */ /* 0x040fe200078ec0ff */
[----:B------:R-:W1:Y:S01]  /*8190*/  MUFU.EX2 R15, R15 ;  /* 0x0000000f000f7308 */ /* 0x000e620000000800 */
[C---:B------:R-:W-:Y:S02]  /*81a0*/  PRMT R14, R92.reuse, 0x7772, RZ ;  /* 0x000077725c0e7816 */ /* 0x040fe400000000ff */
[----:B------:R-:W-:Y:S02]  /*81b0*/  PRMT R97, R92, 0x7771, RZ ;  /* 0x000077715c617816 */ /* 0x000fe400000000ff */
[----:B------:R-:W-:Y:S02]  /*81c0*/  LOP3.LUT R92, R101, 0xff, RZ, 0xc0, !PT ;  /* 0x000000ff655c7812 */ /* 0x000fe400078ec0ff */
[----:B------:R-:W-:Y:S02]  /*81d0*/  SHF.R.U32.HI R103, RZ, 0x8, R103 ;  /* 0x00000008ff677819 */ /* 0x000fe40000011667 */
[----:B------:R-:W-:Y:S02]  /*81e0*/  LOP3.LUT R20, R20, 0xff, RZ, 0xc0, !PT ;  /* 0x000000ff14147812 */ /* 0x000fe400078ec0ff */
[----:B------:R-:W-:Y:S02]  /*81f0*/  PRMT R103, R92, 0x5410, R103 ;  /* 0x000054105c677816 */ /* 0x000fe40000000067 */
[----:B------:R-:W2:Y:S01]  /*8200*/  LDSM.16.MT88.4 R92, [R113+0x6800] ;  /* 0x00680000715c783b */ /* 0x000ea20000004200 */
[----:B------:R-:W-:Y:S01]  /*8210*/  PRMT R14, R14, 0x5410, R85 ;  /* 0x000054100e0e7816 */ /* 0x000fe20000000055 */
[--C-:B------:R-:W-:Y:S01]  /*8220*/  FFMA.FTZ R85, R23, UR4, -R104.reuse ;  /* 0x0000000417557c23 */ /* 0x100fe20008010868 */
[----:B------:R-:W-:Y:S01]  /*8230*/  PRMT R97, R20, 0x5410, R97 ;  /* 0x0000541014617816 */ /* 0x000fe20000000061 */
[----:B------:R-:W-:Y:S01]  /*8240*/  FFMA.FTZ R104, R35, UR4, -R104 ;  /* 0x0000000423687c23 */ /* 0x000fe20008010868 */
[----:B------:R-:W-:Y:S02]  /*8250*/  PRMT R20, R101, 0x7632, R20 ;  /* 0x0000763265147816 */ /* 0x000fe40000000014 */
[----:B------:R-:W-:Y:S01]  /*8260*/  LOP3.LUT R23, R14, 0xff00ff, RZ, 0xc0, !PT ;  /* 0x00ff00ff0e177812 */ /* 0x000fe200078ec0ff */
[----:B------:R-:W3:Y:S01]  /*8270*/  MUFU.EX2 R85, R85 ;  /* 0x0000005500557308 */ /* 0x000ee20000000800 */
[--C-:B------:R-:W-:Y:S02]  /*8280*/  HSET2.LE.AND R22, R97, R128.reuse, PT ;  /* 0x0000008061167233 */ /* 0x100fe40003803000 */
[----:B------:R-:W4:Y:S01]  /*8290*/  LDSM.16.MT88.4 R96, [R86+0x6800] ;  /* 0x006800005660783b */ /* 0x000f220000004200 */
[----:B------:R-:W-:Y:S02]  /*82a0*/  SHF.R.U32.HI R101, RZ, 0x18, R101 ;  /* 0x00000018ff657819 */ /* 0x000fe40000011665 */
[----:B------:R-:W-:Y:S02]  /*82b0*/  LOP3.LUT R20, R20, 0xff, RZ, 0xc0, !PT ;  /* 0x000000ff14147812 */ /* 0x000fe400078ec0ff */
[--C-:B------:R-:W-:Y:S02]  /*82c0*/  HSET2.LE.AND R23, R23, R128.reuse, PT ;  /* 0x0000008017177233 */ /* 0x100fe40003803000 */
[----:B------:R-:W-:Y:S02]  /*82d0*/  PRMT R101, R20, 0x5410, R101 ;  /* 0x0000541014657816 */ /* 0x000fe40000000065 */
[----:B-1----:R-:W-:Y:S02]  /*82e0*/  F2FP.BF16.F32.PACK_AB R14, R15, R148 ;  /* 0x000000940f0e723e */ /* 0x002fe400000010ff */
[----:B------:R-:W-:Y:S02]  /*82f0*/  LOP3.LUT R22, R3, R22, RZ, 0xc0, !PT ;  /* 0x0000001603167212 */ /* 0x000fe400078ec0ff */
[----:B------:R-:W-:Y:S02]  /*8300*/  LOP3.LUT R23, R14, R23, RZ, 0xc0, !PT ;  /* 0x000000170e177212 */ /* 0x000fe400078ec0ff */
[--C-:B------:R-:W-:Y:S02]  /*8310*/  HSET2.LE.AND R20, R103, R128.reuse, PT ;  /* 0x0000008067147233 */ /* 0x100fe40003803000 */
[--C-:B------:R-:W-:Y:S02]  /*8320*/  HSET2.LE.AND R21, R101, R128.reuse, PT ;  /* 0x0000008065157233 */ /* 0x100fe40003803000 */
[----:B------:R-:W-:Y:S01]  /*8330*/  F2FP.BF16.F32.PACK_AB R3, R146, R145 ;  /* 0x000000919203723e */ /* 0x000fe200000010ff */
[----:B------:R-:W1:Y:S01]  /*8340*/  LDSM.16.MT88.4 R100, [R113+0x7800] ;  /* 0x007800007164783b */ /* 0x000e620000004200 */
[----:B---3--:R-:W-:Y:S02]  /*8350*/  F2FP.BF16.F32.PACK_AB R14, R85, R150 ;  /* 0x00000096550e723e */ /* 0x008fe400000010ff */
[----:B------:R-:W-:Y:S02]  /*8360*/  LOP3.LUT R20, R3, R20, RZ, 0xc0, !PT ;  /* 0x0000001403147212 */ /* 0x000fe400078ec0ff */
[----:B------:R-:W-:Y:S07]  /*8370*/  LOP3.LUT R21, R14, R21, RZ, 0xc0, !PT ;  /* 0x000000150e157212 */ /* 0x000fee00078ec0ff */
[C---:B--2---:R-:W-:Y:S08]  /*8380*/  HMMA.16816.F32.BF16 R36, R20.reuse, R92, R36 ;  /* 0x0000005c1424723c */ /* 0x044ff00000041824 */
        /* <DEDUP_REMOVED lines=9> */
[----:B------:R-:W-:Y:S05]  /*8420*/  IMAD.WIDE.U32 R92, R141, -0x2daee0ad, RZ ;  /* 0xd2511f538d5c7825 */ /* 0x000fea00078e00ff */
[C---:B------:R-:W-:Y:S03]  /*8430*/  HMMA.16816.F32.BF16 R64, R20.reuse, R94, R64 ;  /* 0x0000005e1440723c */ /* 0x040fe60000041840 */
[----:B------:R-:W-:Y:S01]  /*8440*/  LOP3.LUT R152, R152, UR9, R93, 0x96, !PT ;  /* 0x0000000998987c12 */ /* 0x000fe2000f8e965d */
[----:B------:R-:W-:Y:S01]  /*8450*/  IMAD.MOV.U32 R94, RZ, RZ, R92 ;  /* 0x000000ffff5e7224 */ /* 0x000fe200078e005c */
[----:B------:R-:W-:Y:S02]  /*8460*/  PRMT R95, R92, 0x7773, RZ ;  /* 0x000077735c5f7816 */ /* 0x000fe400000000ff */
[C---:B------:R-:W-:Y:S01]  /*8470*/  PRMT R105, R152.reuse, 0x7632, R105 ;  /* 0x0000763298697816 */ /* 0x040fe20000000069 */
[C---:B---3--:R-:W-:Y:S03]  /*8480*/  HMMA.16816.F32.BF16 R68, R20.reuse, R96, R68 ;  /* 0x000000601444723c */ /* 0x048fe60000041844 */
[----:B------:R-:W-:Y:S02]  /*8490*/  LOP3.LUT R105, R105, 0xff, RZ, 0xc0, !PT ;  /* 0x000000ff69697812 */ /* 0x000fe400078ec0ff */
[----:B------:R-:W-:Y:S02]  /*84a0*/  LOP3.LUT R3, R152, 0xffff, RZ, 0xc0, !PT ;  /* 0x0000ffff98037812 */ /* 0x000fe400078ec0ff */
[C---:B------:R-:W-:Y:S01]  /*84b0*/  PRMT R14, R92.reuse, 0x7772, RZ ;  /* 0x000077725c0e7816 */ /* 0x040fe200000000ff */
[C---:B------:R-:W-:Y:S01]  /*84c0*/  HMMA.16816.F32.BF16 R72, R20.reuse, R98, R72 ;  /* 0x000000621448723c */ /* 0x040fe20000041848 */
[----:B------:R-:W2:Y:S02]  /*84d0*/  LDSM.16.MT88.4 R96, [R113+0x6c00] ;  /* 0x006c00007160783b */ /* 0x000ea40000004200 */
[----:B------:R-:W-:Y:S02]  /*84e0*/  PRMT R93, R92, 0x7771, RZ ;  /* 0x000077715c5d7816 */ /* 0x000fe400000000ff */
[----:B------:R-:W-:Y:S02]  /*84f0*/  LOP3.LUT R92, R152, 0xff, RZ, 0xc0, !PT ;  /* 0x000000ff985c7812 */ /* 0x000fe400078ec0ff */
[----:B------:R-:W-:Y:S01]  /*8500*/  SHF.R.U32.HI R152, RZ, 0x18, R152 ;  /* 0x00000018ff987819 */ /* 0x000fe20000011698 */
[C---:B-1----:R-:W-:Y:S03]  /*8510*/  HMMA.16816.F32.BF16 R76, R20.reuse, R100, R76 ;  /* 0x00000064144c723c */ /* 0x042fe6000004184c */
[----:B------:R-:W-:Y:S01]  /*8520*/  PRMT R33, R105, 0x5410, R152 ;  /* 0x0000541069217816 */ /* 0x000fe20000000098 */
[----:B------:R-:W-:Y:S01]  /*8530*/  FADD.FTZ R101, R19, R106 ;  /* 0x0000006a13657221 */ /* 0x000fe20000010000 */
[----:B------:R1:W3:Y:S01]  /*8540*/  MUFU.EX2 R152, R104 ;  /* 0x0000006800987308 */ /* 0x0002e20000000800 */
[----:B------:R-:W-:Y:S01]  /*8550*/  LOP3.LUT R94, R94, 0xff, RZ, 0xc0, !PT ;  /* 0x000000ff5e5e7812 */ /* 0x000fe200078ec0ff */
[----:B------:R-:W-:Y:S01]  /*8560*/  FADD.FTZ R19, R107, R108 ;  /* 0x0000006c6b137221 */ /* 0x000fe20000010000 */
[----:B------:R-:W-:Y:S01]  /*8570*/  HMMA.16816.F32.BF16 R80, R20, R102, R80 ;  /* 0x000000661450723c */ /* 0x000fe20000041850 */
[----:B------:R-:W4:Y:S02]  /*8580*/  LDSM.16.MT88.4 R20, [R86+0x6c00] ;  /* 0x006c00005614783b */ /* 0x000f240000004200 */
[----:B------:R-:W-:Y:S01]  /*8590*/  SHF.R.U32.HI R3, RZ, 0x8, R3 ;  /* 0x00000008ff037819 */ /* 0x000fe20000011603 */
[----:B------:R-:W-:Y:S01]  /*85a0*/  FADD.FTZ R136, R136, R101 ;  /* 0x0000006588887221 */ /* 0x000fe20000010000 */
[----:B------:R-:W-:Y:S01]  /*85b0*/  PRMT R93, R94, 0x5410, R93 ;  /* 0x000054105e5d7816 */ /* 0x000fe2000000005d */
[----:B------:R-:W-:Y:S01]  /*85c0*/  FADD.FTZ R18, R18, R19 ;  /* 0x0000001312127221 */ /* 0x000fe20000010000 */
[----:B------:R-:W-:Y:S01]  /*85d0*/  PRMT R3, R92, 0x5410, R3 ;  /* 0x000054105c037816 */ /* 0x000fe20000000003 */
[----:B------:R-:W-:Y:S01]  /*85e0*/  FADD.FTZ R91, R91, R136 ;  /* 0x000000885b5b7221 */ /* 0x000fe20000010000 */
[----:B------:R-:W-:Y:S01]  /*85f0*/  PRMT R95, R14, 0x5410, R95 ;  /* 0x000054100e5f7816 */ /* 0x000fe2000000005f */
[----:B------:R-:W5:Y:S01]  /*8600*/  LDSM.16.MT88.4 R100, [R113+0x7c00] ;  /* 0x007c00007164783b */ /* 0x000f620000004200 */
[--C-:B------:R-:W-:Y:S01]  /*8610*/  HSET2.LE.AND R94, R93, R128.reuse, PT ;  /* 0x000000805d5e7233 */ /* 0x100fe20003803000 */
[----:B------:R-:W-:Y:S01]  /*8620*/  FADD.FTZ R25, R25, R18 ;  /* 0x0000001219197221 */ /* 0x000fe20000010000 */
[--C-:B------:R-:W-:Y:S01]  /*8630*/  HSET2.LE.AND R92, R3, R128.reuse, PT ;  /* 0x00000080035c7233 */ /* 0x100fe20003803000 */
[----:B------:R-:W-:Y:S01]  /*8640*/  FADD.FTZ R88, R88, R91 ;  /* 0x0000005b58587221 */ /* 0x000fe20000010000 */
[--C-:B------:R-:W-:Y:S01]  /*8650*/  HSET2.LE.AND R93, R33, R128.reuse, PT ;  /* 0x00000080215d7233 */ /* 0x100fe20003803000 */
[----:B------:R-:W-:Y:S01]  /*8660*/  FADD.FTZ R25, R90, R25 ;  /* 0x000000195a197221 */ /* 0x000fe20000010000 */
[----:B------:R-:W-:Y:S01]  /*8670*/  LOP3.LUT R95, R95, 0xff00ff, RZ, 0xc0, !PT ;  /* 0x00ff00ff5f5f7812 */ /* 0x000fe200078ec0ff */
[----:B-1----:R-:W1:Y:S01]  /*8680*/  LDSM.16.MT88.4 R104, [R86+0x7c00] ;  /* 0x007c00005668783b */ /* 0x002e620000004200 */
[----:B------:R-:W-:Y:S01]  /*8690*/  F2FP.BF16.F32.PACK_AB R3, R138, R13 ;  /* 0x0000000d8a03723e */ /* 0x000fe200000010ff */
[----:B------:R-:W-:Y:S01]  /*86a0*/  FADD.FTZ R145, R145, R88 ;  /* 0x0000005891917221 */ /* 0x000fe20000010000 */
[----:B------:R-:W-:Y:S01]  /*86b0*/  F2FP.BF16.F32.PACK_AB R14, R140, R137 ;  /* 0x000000898c0e723e */ /* 0x000fe200000010ff */
[----:B------:R-:W-:Y:S01]  /*86c0*/  FADD.FTZ R150, R150, R25 ;  /* 0x0000001996967221 */ /* 0x000fe20000010000 */
[----:B------:R-:W-:Y:S01]  /*86d0*/  LOP3.LUT R92, R3, R92, RZ, 0xc0, !PT ;  /* 0x0000005c035c7212 */ /* 0x000fe200078ec0ff */
[----:B------:R-:W-:Y:S01]  /*86e0*/  FADD.FTZ R146, R146, R145 ;  /* 0x0000009192927221 */ /* 0x000fe20000010000 */
[----:B------:R-:W-:Y:S01]  /*86f0*/  LOP3.LUT R93, R14, R93, RZ, 0xc0, !PT ;  /* 0x0000005d0e5d7212 */ /* 0x000fe200078ec0ff */
[----:B------:R-:W1:Y:S01]  /*8700*/  LDSM.16.MT88.4 R108, [R113+0x8c00] ;  /* 0x008c0000716c783b */ /* 0x000e620000004200 */
[----:B------:R-:W-:Y:S01]  /*8710*/  HSET2.LE.AND R95, R95, R128, PT ;  /* 0x000000805f5f7233 */ /* 0x000fe20003803000 */
[----:B------:R-:W-:Y:S01]  /*8720*/  FADD.FTZ R85, R85, R150 ;  /* 0x0000009655557221 */ /* 0x000fe20000010000 */
[----:B------:R-:W-:Y:S01]  /*8730*/  F2FP.BF16.F32.PACK_AB R3, R142, R29 ;  /* 0x0000001d8e03723e */ /* 0x000fe200000010ff */
[----:B------:R-:W-:Y:S01]  /*8740*/  FADD.FTZ R143, R143, R146 ;  /* 0x000000928f8f7221 */ /* 0x000fe20000010000 */
[----:B---3--:R-:W-:Y:S01]  /*8750*/  F2FP.BF16.F32.PACK_AB R14, R152, R139 ;  /* 0x0000008b980e723e */ /* 0x008fe200000010ff */
[----:B------:R-:W-:Y:S01]  /*8760*/  FADD.FTZ R148, R148, R85 ;  /* 0x0000005594947221 */ /* 0x000fe20000010000 */
[----:B------:R-:W-:Y:S01]  /*8770*/  LOP3.LUT R94, R3, R94, RZ, 0xc0, !PT ;  /* 0x0000005e035e7212 */ /* 0x000fe200078ec0ff */
[----:B------:R-:W-:Y:S01]  /*8780*/  IMAD.MOV.U32 R85, RZ, RZ, R0 ;  /* 0x000000ffff557224 */ /* 0x000fe200078e0000 */
[----:B------:R-:W-:Y:S01]  /*8790*/  LOP3.LUT R95, R14, R95, RZ, 0xc0, !PT ;  /* 0x0000005f0e5f7212 */ /* 0x000fe200078ec0ff */
[----:B------:R-:W-:Y:S01]  /*87a0*/  FADD.FTZ R144, R144, R143 ;  /* 0x0000008f90907221 */ /* 0x000fe20000010000 */
[----:B------:R-:W-:Y:S01]  /*87b0*/  MOV R3, R2 ;  /* 0x0000000200037202 */ /* 0x000fe20000000f00 */
[----:B------:R-:W-:Y:S02]  /*87c0*/  FADD.FTZ R148, R15, R148 ;  /* 0x000000940f947221 */ /* 0x000fe40000010000 */
[----:B------:R-:W-:Y:S02]  /*87d0*/  FADD.FTZ R13, R13, R144 ;  /* 0x000000900d0d7221 */ /* 0x000fe40000010000 */
[C---:B--2---:R-:W-:Y:S05]  /*87e0*/  HMMA.16816.F32.BF16 R36, R92.reuse, R96, R36 ;  /* 0x000000605c24723c */ /* 0x044fea0000041824 */
[----:B------:R-:W-:Y:S01]  /*87f0*/  FADD.FTZ R137, R137, R148 ;  /* 0x0000009489897221 */ /* 0x000fe20000010000 */
[----:B------:R-:W-:Y:S02]  /*8800*/  FADD.FTZ R138, R138, R13 ;  /* 0x0000000d8a8a7221 */ /* 0x000fe40000010000 */
[C---:B------:R-:W-:Y:S01]  /*8810*/  HMMA.16816.F32.BF16 R40, R92.reuse, R98, R40 ;  /* 0x000000625c28723c */ /* 0x040fe20000041828 */
[----:B------:R-:W2:Y:S02]  /*8820*/  LDSM.16.MT88.4 R96, [R86+0x8c00] ;  /* 0x008c00005660783b */ /* 0x000ea40000004200 */
[----:B------:R-:W-:Y:S01]  /*8830*/  FADD.FTZ R140, R140, R137 ;  /* 0x000000898c8c7221 */ /* 0x000fe20000010000 */
[----:B------:R-:W-:Y:S03]  /*8840*/  FADD.FTZ R29, R29, R138 ;  /* 0x0000008a1d1d7221 */ /* 0x000fe60000010000 */
[----:B------:R-:W-:Y:S01]  /*8850*/  FADD.FTZ R139, R139, R140 ;  /* 0x0000008c8b8b7221 */ /* 0x000fe20000010000 */
[C---:B----4-:R-:W-:Y:S08]  /*8860*/  HMMA.16816.F32.BF16 R44, R92.reuse, R20, R44 ;  /* 0x000000145c2c723c */ /* 0x050ff0000004182c */
[C---:B------:R-:W-:Y:S08]  /*8870*/  HMMA.16816.F32.BF16 R48, R92.reuse, R22, R48 ;  /* 0x000000165c30723c */ /* 0x040ff00000041830 */
[C---:B-----5:R-:W-:Y:S08]  /*8880*/  HMMA.16816.F32.BF16 R52, R92.reuse, R100, R52 ;  /* 0x000000645c34723c */ /* 0x060ff00000041834 */
[C---:B------:R-:W-:Y:S08]  /*8890*/  HMMA.16816.F32.BF16 R56, R92.reuse, R102, R56 ;  /* 0x000000665c38723c */ /* 0x040ff00000041838 */
[C---:B-1----:R-:W-:Y:S08]  /*88a0*/  HMMA.16816.F32.BF16 R60, R92.reuse, R104, R60 ;  /* 0x000000685c3c723c */ /* 0x042ff0000004183c */
[C---:B------:R-:W-:Y:S08]  /*88b0*/  HMMA.16816.F32.BF16 R64, R92.reuse, R106, R64 ;  /* 0x0000006a5c40723c */ /* 0x040ff00000041840 */
[C---:B------:R-:W-:Y:S03]  /*88c0*/  HMMA.16816.F32.BF16 R68, R92.reuse, R108, R68 ;  /* 0x0000006c5c44723c */ /* 0x040fe60000041844 */
[----:B------:R-:W-:Y:S05]  /*88d0*/  FADD.FTZ R108, R152, R139 ;  /* 0x0000008b986c7221 */ /* 0x000fea0000010000 */
[C---:B------:R-:W-:Y:S03]  /*88e0*/  HMMA.16816.F32.BF16 R72, R92.reuse, R110, R72 ;  /* 0x0000006e5c48723c */ /* 0x040fe60000041848 */
[----:B------:R-:W-:Y:S05]  /*88f0*/  FADD.FTZ R110, R142, R29 ;  /* 0x0000001d8e6e7221 */ /* 0x000fea0000010000 */
[C---:B--2---:R-:W-:Y:S08]  /*8900*/  HMMA.16816.F32.BF16 R76, R92.reuse, R96, R76 ;  /* 0x000000605c4c723c */ /* 0x044ff0000004184c */
[----:B------:R-:W-:Y:S01]  /*8910*/  HMMA.16816.F32.BF16 R80, R92, R98, R80 ;  /* 0x000000625c50723c */ /* 0x000fe20000041850 */
[----:B------:R-:W-:Y:S08]  /*8920*/  @!UPT UIADD3 URZ, UPT, UPT, URZ, URZ, URZ ;  /* 0x000000fffffff290 */ /* 0x000ff0000fffe0ff */
[----:B------:R-:W-:Y:S11]  /*8930*/  @P0 BRA `(.L_x_975) ;  /* 0xffffffdc00e40947 */ /* 0x000ff6000383ffff */
.L_x_974:
[----:B------:R-:W1:Y:S01]  /*8940*/  SHFL.BFLY PT, R3, R110, 0x2, 0x1f ;  /* 0x0c401f006e037f89 */ /* 0x000e6200000e0000 */
[----:B------:R-:W2:Y:S01]  /*8950*/  LDCU UR4, c[0x0][0x4fc] ;  /* 0x00009f80ff0477ac */ /* 0x000ea20008000800 */
[C---:B------:R-:W-:Y:S01]  /*8960*/  SHF.L.U32 R4, R122.reuse, 0x1, RZ ;  /* 0x000000017a047819 */ /* 0x040fe200000006ff */
[----:B------:R-:W3:Y:S01]  /*8970*/  LDC R19, c[0x0][0x434] ;  /* 0x00010d00ff137b82 */ /* 0x000ee20000000800 */
[----:B------:R-:W4:Y:S01]  /*8980*/  SHFL.BFLY PT, R11, R108, 0x2, 0x1f ;  /* 0x0c401f006c0b7f89 */ /* 0x000f2200000e0000 */
[----:B------:R-:W-:Y:S01]  /*8990*/  SHF.L.U32 R5, R122, 0x3, RZ ;  /* 0x000000037a057819 */ /* 0x000fe200000006ff */
[----:B------:R-:W-:Y:S01]  /*89a0*/  UMOV UR5, 0x400 ;  /* 0x0000040000057882 */ /* 0x000fe20000000000 */
[----:B------:R-:W-:Y:S02]  /*89b0*/  LOP3.LUT R4, R4, 0x6, RZ, 0xc0, !PT ;  /* 0x0000000604047812 */ /* 0x000fe400078ec0ff */
[----:B------:R-:W-:Y:S02]  /*89c0*/  ISETP.NE.AND P0, PT, R121, -0x1, PT ;  /* 0xffffffff7900780c */ /* 0x000fe40003f05270 */
[----:B------:R-:W2:Y:S11]  /*89d0*/  LDC.U8 R18, c[0x0][0x548] ;  /* 0x00015200ff127b82 */ /* 0x000eb60000000000 */
[----:B------:R-:W2:Y:S01]  /*89e0*/  @!P0 LDC.64 R16, c[0x0][0x400] ;  /* 0x00010000ff108b82 */ /* 0x000ea20000000a00 */
[----:B-1----:R-:W-:Y:S01]  /*89f0*/  FADD.FTZ R8, R3, R110 ;  /* 0x0000006e03087221 */ /* 0x002fe20000010000 */
[----:B------:R-:W-:Y:S01]  /*8a00*/  SHF.L.U32 R3, R122, 0x4, RZ ;  /* 0x000000047a037819 */ /* 0x000fe200000006ff */
[----:B----4-:R-:W-:-:S03]  /*8a10*/  FADD.FTZ R11, R11, R108 ;  /* 0x0000006c0b0b7221 */ /* 0x010fc60000010000 */
[----:B------:R-:W1:Y:S01]  /*8a20*/  SHFL.BFLY PT, R7, R8, 0x1, 0x1f ;  /* 0x0c201f0008077f89 */ /* 0x000e6200000e0000 */
[----:B------:R-:W-:Y:S01]  /*8a30*/  LOP3.LUT R3, R3, 0x3e00, RZ, 0xc0, !PT ;  /* 0x00003e0003037812 */ /* 0x000fe200078ec0ff */
[----:B------:R-:W4:Y:S02]  /*8a40*/  @P0 LDC.64 R14, c[0x0][0x408] ;  /* 0x00010200ff0e0b82 */ /* 0x000f240000000a00 */
[----:B------:R-:W5:Y:S01]  /*8a50*/  SHFL.BFLY PT, R6, R11, 0x1, 0x1f ;  /* 0x0c201f000b067f89 */ /* 0x000f6200000e0000 */
[----:B-1----:R-:W-:Y:S01]  /*8a60*/  FADD.FTZ R7, R8, R7 ;  /* 0x0000000708077221 */ /* 0x002fe20000010000 */
[C---:B------:R-:W-:Y:S02]  /*8a70*/  LOP3.LUT R8, R5.reuse, 0x20, RZ, 0xc0, !PT ;  /* 0x0000002005087812 */ /* 0x040fe400078ec0ff */
[----:B------:R-:W-:Y:S01]  /*8a80*/  LOP3.LUT R5, R5, 0xc0, RZ, 0xc0, !PT ;  /* 0x000000c005057812 */ /* 0x000fe200078ec0ff */
[----:B-----5:R-:W-:Y:S01]  /*8a90*/  FADD.FTZ R6, R11, R6 ;  /* 0x000000060b067221 */ /* 0x020fe20000010000 */
[----:B------:R-:W1:Y:S01]  /*8aa0*/  MUFU.RCP R10, R7 ;  /* 0x00000007000a7308 */ /* 0x000e620000001000 */
[----:B------:R-:W-:-:S02]  /*8ab0*/  FSETP.NE.FTZ.AND P4, PT, R7, RZ, PT ;  /* 0x000000ff0700720b */ /* 0x000fc40003f95000 */
[----:B------:R-:W-:Y:S02]  /*8ac0*/  IADD3 R3, PT, PT, R8, R4, R3 ;  /* 0x0000000408037210 */ /* 0x000fe40007ffe003 */
[----:B------:R-:W-:Y:S02]  /*8ad0*/  FSETP.NE.FTZ.AND P3, PT, R6, RZ, PT ;  /* 0x000000ff0600720b */ /* 0x000fe40003f75000 */
[----:B------:R-:W-:Y:S01]  /*8ae0*/  LOP3.LUT R4, R5, 0x18, R122, 0xf8, !PT ;  /* 0x0000001805047812 */ /* 0x000fe200078ef87a */
[----:B------:R-:W5:Y:S01]  /*8af0*/  MUFU.RCP R9, R6 ;  /* 0x0000000600097308 */ /* 0x000f620000001000 */
[----:B------:R-:W-:Y:S02]  /*8b00*/  LOP3.LUT R5, R122, 0x8, RZ, 0xc0, !PT ;  /* 0x000000087a057812 */ /* 0x000fe400078ec0ff */
[----:B------:R-:W-:Y:S02]  /*8b10*/  IADD3 R3, PT, PT, R4, R3, RZ ;  /* 0x0000000304037210 */ /* 0x000fe40007ffe0ff */
[----:B------:R-:W3:Y:S01]  /*8b20*/  LDC.U8 R4, c[0x0][0x549] ;  /* 0x00015240ff047b82 */ /* 0x000ee20000000000 */
[----:B------:R-:W-:-:S02]  /*8b30*/  SHF.L.U32 R8, R122, 0x2, RZ ;  /* 0x000000027a087819 */ /* 0x000fc400000006ff */
[----:B------:R-:W3:Y:S01]  /*8b40*/  @P4 MUFU.LG2 R7, R7 ;  /* 0x0000000700074308 */ /* 0x000ee20000000c00 */
[----:B-1----:R-:W-:Y:S02]  /*8b50*/  FSEL R10, R10, 1, P4 ;  /* 0x3f8000000a0a7808 */ /* 0x002fe40002000000 */
[----:B------:R-:W-:-:S03]  /*8b60*/  LOP3.LUT R8, R8, 0x40, RZ, 0xc0, !PT ;  /* 0x0000004008087812 */ /* 0x000fc600078ec0ff */
[----:B--2---:R-:W-:Y:S01]  /*8b70*/  FMUL.FTZ R10, R10, UR4 ;  /* 0x000000040a0a7c20 */ /* 0x004fe20008410000 */
[----:B-----5:R-:W-:-:S03]  /*8b80*/  FSEL R9, R9, 1, P3 ;  /* 0x3f80000009097808 */ /* 0x020fc60001800000 */
[C---:B------:R-:W-:Y:S01]  /*8b90*/  FMUL.FTZ R36, R10.reuse, R36 ;  /* 0x000000240a247220 */ /* 0x040fe20000410000 */
[C---:B------:R-:W-:Y:S01]  /*8ba0*/  FMUL.FTZ R37, R10.reuse, R37 ;  /* 0x000000250a257220 */ /* 0x040fe20000410000 */
[C---:B------:R-:W-:Y:S01]  /*8bb0*/  FMUL.FTZ R40, R10.reuse, R40 ;  /* 0x000000280a287220 */ /* 0x040fe20000410000 */
[C---:B------:R-:W-:Y:S01]  /*8bc0*/  FMUL.FTZ R41, R10.reuse, R41 ;  /* 0x000000290a297220 */ /* 0x040fe20000410000 */
[----:B------:R-:W-:Y:S01]  /*8bd0*/  FMUL.FTZ R9, R9, UR4 ;  /* 0x0000000409097c20 */ /* 0x000fe20008410000 */
[----:B------:R-:W1:Y:S01]  /*8be0*/  S2UR UR4, SR_CgaCtaId ;  /* 0x00000000000479c3 */ /* 0x000e620000008800 */
        /* <DEDUP_REMOVED lines=16> */
[----:B---3--:R-:W-:Y:S01]  /*8cf0*/  ISETP.NE.AND P1, PT, R4, RZ, PT ;  /* 0x000000ff0400720c */ /* 0x008fe20003f25270 */
[C---:B------:R-:W-:Y:S01]  /*8d00*/  FMUL.FTZ R56, R10.reuse, R56 ;  /* 0x000000380a387220 */ /* 0x040fe20000410000 */
[C---:B------:R-:W-:Y:S01]  /*8d10*/  FMUL.FTZ R57, R10.reuse, R57 ;  /* 0x000000390a397220 */ /* 0x040fe20000410000 */
[C---:B------:R-:W-:Y:S01]  /*8d20*/  FMUL.FTZ R58, R9.reuse, R58 ;  /* 0x0000003a093a7220 */ /* 0x040fe20000410000 */
[----:B------:R-:W-:Y:S01]  /*8d30*/  FMUL.FTZ R59, R9, R59 ;  /* 0x0000003b093b7220 */ /* 0x000fe20000410000 */
[----:B------:R-:W-:Y:S01]  /*8d40*/  F2FP.BF16.F32.PACK_AB R36, R37, R36 ;  /* 0x000000242524723e */ /* 0x000fe200000010ff */
[C---:B------:R-:W-:Y:S01]  /*8d50*/  FMUL.FTZ R60, R10.reuse, R60 ;  /* 0x0000003c0a3c7220 */ /* 0x040fe20000410000 */
[----:B-1----:R-:W-:Y:S01]  /*8d60*/  ULEA UR4, UR4, UR5, 0x18 ;  /* 0x0000000504047291 */ /* 0x002fe2000f8ec0ff */
[----:B------:R-:W-:Y:S01]  /*8d70*/  F2FP.BF16.F32.PACK_AB R38, R39, R38 ;  /* 0x000000262726723e */ /* 0x000fe200000010ff */
[C---:B------:R-:W-:Y:S01]  /*8d80*/  FMUL.FTZ R61, R10.reuse, R61 ;  /* 0x0000003d0a3d7220 */ /* 0x040fe20000410000 */
[C---:B------:R-:W-:Y:S01]  /*8d90*/  FMUL.FTZ R62, R9.reuse, R62 ;  /* 0x0000003e093e7220 */ /* 0x040fe20000410000 */
[----:B------:R-:W-:Y:S01]  /*8da0*/  FMUL.FTZ R63, R9, R63 ;  /* 0x0000003f093f7220 */ /* 0x000fe20000410000 */
[----:B------:R-:W-:Y:S01]  /*8db0*/  F2FP.BF16.F32.PACK_AB R40, R41, R40 ;  /* 0x000000282928723e */ /* 0x000fe200000010ff */
[C---:B------:R-:W-:Y:S01]  /*8dc0*/  FMUL.FTZ R64, R10.reuse, R64 ;  /* 0x000000400a407220 */ /* 0x040fe20000410000 */
[----:B------:R-:W-:Y:S01]  /*8dd0*/  LEA R3, R3, UR4, 0x1 ;  /* 0x0000000403037c11 */ /* 0x000fe2000f8e08ff */
[C---:B------:R-:W-:Y:S01]  /*8de0*/  FMUL.FTZ R65, R10.reuse, R65 ;  /* 0x000000410a417220 */ /* 0x040fe20000410000 */
[----:B------:R-:W-:Y:S01]  /*8df0*/  F2FP.BF16.F32.PACK_AB R42, R43, R42 ;  /* 0x0000002a2b2a723e */ /* 0x000fe200000010ff */
[C---:B------:R-:W-:Y:S01]  /*8e00*/  FMUL.FTZ R66, R9.reuse, R66 ;  /* 0x0000004209427220 */ /* 0x040fe20000410000 */
[----:B------:R-:W-:Y:S01]  /*8e10*/  FMUL.FTZ R67, R9, R67 ;  /* 0x0000004309437220 */ /* 0x000fe20000410000 */
[----:B------:R-:W-:Y:S01]  /*8e20*/  IMAD R5, R5, -0x4, R3 ;  /* 0xfffffffc05057824 */ /* 0x000fe200078e0203 */
[----:B------:R-:W-:Y:S01]  /*8e30*/  F2FP.BF16.F32.PACK_AB R44, R45, R44 ;  /* 0x0000002c2d2c723e */ /* 0x000fe200000010ff */
[C---:B------:R-:W-:Y:S01]  /*8e40*/  FMUL.FTZ R68, R10.reuse, R68 ;  /* 0x000000440a447220 */ /* 0x040fe20000410000 */
[----:B------:R-:W-:Y:S01]  /*8e50*/  F2FP.BF16.F32.PACK_AB R46, R47, R46 ;  /* 0x0000002e2f2e723e */ /* 0x000fe200000010ff */
[C---:B------:R-:W-:Y:S01]  /*8e60*/  FMUL.FTZ R69, R10.reuse, R69 ;  /* 0x000000450a457220 */ /* 0x040fe20000410000 */
[----:B------:R-:W-:Y:S01]  /*8e70*/  IADD3 R11, PT, PT, R3, -R8, RZ ;  /* 0x80000008030b7210 */ /* 0x000fe20007ffe0ff */
[C---:B------:R-:W-:Y:S01]  /*8e80*/  FMUL.FTZ R70, R9.reuse, R70 ;  /* 0x0000004609467220 */ /* 0x040fe20000410000 */
[----:B------:R-:W-:Y:S01]  /*8e90*/  FMUL.FTZ R71, R9, R71 ;  /* 0x0000004709477220 */ /* 0x000fe20000410000 */
        /* <DEDUP_REMOVED lines=11> */
[C---:B------:R-:W-:Y:S01]  /*8f50*/  FMUL.FTZ R78, R9.reuse, R78 ;  /* 0x0000004e094e7220 */ /* 0x040fe20000410000 */
[C---:B------:R-:W-:Y:S01]  /*8f60*/  FMUL.FTZ R79, R9.reuse, R79 ;  /* 0x0000004f094f7220 */ /* 0x040fe20000410000 */
[----:B------:R-:W-:Y:S01]  /*8f70*/  FMUL.FTZ R82, R9, R82 ;  /* 0x0000005209527220 */ /* 0x000fe20000410000 */
[----:B------:R-:W-:Y:S01]  /*8f80*/  F2FP.BF16.F32.PACK_AB R56, R57, R56 ;  /* 0x000000383938723e */ /* 0x000fe200000010ff */
[----:B------:R-:W-:Y:S01]  /*8f90*/  STS [R3], R36 ;  /* 0x0000002403007388 */ /* 0x000fe20000000800 */
[----:B------:R-:W-:Y:S01]  /*8fa0*/  F2FP.BF16.F32.PACK_AB R58, R59, R58 ;  /* 0x0000003a3b3a723e */ /* 0x000fe200000010ff */
[C---:B------:R-:W-:Y:S01]  /*8fb0*/  FMUL.FTZ R80, R10.reuse, R80 ;  /* 0x000000500a507220 */ /* 0x040fe20000410000 */
[----:B------:R-:W-:Y:S01]  /*8fc0*/  FMUL.FTZ R81, R10, R81 ;  /* 0x000000510a517220 */ /* 0x000fe20000410000 */
[----:B------:R-:W-:Y:S01]  /*8fd0*/  STS [R3+0x200], R38 ;  /* 0x0002002603007388 */ /* 0x000fe20000000800 */
[----:B------:R-:W-:Y:S01]  /*8fe0*/  FMUL.FTZ R9, R9, R83 ;  /* 0x0000005309097220 */ /* 0x000fe20000410000 */
[----:B------:R-:W-:Y:S01]  /*8ff0*/  F2FP.BF16.F32.PACK_AB R60, R61, R60 ;  /* 0x0000003c3d3c723e */ /* 0x000fe200000010ff */
[----:B------:R-:W1:Y:S01]  /*9000*/  LDC R4, c[0x0][0x434] ;  /* 0x00010d00ff047b82 */ /* 0x000e620000000800 */
[----:B------:R-:W-:Y:S01]  /*9010*/  F2FP.BF16.F32.PACK_AB R62, R63, R62 ;  /* 0x0000003e3f3e723e */ /* 0x000fe200000010ff */
[----:B------:R-:W-:Y:S01]  /*9020*/  STS [R5+0x10], R40 ;  /* 0x0000102805007388 */ /* 0x000fe20000000800 */
[----:B------:R-:W-:-:S02]  /*9030*/  F2FP.BF16.F32.PACK_AB R64, R65, R64 ;  /* 0x000000404140723e */ /* 0x000fc400000010ff */
[----:B------:R-:W-:Y:S01]  /*9040*/  F2FP.BF16.F32.PACK_AB R66, R67, R66 ;  /* 0x000000424342723e */ /* 0x000fe200000010ff */
[----:B------:R-:W-:Y:S01]  /*9050*/  STS [R5+0x210], R42 ;  /* 0x0002102a05007388 */ /* 0x000fe20000000800 */
[----:B------:R-:W-:Y:S01]  /*9060*/  F2FP.BF16.F32.PACK_AB R68, R69, R68 ;  /* 0x000000444544723e */ /* 0x000fe200000010ff */
[----:B------:R-:W1:Y:S01]  /*9070*/  @P1 LDC R8, c[0x0][0x430] ;  /* 0x00010c00ff081b82 */ /* 0x000e620000000800 */
        /* <DEDUP_REMOVED lines=11> */
[----:B------:R-:W-:Y:S04]  /*9130*/  STS [R13+0x230], R50 ;  /* 0x000230320d007388 */ /* 0x000fe80000000800 */
[----:B------:R-:W-:Y:S04]  /*9140*/  STS [R3+0x1000], R52 ;  /* 0x0010003403007388 */ /* 0x000fe80000000800 */
[----:B------:R-:W-:Y:S01]  /*9150*/  STS [R3+0x1200], R54 ;  /* 0x0012003603007388 */ /* 0x000fe20000000800 */
[----:B-1----:R-:W-:-:S03]  /*9160*/  @P1 IMAD R4, R8, R19, RZ ;  /* 0x0000001308041224 */ /* 0x002fc600078e02ff */
        /* <DEDUP_REMOVED lines=14> */
[----:B-1----:R-:W-:Y:S01]  /*9250*/  @P1 MOV R5, 0x1 ;  /* 0x0000000100051802 */ /* 0x002fe20000000f00 */
[----:B--2-4-:R-:W-:Y:S06]  /*9260*/  @P1 BRA `(.L_x_978) ;  /* 0x0000000000201947 */ /* 0x014fec0003800000 */
[----:B------:R-:W-:Y:S01]  /*9270*/  ISETP.NE.AND P2, PT, R18, RZ, PT ;  /* 0x000000ff1200720c */ /* 0x000fe20003f45270 */
[----:B------:R-:W1:-:S12]  /*9280*/  LDC R8, c[0x0][0x3e0] ;  /* 0x0000f800ff087b82 */ /* 0x000e580000000800 */
[----:B------:R-:W1:Y:S01]  /*9290*/  @P2 LDC R5, c[0x0][0x454] ;  /* 0x00011500ff052b82 */ /* 0x000e620000000800 */
[----:B------:R-:W-:Y:S02]  /*92a0*/  @P2 MOV R12, 0x1 ;  /* 0x00000001000c2802 */ /* 0x000fe40000000f00 */
[----:B------:R-:W-:-:S05]  /*92b0*/  @!P2 MOV R12, 0x1 ;  /* 0x00000001000ca802 */ /* 0x000fca0000000f00 */
[----:B------:R-:W2:Y:S01]  /*92c0*/  @P2 LDC R4, c[0x0][0x454] ;  /* 0x00011500ff042b82 */ /* 0x000ea20000000800 */
[-C--:B-1----:R-:W-:Y:S02]  /*92d0*/  @P2 IMAD R5, R5, R8.reuse, RZ ;  /* 0x0000000805052224 */ /* 0x082fe400078e02ff */
[----:B------:R-:W-:-:S07]  /*92e0*/  @!P2 IMAD R5, R19, R8, RZ ;  /* 0x000000081305a224 */ /* 0x000fce00078e02ff */
.L_x_978:
[----:B------:R-:W-:Y:S01]  /*92f0*/  BAR.SYNC.DEFER_BLOCKING 0x0 ;  /* 0x0000000000007b1d */ /* 0x000fe20000010000 */
[----:B------:R-:W-:Y:S01]  /*9300*/  ISETP.NE.AND P2, PT, R121, -0x1, PT ;  /* 0xffffffff7900780c */ /* 0x000fe20003f45270 */
[----:B------:R-:W-:Y:S01]  /*9310*/  @!P0 IMAD.WIDE.U32 R24, R124, R16, RZ ;  /* 0x000000107c188225 */ /* 0x000fe200078e00ff */
[----:B------:R-:W-:-:S03]  /*9320*/  ISETP.NE.AND P1, PT, R18, RZ, !P1 ;  /* 0x000000ff1200720c */ /* 0x000fc60004f25270 */
[----:B------:R-:W-:Y:S01]  /*9330*/  @P4 FMUL.FTZ R7, R7, 0.69314718246459960938 ;  /* 0x3f31721807074820 */ /* 0x000fe20000410000 */
[----:B------:R-:W-:Y:S01]  /*9340*/  LOP3.LUT P5, RZ, R122, 0x3, RZ, 0xc0, !PT ;  /* 0x000000037aff7812 */ /* 0x000fe200078ac0ff */
[----:B---3--:R-:W1:Y:S01]  /*9350*/  @P3 LDC R13, c[0x0][0x458] ;  /* 0x00011600ff0d3b82 */ /* 0x008e620000000800 */
[----:B------:R-:W3:Y:S01]  /*9360*/  @P3 MUFU.LG2 R6, R6 ;  /* 0x0000000600063308 */ /* 0x000ee20000000c00 */
[----:B------:R-:W4:Y:S01]  /*9370*/  S2R R3, SR_TID.X ;  /* 0x0000000000037919 */ /* 0x000f220000002100 */
[C---:B------:R-:W-:Y:S01]  /*9380*/  @P0 IMAD.WIDE.U32 R22, R121.reuse, R14, RZ ;  /* 0x0000000e79160225 */ /* 0x040fe200078e00ff */
[----:B------:R-:W-:Y:S01]  /*9390*/  BSSY.RECONVERGENT B0, `(.L_x_979) ;  /* 0x000002c000007945 */ /* 0x000fe20003800200 */
[----:B------:R-:W-:Y:S02]  /*93a0*/  MOV R14, 0x7f800000 ;  /* 0x7f800000000e7802 */ /* 0x000fe40000000f00 */
[----:B------:R-:W-:Y:S01]  /*93b0*/  @!P0 IMAD R17, R124, R17, R25 ;  /* 0x000000117c118224 */ /* 0x000fe200078e0219 */
[----:B------:R-:W5:Y:S01]  /*93c0*/  @P4 LDC R21, c[0x0][0x458] ;  /* 0x00011600ff154b82 */ /* 0x000f620000000800 */
[----:B------:R-:W-:Y:S01]  /*93d0*/  @P0 IMAD R17, R121, R15, R23 ;  /* 0x0000000f79110224 */ /* 0x000fe200078e0217 */
[----:B------:R-:W-:Y:S01]  /*93e0*/  MOV R15, 0x7f800000 ;  /* 0x7f800000000f7802 */ /* 0x000fe20000000f00 */
[----:B--2---:R-:W-:-:S02]  /*93f0*/  IMAD R4, R123, R4, RZ ;  /* 0x000000047b047224 */ /* 0x004fc400078e02ff */
[C---:B------:R-:W-:Y:S02]  /*9400*/  @!P2 IMAD R121, R124.reuse, R19, RZ ;  /* 0x000000137c79a224 */ /* 0x040fe400078e02ff */
[----:B------:R-:W-:Y:S02]  /*9410*/  @!P1 IMAD R4, R124, R5, R4 ;  /* 0x000000057c049224 */ /* 0x000fe400078e0204 */
[----:B------:R-:W-:Y:S01]  /*9420*/  IMAD R5, R12, UR20, RZ ;  /* 0x000000140c057c24 */ /* 0x000fe2000f8e02ff */
[----:B------:R2:W2:Y:S01]  /*9430*/  LDS.128 R8, [R125+0x800] ;  /* 0x000800007d087984 */ /* 0x0004a20000000c00 */
[----:B------:R-:W-:Y:S01]  /*9440*/  SHF.R.S32.HI R16, RZ, 0x1f, R121 ;  /* 0x0000001fff107819 */ /* 0x000fe20000011479 */
[----:B---3--:R-:W-:Y:S01]  /*9450*/  @P3 FMUL.FTZ R19, R6, 0.69314718246459960938 ;  /* 0x3f31721806133820 */ /* 0x008fe20000410000 */
[----:B------:R-:W-:Y:S02]  /*9460*/  SEL R121, R121, RZ, P1 ;  /* 0x000000ff79797207 */ /* 0x000fe40000800000 */
[----:B------:R-:W-:Y:S01]  /*9470*/  SEL R6, R16, RZ, P1 ;  /* 0x000000ff10067207 */ /* 0x000fe20000800000 */
[----:B-1----:R-:W-:Y:S01]  /*9480*/  @P3 FFMA.FTZ R14, R0, R13, R19 ;  /* 0x0000000d000e3223 */ /* 0x002fe20000010013 */
[----:B------:R-:W-:-:S02]  /*9490*/  IADD3 R16, P2, P1, R5, R121, R4 ;  /* 0x0000007905107210 */ /* 0x000fc4000795e004 */
[----:B------:R-:W-:Y:S02]  /*94a0*/  SHF.R.S32.HI R5, RZ, 0x1f, R5 ;  /* 0x0000001fff057819 */ /* 0x000fe40000011405 */
[----:B------:R-:W-:Y:S01]  /*94b0*/  SHF.R.S32.HI R4, RZ, 0x1f, R4 ;  /* 0x0000001fff047819 */ /* 0x000fe20000011404 */
[----:B-----5:R-:W-:-:S03]  /*94c0*/  @P4 FFMA.FTZ R15, R2, R21, R7 ;  /* 0x00000015020f4223 */ /* 0x020fc60000010007 */
[----:B------:R-:W-:Y:S02]  /*94d0*/  IADD3.X R0, PT, PT, R5, R6, R4, P2, P1 ;  /* 0x0000000605007210 */ /* 0x000fe400017e2404 */
[----:B----4-:R-:W-:Y:S01]  /*94e0*/  SHF.R.U32.HI R20, RZ, 0x2, R3 ;  /* 0x00000002ff147819 */ /* 0x010fe20000011603 */
[----:B--2---:R-:W-:Y:S06]  /*94f0*/  @P5 BRA `(.L_x_980) ;  /* 0x0000000000545947 */ /* 0x004fec0003800000 */
[----:B------:R-:W-:-:S05]  /*9500*/  SHF.R.U32.HI R2, RZ, 0x5, R3 ;  /* 0x00000005ff027819 */ /* 0x000fca0000011603 */
[----:B------:R-:W-:-:S05]  /*9510*/  IMAD.SHL.U32 R2, R2, 0x10, RZ ;  /* 0x0000001002027824 */ /* 0x000fca00078e00ff */
        /* <DEDUP_REMOVED lines=19> */
.L_x_980:
[----:B------:R-:W-:Y:S05]  /*9650*/  BSYNC.RECONVERGENT B0 ;  /* 0x0000000000007941 */ /* 0x000fea0003800200 */
.L_x_979:
[----:B------:R-:W-:Y:S01]  /*9660*/  IMAD.SHL.U32 R3, R3, 0x8, RZ ;  /* 0x0000000803037824 */ /* 0x000fe200078e00ff */
[----:B-1----:R-:W-:Y:S01]  /*9670*/  MOV R5, UR19 ;  /* 0x0000001300057c02 */ /* 0x002fe20008000f00 */
[----:B------:R-:W-:Y:S01]  /*9680*/  @P0 IMAD.MOV.U32 R24, RZ, RZ, R22 ;  /* 0x000000ffff180224 */ /* 0x000fe200078e0016 */
[----:B------:R-:W-:Y:S01]  /*9690*/  MOV R21, RZ ;  /* 0x000000ff00157202 */ /* 0x000fe20000000f00 */
[----:B------:R1:W2:Y:S01]  /*96a0*/  LDS.128 R12, [R125+0x1000] ;  /* 0x001000007d0c7984 */ /* 0x0002a20000000c00 */
[----:B------:R-:W-:Y:S01]  /*96b0*/  LOP3.LUT R3, R3, 0x18, RZ, 0xc0, !PT ;  /* 0x0000001803037812 */ /* 0x000fe200078ec0ff */
[----:B------:R-:W3:Y:S01]  /*96c0*/  LDCU.64 UR4, c[0x0][0x410] ;  /* 0x00008200ff0477ac */ /* 0x000ee20008000a00 */
[C---:B------:R-:W-:Y:S01]  /*96d0*/  IADD3 R0, PT, PT, R20.reuse, 0x20, RZ ;  /* 0x0000002014007810 */ /* 0x040fe20007ffe0ff */
[----:B------:R-:W-:Y:S01]  /*96e0*/  BSSY.RECONVERGENT B0, `(.L_x_981) ;  /* 0x0000017000007945 */ /* 0x000fe20003800200 */
[----:B------:R-:W-:Y:S02]  /*96f0*/  IADD3 R2, P0, PT, R3, R24, RZ ;  /* 0x0000001803027210 */ /* 0x000fe40007f1e0ff */
[----:B------:R-:W-:Y:S01]  /*9700*/  ISETP.GE.AND P1, PT, R20, UR18, PT ;  /* 0x0000001214007c0c */ /* 0x000fe2000bf26270 */
[----:B------:R-:W-:-:S02]  /*9710*/  IMAD.WIDE.U32 R20, R5, 0x40, R20 ;  /* 0x0000004005147825 */ /* 0x000fc400078e0014 */
[----:B------:R1:W4:Y:S02]  /*9720*/  LDS.128 R4, [R125+0x2000] ;  /* 0x002000007d047984 */ /* 0x0003240000000c00 */
[----:B------:R-:W-:Y:S01]  /*9730*/  IMAD.X R3, RZ, RZ, R17, P0 ;  /* 0x000000ffff037224 */ /* 0x000fe200000e0611 */
[----:B------:R-:W-:Y:S01]  /*9740*/  ISETP.GE.AND P0, PT, R0, UR18, PT ;  /* 0x0000001200007c0c */ /* 0x000fe2000bf06270 */
[----:B------:R1:W1:Y:S01]  /*9750*/  LDS.128 R16, [R125] ;  /* 0x000000007d107984 */ /* 0x0002620000000c00 */
[----:B---3--:R-:W-:-:S04]  /*9760*/  IMAD.WIDE.U32 R2, R123, UR4, R2 ;  /* 0x000000047b027c25 */ /* 0x008fc8000f8e0002 */
[----:B------:R-:W-:Y:S01]  /*9770*/  IMAD R23, R123, UR5, R3 ;  /* 0x000000057b177c24 */ /* 0x000fe2000f8e0203 */
[----:B------:R-:W-:Y:S06]  /*9780*/  @P1 BRA `(.L_x_982) ;  /* 0x0000000000301947 */ /* 0x000fec0003800000 */
        /* <DEDUP_REMOVED lines=9> */
[----:B-1----:R3:W-:Y:S04]  /*9820*/  STG.E.128 desc[UR22][R26.64], R16 ;  /* 0x000000101a007986 */ /* 0x0027e8000c101d16 */
[----:B--2---:R3:W-:Y:S04]  /*9830*/  STG.E.128 desc[UR22][R26.64+0x40], R12 ;  /* 0x0000400c1a007986 */ /* 0x0047e8000c101d16 */
[----:B----4-:R3:W-:Y:S02]  /*9840*/  STG.E.128 desc[UR22][R26.64+0x80], R4 ;  /* 0x000080041a007986 */ /* 0x0107e4000c101d16 */
.L_x_982:
[----:B------:R-:W-:Y:S05]  /*9850*/  BSYNC.RECONVERGENT B0 ;  /* 0x0000000000007941 */ /* 0x000fea0003800200 */
.L_x_981:
[----:B---34-:R3:W4:Y:S04]  /*9860*/  LDS.128 R4, [R125+0x1800] ;  /* 0x001800007d047984 */ /* 0x0187280000000c00 */
[----:B--2---:R3:W2:Y:S01]  /*9870*/  LDS.128 R12, [R125+0x2800] ;  /* 0x002800007d0c7984 */ /* 0x0046a20000000c00 */
        /* <DEDUP_REMOVED lines=14> */
[----:B----4-:R-:W-:Y:S04]  /*9960*/  STG.E.128 desc[UR22][R2.64+0x40], R4 ;  /* 0x0000400402007986 */ /* 0x010fe8000c101d16 */
[----:B--2---:R-:W-:Y:S01]  /*9970*/  STG.E.128 desc[UR22][R2.64+0x80], R12 ;  /* 0x0000800c02007986 */ /* 0x004fe2000c101d16 */
[----:B------:R-:W-:Y:S05]  /*9980*/  EXIT ;  /* 0x000000000000794d */ /* 0x000fea0003800000 */
.L_x_983:
        /* <DEDUP_REMOVED lines=15> */
.L_x_1280:


//--------------------- .text._ZN5flash16flash_fwd_kernelI23Flash_fwd_kernel_traitsILi96ELi64ELi64ELi4ELb0ELb0EN7cutlass10bfloat16_tE19Flash_kernel_traitsILi96ELi64ELi64ELi4ES3_EELb0ELb1ELb0ELb0ELb0ELb1ELb1ELb0EEEvNS_16Flash_fwd_paramsE --------------------------
	.section	.text._ZN5flash16flash_fwd_kernelI23Flash_fwd_kernel_traitsILi96ELi64ELi64ELi4ELb0ELb0EN7cutlass10bfloat16_tE19Flash_kernel_traitsILi96ELi64ELi64ELi4ES3_EELb0ELb1ELb0ELb0ELb0ELb1ELb1ELb0EEEvNS_16Flash_fwd_paramsE,"ax",@progbits
	.align	128
        .global         _ZN5flash16flash_fwd_kernelI23Flash_fwd_kernel_traitsILi96ELi64ELi64ELi4ELb0ELb0EN7cutlass10bfloat16_tE19Flash_kernel_traitsILi96ELi64ELi64ELi4ES3_EELb0ELb1ELb0ELb0ELb0ELb1ELb1ELb0EEEvNS_16Flash_fwd_paramsE
        .type           _ZN5flash16flash_fwd_kernelI23Flash_fwd_kernel_traitsILi96ELi64ELi64ELi4ELb0ELb0EN7cutlass10bfloat16_tE19Flash_kernel_traitsILi96ELi64ELi64ELi4ES3_EELb0ELb1ELb0ELb0ELb0ELb1ELb1ELb0EEEvNS_16Flash_fwd_paramsE,@function
        .size           _ZN5flash16flash_fwd_kernelI23Flash_fwd_kernel_traitsILi96ELi64ELi64ELi4ELb0ELb0EN7cutlass10bfloat16_tE19Flash_kernel_traitsILi96ELi64ELi64ELi4ES3_EELb0ELb1ELb0ELb0ELb0ELb1ELb1ELb0EEEvNS_16Flash_fwd_paramsE,(.L_x_1281 - _ZN5flash16flash_fwd_kernelI23Flash_fwd_kernel_traitsILi96ELi64ELi64ELi4ELb0ELb0EN7cutlass10bfloat16_tE19Flash_kernel_traitsILi96ELi64ELi64ELi4ES3_EELb0ELb1ELb0ELb0ELb0ELb1ELb1ELb0EEEvNS_16Flash_fwd_paramsE)
        .other          _ZN5flash16flash_fwd_kernelI23Flash_fwd_kernel_traitsILi96ELi64ELi64ELi4ELb0ELb0EN7cutlass10bfloat16_tE19Flash_kernel_traitsILi96ELi64ELi64ELi4ES3_EELb0ELb1ELb0ELb0ELb0ELb1ELb1ELb0EEEvNS_16Flash_fwd_paramsE,@"STO_CUDA_ENTRY STV_DEFAULT"
_ZN5flash16flash_fwd_kernelI23Flash_fwd_kernel_traitsILi96ELi64ELi64ELi4ELb0ELb0EN7cutlass10bfloat16_tE19Flash_kernel_traitsILi96ELi64ELi64ELi4ES3_EELb0ELb1ELb0ELb0ELb0ELb1ELb1ELb0EEEvNS_16Flash_fwd_paramsE:
.text._ZN5flash16flash_fwd_kernelI23Flash_fwd_kernel_traitsILi96ELi64ELi64ELi4ELb0ELb0EN7cutlass10bfloat16_tE19Flash_kernel_traitsILi96ELi64ELi64ELi4ES3_EELb0ELb1ELb0ELb0ELb0ELb1ELb1ELb0EEEvNS_16Flash_fwd_paramsE:
        /* <DEDUP_REMOVED lines=22> */
[C---:B------:R-:W-:Y:S01]  /*0160*/  @P2 IADD3 R90, P0, PT, R11.reuse, UR4, RZ ;  /* 0x000000040b5a2c10 */ /* 0x040fe2000ff1e0ff */
[----:B------:R-:W4:Y:S03]  /*0170*/  S2R R25, SR_CTAID.X ;  /* 0x0000000000197919 */ /* 0x000f260000002500 */
[C---:B------:R-:W-:Y:S01]  /*0180*/  @P2 IADD3.X R91, PT, PT, R2.reuse, UR5, RZ, P0, !PT ;  /* 0x00000005025b2c10 */ /* 0x040fe200087fe4ff */
[----:B------:R-:W2:Y:S04]  /*0190*/  @!P4 LDC R100, c[0x0][0x434] ;  /* 0x00010d00ff64cb82 */ /* 0x000ea80000000800 */
[----:B------:R1:W5:Y:S02]  /*01a0*/  @P2 LDG.E R90, desc[UR12][R90.64] ;  /* 0x0000000c5a5a2981 */ /* 0x000364000c1e1900 */
[C---:B------:R-:W-:Y:S01]  /*01b0*/  @P3 IADD3 R14, P1, PT, R11.reuse, UR6, RZ ;  /* 0x000000060b0e3c10 */ /* 0x040fe2000ff3e0ff */
[----:B------:R-:W-:Y:S01]  /*01c0*/  IMAD.MOV.U32 R9, RZ, RZ, RZ ;  /* 0x000000ffff097224 */ /* 0x000fe200078e00ff */
[----:B------:R-:W2:Y:S01]  /*01d0*/  @!P2 LDC R6, c[0x0][0x43c] ;  /* 0x00010f00ff06ab82 */ /* 0x000ea20000000800 */
[----:B-1----:R-:W-:Y:S01]  /*01e0*/  IADD3 R10, P0, PT, R11, R4, RZ ;  /* 0x000000040b0a7210 */ /* 0x002fe20007f1e0ff */
[----:B------:R-:W1:Y:S04]  /*01f0*/  LDCU.U8 UR4, c[0x0][0x532] ;  /* 0x0000a640ff0477ac */ /* 0x000e680008000000 */
[----:B------:R-:W-:Y:S01]  /*0200*/  IMAD.X R11, R2, 0x1, R5, P0 ;  /* 0x00000001020b7824 */ /* 0x000fe200000e0605 */
[----:B------:R-:W-:-:S04]  /*0210*/  ISETP.NE.U32.AND P0, PT, R4, RZ, PT ;  /* 0x000000ff0400720c */ /* 0x000fc80003f05070 */
[----:B------:R-:W-:Y:S02]  /*0220*/  ISETP.NE.AND.EX P0, PT, R5, RZ, PT, P0 ;  /* 0x000000ff0500720c */ /* 0x000fe40003f05300 */
[----:B------:R-:W-:Y:S02]  /*0230*/  @P3 IADD3.X R15, PT, PT, R2, UR7, RZ, P1, !PT ;  /* 0x00000007020f3c10 */ /* 0x000fe40008ffe4ff */
[----:B------:R-:W2:Y:S03]  /*0240*/  @!P2 LDC.64 R2, c[0x0][0x488] ;  /* 0x00012200ff02ab82 */ /* 0x000ea60000000a00 */
[----:B------:R2:W5:Y:S01]  /*0250*/  @P3 LDG.E R9, desc[UR12][R14.64] ;  /* 0x0000000c0e093981 */ /* 0x000562000c1e1900 */
[----:B------:R-:W-:Y:S02]  /*0260*/  ISETP.EQ.U32.AND P3, PT, R4, RZ, PT ;  /* 0x000000ff0400720c */ /* 0x000fe40003f62070 */
[----:B-1----:R-:W-:-:S03]  /*0270*/  ISETP.NE.AND P1, PT, RZ, UR4, PT ;  /* 0x00000004ff007c0c */ /* 0x002fc6000bf25270 */
[----:B------:R-:W1:Y:S01]  /*0280*/  @!P0 LDC R4, c[0x0][0x438] ;  /* 0x00010e00ff048b82 */ /* 0x000e620000000800 */
[----:B------:R-:W-:Y:S01]  /*0290*/  ISETP.EQ.OR.EX P3, PT, R5, RZ, !P1, P3 ;  /* 0x000000ff0500720c */ /* 0x000fe20004f62730 */
[----:B---3--:R-:W-:Y:S02]  /*02a0*/  IMAD.MOV.U32 R12, RZ, RZ, -0x1 ;  /* 0xffffffffff0c7424 */ /* 0x008fe400078e00ff */
[----:B----4-:R-:W-:-:S10]  /*02b0*/  IMAD.SHL.U32 R95, R25, 0x40, RZ ;  /* 0x00000040195f7824 */ /* 0x010fd400078e00ff */
[----:B------:R3:W5:Y:S01]  /*02c0*/  @!P3 LDG.E R12, desc[UR12][R10.64] ;  /* 0x0000000c0a0cb981 */ /* 0x000762000c1e1900 */
[----:B--2---:R-:W-:-:S05]  /*02d0*/  @P4 IMAD.IADD R100, R7, 0x1, -R126 ;  /* 0x0000000107644824 */ /* 0x004fca00078e0a7e */
[----:B------:R-:W-:Y:S01]  /*02e0*/  ISETP.GT.AND P3, PT, R100, R95, PT ;  /* 0x0000005f6400720c */ /* 0x000fe20003f64270 */
[----:B-1-3--:R-:W-:-:S12]  /*02f0*/  @!P0 BRA `(.L_x_984) ;  /* 0x00000000000c8947 */ /* 0x00afd80003800000 */
[----:B------:R-:W2:Y:S02]  /*0300*/  @P1 LDG.E R5, desc[UR12][R10.64+0x4] ;  /* 0x0000040c0a051981 */ /* 0x000ea4000c1e1900 */
[----:B--2--5:R-:W-:-:S06]  /*0310*/  @P1 IADD3 R4, PT, PT, R5, -R12, RZ ;  /* 0x8000000c05041210 */ /* 0x024fcc0007ffe0ff */
[----:B------:R1:W5:Y:S02]  /*0320*/  @!P1 LDG.E R4, desc[UR12][R10.64] ;  /* 0x0000000c0a049981 */ /* 0x000364000c1e1900 */
.L_x_984:
[----:B------:R-:W-:Y:S05]  /*0330*/  @!P3 EXIT ;  /* 0x000000000000b94d */ /* 0x000fea0003800000 */
[----:B------:R-:W2:Y:S01]  /*0340*/  LDC R91, c[0x0][0x508] ;  /* 0x00014200ff5b7b82 */ /* 0x000ea20000000800 */
[----:B------:R-:W-:Y:S01]  /*0350*/  @!P2 ISETP.NE.U32.AND P0, PT, R2, RZ, PT ;  /* 0x000000ff0200a20c */ /* 0x000fe20003f05070 */
[----:B-----5:R-:W-:Y:S01]  /*0360*/  @P2 IMAD.IADD R90, R90, 0x1, -R9 ;  /* 0x000000015a5a2824 */ /* 0x020fe200078e0a09 */
[----:B------:R-:W3:Y:S01]  /*0370*/  S2R R127, SR_TID.X ;  /* 0x00000000007f7919 */ /* 0x000ee20000002100 */
[----:B------:R-:W-:Y:S01]  /*0380*/  VIADD R5, R25, 0x1 ;  /* 0x0000000119057836 */ /* 0x000fe20000000000 */
[----:B------:R-:W-:Y:S02]  /*0390*/  @!P2 ISETP.NE.AND.EX P0, PT, R3, RZ, PT, P0 ;  /* 0x000000ff0300a20c */ /* 0x000fe40003f05300 */
[----:B------:R-:W4:Y:S01]  /*03a0*/  S2R R3, SR_CTAID.Z ;  /* 0x0000000000037919 */ /* 0x000f220000002700 */
        /* <DEDUP_REMOVED lines=16> */
[----:B------:R-:W-:Y:S01]  /*04b0*/  SHF.R.U32.HI R14, RZ, 0x2, R127 ;  /* 0x00000002ff0e7819 */ /* 0x000fe2000001167f */
[----:B------:R-:W-:Y:S01]  /*04c0*/  IMAD.IADD R13, R100, 0x1, -R95 ;  /* 0x00000001640d7824 */ /* 0x000fe200078e0a5f */
[----:B-1----:R-:W-:-:S03]  /*04d0*/  LOP3.LUT P5, R10, R127, 0x3, RZ, 0xc0, !PT ;  /* 0x000000037f0a7812 */ /* 0x002fc600078ac0ff */
[C---:B------:R-:W-:Y:S01]  /*04e0*/  VIADD R12, R14.reuse, 0x20 ;  /* 0x000000200e0c7836 */ /* 0x040fe20000000000 */
[CC--:B------:R-:W-:Y:S01]  /*04f0*/  ISETP.GE.AND P3, PT, R14.reuse, R13.reuse, PT ;  /* 0x0000000d0e00720c */ /* 0x0c0fe20003f66270 */
[----:B------:R-:W1:Y:S01]  /*0500*/  LDC R11, c[0x0][0x434] ;  /* 0x00010d00ff0b7b82 */ /* 0x000e620000000800 */
[-C--:B------:R-:W-:Y:S02]  /*0510*/  ISETP.GE.OR P5, PT, R14, R13.reuse, P5 ;  /* 0x0000000d0e00720c */ /* 0x080fe40002fa6670 */
[----:B------:R-:W-:-:S05]  /*0520*/  ISETP.GE.AND P2, PT, R12, R13, PT ;  /* 0x0000000d0c00720c */ /* 0x000fca0003f46270 */
[----:B------:R-:W3:Y:S08]  /*0530*/  @!P1 LDC.64 R8, c[0x0][0x400] ;  /* 0x00010000ff089b82 */ /* 0x000ef00000000a00 */
[----:B------:R-:W4:Y:S01]  /*0540*/  @P1 LDC.64 R6, c[0x0][0x408] ;  /* 0x00010200ff061b82 */ /* 0x000f220000000a00 */
[----:B--2---:R-:W-:-:S07]  /*0550*/  ISETP.NE.AND P0, PT, R2, RZ, PT ;  /* 0x000000ff0200720c */ /* 0x004fce0003f05270 */
[----:B------:R-:W2:Y:S01]  /*0560*/  LDC.U8 R2, c[0x0][0x548] ;  /* 0x00015200ff027b82 */ /* 0x000ea20000000000 */
[----:B---3--:R-:W-:-:S07]  /*0570*/  @!P1 IMAD.WIDE.U32 R18, R0, R8, RZ ;  /* 0x0000000800129225 */ /* 0x008fce00078e00ff */
[----:B------:R-:W3:Y:S01]  /*0580*/  @P0 LDC.64 R4, c[0x0][0x430] ;  /* 0x00010c00ff040b82 */ /* 0x000ee20000000a00 */
[----:B------:R-:W-:Y:S02]  /*0590*/  @!P1 IMAD R9, R0, R9, R19 ;  /* 0x0000000900099224 */ /* 0x000fe400078e0213 */
[----:B----4-:R-:W-:Y:S01]  /*05a0*/  @P1 IMAD.WIDE.U32 R16, R126, R6, RZ ;  /* 0x000000067e101225 */ /* 0x010fe200078e00ff */
[----:B------:R-:W-:-:S03]  /*05b0*/  @!P1 MOV R6, R18 ;  /* 0x0000001200069202 */ /* 0x000fc60000000f00 */
[----:B------:R-:W-:Y:S02]  /*05c0*/  @P1 IMAD R9, R126, R7, R17 ;  /* 0x000000077e091224 */ /* 0x000fe400078e0211 */
[----:B------:R-:W4:Y:S01]  /*05d0*/  @P0 LDC R7, c[0x0][0x430] ;  /* 0x00010c00ff070b82 */ /* 0x000f220000000800 */
[----:B--2---:R-:W-:Y:S01]  /*05e0*/  ISETP.NE.AND P6, PT, R2, RZ, !P0 ;  /* 0x000000ff0200720c */ /* 0x004fe200047c5270 */
[----:B---3--:R-:W-:Y:S02]  /*05f0*/  @P0 IMAD R4, R4, R5, RZ ;  /* 0x0000000504040224 */ /* 0x008fe400078e02ff */
[----:B------:R-:W-:Y:S01]  /*0600*/  @P0 IMAD.MOV.U32 R5, RZ, RZ, 0x1 ;  /* 0x00000001ff050424 */ /* 0x000fe200078e00ff */
[----:B-1----:R-:W-:Y:S09]  /*0610*/  @P0 BRA `(.L_x_986) ;  /* 0x0000000000280947 */ /* 0x002ff20003800000 */
        /* <DEDUP_REMOVED lines=10> */
.L_x_986:
        /* <DEDUP_REMOVED lines=8> */
[----:B------:R-:W-:Y:S01]  /*0740*/  IMAD R95, R95, R7, RZ ;  /* 0x000000075f5f7224 */ /* 0x000fe200078e02ff */
[----:B------:R-:W-:Y:S01]  /*0750*/  IADD3 R8, P0, PT, R127, R6, RZ ;  /* 0x000000067f087210 */ /* 0x000fe20007f1e0ff */
[----:B------:R-:W-:Y:S01]  /*0760*/  @!P6 IMAD R4, R0, R5, R4 ;  /* 0x000000050004e224 */ /* 0x000fe200078e0204 */
[----:B------:R-:W-:Y:S01]  /*0770*/  SEL R0, R11, RZ, P6 ;  /* 0x000000ff0b007207 */ /* 0x000fe20003000000 */
[----:B------:R-:W-:Y:S01]  /*0780*/  IMAD.MOV.U32 R15, RZ, RZ, RZ ;  /* 0x000000ffff0f7224 */ /* 0x000fe200078e00ff */
[----:B------:R-:W-:Y:S01]  /*0790*/  SHF.R.S32.HI R11, RZ, 0x1f, R11 ;  /* 0x0000001fff0b7819 */ /* 0x000fe2000001140b */
[----:B------:R-:W-:Y:S01]  /*07a0*/  IMAD.X R9, RZ, RZ, R9, P0 ;  /* 0x000000ffff097224 */ /* 0x000fe200000e0609 */
[----:B------:R-:W-:Y:S01]  /*07b0*/  BSSY.RECONVERGENT B0, `(.L_x_987) ;  /* 0x0000016000007945 */ /* 0x000fe20003800200 */
[----:B------:R-:W-:Y:S01]  /*07c0*/  IADD3 R0, P1, P0, R95, R0, R4 ;  /* 0x000000005f007210 */ /* 0x000fe2000783e004 */
[----:B------:R-:W-:Y:S01]  /*07d0*/  IMAD.WIDE.U32 R16, R25, 0x40, R14 ;  /* 0x0000004019107825 */ /* 0x000fe200078e000e */
[----:B------:R-:W-:-:S02]  /*07e0*/  ISETP.NE.OR P4, PT, R10, RZ, P2 ;  /* 0x000000ff0a00720c */ /* 0x000fc40001785670 */
        /* <DEDUP_REMOVED lines=18> */
.L_x_988:
[----:B------:R-:W-:Y:S05]  /*0910*/  BSYNC.RECONVERGENT B0 ;  /* 0x0000000000007941 */ /* 0x000fea0003800200 */
.L_x_987:
        /* <DEDUP_REMOVED lines=16> */
.L_x_990:
[----:B------:R-:W-:Y:S05]  /*0a20*/  BSYNC.RECONVERGENT B0 ;  /* 0x0000000000007941 */ /* 0x000fea0003800200 */
.L_x_989:
        /* <DEDUP_REMOVED lines=11> */
.L_x_992:
[----:B------:R-:W-:Y:S05]  /*0ae0*/  BSYNC.RECONVERGENT B0 ;  /* 0x0000000000007941 */ /* 0x000fea0003800200 */
.L_x_991:
[----:B------:R-:W-:Y:S05]  /*0af0*/  @P4 EXIT ;  /* 0x000000000000494d */ /* 0x000fea0003800000 */
[----:B------:R-:W4:Y:S01]  /*0b00*/  LDCU.64 UR4, c[0x0][0x420] ;  /* 0x00008400ff0477ac */ /* 0x000f220008000a00 */
[----:B------:R-:W-:Y:S02]  /*0b10*/  IMAD R7, R12, R7, RZ ;  /* 0x000000070c077224 */ /* 0x000fe400078e02ff */
[----:B------:R-:W-:-:S03]  /*0b20*/  IMAD.MOV.U32 R5, RZ, RZ, 0x7f800000 ;  /* 0x7f800000ff057424 */ /* 0x000fc600078e00ff */
[----:B------:R-:W-:-:S04]  /*0b30*/  IADD3 R0, P0, PT, R7, R0, RZ ;  /* 0x0000000007007210 */ /* 0x000fc80007f1e0ff */
[----:B------:R-:W-:Y:S02]  /*0b40*/  LEA.HI.X.SX32 R7, R7, R2, 0x1, P0 ;  /* 0x0000000207077211 */ /* 0x000fe400000f0eff */
[----:B----4-:R-:W-:-:S04]  /*0b50*/  LEA R2, P0, R0, UR4, 0x2 ;  /* 0x0000000400027c11 */ /* 0x010fc8000f8010ff */
[----:B---3--:R-:W-:-:S05]  /*0b60*/  LEA.HI.X R3, R0, UR5, R7, 0x2, P0 ;  /* 0x0000000500037c11 */ /* 0x008fca00080f1407 */
[----:B------:R-:W-:Y:S01]  /*0b70*/  STG.E desc[UR12][R2.64], R5 ;  /* 0x0000000502007986 */ /* 0x000fe2000c10190c */
[----:B------:R-:W-:Y:S05]  /*0b80*/  EXIT ;  /* 0x000000000000794d */ /* 0x000fea0003800000 */
.L_x_985:
        /* <DEDUP_REMOVED lines=23> */
.L_x_993:
[----:B------:R-:W1:Y:S01]  /*0d00*/  LDC.64 R88, c[0x0][0x3b8] ;  /* 0x0000ee00ff587b82 */ /* 0x000e620000000a00 */
[----:B------:R-:W-:-:S05]  /*0d10*/  IADD3 R18, PT, PT, R9, R12, RZ ;  /* 0x0000000c09127210 */ /* 0x000fca0007ffe0ff */
[C---:B-1----:R-:W-:Y:S02]  /*0d20*/  IMAD R8, R18.reuse, R89, RZ ;  /* 0x0000005912087224 */ /* 0x042fe400078e02ff */
[----:B------:R-:W-:-:S05]  /*0d30*/  IMAD.WIDE.U32 R18, R18, R88, RZ ;  /* 0x0000005812127225 */ /* 0x000fca00078e00ff */
[----:B------:R-:W-:Y:S02]  /*0d40*/  IADD3 R8, PT, PT, R19, R8, RZ ;  /* 0x0000000813087210 */ /* 0x000fe40007ffe0ff */
.L_x_994:
        /* <DEDUP_REMOVED lines=39> */
.L_x_995:
[----:B------:R-:W1:Y:S01]  /*0fc0*/  LDC.64 R86, c[0x0][0x3c0] ;  /* 0x0000f000ff567b82 */ /* 0x000e620000000a00 */
[----:B------:R-:W-:-:S05]  /*0fd0*/  IADD3 R9, PT, PT, R9, R12, RZ ;  /* 0x0000000c09097210 */ /* 0x000fca0007ffe0ff */
[C---:B-1----:R-:W-:Y:S02]  /*0fe0*/  IMAD R7, R9.reuse, R87, RZ ;  /* 0x0000005709077224 */ /* 0x042fe400078e02ff */
[----:B------:R-:W-:-:S05]  /*0ff0*/  IMAD.WIDE.U32 R14, R9, R86, RZ ;  /* 0x00000056090e7225 */ /* 0x000fca00078e00ff */
[----:B------:R-:W-:-:S07]  /*1000*/  IADD3 R7, PT, PT, R15, R7, RZ ;  /* 0x000000070f077210 */ /* 0x000fce0007ffe0ff */
.L_x_996:
[----:B------:R-:W-:Y:S01]  /*1010*/  IMAD.IADD R121, R100, 0x1, -R95 ;  /* 0x0000000164797824 */ /* 0x000fe200078e0a5f */
[----:B------:R-:W-:Y:S01]  /*1020*/  SHF.R.U32.HI R102, RZ, 0x2, R127 ;  /* 0x00000002ff667819 */ /* 0x000fe2000001167f */
[----:B------:R-:W-:Y:S01]  /*1030*/  IMAD.SHL.U32 R92, R127, 0x8, RZ ;  /* 0x000000087f5c7824 */ /* 0x000fe200078e00ff */
[----:B------:R-:W1:Y:S01]  /*1040*/  LDCU.64 UR8, c[0x0][0x3c8] ;  /* 0x00007900ff0877ac */ /* 0x000e620008000a00 */
[----:B------:R-:W-:Y:S01]  /*1050*/  VIADD R11, R2, 0xffffffff ;  /* 0xffffffff020b7836 */ /* 0x000fe20000000000 */
[CC--:B------:R-:W-:Y:S01]  /*1060*/  ISETP.GE.AND P6, PT, R102.reuse, R121.reuse, PT ;  /* 0x000000796600720c */ /* 0x0c0fe20003fc6270 */
[----:B------:R-:W-:Y:S01]  /*1070*/  VIADD R0, R102, 0x20 ;  /* 0x0000002066007836 */ /* 0x000fe20000000000 */
[----:B------:R-:W-:Y:S01]  /*1080*/  LOP3.LUT R20, R92, 0x18, RZ, 0xc0, !PT ;  /* 0x000000185c147812 */ /* 0x000fe200078ec0ff */
[----:B------:R-:W-:Y:S01]  /*1090*/  IMAD R9, R11, -0x40, R90 ;  /* 0xffffffc00b097824 */ /* 0x000fe200078e025a */
[----:B------:R-:W2:Y:S01]  /*10a0*/  LDCU.128 UR4, c[0x0][0x3d0] ;  /* 0x00007a00ff0477ac */ /* 0x000ea20008000c00 */
[----:B------:R-:W-:Y:S01]  /*10b0*/  IMAD.MOV.U32 R103, RZ, RZ, RZ ;  /* 0x000000ffff677224 */ /* 0x000fe200078e00ff */
[----:B------:R-:W-:Y:S01]  /*10c0*/  IADD3 R18, P4, PT, R20, R18, RZ ;  /* 0x0000001214127210 */ /* 0x000fe20007f9e0ff */
[----:B------:R-:W-:Y:S01]  /*10d0*/  IMAD.SHL.U32 R94, R127, 0x20, RZ ;  /* 0x000000207f5e7824 */ /* 0x000fe200078e00ff */
[----:B------:R-:W-:Y:S01]  /*10e0*/  ISETP.GE.AND P5, PT, R0, R121, PT ;  /* 0x000000790000720c */ /* 0x000fe20003fa6270 */
[----:B------:R-:W-:Y:S01]  /*10f0*/  IMAD.WIDE.U32 R24, R25, 0x40, R102 ;  /* 0x0000004019187825 */ /* 0x000fe200078e0066 */
[----:B------:R-:W-:Y:S01]  /*1100*/  IADD3.X R19, PT, PT, RZ, R8, RZ, P4, !PT ;  /* 0x00000008ff137210 */ /* 0x000fe200027fe4ff */
[----:B------:R-:W3:Y:S01]  /*1110*/  LDCU.64 UR10, c[0x0][0x388] ;  /* 0x00007100ff0a77ac */ /* 0x000ee20008000a00 */
[----:B------:R-:W-:Y:S01]  /*1120*/  LOP3.LUT R8, R92, 0xd8, RZ, 0xc0, !PT ;  /* 0x000000d85c087812 */ /* 0x000fe200078ec0ff */
[----:B------:R-:W4:Y:S01]  /*1130*/  @!P6 LDC.64 R4, c[0x0][0x3b0] ;  /* 0x0000ec00ff04eb82 */ /* 0x000f220000000a00 */
[-C--:B------:R-:W-:Y:S01]  /*1140*/  ISETP.GE.AND P3, PT, R0, R9.reuse, PT ;  /* 0x000000090000720c */ /* 0x080fe20003f66270 */
[----:B------:R-:W-:Y:S01]  /*1150*/  IMAD.WIDE.U32 R18, R102, R88, R18 ;  /* 0x0000005866127225 */ /* 0x000fe200078e0012 */
[----:B------:R-:W-:-:S02]  /*1160*/  ISETP.GE.AND P2, PT, R0, R9, PT ;  /* 0x000000090000720c */ /* 0x000fc40003f46270 */
[----:B------:R-:W-:Y:S01]  /*1170*/  ISETP.GE.AND P4, PT, R102, R9, PT ;  /* 0x000000096600720c */ /* 0x000fe20003f86270 */
[----:B------:R-:W-:Y:S01]  /*1180*/  IMAD.SHL.U32 R0, R127, 0x4, RZ ;  /* 0x000000047f007824 */ /* 0x000fe200078e00ff */
[----:B------:R-:W-:Y:S01]  /*1190*/  LOP3.LUT R9, R8, 0x18, R127, 0x78, !PT ;  /* 0x0000001808097812 */ /* 0x000fe200078e787f */
[----:B------:R-:W-:Y:S01]  /*11a0*/  IMAD R19, R102, R89, R19 ;  /* 0x0000005966137224 */ /* 0x000fe200078e0213 */
[----:B------:R-:W-:Y:S01]  /*11b0*/  IADD3 R14, P1, PT, R20, R14, RZ ;  /* 0x0000000e140e7210 */ /* 0x000fe20007f3e0ff */
[----:B------:R-:W-:Y:S01]  /*11c0*/  IMAD.SHL.U32 R84, R88, 0x20, RZ ;  /* 0x0000002058547824 */ /* 0x000fe200078e00ff */
[----:B------:R-:W-:Y:S01]  /*11d0*/  IADD3 R20, P0, PT, R20, R21, RZ ;  /* 0x0000001514147210 */ /* 0x000fe20007f1e0ff */
[----:B--2---:R-:W-:Y:S01]  /*11e0*/  IMAD.WIDE.U32 R18, R10, UR4, R18 ;  /* 0x000000040a127c25 */ /* 0x004fe2000f8e0012 */
[----:B------:R-:W-:Y:S02]  /*11f0*/  LOP3.LUT R92, R9, 0x1f20, R92, 0xf8, !PT ;  /* 0x00001f20095c7812 */ /* 0x000fe400078ef85c */
[----:B------:R-:W2:Y:S01]  /*1200*/  @!P6 LDC.64 R8, c[0x0][0x380] ;  /* 0x0000e000ff08eb82 */ /* 0x000ea20000000a00 */
[----:B------:R-:W-:Y:S01]  /*1210*/  IMAD.X R21, RZ, RZ, R6, P0 ;  /* 0x000000ffff157224 */ /* 0x000fe200000e0606 */
[----:B------:R-:W-:Y:S01]  /*1220*/  LOP3.LUT R13, R94, 0xc0, RZ, 0xc0, !PT ;  /* 0x000000c05e0d7812 */ /* 0x000fe200078ec0ff */
[----:B------:R-:W-:Y:S01]  /*1230*/  IMAD.X R15, RZ, RZ, R7, P1 ;  /* 0x000000ffff0f7224 */ /* 0x000fe200008e0607 */
[----:B------:R-:W-:Y:S01]  /*1240*/  SHF.R.S32.HI R12, RZ, 0x1f, R10 ;  /* 0x0000001fff0c7819 */ /* 0x000fe2000001140a */
[----:B-1----:R-:W-:Y:S01]  /*1250*/  IMAD.WIDE.U32 R20, R3, UR8, R20 ;  /* 0x0000000803147c25 */ /* 0x002fe2000f8e0014 */
[----:B------:R-:W-:Y:S01]  /*1260*/  LOP3.LUT R0, R13, 0x18, R0, 0xf8, !PT ;  /* 0x000000180d007812 */ /* 0x000fe200078ef800 */
[----:B------:R-:W-:Y:S01]  /*1270*/  UMOV UR8, 0x400 ;  /* 0x0000040000087882 */ /* 0x000fe20000000000 */
[----:B------:R-:W1:Y:S01]  /*1280*/  @!P5 LDC.64 R6, c[0x0][0x3b0] ;  /* 0x0000ec00ff06db82 */ /* 0x000e620000000a00 */
[-C--:B----4-:R-:W-:Y:S01]  /*1290*/  @!P6 IMAD R16, R25, R4.reuse, RZ ;  /* 0x000000041910e224 */ /* 0x090fe200078e02ff */
[C---:B------:R-:W-:Y:S01]  /*12a0*/  @!P5 IADD3 R13, P0, PT, R24.reuse, 0x20, RZ ;  /* 0x00000020180dd810 */ /* 0x040fe20007f1e0ff */
[----:B------:R-:W-:Y:S01]  /*12b0*/  IMAD R21, R3, UR9, R21 ;  /* 0x0000000903157c24 */ /* 0x000fe2000f8e0215 */
[----:B------:R-:W-:Y:S01]  /*12c0*/  SHF.R.U32.HI R93, RZ, 0x1, R127 ;  /* 0x00000001ff5d7819 */ /* 0x000fe2000001167f */
[----:B------:R-:W-:Y:S01]  /*12d0*/  @!P6 IMAD R16, R24, R5, R16 ;  /* 0x000000051810e224 */ /* 0x000fe200078e0210 */
[----:B------:R-:W-:Y:S01]  /*12e0*/  @!P5 IADD3.X R3, PT, PT, RZ, R25, RZ, P0, !PT ;  /* 0x00000019ff03d210 */ /* 0x000fe200007fe4ff */
[----:B------:R-:W-:Y:S01]  /*12f0*/  IMAD R5, R12, UR4, RZ ;  /* 0x000000040c057c24 */ /* 0x000fe2000f8e02ff */
[----:B------:R-:W4:Y:S01]  /*1300*/  S2UR UR4, SR_CgaCtaId ;  /* 0x00000000000479c3 */ /* 0x000f220000008800 */
[----:B------:R-:W-:Y:S01]  /*1310*/  @!P6 IMAD.WIDE.U32 R24, R24, R4, R20 ;  /* 0x000000041818e225 */ /* 0x000fe200078e0014 */
[----:B---3--:R-:W-:-:S02]  /*1320*/  LEA R125, P0, R18, UR10, 0x1 ;  /* 0x0000000a127d7c11 */ /* 0x008fc4000f8008ff */
[----:B------:R-:W-:Y:S01]  /*1330*/  @!P5 MOV R27, R21 ;  /* 0x00000015001bd202 */ /* 0x000fe20000000f00 */
[----:B------:R-:W-:Y:S01]  /*1340*/  IMAD R124, R10, UR5, R5 ;  /* 0x000000050a7c7c24 */ /* 0x000fe2000f8e0205 */
[----:B------:R-:W-:Y:S01]  /*1350*/  LOP3.LUT R85, R0, 0x8, R93, 0x78, !PT ;  /* 0x0000000800557812 */ /* 0x000fe200078e785d */
[----:B------:R-:W-:Y:S01]  /*1360*/  @!P6 IMAD.IADD R16, R25, 0x1, R16 ;  /* 0x000000011910e824 */ /* 0x000fe200078e0210 */
[----:B------:R-:W3:Y:S01]  /*1370*/  @!P5 LDC.64 R4, c[0x0][0x380] ;  /* 0x0000e000ff04db82 */ /* 0x000ee20000000a00 */
[----:B------:R-:W-:Y:S02]  /*1380*/  IMAD.IADD R124, R19, 0x1, R124 ;  /* 0x00000001137c7824 */ /* 0x000fe400078e027c */
[----:B------:R-:W-:Y:S02]  /*1390*/  @!P5 IMAD.MOV.U32 R26, RZ, RZ, R20 ;  /* 0x000000ffff1ad224 */ /* 0x000fe400078e0014 */
[----:B------:R-:W-:Y:S01]  /*13a0*/  IMAD.WIDE.U32 R14, R102, R86, R14 ;  /* 0x00000056660e7225 */ /* 0x000fe200078e000e */
[----:B------:R-:W-:-:S02]  /*13b0*/  LEA.HI.X R124, R18, UR11, R124, 0x1, P0 ;  /* 0x0000000b127c7c11 */ /* 0x000fc400080f0c7c */
[--C-:B------:R-:W-:Y:S01]  /*13c0*/  SHF.L.U64.HI R18, R88, 0x6, R89.reuse ;  /* 0x0000000658127819 */ /* 0x100fe20000010259 */
[----:B-1----:R-:W-:Y:S01]  /*13d0*/  @!P5 IMAD R20, R3, R6, RZ ;  /* 0x000000060314d224 */ /* 0x002fe200078e02ff */
[----:B--2---:R-:W-:Y:S01]  /*13e0*/  @!P6 LEA R22, P0, R24, R8, 0x1 ;  /* 0x000000081816e211 */ /* 0x004fe200078008ff */
[C---:B------:R-:W-:Y:S01]  /*13f0*/  IMAD.SHL.U32 R8, R88.reuse, 0x40, RZ ;  /* 0x0000004058087824 */ /* 0x040fe200078e00ff */
[----:B------:R-:W-:Y:S01]  /*1400*/  SHF.L.U64.HI R3, R88, 0x5, R89 ;  /* 0x0000000558037819 */ /* 0x000fe20000010259 */
[----:B------:R-:W-:Y:S01]  /*1410*/  IMAD R18, R18, R11, RZ ;  /* 0x0000000b12127224 */ /* 0x000fe200078e02ff */
[----:B------:R-:W-:Y:S01]  /*1420*/  @!P6 LEA.HI.X R23, R24, R9, R16, 0x1, P0 ;  /* 0x000000091817e211 */ /* 0x000fe200000f0c10 */
[----:B------:R-:W-:Y:S01]  /*1430*/  IMAD.WIDE.U32 R8, R8, R11, RZ ;  /* 0x0000000b08087225 */ /* 0x000fe200078e00ff */
[----:B----4-:R-:W-:-:S03]  /*1440*/  ULEA UR5, UR4, UR8, 0x18 ;  /* 0x0000000804057291 */ /* 0x010fc6000f8ec0ff */
[----:B------:R-:W-:Y:S01]  /*1450*/  IMAD.IADD R9, R9, 0x1, R18 ;  /* 0x0000000109097824 */ /* 0x000fe200078e0212 */
[----:B------:R-:W-:Y:S01]  /*1460*/  @!P4 LEA R16, P1, R8, R125, 0x1 ;  /* 0x0000007d0810c211 */ /* 0x000fe200078208ff */
[C---:B------:R-:W-:Y:S01]  /*1470*/  @!P5 IMAD R7, R13.reuse, R7, R20 ;  /* 0x000000070d07d224 */ /* 0x040fe200078e0214 */
[----:B------:R-:W-:Y:S01]  /*1480*/  LEA R128, R92, UR5, 0x1 ;  /* 0x000000055c807c11 */ /* 0x000fe2000f8e08ff */
[----:B------:R-:W-:Y:S01]  /*1490*/  @!P5 IMAD.WIDE.U32 R26, R13, R6, R26 ;  /* 0x000000060d1ad225 */ /* 0x000fe200078e001a */
[----:B------:R-:W-:Y:S02]  /*14a0*/  @!P4 LEA.HI.X R17, R8, R124, R9, 0x1, P1 ;  /* 0x0000007c0811c211 */ /* 0x000fe400008f0c09 */
[----:B------:R-:W-:Y:S01]  /*14b0*/  @!P3 IADD3 R6, P0, PT, R84, R8, RZ ;  /* 0x000000085406b210 */ /* 0x000fe20007f1e0ff */
[----:B------:R-:W-:Y:S01]  /*14c0*/  @!P5 IMAD.IADD R7, R27, 0x1, R7 ;  /* 0x000000011b07d824 */ /* 0x000fe200078e0207 */
[----:B---3--:R-:W-:Y:S01]  /*14d0*/  @!P5 LEA R4, P1, R26, R4, 0x1 ;  /* 0x000000041a04d211 */ /* 0x008fe200078208ff */
[----:B------:R-:W-:Y:S01]  /*14e0*/  @!PT LDS RZ, [RZ] ;  /* 0x00000000fffff984 */ /* 0x000fe20000000800 */
[----:B------:R-:W-:Y:S01]  /*14f0*/  @!PT LDS RZ, [RZ] ;  /* 0x00000000fffff984 */ /* 0x000fe20000000800 */
[----:B------:R-:W-:Y:S01]  /*1500*/  @!PT LDS RZ, [RZ] ;  /* 0x00000000fffff984 */ /* 0x000fe20000000800 */
[----:B------:R-:W-:Y:S01]  /*1510*/  @!P6 LDGSTS.E.BYPASS.LTC128B.128 [R128], desc[UR12][R22.64] ;  /* 0x000000001680efae */ /* 0x000fe2000b981a0c */
[----:B------:R-:W-:Y:S01]  /*1520*/  IMAD R15, R102, R87, R15 ;  /* 0x00000057660f7224 */ /* 0x000fe200078e020f */
[----:B------:R-:W-:Y:S01]  /*1530*/  SHF.L.U32 R18, R86, 0x6, RZ ;  /* 0x0000000656127819 */ /* 0x000fe200000006ff */
[----:B------:R-:W-:Y:S01]  /*1540*/  @!P3 IMAD.X R9, R3, 0x1, R9, P0 ;  /* 0x000000010309b824 */ /* 0x000fe200000e0609 */
[----:B------:R-:W-:Y:S01]  /*1550*/  @!P5 LEA.HI.X R5, R26, R5, R7, 0x1, P1 ;  /* 0x000000051a05d211 */ /* 0x000fe200008f0c07 */
[----:B------:R-:W-:Y:S01]  /*1560*/  @!P6 LDGSTS.E.BYPASS.LTC128B.128 [R128+0x1000], desc[UR12][R22.64+0x40] ;  /* 0x010000401680efae */ /* 0x000fe2000b981a0c */
[----:B------:R-:W-:Y:S01]  /*1570*/  @!P3 LEA R8, P0, R6, R125, 0x1 ;  /* 0x0000007d0608b211 */ /* 0x000fe200078008ff */
[----:B------:R-:W-:Y:S01]  /*1580*/  IMAD R13, R12, UR6, RZ ;  /* 0x000000060c0d7c24 */ /* 0x000fe2000f8e02ff */
[----:B------:R-:W-:Y:S01]  /*1590*/  LOP3.LUT R7, R94, 0x120, RZ, 0xc0, !PT ;  /* 0x000001205e077812 */ /* 0x000fe200078ec0ff */
[----:B------:R-:W-:Y:S01]  /*15a0*/  @!P6 LDGSTS.E.BYPASS.LTC128B.128 [R128+0x2000], desc[UR12][R22.64+0x80] ;  /* 0x020000801680efae */ /* 0x000fe2000b981a0c */
[----:B------:R-:W-:Y:S01]  /*15b0*/  @!P3 LEA.HI.X R9, R6, R124, R9, 0x1, P0 ;  /* 0x0000007c0609b211 */ /* 0x000fe200000f0c09 */
[----:B------:R-:W-:Y:S01]  /*15c0*/  IMAD R13, R10, UR7, R13 ;  /* 0x000000070a0d7c24 */ /* 0x000fe2000f8e020d */
[----:B------:R-:W-:Y:S01]  /*15d0*/  SHF.L.U64.HI R6, R86, 0x6, R87 ;  /* 0x0000000656067819 */ /* 0x000fe20000010257 */
[----:B------:R-:W-:Y:S01]  /*15e0*/  @!P5 LDGSTS.E.BYPASS.LTC128B.128 [R128+0x800], desc[UR12][R4.64] ;  /* 0x008000000480dfae */ /* 0x000fe2000b981a0c */
[----:B------:R-:W-:Y:S01]  /*15f0*/  IMAD.WIDE.U32 R14, R10, UR6, R14 ;  /* 0x000000060a0e7c25 */ /* 0x000fe2000f8e000e */
[----:B------:R-:W1:Y:S01]  /*1600*/  LDCU.64 UR6, c[0x0][0x390] ;  /* 0x00007200ff0677ac */ /* 0x000e620008000a00 */
[----:B------:R-:W-:Y:S01]  /*1610*/  LOP3.LUT P6, RZ, R127, 0x4, RZ, 0xc0, !PT ;  /* 0x000000047fff7812 */ /* 0x000fe200078cc0ff */
[----:B------:R-:W-:Y:S01]  /*1620*/  @!P5 LDGSTS.E.BYPASS.LTC128B.128 [R128+0x1800], desc[UR12][R4.64+0x40] ;  /* 0x018000400480dfae */ /* 0x000fe2000b981a0c */
[-C--:B------:R-:W-:Y:S01]  /*1630*/  IMAD R21, R6, R11.reuse, RZ ;  /* 0x0000000b06157224 */ /* 0x080fe200078e02ff */
[----:B------:R-:W-:Y:S01]  /*1640*/  LOP3.LUT R102, R102, 0x7, RZ, 0xc0, !PT ;  /* 0x0000000766667812 */ /* 0x000fe200078ec0ff */
[----:B------:R-:W-:Y:S01]  /*1650*/  IMAD.WIDE.U32 R18, R18, R11, RZ ;  /* 0x0000000b12127225 */ /* 0x000fe200078e00ff */
[----:B------:R2:W-:Y:S01]  /*1660*/  @!P5 LDGSTS.E.BYPASS.LTC128B.128 [R128+0x2800], desc[UR12][R4.64+0x80] ;  /* 0x028000800480dfae */ /* 0x0005e2000b981a0c */
[----:B------:R-:W-:-:S02]  /*1670*/  ISETP.NE.AND P5, PT, R2, 0x1, PT ;  /* 0x000000010200780c */ /* 0x000fc40003fa5270 */
[----:B------:R-:W-:Y:S01]  /*1680*/  IMAD.IADD R13, R15, 0x1, R13 ;  /* 0x000000010f0d7824 */ /* 0x000fe200078e020d */
[----:B------:R-:W-:Y:S04]  /*1690*/  @!P4 LDGSTS.E.BYPASS.LTC128B.128 [R128+0x3000], desc[UR12][R16.64] ;  /* 0x030000001080cfae */ /* 0x000fe8000b981a0c */
[----:B------:R-:W-:Y:S04]  /*16a0*/  @!P4 LDGSTS.E.BYPASS.LTC128B.128 [R128+0x4000], desc[UR12][R16.64+0x40] ;  /* 0x040000401080cfae */ /* 0x000fe8000b981a0c */
[----:B------:R-:W-:Y:S01]  /*16b0*/  @!P4 LDGSTS.E.BYPASS.LTC128B.128 [R128+0x5000], desc[UR12][R16.64+0x80] ;  /* 0x050000801080cfae */ /* 0x000fe2000b981a0c */
[C---:B-1----:R-:W-:Y:S01]  /*16c0*/  LEA R123, P0, R14.reuse, UR6, 0x1 ;  /* 0x000000060e7b7c11 */ /* 0x042fe2000f8008ff */
[----:B------:R-:W1:Y:S02]  /*16d0*/  LDCU UR6, c[0x0][0x50c] ;  /* 0x0000a180ff0677ac */ /* 0x000e640008000800 */
[----:B------:R-:W-:Y:S01]  /*16e0*/  @!P3 LDGSTS.E.BYPASS.LTC128B.128 [R128+0x3800], desc[UR12][R8.64] ;  /* 0x038000000880bfae */ /* 0x000fe2000b981a0c */
[----:B------:R-:W-:-:S02]  /*16f0*/  LEA.HI.X R122, R14, UR7, R13, 0x1, P0 ;  /* 0x000000070e7a7c11 */ /* 0x000fc400080f0c0d */
[----:B------:R-:W-:Y:S01]  /*1700*/  @!P4 LEA R10, P1, R18, R123, 0x1 ;  /* 0x0000007b120ac211 */ /* 0x000fe200078208ff */
[----:B------:R-:W-:Y:S01]  /*1710*/  @!P3 LDGSTS.E.BYPASS.LTC128B.128 [R128+0x4800], desc[UR12][R8.64+0x40] ;  /* 0x048000400880bfae */ /* 0x000fe2000b981a0c */
[----:B------:R-:W-:-:S03]  /*1720*/  @!P2 LEA R6, P0, R86, R18, 0x5 ;  /* 0x000000125606a211 */ /* 0x000fc600078028ff */
[----:B------:R3:W-:Y:S01]  /*1730*/  @!P3 LDGSTS.E.BYPASS.LTC128B.128 [R128+0x5800], desc[UR12][R8.64+0x80] ;  /* 0x058000800880bfae */ /* 0x0007e2000b981a0c */
[----:B--2---:R-:W-:-:S03]  /*1740*/  IMAD.SHL.U32 R4, R127, 0x10, RZ ;  /* 0x000000107f047824 */ /* 0x004fc600078e00ff */
[----:B------:R-:W0:Y:S01]  /*1750*/  LDGDEPBAR ;  /* 0x00000000000079af */ /* 0x000e220000000000 */
[----:B------:R-:W-:Y:S01]  /*1760*/  IMAD.IADD R5, R19, 0x1, R21 ;  /* 0x0000000113057824 */ /* 0x000fe200078e0215 */
[----:B------:R-:W-:-:S04]  /*1770*/  LOP3.LUT R119, R4, 0x100, RZ, 0xc0, !PT ;  /* 0x0000010004777812 */ /* 0x000fc800078ec0ff */
[----:B------:R-:W-:Y:S02]  /*1780*/  @!P4 LEA.HI.X R11, R18, R122, R5, 0x1, P1 ;  /* 0x0000007a120bc211 */ /* 0x000fe400008f0c05 */
[----:B------:R-:W-:Y:S02]  /*1790*/  LOP3.LUT R120, R7, 0x3e00, R4, 0xf8, !PT ;  /* 0x00003e0007787812 */ /* 0x000fe400078ef804 */
[----:B------:R-:W-:Y:S02]  /*17a0*/  LOP3.LUT R119, R119, 0x20, R94, 0xf8, !PT ;  /* 0x0000002077777812 */ /* 0x000fe400078ef85e */
[----:B------:R-:W-:Y:S02]  /*17b0*/  @!P2 LEA.HI.X R5, R86, R5, R87, 0x5, P0 ;  /* 0x000000055605a211 */ /* 0x000fe400000f2c57 */
[----:B------:R-:W-:Y:S02]  /*17c0*/  @!P2 LEA R4, P0, R6, R123, 0x1 ;  /* 0x0000007b0604a211 */ /* 0x000fe400078008ff */
[----:B------:R-:W-:-:S02]  /*17d0*/  LOP3.LUT R120, R120, R85, RZ, 0xfc, !PT ;  /* 0x0000005578787212 */ /* 0x000fc400078efcff */
[----:B------:R-:W-:Y:S02]  /*17e0*/  @!P2 LEA.HI.X R5, R6, R122, R5, 0x1, P0 ;  /* 0x0000007a0605a211 */ /* 0x000fe400000f0c05 */
[----:B------:R-:W-:Y:S02]  /*17f0*/  LEA R120, R120, UR5, 0x1 ;  /* 0x0000000578787c11 */ /* 0x000fe4000f8e08ff */
[----:B---3--:R-:W-:Y:S01]  /*1800*/  LOP3.LUT R8, R0, 0x8, R127, 0x78, !PT ;  /* 0x0000000800087812 */ /* 0x008fe200078e787f */
[----:B------:R-:W-:-:S04]  /*1810*/  DEPBAR.LE SB0, 0x0 ;  /* 0x000080000000791a */ /* 0x000fc80000000000 */
[----:B------:R-:W-:Y:S01]  /*1820*/  BAR.SYNC.DEFER_BLOCKING 0x0 ;  /* 0x0000000000007b1d */ /* 0x000fe20000010000 */
[----:B------:R-:W-:Y:S02]  /*1830*/  LOP3.LUT R119, R119, R8, RZ, 0xfc, !PT ;  /* 0x0000000877777212 */ /* 0x000fe400078efcff */
[----:B------:R-:W-:Y:S02]  /*1840*/  MOV R0, 0x20 ;  /* 0x0000002000007802 */ /* 0x000fe40000000f00 */
        /* <DEDUP_REMOVED lines=24> */
[----:B------:R-:W-:Y:S04]  /*19d0*/  LDSM.16.M88.4 R76, [R118] ;  /* 0x00000000764c783b */ /* 0x000fe80000000200 */
[----:B------:R-:W-:Y:S04]  /*19e0*/  LDSM.16.M88.4 R96, [R117+0x3000] ;  /* 0x003000007560783b */ /* 0x000fe80000000200 */
[----:B------:R-:W4:Y:S04]  /*19f0*/  LDSM.16.M88.4 R56, [R119+0x3400] ;  /* 0x003400007738783b */ /* 0x000f280000000200 */
[----:B------:R-:W5:Y:S01]  /*1a00*/  LDSM.16.M88.4 R48, [R119+0x3800] ;  /* 0x003800007730783b */ /* 0x000f620000000200 */
[----:B--2---:R-:W-:-:S03]  /*1a10*/  P2R R4, PR, RZ, 0x40 ;  /* 0x00000040ff047803 */ /* 0x004fc60000000000 */
[----:B------:R-:W-:Y:S04]  /*1a20*/  LDSM.16.M88.4 R36, [R120+0x1000] ;  /* 0x001000007824783b */ /* 0x000fe80000000200 */
[----:B------:R-:W-:Y:S04]  /*1a30*/  LDSM.16.M88.4 R80, [R119+0x4000] ;  /* 0x004000007750783b */ /* 0x000fe80000000200 */
[----:B------:R-:W2:Y:S04]  /*1a40*/  LDSM.16.M88.4 R4, [R119+0x3c00] ;  /* 0x003c00007704783b */ /* 0x000ea80000000200 */
[----:B------:R-:W1:Y:S04]  /*1a50*/  LDSM.16.M88.4 R72, [R117+0x3400] ;  /* 0x003400007548783b */ /* 0x000e680000000200 */
[----:B------:R-:W1:Y:S01]  /*1a60*/  LDSM.16.M88.4 R64, [R117+0x3c00] ;  /* 0x003c00007540783b */ /* 0x000e620000000200 */
[C---:B---3--:R-:W-:Y:S03]  /*1a70*/  HMMA.16816.F32.BF16 R12, R40.reuse, R24, RZ ;  /* 0x00000018280c723c */ /* 0x048fe600000418ff */
[----:B------:R-:W-:Y:S04]  /*1a80*/  LDSM.16.M88.4 R20, [R118+0x1000] ;  /* 0x001000007614783b */ /* 0x000fe80000000200 */
[----:B------:R-:W3:Y:S01]  /*1a90*/  LDSM.16.M88.4 R16, [R117+0x4000] ;  /* 0x004000007510783b */ /* 0x000ee20000000200 */
[C---:B------:R-:W-:Y:S03]  /*1aa0*/  HMMA.16816.F32.BF16 R24, R40.reuse, R26, RZ ;  /* 0x0000001a2818723c */ /* 0x040fe600000418ff */
[----:B------:R-:W3:Y:S04]  /*1ab0*/  LDSM.16.M88.4 R32, [R119+0x4400] ;  /* 0x004400007720783b */ /* 0x000ee80000000200 */
[----:B------:R-:W-:Y:S01]  /*1ac0*/  LDSM.16.M88.4 R8, [R120+0x2000] ;  /* 0x002000007808783b */ /* 0x000fe20000000200 */
[----:B----4-:R-:W-:Y:S03]  /*1ad0*/  HMMA.16816.F32.BF16 R60, R40, R56, RZ ;  /* 0x00000038283c723c */ /* 0x010fe600000418ff */
[----:B------:R-:W-:Y:S04]  /*1ae0*/  LDSM.16.M88.4 R68, [R117+0x3800] ;  /* 0x003800007544783b */ /* 0x000fe80000000200 */
[----:B------:R-:W-:Y:S01]  /*1af0*/  LDSM.16.M88.4 R28, [R119+0x4800] ;  /* 0x00480000771c783b */ /* 0x000fe20000000200 */
[----:B------:R-:W-:Y:S03]  /*1b00*/  HMMA.16816.F32.BF16 R12, R76, R96, R12 ;  /* 0x000000604c0c723c */ /* 0x000fe6000004180c */
[----:B------:R-:W0:Y:S05]  /*1b10*/  LDGDEPBAR ;  /* 0x00000000000079af */ /* 0x000e2a0000000000 */
[C---:B------:R-:W-:Y:S08]  /*1b20*/  HMMA.16816.F32.BF16 R56, R40.reuse, R58, RZ ;  /* 0x0000003a2838723c */ /* 0x040ff000000418ff */
[C---:B-----5:R-:W-:Y:S08]  /*1b30*/  HMMA.16816.F32.BF16 R52, R40.reuse, R48, RZ ;  /* 0x000000302834723c */ /* 0x060ff000000418ff */
[C---:B------:R-:W-:Y:S08]  /*1b40*/  HMMA.16816.F32.BF16 R48, R40.reuse, R50, RZ ;  /* 0x000000322830723c */ /* 0x040ff000000418ff */
[C---:B--2---:R-:W-:Y:S08]  /*1b50*/  HMMA.16816.F32.BF16 R44, R40.reuse, R4, RZ ;  /* 0x00000004282c723c */ /* 0x044ff000000418ff */
[----:B------:R-:W-:Y:S01]  /*1b60*/  HMMA.16816.F32.BF16 R40, R40, R6, RZ ;  /* 0x000000062828723c */ /* 0x000fe200000418ff */
[----:B------:R-:W2:Y:S07]  /*1b70*/  LDSM.16.M88.4 R4, [R119+0x5000] ;  /* 0x005000007704783b */ /* 0x000eae0000000200 */
[----:B------:R-:W-:Y:S08]  /*1b80*/  HMMA.16816.F32.BF16 R24, R76, R98, R24 ;  /* 0x000000624c18723c */ /* 0x000ff00000041818 */
[----:B------:R-:W-:Y:S08]  /*1b90*/  HMMA.16816.F32.BF16 R12, R36, R80, R12 ;  /* 0x00000050240c723c */ /* 0x000ff0000004180c */
[C---:B-1----:R-:W-:Y:S08]  /*1ba0*/  HMMA.16816.F32.BF16 R60, R76.reuse, R72, R60 ;  /* 0x000000484c3c723c */ /* 0x042ff0000004183c */
[C---:B------:R-:W-:Y:S08]  /*1bb0*/  HMMA.16816.F32.BF16 R56, R76.reuse, R74, R56 ;  /* 0x0000004a4c38723c */ /* 0x040ff00000041838 */
[C---:B------:R-:W-:Y:S08]  /*1bc0*/  HMMA.16816.F32.BF16 R44, R76.reuse, R64, R44 ;  /* 0x000000404c2c723c */ /* 0x040ff0000004182c */
[----:B------:R-:W-:Y:S01]  /*1bd0*/  HMMA.16816.F32.BF16 R40, R76, R66, R40 ;  /* 0x000000424c28723c */ /* 0x000fe20000041828 */
[----:B------:R-:W-:Y:S07]  /*1be0*/  LDSM.16.M88.4 R64, [R117+0x5000] ;  /* 0x005000007540783b */ /* 0x000fee0000000200 */
[----:B------:R-:W-:Y:S01]  /*1bf0*/  HMMA.16816.F32.BF16 R80, R36, R82, R24 ;  /* 0x000000522450723c */ /* 0x000fe20000041818 */
[----:B------:R-:W1:Y:S07]  /*1c00*/  LDSM.16.M88.4 R24, [R118+0x2000] ;  /* 0x002000007618783b */ /* 0x000e6e0000000200 */
[----:B---3--:R-:W-:Y:S08]  /*1c10*/  HMMA.16816.F32.BF16 R12, R20, R16, R12 ;  /* 0x00000010140c723c */ /* 0x008ff0000004180c */
[C---:B------:R-:W-:Y:S08]  /*1c20*/  HMMA.16816.F32.BF16 R60, R36.reuse, R32, R60 ;  /* 0x00000020243c723c */ /* 0x040ff0000004183c */
[----:B------:R-:W-:Y:S01]  /*1c30*/  HMMA.16816.F32.BF16 R56, R36, R34, R56 ;  /* 0x000000222438723c */ /* 0x000fe20000041838 */
[----:B------:R-:W3:Y:S07]  /*1c40*/  LDSM.16.M88.4 R32, [R117+0x4400] ;  /* 0x004400007520783b */ /* 0x000eee0000000200 */
[----:B--2---:R-:W-:Y:S08]  /*1c50*/  HMMA.16816.F32.BF16 R12, R8, R4, R12 ;  /* 0x00000004080c723c */ /* 0x004ff0000004180c */
[----:B------:R-:W-:Y:S01]  /*1c60*/  HMMA.16816.F32.BF16 R80, R20, R18, R80 ;  /* 0x000000121450723c */ /* 0x000fe20000041850 */
[----:B------:R-:W2:Y:S07]  /*1c70*/  LDSM.16.M88.4 R16, [R119+0x5400] ;  /* 0x005400007710783b */ /* 0x000eae0000000200 */
[C---:B------:R-:W-:Y:S08]  /*1c80*/  HMMA.16816.F32.BF16 R52, R76.reuse, R68, R52 ;  /* 0x000000444c34723c */ /* 0x040ff00000041834 */
[----:B------:R-:W-:Y:S01]  /*1c90*/  HMMA.16816.F32.BF16 R48, R76, R70, R48 ;  /* 0x000000464c30723c */ /* 0x000fe20000041830 */
[----:B------:R-:W-:Y:S07]  /*1ca0*/  LDSM.16.M88.4 R68, [R119+0x4c00] ;  /* 0x004c00007744783b */ /* 0x000fee0000000200 */
[----:B-1----:R-:W-:Y:S08]  /*1cb0*/  HMMA.16816.F32.BF16 R12, R24, R64, R12 ;  /* 0x00000040180c723c */ /* 0x002ff0000004180c */
[----:B------:R-:W-:Y:S01]  /*1cc0*/  HMMA.16816.F32.BF16 R80, R8, R6, R80 ;  /* 0x000000060850723c */ /* 0x000fe20000041850 */
[----:B------:R-:W-:Y:S07]  /*1cd0*/  LDSM.16.M88.4 R4, [R117+0x5400] ;  /* 0x005400007504783b */ /* 0x000fee0000000200 */
[----:B------:R-:W-:Y:S03]  /*1ce0*/  HMMA.16816.F32.BF16 R52, R36, R28, R52 ;  /* 0x0000001c2434723c */ /* 0x000fe60000041834 */
[----:B------:R-:W-:Y:S01]  /*1cf0*/  FMUL.FTZ R12, R12, UR6 ;  /* 0x000000060c0c7c20 */ /* 0x000fe20008410000 */
[----:B------:R-:W-:-:S03]  /*1d00*/  FMUL.FTZ R65, R13, UR6 ;  /* 0x000000060d417c20 */ /* 0x000fc60008410000 */
[----:B------:R1:W4:Y:S01]  /*1d10*/  MUFU.TANH R64, R12 ;  /* 0x0000000c00407308 */ /* 0x0003220000002400 */
[----:B------:R-:W-:Y:S01]  /*1d20*/  HMMA.16816.F32.BF16 R48, R36, R30, R48 ;  /* 0x0000001e2430723c */ /* 0x000fe20000041830 */
[----:B------:R-:W5:Y:S06]  /*1d30*/  LDSM.16.M88.4 R28, [R117+0x4800] ;  /* 0x00480000751c783b */ /* 0x000f6c0000000200 */
[----:B------:R-:W1:Y:S01]  /*1d40*/  MUFU.TANH R65, R65 ;  /* 0x0000004100417308 */ /* 0x000e620000002400 */
[C---:B---3--:R-:W-:Y:S08]  /*1d50*/  HMMA.16816.F32.BF16 R60, R20.reuse, R32, R60 ;  /* 0x00000020143c723c */ /* 0x048ff0000004183c */
[----:B------:R-:W-:Y:S01]  /*1d60*/  HMMA.16816.F32.BF16 R56, R20, R34, R56 ;  /* 0x000000221438723c */ /* 0x000fe20000041838 */
[----:B------:R-:W-:Y:S07]  /*1d70*/  LDSM.16.M88.4 R32, [R117+0x4c00] ;  /* 0x004c00007520783b */ /* 0x000fee0000000200 */
[----:B------:R-:W-:Y:S01]  /*1d80*/  HMMA.16816.F32.BF16 R80, R24, R66, R80 ;  /* 0x000000421850723c */ /* 0x000fe20000041850 */
[----:B------:R-:W-:Y:S01]  /*1d90*/  FMUL.FTZ R66, R14, UR6 ;  /* 0x000000060e427c20 */ /* 0x000fe20008410000 */
[----:B------:R-:W-:-:S02]  /*1da0*/  FMUL.FTZ R67, R15, UR6 ;  /* 0x000000060f437c20 */ /* 0x000fc40008410000 */
[----:B-1----:R-:W1:Y:S03]  /*1db0*/  LDSM.16.M88.4 R12, [R119+0x5800] ;  /* 0x00580000770c783b */ /* 0x002e660000000200 */
[----:B------:R-:W3:Y:S01]  /*1dc0*/  MUFU.TANH R66, R66 ;  /* 0x0000004200427308 */ /* 0x000ee20000002400 */
[C---:B--2---:R-:W-:Y:S07]  /*1dd0*/  HMMA.16816.F32.BF16 R60, R8.reuse, R16, R60 ;  /* 0x00000010083c723c */ /* 0x044fee000004183c */
[----:B------:R-:W2:Y:S01]  /*1de0*/  MUFU.TANH R67, R67 ;  /* 0x0000004300437308 */ /* 0x000ea20000002400 */
[----:B------:R-:W-:Y:S01]  /*1df0*/  HMMA.16816.F32.BF16 R56, R8, R18, R56 ;  /* 0x000000120838723c */ /* 0x000fe20000041838 */
[----:B------:R-:W4:Y:S07]  /*1e00*/  LDSM.16.M88.4 R16, [R117+0x5800] ;  /* 0x005800007510783b */ /* 0x000f2e0000000200 */
[----:B-----5:R-:W-:Y:S01]  /*1e10*/  HMMA.16816.F32.BF16 R52, R20, R28, R52 ;  /* 0x0000001c1434723c */ /* 0x020fe20000041834 */
[----:B------:R-:W-:-:S06]  /*1e20*/  FMUL.FTZ R28, R83, UR6 ;  /* 0x00000006531c7c20 */ /* 0x000fcc0008410000 */
[----:B------:R-:W1:Y:S01]  /*1e30*/  MUFU.TANH R28, R28 ;  /* 0x0000001c001c7308 */ /* 0x000e620000002400 */
[C---:B------:R-:W-:Y:S08]  /*1e40*/  HMMA.16816.F32.BF16 R44, R36.reuse, R68, R44 ;  /* 0x00000044242c723c */ /* 0x040ff0000004182c */
[----:B------:R-:W-:Y:S01]  /*1e50*/  HMMA.16816.F32.BF16 R40, R36, R70, R40 ;  /* 0x000000462428723c */ /* 0x000fe20000041828 */
[----:B------:R-:W-:Y:S01]  /*1e60*/  FMUL.FTZ R36, R80, UR6 ;  /* 0x0000000650247c20 */ /* 0x000fe20008410000 */
[----:B------:R-:W-:Y:S01]  /*1e70*/  FMUL.FTZ R37, R81, UR6 ;  /* 0x0000000651257c20 */ /* 0x000fe20008410000 */
[----:B------:R-:W-:-:S04]  /*1e80*/  FMUL.FTZ R38, R82, UR6 ;  /* 0x0000000652267c20 */ /* 0x000fc80008410000 */
[----:B------:R-:W1:Y:S01]  /*1e90*/  MUFU.TANH R36, R36 ;  /* 0x0000002400247308 */ /* 0x000e620000002400 */
[C---:B------:R-:W-:Y:S07]  /*1ea0*/  HMMA.16816.F32.BF16 R60, R24.reuse, R4, R60 ;  /* 0x00000004183c723c */ /* 0x040fee000004183c */
[----:B------:R-:W2:Y:S01]  /*1eb0*/  MUFU.TANH R37, R37 ;  /* 0x0000002500257308 */ /* 0x000ea20000002400 */
[----:B------:R-:W-:Y:S01]  /*1ec0*/  HMMA.16816.F32.BF16 R56, R24, R6, R56 ;  /* 0x000000061838723c */ /* 0x000fe20000041838 */
[----:B------:R-:W5:Y:S06]  /*1ed0*/  LDSM.16.M88.4 R4, [R119+0x5c00] ;  /* 0x005c00007704783b */ /* 0x000f6c0000000200 */
[----:B------:R-:W2:Y:S01]  /*1ee0*/  MUFU.TANH R38, R38 ;  /* 0x0000002600267308 */ /* 0x000ea20000002400 */
[----:B-1----:R-:W-:Y:S03]  /*1ef0*/  HMMA.16816.F32.BF16 R52, R8, R12, R52 ;  /* 0x0000000c0834723c */ /* 0x002fe60000041834 */
[----:B------:R-:W-:Y:S01]  /*1f00*/  FMUL.FTZ R29, R60, UR6 ;  /* 0x000000063c1d7c20 */ /* 0x000fe20008410000 */
[----:B------:R-:W-:Y:S01]  /*1f10*/  FMUL.FTZ R12, R62, UR6 ;  /* 0x000000063e0c7c20 */ /* 0x000fe20008410000 */
[----:B------:R-:W-:-:S03]  /*1f20*/  FMUL.FTZ R13, R63, UR6 ;  /* 0x000000063f0d7c20 */ /* 0x000fc60008410000 */
[----:B------:R-:W-:Y:S01]  /*1f30*/  HMMA.16816.F32.BF16 R48, R20, R30, R48 ;  /* 0x0000001e1430723c */ /* 0x000fe20000041830 */
[----:B------:R-:W-:Y:S01]  /*1f40*/  FMUL.FTZ R30, R61, UR6 ;  /* 0x000000063d1e7c20 */ /* 0x000fe20008410000 */
[----:B------:R-:W1:Y:S01]  /*1f50*/  MUFU.TANH R29, R29 ;  /* 0x0000001d001d7308 */ /* 0x000e620000002400 */
[----:B------:R-:W-:-:S05]  /*1f60*/  FMUL.FTZ R31, R56, UR6 ;  /* 0x00000006381f7c20 */ /* 0x000fca0008410000 */
[C---:B------:R-:W-:Y:S02]  /*1f70*/  HMMA.16816.F32.BF16 R44, R20.reuse, R32, R44 ;  /* 0x00000020142c723c */ /* 0x040fe4000004182c */
[----:B------:R-:W1:Y:S06]  /*1f80*/  MUFU.TANH R30, R30 ;  /* 0x0000001e001e7308 */ /* 0x000e6c0000002400 */
[----:B------:R-:W-:Y:S01]  /*1f90*/  HMMA.16816.F32.BF16 R40, R20, R34, R40 ;  /* 0x000000221428723c */ /* 0x000fe20000041828 */
[----:B------:R-:W3:Y:S01]  /*1fa0*/  LDSM.16.M88.4 R20, [R117+0x5c00] ;  /* 0x005c00007514783b */ /* 0x000ee20000000200 */
[----:B------:R-:W1:Y:S01]  /*1fb0*/  MUFU.TANH R12, R12 ;  /* 0x0000000c000c7308 */ /* 0x000e620000002400 */
[----:B------:R-:W-:-:S05]  /*1fc0*/  DEPBAR.LE SB0, 0x0 ;  /* 0x000080000000791a */ /* 0x000fca0000000000 */
[----:B----4-:R-:W-:Y:S01]  /*1fd0*/  HMMA.16816.F32.BF16 R52, R24, R16, R52 ;  /* 0x000000101834723c */ /* 0x010fe20000041834 */
[----:B------:R-:W-:Y:S01]  /*1fe0*/  FMUL.FTZ R16, R57, UR6 ;  /* 0x0000000639107c20 */ /* 0x000fe20008410000 */
[----:B------:R-:W4:Y:S06]  /*1ff0*/  MUFU.TANH R13, R13 ;  /* 0x0000000d000d7308 */ /* 0x000f2c0000002400 */
[C---:B------:R-:W-:Y:S01]  /*2000*/  HMMA.16816.F32.BF16 R48, R8.reuse, R14, R48 ;  /* 0x0000000e0830723c */ /* 0x040fe20000041830 */
[----:B------:R-:W-:Y:S01]  /*2010*/  FMUL.FTZ R14, R58, UR6 ;  /* 0x000000063a0e7c20 */ /* 0x000fe20008410000 */
[----:B------:R-:W1:Y:S06]  /*2020*/  MUFU.TANH R31, R31 ;  /* 0x0000001f001f7308 */ /* 0x000e6c0000002400 */
[C---:B-----5:R-:W-:Y:S01]  /*2030*/  HMMA.16816.F32.BF16 R44, R8.reuse, R4, R44 ;  /* 0x00000004082c723c */ /* 0x060fe2000004182c */
[----:B------:R-:W-:Y:S01]  /*2040*/  LOP3.LUT R4, R93, 0x1f0, RZ, 0xc0, !PT ;  /* 0x000001f05d047812 */ /* 0x000fe200078ec0ff */
[----:B------:R-:W-:Y:S01]  /*2050*/  FMUL.FTZ R5, R59, UR6 ;  /* 0x000000063b057c20 */ /* 0x000fe20008410000 */
[----:B------:R-:W-:Y:S01]  /*2060*/  FMUL.FTZ R52, R52, UR6 ;  /* 0x0000000634347c20 */ /* 0x000fe20008410000 */
[----:B------:R-:W-:Y:S01]  /*2070*/  FMUL.FTZ R53, R53, UR6 ;  /* 0x0000000635357c20 */ /* 0x000fe20008410000 */
[----:B------:R-:W-:Y:S01]  /*2080*/  IADD3 R95, PT, PT, R4, 0x1, R95 ;  /* 0x00000001045f7810 */ /* 0x000fe20007ffe05f */
[----:B------:R-:W-:Y:S01]  /*2090*/  FMUL.FTZ R54, R54, UR6 ;  /* 0x0000000636367c20 */ /* 0x000fe20008410000 */
[----:B------:R-:W-:Y:S01]  /*20a0*/  FMUL.FTZ R55, R55, UR6 ;  /* 0x0000000637377c20 */ /* 0x000fe20008410000 */
[----:B------:R-:W-:Y:S01]  /*20b0*/  HMMA.16816.F32.BF16 R40, R8, R6, R40 ;  /* 0x000000060828723c */ /* 0x000fe20000041828 */
[----:B------:R-:W-:Y:S01]  /*20c0*/  IMAD.SHL.U32 R7, R127, 0x2, RZ ;  /* 0x000000027f077824 */ /* 0x000fe200078e00ff */
[----:B------:R-:W-:Y:S01]  /*20d0*/  IADD3 R95, PT, PT, -R100, R95, R102 ;  /* 0x0000005f645f7210 */ /* 0x000fe20007ffe166 */
[----:B------:R-:W1:Y:S03]  /*20e0*/  MUFU.TANH R16, R16 ;  /* 0x0000001000107308 */ /* 0x000e660000002400 */
[----:B------:R-:W-:-:S02]  /*20f0*/  LOP3.LUT R7, R7, 0x6, RZ, 0xc0, !PT ;  /* 0x0000000607077812 */ /* 0x000fc400078ec0ff */
[--C-:B------:R-:W-:Y:S01]  /*2100*/  IADD3 R91, PT, PT, R95, R91, R90.reuse ;  /* 0x0000005b5f5b7210 */ /* 0x100fe20007ffe05a */
[C---:B------:R-:W-:Y:S01]  /*2110*/  HMMA.16816.F32.BF16 R48, R24.reuse, R18, R48 ;  /* 0x000000121830723c */ /* 0x040fe20000041830 */
[----:B------:R-:W-:Y:S01]  /*2120*/  LEA R7, R2, R7, 0x6 ;  /* 0x0000000702077211 */ /* 0x000fe200078e30ff */
[----:B------:R-:W1:Y:S01]  /*2130*/  MUFU.TANH R14, R14 ;  /* 0x0000000e000e7308 */ /* 0x000e620000002400 */
[C---:B------:R-:W-:Y:S02]  /*2140*/  VIMNMX R108, PT, PT, R91.reuse, R90, PT ;  /* 0x0000005a5b6c7248 */ /* 0x040fe40003fe0100 */
[----:B------:R-:W-:Y:S01]  /*2150*/  VIADDMNMX R90, R91, 0x8, R90, PT ;  /* 0x000000085b5a7846 */ /* 0x000fe2000380015a */
[----:B------:R-:W-:Y:S02]  /*2160*/  VIADD R9, R7, 0xffffffc0 ;  /* 0xffffffc007097836 */ /* 0x000fe40000000000 */
[----:B---3--:R-:W-:Y:S02]  /*2170*/  HMMA.16816.F32.BF16 R44, R24, R20, R44 ;  /* 0x00000014182c723c */ /* 0x008fe4000004182c */
[----:B------:R-:W3:Y:S01]  /*2180*/  MUFU.TANH R5, R5 ;  /* 0x0000000500057308 */ /* 0x000ee20000002400 */
[----:B------:R-:W-:Y:S01]  /*2190*/  BAR.SYNC.DEFER_BLOCKING 0x0 ;  /* 0x0000000000007b1d */ /* 0x000fe20000010000 */
[----:B------:R-:W-:-:S02]  /*21a0*/  ISETP.GE.AND P1, PT, R9, R108, PT ;  /* 0x0000006c0900720c */ /* 0x000fc40003f26270 */
[----:B------:R-:W-:Y:S01]  /*21b0*/  ISETP.GE.AND P3, PT, R9, R90, PT ;  /* 0x0000005a0900720c */ /* 0x000fe20003f66270 */
[----:B------:R-:W-:Y:S01]  /*21c0*/  VIADD R9, R7, 0xffffffc1 ;  /* 0xffffffc107097836 */ /* 0x000fe20000000000 */
[----:B------:R-:W-:Y:S02]  /*21d0*/  HMMA.16816.F32.BF16 R40, R24, R22, R40 ;  /* 0x000000161828723c */ /* 0x000fe40000041828 */
[----:B------:R1:W1:Y:S08]  /*21e0*/  MUFU.TANH R110, R52 ;  /* 0x00000034006e7308 */ /* 0x0002700000002400 */
[----:B------:R1:W1:Y:S08]  /*21f0*/  MUFU.TANH R136, R53 ;  /* 0x0000003500887308 */ /* 0x0002700000002400 */
[----:B------:R1:W1:Y:S08]  /*2200*/  MUFU.TANH R130, R54 ;  /* 0x0000003600827308 */ /* 0x0002700000002400 */
[----:B------:R1:W1:Y:S01]  /*2210*/  MUFU.TANH R114, R55 ;  /* 0x0000003700727308 */ /* 0x0002620000002400 */
[----:B--234-:R-:W-:Y:S05]  /*2220*/  @!P5 BRA `(.L_x_997) ;  /* 0x00000000004cd947 */ /* 0x01cfea0003800000 */
[----:B------:R-:W-:-:S04]  /*2230*/  VIADD R15, R2, 0xfffffffe ;  /* 0xfffffffe020f7836 */ /* 0x000fc80000000000 */
[----:B------:R-:W-:-:S04]  /*2240*/  IMAD.WIDE.U32 R10, R15, R88, RZ ;  /* 0x000000580f0a7225 */ /* 0x000fc800078e00ff */
[----:B------:R-:W-:Y:S01]  /*2250*/  IMAD R4, R15, R89, R11 ;  /* 0x000000590f047224 */ /* 0x000fe200078e020b */
[C---:B------:R-:W-:Y:S02]  /*2260*/  LEA R84, P0, R10.reuse, R84, 0x6 ;  /* 0x000000540a547211 */ /* 0x040fe400078030ff */
[C---:B------:R-:W-:Y:S02]  /*2270*/  LEA R18, P2, R10.reuse, R125, 0x7 ;  /* 0x0000007d0a127211 */ /* 0x040fe400078438ff */
        /* <DEDUP_REMOVED lines=14> */
.L_x_997:
[----:B------:R-:W-:Y:S01]  /*2360*/  VIADD R3, R7, 0xffffffc8 ;  /* 0xffffffc807037836 */ /* 0x000fe20000000000 */
[C---:B------:R-:W-:Y:S01]  /*2370*/  ISETP.GE.AND P0, PT, R9.reuse, R108, PT ;  /* 0x0000006c0900720c */ /* 0x040fe20003f06270 */
[----:B------:R-:W-:Y:S01]  /*2380*/  FMUL.FTZ R48, R48, UR6 ;  /* 0x0000000630307c20 */ /* 0x000fe20008410000 */
[----:B------:R-:W-:Y:S01]  /*2390*/  ISETP.GE.AND P2, PT, R9, R90, PT ;  /* 0x0000005a0900720c */ /* 0x000fe20003f46270 */
[----:B------:R-:W-:Y:S01]  /*23a0*/  VIADD R9, R7, 0xffffffc9 ;  /* 0xffffffc907097836 */ /* 0x000fe20000000000 */
        /* <DEDUP_REMOVED lines=8> */
[----:B------:R-:W-:Y:S01]  /*2430*/  FSEL R26, R65, -INF , !P0 ;  /* 0xff800000411a7808 */ /* 0x000fe20004000000 */
[----:B------:R-:W4:Y:S01]  /*2440*/  MUFU.TANH R132, R49 ;  /* 0x0000003100847308 */ /* 0x000f220000002400 */
[----:B------:R-:W-:Y:S01]  /*2450*/  ISETP.GE.AND P3, PT, R9, R108, PT ;  /* 0x0000006c0900720c */ /* 0x000fe20003f66270 */
[----:B------:R-:W-:Y:S01]  /*2460*/  FMUL.FTZ R45, R45, UR6 ;  /* 0x000000062d2d7c20 */ /* 0x000fe20008410000 */
[----:B------:R-:W-:Y:S01]  /*2470*/  ISETP.GE.AND P0, PT, R9, R90, PT ;  /* 0x0000005a0900720c */ /* 0x000fe20003f06270 */
[----:B------:R-:W-:Y:S01]  /*2480*/  VIADD R9, R7, 0xffffffd1 ;  /* 0xffffffd107097836 */ /* 0x000fe20000000000 */
[----:B------:R-:W-:Y:S01]  /*2490*/  FSEL R24, R67, -INF , !P2 ;  /* 0xff80000043187808 */ /* 0x000fe20005000000 */
[----:B------:R-:W-:Y:S01]  /*24a0*/  FMUL.FTZ R40, R40, UR6 ;  /* 0x0000000628287c20 */ /* 0x000fe20008410000 */
[----:B------:R-:W-:Y:S01]  /*24b0*/  FSEL R36, R36, -INF , !P4 ;  /* 0xff80000024247808 */ /* 0x000fe20006000000 */
[----:B------:R-:W5:Y:S01]  /*24c0*/  MUFU.TANH R106, R44 ;  /* 0x0000002c006a7308 */ /* 0x000f620000002400 */
[----:B------:R-:W-:Y:S01]  /*24d0*/  ISETP.GE.AND P2, PT, R3, R108, PT ;  /* 0x0000006c0300720c */ /* 0x000fe20003f46270 */
[----:B------:R-:W-:Y:S01]  /*24e0*/  VIADD R11, R7, 0xffffffe1 ;  /* 0xffffffe1070b7836 */ /* 0x000fe20000000000 */
[----:B------:R-:W-:Y:S01]  /*24f0*/  ISETP.GE.AND P4, PT, R3, R90, PT ;  /* 0x0000005a0300720c */ /* 0x000fe20003f86270 */
[----:B------:R-:W-:Y:S01]  /*2500*/  VIADD R3, R7, 0xffffffd8 ;  /* 0xffffffd807037836 */ /* 0x000fe20000000000 */
[----:B------:R-:W-:Y:S01]  /*2510*/  FSEL R38, R38, -INF , !P1 ;  /* 0xff80000026267808 */ /* 0x000fe20004800000 */
[----:B--2---:R-:W-:Y:S01]  /*2520*/  FMUL.FTZ R18, R41, UR6 ;  /* 0x0000000629127c20 */ /* 0x004fe20008410000 */
[----:B------:R-:W-:Y:S01]  /*2530*/  FSEL R34, R37, -INF , !P3 ;  /* 0xff80000025227808 */ /* 0x000fe20005800000 */
[----:B------:R-:W2:Y:S01]  /*2540*/  MUFU.TANH R104, R45 ;  /* 0x0000002d00687308 */ /* 0x000ea20000002400 */
[C---:B------:R-:W-:Y:S01]  /*2550*/  ISETP.GE.AND P1, PT, R9.reuse, R108, PT ;  /* 0x0000006c0900720c */ /* 0x040fe20003f26270 */
[----:B------:R-:W-:Y:S01]  /*2560*/  FMUL.FTZ R50, R50, UR6 ;  /* 0x0000000632327c20 */ /* 0x000fe20008410000 */
[----:B------:R-:W-:Y:S01]  /*2570*/  ISETP.GE.AND P3, PT, R9, R90, PT ;  /* 0x0000005a0900720c */ /* 0x000fe20003f66270 */
[----:B------:R-:W-:Y:S01]  /*2580*/  VIADD R9, R7, 0xffffffd9 ;  /* 0xffffffd907097836 */ /* 0x000fe20000000000 */
[----:B------:R-:W-:Y:S01]  /*2590*/  FSEL R28, R28, -INF , !P0 ;  /* 0xff8000001c1c7808 */ /* 0x000fe20004000000 */
[----:B------:R-:W-:Y:S01]  /*25a0*/  FMUL.FTZ R51, R51, UR6 ;  /* 0x0000000633337c20 */ /* 0x000fe20008410000 */
[----:B-1----:R-:W-:Y:S01]  /*25b0*/  FSEL R4, R29, -INF , !P2 ;  /* 0xff8000001d047808 */ /* 0x002fe20005000000 */
[----:B------:R-:W1:Y:S01]  /*25c0*/  MUFU.TANH R102, R40 ;  /* 0x0000002800667308 */ /* 0x000e620000002400 */
[----:B------:R-:W-:Y:S01]  /*25d0*/  ISETP.GE.AND P0, PT, R3, R108, PT ;  /* 0x0000006c0300720c */ /* 0x000fe20003f06270 */
[----:B------:R-:W-:Y:S01]  /*25e0*/  FMUL.FTZ R47, R47, UR6 ;  /* 0x000000062f2f7c20 */ /* 0x000fe20008410000 */
[----:B------:R-:W-:Y:S01]  /*25f0*/  ISETP.GE.AND P2, PT, R3, R90, PT ;  /* 0x0000005a0300720c */ /* 0x000fe20003f46270 */
[----:B------:R-:W-:Y:S01]  /*2600*/  VIADD R3, R7, 0xffffffe0 ;  /* 0xffffffe007037836 */ /* 0x000fe20000000000 */
[----:B------:R-:W-:Y:S01]  /*2610*/  FSEL R12, R12, -INF , !P4 ;  /* 0xff8000000c0c7808 */ /* 0x000fe20006000000 */
[----:B------:R-:W-:Y:S01]  /*2620*/  FMUL.FTZ R42, R42, UR6 ;  /* 0x000000062a2a7c20 */ /* 0x000fe20008410000 */
[----:B------:R-:W-:Y:S01]  /*2630*/  FSEL R6, R30, -INF , !P1 ;  /* 0xff8000001e067808 */ /* 0x000fe20004800000 */
[----:B------:R-:W1:Y:S01]  /*2640*/  MUFU.TANH R18, R18 ;  /* 0x0000001200127308 */ /* 0x000e620000002400 */
[----:B------:R-:W-:Y:S01]  /*2650*/  ISETP.GE.AND P4, PT, R9, R108, PT ;  /* 0x0000006c0900720c */ /* 0x000fe20003f86270 */
[----:B------:R-:W-:Y:S01]  /*2660*/  FMUL.FTZ R43, R43, UR6 ;  /* 0x000000062b2b7c20 */ /* 0x000fe20008410000 */
[----:B------:R-:W-:Y:S01]  /*2670*/  ISETP.GE.AND P1, PT, R9, R90, PT ;  /* 0x0000005a0900720c */ /* 0x000fe20003f26270 */
[----:B------:R-:W-:Y:S01]  /*2680*/  VIADD R9, R7, 0xffffffe8 ;  /* 0xffffffe807097836 */ /* 0x000fe20000000000 */
[----:B------:R-:W-:-:S02]  /*2690*/  FMNMX3.FTZ R15, R64, R26, R36, !PT ;  /* 0x0000001a400f7276 */ /* 0x000fc40007810024 */
[----:B------:R-:W-:Y:S01]  /*26a0*/  FSEL R20, R13, -INF , !P3 ;  /* 0xff8000000d147808 */ /* 0x000fe20005800000 */
[----:B------:R-:W-:Y:S01]  /*26b0*/  VIADD R13, R7, 0xffffffe9 ;  /* 0xffffffe9070d7836 */ /* 0x000fe20000000000 */
[----:B------:R-:W-:Y:S01]  /*26c0*/  FSEL R10, R14, -INF , !P2 ;  /* 0xff8000000e0a7808 */ /* 0x000fe20005000000 */
[----:B------:R-:W1:Y:S01]  /*26d0*/  MUFU.TANH R112, R50 ;  /* 0x0000003200707308 */ /* 0x000e620000002400 */
[----:B------:R-:W-:Y:S02]  /*26e0*/  ISETP.GE.AND P3, PT, R3, R108, PT ;  /* 0x0000006c0300720c */ /* 0x000fe40003f66270 */
[----:B------:R-:W-:Y:S02]  /*26f0*/  FSEL R22, R31, -INF , !P0 ;  /* 0xff8000001f167808 */ /* 0x000fe40004000000 */
[----:B------:R-:W-:Y:S02]  /*2700*/  FSEL R14, R16, -INF , !P4 ;  /* 0xff800000100e7808 */ /* 0x000fe40006000000 */
[----:B------:R-:W-:Y:S01]  /*2710*/  FMNMX3.FTZ R15, R15, R34, R4, !PT ;  /* 0x000000220f0f7276 */ /* 0x000fe20007810004 */
[----:B------:R-:W1:Y:S01]  /*2720*/  MUFU.TANH R116, R51 ;  /* 0x0000003300747308 */ /* 0x000e620000002400 */
[----:B------:R-:W-:-:S02]  /*2730*/  ISETP.GE.AND P2, PT, R11, R108, PT ;  /* 0x0000006c0b00720c */ /* 0x000fc40003f46270 */
[----:B------:R-:W-:Y:S01]  /*2740*/  ISETP.GE.AND P4, PT, R11, R90, PT ;  /* 0x0000005a0b00720c */ /* 0x000fe20003f86270 */
[----:B------:R-:W-:Y:S01]  /*2750*/  VIADD R11, R7, 0xfffffff0 ;  /* 0xfffffff0070b7836 */ /* 0x000fe20000000000 */
[----:B------:R-:W-:Y:S01]  /*2760*/  FSEL R8, R5, -INF , !P1 ;  /* 0xff80000005087808 */ /* 0x000fe20004800000 */
[----:B------:R-:W-:Y:S01]  /*2770*/  VIADD R5, R7, 0xfffffff8 ;  /* 0xfffffff807057836 */ /* 0x000fe20000000000 */
[----:B------:R-:W-:Y:S01]  /*2780*/  ISETP.GE.AND P1, PT, R9, R108, PT ;  /* 0x0000006c0900720c */ /* 0x000fe20003f26270 */
[----:B------:R-:W-:Y:S01]  /*2790*/  MUFU.TANH R100, R47 ;  /* 0x0000002f00647308 */ /* 0x000fe20000002400 */
[----:B------:R-:W-:Y:S02]  /*27a0*/  FSEL R110, R110, -INF , !P3 ;  /* 0xff8000006e6e7808 */ /* 0x000fe40005800000 */
[----:B------:R-:W-:Y:S02]  /*27b0*/  FMNMX3.FTZ R17, R15, R6, R22, !PT ;  /* 0x000000060f117276 */ /* 0x000fe40007810016 */
[----:B------:R-:W-:Y:S01]  /*27c0*/  ISETP.GE.AND P3, PT, R9, R90, PT ;  /* 0x0000005a0900720c */ /* 0x000fe20003f66270 */
[C---:B------:R-:W-:Y:S01]  /*27d0*/  VIADD R9, R7.reuse, 0xfffffff1 ;  /* 0xfffffff107097836 */ /* 0x040fe20000000000 */
[----:B------:R-:W-:Y:S01]  /*27e0*/  FSEL R136, R136, -INF , !P2 ;  /* 0xff80000088887808 */ /* 0x000fe20005000000 */
[----:B------:R-:W-:Y:S01]  /*27f0*/  VIADD R7, R7, 0xfffffff9 ;  /* 0xfffffff907077836 */ /* 0x000fe20000000000 */
[----:B------:R-:W-:Y:S01]  /*2800*/  ISETP.GE.AND P2, PT, R13, R108, PT ;  /* 0x0000006c0d00720c */ /* 0x000fe20003f46270 */
[----:B------:R-:W-:Y:S01]  /*2810*/  MUFU.TANH R98, R42 ;  /* 0x0000002a00627308 */ /* 0x000fe20000002400 */
[----:B---3--:R-:W-:-:S02]  /*2820*/  FSEL R134, R134, -INF , !P1 ;  /* 0xff80000086867808 */ /* 0x008fc40004800000 */
[----:B------:R-:W-:Y:S02]  /*2830*/  ISETP.GE.AND P1, PT, R11, R108, PT ;  /* 0x0000006c0b00720c */ /* 0x000fe40003f26270 */
[----:B------:R-:W-:Y:S02]  /*2840*/  FMNMX3.FTZ R17, R17, R14, R110, !PT ;  /* 0x0000000e11117276 */ /* 0x000fe4000781006e */
[----:B----4-:R-:W-:Y:S01]  /*2850*/  FSEL R132, R132, -INF , !P2 ;  /* 0xff80000084847808 */ /* 0x010fe20005000000 */
[----:B------:R-:W-:Y:S01]  /*2860*/  MUFU.TANH R96, R43 ;  /* 0x0000002b00607308 */ /* 0x000fe20000002400 */
[-C--:B------:R-:W-:Y:S02]  /*2870*/  ISETP.GE.AND P2, PT, R9, R108.reuse, PT ;  /* 0x0000006c0900720c */ /* 0x080fe40003f46270 */
[----:B-----5:R-:W-:Y:S02]  /*2880*/  FSEL R106, R106, -INF , !P1 ;  /* 0xff8000006a6a7808 */ /* 0x020fe40004800000 */
[----:B------:R-:W-:-:S02]  /*2890*/  ISETP.GE.AND P1, PT, R5, R108, PT ;  /* 0x0000006c0500720c */ /* 0x000fc40003f26270 */
[----:B------:R-:W-:Y:S02]  /*28a0*/  FMNMX3.FTZ R17, R17, R136, R134, !PT ;  /* 0x0000008811117276 */ /* 0x000fe40007810086 */
[----:B------:R-:W-:Y:S01]  /*28b0*/  ISETP.GE.AND P0, PT, R3, R90, PT ;  /* 0x0000005a0300720c */ /* 0x000fe20003f06270 */
[----:B------:R-:W-:Y:S01]  /*28c0*/  FMUL.FTZ R3, R46, UR6 ;  /* 0x000000062e037c20 */ /* 0x000fe20008410000 */
[----:B--2---:R-:W-:Y:S01]  /*28d0*/  FSEL R104, R104, -INF , !P2 ;  /* 0xff80000068687808 */ /* 0x004fe20005000000 */
[----:B------:R-:W2:Y:S01]  /*28e0*/  LDCU UR6, c[0x0][0x45c] ;  /* 0x00008b80ff0677ac */ /* 0x000ea20008000800 */
[----:B------:R-:W-:Y:S02]  /*28f0*/  ISETP.GE.AND P2, PT, R7, R108, PT ;  /* 0x0000006c0700720c */ /* 0x000fe40003f46270 */
[----:B-1----:R-:W-:Y:S01]  /*2900*/  FSEL R102, R102, -INF , !P1 ;  /* 0xff80000066667808 */ /* 0x002fe20004800000 */
[----:B------:R-:W1:Y:S01]  /*2910*/  MUFU.TANH R3, R3 ;  /* 0x0000000300037308 */ /* 0x000e620000002400 */
[----:B------:R-:W-:-:S02]  /*2920*/  FMNMX3.FTZ R17, R17, R132, R106, !PT ;  /* 0x0000008411117276 */ /* 0x000fc4000781006a */
[----:B------:R-:W-:Y:S02]  /*2930*/  FSEL R18, R18, -INF , !P2 ;  /* 0xff80000012127808 */ /* 0x000fe40005000000 */
[----:B------:R-:W-:Y:S02]  /*2940*/  FMNMX3.FTZ R17, R17, R104, R102, !PT ;  /* 0x0000006811117276 */ /* 0x000fe40007810066 */
[----:B------:R-:W-:Y:S02]  /*2950*/  FMNMX3.FTZ R15, R66, R24, R38, !PT ;  /* 0x00000018420f7276 */ /* 0x000fe40007810026 */
[----:B------:R-:W-:Y:S02]  /*2960*/  ISETP.GE.AND P2, PT, R13, R90, PT ;  /* 0x0000005a0d00720c */ /* 0x000fe40003f46270 */
[----:B------:R-:W-:Y:S02]  /*2970*/  FMNMX.FTZ R13, R18, R17, !PT ;  /* 0x00000011120d7209 */ /* 0x000fe40007810000 */
[----:B------:R-:W-:-:S02]  /*2980*/  FMNMX3.FTZ R15, R15, R28, R12, !PT ;  /* 0x0000001c0f0f7276 */ /* 0x000fc4000781000c */
[----:B------:R-:W-:Y:S01]  /*2990*/  ISETP.GE.AND P1, PT, R11, R90, PT ;  /* 0x0000005a0b00720c */ /* 0x000fe20003f26270 */
[----:B------:R-:W3:Y:S01]  /*29a0*/  SHFL.BFLY PT, R30, R13, 0x2, 0x1f ;  /* 0x0c401f000d1e7f89 */ /* 0x000ee200000e0000 */
[----:B------:R-:W-:Y:S02]  /*29b0*/  FSEL R130, R130, -INF , !P0 ;  /* 0xff80000082827808 */ /* 0x000fe40004000000 */
[----:B------:R-:W-:Y:S02]  /*29c0*/  FMNMX3.FTZ R11, R15, R20, R10, !PT ;  /* 0x000000140f0b7276 */ /* 0x000fe4000781000a */
[----:B------:R-:W-:Y:S02]  /*29d0*/  FSEL R114, R114, -INF , !P4 ;  /* 0xff80000072727808 */ /* 0x000fe40006000000 */
[----:B------:R-:W-:Y:S02]  /*29e0*/  FSEL R112, R112, -INF , !P3 ;  /* 0xff80000070707808 */ /* 0x000fe40005800000 */
[----:B------:R-:W-:-:S02]  /*29f0*/  FMNMX3.FTZ R11, R11, R8, R130, !PT ;  /* 0x000000080b0b7276 */ /* 0x000fc40007810082 */
[-C--:B------:R-:W-:Y:S02]  /*2a00*/  ISETP.GE.AND P0, PT, R9, R90.reuse, PT ;  /* 0x0000005a0900720c */ /* 0x080fe40003f06270 */
[----:B------:R-:W-:Y:S02]  /*2a10*/  ISETP.GE.AND P3, PT, R5, R90, PT ;  /* 0x0000005a0500720c */ /* 0x000fe40003f66270 */
[----:B------:R-:W-:Y:S02]  /*2a20*/  FSEL R116, R116, -INF , !P2 ;  /* 0xff80000074747808 */ /* 0x000fe40005000000 */
[----:B-1----:R-:W-:Y:S02]  /*2a30*/  FSEL R16, R3, -INF , !P1 ;  /* 0xff80000003107808 */ /* 0x002fe40004800000 */
[----:B------:R-:W-:Y:S02]  /*2a40*/  FMNMX3.FTZ R11, R11, R114, R112, !PT ;  /* 0x000000720b0b7276 */ /* 0x000fe40007810070 */
[----:B------:R-:W-:-:S02]  /*2a50*/  ISETP.GE.AND P1, PT, R7, R90, PT ;  /* 0x0000005a0700720c */ /* 0x000fc40003f26270 */
[----:B------:R-:W-:Y:S02]  /*2a60*/  FSEL R100, R100, -INF , !P0 ;  /* 0xff80000064647808 */ /* 0x000fe40004000000 */
[----:B------:R-:W-:Y:S02]  /*2a70*/  FSEL R98, R98, -INF , !P3 ;  /* 0xff80000062627808 */ /* 0x000fe40005800000 */
[----:B------:R-:W-:Y:S02]  /*2a80*/  FMNMX3.FTZ R11, R11, R116, R16, !PT ;  /* 0x000000740b0b7276 */ /* 0x000fe40007810010 */
[----:B------:R-:W-:Y:S02]  /*2a90*/  FSEL R96, R96, -INF , !P1 ;  /* 0xff80000060607808 */ /* 0x000fe40004800000 */
[----:B------:R-:W-:Y:S02]  /*2aa0*/  FMNMX3.FTZ R5, R11, R100, R98, !PT ;  /* 0x000000640b057276 */ /* 0x000fe40007810062 */
[----:B---3--:R-:W-:-:S02]  /*2ab0*/  FMNMX.FTZ R13, R13, R30, !PT ;  /* 0x0000001e0d0d7209 */ /* 0x008fc40007810000 */
[----:B------:R-:W-:Y:S02]  /*2ac0*/  FMNMX.FTZ R5, R96, R5, !PT ;  /* 0x0000000560057209 */ /* 0x000fe40007810000 */
[----:B------:R-:W-:Y:S01]  /*2ad0*/  LOP3.LUT R85, R85, 0x120, R94, 0xf8, !PT ;  /* 0x0000012055557812 */ /* 0x000fe200078ef85e */
[----:B------:R-:W1:Y:S03]  /*2ae0*/  SHFL.BFLY PT, R84, R13, 0x1, 0x1f ;  /* 0x0c201f000d547f89 */ /* 0x000e6600000e0000 */
[----:B------:R-:W-:Y:S01]  /*2af0*/  LEA R85, R85, UR5, 0x1 ;  /* 0x0000000555557c11 */ /* 0x000fe2000f8e08ff */
[----:B------:R-:W3:Y:S04]  /*2b00*/  SHFL.BFLY PT, R30, R5, 0x2, 0x1f ;  /* 0x0c401f00051e7f89 */ /* 0x000ee800000e0000 */
[----:B------:R-:W-:Y:S04]  /*2b10*/  LDSM.16.MT88.4 R76, [R85+0x6000] ;  /* 0x00600000554c783b */ /* 0x000fe80000004200 */
[----:B------:R-:W-:Y:S04]  /*2b20*/  LDSM.16.MT88.4 R60, [R85+0x7000] ;  /* 0x00700000553c783b */ /* 0x000fe80000004200 */
[----:B------:R-:W-:Y:S01]  /*2b30*/  LDSM.16.MT88.4 R40, [R85+0x8000] ;  /* 0x008000005528783b */ /* 0x000fe20000004200 */
[----:B-1----:R-:W-:-:S02]  /*2b40*/  FMNMX.FTZ R84, R13, R84, !PT ;  /* 0x000000540d547209 */ /* 0x002fc40007810000 */
[----:B---3--:R-:W-:-:S03]  /*2b50*/  FMNMX.FTZ R30, R5, R30, !PT ;  /* 0x0000001e051e7209 */ /* 0x008fc60007810000 */
[C---:B--2---:R-:W-:Y:S01]  /*2b60*/  FMUL.FTZ R17, R84.reuse, UR6 ;  /* 0x0000000654117c20 */ /* 0x044fe20008410000 */
[----:B------:R-:W-:Y:S01]  /*2b70*/  FSETP.NEU.FTZ.AND P0, PT, R84, -INF , PT ;  /* 0xff8000005400780b */ /* 0x000fe20003f1d000 */
[----:B------:R-:W1:Y:S03]  /*2b80*/  SHFL.BFLY PT, R3, R30, 0x1, 0x1f ;  /* 0x0c201f001e037f89 */ /* 0x000e6600000e0000 */
[----:B------:R-:W-:-:S05]  /*2b90*/  FSEL R17, R17, RZ, P0 ;  /* 0x000000ff11117208 */ /* 0x000fca0000000000 */
[--C-:B------:R-:W-:Y:S01]  /*2ba0*/  FFMA.FTZ R32, R26, UR6, -R17.reuse ;  /* 0x000000061a207c23 */ /* 0x100fe20008010811 */
[----:B------:R-:W-:Y:S01]  /*2bb0*/  FFMA.FTZ R26, R34, UR6, -R17 ;  /* 0x00000006221a7c23 */ /* 0x000fe20008010811 */
[----:B------:R-:W-:Y:S02]  /*2bc0*/  IMAD.IADD R34, R0, 0x1, R85 ;  /* 0x0000000100227824 */ /* 0x000fe400078e0255 */
[--C-:B------:R-:W-:Y:S01]  /*2bd0*/  FFMA.FTZ R33, R64, UR6, -R17.reuse ;  /* 0x0000000640217c23 */ /* 0x100fe20008010811 */
[--C-:B------:R-:W-:Y:S01]  /*2be0*/  FFMA.FTZ R29, R36, UR6, -R17.reuse ;  /* 0x00000006241d7c23 */ /* 0x100fe20008010811 */
[--C-:B------:R-:W-:Y:S01]  /*2bf0*/  FFMA.FTZ R27, R4, UR6, -R17.reuse ;  /* 0x00000006041b7c23 */ /* 0x100fe20008010811 */
[----:B------:R-:W-:Y:S01]  /*2c00*/  MUFU.EX2 R32, R32 ;  /* 0x0000002000207308 */ /* 0x000fe20000000800 */
[----:B------:R-:W2:Y:S01]  /*2c10*/  LDSM.16.MT88.4 R68, [R34+0x6000] ;  /* 0x006000002244783b */ /* 0x000ea20000004200 */
[--C-:B------:R-:W-:Y:S01]  /*2c20*/  FFMA.FTZ R0, R14, UR6, -R17.reuse ;  /* 0x000000060e007c23 */ /* 0x100fe20008010811 */
[--C-:B------:R-:W-:Y:S01]  /*2c30*/  FFMA.FTZ R21, R22, UR6, -R17.reuse ;  /* 0x0000000616157c23 */ /* 0x100fe20008010811 */
[--C-:B------:R-:W-:Y:S01]  /*2c40*/  FFMA.FTZ R110, R110, UR6, -R17.reuse ;  /* 0x000000066e6e7c23 */ /* 0x100fe20008010811 */
[----:B------:R-:W3:Y:S01]  /*2c50*/  LDSM.16.MT88.4 R52, [R34+0x7000] ;  /* 0x007000002234783b */ /* 0x000ee20000004200 */
[--C-:B------:R-:W-:Y:S01]  /*2c60*/  FFMA.FTZ R95, R136, UR6, -R17.reuse ;  /* 0x00000006885f7c23 */ /* 0x100fe20008010811 */
[--C-:B------:R-:W-:Y:S01]  /*2c70*/  FFMA.FTZ R94, R134, UR6, -R17.reuse ;  /* 0x00000006865e7c23 */ /* 0x100fe20008010811 */
[----:B------:R-:W4:Y:S01]  /*2c80*/  MUFU.EX2 R33, R33 ;  /* 0x0000002100217308 */ /* 0x000f220000000800 */
[--C-:B------:R-:W-:Y:S01]  /*2c90*/  FFMA.FTZ R93, R132, UR6, -R17.reuse ;  /* 0x00000006845d7c23 */ /* 0x100fe20008010811 */
[--C-:B------:R-:W-:Y:S01]  /*2ca0*/  FFMA.FTZ R101, R106, UR6, -R17.reuse ;  /* 0x000000066a657c23 */ /* 0x100fe20008010811 */
[--C-:B------:R-:W-:Y:S01]  /*2cb0*/  FFMA.FTZ R104, R104, UR6, -R17.reuse ;  /* 0x0000000668687c23 */ /* 0x100fe20008010811 */
[----:B-1----:R-:W-:Y:S01]  /*2cc0*/  FMNMX.FTZ R3, R30, R3, !PT ;  /* 0x000000031e037209 */ /* 0x002fe20007810000 */
[--C-:B------:R-:W-:Y:S01]  /*2cd0*/  FFMA.FTZ R102, R102, UR6, -R17.reuse ;  /* 0x0000000666667c23 */ /* 0x100fe20008010811 */
[----:B------:R-:W-:-:S02]  /*2ce0*/  FFMA.FTZ R135, R18, UR6, -R17 ;  /* 0x0000000612877c23 */ /* 0x000fc40008010811 */
[C---:B------:R-:W-:Y:S01]  /*2cf0*/  FSETP.NEU.FTZ.AND P0, PT, R3.reuse, -INF , PT ;  /* 0xff8000000300780b */ /* 0x040fe20003f1d000 */
[----:B------:R-:W-:Y:S01]  /*2d00*/  FMUL.FTZ R91, R3, UR6 ;  /* 0x00000006035b7c20 */ /* 0x000fe20008410000 */
[----:B------:R-:W-:Y:S04]  /*2d10*/  MUFU.EX2 R29, R29 ;  /* 0x0000001d001d7308 */ /* 0x000fe80000000800 */
[----:B------:R-:W-:Y:S02]  /*2d20*/  FSEL R91, R91, RZ, P0 ;  /* 0x000000ff5b5b7208 */ /* 0x000fe40000000000 */
[----:B----4-:R-:W-:Y:S02]  /*2d30*/  F2FP.BF16.F32.PACK_AB R48, R32, R33 ;  /* 0x000000212030723e */ /* 0x010fe400000010ff */
[----:B------:R-:W1:Y:S01]  /*2d40*/  MUFU.EX2 R26, R26 ;  /* 0x0000001a001a7308 */ /* 0x000e620000000800 */
[--C-:B------:R-:W-:Y:S01]  /*2d50*/  FFMA.FTZ R30, R66, UR6, -R91.reuse ;  /* 0x00000006421e7c23 */ /* 0x100fe2000801085b */
[--C-:B------:R-:W-:Y:S01]  /*2d60*/  FFMA.FTZ R35, R24, UR6, -R91.reuse ;  /* 0x0000000618237c23 */ /* 0x100fe2000801085b */
[--C-:B------:R-:W-:Y:S01]  /*2d70*/  FFMA.FTZ R31, R38, UR6, -R91.reuse ;  /* 0x00000006261f7c23 */ /* 0x100fe2000801085b */
[----:B------:R-:W-:Y:S01]  /*2d80*/  FFMA.FTZ R28, R28, UR6, -R91 ;  /* 0x000000061c1c7c23 */ /* 0x000fe2000801085b */
[----:B------:R-:W-:Y:S01]  /*2d90*/  FFMA.FTZ R24, R6, UR6, -R17 ;  /* 0x0000000606187c23 */ /* 0x000fe20008010811 */
[--C-:B------:R-:W-:Y:S01]  /*2da0*/  FFMA.FTZ R25, R12, UR6, -R91.reuse ;  /* 0x000000060c197c23 */ /* 0x100fe2000801085b */
[----:B------:R-:W4:Y:S01]  /*2db0*/  LDSM.16.MT88.4 R4, [R34+0x8000] ;  /* 0x008000002204783b */ /* 0x000f220000004200 */
[----:B------:R-:W-:Y:S01]  /*2dc0*/  MUFU.EX2 R30, R30 ;  /* 0x0000001e001e7308 */ /* 0x000fe20000000800 */
[--C-:B------:R-:W-:Y:S01]  /*2dd0*/  FFMA.FTZ R22, R20, UR6, -R91.reuse ;  /* 0x0000000614167c23 */ /* 0x100fe2000801085b */
[--C-:B------:R-:W-:Y:S01]  /*2de0*/  FFMA.FTZ R20, R10, UR6, -R91.reuse ;  /* 0x000000060a147c23 */ /* 0x100fe2000801085b */
[----:B------:R-:W5:Y:S01]  /*2df0*/  LDSM.16.MT88.4 R12, [R85+0x6400] ;  /* 0x00640000550c783b */ /* 0x000f620000004200 */
[--C-:B------:R-:W-:Y:S01]  /*2e00*/  FFMA.FTZ R23, R8, UR6, -R91.reuse ;  /* 0x0000000608177c23 */ /* 0x100fe2000801085b */
[--C-:B------:R-:W-:Y:S01]  /*2e10*/  FFMA.FTZ R97, R130, UR6, -R91.reuse ;  /* 0x0000000682617c23 */ /* 0x100fe2000801085b */
[--C-:B------:R-:W-:Y:S01]  /*2e20*/  FFMA.FTZ R114, R114, UR6, -R91.reuse ;  /* 0x0000000672727c23 */ /* 0x100fe2000801085b */
[----:B------:R-:W5:Y:S01]  /*2e30*/  LDSM.16.MT88.4 R8, [R34+0x6400] ;  /* 0x006400002208783b */ /* 0x000f620000004200 */
[----:B------:R-:W2:Y:S01]  /*2e40*/  MUFU.EX2 R35, R35 ;  /* 0x0000002300237308 */ /* 0x000ea20000000800 */
[----:B-1----:R-:W-:Y:S01]  /*2e50*/  F2FP.BF16.F32.PACK_AB R50, R26, R29 ;  /* 0x0000001d1a32723e */ /* 0x002fe200000010ff */
[--C-:B------:R-:W-:Y:S01]  /*2e60*/  FFMA.FTZ R112, R112, UR6, -R91.reuse ;  /* 0x0000000670707c23 */ /* 0x100fe2000801085b */
[--C-:B------:R-:W-:Y:S01]  /*2e70*/  FFMA.FTZ R99, R116, UR6, -R91.reuse ;  /* 0x0000000674637c23 */ /* 0x100fe2000801085b */
[--C-:B------:R-:W-:Y:S01]  /*2e80*/  FFMA.FTZ R103, R16, UR6, -R91.reuse ;  /* 0x0000000610677c23 */ /* 0x100fe2000801085b */
[--C-:B------:R-:W-:Y:S01]  /*2e90*/  FFMA.FTZ R100, R100, UR6, -R91.reuse ;  /* 0x0000000664647c23 */ /* 0x100fe2000801085b */
[----:B------:R-:W-:Y:S01]  /*2ea0*/  LDSM.16.MT88.4 R16, [R85+0x6c00] ;  /* 0x006c00005510783b */ /* 0x000fe20000004200 */
[--C-:B------:R-:W-:Y:S01]  /*2eb0*/  FFMA.FTZ R98, R98, UR6, -R91.reuse ;  /* 0x0000000662627c23 */ /* 0x100fe2000801085b */
[----:B------:R-:W-:Y:S01]  /*2ec0*/  MUFU.EX2 R31, R31 ;  /* 0x0000001f001f7308 */ /* 0x000fe20000000800 */
[----:B------:R-:W-:Y:S01]  /*2ed0*/  FFMA.FTZ R91, R96, UR6, -R91 ;  /* 0x00000006605b7c23 */ /* 0x000fe2000801085b */
[----:B------:R-:W-:Y:S01]  /*2ee0*/  FADD.FTZ R32, R33, R32 ;  /* 0x0000002021207221 */ /* 0x000fe20000010000 */
[----:B------:R-:W-:-:S03]  /*2ef0*/  IMAD.MOV.U32 R130, RZ, RZ, -0x1 ;  /* 0xffffffffff827424 */ /* 0x000fc600078e00ff */
[----:B------:R-:W-:Y:S02]  /*2f00*/  FADD.FTZ R29, R29, R32 ;  /* 0x000000201d1d7221 */ /* 0x000fe40000010000 */
[----:B------:R-:W1:Y:S01]  /*2f10*/  MUFU.EX2 R28, R28 ;  /* 0x0000001c001c7308 */ /* 0x000e620000000800 */
[----:B--2---:R-:W-:Y:S01]  /*2f20*/  F2FP.BF16.F32.PACK_AB R49, R35, R30 ;  /* 0x0000001e2331723e */ /* 0x004fe200000010ff */
[----:B------:R-:W-:Y:S01]  /*2f30*/  FADD.FTZ R30, R30, R35 ;  /* 0x000000231e1e7221 */ /* 0x000fe20000010000 */
[----:B------:R-:W-:-:S05]  /*2f40*/  FADD.FTZ R26, R26, R29 ;  /* 0x0000001d1a1a7221 */ /* 0x000fca0000010000 */
[----:B------:R-:W-:Y:S08]  /*2f50*/  MUFU.EX2 R27, R27 ;  /* 0x0000001b001b7308 */ /* 0x000ff00000000800 */
[----:B------:R-:W2:Y:S01]  /*2f60*/  MUFU.EX2 R24, R24 ;  /* 0x0000001800187308 */ /* 0x000ea20000000800 */
[----:B-1----:R-:W-:Y:S01]  /*2f70*/  F2FP.BF16.F32.PACK_AB R51, R28, R31 ;  /* 0x0000001f1c33723e */ /* 0x002fe200000010ff */
[----:B------:R-:W-:-:S04]  /*2f80*/  FADD.FTZ R31, R31, R30 ;  /* 0x0000001e1f1f7221 */ /* 0x000fc80000010000 */
[----:B------:R-:W-:Y:S02]  /*2f90*/  FADD.FTZ R28, R28, R31 ;  /* 0x0000001f1c1c7221 */ /* 0x000fe40000010000 */
[----:B------:R-:W-:Y:S01]  /*2fa0*/  MUFU.EX2 R21, R21 ;  /* 0x0000001500157308 */ /* 0x000fe20000000800 */
[C---:B------:R-:W-:Y:S07]  /*2fb0*/  HMMA.16816.F32.BF16 R80, R48.reuse, R76, RZ ;  /* 0x0000004c3050723c */ /* 0x040fee00000418ff */
[----:B------:R-:W-:Y:S01]  /*2fc0*/  MUFU.EX2 R0, R0 ;  /* 0x0000000000007308 */ /* 0x000fe20000000800 */
[C---:B------:R-:W-:Y:S07]  /*2fd0*/  HMMA.16816.F32.BF16 R76, R48.reuse, R78, RZ ;  /* 0x0000004e304c723c */ /* 0x040fee00000418ff */
[----:B------:R-:W-:Y:S01]  /*2fe0*/  MUFU.EX2 R25, R25 ;  /* 0x0000001900197308 */ /* 0x000fe20000000800 */
[C---:B------:R-:W-:Y:S07]  /*2ff0*/  HMMA.16816.F32.BF16 R72, R48.reuse, R68, RZ ;  /* 0x000000443048723c */ /* 0x040fee00000418ff */
[----:B------:R-:W1:Y:S01]  /*3000*/  MUFU.EX2 R22, R22 ;  /* 0x0000001600167308 */ /* 0x000e620000000800 */
[C---:B------:R-:W-:Y:S07]  /*3010*/  HMMA.16816.F32.BF16 R64, R48.reuse, R60, RZ ;  /* 0x0000003c3040723c */ /* 0x040fee00000418ff */
[----:B------:R-:W-:Y:S01]  /*3020*/  MUFU.EX2 R20, R20 ;  /* 0x0000001400147308 */ /* 0x000fe20000000800 */
[C---:B---3--:R-:W-:Y:S07]  /*3030*/  HMMA.16816.F32.BF16 R56, R48.reuse, R52, RZ ;  /* 0x000000343038723c */ /* 0x048fee00000418ff */
[----:B------:R-:W3:Y:S01]  /*3040*/  MUFU.EX2 R23, R23 ;  /* 0x0000001700177308 */ /* 0x000ee20000000800 */
        /* <DEDUP_REMOVED lines=10> */
[----:B----4-:R-:W-:Y:S01]  /*30f0*/  HMMA.16816.F32.BF16 R44, R48, R4, RZ ;  /* 0x00000004302c723c */ /* 0x010fe200000418ff */
[----:B--2---:R-:W-:Y:S01]  /*3100*/  F2FP.BF16.F32.PACK_AB R4, R24, R27 ;  /* 0x0000001b1804723e */ /* 0x004fe200000010ff */
[----:B------:R-:W-:Y:S01]  /*3110*/  FADD.FTZ R27, R27, R26 ;  /* 0x0000001a1b1b7221 */ /* 0x000fe20000010000 */
[----:B-1----:R-:W-:-:S03]  /*3120*/  F2FP.BF16.F32.PACK_AB R5, R22, R25 ;  /* 0x000000191605723e */ /* 0x002fc600000010ff */
[----:B------:R-:W-:Y:S01]  /*3130*/  FADD.FTZ R24, R24, R27 ;  /* 0x0000001b18187221 */ /* 0x000fe20000010000 */
[----:B------:R-:W1:Y:S01]  /*3140*/  MUFU.EX2 R114, R114 ;  /* 0x0000007200727308 */ /* 0x000e620000000800 */
[----:B------:R-:W-:Y:S01]  /*3150*/  HMMA.16816.F32.BF16 R48, R48, R6, RZ ;  /* 0x000000063030723c */ /* 0x000fe200000418ff */
[----:B------:R-:W-:Y:S02]  /*3160*/  F2FP.BF16.F32.PACK_AB R6, R0, R21 ;  /* 0x000000150006723e */ /* 0x000fe400000010ff */
[----:B---3--:R-:W-:-:S04]  /*3170*/  F2FP.BF16.F32.PACK_AB R7, R23, R20 ;  /* 0x000000141707723e */ /* 0x008fc800000010ff */
[----:B------:R-:W-:Y:S03]  /*3180*/  MUFU.EX2 R112, R112 ;  /* 0x0000007000707308 */ /* 0x000fe60000000800 */
[C---:B-----5:R-:W-:Y:S05]  /*3190*/  HMMA.16816.F32.BF16 R80, R4.reuse, R12, R80 ;  /* 0x0000000c0450723c */ /* 0x060fea0000041850 */
[----:B------:R-:W2:Y:S03]  /*31a0*/  MUFU.EX2 R99, R99 ;  /* 0x0000006300637308 */ /* 0x000ea60000000800 */
[C---:B------:R-:W-:Y:S01]  /*31b0*/  HMMA.16816.F32.BF16 R76, R4.reuse, R14, R76 ;  /* 0x0000000e044c723c */ /* 0x040fe2000004184c */
[----:B------:R-:W3:Y:S04]  /*31c0*/  LDSM.16.MT88.4 R12, [R85+0x7400] ;  /* 0x00740000550c783b */ /* 0x000ee80000004200 */
[----:B------:R-:W-:Y:S03]  /*31d0*/  MUFU.EX2 R101, R101 ;  /* 0x0000006500657308 */ /* 0x000fe60000000800 */
[C---:B------:R-:W-:Y:S05]  /*31e0*/  HMMA.16816.F32.BF16 R72, R4.reuse, R8, R72 ;  /* 0x000000080448723c */ /* 0x040fea0000041848 */
        /* <DEDUP_REMOVED lines=85> */
[----:B------:R-:W-:Y:S01]  /*3740*/  VIADD R7, R2, 0xfffffffe ;  /* 0xfffffffe02077836 */ /* 0x000fe20000000000 */
[----:B------:R-:W-:-:S04]  /*3750*/  DEPBAR.LE SB0, 0x0 ;  /* 0x000080000000791a */ /* 0x000fc80000000000 */
[C---:B------:R-:W-:Y:S01]  /*3760*/  IMAD.WIDE.U32 R4, R7.reuse, R86, RZ ;  /* 0x0000005607047225 */ /* 0x040fe200078e00ff */
[----:B------:R-:W-:Y:S01]  /*3770*/  ULEA UR5, UR4, UR8, 0x18 ;  /* 0x0000000804057291 */ /* 0x000fe2000f8ec0ff */
[----:B------:R-:W1:Y:S02]  /*3780*/  LDCU UR4, c[0x0][0x50c] ;  /* 0x0000a180ff0477ac */ /* 0x000e640008000800 */
[----:B------:R-:W-:Y:S01]  /*3790*/  IMAD R7, R7, R87, R5 ;  /* 0x0000005707077224 */ /* 0x000fe200078e0205 */
[----:B------:R-:W-:Y:S01]  /*37a0*/  BAR.SYNC.DEFER_BLOCKING 0x0 ;  /* 0x0000000000007b1d */ /* 0x000fe20000010000 */
[C---:B------:R-:W-:Y:S01]  /*37b0*/  IMAD.SHL.U32 R5, R4.reuse, 0x40, RZ ;  /* 0x0000004004057824 */ /* 0x040fe200078e00ff */
[----:B------:R-:W-:Y:S02]  /*37c0*/  LEA R8, P1, R4, R123, 0x7 ;  /* 0x0000007b04087211 */ /* 0x000fe400078238ff */
[----:B------:R-:W-:Y:S02]  /*37d0*/  LEA R128, R92, UR5, 0x1 ;  /* 0x000000055c807c11 */ /* 0x000fe4000f8e08ff */
[----:B------:R-:W-:-:S02]  /*37e0*/  LEA R0, P0, R86, R5, 0x5 ;  /* 0x0000000556007211 */ /* 0x000fc400078028ff */
        /* <DEDUP_REMOVED lines=15> */
[----:B------:R-:W3:Y:S04]  /*38e0*/  LDSM.16.M88.4 R28, [R119+0x3000] ;  /* 0x00300000771c783b */ /* 0x000ee80000000200 */
[----:B------:R-:W4:Y:S04]  /*38f0*/  LDSM.16.M88.4 R20, [R119+0x3400] ;  /* 0x003400007714783b */ /* 0x000f280000000200 */
[----:B------:R-:W5:Y:S04]  /*3900*/  LDSM.16.M88.4 R12, [R119+0x3800] ;  /* 0x00380000770c783b */ /* 0x000f680000000200 */
[----:B------:R-:W2:Y:S04]  /*3910*/  LDSM.16.M88.4 R100, [R119+0x3c00] ;  /* 0x003c00007764783b */ /* 0x000ea80000000200 */
[----:B------:R-:W-:Y:S04]  /*3920*/  LDSM.16.M88.4 R92, [R118] ;  /* 0x00000000765c783b */ /* 0x000fe80000000200 */
[----:B------:R-:W1:Y:S04]  /*3930*/  LDSM.16.M88.4 R96, [R117+0x3000] ;  /* 0x003000007560783b */ /* 0x000e680000000200 */
[----:B------:R-:W1:Y:S04]  /*3940*/  LDSM.16.M88.4 R104, [R117+0x3400] ;  /* 0x003400007568783b */ /* 0x000e680000000200 */
[----:B------:R-:W0:Y:S01]  /*3950*/  LDGDEPBAR ;  /* 0x00000000000079af */ /* 0x000e220000000000 */
[C---:B---3--:R-:W-:Y:S08]  /*3960*/  HMMA.16816.F32.BF16 R32, R4.reuse, R28, RZ ;  /* 0x0000001c0420723c */ /* 0x048ff000000418ff */
[C---:B------:R-:W-:Y:S08]  /*3970*/  HMMA.16816.F32.BF16 R28, R4.reuse, R30, RZ ;  /* 0x0000001e041c723c */ /* 0x040ff000000418ff */
[C---:B----4-:R-:W-:Y:S08]  /*3980*/  HMMA.16816.F32.BF16 R24, R4.reuse, R20, RZ ;  /* 0x000000140418723c */ /* 0x050ff000000418ff */
[C---:B-----5:R-:W-:Y:S08]  /*3990*/  HMMA.16816.F32.BF16 R16, R4.reuse, R12, RZ ;  /* 0x0000000c0410723c */ /* 0x060ff000000418ff */
[C---:B------:R-:W-:Y:S08]  /*39a0*/  HMMA.16816.F32.BF16 R20, R4.reuse, R22, RZ ;  /* 0x000000160414723c */ /* 0x040ff000000418ff */
[C---:B------:R-:W-:Y:S08]  /*39b0*/  HMMA.16816.F32.BF16 R12, R4.reuse, R14, RZ ;  /* 0x0000000e040c723c */ /* 0x040ff000000418ff */
[C---:B--2---:R-:W-:Y:S08]  /*39c0*/  HMMA.16816.F32.BF16 R8, R4.reuse, R100, RZ ;  /* 0x000000640408723c */ /* 0x044ff000000418ff */
[----:B------:R-:W-:Y:S01]  /*39d0*/  HMMA.16816.F32.BF16 R4, R4, R102, RZ ;  /* 0x000000660404723c */ /* 0x000fe200000418ff */
[----:B------:R-:W2:Y:S07]  /*39e0*/  LDSM.16.M88.4 R100, [R117+0x3800] ;  /* 0x003800007564783b */ /* 0x000eae0000000200 */
[C---:B-1----:R-:W-:Y:S08]  /*39f0*/  HMMA.16816.F32.BF16 R32, R92.reuse, R96, R32 ;  /* 0x000000605c20723c */ /* 0x042ff00000041820 */
[C---:B------:R-:W-:Y:S01]  /*3a00*/  HMMA.16816.F32.BF16 R28, R92.reuse, R98, R28 ;  /* 0x000000625c1c723c */ /* 0x040fe2000004181c */
[----:B------:R-:W1:Y:S07]  /*3a10*/  LDSM.16.M88.4 R96, [R117+0x3c00] ;  /* 0x003c00007560783b */ /* 0x000e6e0000000200 */
[C---:B------:R-:W-:Y:S08]  /*3a20*/  HMMA.16816.F32.BF16 R24, R92.reuse, R104, R24 ;  /* 0x000000685c18723c */ /* 0x040ff00000041818 */
[C---:B------:R-:W-:Y:S01]  /*3a30*/  HMMA.16816.F32.BF16 R20, R92.reuse, R106, R20 ;  /* 0x0000006a5c14723c */ /* 0x040fe20000041814 */
[----:B------:R-:W-:Y:S07]  /*3a40*/  LDSM.16.M88.4 R104, [R119+0x4000] ;  /* 0x004000007768783b */ /* 0x000fee0000000200 */
[C---:B--2---:R-:W-:Y:S08]  /*3a50*/  HMMA.16816.F32.BF16 R16, R92.reuse, R100, R16 ;  /* 0x000000645c10723c */ /* 0x044ff00000041810 */
        /* <DEDUP_REMOVED lines=43> */
[----:B------:R-:W2:Y:S07]  /*3d10*/  LDSM.16.M88.4 R100, [R117+0x5400] ;  /* 0x005400007564783b */ /* 0x000eae0000000200 */
[C---:B-1----:R-:W-:Y:S08]  /*3d20*/  HMMA.16816.F32.BF16 R32, R96.reuse, R92, R32 ;  /* 0x0000005c6020723c */ /* 0x042ff00000041820 */
[C---:B------:R-:W-:Y:S08]  /*3d30*/  HMMA.16816.F32.BF16 R28, R96.reuse, R94, R28 ;  /* 0x0000005e601c723c */ /* 0x040ff0000004181c */
[C---:B--2---:R-:W-:Y:S03]  /*3d40*/  HMMA.16816.F32.BF16 R24, R96.reuse, R100, R24 ;  /* 0x000000646018723c */ /* 0x044fe60000041818 */
[----:B------:R-:W-:Y:S01]  /*3d50*/  FMUL.FTZ R32, R32, UR4 ;  /* 0x0000000420207c20 */ /* 0x000fe20008410000 */
[----:B------:R-:W-:Y:S01]  /*3d60*/  FMUL.FTZ R0, R33, UR4 ;  /* 0x0000000421007c20 */ /* 0x000fe20008410000 */
[----:B------:R-:W-:Y:S01]  /*3d70*/  FMUL.FTZ R94, R34, UR4 ;  /* 0x00000004225e7c20 */ /* 0x000fe20008410000 */
[----:B------:R-:W-:Y:S01]  /*3d80*/  FMUL.FTZ R92, R35, UR4 ;  /* 0x00000004235c7c20 */ /* 0x000fe20008410000 */
[----:B------:R1:W2:Y:S01]  /*3d90*/  MUFU.TANH R93, R32 ;  /* 0x00000020005d7308 */ /* 0x0002a20000002400 */
[----:B------:R-:W-:Y:S03]  /*3da0*/  HMMA.16816.F32.BF16 R20, R96, R102, R20 ;  /* 0x000000666014723c */ /* 0x000fe60000041814 */
[----:B------:R-:W-:Y:S01]  /*3db0*/  FMUL.FTZ R28, R28, UR4 ;  /* 0x000000041c1c7c20 */ /* 0x000fe20008410000 */
[----:B------:R-:W-:Y:S01]  /*3dc0*/  FMUL.FTZ R30, R30, UR4 ;  /* 0x000000041e1e7c20 */ /* 0x000fe20008410000 */
[----:B------:R-:W-:Y:S01]  /*3dd0*/  FMUL.FTZ R29, R29, UR4 ;  /* 0x000000041d1d7c20 */ /* 0x000fe20008410000 */
[----:B------:R-:W-:Y:S01]  /*3de0*/  FMUL.FTZ R31, R31, UR4 ;  /* 0x000000041f1f7c20 */ /* 0x000fe20008410000 */
[----:B------:R-:W-:Y:S04]  /*3df0*/  MUFU.TANH R94, R94 ;  /* 0x0000005e005e7308 */ /* 0x000fe80000002400 */
[----:B------:R-:W-:Y:S01]  /*3e00*/  FMUL.FTZ R24, R24, UR4 ;  /* 0x0000000418187c20 */ /* 0x000fe20008410000 */
[----:B------:R-:W-:Y:S01]  /*3e10*/  FMUL.FTZ R25, R25, UR4 ;  /* 0x0000000419197c20 */ /* 0x000fe20008410000 */
[----:B------:R-:W-:Y:S01]  /*3e20*/  FMUL.FTZ R26, R26, UR4 ;  /* 0x000000041a1a7c20 */ /* 0x000fe20008410000 */
[----:B------:R-:W-:Y:S01]  /*3e30*/  FMUL.FTZ R138, R27, UR4 ;  /* 0x000000041b8a7c20 */ /* 0x000fe20008410000 */
[----:B-1----:R-:W1:Y:S01]  /*3e40*/  LDSM.16.M88.4 R32, [R117+0x5800] ;  /* 0x005800007520783b */ /* 0x002e620000000200 */
[----:B------:R-:W-:Y:S03]  /*3e50*/  MUFU.TANH R111, R24 ;  /* 0x00000018006f7308 */ /* 0x000fe60000002400 */
[----:B------:R-:W-:Y:S01]  /*3e60*/  FMUL.FTZ R129, R20, UR4 ;  /* 0x0000000414817c20 */ /* 0x000fe20008410000 */
[----:B------:R-:W-:-:S02]  /*3e70*/  IMAD.SHL.U32 R20, R127, 0x2, RZ ;  /* 0x000000027f147824 */ /* 0x000fc400078e00ff */
[----:B------:R-:W-:Y:S01]  /*3e80*/  FMUL.FTZ R113, R21, UR4 ;  /* 0x0000000415717c20 */ /* 0x000fe20008410000 */
[----:B------:R-:W-:Y:S01]  /*3e90*/  FMUL.FTZ R22, R22, UR4 ;  /* 0x0000000416167c20 */ /* 0x000fe20008410000 */
[----:B------:R-:W-:Y:S01]  /*3ea0*/  FMUL.FTZ R23, R23, UR4 ;  /* 0x0000000417177c20 */ /* 0x000fe20008410000 */
[----:B------:R-:W-:Y:S01]  /*3eb0*/  MUFU.TANH R141, R25 ;  /* 0x00000019008d7308 */ /* 0x000fe20000002400 */
[----:B------:R-:W-:-:S05]  /*3ec0*/  LOP3.LUT R21, R20, 0x6, RZ, 0xc0, !PT ;  /* 0x0000000614157812 */ /* 0x000fca00078ec0ff */
[----:B------:R-:W-:Y:S02]  /*3ed0*/  IMAD R20, R2, 0x40, R21 ;  /* 0x0000004002147824 */ /* 0x000fe400078e0215 */
[----:B------:R3:W-:Y:S02]  /*3ee0*/  MUFU.TANH R110, R26 ;  /* 0x0000001a006e7308 */ /* 0x0007e40000002400 */
[----:B------:R-:W-:-:S05]  /*3ef0*/  VIADD R21, R20, 0xffffff80 ;  /* 0xffffff8014157836 */ /* 0x000fca0000000000 */
[C---:B------:R-:W-:Y:S01]  /*3f00*/  ISETP.GE.AND P2, PT, R21.reuse, R108, PT ;  /* 0x0000006c1500720c */ /* 0x040fe20003f46270 */
[----:B------:R-:W-:Y:S01]  /*3f10*/  MUFU.TANH R28, R28 ;  /* 0x0000001c001c7308 */ /* 0x000fe20000002400 */
[----:B------:R-:W-:Y:S01]  /*3f20*/  ISETP.GE.AND P4, PT, R21, R90, PT ;  /* 0x0000005a1500720c */ /* 0x000fe20003f86270 */
[----:B------:R-:W-:Y:S01]  /*3f30*/  VIADD R21, R20, 0xffffff90 ;  /* 0xffffff9014157836 */ /* 0x000fe20000000000 */
[----:B--2---:R-:W-:-:S05]  /*3f40*/  FSEL R93, R93, -INF , !P2 ;  /* 0xff8000005d5d7808 */ /* 0x004fca0005000000 */
[----:B------:R-:W-:Y:S01]  /*3f50*/  MUFU.TANH R30, R30 ;  /* 0x0000001e001e7308 */ /* 0x000fe20000002400 */
[----:B---3--:R-:W2:Y:S01]  /*3f60*/  LDSM.16.M88.4 R24, [R117+0x5c00] ;  /* 0x005c00007518783b */ /* 0x008ea20000000200 */
[----:B------:R-:W-:-:S04]  /*3f70*/  DEPBAR.LE SB0, 0x0 ;  /* 0x000080000000791a */ /* 0x000fc80000000000 */
[C---:B-1----:R-:W-:Y:S02]  /*3f80*/  HMMA.16816.F32.BF16 R16, R96.reuse, R32, R16 ;  /* 0x000000206010723c */ /* 0x042fe40000041810 */
[----:B------:R-:W-:Y:S06]  /*3f90*/  MUFU.TANH R0, R0 ;  /* 0x0000000000007308 */ /* 0x000fec0000002400 */
[----:B------:R-:W-:Y:S02]  /*3fa0*/  HMMA.16816.F32.BF16 R12, R96, R34, R12 ;  /* 0x00000022600c723c */ /* 0x000fe4000004180c */
[----:B------:R-:W1:Y:S08]  /*3fb0*/  MUFU.TANH R92, R92 ;  /* 0x0000005c005c7308 */ /* 0x000e700000002400 */
[----:B------:R-:W-:Y:S01]  /*3fc0*/  MUFU.TANH R113, R113 ;  /* 0x0000007100717308 */ /* 0x000fe20000002400 */
[----:B------:R-:W-:Y:S01]  /*3fd0*/  FMUL.FTZ R133, R17, UR4 ;  /* 0x0000000411857c20 */ /* 0x000fe20008410000 */
[----:B------:R-:W-:-:S02]  /*3fe0*/  VIADD R17, R20, 0xffffff81 ;  /* 0xffffff8114117836 */ /* 0x000fc40000000000 */
[----:B------:R-:W-:Y:S01]  /*3ff0*/  FMUL.FTZ R16, R16, UR4 ;  /* 0x0000000410107c20 */ /* 0x000fe20008410000 */
[----:B------:R-:W-:Y:S01]  /*4000*/  FMUL.FTZ R132, R19, UR4 ;  /* 0x0000000413847c20 */ /* 0x000fe20008410000 */
[----:B------:R-:W-:Y:S02]  /*4010*/  VIADD R19, R20, 0xffffff91 ;  /* 0xffffff9114137836 */ /* 0x000fe40000000000 */
[----:B------:R-:W-:Y:S01]  /*4020*/  FMUL.FTZ R18, R18, UR4 ;  /* 0x0000000412127c20 */ /* 0x000fe20008410000 */
[C---:B------:R-:W-:Y:S01]  /*4030*/  ISETP.GE.AND P0, PT, R17.reuse, R108, PT ;  /* 0x0000006c1100720c */ /* 0x040fe20003f06270 */
[----:B------:R-:W3:Y:S01]  /*4040*/  MUFU.TANH R29, R29 ;  /* 0x0000001d001d7308 */ /* 0x000ee20000002400 */
[----:B------:R-:W-:Y:S01]  /*4050*/  ISETP.GE.AND P3, PT, R17, R90, PT ;  /* 0x0000005a1100720c */ /* 0x000fe20003f66270 */
[----:B------:R-:W-:Y:S02]  /*4060*/  VIADD R17, R20, 0xffffff88 ;  /* 0xffffff8814117836 */ /* 0x000fe40000000000 */
[----:B------:R-:W-:Y:S01]  /*4070*/  FMUL.FTZ R139, R12, UR4 ;  /* 0x000000040c8b7c20 */ /* 0x000fe20008410000 */
[----:B------:R-:W-:Y:S01]  /*4080*/  FMUL.FTZ R131, R13, UR4 ;  /* 0x000000040d837c20 */ /* 0x000fe20008410000 */
[----:B------:R-:W-:Y:S01]  /*4090*/  FMUL.FTZ R15, R15, UR4 ;  /* 0x000000040f0f7c20 */ /* 0x000fe20008410000 */
[----:B-1----:R-:W-:Y:S01]  /*40a0*/  FSEL R12, R92, -INF , !P3 ;  /* 0xff8000005c0c7808 */ /* 0x002fe20005800000 */
[----:B------:R-:W-:Y:S01]  /*40b0*/  FMUL.FTZ R130, R14, UR4 ;  /* 0x000000040e827c20 */ /* 0x000fe20008410000 */
[C---:B------:R-:W-:Y:S01]  /*40c0*/  ISETP.GE.AND P1, PT, R17.reuse, R108, PT ;  /* 0x0000006c1100720c */ /* 0x040fe20003f26270 */
[----:B--2---:R-:W-:Y:S01]  /*40d0*/  HMMA.16816.F32.BF16 R8, R96, R24, R8 ;  /* 0x000000186008723c */ /* 0x004fe20000041808 */
[----:B------:R-:W-:Y:S01]  /*40e0*/  ISETP.GE.AND P5, PT, R17, R90, PT ;  /* 0x0000005a1100720c */ /* 0x000fe20003fa6270 */
[----:B------:R-:W-:Y:S01]  /*40f0*/  VIADD R17, R20, 0xffffff89 ;  /* 0xffffff8914117836 */ /* 0x000fe20000000000 */
[----:B------:R-:W1:Y:S01]  /*4100*/  MUFU.TANH R31, R31 ;  /* 0x0000001f001f7308 */ /* 0x000e620000002400 */
[----:B------:R-:W-:-:S02]  /*4110*/  FSEL R13, R28, -INF , !P1 ;  /* 0xff8000001c0d7808 */ /* 0x000fc40004800000 */
[----:B------:R-:W-:Y:S02]  /*4120*/  FSEL R30, R30, -INF , !P5 ;  /* 0xff8000001e1e7808 */ /* 0x000fe40006800000 */
[----:B------:R-:W-:Y:S01]  /*4130*/  HMMA.16816.F32.BF16 R4, R96, R26, R4 ;  /* 0x0000001a6004723c */ /* 0x000fe20000041804 */
[-C--:B------:R-:W-:Y:S02]  /*4140*/  ISETP.GE.AND P2, PT, R17, R108.reuse, PT ;  /* 0x0000006c1100720c */ /* 0x080fe40003f46270 */
[----:B------:R2:W-:Y:S01]  /*4150*/  MUFU.TANH R137, R16 ;  /* 0x0000001000897308 */ /* 0x0005e20000002400 */
[C---:B------:R-:W-:Y:S02]  /*4160*/  ISETP.GE.AND P1, PT, R19.reuse, R108, PT ;  /* 0x0000006c1300720c */ /* 0x040fe40003f26270 */
[-C--:B------:R-:W-:Y:S01]  /*4170*/  ISETP.GE.AND P5, PT, R19, R90.reuse, PT ;  /* 0x0000005a1300720c */ /* 0x080fe20003fa6270 */
[----:B------:R-:W-:Y:S01]  /*4180*/  VIADD R19, R20, 0xffffff99 ;  /* 0xffffff9914137836 */ /* 0x000fe20000000000 */
[----:B------:R-:W-:-:S02]  /*4190*/  ISETP.GE.AND P3, PT, R21, R90, PT ;  /* 0x0000005a1500720c */ /* 0x000fc40003f66270 */
[----:B---3--:R-:W-:Y:S01]  /*41a0*/  FSEL R29, R29, -INF , !P2 ;  /* 0xff8000001d1d7808 */ /* 0x008fe20005000000 */
[----:B------:R-:W-:Y:S01]  /*41b0*/  MUFU.TANH R139, R139 ;  /* 0x0000008b008b7308 */ /* 0x000fe20000002400 */
[----:B------:R-:W-:Y:S01]  /*41c0*/  FSEL R110, R110, -INF , !P3 ;  /* 0xff8000006e6e7808 */ /* 0x000fe20005800000 */
[----:B------:R-:W-:Y:S01]  /*41d0*/  FMUL.FTZ R107, R9, UR4 ;  /* 0x00000004096b7c20 */ /* 0x000fe20008410000 */
[-C--:B------:R-:W-:Y:S01]  /*41e0*/  ISETP.GE.AND P3, PT, R19, R90.reuse, PT ;  /* 0x0000005a1300720c */ /* 0x080fe20003f66270 */
[----:B------:R-:W-:Y:S01]  /*41f0*/  FMUL.FTZ R8, R8, UR4 ;  /* 0x0000000408087c20 */ /* 0x000fe20008410000 */
[----:B------:R-:W-:Y:S01]  /*4200*/  FSEL R141, R141, -INF , !P1 ;  /* 0xff8000008d8d7808 */ /* 0x000fe20004800000 */
[----:B------:R-:W-:Y:S02]  /*4210*/  VIADD R9, R20, 0xffffffa9 ;  /* 0xffffffa914097836 */ /* 0x000fe40000000000 */
[----:B------:R-:W-:Y:S01]  /*4220*/  FMUL.FTZ R10, R10, UR4 ;  /* 0x000000040a0a7c20 */ /* 0x000fe20008410000 */
[----:B------:R-:W3:Y:S01]  /*4230*/  MUFU.TANH R129, R129 ;  /* 0x0000008100817308 */ /* 0x000ee20000002400 */
[----:B--2---:R-:W-:Y:S01]  /*4240*/  FSEL R16, R94, -INF , !P4 ;  /* 0xff8000005e107808 */ /* 0x004fe20006000000 */
[----:B------:R-:W-:Y:S01]  /*4250*/  FMUL.FTZ R4, R4, UR4 ;  /* 0x0000000404047c20 */ /* 0x000fe20008410000 */
[----:B------:R-:W-:Y:S01]  /*4260*/  ISETP.GE.AND P4, PT, R17, R90, PT ;  /* 0x0000005a1100720c */ /* 0x000fe20003f86270 */
[----:B------:R-:W-:Y:S01]  /*4270*/  FMUL.FTZ R5, R5, UR4 ;  /* 0x0000000405057c20 */ /* 0x000fe20008410000 */
[----:B------:R-:W-:-:S02]  /*4280*/  FSEL R17, R0, -INF , !P0 ;  /* 0xff80000000117808 */ /* 0x000fc40004000000 */
[-C--:B------:R-:W-:Y:S01]  /*4290*/  ISETP.GE.AND P0, PT, R21, R108.reuse, PT ;  /* 0x0000006c1500720c */ /* 0x080fe20003f06270 */
[----:B------:R2:W-:Y:S01]  /*42a0*/  MUFU.TANH R116, R15 ;  /* 0x0000000f00747308 */ /* 0x0005e20000002400 */
[C---:B------:R-:W-:Y:S01]  /*42b0*/  VIADD R21, R20.reuse, 0xffffff98 ;  /* 0xffffff9814157836 */ /* 0x040fe20000000000 */
[----:B-1----:R-:W-:Y:S02]  /*42c0*/  FSEL R14, R31, -INF , !P4 ;  /* 0xff8000001f0e7808 */ /* 0x002fe40006000000 */
[----:B------:R-:W-:Y:S02]  /*42d0*/  FSEL R111, R111, -INF , !P0 ;  /* 0xff8000006f6f7808 */ /* 0x000fe40004000000 */
[-C--:B------:R-:W-:Y:S01]  /*42e0*/  ISETP.GE.AND P0, PT, R19, R108.reuse, PT ;  /* 0x0000006c1300720c */ /* 0x080fe20003f06270 */
[----:B------:R-:W-:Y:S01]  /*42f0*/  VIADD R19, R20, 0xffffffa1 ;  /* 0xffffffa114137836 */ /* 0x000fe20000000000 */
[----:B------:R-:W1:Y:S01]  /*4300*/  MUFU.TANH R133, R133 ;  /* 0x0000008500857308 */ /* 0x000e620000002400 */
[----:B------:R-:W-:-:S02]  /*4310*/  ISETP.GE.AND P2, PT, R21, R108, PT ;  /* 0x0000006c1500720c */ /* 0x000fc40003f46270 */
[----:B------:R-:W-:Y:S02]  /*4320*/  FSEL R113, R113, -INF , !P0 ;  /* 0xff80000071717808 */ /* 0x000fe40004000000 */
[----:B------:R-:W-:Y:S01]  /*4330*/  ISETP.GE.AND P4, PT, R21, R90, PT ;  /* 0x0000005a1500720c */ /* 0x000fe20003f86270 */
[C---:B------:R-:W-:Y:S01]  /*4340*/  VIADD R21, R20.reuse, 0xffffffa0 ;  /* 0xffffffa014157836 */ /* 0x040fe20000000000 */
[----:B---3--:R-:W-:Y:S01]  /*4350*/  FSEL R129, R129, -INF , !P2 ;  /* 0xff80000081817808 */ /* 0x008fe20005000000 */
[----:B------:R-:W3:Y:S01]  /*4360*/  MUFU.TANH R138, R138 ;  /* 0x0000008a008a7308 */ /* 0x000ee20000002400 */
[----:B--2---:R-:W-:Y:S01]  /*4370*/  VIADD R15, R20, 0xffffffa8 ;  /* 0xffffffa8140f7836 */ /* 0x004fe20000000000 */
[-C--:B------:R-:W-:Y:S02]  /*4380*/  ISETP.GE.AND P2, PT, R19, R108.reuse, PT ;  /* 0x0000006c1300720c */ /* 0x080fe40003f46270 */
[-C--:B------:R-:W-:Y:S02]  /*4390*/  ISETP.GE.AND P1, PT, R21, R108.reuse, PT ;  /* 0x0000006c1500720c */ /* 0x080fe40003f26270 */
[----:B------:R-:W-:-:S02]  /*43a0*/  ISETP.GE.AND P0, PT, R15, R108, PT ;  /* 0x0000006c0f00720c */ /* 0x000fc40003f06270 */
[----:B------:R-:W2:Y:S01]  /*43b0*/  MUFU.TANH R136, R22 ;  /* 0x0000001600887308 */ /* 0x000ea20000002400 */
[----:B------:R-:W-:Y:S02]  /*43c0*/  FSEL R137, R137, -INF , !P1 ;  /* 0xff80000089897808 */ /* 0x000fe40004800000 */
[----:B------:R-:W-:Y:S02]  /*43d0*/  FSEL R139, R139, -INF , !P0 ;  /* 0xff8000008b8b7808 */ /* 0x000fe40004000000 */
[----:B------:R-:W-:Y:S02]  /*43e0*/  ISETP.GE.U32.AND P0, PT, R2, 0x3, PT ;  /* 0x000000030200780c */ /* 0x000fe40003f06070 */
[----:B-1----:R-:W-:Y:S01]  /*43f0*/  FSEL R133, R133, -INF , !P2 ;  /* 0xff80000085857808 */ /* 0x002fe20005000000 */
[----:B------:R-:W1:Y:S01]  /*4400*/  MUFU.TANH R114, R23 ;  /* 0x0000001700727308 */ /* 0x000e620000002400 */
[C---:B------:R-:W-:Y:S02]  /*4410*/  ISETP.GE.AND P1, PT, R9.reuse, R108, PT ;  /* 0x0000006c0900720c */ /* 0x040fe40003f26270 */
[----:B------:R-:W-:Y:S01]  /*4420*/  ISETP.GE.AND P2, PT, R9, R90, PT ;  /* 0x0000005a0900720c */ /* 0x000fe20003f46270 */
[----:B------:R-:W-:Y:S01]  /*4430*/  VIADD R9, R20, 0xffffffb0 ;  /* 0xffffffb014097836 */ /* 0x000fe20000000000 */
[----:B---3--:R-:W-:-:S02]  /*4440*/  FSEL R138, R138, -INF , !P5 ;  /* 0xff8000008a8a7808 */ /* 0x008fc40006800000 */
[-C--:B------:R-:W-:Y:S01]  /*4450*/  ISETP.GE.AND P5, PT, R21, R90.reuse, PT ;  /* 0x0000005a1500720c */ /* 0x080fe20003fa6270 */
[----:B------:R-:W3:Y:S01]  /*4460*/  MUFU.TANH R131, R131 ;  /* 0x0000008300837308 */ /* 0x000ee20000002400 */
[----:B--2---:R-:W-:Y:S02]  /*4470*/  FSEL R136, R136, -INF , !P4 ;  /* 0xff80000088887808 */ /* 0x004fe40006000000 */
[----:B------:R-:W-:Y:S02]  /*4480*/  ISETP.GE.AND P4, PT, R19, R90, PT ;  /* 0x0000005a1300720c */ /* 0x000fe40003f86270 */
[----:B------:R-:W-:-:S03]  /*4490*/  ISETP.GE.AND P6, PT, R9, R108, PT ;  /* 0x0000006c0900720c */ /* 0x000fc60003fc6270 */
[----:B------:R2:W4:Y:S01]  /*44a0*/  MUFU.TANH R134, R18 ;  /* 0x0000001200867308 */ /* 0x0005220000002400 */
[----:B-1----:R-:W-:Y:S02]  /*44b0*/  FSEL R114, R114, -INF , !P3 ;  /* 0xff80000072727808 */ /* 0x002fe40005800000 */
[----:B------:R-:W-:-:S05]  /*44c0*/  ISETP.GE.AND P3, PT, R15, R90, PT ;  /* 0x0000005a0f00720c */ /* 0x000fca0003f66270 */
[----:B------:R-:W1:Y:S01]  /*44d0*/  MUFU.TANH R132, R132 ;  /* 0x0000008400847308 */ /* 0x000e620000002400 */
[----:B---3--:R-:W-:Y:S01]  /*44e0*/  FSEL R131, R131, -INF , !P1 ;  /* 0xff80000083837808 */ /* 0x008fe20004800000 */
[----:B------:R-:W-:Y:S01]  /*44f0*/  BAR.SYNC.DEFER_BLOCKING 0x0 ;  /* 0x0000000000007b1d */ /* 0x000fe20000010000 */
[----:B------:R-:W-:-:S05]  /*4500*/  ISETP.GE.AND P1, PT, R9, R90, PT ;  /* 0x0000005a0900720c */ /* 0x000fca0003f26270 */
[----:B------:R-:W3:Y:S08]  /*4510*/  MUFU.TANH R130, R130 ;  /* 0x0000008200827308 */ /* 0x000ef00000002400 */
[----:B------:R2:W1:Y:S08]  /*4520*/  MUFU.TANH R109, R8 ;  /* 0x00000008006d7308 */ /* 0x0004700000002400 */
[----:B------:R-:W1:Y:S08]  /*4530*/  MUFU.TANH R107, R107 ;  /* 0x0000006b006b7308 */ /* 0x000e700000002400 */
[----:B------:R2:W1:Y:S08]  /*4540*/  MUFU.TANH R105, R4 ;  /* 0x0000000400697308 */ /* 0x0004700000002400 */
[----:B------:R2:W1:Y:S01]  /*4550*/  MUFU.TANH R103, R5 ;  /* 0x0000000500677308 */ /* 0x0004620000002400 */
[----:B---34-:R-:W-:Y:S05]  /*4560*/  @!P0 BRA `(.L_x_999) ;  /* 0x0000000000548947 */ /* 0x018fea0003800000 */
[----:B------:R-:W-:-:S04]  /*4570*/  VIADD R9, R2, 0xfffffffd ;  /* 0xfffffffd02097836 */ /* 0x000fc80000000000 */
[----:B--2---:R-:W-:-:S04]  /*4580*/  IMAD.WIDE.U32 R4, R9, R88, RZ ;  /* 0x0000005809047225 */ /* 0x004fc800078e00ff */
        /* <DEDUP_REMOVED lines=19> */
.L_x_999:
[C---:B------:R-:W-:Y:S01]  /*46c0*/  IADD3 R9, PT, PT, R20.reuse, -0x4f, RZ ;  /* 0xffffffb114097810 */ /* 0x040fe20007ffe0ff */
[----:B------:R-:W-:Y:S01]  /*46d0*/  FMUL.FTZ R102, R11, UR4 ;  /* 0x000000040b667c20 */ /* 0x000fe20008410000 */
[----:B------:R-:W-:Y:S01]  /*46e0*/  IADD3 R11, PT, PT, R20, -0x48, RZ ;  /* 0xffffffb8140b7810 */ /* 0x000fe20007ffe0ff */
[----:B------:R-:W-:Y:S01]  /*46f0*/  FMUL.FTZ R99, R7, UR4 ;  /* 0x0000000407637c20 */ /* 0x000fe20008410000 */
[----:B------:R-:W-:Y:S01]  /*4700*/  ISETP.GE.AND P0, PT, R9, R108, PT ;  /* 0x0000006c0900720c */ /* 0x000fe20003f06270 */
[----:B------:R-:W4:Y:S01]  /*4710*/  MUFU.TANH R104, R10 ;  /* 0x0000000a00687308 */ /* 0x000f220000002400 */
[----:B------:R-:W-:Y:S01]  /*4720*/  FMNMX3.FTZ R0, R84, R93, R17, !PT ;  /* 0x0000005d54007276 */ /* 0x000fe20007810011 */
[----:B------:R-:W-:Y:S01]  /*4730*/  FMUL.FTZ R6, R6, UR4 ;  /* 0x0000000406067c20 */ /* 0x000fe20008410000 */
[----:B-1----:R-:W-:Y:S01]  /*4740*/  FSEL R107, R107, -INF , !P0 ;  /* 0xff8000006b6b7808 */ /* 0x002fe20004000000 */
[----:B------:R-:W1:Y:S01]  /*4750*/  LDCU UR4, c[0x0][0x45c] ;  /* 0x00008b80ff0477ac */ /* 0x000e620008000800 */
[----:B------:R-:W-:-:S02]  /*4760*/  FMNMX3.FTZ R15, R3, R16, R12, !PT ;  /* 0x00000010030f7276 */ /* 0x000fc4000781000c */
[----:B------:R-:W-:Y:S01]  /*4770*/  ISETP.GE.AND P0, PT, R11, R108, PT ;  /* 0x0000006c0b00720c */ /* 0x000fe20003f06270 */
[----:B------:R-:W5:Y:S01]  /*4780*/  MUFU.TANH R102, R102 ;  /* 0x0000006600667308 */ /* 0x000f620000002400 */
[----:B--23--:R-:W-:Y:S02]  /*4790*/  IADD3 R5, PT, PT, R20, -0x47, RZ ;  /* 0xffffffb914057810 */ /* 0x00cfe40007ffe0ff */
[----:B------:R-:W-:Y:S02]  /*47a0*/  FMNMX3.FTZ R0, R0, R13, R29, !PT ;  /* 0x0000000d00007276 */ /* 0x000fe4000781001d */
[----:B------:R-:W-:Y:S02]  /*47b0*/  FMNMX3.FTZ R7, R15, R30, R14, !PT ;  /* 0x0000001e0f077276 */ /* 0x000fe4000781000e */
[----:B------:R-:W-:Y:S01]  /*47c0*/  FSEL R105, R105, -INF , !P0 ;  /* 0xff80000069697808 */ /* 0x000fe20004000000 */
[----:B------:R-:W2:Y:S01]  /*47d0*/  MUFU.TANH R100, R6 ;  /* 0x0000000600647308 */ /* 0x000ea20000002400 */
[----:B------:R-:W-:-:S02]  /*47e0*/  ISETP.GE.AND P0, PT, R5, R108, PT ;  /* 0x0000006c0500720c */ /* 0x000fc40003f06270 */
[----:B------:R-:W-:Y:S02]  /*47f0*/  FMNMX3.FTZ R0, R0, R111, R141, !PT ;  /* 0x0000006f00007276 */ /* 0x000fe4000781008d */
[----:B------:R-:W-:Y:S02]  /*4800*/  FMNMX3.FTZ R7, R7, R110, R138, !PT ;  /* 0x0000006e07077276 */ /* 0x000fe4000781008a */
[----:B------:R-:W-:Y:S01]  /*4810*/  FSEL R103, R103, -INF , !P0 ;  /* 0xff80000067677808 */ /* 0x000fe20004000000 */
[----:B------:R-:W3:Y:S01]  /*4820*/  MUFU.TANH R99, R99 ;  /* 0x0000006300637308 */ /* 0x000ee20000002400 */
[----:B------:R-:W-:Y:S02]  /*4830*/  ISETP.GE.AND P0, PT, R9, R90, PT ;  /* 0x0000005a0900720c */ /* 0x000fe40003f06270 */
[----:B------:R-:W-:Y:S02]  /*4840*/  FMNMX3.FTZ R0, R0, R129, R113, !PT ;  /* 0x0000008100007276 */ /* 0x000fe40007810071 */
[----:B------:R-:W-:-:S02]  /*4850*/  FSEL R134, R134, -INF , !P5 ;  /* 0xff80000086867808 */ /* 0x000fc40006800000 */
[----:B------:R-:W-:Y:S02]  /*4860*/  FSEL R132, R132, -INF , !P4 ;  /* 0xff80000084847808 */ /* 0x000fe40006000000 */
[----:B------:R-:W-:Y:S02]  /*4870*/  FMNMX3.FTZ R9, R7, R136, R114, !PT ;  /* 0x0000008807097276 */ /* 0x000fe40007810072 */
[----:B------:R-:W-:Y:S02]  /*4880*/  FMNMX3.FTZ R0, R0, R137, R133, !PT ;  /* 0x0000008900007276 */ /* 0x000fe40007810085 */
[----:B------:R-:W-:Y:S02]  /*4890*/  FSEL R130, R130, -INF , !P3 ;  /* 0xff80000082827808 */ /* 0x000fe40005800000 */
[----:B------:R-:W-:Y:S02]  /*48a0*/  FSEL R116, R116, -INF , !P2 ;  /* 0xff80000074747808 */ /* 0x000fe40005000000 */
[----:B------:R-:W-:-:S02]  /*48b0*/  FMNMX3.FTZ R9, R9, R134, R132, !PT ;  /* 0x0000008609097276 */ /* 0x000fc40007810084 */
[----:B------:R-:W-:Y:S02]  /*48c0*/  FSEL R109, R109, -INF , !P6 ;  /* 0xff8000006d6d7808 */ /* 0x000fe40007000000 */
[----:B------:R-:W-:Y:S02]  /*48d0*/  FMNMX3.FTZ R0, R0, R139, R131, !PT ;  /* 0x0000008b00007276 */ /* 0x000fe40007810083 */
[-C--:B------:R-:W-:Y:S02]  /*48e0*/  ISETP.GE.AND P5, PT, R11, R90.reuse, PT ;  /* 0x0000005a0b00720c */ /* 0x080fe40003fa6270 */
[----:B------:R-:W-:Y:S02]  /*48f0*/  ISETP.GE.AND P2, PT, R5, R90, PT ;  /* 0x0000005a0500720c */ /* 0x000fe40003f46270 */
[----:B----4-:R-:W-:Y:S02]  /*4900*/  FSEL R104, R104, -INF , !P1 ;  /* 0xff80000068687808 */ /* 0x010fe40004800000 */
[----:B-----5:R-:W-:-:S02]  /*4910*/  FSEL R102, R102, -INF , !P0 ;  /* 0xff80000066667808 */ /* 0x020fc40004000000 */
[----:B------:R-:W-:Y:S02]  /*4920*/  FMNMX3.FTZ R9, R9, R130, R116, !PT ;  /* 0x0000008209097276 */ /* 0x000fe40007810074 */
[----:B------:R-:W-:Y:S02]  /*4930*/  FMNMX3.FTZ R0, R0, R109, R107, !PT ;  /* 0x0000006d00007276 */ /* 0x000fe4000781006b */
[----:B--2---:R-:W-:Y:S02]  /*4940*/  FSEL R100, R100, -INF , !P5 ;  /* 0xff80000064647808 */ /* 0x004fe40006800000 */
[----:B---3--:R-:W-:Y:S02]  /*4950*/  FSEL R99, R99, -INF , !P2 ;  /* 0xff80000063637808 */ /* 0x008fe40005000000 */
[----:B------:R-:W-:Y:S02]  /*4960*/  FMNMX3.FTZ R4, R9, R104, R102, !PT ;  /* 0x0000006809047276 */ /* 0x000fe40007810066 */
[----:B------:R-:W-:-:S02]  /*4970*/  FMNMX3.FTZ R0, R0, R105, R103, !PT ;  /* 0x0000006900007276 */ /* 0x000fc40007810067 */
[----:B------:R-:W-:Y:S02]  /*4980*/  FMNMX3.FTZ R4, R4, R100, R99, !PT ;  /* 0x0000006404047276 */ /* 0x000fe40007810063 */
[----:B------:R-:W-:Y:S01]  /*4990*/  LOP3.LUT P6, RZ, R127, 0x4, RZ, 0xc0, !PT ;  /* 0x000000047fff7812 */ /* 0x000fe200078cc0ff */
[----:B------:R-:W2:Y:S01]  /*49a0*/  SHFL.BFLY PT, R7, R0, 0x2, 0x1f ;  /* 0x0c401f0000077f89 */ /* 0x000ea200000e0000 */
[----:B------:R-:W-:-:S03]  /*49b0*/  IADD3 R95, PT, PT, R85, 0x6020, RZ ;  /* 0x00006020555f7810 */ /* 0x000fc60007ffe0ff */
[----:B------:R-:W3:Y:S01]  /*49c0*/  SHFL.BFLY PT, R5, R4, 0x2, 0x1f ;  /* 0x0c401f0004057f89 */ /* 0x000ee200000e0000 */
[----:B--2---:R-:W-:Y:S02]  /*49d0*/  FMNMX.FTZ R7, R0, R7, !PT ;  /* 0x0000000700077209 */ /* 0x004fe40007810000 */
[----:B---3--:R-:W-:-:S03]  /*49e0*/  FMNMX.FTZ R5, R4, R5, !PT ;  /* 0x0000000504057209 */ /* 0x008fc60007810000 */
[----:B------:R-:W2:Y:S04]  /*49f0*/  SHFL.BFLY PT, R88, R7, 0x1, 0x1f ;  /* 0x0c201f0007587f89 */ /* 0x000ea800000e0000 */
[----:B------:R-:W3:Y:S01]  /*4a00*/  SHFL.BFLY PT, R0, R5, 0x1, 0x1f ;  /* 0x0c201f0005007f89 */ /* 0x000ee200000e0000 */
[----:B--2---:R-:W-:Y:S02]  /*4a10*/  FMNMX.FTZ R88, R7, R88, !PT ;  /* 0x0000005807587209 */ /* 0x004fe40007810000 */
[----:B---3--:R-:W-:-:S03]  /*4a20*/  FMNMX.FTZ R0, R5, R0, !PT ;  /* 0x0000000005007209 */ /* 0x008fc60007810000 */
[C---:B-1----:R-:W-:Y:S01]  /*4a30*/  FMUL.FTZ R106, R88.reuse, UR4 ;  /* 0x00000004586a7c20 */ /* 0x042fe20008410000 */
[----:B------:R-:W-:Y:S02]  /*4a40*/  FSETP.NEU.FTZ.AND P1, PT, R88, -INF , PT ;  /* 0xff8000005800780b */ /* 0x000fe40003f3d000 */
[C---:B------:R-:W-:Y:S01]  /*4a50*/  FSETP.NEU.FTZ.AND P0, PT, R0.reuse, -INF , PT ;  /* 0xff8000000000780b */ /* 0x040fe20003f1d000 */
[----:B------:R-:W-:Y:S01]  /*4a60*/  FMUL.FTZ R101, R0, UR4 ;  /* 0x0000000400657c20 */ /* 0x000fe20008410000 */
[----:B------:R-:W-:Y:S02]  /*4a70*/  FSEL R106, R106, RZ, P1 ;  /* 0x000000ff6a6a7208 */ /* 0x000fe40000800000 */
[----:B------:R-:W-:Y:S02]  /*4a80*/  FSEL R97, R88, RZ, P1 ;  /* 0x000000ff58617208 */ /* 0x000fe40000800000 */
[----:B------:R-:W-:Y:S01]  /*4a90*/  FSEL R101, R101, RZ, P0 ;  /* 0x000000ff65657208 */ /* 0x000fe20000000000 */
[--C-:B------:R-:W-:Y:S01]  /*4aa0*/  FFMA.FTZ R92, R29, UR4, -R106.reuse ;  /* 0x000000041d5c7c23 */ /* 0x100fe2000801086a */
[----:B------:R-:W-:Y:S01]  /*4ab0*/  FSEL R4, R0, RZ, P0 ;  /* 0x000000ff00047208 */ /* 0x000fe20000000000 */
[----:B------:R-:W-:Y:S01]  /*4ac0*/  FADD.FTZ R97, R84, -R97 ;  /* 0x8000006154617221 */ /* 0x000fe20000010000 */
[--C-:B------:R-:W-:Y:S01]  /*4ad0*/  FFMA.FTZ R98, R93, UR4, -R106.reuse ;  /* 0x000000045d627c23 */ /* 0x100fe2000801086a */
[--C-:B------:R-:W-:Y:S01]  /*4ae0*/  FFMA.FTZ R89, R30, UR4, -R101.reuse ;  /* 0x000000041e597c23 */ /* 0x100fe20008010865 */
[----:B------:R-:W-:Y:S01]  /*4af0*/  FFMA.FTZ R94, R17, UR4, -R106 ;  /* 0x00000004115e7c23 */ /* 0x000fe2000801086a */
[----:B------:R-:W1:Y:S01]  /*4b00*/  LDSM.16.MT88.4 R28, [R85+0x7000] ;  /* 0x00700000551c783b */ /* 0x000e620000004200 */
[----:B------:R-:W-:Y:S01]  /*4b10*/  FADD.FTZ R3, R3, -R4 ;  /* 0x8000000403037221 */ /* 0x000fe20000010000 */
[----:B------:R-:W-:Y:S01]  /*4b20*/  FMUL.FTZ R97, R97, UR4 ;  /* 0x0000000461617c20 */ /* 0x000fe20008410000 */
[--C-:B------:R-:W-:Y:S01]  /*4b30*/  FFMA.FTZ R93, R13, UR4, -R106.reuse ;  /* 0x000000040d5d7c23 */ /* 0x100fe2000801086a */
[--C-:B------:R-:W-:Y:S01]  /*4b40*/  FFMA.FTZ R96, R16, UR4, -R101.reuse ;  /* 0x0000000410607c23 */ /* 0x100fe20008010865 */
[----:B------:R-:W-:Y:S01]  /*4b50*/  FMUL.FTZ R3, R3, UR4 ;  /* 0x0000000403037c20 */ /* 0x000fe20008410000 */
[--C-:B------:R-:W-:Y:S01]  /*4b60*/  FFMA.FTZ R90, R12, UR4, -R101.reuse ;  /* 0x000000040c5a7c23 */ /* 0x100fe20008010865 */
[--C-:B------:R-:W-:Y:S01]  /*4b70*/  FFMA.FTZ R5, R14, UR4, -R101.reuse ;  /* 0x000000040e057c23 */ /* 0x100fe20008010865 */
[----:B------:R-:W2:Y:S01]  /*4b80*/  MUFU.EX2 R97, R97 ;  /* 0x0000006100617308 */ /* 0x000ea20000000800 */
[----:B------:R-:W-:Y:S01]  /*4b90*/  IADD3 R4, PT, PT, R85, 0x6000, RZ ;  /* 0x0000600055047810 */ /* 0x000fe20007ffe0ff */
[----:B------:R-:W-:Y:S01]  /*4ba0*/  LDSM.16.MT88.4 R12, [R85+0x6000] ;  /* 0x00600000550c783b */ /* 0x000fe20000004200 */
[--C-:B------:R-:W-:Y:S01]  /*4bb0*/  FFMA.FTZ R115, R111, UR4, -R106.reuse ;  /* 0x000000046f737c23 */ /* 0x100fe2000801086a */
[--C-:B------:R-:W-:Y:S01]  /*4bc0*/  FFMA.FTZ R108, R113, UR4, -R106.reuse ;  /* 0x00000004716c7c23 */ /* 0x100fe2000801086a */
[----:B------:R-:W-:Y:S01]  /*4bd0*/  @P6 IADD3 R95, PT, PT, R4, -0x20, RZ ;  /* 0xffffffe0045f6810 */ /* 0x000fe20007ffe0ff */
[--C-:B------:R-:W-:Y:S01]  /*4be0*/  FFMA.FTZ R111, R129, UR4, -R106.reuse ;  /* 0x00000004816f7c23 */ /* 0x100fe2000801086a */
[--C-:B------:R-:W-:Y:S01]  /*4bf0*/  FFMA.FTZ R113, R110, UR4, -R101.reuse ;  /* 0x000000046e717c23 */ /* 0x100fe20008010865 */
[----:B------:R-:W3:Y:S01]  /*4c00*/  MUFU.EX2 R3, R3 ;  /* 0x0000000300037308 */ /* 0x000ee20000000800 */
[--C-:B------:R-:W-:Y:S01]  /*4c10*/  FFMA.FTZ R112, R141, UR4, -R106.reuse ;  /* 0x000000048d707c23 */ /* 0x100fe2000801086a */
[----:B------:R-:W-:Y:S01]  /*4c20*/  LDSM.16.MT88.4 R20, [R95] ;  /* 0x000000005f14783b */ /* 0x000fe20000004200 */
        /* <DEDUP_REMOVED lines=12> */
[----:B------:R-:W-:Y:S01]  /*4cf0*/  FMUL.FTZ R52, R52, R97 ;  /* 0x0000006134347220 */ /* 0x000fe20000410000 */
[----:B------:R-:W2:Y:S01]  /*4d00*/  MUFU.EX2 R94, R94 ;  /* 0x0000005e005e7308 */ /* 0x000ea20000000800 */
[-C--:B---3--:R-:W-:Y:S01]  /*4d10*/  FMUL.FTZ R26, R66, R3.reuse ;  /* 0x00000003421a7220 */ /* 0x088fe20000410000 */
[-C--:B------:R-:W-:Y:S01]  /*4d20*/  FMUL.FTZ R27, R67, R3.reuse ;  /* 0x00000003431b7220 */ /* 0x080fe20000410000 */
[-C--:B------:R-:W-:Y:S01]  /*4d30*/  FMUL.FTZ R62, R62, R3.reuse ;  /* 0x000000033e3e7220 */ /* 0x080fe20000410000 */
[----:B------:R-:W3:Y:S01]  /*4d40*/  LDSM.16.MT88.4 R64, [R95+0x1000] ;  /* 0x001000005f40783b */ /* 0x000ee20000004200 */
[-C--:B------:R-:W-:Y:S01]  /*4d50*/  FMUL.FTZ R63, R63, R3.reuse ;  /* 0x000000033f3f7220 */ /* 0x080fe20000410000 */
[-C--:B------:R-:W-:Y:S01]  /*4d60*/  FMUL.FTZ R34, R58, R3.reuse ;  /* 0x000000033a227220 */ /* 0x080fe20000410000 */
[----:B------:R-:W-:Y:S01]  /*4d70*/  FMUL.FTZ R35, R59, R3 ;  /* 0x000000033b237220 */ /* 0x000fe20000410000 */
[----:B------:R-:W-:Y:S01]  /*4d80*/  MUFU.EX2 R93, R93 ;  /* 0x0000005d005d7308 */ /* 0x000fe20000000800 */
[----:B------:R-:W-:Y:S01]  /*4d90*/  FMUL.FTZ R53, R53, R97 ;  /* 0x0000006135357220 */ /* 0x000fe20000410000 */
[-C--:B------:R-:W-:Y:S01]  /*4da0*/  FMUL.FTZ R54, R54, R3.reuse ;  /* 0x0000000336367220 */ /* 0x080fe20000410000 */
[----:B------:R-:W-:Y:S01]  /*4db0*/  FMUL.FTZ R55, R55, R3 ;  /* 0x0000000337377220 */ /* 0x000fe20000410000 */
[-C--:B------:R-:W-:Y:S01]  /*4dc0*/  FMUL.FTZ R36, R36, R97.reuse ;  /* 0x0000006124247220 */ /* 0x080fe20000410000 */
[----:B------:R-:W-:Y:S01]  /*4dd0*/  FMUL.FTZ R37, R37, R97 ;  /* 0x0000006125257220 */ /* 0x000fe20000410000 */
[-C--:B------:R-:W-:Y:S01]  /*4de0*/  FMUL.FTZ R38, R38, R3.reuse ;  /* 0x0000000326267220 */ /* 0x080fe20000410000 */
[----:B------:R-:W-:Y:S01]  /*4df0*/  FMUL.FTZ R39, R39, R3 ;  /* 0x0000000327277220 */ /* 0x000fe20000410000 */
[----:B------:R-:W4:Y:S01]  /*4e00*/  MUFU.EX2 R92, R92 ;  /* 0x0000005c005c7308 */ /* 0x000f220000000800 */
[----:B--2---:R-:W-:Y:S01]  /*4e10*/  F2FP.BF16.F32.PACK_AB R4, R94, R98 ;  /* 0x000000625e04723e */ /* 0x004fe200000010ff */
[-C--:B------:R-:W-:Y:S01]  /*4e20*/  FMUL.FTZ R40, R40, R97.reuse ;  /* 0x0000006128287220 */ /* 0x080fe20000410000 */
[----:B------:R-:W-:Y:S01]  /*4e30*/  FMUL.FTZ R41, R41, R97 ;  /* 0x0000006129297220 */ /* 0x000fe20000410000 */
[-C--:B------:R-:W-:Y:S01]  /*4e40*/  FMUL.FTZ R42, R42, R3.reuse ;  /* 0x000000032a2a7220 */ /* 0x080fe20000410000 */
[----:B------:R-:W-:Y:S01]  /*4e50*/  FMUL.FTZ R43, R43, R3 ;  /* 0x000000032b2b7220 */ /* 0x000fe20000410000 */
[----:B------:R-:W-:Y:S01]  /*4e60*/  LDSM.16.MT88.4 R56, [R95+0x400] ;  /* 0x000400005f38783b */ /* 0x000fe20000004200 */
[-C--:B------:R-:W-:Y:S01]  /*4e70*/  FMUL.FTZ R8, R80, R97.reuse ;  /* 0x0000006150087220 */ /* 0x080fe20000410000 */
        /* <DEDUP_REMOVED lines=8> */
[----:B------:R-:W2:Y:S01]  /*4f00*/  MUFU.EX2 R90, R90 ;  /* 0x0000005a005a7308 */ /* 0x000ea20000000800 */
[----:B----4-:R-:W-:Y:S01]  /*4f10*/  F2FP.BF16.F32.PACK_AB R6, R92, R93 ;  /* 0x0000005d5c06723e */ /* 0x010fe200000010ff */
[-C--:B------:R-:W-:Y:S01]  /*4f20*/  FMUL.FTZ R16, R72, R97.reuse ;  /* 0x0000006148107220 */ /* 0x080fe20000410000 */
[----:B------:R-:W-:Y:S01]  /*4f30*/  FMUL.FTZ R17, R73, R97 ;  /* 0x0000006149117220 */ /* 0x000fe20000410000 */
[-C--:B------:R-:W-:Y:S01]  /*4f40*/  FMUL.FTZ R18, R74, R3.reuse ;  /* 0x000000034a127220 */ /* 0x080fe20000410000 */
[----:B------:R-:W-:Y:S01]  /*4f50*/  FMUL.FTZ R19, R75, R3 ;  /* 0x000000034b137220 */ /* 0x000fe20000410000 */
[-C--:B------:R-:W-:Y:S01]  /*4f60*/  FMUL.FTZ R68, R68, R97.reuse ;  /* 0x0000006144447220 */ /* 0x080fe20000410000 */
[----:B------:R-:W-:Y:S01]  /*4f70*/  FMUL.FTZ R69, R69, R97 ;  /* 0x0000006145457220 */ /* 0x000fe20000410000 */
[----:B------:R-:W-:Y:S01]  /*4f80*/  MUFU.EX2 R89, R89 ;  /* 0x0000005900597308 */ /* 0x000fe20000000800 */
[-C--:B------:R-:W-:Y:S01]  /*4f90*/  FMUL.FTZ R70, R70, R3.reuse ;  /* 0x0000000346467220 */ /* 0x080fe20000410000 */
[----:B------:R-:W-:Y:S01]  /*4fa0*/  FMUL.FTZ R71, R71, R3 ;  /* 0x0000000347477220 */ /* 0x000fe20000410000 */
[-C--:B------:R-:W-:Y:S01]  /*4fb0*/  FMUL.FTZ R44, R44, R97.reuse ;  /* 0x000000612c2c7220 */ /* 0x080fe20000410000 */
[----:B------:R-:W-:Y:S01]  /*4fc0*/  FMUL.FTZ R45, R45, R97 ;  /* 0x000000612d2d7220 */ /* 0x000fe20000410000 */
[-C--:B------:R-:W-:Y:S01]  /*4fd0*/  FMUL.FTZ R46, R46, R3.reuse ;  /* 0x000000032e2e7220 */ /* 0x080fe20000410000 */
[----:B------:R-:W-:Y:S01]  /*4fe0*/  FMUL.FTZ R47, R47, R3 ;  /* 0x000000032f2f7220 */ /* 0x000fe20000410000 */
[-C--:B------:R-:W-:Y:S01]  /*4ff0*/  FMUL.FTZ R48, R48, R97.reuse ;  /* 0x0000006130307220 */ /* 0x080fe20000410000 */
[----:B------:R2:W4:Y:S01]  /*5000*/  MUFU.EX2 R84, R5 ;  /* 0x0000000500547308 */ /* 0x0005220000000800 */
[----:B------:R-:W-:Y:S01]  /*5010*/  FMUL.FTZ R49, R49, R97 ;  /* 0x0000006131317220 */ /* 0x000fe20000410000 */
[-C--:B------:R-:W-:Y:S01]  /*5020*/  FMUL.FTZ R50, R50, R3.reuse ;  /* 0x0000000332327220 */ /* 0x080fe20000410000 */
[----:B------:R-:W-:Y:S01]  /*5030*/  FMUL.FTZ R51, R51, R3 ;  /* 0x0000000333337220 */ /* 0x000fe20000410000 */
        /* <DEDUP_REMOVED lines=9> */
[--C-:B------:R-:W-:Y:S01]  /*50d0*/  FFMA.FTZ R105, R105, UR4, -R106.reuse ;  /* 0x0000000469697c23 */ /* 0x100fe2000801086a */
[----:B------:R-:W-:Y:S01]  /*50e0*/  FFMA.FTZ R106, R103, UR4, -R106 ;  /* 0x00000004676a7c23 */ /* 0x000fe2000801086a */
[--C-:B------:R-:W-:Y:S01]  /*50f0*/  FFMA.FTZ R103, R104, UR4, -R101.reuse ;  /* 0x0000000468677c23 */ /* 0x100fe20008010865 */
[----:B------:R-:W5:Y:S01]  /*5100*/  MUFU.EX2 R112, R112 ;  /* 0x0000007000707308 */ /* 0x000f620000000800 */
[----:B--2---:R-:W-:Y:S01]  /*5110*/  F2FP.BF16.F32.PACK_AB R5, R90, R96 ;  /* 0x000000605a05723e */ /* 0x004fe200000010ff */
[--C-:B------:R-:W-:Y:S01]  /*5120*/  FFMA.FTZ R102, R102, UR4, -R101.reuse ;  /* 0x0000000466667c23 */ /* 0x100fe20008010865 */
[----:B----4-:R-:W-:Y:S01]  /*5130*/  F2FP.BF16.F32.PACK_AB R7, R84, R89 ;  /* 0x000000595407723e */ /* 0x010fe200000010ff */
[--C-:B------:R-:W-:Y:S01]  /*5140*/  FFMA.FTZ R100, R100, UR4, -R101.reuse ;  /* 0x0000000464647c23 */ /* 0x100fe20008010865 */
[----:B------:R-:W-:Y:S01]  /*5150*/  FFMA.FTZ R99, R99, UR4, -R101 ;  /* 0x0000000463637c23 */ /* 0x000fe20008010865 */
[----:B------:R-:W-:Y:S01]  /*5160*/  FFMA.FTZ R97, R135, R97, R98 ;  /* 0x0000006187617223 */ /* 0x000fe20000010062 */
[----:B------:R-:W-:Y:S01]  /*5170*/  FFMA.FTZ R3, R91, R3, R96 ;  /* 0x000000035b037223 */ /* 0x000fe20000010060 */
[----:B------:R-:W-:Y:S02]  /*5180*/  MUFU.EX2 R111, R111 ;  /* 0x0000006f006f7308 */ /* 0x000fe40000000800 */
[----:B-1----:R-:W-:Y:S01]  /*5190*/  HMMA.16816.F32.BF16 R24, R4, R28, R24 ;  /* 0x0000001c0418723c */ /* 0x002fe20000041818 */
[----:B------:R-:W-:Y:S01]  /*51a0*/  FADD.FTZ R94, R94, R97 ;  /* 0x000000615e5e7221 */ /* 0x000fe20000010000 */
[----:B------:R-:W-:Y:S01]  /*51b0*/  FADD.FTZ R90, R90, R3 ;  /* 0x000000035a5a7221 */ /* 0x000fe20000010000 */
[----:B------:R-:W-:-:S02]  /*51c0*/  MOV R3, R0 ;  /* 0x0000000000037202 */ /* 0x000fc40000000f00 */
[----:B------:R-:W-:Y:S01]  /*51d0*/  FADD.FTZ R93, R93, R94 ;  /* 0x0000005e5d5d7221 */ /* 0x000fe20000010000 */
[----:B------:R-:W-:Y:S01]  /*51e0*/  MUFU.EX2 R108, R108 ;  /* 0x0000006c006c7308 */ /* 0x000fe20000000800 */
[----:B------:R-:W-:Y:S01]  /*51f0*/  FADD.FTZ R89, R89, R90 ;  /* 0x0000005a59597221 */ /* 0x000fe20000010000 */
[----:B------:R-:W-:Y:S01]  /*5200*/  HMMA.16816.F32.BF16 R28, R4, R30, R60 ;  /* 0x0000001e041c723c */ /* 0x000fe2000004183c */
[----:B------:R-:W1:Y:S01]  /*5210*/  LDSM.16.MT88.4 R60, [R85+0x8000] ;  /* 0x00800000553c783b */ /* 0x000e620000004200 */
[----:B------:R-:W-:Y:S01]  /*5220*/  FADD.FTZ R92, R92, R93 ;  /* 0x0000005d5c5c7221 */ /* 0x000fe20000010000 */
[----:B------:R-:W-:-:S03]  /*5230*/  FADD.FTZ R84, R84, R89 ;  /* 0x0000005954547221 */ /* 0x000fc60000010000 */
[----:B------:R-:W-:Y:S02]  /*5240*/  MUFU.EX2 R113, R113 ;  /* 0x0000007100717308 */ /* 0x000fe40000000800 */
[C---:B---3--:R-:W-:Y:S06]  /*5250*/  HMMA.16816.F32.BF16 R32, R4.reuse, R64, R32 ;  /* 0x000000400420723c */ /* 0x048fec0000041820 */
[----:B------:R-:W2:Y:S02]  /*5260*/  MUFU.EX2 R110, R110 ;  /* 0x0000006e006e7308 */ /* 0x000ea40000000800 */
[C---:B------:R-:W-:Y:S01]  /*5270*/  HMMA.16816.F32.BF16 R52, R4.reuse, R66, R52 ;  /* 0x000000420434723c */ /* 0x040fe20000041834 */
[----:B------:R-:W3:Y:S05]  /*5280*/  LDSM.16.MT88.4 R64, [R95+0x2000] ;  /* 0x002000005f40783b */ /* 0x000eea0000004200 */
[----:B------:R-:W-:Y:S02]  /*5290*/  MUFU.EX2 R129, R129 ;  /* 0x0000008100817308 */ /* 0x000fe40000000800 */
[C---:B------:R-:W-:Y:S06]  /*52a0*/  HMMA.16816.F32.BF16 R8, R4.reuse, R12, R8 ;  /* 0x0000000c0408723c */ /* 0x040fec0000041808 */
[----:B------:R-:W4:Y:S02]  /*52b0*/  MUFU.EX2 R114, R114 ;  /* 0x0000007200727308 */ /* 0x000f240000000800 */
[C---:B------:R-:W-:Y:S01]  /*52c0*/  HMMA.16816.F32.BF16 R12, R4.reuse, R14, R76 ;  /* 0x0000000e040c723c */ /* 0x040fe2000004184c */
[----:B------:R-:W-:Y:S05]  /*52d0*/  LDSM.16.MT88.4 R76, [R85+0x6c00] ;  /* 0x006c0000554c783b */ /* 0x000fea0000004200 */
[----:B------:R-:W-:Y:S02]  /*52e0*/  MUFU.EX2 R138, R138 ;  /* 0x0000008a008a7308 */ /* 0x000fe40000000800 */
[C---:B------:R-:W-:Y:S06]  /*52f0*/  HMMA.16816.F32.BF16 R16, R4.reuse, R20, R16 ;  /* 0x000000140410723c */ /* 0x040fec0000041810 */
[----:B------:R-:W4:Y:S02]  /*5300*/  MUFU.EX2 R133, R133 ;  /* 0x0000008500857308 */ /* 0x000f240000000800 */
[C---:B-1----:R-:W-:Y:S06]  /*5310*/  HMMA.16816.F32.BF16 R36, R4.reuse, R60, R36 ;  /* 0x0000003c0424723c */ /* 0x042fec0000041824 */
[----:B------:R-:W-:Y:S02]  /*5320*/  MUFU.EX2 R136, R136 ;  /* 0x0000008800887308 */ /* 0x000fe40000000800 */
[C---:B------:R-:W-:Y:S01]  /*5330*/  HMMA.16816.F32.BF16 R40, R4.reuse, R62, R40 ;  /* 0x0000003e0428723c */ /* 0x040fe20000041828 */
[----:B------:R-:W1:Y:S05]  /*5340*/  LDSM.16.MT88.4 R60, [R85+0x6400] ;  /* 0x00640000553c783b */ /* 0x000e6a0000004200 */
[----:B------:R-:W-:Y:S02]  /*5350*/  MUFU.EX2 R131, R131 ;  /* 0x0000008300837308 */ /* 0x000fe40000000800 */
[C---:B------:R-:W-:Y:S01]  /*5360*/  HMMA.16816.F32.BF16 R20, R4.reuse, R22, R68 ;  /* 0x000000160414723c */ /* 0x040fe20000041844 */
[----:B------:R-:W-:Y:S05]  /*5370*/  LDSM.16.MT88.4 R68, [R95+0xc00] ;  /* 0x000c00005f44783b */ /* 0x000fea0000004200 */
[----:B------:R-:W-:Y:S02]  /*5380*/  MUFU.EX2 R139, R139 ;  /* 0x0000008b008b7308 */ /* 0x000fe40000000800 */
[C---:B---3--:R-:W-:Y:S06]  /*5390*/  HMMA.16816.F32.BF16 R44, R4.reuse, R64, R44 ;  /* 0x00000040042c723c */ /* 0x048fec000004182c */
[----:B------:R-:W3:Y:S02]  /*53a0*/  MUFU.EX2 R132, R132 ;  /* 0x0000008400847308 */ /* 0x000ee40000000800 */
[----:B------:R-:W-:Y:S01]  /*53b0*/  HMMA.16816.F32.BF16 R4, R4, R66, R48 ;  /* 0x000000420404723c */ /* 0x000fe20000041830 */
[----:B-----5:R-:W-:Y:S01]  /*53c0*/  F2FP.BF16.F32.PACK_AB R48, R112, R115 ;  /* 0x000000737030723e */ /* 0x020fe200000010ff */
[----:B------:R-:W5:Y:S01]  /*53d0*/  LDSM.16.MT88.4 R64, [R85+0x7400] ;  /* 0x007400005540783b */ /* 0x000f620000004200 */
[----:B--2---:R-:W-:Y:S01]  /*53e0*/  F2FP.BF16.F32.PACK_AB R49, R110, R113 ;  /* 0x000000716e31723e */ /* 0x004fe200000010ff */
[----:B------:R-:W-:Y:S01]  /*53f0*/  FADD.FTZ R115, R115, R92 ;  /* 0x0000005c73737221 */ /* 0x000fe20000010000 */
[----:B------:R-:W-:Y:S01]  /*5400*/  F2FP.BF16.F32.PACK_AB R50, R108, R111 ;  /* 0x0000006f6c32723e */ /* 0x000fe200000010ff */
[----:B------:R-:W-:Y:S01]  /*5410*/  MUFU.EX2 R137, R137 ;  /* 0x0000008900897308 */ /* 0x000fe20000000800 */
[----:B----4-:R-:W-:Y:S01]  /*5420*/  F2FP.BF16.F32.PACK_AB R51, R114, R129 ;  /* 0x000000817233723e */ /* 0x010fe200000010ff */
[----:B------:R-:W-:Y:S01]  /*5430*/  FADD.FTZ R113, R113, R84 ;  /* 0x0000005471717221 */ /* 0x000fe20000010000 */
[----:B------:R-:W-:Y:S01]  /*5440*/  FADD.FTZ R112, R112, R115 ;  /* 0x0000007370707221 */ /* 0x000fe20000010000 */
[----:B------:R-:W-:-:S02]  /*5450*/  MOV R84, R88 ;  /* 0x0000005800547202 */ /* 0x000fc40000000f00 */
[----:B------:R-:W-:Y:S01]  /*5460*/  FADD.FTZ R110, R110, R113 ;  /* 0x000000716e6e7221 */ /* 0x000fe20000010000 */
[----:B------:R-:W-:Y:S01]  /*5470*/  FADD.FTZ R111, R111, R112 ;  /* 0x000000706f6f7221 */ /* 0x000fe20000010000 */
[----:B------:R-:W-:Y:S01]  /*5480*/  HMMA.16816.F32.BF16 R16, R48, R56, R16 ;  /* 0x000000383010723c */ /* 0x000fe20000041810 */
[----:B------:R-:W2:Y:S01]  /*5490*/  MUFU.EX2 R116, R116 ;  /* 0x0000007400747308 */ /* 0x000ea20000000800 */
[----:B------:R-:W-:Y:S01]  /*54a0*/  FADD.FTZ R129, R129, R110 ;  /* 0x0000006e81817221 */ /* 0x000fe20000010000 */
[----:B------:R-:W-:-:S03]  /*54b0*/  FADD.FTZ R111, R108, R111 ;  /* 0x0000006f6c6f7221 */ /* 0x000fc60000010000 */
[----:B------:R-:W-:Y:S02]  /*54c0*/  FADD.FTZ R114, R114, R129 ;  /* 0x0000008172727221 */ /* 0x000fe40000010000 */
[C---:B-1----:R-:W-:Y:S01]  /*54d0*/  HMMA.16816.F32.BF16 R8, R48.reuse, R60, R8 ;  /* 0x0000003c3008723c */ /* 0x042fe20000041808 */
[----:B------:R-:W-:Y:S07]  /*54e0*/  MUFU.EX2 R130, R130 ;  /* 0x0000008200827308 */ /* 0x000fee0000000800 */
[C---:B------:R-:W-:Y:S01]  /*54f0*/  HMMA.16816.F32.BF16 R12, R48.reuse, R62, R12 ;  /* 0x0000003e300c723c */ /* 0x040fe2000004180c */
[----:B------:R-:W1:Y:S01]  /*5500*/  LDSM.16.MT88.4 R60, [R95+0x1400] ;  /* 0x001400005f3c783b */ /* 0x000e620000004200 */
[----:B------:R-:W4:Y:S06]  /*5510*/  MUFU.EX2 R107, R107 ;  /* 0x0000006b006b7308 */ /* 0x000f2c0000000800 */
[C---:B------:R-:W-:Y:S01]  /*5520*/  HMMA.16816.F32.BF16 R20, R48.reuse, R58, R20 ;  /* 0x0000003a3014723c */ /* 0x040fe20000041814 */
[----:B------:R-:W3:Y:S01]  /*5530*/  LDSM.16.MT88.4 R56, [R85+0x8400] ;  /* 0x008400005538783b */ /* 0x000ee20000004200 */
[----:B------:R-:W-:Y:S06]  /*5540*/  MUFU.EX2 R105, R105 ;  /* 0x0000006900697308 */ /* 0x000fec0000000800 */
[C---:B-----5:R-:W-:Y:S02]  /*5550*/  HMMA.16816.F32.BF16 R24, R48.reuse, R64, R24 ;  /* 0x000000403018723c */ /* 0x060fe40000041818 */
[----:B------:R-:W-:Y:S06]  /*5560*/  MUFU.EX2 R106, R106 ;  /* 0x0000006a006a7308 */ /* 0x000fec0000000800 */
[C---:B------:R-:W-:Y:S01]  /*5570*/  HMMA.16816.F32.BF16 R28, R48.reuse, R66, R28 ;  /* 0x00000042301c723c */ /* 0x040fe2000004181c */
[----:B------:R-:W-:Y:S01]  /*5580*/  LDSM.16.MT88.4 R64, [R95+0x800] ;  /* 0x000800005f40783b */ /* 0x000fe20000004200 */
[----:B------:R-:W-:Y:S08]  /*5590*/  MUFU.EX2 R103, R103 ;  /* 0x0000006700677308 */ /* 0x000ff00000000800 */
[----:B------:R-:W5:Y:S01]  /*55a0*/  MUFU.EX2 R102, R102 ;  /* 0x0000006600667308 */ /* 0x000f620000000800 */
[C---:B-1----:R-:W-:Y:S07]  /*55b0*/  HMMA.16816.F32.BF16 R32, R48.reuse, R60, R32 ;  /* 0x0000003c3020723c */ /* 0x042fee0000041820 */
[----:B------:R-:W-:Y:S01]  /*55c0*/  MUFU.EX2 R100, R100 ;  /* 0x0000006400647308 */ /* 0x000fe20000000800 */
[C---:B------:R-:W-:Y:S01]  /*55d0*/  HMMA.16816.F32.BF16 R52, R48.reuse, R62, R52 ;  /* 0x0000003e3034723c */ /* 0x040fe20000041834 */
[----:B------:R-:W1:Y:S06]  /*55e0*/  LDSM.16.MT88.4 R60, [R95+0x2400] ;  /* 0x002400005f3c783b */ /* 0x000e6c0000004200 */
[----:B------:R-:W5:Y:S01]  /*55f0*/  MUFU.EX2 R99, R99 ;  /* 0x0000006300637308 */ /* 0x000f620000000800 */
[C---:B---3--:R-:W-:Y:S08]  /*5600*/  HMMA.16816.F32.BF16 R36, R48.reuse, R56, R36 ;  /* 0x000000383024723c */ /* 0x048ff00000041824 */
[C---:B------:R-:W-:Y:S01]  /*5610*/  HMMA.16816.F32.BF16 R40, R48.reuse, R58, R40 ;  /* 0x0000003a3028723c */ /* 0x040fe20000041828 */
[----:B------:R-:W3:Y:S07]  /*5620*/  LDSM.16.MT88.4 R56, [R85+0x6800] ;  /* 0x006800005538783b */ /* 0x000eee0000004200 */
        /* <DEDUP_REMOVED lines=12> */
[----:B---3--:R-:W-:Y:S01]  /*56f0*/  HMMA.16816.F32.BF16 R8, R48, R56, R8 ;  /* 0x000000383008723c */ /* 0x008fe20000041808 */
[----:B------:R-:W-:Y:S01]  /*5700*/  FADD.FTZ R137, R137, R132 ;  /* 0x0000008489897221 */ /* 0x000fe20000010000 */
[----:B------:R-:W-:-:S03]  /*5710*/  FADD.FTZ R131, R131, R136 ;  /* 0x0000008883837221 */ /* 0x000fc60000010000 */
[----:B------:R-:W-:-:S03]  /*5720*/  FADD.FTZ R116, R116, R137 ;  /* 0x0000008974747221 */ /* 0x000fc60000010000 */
[C---:B------:R-:W-:Y:S01]  /*5730*/  HMMA.16816.F32.BF16 R12, R48.reuse, R58, R12 ;  /* 0x0000003a300c723c */ /* 0x040fe2000004180c */
[----:B------:R-:W2:Y:S07]  /*5740*/  LDSM.16.MT88.4 R56, [R95+0x1800] ;  /* 0x001800005f38783b */ /* 0x000eae0000004200 */
[C---:B------:R-:W-:Y:S08]  /*5750*/  HMMA.16816.F32.BF16 R16, R48.reuse, R64, R16 ;  /* 0x000000403010723c */ /* 0x040ff00000041810 */
[C---:B------:R-:W-:Y:S08]  /*5760*/  HMMA.16816.F32.BF16 R20, R48.reuse, R66, R20 ;  /* 0x000000423014723c */ /* 0x040ff00000041814 */
        /* <DEDUP_REMOVED lines=11> */
[----:B----4-:R-:W-:Y:S01]  /*5820*/  F2FP.BF16.F32.PACK_AB R48, R107, R130 ;  /* 0x000000826b30723e */ /* 0x010fe200000010ff */
[----:B------:R-:W2:Y:S01]  /*5830*/  LDSM.16.MT88.4 R56, [R85+0x8c00] ;  /* 0x008c00005538783b */ /* 0x000ea20000004200 */
[----:B-----5:R-:W-:Y:S01]  /*5840*/  F2FP.BF16.F32.PACK_AB R49, R102, R103 ;  /* 0x000000676631723e */ /* 0x020fe200000010ff */
[----:B------:R-:W-:Y:S01]  /*5850*/  FADD.FTZ R130, R130, R131 ;  /* 0x0000008382827221 */ /* 0x000fe20000010000 */
[----:B------:R-:W-:Y:S01]  /*5860*/  F2FP.BF16.F32.PACK_AB R50, R106, R105 ;  /* 0x000000696a32723e */ /* 0x000fe200000010ff */
[----:B------:R-:W-:Y:S01]  /*5870*/  FADD.FTZ R103, R103, R116 ;  /* 0x0000007467677221 */ /* 0x000fe20000010000 */
[----:B------:R-:W-:Y:S01]  /*5880*/  F2FP.BF16.F32.PACK_AB R51, R99, R100 ;  /* 0x000000646333723e */ /* 0x000fe200000010ff */
[----:B------:R-:W-:-:S02]  /*5890*/  FADD.FTZ R130, R107, R130 ;  /* 0x000000826b827221 */ /* 0x000fc40000010000 */
[----:B------:R-:W-:Y:S02]  /*58a0*/  FADD.FTZ R103, R102, R103 ;  /* 0x0000006766677221 */ /* 0x000fe40000010000 */
[----:B------:R-:W-:Y:S01]  /*58b0*/  FADD.FTZ R105, R105, R130 ;  /* 0x0000008269697221 */ /* 0x000fe20000010000 */
[----:B------:R-:W-:Y:S01]  /*58c0*/  IADD3 R130, PT, PT, R2, -0x3, RZ ;  /* 0xfffffffd02827810 */ /* 0x000fe20007ffe0ff */
[----:B------:R-:W-:Y:S01]  /*58d0*/  HMMA.16816.F32.BF16 R80, R48, R76, R8 ;  /* 0x0000004c3050723c */ /* 0x000fe20000041808 */
[----:B------:R-:W3:Y:S01]  /*58e0*/  LDSM.16.MT88.4 R8, [R95+0x1c00] ;  /* 0x001c00005f08783b */ /* 0x000ee20000004200 */
[----:B------:R-:W-:Y:S01]  /*58f0*/  FADD.FTZ R100, R100, R103 ;  /* 0x0000006764647221 */ /* 0x000fe20000010000 */
[----:B------:R-:W-:-:S03]  /*5900*/  FADD.FTZ R135, R106, R105 ;  /* 0x000000696a877221 */ /* 0x000fc60000010000 */
[----:B------:R-:W-:Y:S02]  /*5910*/  FADD.FTZ R91, R99, R100 ;  /* 0x00000064635b7221 */ /* 0x000fe40000010000 */
[C---:B------:R-:W-:Y:S01]  /*5920*/  HMMA.16816.F32.BF16 R76, R48.reuse, R78, R12 ;  /* 0x0000004e304c723c */ /* 0x040fe2000004180c */
[----:B------:R-:W4:Y:S07]  /*5930*/  LDSM.16.MT88.4 R12, [R95+0x2c00] ;  /* 0x002c00005f0c783b */ /* 0x000f2e0000004200 */
[C---:B-1----:R-:W-:Y:S08]  /*5940*/  HMMA.16816.F32.BF16 R64, R48.reuse, R60, R24 ;  /* 0x0000003c3040723c */ /* 0x042ff00000041818 */
[C---:B------:R-:W-:Y:S08]  /*5950*/  HMMA.16816.F32.BF16 R72, R48.reuse, R68, R16 ;  /* 0x000000443048723c */ /* 0x040ff00000041810 */
[C---:B--2---:R-:W-:Y:S08]  /*5960*/  HMMA.16816.F32.BF16 R36, R48.reuse, R56, R36 ;  /* 0x000000383024723c */ /* 0x044ff00000041824 */
[C---:B------:R-:W-:Y:S08]  /*5970*/  HMMA.16816.F32.BF16 R40, R48.reuse, R58, R40 ;  /* 0x0000003a3028723c */ /* 0x040ff00000041828 */
[C---:B------:R-:W-:Y:S08]  /*5980*/  HMMA.16816.F32.BF16 R60, R48.reuse, R62, R28 ;  /* 0x0000003e303c723c */ /* 0x040ff0000004181c */
[C---:B------:R-:W-:Y:S08]  /*5990*/  HMMA.16816.F32.BF16 R68, R48.reuse, R70, R20 ;  /* 0x000000463044723c */ /* 0x040ff00000041814 */
[C---:B---3--:R-:W-:Y:S08]  /*59a0*/  HMMA.16816.F32.BF16 R56, R48.reuse, R8, R32 ;  /* 0x000000083038723c */ /* 0x048ff00000041820 */
[C---:B------:R-:W-:Y:S08]  /*59b0*/  HMMA.16816.F32.BF16 R52, R48.reuse, R10, R52 ;  /* 0x0000000a3034723c */ /* 0x040ff00000041834 */
[C---:B----4-:R-:W-:Y:S08]  /*59c0*/  HMMA.16816.F32.BF16 R44, R48.reuse, R12, R44 ;  /* 0x0000000c302c723c */ /* 0x050ff0000004182c */
[----:B------:R-:W-:-:S15]  /*59d0*/  HMMA.16816.F32.BF16 R48, R48, R14, R4 ;  /* 0x0000000e3030723c */ /* 0x000fde0000041804 */
[----:B------:R-:W-:-:S05]  /*59e0*/  NOP ;  /* 0x0000000000007918 */ /* 0x000fca0000000000 */
.L_x_998:
[----:B------:R-:W-:-:S13]  /*59f0*/  ISETP.GE.AND P0, PT, R130, RZ, PT ;  /* 0x000000ff8200720c */ /* 0x000fda0003f06270 */
[----:B------:R-:W-:Y:S05]  /*5a00*/  @!P0 BRA `(.L_x_1000) ;  /* 0x0000001c00908947 */ /* 0x000fea0003800000 */
[C---:B------:R-:W-:Y:S01]  /*5a10*/  IMAD.SHL.U32 R116, R127.reuse, 0x20, RZ ;  /* 0x000000207f747824 */ /* 0x040fe200078e00ff */
[----:B------:R-:W-:Y:S01]  /*5a20*/  SHF.R.U32.HI R0, RZ, 0x1, R127 ;  /* 0x00000001ff007819 */ /* 0x000fe2000001167f */
[----:B------:R-:W-:Y:S01]  /*5a30*/  IMAD.SHL.U32 R2, R127, 0x4, RZ ;  /* 0x000000047f027824 */ /* 0x000fe200078e00ff */
[C---:B------:R-:W-:Y:S01]  /*5a40*/  SHF.L.U64.HI R129, R86.reuse, 0x5, R87 ;  /* 0x0000000556817819 */ /* 0x040fe20000010257 */
[----:B------:R-:W-:Y:S01]  /*5a50*/  IMAD.SHL.U32 R133, R86, 0x20, RZ ;  /* 0x0000002056857824 */ /* 0x000fe200078e00ff */
[----:B------:R-:W-:Y:S01]  /*5a60*/  LOP3.LUT R5, R116, 0xc0, RZ, 0xc0, !PT ;  /* 0x000000c074057812 */ /* 0x000fe200078ec0ff */
[----:B------:R-:W-:Y:S01]  /*5a70*/  IMAD.MOV.U32 R89, RZ, RZ, R84 ;  /* 0x000000ffff597224 */ /* 0x000fe200078e0054 */
[----:B------:R-:W1:Y:S02]  /*5a80*/  LDCU UR8, c[0x0][0x50c] ;  /* 0x0000a180ff0877ac */ /* 0x000e640008000800 */
[----:B------:R-:W-:Y:S01]  /*5a90*/  LOP3.LUT R5, R5, 0x18, R2, 0xf8, !PT ;  /* 0x0000001805057812 */ /* 0x000fe200078ef802 */
[----:B------:R-:W2:Y:S03]  /*5aa0*/  LDCU UR4, c[0x0][0x45c] ;  /* 0x00008b80ff0477ac */ /* 0x000ea60008000800 */
[----:B------:R-:W-:Y:S01]  /*5ab0*/  LOP3.LUT R5, R5, 0x8, R0, 0x78, !PT ;  /* 0x0000000805057812 */ /* 0x000fe200078e7800 */
[----:B------:R-:W-:Y:S01]  /*5ac0*/  IMAD.MOV.U32 R0, RZ, RZ, R3 ;  /* 0x000000ffff007224 */ /* 0x000fe200078e0003 */
[----:B------:R-:W3:Y:S02]  /*5ad0*/  LDCU.64 UR6, c[0x0][0x3c0] ;  /* 0x00007800ff0677ac */ /* 0x000ee40008000a00 */
[----:B------:R-:W-:-:S04]  /*5ae0*/  LOP3.LUT R116, R5, 0x120, R116, 0xf8, !PT ;  /* 0x0000012005747812 */ /* 0x000fc800078ef874 */
[----:B------:R-:W-:-:S05]  /*5af0*/  LEA R116, R116, UR5, 0x1 ;  /* 0x0000000574747c11 */ /* 0x000fca000f8e08ff */
[C---:B------:R-:W-:Y:S02]  /*5b00*/  VIADD R132, R116.reuse, 0x6000 ;  /* 0x0000600074847836 */ /* 0x040fe40000000000 */
[----:B------:R-:W-:Y:S01]  /*5b10*/  VIADD R131, R116, 0x6020 ;  /* 0x0000602074837836 */ /* 0x000fe20000000000 */
[----:B-12---:R-:W-:Y:S06]  /*5b20*/  BRA `(.L_x_1001) ;  /* 0x00000000005c7947 */ /* 0x006fec0003800000 */
.L_x_1003:
[----:B------:R-:W2:Y:S01]  /*5b30*/  LDC.64 R2, c[0x0][0x3b8] ;  /* 0x0000ee00ff027b82 */ /* 0x000ea20000000a00 */
[----:B------:R-:W-:Y:S04]  /*5b40*/  VIADD R9, R130, 0xffffffff ;  /* 0xffffffff82097836 */ /* 0x000fe80000000000 */
[C---:B--2---:R-:W-:Y:S04]  /*5b50*/  IMAD.WIDE.U32 R4, R9.reuse, R2, RZ ;  /* 0x0000000209047225 */ /* 0x044fe800078e00ff */
        /* <DEDUP_REMOVED lines=20> */
.L_x_1001:
[----:B------:R-:W-:Y:S04]  /*5ca0*/  DEPBAR.LE SB0, 0x0 ;  /* 0x000080000000791a */ /* 0x000fe80000000000 */
[----:B------:R-:W-:Y:S01]  /*5cb0*/  BAR.SYNC.DEFER_BLOCKING 0x0 ;  /* 0x0000000000007b1d */ /* 0x000fe20000010000 */
[C---:B---3--:R-:W-:Y:S04]  /*5cc0*/  IMAD.WIDE.U32 R86, R130.reuse, UR6, RZ ;  /* 0x0000000682567c25 */ /* 0x048fe8000f8e00ff */
[----:B------:R-:W-:Y:S01]  /*5cd0*/  IMAD R2, R130, UR7, R87 ;  /* 0x0000000782027c24 */ /* 0x000fe2000f8e0257 */
[C---:B------:R-:W-:Y:S02]  /*5ce0*/  LEA R138, P1, R86.reuse, R123, 0x7 ;  /* 0x0000007b568a7211 */ /* 0x040fe400078238ff */
[C---:B------:R-:W-:Y:S02]  /*5cf0*/  LEA R84, P0, R86.reuse, R133, 0x6 ;  /* 0x0000008556547211 */ /* 0x040fe400078030ff */
        /* <DEDUP_REMOVED lines=20> */
[----:B------:R-:W-:Y:S01]  /*5e40*/  LDSM.16.M88.4 R112, [R117+0x3800] ;  /* 0x003800007570783b */ /* 0x000fe20000000200 */
[C---:B---3--:R-:W-:Y:S07]  /*5e50*/  HMMA.16816.F32.BF16 R4, R92.reuse, R96, RZ ;  /* 0x000000605c04723c */ /* 0x048fee00000418ff */
[----:B------:R-:W-:Y:S01]  /*5e60*/  LDSM.16.M88.4 R84, [R117+0x5400] ;  /* 0x005400007554783b */ /* 0x000fe20000000200 */
[C---:B------:R-:W-:Y:S07]  /*5e70*/  HMMA.16816.F32.BF16 R8, R92.reuse, R98, RZ ;  /* 0x000000625c08723c */ /* 0x040fee00000418ff */
[----:B------:R-:W-:Y:S01]  /*5e80*/  LDSM.16.M88.4 R96, [R118] ;  /* 0x000000007660783b */ /* 0x000fe20000000200 */
[C---:B----4-:R-:W-:Y:S08]  /*5e90*/  HMMA.16816.F32.BF16 R12, R92.reuse, R100, RZ ;  /* 0x000000645c0c723c */ /* 0x050ff000000418ff */
[C---:B------:R-:W-:Y:S01]  /*5ea0*/  HMMA.16816.F32.BF16 R16, R92.reuse, R102, RZ ;  /* 0x000000665c10723c */ /* 0x040fe200000418ff */
[----:B------:R-:W3:Y:S07]  /*5eb0*/  LDSM.16.M88.4 R100, [R117+0x3000] ;  /* 0x003000007564783b */ /* 0x000eee0000000200 */
[C---:B-----5:R-:W-:Y:S08]  /*5ec0*/  HMMA.16816.F32.BF16 R20, R92.reuse, R104, RZ ;  /* 0x000000685c14723c */ /* 0x060ff000000418ff */
[C---:B------:R-:W-:Y:S01]  /*5ed0*/  HMMA.16816.F32.BF16 R24, R92.reuse, R106, RZ ;  /* 0x0000006a5c18723c */ /* 0x040fe200000418ff */
[----:B------:R-:W4:Y:S07]  /*5ee0*/  LDSM.16.M88.4 R104, [R117+0x3400] ;  /* 0x003400007568783b */ /* 0x000f2e0000000200 */
[C---:B-1----:R-:W-:Y:S08]  /*5ef0*/  HMMA.16816.F32.BF16 R28, R92.reuse, R108, RZ ;  /* 0x0000006c5c1c723c */ /* 0x042ff000000418ff */
[----:B------:R-:W-:Y:S01]  /*5f00*/  HMMA.16816.F32.BF16 R32, R92, R110, RZ ;  /* 0x0000006e5c20723c */ /* 0x000fe200000418ff */
[----:B------:R-:W1:Y:S07]  /*5f10*/  LDSM.16.M88.4 R92, [R117+0x3c00] ;  /* 0x003c0000755c783b */ /* 0x000e6e0000000200 */
[C---:B---3--:R-:W-:Y:S01]  /*5f20*/  HMMA.16816.F32.BF16 R4, R96.reuse, R100, R4 ;  /* 0x000000646004723c */ /* 0x048fe20000041804 */
[----:B------:R-:W-:Y:S07]  /*5f30*/  LDSM.16.M88.4 R108, [R119+0x4400] ;  /* 0x00440000776c783b */ /* 0x000fee0000000200 */
[C---:B------:R-:W-:Y:S01]  /*5f40*/  HMMA.16816.F32.BF16 R8, R96.reuse, R102, R8 ;  /* 0x000000666008723c */ /* 0x040fe20000041808 */
[----:B------:R-:W-:Y:S07]  /*5f50*/  LDSM.16.M88.4 R100, [R120+0x1000] ;  /* 0x001000007864783b */ /* 0x000fee0000000200 */
[C---:B----4-:R-:W-:Y:S08]  /*5f60*/  HMMA.16816.F32.BF16 R12, R96.reuse, R104, R12 ;  /* 0x00000068600c723c */ /* 0x050ff0000004180c */
[C---:B------:R-:W-:Y:S01]  /*5f70*/  HMMA.16816.F32.BF16 R16, R96.reuse, R106, R16 ;  /* 0x0000006a6010723c */ /* 0x040fe20000041810 */
[----:B------:R-:W3:Y:S07]  /*5f80*/  LDSM.16.M88.4 R104, [R119+0x4000] ;  /* 0x004000007768783b */ /* 0x000eee0000000200 */
[C---:B------:R-:W-:Y:S08]  /*5f90*/  HMMA.16816.F32.BF16 R20, R96.reuse, R112, R20 ;  /* 0x000000706014723c */ /* 0x040ff00000041814 */
[C---:B------:R-:W-:Y:S08]  /*5fa0*/  HMMA.16816.F32.BF16 R24, R96.reuse, R114, R24 ;  /* 0x000000726018723c */ /* 0x040ff00000041818 */
[C---:B-1----:R-:W-:Y:S08]  /*5fb0*/  HMMA.16816.F32.BF16 R28, R96.reuse, R92, R28 ;  /* 0x0000005c601c723c */ /* 0x042ff0000004181c */
[----:B------:R-:W-:Y:S01]  /*5fc0*/  HMMA.16816.F32.BF16 R32, R96, R94, R32 ;  /* 0x0000005e6020723c */ /* 0x000fe20000041820 */
[----:B------:R-:W1:Y:S07]  /*5fd0*/  LDSM.16.M88.4 R92, [R119+0x4800] ;  /* 0x00480000775c783b */ /* 0x000e6e0000000200 */
[C---:B---3--:R-:W-:Y:S01]  /*5fe0*/  HMMA.16816.F32.BF16 R4, R100.reuse, R104, R4 ;  /* 0x000000686404723c */ /* 0x048fe20000041804 */
[----:B------:R-:W3:Y:S07]  /*5ff0*/  LDSM.16.M88.4 R96, [R119+0x4c00] ;  /* 0x004c00007760783b */ /* 0x000eee0000000200 */
[C---:B------:R-:W-:Y:S01]  /*6000*/  HMMA.16816.F32.BF16 R8, R100.reuse, R106, R8 ;  /* 0x0000006a6408723c */ /* 0x040fe20000041808 */
[----:B------:R-:W-:Y:S07]  /*6010*/  LDSM.16.M88.4 R104, [R117+0x4000] ;  /* 0x004000007568783b */ /* 0x000fee0000000200 */
[C---:B------:R-:W-:Y:S08]  /*6020*/  HMMA.16816.F32.BF16 R12, R100.reuse, R108, R12 ;  /* 0x0000006c640c723c */ /* 0x040ff0000004180c */
[C---:B------:R-:W-:Y:S01]  /*6030*/  HMMA.16816.F32.BF16 R16, R100.reuse, R110, R16 ;  /* 0x0000006e6410723c */ /* 0x040fe20000041810 */
[----:B------:R-:W-:Y:S07]  /*6040*/  LDSM.16.M88.4 R108, [R117+0x4400] ;  /* 0x00440000756c783b */ /* 0x000fee0000000200 */
[C---:B-1----:R-:W-:Y:S08]  /*6050*/  HMMA.16816.F32.BF16 R20, R100.reuse, R92, R20 ;  /* 0x0000005c6414723c */ /* 0x042ff00000041814 */
[C---:B------:R-:W-:Y:S01]  /*6060*/  HMMA.16816.F32.BF16 R24, R100.reuse, R94, R24 ;  /* 0x0000005e6418723c */ /* 0x040fe20000041818 */
[----:B------:R-:W1:Y:S07]  /*6070*/  LDSM.16.M88.4 R92, [R118+0x1000] ;  /* 0x00100000765c783b */ /* 0x000e6e0000000200 */
[C---:B---3--:R-:W-:Y:S08]  /*6080*/  HMMA.16816.F32.BF16 R28, R100.reuse, R96, R28 ;  /* 0x00000060641c723c */ /* 0x048ff0000004181c */
[----:B------:R-:W-:Y:S01]  /*6090*/  HMMA.16816.F32.BF16 R32, R100, R98, R32 ;  /* 0x000000626420723c */ /* 0x000fe20000041820 */
[----:B------:R-:W3:Y:S08]  /*60a0*/  LDSM.16.M88.4 R96, [R117+0x4800] ;  /* 0x004800007560783b */ /* 0x000ef00000000200 */
[----:B------:R-:W4:Y:S01]  /*60b0*/  LDSM.16.M88.4 R100, [R117+0x4c00] ;  /* 0x004c00007564783b */ /* 0x000f220000000200 */
[C---:B-1----:R-:W-:Y:S08]  /*60c0*/  HMMA.16816.F32.BF16 R4, R92.reuse, R104, R4 ;  /* 0x000000685c04723c */ /* 0x042ff00000041804 */
[C---:B------:R-:W-:Y:S01]  /*60d0*/  HMMA.16816.F32.BF16 R8, R92.reuse, R106, R8 ;  /* 0x0000006a5c08723c */ /* 0x040fe20000041808 */
[----:B------:R-:W-:Y:S07]  /*60e0*/  LDSM.16.M88.4 R104, [R120+0x2000] ;  /* 0x002000007868783b */ /* 0x000fee0000000200 */
[C---:B------:R-:W-:Y:S08]  /*60f0*/  HMMA.16816.F32.BF16 R12, R92.reuse, R108, R12 ;  /* 0x0000006c5c0c723c */ /* 0x040ff0000004180c */
[C---:B------:R-:W-:Y:S01]  /*6100*/  HMMA.16816.F32.BF16 R16, R92.reuse, R110, R16 ;  /* 0x0000006e5c10723c */ /* 0x040fe20000041810 */
[----:B------:R-:W1:Y:S07]  /*6110*/  LDSM.16.M88.4 R108, [R119+0x5000] ;  /* 0x00500000776c783b */ /* 0x000e6e0000000200 */
[C---:B---3--:R-:W-:Y:S08]  /*6120*/  HMMA.16816.F32.BF16 R20, R92.reuse, R96, R20 ;  /* 0x000000605c14723c */ /* 0x048ff00000041814 */
[C---:B------:R-:W-:Y:S01]  /*6130*/  HMMA.16816.F32.BF16 R24, R92.reuse, R98, R24 ;  /* 0x000000625c18723c */ /* 0x040fe20000041818 */
[----:B------:R-:W3:Y:S07]  /*6140*/  LDSM.16.M88.4 R96, [R119+0x5400] ;  /* 0x005400007760783b */ /* 0x000eee0000000200 */
[C---:B----4-:R-:W-:Y:S08]  /*6150*/  HMMA.16816.F32.BF16 R28, R92.reuse, R100, R28 ;  /* 0x000000645c1c723c */ /* 0x050ff0000004181c */
[----:B------:R-:W-:Y:S01]  /*6160*/  HMMA.16816.F32.BF16 R32, R92, R102, R32 ;  /* 0x000000665c20723c */ /* 0x000fe20000041820 */
[----:B------:R-:W4:Y:S08]  /*6170*/  LDSM.16.M88.4 R92, [R119+0x5800] ;  /* 0x00580000775c783b */ /* 0x000f300000000200 */
[----:B------:R-:W5:Y:S01]  /*6180*/  LDSM.16.M88.4 R100, [R119+0x5c00] ;  /* 0x005c00007764783b */ /* 0x000f620000000200 */
[C---:B-1----:R-:W-:Y:S08]  /*6190*/  HMMA.16816.F32.BF16 R4, R104.reuse, R108, R4 ;  /* 0x0000006c6804723c */ /* 0x042ff00000041804 */
[C---:B------:R-:W-:Y:S01]  /*61a0*/  HMMA.16816.F32.BF16 R8, R104.reuse, R110, R8 ;  /* 0x0000006e6808723c */ /* 0x040fe20000041808 */
[----:B------:R-:W-:Y:S07]  /*61b0*/  LDSM.16.M88.4 R108, [R117+0x5000] ;  /* 0x00500000756c783b */ /* 0x000fee0000000200 */
[C---:B---3--:R-:W-:Y:S08]  /*61c0*/  HMMA.16816.F32.BF16 R12, R104.reuse, R96, R12 ;  /* 0x00000060680c723c */ /* 0x048ff0000004180c */
[C---:B------:R-:W-:Y:S01]  /*61d0*/  HMMA.16816.F32.BF16 R16, R104.reuse, R98, R16 ;  /* 0x000000626810723c */ /* 0x040fe20000041810 */
[----:B------:R-:W1:Y:S07]  /*61e0*/  LDSM.16.M88.4 R96, [R118+0x2000] ;  /* 0x002000007660783b */ /* 0x000e6e0000000200 */
[C---:B----4-:R-:W-:Y:S08]  /*61f0*/  HMMA.16816.F32.BF16 R20, R104.reuse, R92, R20 ;  /* 0x0000005c6814723c */ /* 0x050ff00000041814 */
[C---:B------:R-:W-:Y:S01]  /*6200*/  HMMA.16816.F32.BF16 R24, R104.reuse, R94, R24 ;  /* 0x0000005e6818723c */ /* 0x040fe20000041818 */
[----:B------:R-:W3:Y:S07]  /*6210*/  LDSM.16.M88.4 R92, [R117+0x5800] ;  /* 0x00580000755c783b */ /* 0x000eee0000000200 */
[C---:B-----5:R-:W-:Y:S08]  /*6220*/  HMMA.16816.F32.BF16 R28, R104.reuse, R100, R28 ;  /* 0x00000064681c723c */ /* 0x060ff0000004181c */
[----:B------:R-:W-:Y:S08]  /*6230*/  HMMA.16816.F32.BF16 R32, R104, R102, R32 ;  /* 0x000000666820723c */ /* 0x000ff00000041820 */
[C---:B-1----:R-:W-:Y:S08]  /*6240*/  HMMA.16816.F32.BF16 R4, R96.reuse, R108, R4 ;  /* 0x0000006c6004723c */ /* 0x042ff00000041804 */
        /* <DEDUP_REMOVED lines=8> */
[----:B------:R-:W1:Y:S01]  /*62d0*/  LDSM.16.M88.4 R84, [R117+0x5c00] ;  /* 0x005c00007554783b */ /* 0x000e620000000200 */
[----:B------:R-:W-:Y:S04]  /*62e0*/  DEPBAR.LE SB0, 0x0 ;  /* 0x000080000000791a */ /* 0x000fe80000000000 */
[----:B------:R-:W-:Y:S01]  /*62f0*/  FMUL.FTZ R158, R8, UR8 ;  /* 0x00000008089e7c20 */ /* 0x000fe20008410000 */
[C---:B---3--:R-:W-:Y:S03]  /*6300*/  HMMA.16816.F32.BF16 R20, R96.reuse, R92, R20 ;  /* 0x0000005c6014723c */ /* 0x048fe60000041814 */
[----:B------:R-:W3:Y:S01]  /*6310*/  MUFU.TANH R152, R152 ;  /* 0x0000009800987308 */ /* 0x000ee20000002400 */
        /* <DEDUP_REMOVED lines=19> */
[----:B---3--:R-:W-:Y:S03]  /*6450*/  FMNMX3.FTZ R3, R89, R154, R152, !PT ;  /* 0x0000009a59037276 */ /* 0x008fe60007810098 */
[----:B------:R-:W-:Y:S01]  /*6460*/  MUFU.TANH R158, R158 ;  /* 0x0000009e009e7308 */ /* 0x000fe20000002400 */
[----:B------:R-:W-:Y:S01]  /*6470*/  FMUL.FTZ R138, R24, UR8 ;  /* 0x00000008188a7c20 */ /* 0x000fe20008410000 */
[----:B--2---:R-:W-:Y:S01]  /*6480*/  FMUL.FTZ R136, R25, UR8 ;  /* 0x0000000819887c20 */ /* 0x004fe20008410000 */
[----:B------:R-:W-:Y:S01]  /*6490*/  FMUL.FTZ R141, R26, UR8 ;  /* 0x000000081a8d7c20 */ /* 0x000fe20008410000 */
[----:B------:R-:W-:Y:S06]  /*64a0*/  FMUL.FTZ R143, R27, UR8 ;  /* 0x000000081b8f7c20 */ /* 0x000fec0008410000 */
[----:B------:R-:W2:Y:S01]  /*64b0*/  MUFU.TANH R156, R156 ;  /* 0x0000009c009c7308 */ /* 0x000ea20000002400 */
[C---:B-1----:R-:W-:Y:S03]  /*64c0*/  HMMA.16816.F32.BF16 R28, R96.reuse, R84, R28 ;  /* 0x00000054601c723c */ /* 0x042fe6000004181c */
[----:B----4-:R-:W-:Y:S06]  /*64d0*/  FMNMX3.FTZ R84, R0, R159, R157, !PT ;  /* 0x0000009f00547276 */ /* 0x010fec000781009d */
[----:B------:R-:W-:Y:S01]  /*64e0*/  MUFU.TANH R163, R163 ;  /* 0x000000a300a37308 */ /* 0x000fe20000002400 */
[----:B------:R-:W-:Y:S09]  /*64f0*/  HMMA.16816.F32.BF16 R32, R96, R86, R32 ;  /* 0x000000566020723c */ /* 0x000ff20000041820 */
[----:B------:R-:W1:Y:S01]  /*6500*/  MUFU.TANH R161, R161 ;  /* 0x000000a100a17308 */ /* 0x000e620000002400 */
[----:B--2---:R-:W-:Y:S01]  /*6510*/  FMNMX3.FTZ R3, R3, R158, R156, !PT ;  /* 0x0000009e03037276 */ /* 0x004fe2000781009c */
[----:B------:R-:W-:Y:S01]  /*6520*/  FMUL.FTZ R134, R28, UR8 ;  /* 0x000000081c867c20 */ /* 0x000fe20008410000 */
[----:B------:R-:W-:Y:S01]  /*6530*/  FMUL.FTZ R139, R29, UR8 ;  /* 0x000000081d8b7c20 */ /* 0x000fe20008410000 */
[----:B------:R-:W-:Y:S01]  /*6540*/  FMUL.FTZ R88, R30, UR8 ;  /* 0x000000081e587c20 */ /* 0x000fe20008410000 */
[----:B------:R-:W-:Y:S05]  /*6550*/  FMUL.FTZ R87, R31, UR8 ;  /* 0x000000081f577c20 */ /* 0x000fea0008410000 */
[----:B------:R-:W-:Y:S01]  /*6560*/  MUFU.TANH R148, R148 ;  /* 0x0000009400947308 */ /* 0x000fe20000002400 */
[----:B------:R-:W-:Y:S01]  /*6570*/  FMUL.FTZ R137, R32, UR8 ;  /* 0x0000000820897c20 */ /* 0x000fe20008410000 */
[----:B------:R-:W-:Y:S01]  /*6580*/  FMUL.FTZ R90, R33, UR8 ;  /* 0x00000008215a7c20 */ /* 0x000fe20008410000 */
[----:B------:R-:W-:Y:S01]  /*6590*/  FMUL.FTZ R34, R34, UR8 ;  /* 0x0000000822227c20 */ /* 0x000fe20008410000 */
[----:B------:R-:W-:Y:S06]  /*65a0*/  FMUL.FTZ R35, R35, UR8 ;  /* 0x0000000823237c20 */ /* 0x000fec0008410000 */
        /* <DEDUP_REMOVED lines=32> */
[----:B------:R1:W3:Y:S10]  /*67b0*/  MUFU.TANH R86, R34 ;  /* 0x0000002200567308 */ /* 0x0002f40000002400 */
[----:B------:R1:W4:Y:S01]  /*67c0*/  MUFU.TANH R85, R35 ;  /* 0x0000002300557308 */ /* 0x0003220000002400 */
[----:B--2---:R-:W-:Y:S01]  /*67d0*/  FMNMX3.FTZ R160, R2, R137, R90, !PT ;  /* 0x0000008902a07276 */ /* 0x004fe2000781005a */
[----:B------:R-:W-:Y:S06]  /*67e0*/  @P0 BRA `(.L_x_1003) ;  /* 0xfffffff000d00947 */ /* 0x000fec000383ffff */
.L_x_1002:
[----:B------:R-:W5:Y:S01]  /*67f0*/  SHFL.BFLY PT, R3, R160, 0x2, 0x1f ;  /* 0x0c401f00a0037f89 */ /* 0x000f6200000e0000 */
[----:B---34-:R-:W-:Y:S02]  /*6800*/  FMNMX3.FTZ R7, R7, R86, R85, !PT ;  /* 0x0000005607077276 */ /* 0x018fe40007810055 */
[----:B------:R-:W-:Y:S05]  /*6810*/  LOP3.LUT P1, RZ, R127, 0x4, RZ, 0xc0, !PT ;  /* 0x000000047fff7812 */ /* 0x000fea000782c0ff */
[----:B--2---:R-:W-:Y:S01]  /*6820*/  LDSM.16.MT88.4 R12, [R116+0x6000] ;  /* 0x00600000740c783b */ /* 0x004fe20000004200 */
[----:B------:R-:W-:Y:S07]  /*6830*/  MOV R92, R131 ;  /* 0x00000083005c7202 */ /* 0x000fee0000000f00 */
[----:B------:R-:W2:Y:S01]  /*6840*/  SHFL.BFLY PT, R2, R7, 0x2, 0x1f ;  /* 0x0c401f0007027f89 */ /* 0x000ea200000e0000 */
[----:B------:R-:W-:Y:S07]  /*6850*/  @P1 IADD3 R92, PT, PT, R132, -0x20, RZ ;  /* 0xffffffe0845c1810 */ /* 0x000fee0007ffe0ff */
[----:B------:R-:W-:Y:S08]  /*6860*/  LDSM.16.MT88.4 R28, [R116+0x7000] ;  /* 0x00700000741c783b */ /* 0x000ff00000004200 */
[----:B------:R-:W-:Y:S01]  /*6870*/  LDSM.16.MT88.4 R20, [R92] ;  /* 0x000000005c14783b */ /* 0x000fe20000004200 */
[----:B-----5:R-:W-:Y:S07]  /*6880*/  FMNMX.FTZ R9, R160, R3, !PT ;  /* 0x00000003a0097209 */ /* 0x020fee0007810000 */
[----:B------:R-:W3:Y:S01]  /*6890*/  SHFL.BFLY PT, R84, R9, 0x1, 0x1f ;  /* 0x0c201f0009547f89 */ /* 0x000ee200000e0000 */
[----:B--2---:R-:W-:Y:S07]  /*68a0*/  FMNMX.FTZ R4, R7, R2, !PT ;  /* 0x0000000207047209 */ /* 0x004fee0007810000 */
[----:B------:R-:W2:Y:S01]  /*68b0*/  SHFL.BFLY PT, R3, R4, 0x1, 0x1f ;  /* 0x0c201f0004037f89 */ /* 0x000ea200000e0000 */
[----:B---3--:R-:W-:Y:S04]  /*68c0*/  FMNMX.FTZ R84, R9, R84, !PT ;  /* 0x0000005409547209 */ /* 0x008fe80007810000 */
[C---:B------:R-:W-:Y:S01]  /*68d0*/  FSETP.NEU.FTZ.AND P0, PT, R84.reuse, -INF , PT ;  /* 0xff8000005400780b */ /* 0x040fe20003f1d000 */
[C---:B------:R-:W-:Y:S01]  /*68e0*/  FMUL.FTZ R101, R84.reuse, UR4 ;  /* 0x0000000454657c20 */ /* 0x040fe20008410000 */
[----:B------:R-:W-:Y:S01]  /*68f0*/  FADD.FTZ R2, -R84, R89 ;  /* 0x0000005954027221 */ /* 0x000fe20000010100 */
[----:B--2---:R-:W-:Y:S03]  /*6900*/  FMNMX.FTZ R3, R4, R3, !PT ;  /* 0x0000000304037209 */ /* 0x004fe60007810000 */
[----:B------:R-:W-:Y:S01]  /*6910*/  FSEL R101, R101, RZ, P0 ;  /* 0x000000ff65657208 */ /* 0x000fe20000000000 */
[----:B------:R-:W-:Y:S01]  /*6920*/  FMUL.FTZ R5, R2, UR4 ;  /* 0x0000000402057c20 */ /* 0x000fe20008410000 */
        /* <DEDUP_REMOVED lines=26> */
[C---:B--2---:R-:W-:Y:S01]  /*6ad0*/  FMUL.FTZ R4, R2.reuse, R80 ;  /* 0x0000005002047220 */ /* 0x044fe20000410000 */
[C---:B------:R-:W-:Y:S01]  /*6ae0*/  FMUL.FTZ R5, R2.reuse, R81 ;  /* 0x0000005102057220 */ /* 0x040fe20000410000 */
[C---:B------:R-:W-:Y:S01]  /*6af0*/  FMUL.FTZ R8, R2.reuse, R76 ;  /* 0x0000004c02087220 */ /* 0x040fe20000410000 */
[C---:B------:R-:W-:Y:S01]  /*6b00*/  FMUL.FTZ R9, R2.reuse, R77 ;  /* 0x0000004d02097220 */ /* 0x040fe20000410000 */
[C---:B------:R-:W-:Y:S01]  /*6b10*/  FMUL.FTZ R16, R2.reuse, R68 ;  /* 0x0000004402107220 */ /* 0x040fe20000410000 */
[C---:B------:R-:W-:Y:S01]  /*6b20*/  FMUL.FTZ R17, R2.reuse, R69 ;  /* 0x0000004502117220 */ /* 0x040fe20000410000 */
[----:B------:R-:W-:Y:S03]  /*6b30*/  FMUL.FTZ R24, R2, R60 ;  /* 0x0000003c02187220 */ /* 0x000fe60000410000 */
[----:B------:R-:W2:Y:S01]  /*6b40*/  MUFU.EX2 R98, R98 ;  /* 0x0000006200627308 */ /* 0x000ea20000000800 */
[C---:B---3--:R-:W-:Y:S01]  /*6b50*/  FMUL.FTZ R6, R0.reuse, R82 ;  /* 0x0000005200067220 */ /* 0x048fe20000410000 */
[C---:B------:R-:W-:Y:S01]  /*6b60*/  FMUL.FTZ R7, R0.reuse, R83 ;  /* 0x0000005300077220 */ /* 0x040fe20000410000 */
[C---:B------:R-:W-:Y:S01]  /*6b70*/  FMUL.FTZ R10, R0.reuse, R78 ;  /* 0x0000004e000a7220 */ /* 0x040fe20000410000 */
[C---:B------:R-:W-:Y:S01]  /*6b80*/  FMUL.FTZ R11, R0.reuse, R79 ;  /* 0x0000004f000b7220 */ /* 0x040fe20000410000 */
[C---:B------:R-:W-:Y:S01]  /*6b90*/  FMUL.FTZ R18, R0.reuse, R70 ;  /* 0x0000004600127220 */ /* 0x040fe20000410000 */
[----:B------:R-:W-:Y:S01]  /*6ba0*/  FMUL.FTZ R19, R0, R71 ;  /* 0x0000004700137220 */ /* 0x000fe20000410000 */
[----:B------:R-:W-:Y:S03]  /*6bb0*/  LDSM.16.MT88.4 R76, [R116+0x6c00] ;  /* 0x006c0000744c783b */ /* 0x000fe60000004200 */
[----:B------:R-:W-:Y:S01]  /*6bc0*/  MUFU.EX2 R89, R89 ;  /* 0x0000005900597308 */ /* 0x000fe20000000800 */
[----:B------:R-:W-:Y:S01]  /*6bd0*/  FMUL.FTZ R25, R2, R61 ;  /* 0x0000003d02197220 */ /* 0x000fe20000410000 */
[C---:B------:R-:W-:Y:S01]  /*6be0*/  FMUL.FTZ R26, R0.reuse, R62 ;  /* 0x0000003e001a7220 */ /* 0x040fe20000410000 */
[----:B------:R-:W-:Y:S01]  /*6bf0*/  FMUL.FTZ R27, R0, R63 ;  /* 0x0000003f001b7220 */ /* 0x000fe20000410000 */
[C---:B------:R-:W-:Y:S01]  /*6c00*/  FMUL.FTZ R32, R2.reuse, R52 ;  /* 0x0000003402207220 */ /* 0x040fe20000410000 */
[----:B------:R-:W-:Y:S01]  /*6c10*/  FMUL.FTZ R33, R2, R53 ;  /* 0x0000003502217220 */ /* 0x000fe20000410000 */
[----:B-1----:R-:W-:Y:S01]  /*6c20*/  FMUL.FTZ R34, R0, R54 ;  /* 0x0000003600227220 */ /* 0x002fe20000410000 */
[----:B------:R-:W1:Y:S03]  /*6c30*/  LDSM.16.MT88.4 R68, [R92+0x1000] ;  /* 0x001000005c44783b */ /* 0x000e660000004200 */
[----:B------:R-:W3:Y:S01]  /*6c40*/  MUFU.EX2 R95, R95 ;  /* 0x0000005f005f7308 */ /* 0x000ee20000000800 */
[----:B--2---:R-:W-:Y:S01]  /*6c50*/  F2FP.BF16.F32.PACK_AB R80, R98, R99 ;  /* 0x000000636250723e */ /* 0x004fe200000010ff */
[----:B------:R-:W-:Y:S01]  /*6c60*/  FMUL.FTZ R35, R0, R55 ;  /* 0x0000003700237220 */ /* 0x000fe20000410000 */
[C---:B------:R-:W-:Y:S01]  /*6c70*/  FMUL.FTZ R36, R2.reuse, R36 ;  /* 0x0000002402247220 */ /* 0x040fe20000410000 */
[----:B------:R-:W-:Y:S01]  /*6c80*/  FMUL.FTZ R37, R2, R37 ;  /* 0x0000002502257220 */ /* 0x000fe20000410000 */
[C---:B------:R-:W-:Y:S01]  /*6c90*/  FMUL.FTZ R38, R0.reuse, R38 ;  /* 0x0000002600267220 */ /* 0x040fe20000410000 */
[----:B------:R-:W-:Y:S01]  /*6ca0*/  FMUL.FTZ R39, R0, R39 ;  /* 0x0000002700277220 */ /* 0x000fe20000410000 */
[----:B------:R-:W-:Y:S03]  /*6cb0*/  LDSM.16.MT88.4 R52, [R92+0x2000] ;  /* 0x002000005c34783b */ /* 0x000fe60000004200 */
[----:B------:R-:W-:Y:S01]  /*6cc0*/  MUFU.EX2 R97, R97 ;  /* 0x0000006100617308 */ /* 0x000fe20000000800 */
[C---:B------:R-:W-:Y:S01]  /*6cd0*/  FMUL.FTZ R40, R2.reuse, R40 ;  /* 0x0000002802287220 */ /* 0x040fe20000410000 */
[----:B------:R-:W-:Y:S01]  /*6ce0*/  FMUL.FTZ R41, R2, R41 ;  /* 0x0000002902297220 */ /* 0x000fe20000410000 */
[C---:B------:R-:W-:Y:S01]  /*6cf0*/  FMUL.FTZ R42, R0.reuse, R42 ;  /* 0x0000002a002a7220 */ /* 0x040fe20000410000 */
[----:B------:R-:W-:Y:S01]  /*6d00*/  FMUL.FTZ R43, R0, R43 ;  /* 0x0000002b002b7220 */ /* 0x000fe20000410000 */
[C---:B------:R-:W-:Y:S01]  /*6d10*/  FMUL.FTZ R44, R2.reuse, R44 ;  /* 0x0000002c022c7220 */ /* 0x040fe20000410000 */
[----:B------:R-:W-:Y:S01]  /*6d20*/  FMUL.FTZ R45, R2, R45 ;  /* 0x0000002d022d7220 */ /* 0x000fe20000410000 */
[----:B------:R-:W-:Y:S03]  /*6d30*/  LDSM.16.MT88.4 R60, [R92+0x400] ;  /* 0x000400005c3c783b */ /* 0x000fe60000004200 */
[----:B------:R-:W2:Y:S01]  /*6d40*/  MUFU.EX2 R96, R96 ;  /* 0x0000006000607308 */ /* 0x000ea20000000800 */
        /* <DEDUP_REMOVED lines=16> */
[----:B--2---:R-:W-:Y:S01]  /*6e50*/  F2FP.BF16.F32.PACK_AB R82, R96, R97 ;  /* 0x000000616052723e */ /* 0x004fe200000010ff */
[--C-:B------:R-:W-:Y:S01]  /*6e60*/  FFMA.FTZ R134, R134, UR4, -R101.reuse ;  /* 0x0000000486867c23 */ /* 0x100fe20008010865 */
[--C-:B------:R-:W-:Y:S01]  /*6e70*/  FFMA.FTZ R139, R139, UR4, -R101.reuse ;  /* 0x000000048b8b7c23 */ /* 0x100fe20008010865 */
[--C-:B------:R-:W-:Y:S01]  /*6e80*/  FFMA.FTZ R87, R87, UR4, -R100.reuse ;  /* 0x0000000457577c23 */ /* 0x100fe20008010864 */
[--C-:B------:R-:W-:Y:S01]  /*6e90*/  FFMA.FTZ R137, R137, UR4, -R101.reuse ;  /* 0x0000000489897c23 */ /* 0x100fe20008010865 */
[----:B------:R-:W-:Y:S01]  /*6ea0*/  FFMA.FTZ R101, R90, UR4, -R101 ;  /* 0x000000045a657c23 */ /* 0x000fe20008010865 */
[--C-:B------:R-:W-:Y:S03]  /*6eb0*/  FFMA.FTZ R86, R86, UR4, -R100.reuse ;  /* 0x0000000456567c23 */ /* 0x100fe60008010864 */
[----:B------:R-:W-:Y:S01]  /*6ec0*/  MUFU.EX2 R110, R110 ;  /* 0x0000006e006e7308 */ /* 0x000fe20000000800 */
[----:B------:R-:W-:Y:S01]  /*6ed0*/  FFMA.FTZ R100, R85, UR4, -R100 ;  /* 0x0000000455647c23 */ /* 0x000fe20008010864 */
[----:B------:R-:W-:Y:S01]  /*6ee0*/  FFMA.FTZ R99, R2, R135, R99 ;  /* 0x0000008702637223 */ /* 0x000fe20000010063 */
[C---:B------:R-:W-:Y:S02]  /*6ef0*/  ISETP.NE.AND P0, PT, R130.reuse, RZ, PT ;  /* 0x000000ff8200720c */ /* 0x040fe40003f05270 */
[----:B------:R-:W-:Y:S01]  /*6f00*/  IADD3 R130, PT, PT, R130, -0x1, RZ ;  /* 0xffffffff82827810 */ /* 0x000fe20007ffe0ff */
[----:B------:R-:W-:Y:S04]  /*6f10*/  FADD.FTZ R98, R98, R99 ;  /* 0x0000006362627221 */ /* 0x000fe80000010000 */
[----:B------:R-:W-:Y:S01]  /*6f20*/  MUFU.EX2 R111, R111 ;  /* 0x0000006f006f7308 */ /* 0x000fe20000000800 */
[----:B---3--:R-:W-:Y:S07]  /*6f30*/  F2FP.BF16.F32.PACK_AB R83, R93, R94 ;  /* 0x0000005e5d53723e */ /* 0x008fee00000010ff */
[C---:B------:R-:W-:Y:S02]  /*6f40*/  HMMA.16816.F32.BF16 R4, R80.reuse, R12, R4 ;  /* 0x0000000c5004723c */ /* 0x040fe40000041804 */
[----:B------:R-:W-:Y:S03]  /*6f50*/  MUFU.EX2 R112, R112 ;  /* 0x0000007000707308 */ /* 0x000fe60000000800 */
[C---:B------:R-:W-:Y:S01]  /*6f60*/  FMUL.FTZ R12, R2.reuse, R72 ;  /* 0x00000048020c7220 */ /* 0x040fe20000410000 */
[----:B------:R-:W-:Y:S02]  /*6f70*/  FMUL.FTZ R13, R2, R73 ;  /* 0x00000049020d7220 */ /* 0x000fe40000410000 */
[C---:B------:R-:W-:Y:S04]  /*6f80*/  HMMA.16816.F32.BF16 R8, R80.reuse, R14, R8 ;  /* 0x0000000e5008723c */ /* 0x040fe80000041808 */
[----:B------:R-:W-:Y:S01]  /*6f90*/  MUFU.EX2 R113, R113 ;  /* 0x0000007100717308 */ /* 0x000fe20000000800 */
[C---:B------:R-:W-:Y:S01]  /*6fa0*/  FMUL.FTZ R14, R0.reuse, R74 ;  /* 0x0000004a000e7220 */ /* 0x040fe20000410000 */
[----:B------:R-:W-:Y:S08]  /*6fb0*/  FMUL.FTZ R15, R0, R75 ;  /* 0x0000004b000f7220 */ /* 0x000ff00000410000 */
        /* <DEDUP_REMOVED lines=8> */
[----:B------:R-:W2:Y:S03]  /*7040*/  LDSM.16.MT88.4 R64, [R116+0x8000] ;  /* 0x008000007440783b */ /* 0x000ea60000004200 */
[----:B------:R-:W-:Y:S02]  /*7050*/  MUFU.EX2 R136, R136 ;  /* 0x0000008800887308 */ /* 0x000fe40000000800 */
[C---:B------:R-:W-:Y:S03]  /*7060*/  HMMA.16816.F32.BF16 R20, R80.reuse, R28, R20 ;  /* 0x0000001c5014723c */ /* 0x040fe60000041814 */
[C---:B------:R-:W-:Y:S01]  /*7070*/  FMUL.FTZ R28, R2.reuse, R56 ;  /* 0x00000038021c7220 */ /* 0x040fe20000410000 */
[----:B------:R-:W-:Y:S04]  /*7080*/  FMUL.FTZ R29, R2, R57 ;  /* 0x00000039021d7220 */ /* 0x000fe80000410000 */
[----:B------:R-:W-:Y:S01]  /*7090*/  MUFU.EX2 R115, R115 ;  /* 0x0000007300737308 */ /* 0x000fe20000000800 */
[C---:B------:R-:W-:Y:S03]  /*70a0*/  HMMA.16816.F32.BF16 R24, R80.reuse, R30, R24 ;  /* 0x0000001e5018723c */ /* 0x040fe60000041818 */
[C---:B------:R-:W-:Y:S01]  /*70b0*/  FMUL.FTZ R30, R0.reuse, R58 ;  /* 0x0000003a001e7220 */ /* 0x040fe20000410000 */
[C---:B------:R-:W-:Y:S05]  /*70c0*/  FMUL.FTZ R31, R0.reuse, R59 ;  /* 0x0000003b001f7220 */ /* 0x040fea0000410000 */
[----:B------:R-:W-:Y:S01]  /*70d0*/  MUFU.EX2 R102, R102 ;  /* 0x0000006600667308 */ /* 0x000fe20000000800 */
[----:B------:R-:W3:Y:S01]  /*70e0*/  LDSM.16.MT88.4 R56, [R116+0x6400] ;  /* 0x006400007438783b */ /* 0x000ee20000004200 */
[----:B------:R-:W-:Y:S01]  /*70f0*/  FFMA.FTZ R0, R0, R91, R89 ;  /* 0x0000005b00007223 */ /* 0x000fe20000010059 */
[C---:B-1----:R-:W-:Y:S07]  /*7100*/  HMMA.16816.F32.BF16 R28, R80.reuse, R68, R28 ;  /* 0x00000044501c723c */ /* 0x042fee000004181c */
[----:B------:R-:W1:Y:S01]  /*7110*/  MUFU.EX2 R103, R103 ;  /* 0x0000006700677308 */ /* 0x000e620000000800 */
[----:B------:R-:W-:Y:S04]  /*7120*/  FADD.FTZ R95, R95, R0 ;  /* 0x000000005f5f7221 */ /* 0x000fe80000010000 */
[----:B------:R-:W-:Y:S01]  /*7130*/  FADD.FTZ R94, R94, R95 ;  /* 0x0000005f5e5e7221 */ /* 0x000fe20000010000 */
[C---:B------:R-:W-:Y:S01]  /*7140*/  HMMA.16816.F32.BF16 R32, R80.reuse, R70, R32 ;  /* 0x000000465020723c */ /* 0x040fe20000041820 */
[----:B------:R-:W-:Y:S03]  /*7150*/  LDSM.16.MT88.4 R68, [R92+0xc00] ;  /* 0x000c00005c44783b */ /* 0x000fe60000004200 */
[----:B------:R-:W-:Y:S01]  /*7160*/  MUFU.EX2 R104, R104 ;  /* 0x0000006800687308 */ /* 0x000fe20000000800 */
[----:B------:R-:W-:Y:S03]  /*7170*/  FADD.FTZ R93, R93, R94 ;  /* 0x0000005e5d5d7221 */ /* 0x000fe60000010000 */
[C---:B--2---:R-:W-:Y:S06]  /*7180*/  HMMA.16816.F32.BF16 R36, R80.reuse, R64, R36 ;  /* 0x000000405024723c */ /* 0x044fec0000041824 */
[----:B------:R-:W2:Y:S02]  /*7190*/  MUFU.EX2 R105, R105 ;  /* 0x0000006900697308 */ /* 0x000ea40000000800 */
[C---:B------:R-:W-:Y:S01]  /*71a0*/  HMMA.16816.F32.BF16 R40, R80.reuse, R66, R40 ;  /* 0x000000425028723c */ /* 0x040fe20000041828 */
[----:B------:R-:W4:Y:S07]  /*71b0*/  LDSM.16.MT88.4 R64, [R116+0x7400] ;  /* 0x007400007440783b */ /* 0x000f2e0000004200 */
[----:B------:R-:W-:Y:S01]  /*71c0*/  MUFU.EX2 R106, R106 ;  /* 0x0000006a006a7308 */ /* 0x000fe20000000800 */
[C---:B------:R-:W-:Y:S09]  /*71d0*/  HMMA.16816.F32.BF16 R44, R80.reuse, R52, R44 ;  /* 0x00000034502c723c */ /* 0x040ff2000004182c */
[----:B------:R-:W5:Y:S01]  /*71e0*/  MUFU.EX2 R109, R109 ;  /* 0x0000006d006d7308 */ /* 0x000f620000000800 */
[----:B-1----:R-:W-:Y:S02]  /*71f0*/  F2FP.BF16.F32.PACK_AB R52, R103, R102 ;  /* 0x000000666734723e */ /* 0x002fe400000010ff */
[C---:B--2---:R-:W-:Y:S01]  /*7200*/  F2FP.BF16.F32.PACK_AB R53, R105.reuse, R104 ;  /* 0x000000686935723e */ /* 0x044fe200000010ff */
[----:B------:R-:W-:Y:S01]  /*7210*/  FADD.FTZ R104, R104, R93 ;  /* 0x0000005d68687221 */ /* 0x000fe20000010000 */
[----:B------:R-:W-:Y:S05]  /*7220*/  HMMA.16816.F32.BF16 R48, R80, R54, R48 ;  /* 0x000000365030723c */ /* 0x000fea0000041830 */
[----:B------:R-:W-:Y:S01]  /*7230*/  MUFU.EX2 R108, R108 ;  /* 0x0000006c006c7308 */ /* 0x000fe20000000800 */
[----:B------:R-:W-:Y:S09]  /*7240*/  FADD.FTZ R105, R105, R104 ;  /* 0x0000006869697221 */ /* 0x000ff20000010000 */
[----:B------:R-:W1:Y:S01]  /*7250*/  MUFU.EX2 R107, R107 ;  /* 0x0000006b006b7308 */ /* 0x000e620000000800 */
[----:B-----5:R-:W-:Y:S09]  /*7260*/  F2FP.BF16.F32.PACK_AB R54, R109, R106 ;  /* 0x0000006a6d36723e */ /* 0x020ff200000010ff */
[----:B------:R-:W-:Y:S10]  /*7270*/  MUFU.EX2 R134, R134 ;  /* 0x0000008600867308 */ /* 0x000ff40000000800 */
[----:B------:R-:W2:Y:S01]  /*7280*/  MUFU.EX2 R139, R139 ;  /* 0x0000008b008b7308 */ /* 0x000ea20000000800 */
[C---:B-1----:R-:W-:Y:S01]  /*7290*/  F2FP.BF16.F32.PACK_AB R55, R107.reuse, R108 ;  /* 0x0000006c6b37723e */ /* 0x042fe200000010ff */
[----:B------:R-:W-:Y:S04]  /*72a0*/  FADD.FTZ R108, R108, R105 ;  /* 0x000000696c6c7221 */ /* 0x000fe80000010000 */
[----:B------:R-:W-:Y:S02]  /*72b0*/  FADD.FTZ R107, R107, R108 ;  /* 0x0000006c6b6b7221 */ /* 0x000fe40000010000 */
[C---:B---3--:R-:W-:Y:S02]  /*72c0*/  HMMA.16816.F32.BF16 R4, R52.reuse, R56, R4 ;  /* 0x000000383404723c */ /* 0x048fe40000041804 */
[----:B------:R-:W-:Y:S06]  /*72d0*/  MUFU.EX2 R138, R138 ;  /* 0x0000008a008a7308 */ /* 0x000fec0000000800 */
[C---:B------:R-:W-:Y:S01]  /*72e0*/  HMMA.16816.F32.BF16 R8, R52.reuse, R58, R8 ;  /* 0x0000003a3408723c */ /* 0x040fe20000041808 */
[----:B------:R-:W1:Y:S03]  /*72f0*/  LDSM.16.MT88.4 R56, [R92+0x1400] ;  /* 0x001400005c38783b */ /* 0x000e660000004200 */
[----:B------:R-:W3:Y:S01]  /*7300*/  MUFU.EX2 R87, R87 ;  /* 0x0000005700577308 */ /* 0x000ee20000000800 */
[----:B--2---:R-:W-:Y:S03]  /*7310*/  F2FP.BF16.F32.PACK_AB R88, R139, R134 ;  /* 0x000000868b58723e */ /* 0x004fe600000010ff */
[C---:B------:R-:W-:Y:S06]  /*7320*/  HMMA.16816.F32.BF16 R12, R52.reuse, R60, R12 ;  /* 0x0000003c340c723c */ /* 0x040fec000004180c */
[----:B------:R-:W-:Y:S02]  /*7330*/  MUFU.EX2 R137, R137 ;  /* 0x0000008900897308 */ /* 0x000fe40000000800 */
[C---:B------:R-:W-:Y:S01]  /*7340*/  HMMA.16816.F32.BF16 R16, R52.reuse, R62, R16 ;  /* 0x0000003e3410723c */ /* 0x040fe20000041810 */
[----:B------:R-:W2:Y:S07]  /*7350*/  LDSM.16.MT88.4 R60, [R116+0x8400] ;  /* 0x00840000743c783b */ /* 0x000eae0000004200 */
[----:B------:R-:W5:Y:S01]  /*7360*/  MUFU.EX2 R140, R101 ;  /* 0x00000065008c7308 */ /* 0x000f620000000800 */
[----:B---3--:R-:W-:Y:S01]  /*7370*/  F2FP.BF16.F32.PACK_AB R89, R87, R138 ;  /* 0x0000008a5759723e */ /* 0x008fe200000010ff */
[C---:B----4-:R-:W-:Y:S08]  /*7380*/  HMMA.16816.F32.BF16 R20, R52.reuse, R64, R20 ;  /* 0x000000403414723c */ /* 0x050ff00000041814 */
[----:B------:R-:W-:Y:S01]  /*7390*/  MUFU.EX2 R86, R86 ;  /* 0x0000005600567308 */ /* 0x000fe20000000800 */
[C---:B------:R-:W-:Y:S01]  /*73a0*/  HMMA.16816.F32.BF16 R24, R52.reuse, R66, R24 ;  /* 0x000000423418723c */ /* 0x040fe20000041818 */
[----:B------:R-:W3:Y:S08]  /*73b0*/  LDSM.16.MT88.4 R64, [R92+0x2400] ;  /* 0x002400005c40783b */ /* 0x000ef00000004200 */
[----:B------:R-:W4:Y:S01]  /*73c0*/  MUFU.EX2 R85, R100 ;  /* 0x0000006400557308 */ /* 0x000f220000000800 */
[----:B-----5:R-:W-:Y:S01]  /*73d0*/  F2FP.BF16.F32.PACK_AB R90, R140, R137 ;  /* 0x000000898c5a723e */ /* 0x020fe200000010ff */
[C---:B-1----:R-:W-:Y:S08]  /*73e0*/  HMMA.16816.F32.BF16 R28, R52.reuse, R56, R28 ;  /* 0x00000038341c723c */ /* 0x042ff0000004181c */
[C---:B------:R-:W-:Y:S01]  /*73f0*/  HMMA.16816.F32.BF16 R32, R52.reuse, R58, R32 ;  /* 0x0000003a3420723c */ /* 0x040fe20000041820 */
[----:B------:R-:W1:Y:S02]  /*7400*/  LDSM.16.MT88.4 R56, [R116+0x6800] ;  /* 0x006800007438783b */ /* 0x000e640000004200 */
[----:B----4-:R-:W-:Y:S05]  /*7410*/  F2FP.BF16.F32.PACK_AB R91, R85, R86 ;  /* 0x00000056555b723e */ /* 0x010fea00000010ff */
[C---:B--2---:R-:W-:Y:S08]  /*7420*/  HMMA.16816.F32.BF16 R36, R52.reuse, R60, R36 ;  /* 0x0000003c3424723c */ /* 0x044ff00000041824 */
[C---:B------:R-:W-:Y:S01]  /*7430*/  HMMA.16816.F32.BF16 R40, R52.reuse, R62, R40 ;  /* 0x0000003e3428723c */ /* 0x040fe20000041828 */
[----:B------:R-:W2:Y:S07]  /*7440*/  LDSM.16.MT88.4 R60, [R92+0x800] ;  /* 0x000800005c3c783b */ /* 0x000eae0000004200 */
[C---:B---3--:R-:W-:Y:S08]  /*7450*/  HMMA.16816.F32.BF16 R44, R52.reuse, R64, R44 ;  /* 0x00000040342c723c */ /* 0x048ff0000004182c */
[----:B------:R-:W-:Y:S01]  /*7460*/  HMMA.16816.F32.BF16 R48, R52, R66, R48 ;  /* 0x000000423430723c */ /* 0x000fe20000041830 */
[----:B------:R-:W3:Y:S02]  /*7470*/  LDSM.16.MT88.4 R64, [R116+0x7800] ;  /* 0x007800007440783b */ /* 0x000ee40000004200 */
[----:B------:R-:W-:Y:S02]  /*7480*/  F2FP.BF16.F32.PACK_AB R52, R111, R110 ;  /* 0x0000006e6f34723e */ /* 0x000fe400000010ff */
[----:B------:R-:W-:Y:S01]  /*7490*/  F2FP.BF16.F32.PACK_AB R53, R113, R112 ;  /* 0x000000707135723e */ /* 0x000fe200000010ff */
[----:B------:R-:W-:Y:S01]  /*74a0*/  FADD.FTZ R112, R112, R107 ;  /* 0x0000006b70707221 */ /* 0x000fe20000010000 */
[----:B------:R-:W-:Y:S02]  /*74b0*/  F2FP.BF16.F32.PACK_AB R54, R145, R114 ;  /* 0x000000729136723e */ /* 0x000fe400000010ff */
[----:B------:R-:W-:Y:S01]  /*74c0*/  F2FP.BF16.F32.PACK_AB R55, R115, R136 ;  /* 0x000000887337723e */ /* 0x000fe200000010ff */
[----:B------:R-:W-:Y:S04]  /*74d0*/  FADD.FTZ R113, R113, R112 ;  /* 0x0000007071717221 */ /* 0x000fe80000010000 */
[----:B------:R-:W-:Y:S02]  /*74e0*/  FADD.FTZ R136, R136, R113 ;  /* 0x0000007188887221 */ /* 0x000fe40000010000 */
[C---:B-1----:R-:W-:Y:S03]  /*74f0*/  HMMA.16816.F32.BF16 R4, R52.reuse, R56, R4 ;  /* 0x000000383404723c */ /* 0x042fe60000041804 */
[----:B------:R-:W-:Y:S04]  /*7500*/  FADD.FTZ R115, R115, R136 ;  /* 0x0000008873737221 */ /* 0x000fe80000010000 */
[----:B------:R-:W-:Y:S01]  /*7510*/  FADD.FTZ R138, R138, R115 ;  /* 0x000000738a8a7221 */ /* 0x000fe20000010000 */
[C---:B------:R-:W-:Y:S01]  /*7520*/  HMMA.16816.F32.BF16 R8, R52.reuse, R58, R8 ;  /* 0x0000003a3408723c */ /* 0x040fe20000041808 */
[----:B------:R-:W1:Y:S02]  /*7530*/  LDSM.16.MT88.4 R56, [R92+0x1800] ;  /* 0x001800005c38783b */ /* 0x000e640000004200 */
[----:B------:R-:W-:Y:S04]  /*7540*/  FADD.FTZ R87, R87, R138 ;  /* 0x0000008a57577221 */ /* 0x000fe80000010000 */
[----:B------:R-:W-:Y:S01]  /*7550*/  FADD.FTZ R86, R86, R87 ;  /* 0x0000005756567221 */ /* 0x000fe20000010000 */
[C---:B--2---:R-:W-:Y:S08]  /*7560*/  HMMA.16816.F32.BF16 R12, R52.reuse, R60, R12 ;  /* 0x0000003c340c723c */ /* 0x044ff0000004180c */
[C---:B------:R-:W-:Y:S01]  /*7570*/  HMMA.16816.F32.BF16 R16, R52.reuse, R62, R16 ;  /* 0x0000003e3410723c */ /* 0x040fe20000041810 */
[----:B------:R-:W2:Y:S07]  /*7580*/  LDSM.16.MT88.4 R60, [R116+0x8800] ;  /* 0x00880000743c783b */ /* 0x000eae0000004200 */
[C---:B---3--:R-:W-:Y:S08]  /*7590*/  HMMA.16816.F32.BF16 R20, R52.reuse, R64, R20 ;  /* 0x000000403414723c */ /* 0x048ff00000041814 */
[C---:B------:R-:W-:Y:S01]  /*75a0*/  HMMA.16816.F32.BF16 R24, R52.reuse, R66, R24 ;  /* 0x000000423418723c */ /* 0x040fe20000041818 */
[----:B------:R-:W3:Y:S07]  /*75b0*/  LDSM.16.MT88.4 R64, [R92+0x2800] ;  /* 0x002800005c40783b */ /* 0x000eee0000004200 */
[C---:B-1----:R-:W-:Y:S08]  /*75c0*/  HMMA.16816.F32.BF16 R28, R52.reuse, R56, R28 ;  /* 0x00000038341c723c */ /* 0x042ff0000004181c */
[C---:B------:R-:W-:Y:S08]  /*75d0*/  HMMA.16816.F32.BF16 R32, R52.reuse, R58, R32 ;  /* 0x0000003a3420723c */ /* 0x040ff00000041820 */
[C---:B--2---:R-:W-:Y:S08]  /*75e0*/  HMMA.16816.F32.BF16 R36, R52.reuse, R60, R36 ;  /* 0x0000003c3424723c */ /* 0x044ff00000041824 */
[C---:B------:R-:W-:Y:S01]  /*75f0*/  HMMA.16816.F32.BF16 R40, R52.reuse, R62, R40 ;  /* 0x0000003e3428723c */ /* 0x040fe20000041828 */
[----:B------:R-:W1:Y:S07]  /*7600*/  LDSM.16.MT88.4 R60, [R116+0x7c00] ;  /* 0x007c0000743c783b */ /* 0x000e6e0000004200 */
[C---:B---3--:R-:W-:Y:S08]  /*7610*/  HMMA.16816.F32.BF16 R44, R52.reuse, R64, R44 ;  /* 0x00000040342c723c */ /* 0x048ff0000004182c */
[----:B------:R-:W-:Y:S01]  /*7620*/  HMMA.16816.F32.BF16 R48, R52, R66, R48 ;  /* 0x000000423430723c */ /* 0x000fe20000041830 */
[----:B------:R-:W2:Y:S07]  /*7630*/  LDSM.16.MT88.4 R52, [R92+0x1c00] ;  /* 0x001c00005c34783b */ /* 0x000eae0000004200 */
        /* <DEDUP_REMOVED lines=22> */
[C---:B---3--:R-:W-:Y:S03]  /*77a0*/  HMMA.16816.F32.BF16 R36, R88.reuse, R4, R36 ;  /* 0x000000045824723c */ /* 0x048fe60000041824 */
[----:B------:R-:W-:Y:S01]  /*77b0*/  FADD.FTZ R135, R137, R0 ;  /* 0x0000000089877221 */ /* 0x000fe20000010000 */
[----:B------:R-:W-:Y:S03]  /*77c0*/  MOV R0, R3 ;  /* 0x0000000300007202 */ /* 0x000fe60000000f00 */
[----:B------:R-:W-:Y:S01]  /*77d0*/  FADD.FTZ R135, R140, R135 ;  /* 0x000000878c877221 */ /* 0x000fe20000010000 */
[C---:B------:R-:W-:Y:S08]  /*77e0*/  HMMA.16816.F32.BF16 R40, R88.reuse, R6, R40 ;  /* 0x000000065828723c */ /* 0x040ff00000041828 */
[C---:B----4-:R-:W-:Y:S08]  /*77f0*/  HMMA.16816.F32.BF16 R44, R88.reuse, R8, R44 ;  /* 0x00000008582c723c */ /* 0x050ff0000004182c */
[----:B------:R-:W-:Y:S03]  /*7800*/  HMMA.16816.F32.BF16 R48, R88, R10, R48 ;  /* 0x0000000a5830723c */ /* 0x000fe60000041830 */
[----:B------:R-:W-:Y:S01]  /*7810*/  MOV R89, R84 ;  /* 0x0000005400597202 */ /* 0x000fe20000000f00 */
[----:B------:R-:W-:Y:S04]  /*7820*/  FADD.FTZ R91, R85, R86 ;  /* 0x00000056555b7221 */ /* 0x000fe80000010000 */
[----:B------:R-:W-:Y:S01]  /*7830*/  @!UPT UIADD3 URZ, UPT, UPT, URZ, URZ, URZ ;  /* 0x000000fffffff290 */ /* 0x000fe2000fffe0ff */
[----:B------:R-:W-:Y:S11]  /*7840*/  @P0 BRA `(.L_x_1001) ;  /* 0xffffffe400140947 */ /* 0x000ff6000383ffff */
.L_x_1000:
        /* <DEDUP_REMOVED lines=155> */
.L_x_1004:
[----:B------:R-:W-:Y:S01]  /*8200*/  STS [R15+0x2030], R48 ;  /* 0x002030300f007388 */ /* 0x000fe20000000800 */
[----:B------:R-:W-:Y:S01]  /*8210*/  LEA R5, R5, UR4, 0x1 ;  /* 0x0000000405057c11 */ /* 0x000fe2000f8e08ff */
[----:B------:R-:W-:Y:S01]  /*8220*/  @!P0 IMAD.WIDE.U32 R28, R21, R18, RZ ;  /* 0x00000012151c8225 */ /* 0x000fe200078e00ff */
[----:B------:R-:W-:Y:S01]  /*8230*/  ISETP.NE.AND P2, PT, R126, -0x1, PT ;  /* 0xffffffff7e00780c */ /* 0x000fe20003f45270 */
        /* <DEDUP_REMOVED lines=11> */
[C---:B------:R-:W-:Y:S01]  /*82f0*/  @!P0 IMAD R19, R21.reuse, R19, R29 ;  /* 0x0000001315138224 */ /* 0x040fe200078e021d */
        /* <DEDUP_REMOVED lines=41> */
.L_x_1006:
[----:B------:R-:W-:Y:S05]  /*8590*/  BSYNC.RECONVERGENT B0 ;  /* 0x0000000000007941 */ /* 0x000fea0003800200 */
.L_x_1005:
[----:B------:R-:W3:Y:S01]  /*85a0*/  LDCU.64 UR4, c[0x0][0x410] ;  /* 0x00008200ff0477ac */ /* 0x000ee20008000a00 */
[----:B------:R-:W-:Y:S01]  /*85b0*/  @P0 IMAD.MOV.U32 R28, RZ, RZ, R26 ;  /* 0x000000ffff1c0224 */ /* 0x000fe200078e001a */
[----:B------:R-:W-:Y:S01]  /*85c0*/  LOP3.LUT R3, R2, 0x18, RZ, 0xc0, !PT ;  /* 0x0000001802037812 */ /* 0x000fe200078ec0ff */
[C---:B------:R-:W-:Y:S01]  /*85d0*/  VIADD R2, R20.reuse, 0x20 ;  /* 0x0000002014027836 */ /* 0x040fe20000000000 */
[----:B------:R-:W-:Y:S01]  /*85e0*/  MOV R21, RZ ;  /* 0x000000ff00157202 */ /* 0x000fe20000000f00 */
[----:B------:R-:W-:Y:S01]  /*85f0*/  BSSY.RECONVERGENT B0, `(.L_x_1007) ;  /* 0x0000018000007945 */ /* 0x000fe20003800200 */
[----:B------:R-:W-:Y:S02]  /*8600*/  IADD3 R28, P0, PT, R3, R28, RZ ;  /* 0x0000001c031c7210 */ /* 0x000fe40007f1e0ff */
[----:B------:R-:W-:Y:S01]  /*8610*/  ISETP.GE.AND P1, PT, R20, R121, PT ;  /* 0x000000791400720c */ /* 0x000fe20003f26270 */
        /* <DEDUP_REMOVED lines=21> */
.L_x_1008:
[----:B------:R-:W-:Y:S05]  /*8770*/  BSYNC.RECONVERGENT B0 ;  /* 0x0000000000007941 */ /* 0x000fea0003800200 */
.L_x_1007:
        /* <DEDUP_REMOVED lines=19> */
.L_x_1009:
        /* <DEDUP_REMOVED lines=13> */
.L_x_1281:


//--------------------- .text._ZN5flash16flash_fwd_kernelI23Flash_fwd_kernel_traitsILi96ELi64ELi64ELi4ELb0ELb0EN7cutlass10bfloat16_tE19Flash_kernel_traitsILi96ELi64ELi64ELi4ES3_EELb1ELb1ELb0ELb1ELb0ELb0ELb0ELb0EEEvNS_16Flash_fwd_paramsE --------------------------
	.section	.text._ZN5flash16flash_fwd_kernelI23Flash_fwd_kernel_traitsILi96ELi64ELi64ELi4ELb0ELb0EN7cutlass10bfloat16_tE19Flash_kernel_traitsILi96ELi64ELi64ELi4ES3_EELb1ELb1ELb0ELb1ELb0ELb0ELb0ELb0EEEvNS_16Flash_fwd_paramsE,"ax",@progbits
	.align	128
        .global         _ZN5flash16flash_fwd_kernelI23Flash_fwd_kernel_traitsILi96ELi64ELi64ELi4ELb0ELb0EN7cutlass10bfloat16_tE19Flash_kernel_traitsILi96ELi64ELi64ELi4ES3_EELb1ELb1ELb0ELb1ELb0ELb0ELb0ELb0EEEvNS_16Flash_fwd_paramsE
        .type           _ZN5flash16flash_fwd_kernelI23Flash_fwd_kernel_traitsILi96ELi64ELi64ELi4ELb0ELb0EN7cutlass10bfloat16_tE19Flash_kernel_traitsILi96ELi64ELi64ELi4ES3_EELb1ELb1ELb0ELb1ELb0ELb0ELb0ELb0EEEvNS_16Flash_fwd_paramsE,@function
        .size           _ZN5flash16flash_fwd_kernelI23Flash_fwd_kernel_traitsILi96ELi64ELi64ELi4ELb0ELb0EN7cutlass10bfloat16_tE19Flash_kernel_traitsILi96ELi64ELi64ELi4ES3_EELb1ELb1ELb0ELb1ELb0ELb0ELb0ELb0EEEvNS_16Flash_fwd_paramsE,(.L_x_1282 - _ZN5flash16flash_fwd_kernelI23Flash_fwd_kernel_traitsILi96ELi64ELi64ELi4ELb0ELb0EN7cutlass10bfloat16_tE19Flash_kernel_traitsILi96ELi64ELi64ELi4ES3_EELb1ELb1ELb0ELb1ELb0ELb0ELb0ELb0EEEvNS_16Flash_fwd_paramsE)
        .other          _ZN5flash16flash_fwd_kernelI23Flash_fwd_kernel_traitsILi96ELi64ELi64ELi4ELb0ELb0EN7cutlass10bfloat16_tE19Flash_kernel_traitsILi96ELi64ELi64ELi4ES3_EELb1ELb1ELb0ELb1ELb0ELb0ELb0ELb0EEEvNS_16Flash_fwd_paramsE,@"STO_CUDA_ENTRY STV_DEFAULT"
_ZN5flash16flash_fwd_kernelI23Flash_fwd_kernel_traitsILi96ELi64ELi64ELi4ELb0ELb0EN7cutlass10bfloat16_tE19Flash_kernel_traitsILi96ELi64ELi64ELi4ES3_EELb1ELb1ELb0ELb1ELb0ELb0ELb0ELb0EEEvNS_16Flash_fwd_paramsE:
.text._ZN5flash16flash_fwd_kernelI23Flash_fwd_kernel_traitsILi96ELi64ELi64ELi4ELb0ELb0EN7cutlass10bfloat16_tE19Flash_kernel_traitsILi96ELi64ELi64ELi4ES3_EELb1ELb1ELb0ELb1ELb0ELb0ELb0ELb0EEEvNS_16Flash_fwd_paramsE:
[----:B------:R-:W-:Y:S01]  /*0000*/  LDC R1, c[0x0][0x37c] ;  /* 0x0000df00ff017b82 */ /* 0x000fe20000000800 */
[----:B------:R-:W1:Y:S07]  /*0010*/  LDCU.U8 UR4, c[0x0][0x524] ;  /* 0x0000a480ff0477ac */ /* 0x000e6e0008000000 */
[----:B------:R-:W2:Y:S01]  /*0020*/  LDC R6, c[0x0][0x518] ;  /* 0x00014600ff067b82 */ /* 0x000ea20000000800 */
[----:B------:R-:W3:Y:S01]  /*0030*/  LDCU.64 UR24, c[0x0][0x510] ;  /* 0x0000a200ff1877ac */ /* 0x000ee20008000a00 */
[----:B------:R-:W4:Y:S06]  /*0040*/  LDCU.64 UR20, c[0x0][0x358] ;  /* 0x00006b00ff1477ac */ /* 0x000f2c0008000a00 */
[----:B------:R-:W2:Y:S01]  /*0050*/  LDC R7, c[0x0][0x51c] ;  /* 0x00014700ff077b82 */ /* 0x000ea20000000800 */
[----:B------:R-:W2:Y:S01]  /*0060*/  S2R R126, SR_CTAID.Y ;  /* 0x00000000007e7919 */ /* 0x000ea20000002600 */
[----:B------:R-:W2:Y:S01]  /*0070*/  LDCU.64 UR6, c[0x0][0x470] ;  /* 0x00008e00ff0677ac */ /* 0x000ea20008000a00 */
[----:B------:R-:W2:Y:S01]  /*0080*/  S2R R128, SR_CTAID.Z ;  /* 0x0000000000807919 */ /* 0x000ea20000002700 */
[----:B------:R-:W2:Y:S01]  /*0090*/  S2R R125, SR_TID.X ;  /* 0x00000000007d7919 */ /* 0x000ea20000002100 */
[----:B-1----:R-:W-:-:S03]  /*00a0*/  ISETP.NE.AND P3, PT, RZ, UR4, PT ;  /* 0x00000004ff007c0c */ /* 0x002fc6000bf65270 */
[----:B------:R-:W1:Y:S01]  /*00b0*/  S2UR UR18, SR_CTAID.X ;  /* 0x00000000001279c3 */ /* 0x000e620000002500 */
[----:B------:R-:W1:Y:S01]  /*00c0*/  LDCU.64 UR4, c[0x0][0x478] ;  /* 0x00008f00ff0477ac */ /* 0x000e620008000a00 */
[----:B---3--:R-:W-:Y:S02]  /*00d0*/  IMAD.U32 R12, RZ, RZ, UR24 ;  /* 0x00000018ff0c7e24 */ /* 0x008fe4000f8e00ff */
[----:B------:R-:W-:-:S04]  /*00e0*/  IMAD.U32 R13, RZ, RZ, UR25 ;  /* 0x00000019ff0d7e24 */ /* 0x000fc8000f8e00ff */
[----:B------:R-:W3:Y:S02]  /*00f0*/  LDC.64 R2, c[0x0][0x460] ;  /* 0x00011800ff027b82 */ /* 0x000ee40000000a00 */
[----:B----4-:R-:W4:Y:S04]  /*0100*/  @P3 LDG.E.64 R12, desc[UR20][R12.64] ;  /* 0x000000140c0c3981 */ /* 0x010f28000c1e1b00 */
[----:B--2---:R-:W2:Y:S02]  /*0110*/  @P3 LDG.E.64 R8, desc[UR20][R6.64] ;  /* 0x0000001406083981 */ /* 0x004ea4000c1e1b00 */
[----:B------:R-:W3:Y:S01]  /*0120*/  LDC.64 R4, c[0x0][0x460] ;  /* 0x00011800ff047b82 */ /* 0x000ee20000000a00 */
[----:B------:R-:W-:Y:S01]  /*0130*/  IMAD.MOV.U32 R124, RZ, RZ, -0x1 ;  /* 0xffffffffff7c7424 */ /* 0x000fe200078e00ff */
[----:B-1----:R-:W-:-:S04]  /*0140*/  LOP3.LUT R0, R128, UR18, R126, 0xfe, !PT ;  /* 0x0000001280007c12 */ /* 0x002fc8000f8efe7e */
[----:B------:R-:W-:Y:S02]  /*0150*/  LOP3.LUT P4, RZ, R0, R125, RZ, 0xfc, !PT ;  /* 0x0000007d00ff7212 */ /* 0x000fe4000788fcff */
[----:B------:R-:W2:Y:S01]  /*0160*/  @P3 LDC R0, c[0x0][0x520] ;  /* 0x00014800ff003b82 */ /* 0x000ea20000000800 */
[C---:B---3--:R-:W-:Y:S02]  /*0170*/  ISETP.NE.U32.AND P0, PT, R2.reuse, RZ, PT ;  /* 0x000000ff0200720c */ /* 0x048fe40003f05070 */
[----:B------:R-:W-:Y:S02]  /*0180*/  ISETP.NE.U32.AND P1, PT, R2, RZ, PT ;  /* 0x000000ff0200720c */ /* 0x000fe40003f25070 */
[C---:B------:R-:W-:Y:S02]  /*0190*/  ISETP.NE.AND.EX P0, PT, R3.reuse, RZ, PT, P0 ;  /* 0x000000ff0300720c */ /* 0x040fe40003f05300 */
[----:B------:R-:W-:Y:S01]  /*01a0*/  ISETP.NE.AND.EX P1, PT, R3, RZ, PT, P1 ;  /* 0x000000ff0300720c */ /* 0x000fe20003f25310 */
[----:B------:R-:W-:-:S03]  /*01b0*/  IMAD.WIDE.U32 R4, R126, 0x4, R4 ;  /* 0x000000047e047825 */ /* 0x000fc600078e0004 */
[----:B------:R-:W1:Y:S07]  /*01c0*/  @!P4 LDC.64 R10, c[0x0][0x528] ;  /* 0x00014a00ff0acb82 */ /* 0x000e6e0000000a00 */
[----:B------:R-:W-:Y:S01]  /*01d0*/  VOTEU.ANY UP0, P0 ;  /* 0x0000000000ff7886 */ /* 0x000fe20000000100 */
[----:B------:R-:W-:Y:S02]  /*01e0*/  PLOP3.LUT P0, PT, PT, PT, UP0, 0x80, 0x8 ;  /* 0x000000000008781c */ /* 0x000fe40003f0f008 */
[----:B------:R-:W-:-:S02]  /*01f0*/  SHF.R.U32.HI R2, RZ, 0x1e, R126 ;  /* 0x0000001eff027819 */ /* 0x000fc4000001167e */
[----:B----4-:R-:W-:Y:S02]  /*0200*/  @P3 R2UR UR24, R12 ;  /* 0x000000000c1832ca */ /* 0x010fe400000e0000 */
[----:B------:R-:W-:Y:S02]  /*0210*/  @P3 R2UR UR25, R13 ;  /* 0x000000000d1932ca */ /* 0x000fe400000e0000 */
[----:B--2---:R-:W-:-:S05]  /*0220*/  @P3 IADD3 R6, P2, PT, R8, R0, RZ ;  /* 0x0000000008063210 */ /* 0x004fca0007f5e0ff */
[----:B------:R-:W-:Y:S01]  /*0230*/  @P3 IMAD.X R7, RZ, RZ, R9, P2 ;  /* 0x000000ffff073224 */ /* 0x000fe200010e0609 */
[----:B------:R-:W-:-:S03]  /*0240*/  ISETP.NE.U32.AND P3, PT, RZ, UR4, PT ;  /* 0x00000004ff007c0c */ /* 0x000fc6000bf65070 */
[----:B------:R-:W-:Y:S01]  /*0250*/  IMAD.U32 R12, RZ, RZ, UR24 ;  /* 0x00000018ff0c7e24 */ /* 0x000fe2000f8e00ff */
[----:B------:R-:W-:Y:S01]  /*0260*/  ISETP.NE.AND.EX P3, PT, RZ, UR5, PT, P3 ;  /* 0x00000005ff007c0c */ /* 0x000fe2000bf65330 */
[----:B------:R-:W-:Y:S01]  /*0270*/  IMAD.U32 R13, RZ, RZ, UR25 ;  /* 0x00000019ff0d7e24 */ /* 0x000fe2000f8e00ff */
[----:B-1----:R-:W-:Y:S04]  /*0280*/  @!P4 STG.E.64 desc[UR20][R10.64+0x8], R6 ;  /* 0x000008060a00c986 */ /* 0x002fe8000c101b14 */
[----:B------:R1:W-:Y:S01]  /*0290*/  @!P4 STG.E.64 desc[UR20][R10.64], R12 ;  /* 0x0000000c0a00c986 */ /* 0x0003e2000c101b14 */
[----:B------:R-:W-:Y:S01]  /*02a0*/  ISETP.NE.U32.AND P4, PT, RZ, UR6, PT ;  /* 0x00000006ff007c0c */ /* 0x000fe2000bf85070 */
[----:B------:R-:W-:Y:S02]  /*02b0*/  IMAD.SHL.U32 R9, R126, 0x4, RZ ;  /* 0x000000047e097824 */ /* 0x000fe400078e00ff */
[----:B------:R-:W2:Y:S01]  /*02c0*/  @P1 LDG.E R124, desc[UR20][R4.64] ;  /* 0x00000014047c1981 */ /* 0x000ea2000c1e1900 */
[----:B------:R-:W-:-:S03]  /*02d0*/  ISETP.NE.AND.EX P4, PT, RZ, UR7, PT, P4 ;  /* 0x00000007ff007c0c */ /* 0x000fc6000bf85340 */
[----:B------:R3:W2:Y:S01]  /*02e0*/  @P0 LDG.E R3, desc[UR20][R4.64+0x4] ;  /* 0x0000041404030981 */ /* 0x0006a2000c1e1900 */
[----:B------:R-:W-:-:S09]  /*02f0*/  IMAD.MOV.U32 R0, RZ, RZ, RZ ;  /* 0x000000ffff007224 */ /* 0x000fd200078e00ff */
        /* <DEDUP_REMOVED lines=31> */
.L_x_1010:
        /* <DEDUP_REMOVED lines=23> */
[----:B-1----:R-:W1:Y:S08]  /*0660*/  LDC R9, c[0x0][0x434] ;  /* 0x00010d00ff097b82 */ /* 0x002e700000000800 */
[----:B------:R-:W3:Y:S01]  /*0670*/  @!P2 LDC.64 R6, c[0x0][0x400] ;  /* 0x00010000ff06ab82 */ /* 0x000ee20000000a00 */
[----:B--2---:R-:W-:-:S07]  /*0680*/  ISETP.NE.AND P1, PT, R0, RZ, PT ;  /* 0x000000ff0000720c */ /* 0x004fce0003f25270 */
[----:B------:R-:W2:Y:S08]  /*0690*/  @P2 LDC.64 R4, c[0x0][0x408] ;  /* 0x00010200ff042b82 */ /* 0x000eb00000000a00 */
[----:B------:R-:W4:Y:S01]  /*06a0*/  LDC.U8 R0, c[0x0][0x548] ;  /* 0x00015200ff007b82 */ /* 0x000f220000000000 */
[----:B---3--:R-:W-:-:S07]  /*06b0*/  @!P2 IMAD.WIDE.U32 R12, R126, R6, RZ ;  /* 0x000000067e0ca225 */ /* 0x008fce00078e00ff */
[----:B------:R-:W3:Y:S01]  /*06c0*/  @P1 LDC.64 R2, c[0x0][0x430] ;  /* 0x00010c00ff021b82 */ /* 0x000ee20000000a00 */
[----:B------:R-:W-:Y:S01]  /*06d0*/  @!P2 IMAD R7, R126, R7, R13 ;  /* 0x000000077e07a224 */ /* 0x000fe200078e020d */
[----:B------:R-:W-:Y:S01]  /*06e0*/  @!P2 MOV R6, R12 ;  /* 0x0000000c0006a202 */ /* 0x000fe20000000f00 */
[----:B--2---:R-:W-:Y:S01]  /*06f0*/  @P2 IMAD.WIDE.U32 R10, R124, R4, RZ ;  /* 0x000000047c0a2225 */ /* 0x004fe200078e00ff */
[----:B------:R-:W-:-:S03]  /*0700*/  SHF.L.U32 R4, R125, 0x3, RZ ;  /* 0x000000037d047819 */ /* 0x000fc600000006ff */
[----:B------:R-:W-:Y:S02]  /*0710*/  @P2 IMAD R7, R124, R5, R11 ;  /* 0x000000057c072224 */ /* 0x000fe400078e020b */
[----:B---3--:R-:W-:Y:S01]  /*0720*/  @P1 IMAD R15, R2, R3, RZ ;  /* 0x00000003020f1224 */ /* 0x008fe200078e02ff */
[----:B------:R-:W-:Y:S01]  /*0730*/  @P1 MOV R3, 0x1 ;  /* 0x0000000100031802 */ /* 0x000fe20000000f00 */
[----:B------:R-:W2:Y:S01]  /*0740*/  @P1 LDC R2, c[0x0][0x430] ;  /* 0x00010c00ff021b82 */ /* 0x000ea20000000800 */
[----:B-1--4-:R-:W-:Y:S05]  /*0750*/  @P1 BRA `(.L_x_1012) ;  /* 0x0000000000281947 */ /* 0x012fea0003800000 */
[----:B------:R-:W-:Y:S01]  /*0760*/  ISETP.NE.AND P0, PT, R0, RZ, PT ;  /* 0x000000ff0000720c */ /* 0x000fe20003f05270 */
[----:B------:R-:W1:-:S12]  /*0770*/  LDC R8, c[0x0][0x3e0] ;  /* 0x0000f800ff087b82 */ /* 0x000e580000000800 */
[----:B------:R-:W3:Y:S01]  /*0780*/  @P0 LDC R15, c[0x0][0x454] ;  /* 0x00011500ff0f0b82 */ /* 0x000ee20000000800 */
[----:B--2---:R-:W-:Y:S02]  /*0790*/  @P0 MOV R2, 0x1 ;  /* 0x0000000100020802 */ /* 0x004fe40000000f00 */
[----:B------:R-:W-:-:S05]  /*07a0*/  @!P0 MOV R2, 0x1 ;  /* 0x0000000100028802 */ /* 0x000fca0000000f00 */
[----:B------:R-:W1:Y:S08]  /*07b0*/  @P0 LDC R3, c[0x0][0x454] ;  /* 0x00011500ff030b82 */ /* 0x000e700000000800 */
[----:B------:R-:W2:Y:S08]  /*07c0*/  @!P0 LDC R5, c[0x0][0x434] ;  /* 0x00010d00ff058b82 */ /* 0x000eb00000000800 */
[----:B------:R-:W4:Y:S01]  /*07d0*/  @!P0 LDC R15, c[0x0][0x434] ;  /* 0x00010d00ff0f8b82 */ /* 0x000f220000000800 */
[----:B-1----:R-:W-:-:S02]  /*07e0*/  @P0 IMAD R3, R3, R8, RZ ;  /* 0x0000000803030224 */ /* 0x002fc400078e02ff */
[----:B--23--:R-:W-:-:S07]  /*07f0*/  @!P0 IMAD R3, R5, R8, RZ ;  /* 0x0000000805038224 */ /* 0x00cfce00078e02ff */
.L_x_1012:
[----:B------:R-:W1:Y:S01]  /*0800*/  LDCU.64 UR4, c[0x0][0x410] ;  /* 0x00008200ff0477ac */ /* 0x000e620008000a00 */
[----:B------:R-:W-:Y:S01]  /*0810*/  @P2 IMAD.MOV.U32 R6, RZ, RZ, R10 ;  /* 0x000000ffff062224 */ /* 0x000fe200078e000a */
[----:B------:R-:W-:Y:S01]  /*0820*/  LOP3.LUT R4, R4, 0x18, RZ, 0xc0, !PT ;  /* 0x0000001804047812 */ /* 0x000fe200078ec0ff */
[----:B------:R-:W-:Y:S01]  /*0830*/  IMAD R9, R126, R9, RZ ;  /* 0x000000097e097224 */ /* 0x000fe200078e02ff */
[----:B------:R-:W-:Y:S01]  /*0840*/  UIADD3 UR22, UPT, UPT, -UR19, UR22, URZ ;  /* 0x0000001613167290 */ /* 0x000fe2000fffe1ff */
[----:B------:R-:W-:Y:S01]  /*0850*/  SHF.R.U32.HI R10, RZ, 0x2, R125 ;  /* 0x00000002ff0a7819 */ /* 0x000fe2000001167d */
[----:B------:R-:W-:Y:S01]  /*0860*/  IMAD.U32 R13, RZ, RZ, UR18 ;  /* 0x00000012ff0d7e24 */ /* 0x000fe2000f8e00ff */
[----:B------:R-:W-:Y:S01]  /*0870*/  IADD3 R6, P0, PT, R4, R6, RZ ;  /* 0x0000000604067210 */ /* 0x000fe20007f1e0ff */
[----:B------:R-:W-:Y:S01]  /*0880*/  IMAD.MOV.U32 R11, RZ, RZ, RZ ;  /* 0x000000ffff0b7224 */ /* 0x000fe200078e00ff */
[----:B------:R-:W-:Y:S01]  /*0890*/  ISETP.NE.AND P1, PT, R0, RZ, !P1 ;  /* 0x000000ff0000720c */ /* 0x000fe20004f25270 */
[C---:B------:R-:W-:Y:S01]  /*08a0*/  VIADD R5, R10.reuse, 0x20 ;  /* 0x000000200a057836 */ /* 0x040fe20000000000 */
[----:B------:R-:W-:Y:S01]  /*08b0*/  ISETP.GE.AND P2, PT, R10, UR22, PT ;  /* 0x000000160a007c0c */ /* 0x000fe2000bf46270 */
[----:B------:R-:W-:Y:S01]  /*08c0*/  IMAD.X R7, RZ, RZ, R7, P0 ;  /* 0x000000ffff077224 */ /* 0x000fe200000e0607 */
[----:B------:R-:W-:Y:S01]  /*08d0*/  ISETP.NE.AND P3, PT, R124, -0x1, PT ;  /* 0xffffffff7c00780c */ /* 0x000fe20003f65270 */
[----:B----4-:R-:W-:Y:S01]  /*08e0*/  IMAD R0, R128, R15, RZ ;  /* 0x0000000f80007224 */ /* 0x010fe200078e02ff */
[----:B------:R-:W-:Y:S01]  /*08f0*/  BSSY.RECONVERGENT B0, `(.L_x_1013) ;  /* 0x000001d000007945 */ /* 0x000fe20003800200 */
[----:B------:R-:W-:Y:S01]  /*0900*/  IMAD.WIDE.U32 R12, R13, 0x40, R10 ;  /* 0x000000400d0c7825 */ /* 0x000fe200078e000a */
[----:B------:R-:W-:-:S02]  /*0910*/  SEL R124, R9, R124, !P3 ;  /* 0x0000007c097c7207 */ /* 0x000fc40005800000 */
[----:B------:R-:W-:Y:S01]  /*0920*/  ISETP.GE.AND P0, PT, R5, UR22, PT ;  /* 0x0000001605007c0c */ /* 0x000fe2000bf06270 */
[----:B-1----:R-:W-:Y:S01]  /*0930*/  IMAD.WIDE.U32 R6, R128, UR4, R6 ;  /* 0x0000000480067c25 */ /* 0x002fe2000f8e0006 */
[C---:B------:R-:W-:Y:S02]  /*0940*/  ISETP.NE.AND P5, PT, R4.reuse, RZ, PT ;  /* 0x000000ff0400720c */ /* 0x040fe40003fa5270 */
[----:B------:R-:W-:Y:S01]  /*0950*/  LOP3.LUT R14, R4, 0x20, RZ, 0xfc, !PT ;  /* 0x00000020040e7812 */ /* 0x000fe200078efcff */
[----:B------:R-:W-:Y:S01]  /*0960*/  IMAD R129, R128, UR5, R7 ;  /* 0x0000000580817c24 */ /* 0x000fe2000f8e0207 */
[----:B------:R-:W-:Y:S01]  /*0970*/  LOP3.LUT R8, R4, 0x40, RZ, 0xfc, !PT ;  /* 0x0000004004087812 */ /* 0x000fe200078efcff */
[----:B------:R-:W-:Y:S01]  /*0980*/  @!P1 IMAD R0, R126, R3, R0 ;  /* 0x000000037e009224 */ /* 0x000fe200078e0200 */
[----:B------:R-:W-:Y:S01]  /*0990*/  SEL R9, R124, RZ, P1 ;  /* 0x000000ff7c097207 */ /* 0x000fe20000800000 */
[----:B--2---:R-:W-:Y:S01]  /*09a0*/  IMAD R15, R2, UR19, RZ ;  /* 0x00000013020f7c24 */ /* 0x004fe2000f8e02ff */
        /* <DEDUP_REMOVED lines=17> */
.L_x_1014:
[----:B------:R-:W-:Y:S05]  /*0ac0*/  BSYNC.RECONVERGENT B0 ;  /* 0x0000000000007941 */ /* 0x000fea0003800200 */
.L_x_1013:
        /* <DEDUP_REMOVED lines=28> */
.L_x_1016:
[----:B------:R-:W-:Y:S05]  /*0c90*/  BSYNC.RECONVERGENT B0 ;  /* 0x0000000000007941 */ /* 0x000fea0003800200 */
.L_x_1015:
        /* <DEDUP_REMOVED lines=11> */
.L_x_1018:
[----:B------:R-:W-:Y:S05]  /*0d50*/  BSYNC.RECONVERGENT B0 ;  /* 0x0000000000007941 */ /* 0x000fea0003800200 */
.L_x_1017:
        /* <DEDUP_REMOVED lines=10> */
.L_x_1011:
[----:B------:R-:W-:Y:S02]  /*0e00*/  ISETP.NE.AND P0, PT, R124, -0x1, PT ;  /* 0xffffffff7c00780c */ /* 0x000fe40003f05270 */
[----:B------:R-:W-:-:S11]  /*0e10*/  ISETP.NE.AND P2, PT, R11, -0x1, PT ;  /* 0xffffffff0b00780c */ /* 0x000fd60003f45270 */
[----:B-1----:R-:W1:Y:S08]  /*0e20*/  @!P0 LDC.64 R8, c[0x0][0x398] ;  /* 0x0000e600ff088b82 */ /* 0x002e700000000a00 */
[----:B------:R-:W2:Y:S01]  /*0e30*/  @P0 LDC.64 R4, c[0x0][0x3b0] ;  /* 0x0000ec00ff040b82 */ /* 0x000ea20000000a00 */
[----:B-1----:R-:W-:-:S04]  /*0e40*/  @!P0 IMAD.WIDE.U32 R14, R126, R8, RZ ;  /* 0x000000087e0e8225 */ /* 0x002fc800078e00ff */
[----:B------:R-:W-:Y:S02]  /*0e50*/  @!P0 IMAD R9, R126, R9, R15 ;  /* 0x000000097e098224 */ /* 0x000fe400078e020f */
[----:B--2---:R-:W-:Y:S01]  /*0e60*/  @P0 IMAD.WIDE.U32 R12, R124, R4, RZ ;  /* 0x000000047c0c0225 */ /* 0x004fe200078e00ff */
[----:B------:R-:W-:-:S03]  /*0e70*/  @!P0 MOV R4, R14 ;  /* 0x0000000e00048202 */ /* 0x000fc60000000f00 */
        /* <DEDUP_REMOVED lines=14> */
.L_x_1019:
[----:B------:R-:W1:Y:S01]  /*0f60*/  LDCU.64 UR10, c[0x0][0x3b8] ;  /* 0x00007700ff0a77ac */ /* 0x000e620008000a00 */
[----:B------:R-:W-:-:S05]  /*0f70*/  IADD3 R12, PT, PT, R0, R11, RZ ;  /* 0x0000000b000c7210 */ /* 0x000fca0007ffe0ff */
[C---:B-1----:R-:W-:Y:S02]  /*0f80*/  IMAD R2, R12.reuse, UR11, RZ ;  /* 0x0000000b0c027c24 */ /* 0x042fe4000f8e02ff */
[----:B------:R-:W-:-:S05]  /*0f90*/  IMAD.WIDE.U32 R12, R12, UR10, RZ ;  /* 0x0000000a0c0c7c25 */ /* 0x000fca000f8e00ff */
[----:B------:R-:W-:Y:S02]  /*0fa0*/  IADD3 R2, PT, PT, R13, R2, RZ ;  /* 0x000000020d027210 */ /* 0x000fe40007ffe0ff */
[----:B------:R-:W-:-:S07]  /*0fb0*/  MOV R8, R12 ;  /* 0x0000000c00087202 */ /* 0x000fce0000000f00 */
.L_x_1020:
        /* <DEDUP_REMOVED lines=37> */
.L_x_1021:
[----:B------:R-:W1:Y:S01]  /*1210*/  LDCU.64 UR8, c[0x0][0x3c0] ;  /* 0x00007800ff0877ac */ /* 0x000e620008000a00 */
[----:B------:R-:W-:-:S05]  /*1220*/  IADD3 R0, PT, PT, R0, R11, RZ ;  /* 0x0000000b00007210 */ /* 0x000fca0007ffe0ff */
[C---:B-1----:R-:W-:Y:S02]  /*1230*/  IMAD R5, R0.reuse, UR9, RZ ;  /* 0x0000000900057c24 */ /* 0x042fe4000f8e02ff */
[----:B------:R-:W-:-:S05]  /*1240*/  IMAD.WIDE.U32 R20, R0, UR8, RZ ;  /* 0x0000000800147c25 */ /* 0x000fca000f8e00ff */
[----:B------:R-:W-:-:S07]  /*1250*/  IADD3 R0, PT, PT, R21, R5, RZ ;  /* 0x0000000515007210 */ /* 0x000fce0007ffe0ff */
.L_x_1022:
[C---:B------:R-:W-:Y:S01]  /*1260*/  IMAD.SHL.U32 R127, R125.reuse, 0x8, RZ ;  /* 0x000000087d7f7824 */ /* 0x040fe200078e00ff */
[----:B------:R-:W1:Y:S01]  /*1270*/  LDCU.128 UR4, c[0x0][0x3d0] ;  /* 0x00007a00ff0477ac */ /* 0x000e620008000c00 */
[----:B------:R-:W-:Y:S01]  /*1280*/  SHF.L.U32 R10, R125, 0x5, RZ ;  /* 0x000000057d0a7819 */ /* 0x000fe200000006ff */
[----:B------:R-:W2:Y:S01]  /*1290*/  S2UR UR23, SR_CgaCtaId ;  /* 0x00000000001779c3 */ /* 0x000ea20000008800 */
[----:B------:R-:W-:Y:S01]  /*12a0*/  SHF.R.U32.HI R14, RZ, 0x2, R125 ;  /* 0x00000002ff0e7819 */ /* 0x000fe2000001167d */
[----:B------:R-:W3:Y:S01]  /*12b0*/  LDCU.64 UR14, c[0x0][0x390] ;  /* 0x00007200ff0e77ac */ /* 0x000ee20008000a00 */
[----:B------:R-:W-:Y:S01]  /*12c0*/  LOP3.LUT R119, R127, 0x18, RZ, 0xc0, !PT ;  /* 0x000000187f777812 */ /* 0x000fe200078ec0ff */
[----:B------:R-:W-:Y:S01]  /*12d0*/  IMAD.U32 R19, RZ, RZ, UR18 ;  /* 0x00000012ff137e24 */ /* 0x000fe2000f8e00ff */
[----:B------:R-:W-:Y:S01]  /*12e0*/  LOP3.LUT R5, R10, 0xc0, RZ, 0xc0, !PT ;  /* 0x000000c00a057812 */ /* 0x000fe200078ec0ff */
[----:B------:R-:W4:Y:S01]  /*12f0*/  LDCU.64 UR16, c[0x0][0x388] ;  /* 0x00007100ff1077ac */ /* 0x000f220008000a00 */
[----:B------:R-:W-:Y:S01]  /*1300*/  IADD3 R16, P1, PT, R119, R8, RZ ;  /* 0x0000000877107210 */ /* 0x000fe20007f3e0ff */
[----:B------:R-:W-:Y:S01]  /*1310*/  IMAD.SHL.U32 R8, R125, 0x4, RZ ;  /* 0x000000047d087824 */ /* 0x000fe200078e00ff */
[----:B------:R-:W-:Y:S01]  /*1320*/  IADD3 R20, P0, PT, R119, R20, RZ ;  /* 0x0000001477147210 */ /* 0x000fe20007f1e0ff */
[----:B------:R-:W5:Y:S01]  /*1330*/  LDCU.64 UR12, c[0x0][0x3c8] ;  /* 0x00007900ff0c77ac */ /* 0x000f620008000a00 */
[----:B------:R-:W-:Y:S01]  /*1340*/  MOV R15, RZ ;  /* 0x000000ff000f7202 */ /* 0x000fe20000000f00 */
[----:B------:R-:W-:Y:S01]  /*1350*/  IMAD.X R17, RZ, RZ, R2, P1 ;  /* 0x000000ffff117224 */ /* 0x000fe200008e0602 */
[----:B------:R-:W-:Y:S01]  /*1360*/  LOP3.LUT R8, R5, 0x18, R8, 0xf8, !PT ;  /* 0x0000001805087812 */ /* 0x000fe200078ef808 */
[----:B------:R-:W-:Y:S01]  /*1370*/  IMAD.X R21, RZ, RZ, R0, P0 ;  /* 0x000000ffff157224 */ /* 0x000fe200000e0600 */
[----:B------:R-:W-:Y:S01]  /*1380*/  SHF.R.S32.HI R5, RZ, 0x1f, R12 ;  /* 0x0000001fff057819 */ /* 0x000fe2000001140c */
[C---:B------:R-:W-:Y:S01]  /*1390*/  IMAD.WIDE.U32 R16, R14.reuse, UR10, R16 ;  /* 0x0000000a0e107c25 */ /* 0x040fe2000f8e0010 */
[----:B------:R-:W-:Y:S01]  /*13a0*/  IADD3 R4, P0, PT, R119, R4, RZ ;  /* 0x0000000477047210 */ /* 0x000fe20007f1e0ff */
[----:B------:R-:W-:Y:S01]  /*13b0*/  BSSY.RECONVERGENT B0, `(.L_x_1023) ;  /* 0x0000040000007945 */ /* 0x000fe20003800200 */
[----:B------:R-:W-:Y:S01]  /*13c0*/  LOP3.LUT R0, R127, 0xd8, RZ, 0xc0, !PT ;  /* 0x000000d87f007812 */ /* 0x000fe200078ec0ff */
[----:B------:R-:W-:Y:S01]  /*13d0*/  IMAD.WIDE.U32 R20, R14, UR8, R20 ;  /* 0x000000080e147c25 */ /* 0x000fe2000f8e0014 */
[----:B------:R-:W-:-:S02]  /*13e0*/  LOP3.LUT R118, R119, 0x20, RZ, 0xfc, !PT ;  /* 0x0000002077767812 */ /* 0x000fc400078efcff */
[----:B------:R-:W-:Y:S01]  /*13f0*/  LOP3.LUT R0, R0, 0x18, R125, 0x78, !PT ;  /* 0x0000001800007812 */ /* 0x000fe200078e787d */
[----:B-1----:R-:W-:Y:S01]  /*1400*/  IMAD R11, R5, UR4, RZ ;  /* 0x00000004050b7c24 */ /* 0x002fe2000f8e02ff */
[----:B------:R-:W-:Y:S01]  /*1410*/  LOP3.LUT R117, R119, 0x40, RZ, 0xfc, !PT ;  /* 0x0000004077757812 */ /* 0x000fe200078efcff */
[----:B------:R-:W-:Y:S01]  /*1420*/  IMAD R17, R14, UR11, R17 ;  /* 0x0000000b0e117c24 */ /* 0x000fe2000f8e0211 */
[----:B------:R-:W-:Y:S01]  /*1430*/  LOP3.LUT R127, R0, 0x1f20, R127, 0xf8, !PT ;  /* 0x00001f20007f7812 */ /* 0x000fe200078ef87f */
[----:B------:R-:W-:Y:S02]  /*1440*/  IMAD R5, R5, UR6, RZ ;  /* 0x0000000605057c24 */ /* 0x000fe4000f8e02ff */
[----:B------:R-:W-:Y:S02]  /*1450*/  IMAD R21, R14, UR9, R21 ;  /* 0x000000090e157c24 */ /* 0x000fe4000f8e0215 */
[C---:B------:R-:W-:Y:S02]  /*1460*/  IMAD R122, R12.reuse, UR5, R11 ;  /* 0x000000050c7a7c24 */ /* 0x040fe4000f8e020b */
[C---:B------:R-:W-:Y:S01]  /*1470*/  IMAD R120, R12.reuse, UR7, R5 ;  /* 0x000000070c787c24 */ /* 0x040fe2000f8e0205 */
[----:B------:R-:W-:Y:S01]  /*1480*/  IADD3.X R5, PT, PT, RZ, R9, RZ, P0, !PT ;  /* 0x00000009ff057210 */ /* 0x000fe200007fe4ff */
[----:B------:R-:W-:Y:S01]  /*1490*/  IMAD.WIDE.U32 R16, R12, UR4, R16 ;  /* 0x000000040c107c25 */ /* 0x000fe2000f8e0010 */
[----:B------:R-:W-:-:S02]  /*14a0*/  UMOV UR4, 0x400 ;  /* 0x0000040000047882 */ /* 0x000fc40000000000 */
[----:B--2---:R-:W-:Y:S01]  /*14b0*/  ULEA UR4, UR23, UR4, 0x18 ;  /* 0x0000000417047291 */ /* 0x004fe2000f8ec0ff */
[----:B------:R-:W-:Y:S01]  /*14c0*/  IMAD.WIDE.U32 R12, R12, UR6, R20 ;  /* 0x000000060c0c7c25 */ /* 0x000fe2000f8e0014 */
[----:B----4-:R-:W-:-:S03]  /*14d0*/  LEA R123, P2, R16, UR16, 0x1 ;  /* 0x00000010107b7c11 */ /* 0x010fc6000f8408ff */
[----:B------:R-:W-:Y:S01]  /*14e0*/  IMAD.IADD R122, R17, 0x1, R122 ;  /* 0x00000001117a7824 */ /* 0x000fe200078e027a */
[----:B---3--:R-:W-:Y:S01]  /*14f0*/  LEA R121, P1, R12, UR14, 0x1 ;  /* 0x0000000e0c797c11 */ /* 0x008fe2000f8208ff */
[----:B------:R-:W-:Y:S01]  /*1500*/  UIADD3 UR14, UPT, UPT, -UR19, UR22, URZ ;  /* 0x00000016130e7290 */ /* 0x000fe2000fffe1ff */
[----:B------:R-:W-:Y:S01]  /*1510*/  IMAD.IADD R120, R13, 0x1, R120 ;  /* 0x000000010d787824 */ /* 0x000fe200078e0278 */
[----:B------:R-:W-:Y:S01]  /*1520*/  SHF.R.U32.HI R17, RZ, 0x1, R125 ;  /* 0x00000001ff117819 */ /* 0x000fe2000001167d */
[----:B-----5:R-:W-:Y:S01]  /*1530*/  IMAD.WIDE.U32 R4, R128, UR12, R4 ;  /* 0x0000000c80047c25 */ /* 0x020fe2000f8e0004 */
[----:B------:R-:W-:Y:S02]  /*1540*/  LEA.HI.X R122, R16, UR17, R122, 0x1, P2 ;  /* 0x00000011107a7c11 */ /* 0x000fe400090f0c7a */
[----:B------:R-:W-:Y:S01]  /*1550*/  ISETP.GE.AND P0, PT, R14, UR14, PT ;  /* 0x0000000e0e007c0c */ /* 0x000fe2000bf06270 */
[----:B------:R-:W-:Y:S01]  /*1560*/  IMAD.SHL.U32 R9, R125, 0x10, RZ ;  /* 0x000000107d097824 */ /* 0x000fe200078e00ff */
[----:B------:R-:W-:Y:S01]  /*1570*/  LEA.HI.X R120, R12, UR15, R120, 0x1, P1 ;  /* 0x0000000f0c787c11 */ /* 0x000fe200088f0c78 */
[----:B------:R-:W-:Y:S01]  /*1580*/  IMAD R13, R128, UR13, R5 ;  /* 0x0000000d800d7c24 */ /* 0x000fe2000f8e0205 */
[----:B------:R-:W-:Y:S01]  /*1590*/  LEA R127, R127, UR4, 0x1 ;  /* 0x000000047f7f7c11 */ /* 0x000fe2000f8e08ff */
[----:B------:R-:W-:Y:S01]  /*15a0*/  IMAD.WIDE.U32 R18, R19, 0x40, R14 ;  /* 0x0000004013127825 */ /* 0x000fe200078e000e */
[----:B------:R-:W-:-:S07]  /*15b0*/  LOP3.LUT R116, R9, 0x3e00, RZ, 0xc0, !PT ;  /* 0x00003e0009747812 */ /* 0x000fce00078ec0ff */
        /* <DEDUP_REMOVED lines=30> */
.L_x_1025:
[----:B------:R2:W-:Y:S02]  /*17a0*/  STS.128 [R127+0x2000], RZ ;  /* 0x002000ff7f007388 */ /* 0x0005e40000000c00 */
.L_x_1024:
[----:B------:R-:W-:Y:S05]  /*17b0*/  BSYNC.RECONVERGENT B0 ;  /* 0x0000000000007941 */ /* 0x000fea0003800200 */
.L_x_1023:
        /* <DEDUP_REMOVED lines=37> */
.L_x_1028:
[----:B------:R4:W-:Y:S02]  /*1a10*/  STS.128 [R127+0x2800], RZ ;  /* 0x002800ff7f007388 */ /* 0x0009e40000000c00 */
.L_x_1027:
[----:B------:R-:W-:Y:S05]  /*1a20*/  BSYNC.RECONVERGENT B0 ;  /* 0x0000000000007941 */ /* 0x000fea0003800200 */
.L_x_1026:
[----:B------:R-:W-:Y:S01]  /*1a30*/  IADD3 R92, PT, PT, R3, -0x1, RZ ;  /* 0xffffffff035c7810 */ /* 0x000fe20007ffe0ff */
[----:B------:R-:W-:Y:S04]  /*1a40*/  BSSY.RECONVERGENT B0, `(.L_x_1029) ;  /* 0x000001e000007945 */ /* 0x000fe80003800200 */
[C---:B------:R-:W-:Y:S02]  /*1a50*/  IMAD R12, R92.reuse, -0x40, R95 ;  /* 0xffffffc05c0c7824 */ /* 0x040fe400078e025f */
[C---:B-1--4-:R-:W-:Y:S02]  /*1a60*/  IMAD R5, R92.reuse, UR15, RZ ;  /* 0x0000000f5c057c24 */ /* 0x052fe4000f8e02ff */
[----:B------:R-:W-:Y:S01]  /*1a70*/  IMAD.WIDE.U32 R18, R92, UR16, RZ ;  /* 0x000000105c127c25 */ /* 0x000fe2000f8e00ff */
        /* <DEDUP_REMOVED lines=25> */
.L_x_1031:
[----:B------:R4:W-:Y:S02]  /*1c10*/  STS.128 [R127+0x5000], RZ ;  /* 0x005000ff7f007388 */ /* 0x0009e40000000c00 */
.L_x_1030:
[----:B------:R-:W-:Y:S05]  /*1c20*/  BSYNC.RECONVERGENT B0 ;  /* 0x0000000000007941 */ /* 0x000fea0003800200 */
.L_x_1029:
[----:B------:R-:W-:Y:S01]  /*1c30*/  ISETP.GE.AND P0, PT, R11, R12, PT ;  /* 0x0000000c0b00720c */ /* 0x000fe20003f06270 */
[----:B------:R-:W-:Y:S01]  /*1c40*/  USHF.L.U64.HI UR11, UR10, 0x5, UR11 ;  /* 0x000000050a0b7899 */ /* 0x000fe2000801020b */
[----:B------:R-:W-:Y:S01]  /*1c50*/  BSSY.RECONVERGENT B0, `(.L_x_1032) ;  /* 0x000001c000007945 */ /* 0x000fe20003800200 */
[----:B------:R-:W-:-:S10]  /*1c60*/  USHF.L.U32 UR10, UR10, 0x5, URZ ;  /* 0x000000050a0a7899 */ /* 0x000fd400080006ff */
        /* <DEDUP_REMOVED lines=25> */
.L_x_1034:
[----:B------:R1:W-:Y:S02]  /*1e00*/  STS.128 [R127+0x5800], RZ ;  /* 0x005800ff7f007388 */ /* 0x0003e40000000c00 */
.L_x_1033:
[----:B------:R-:W-:Y:S05]  /*1e10*/  BSYNC.RECONVERGENT B0 ;  /* 0x0000000000007941 */ /* 0x000fea0003800200 */
.L_x_1032:
[----:B------:R-:W5:Y:S01]  /*1e20*/  LDCU.64 UR6, c[0x0][0x538] ;  /* 0x0000a700ff0677ac */ /* 0x000f620008000a00 */
[----:B------:R-:W2:Y:S01]  /*1e30*/  LDC R13, c[0x0][0x3e0] ;  /* 0x0000f800ff0d7b82 */ /* 0x000ea20000000800 */
[----:B------:R-:W0:Y:S01]  /*1e40*/  LDGDEPBAR ;  /* 0x00000000000079af */ /* 0x000e220000000000 */
[----:B------:R-:W-:-:S06]  /*1e50*/  IMAD.U32 R0, RZ, RZ, UR19 ;  /* 0x00000013ff007e24 */ /* 0x000fcc000f8e00ff */
[----:B------:R-:W1:Y:S01]  /*1e60*/  LDC.U8 R93, c[0x0][0x4f8] ;  /* 0x00013e00ff5d7b82 */ /* 0x000e620000000000 */
[----:B-----5:R-:W-:-:S04]  /*1e70*/  ISETP.NE.U32.AND P0, PT, RZ, UR6, PT ;  /* 0x00000006ff007c0c */ /* 0x020fc8000bf05070 */
[----:B------:R-:W-:Y:S01]  /*1e80*/  ISETP.NE.AND.EX P0, PT, RZ, UR7, PT, P0 ;  /* 0x00000007ff007c0c */ /* 0x000fe2000bf05300 */
[----:B--2---:R-:W-:Y:S01]  /*1e90*/  IMAD R13, R126, R13, R128 ;  /* 0x0000000d7e0d7224 */ /* 0x004fe200078e0280 */
[----:B------:R-:W-:Y:S01]  /*1ea0*/  LOP3.LUT R14, R14, 0x7, RZ, 0xc0, !PT ;  /* 0x000000070e0e7812 */ /* 0x000fe200078ec0ff */
[----:B------:R-:W-:-:S10]  /*1eb0*/  DEPBAR.LE SB0, 0x0 ;  /* 0x000080000000791a */ /* 0x000fd40000000000 */
[----:B------:R-:W-:Y:S01]  /*1ec0*/  VOTEU.ANY UP0, P0 ;  /* 0x0000000000ff7886 */ /* 0x000fe20000000100 */
[----:B------:R-:W-:-:S13]  /*1ed0*/  PLOP3.LUT P0, PT, PT, PT, UP0, 0x80, 0x8 ;  /* 0x000000000008781c */ /* 0x000fda0003f0f008 */
[----:B-1----:R-:W1:Y:S01]  /*1ee0*/  @P0 LDC.64 R4, c[0x0][0x540] ;  /* 0x00015000ff040b82 */ /* 0x002e620000000a00 */
[----:B------:R-:W-:-:S07]  /*1ef0*/  @P0 IMAD.MOV.U32 R129, RZ, RZ, RZ ;  /* 0x000000ffff810224 */ /* 0x000fce00078e00ff */
[----:B------:R-:W2:Y:S01]  /*1f00*/  @P0 LDC R2, c[0x0][0x458] ;  /* 0x00011600ff020b82 */ /* 0x000ea20000000800 */
[----:B-1----:R-:W-:-:S04]  /*1f10*/  @P0 IMAD.WIDE.U32 R18, R126, R4, R128 ;  /* 0x000000047e120225 */ /* 0x002fc800078e0080 */
[----:B------:R-:W-:Y:S01]  /*1f20*/  @P0 IMAD R5, R126, R5, R19 ;  /* 0x000000057e050224 */ /* 0x000fe200078e0213 */
[----:B----4-:R-:W-:-:S04]  /*1f30*/  @P0 LEA R20, P1, R18, UR6, 0x2 ;  /* 0x0000000612140c11 */ /* 0x010fc8000f8210ff */
[----:B------:R-:W-:-:S05]  /*1f40*/  @P0 LEA.HI.X R21, R18, UR7, R5, 0x2, P1 ;  /* 0x0000000712150c11 */ /* 0x000fca00088f1405 */
[----:B------:R-:W4:Y:S01]  /*1f50*/  @P0 LDG.E R15, desc[UR20][R20.64] ;  /* 0x00000014140f0981 */ /* 0x000f22000c1e1900 */
[----:B--2---:R1:W4:Y:S01]  /*1f60*/  @P0 MUFU.RCP R4, R2 ;  /* 0x0000000200040308 */ /* 0x0043220000001000 */
[----:B------:R-:W-:Y:S01]  /*1f70*/  LOP3.LUT R5, R17, 0x1f0, RZ, 0xc0, !PT ;  /* 0x000001f011057812 */ /* 0x000fe200078ec0ff */
[----:B------:R-:W-:Y:S01]  /*1f80*/  USHF.L.U64.HI UR6, UR8, 0x6, UR9 ;  /* 0x0000000608067899 */ /* 0x000fe20008010209 */
[----:B------:R-:W-:Y:S01]  /*1f90*/  IMAD.SHL.U32 R13, R13, 0x20, RZ ;  /* 0x000000200d0d7824 */ /* 0x000fe200078e00ff */
[----:B------:R-:W-:Y:S01]  /*1fa0*/  USHF.L.U32 UR7, UR8, 0x6, URZ ;  /* 0x0000000608077899 */ /* 0x000fe200080006ff */
[----:B------:R-:W-:Y:S01]  /*1fb0*/  IADD3 R5, PT, PT, R5, 0x1, R0 ;  /* 0x0000000105057810 */ /* 0x000fe20007ffe000 */
[----:B------:R-:W-:Y:S01]  /*1fc0*/  UMOV UR5, URZ ;  /* 0x000000ff00057c82 */ /* 0x000fe20008000000 */
[----:B------:R-:W-:Y:S01]  /*1fd0*/  LOP3.LUT R0, R125, 0x1f, RZ, 0xc0, !PT ;  /* 0x0000001f7d007812 */ /* 0x000fe200078ec0ff */
[----:B------:R-:W-:Y:S01]  /*1fe0*/  BSSY.RECONVERGENT B0, `(.L_x_1035) ;  /* 0x000002e000007945 */ /* 0x000fe20003800200 */
[----:B------:R-:W-:-:S04]  /*1ff0*/  IADD3 R5, PT, PT, R5, -UR22, R14 ;  /* 0x8000001605057c10 */ /* 0x000fc8000fffe00e */
[----:B------:R-:W-:Y:S02]  /*2000*/  IADD3 R94, PT, PT, R5, R94, R95 ;  /* 0x0000005e055e7210 */ /* 0x000fe40007ffe05f */
[----:B------:R-:W-:Y:S01]  /*2010*/  LOP3.LUT R5, R8, 0x8, R17, 0x78, !PT ;  /* 0x0000000808057812 */ /* 0x000fe200078e7811 */
[----:B-1----:R-:W-:Y:S01]  /*2020*/  IMAD.U32 R2, RZ, RZ, UR18 ;  /* 0x00000012ff027e24 */ /* 0x002fe2000f8e00ff */
[----:B------:R-:W-:Y:S01]  /*2030*/  BAR.SYNC.DEFER_BLOCKING 0x0 ;  /* 0x0000000000007b1d */ /* 0x000fe20000010000 */
[----:B----4-:R-:W-:Y:S01]  /*2040*/  @P0 FMUL.FTZ R4, R15, R4 ;  /* 0x000000040f040220 */ /* 0x010fe20000410000 */
[----:B------:R-:W-:-:S04]  /*2050*/  SHF.R.U32.HI R15, RZ, 0x5, R125 ;  /* 0x00000005ff0f7819 */ /* 0x000fc8000001167d */
[----:B------:R-:W-:Y:S01]  /*2060*/  @P0 R2UR UR12, R4 ;  /* 0x00000000040c02ca */ /* 0x000fe200000e0000 */
[----:B------:R-:W-:Y:S01]  /*2070*/  IMAD R2, R2, 0x4, R15 ;  /* 0x0000000402027824 */ /* 0x000fe200078e020f */
[----:B------:R-:W-:Y:S01]  /*2080*/  IADD3 R0, P1, P0, R13, R6, R0 ;  /* 0x000000060d007210 */ /* 0x000fe2000783e000 */
[----:B------:R-:W-:Y:S01]  /*2090*/  IMAD.WIDE.U32 R14, R92, UR7, RZ ;  /* 0x000000075c0e7c25 */ /* 0x000fe2000f8e00ff */
[----:B------:R-:W-:Y:S02]  /*20a0*/  SHF.R.S32.HI R4, RZ, 0x1f, R13 ;  /* 0x0000001fff047819 */ /* 0x000fe4000001140d */
[----:B------:R-:W-:Y:S01]  /*20b0*/  LOP3.LUT R6, R10, 0x120, RZ, 0xc0, !PT ;  /* 0x000001200a067812 */ /* 0x000fe200078ec0ff */
[----:B------:R-:W-:Y:S01]  /*20c0*/  IMAD R13, R92, UR6, RZ ;  /* 0x000000065c0d7c24 */ /* 0x000fe2000f8e02ff */
[----:B------:R-:W-:-:S03]  /*20d0*/  IADD3.X R7, PT, PT, R4, R7, RZ, P1, P0 ;  /* 0x0000000704077210 */ /* 0x000fc60000fe04ff */
[----:B------:R-:W-:Y:S02]  /*20e0*/  IMAD.IADD R13, R15, 0x1, R13 ;  /* 0x000000010f0d7824 */ /* 0x000fe400078e020d */
[----:B------:R-:W-:Y:S01]  /*20f0*/  @UP0 UMOV UR5, UR12 ;  /* 0x0000000c00050c82 */ /* 0x000fe20008000000 */
        /* <DEDUP_REMOVED lines=23> */
.L_x_1037:
[----:B------:R2:W-:Y:S01]  /*2270*/  STS.128 [R127+0x8000], RZ ;  /* 0x008000ff7f007388 */ /* 0x0005e20000000c00 */
[----:B------:R-:W-:Y:S05]  /*2280*/  BRA `(.L_x_1038) ;  /* 0x00000000000c7947 */ /* 0x000fea0003800000 */
.L_x_1036:
[----:B------:R1:W-:Y:S04]  /*2290*/  STS.128 [R127+0x6000], RZ ;  /* 0x006000ff7f007388 */ /* 0x0003e80000000c00 */
[----:B------:R1:W-:Y:S04]  /*22a0*/  STS.128 [R127+0x7000], RZ ;  /* 0x007000ff7f007388 */ /* 0x0003e80000000c00 */
[----:B------:R1:W-:Y:S02]  /*22b0*/  STS.128 [R127+0x8000], RZ ;  /* 0x008000ff7f007388 */ /* 0x0003e40000000c00 */
.L_x_1038:
[----:B------:R-:W-:Y:S05]  /*22c0*/  BSYNC.RECONVERGENT B0 ;  /* 0x0000000000007941 */ /* 0x000fea0003800200 */
.L_x_1035:
        /* <DEDUP_REMOVED lines=35> */
.L_x_1041:
[----:B------:R1:W-:Y:S02]  /*2500*/  STS.128 [R127+0x8800], RZ ;  /* 0x008800ff7f007388 */ /* 0x0003e40000000c00 */
.L_x_1040:
[----:B------:R-:W-:Y:S05]  /*2510*/  BSYNC.RECONVERGENT B0 ;  /* 0x0000000000007941 */ /* 0x000fea0003800200 */
.L_x_1039:
[----:B------:R-:W-:Y:S01]  /*2520*/  LOP3.LUT R9, R9, 0x100, RZ, 0xc0, !PT ;  /* 0x0000010009097812 */ /* 0x000fe200078ec0ff */
[----:B------:R-:W-:Y:S01]  /*2530*/  IMAD.MOV.U32 R4, RZ, RZ, 0x20 ;  /* 0x00000020ff047424 */ /* 0x000fe200078e00ff */
[----:B------:R-:W-:Y:S01]  /*2540*/  LOP3.LUT R115, R8, 0x8, R125, 0x78, !PT ;  /* 0x0000000808737812 */ /* 0x000fe200078e787d */
[----:B------:R-:W0:Y:S01]  /*2550*/  LDGDEPBAR ;  /* 0x00000000000079af */ /* 0x000e220000000000 */
[----:B------:R-:W-:Y:S01]  /*2560*/  LOP3.LUT R10, R9, 0x20, R10, 0xf8, !PT ;  /* 0x00000020090a7812 */ /* 0x000fe200078ef80a */
[----:B------:R-:W-:Y:S01]  /*2570*/  IMAD.U32 R130, R93, 0x10000, RZ ;  /* 0x000100005d827824 */ /* 0x000fe200078e00ff */
[----:B------:R-:W-:Y:S02]  /*2580*/  LEA R116, R116, UR4, 0x1 ;  /* 0x0000000474747c11 */ /* 0x000fe4000f8e08ff */
[----:B------:R-:W-:Y:S01]  /*2590*/  LOP3.LUT P0, RZ, R125, 0x4, RZ, 0xc0, !PT ;  /* 0x000000047dff7812 */ /* 0x000fe2000780c0ff */
[----:B------:R-:W-:Y:S01]  /*25a0*/  IMAD.IADD R115, R115, 0x1, R10 ;  /* 0x0000000173737824 */ /* 0x000fe200078e020a */
[----:B------:R-:W-:Y:S01]  /*25b0*/  LOP3.LUT R130, R93, 0xff0000, R130, 0xf8, !PT ;  /* 0x00ff00005d827812 */ /* 0x000fe200078ef882 */
[----:B------:R-:W-:Y:S01]  /*25c0*/  LDSM.16.M88.4 R28, [R116] ;  /* 0x00000000741c783b */ /* 0x000fe20000000200 */
[----:B------:R-:W-:-:S02]  /*25d0*/  SEL R4, R4, 0xffffffe0, !P0 ;  /* 0xffffffe004047807 */ /* 0x000fc40004000000 */
[----:B------:R-:W-:Y:S01]  /*25e0*/  LEA R115, R115, UR4, 0x1 ;  /* 0x0000000473737c11 */ /* 0x000fe2000f8e08ff */
[----:B------:R-:W-:Y:S02]  /*25f0*/  LDSM.16.M88.4 R72, [R116+0x2000] ;  /* 0x002000007448783b */ /* 0x000fe40000000200 */
[--C-:B------:R-:W-:Y:S02]  /*2600*/  IMAD.IADD R114, R116, 0x1, R4.reuse ;  /* 0x0000000174727824 */ /* 0x100fe400078e0204 */
[----:B------:R-:W5:Y:S01]  /*2610*/  LDSM.16.M88.4 R48, [R115+0x3000] ;  /* 0x003000007330783b */ /* 0x000f620000000200 */
[----:B------:R-:W-:-:S03]  /*2620*/  IMAD.IADD R112, R115, 0x1, R4 ;  /* 0x0000000173707824 */ /* 0x000fc600078e0204 */
[----:B------:R-:W2:Y:S04]  /*2630*/  LDSM.16.M88.4 R40, [R115+0x3400] ;  /* 0x003400007328783b */ /* 0x000ea80000000200 */
[----:B------:R-:W2:Y:S04]  /*2640*/  LDSM.16.M88.4 R32, [R115+0x3800] ;  /* 0x003800007320783b */ /* 0x000ea80000000200 */
[----:B---3--:R-:W3:Y:S04]  /*2650*/  LDSM.16.M88.4 R20, [R115+0x3c00] ;  /* 0x003c00007314783b */ /* 0x008ee80000000200 */
[----:B------:R-:W-:Y:S04]  /*2660*/  LDSM.16.M88.4 R64, [R114] ;  /* 0x000000007240783b */ /* 0x000fe80000000200 */
[----:B-1--4-:R-:W1:Y:S04]  /*2670*/  LDSM.16.M88.4 R16, [R112+0x3000] ;  /* 0x003000007010783b */ /* 0x012e680000000200 */
[----:B------:R-:W4:Y:S04]  /*2680*/  LDSM.16.M88.4 R12, [R112+0x3400] ;  /* 0x00340000700c783b */ /* 0x000f280000000200 */
[----:B------:R-:W4:Y:S04]  /*2690*/  LDSM.16.M88.4 R8, [R112+0x3800] ;  /* 0x003800007008783b */ /* 0x000f280000000200 */
[----:B------:R-:W4:Y:S04]  /*26a0*/  LDSM.16.M88.4 R68, [R112+0x3c00] ;  /* 0x003c00007044783b */ /* 0x000f280000000200 */
[----:B------:R-:W-:Y:S01]  /*26b0*/  LDSM.16.M88.4 R60, [R115+0x4000] ;  /* 0x00400000733c783b */ /* 0x000fe20000000200 */
[C---:B-----5:R-:W-:Y:S03]  /*26c0*/  HMMA.16816.F32.BF16 R52, R28.reuse, R48, RZ ;  /* 0x000000301c34723c */ /* 0x060fe600000418ff */
[----:B------:R-:W-:Y:S04]  /*26d0*/  LDSM.16.M88.4 R56, [R115+0x4400] ;  /* 0x004400007338783b */ /* 0x000fe80000000200 */
[----:B------:R-:W-:Y:S01]  /*26e0*/  LDSM.16.M88.4 R24, [R115+0x4800] ;  /* 0x004800007318783b */ /* 0x000fe20000000200 */
[C---:B------:R-:W-:Y:S03]  /*26f0*/  HMMA.16816.F32.BF16 R48, R28.reuse, R50, RZ ;  /* 0x000000321c30723c */ /* 0x040fe600000418ff */
[----:B------:R-:W-:Y:S04]  /*2700*/  LDSM.16.M88.4 R80, [R114+0x1000] ;  /* 0x001000007250783b */ /* 0x000fe80000000200 */
[----:B------:R-:W-:Y:S01]  /*2710*/  LDSM.16.M88.4 R84, [R112+0x4c00] ;  /* 0x004c00007054783b */ /* 0x000fe20000000200 */
[C---:B--2---:R-:W-:Y:S03]  /*2720*/  HMMA.16816.F32.BF16 R44, R28.reuse, R40, RZ ;  /* 0x000000281c2c723c */ /* 0x044fe600000418ff */
[----:B------:R-:W-:Y:S05]  /*2730*/  LDSM.16.M88.4 R88, [R112+0x4800] ;  /* 0x004800007058783b */ /* 0x000fea0000000200 */
[C---:B------:R-:W-:Y:S08]  /*2740*/  HMMA.16816.F32.BF16 R36, R28.reuse, R32, RZ ;  /* 0x000000201c24723c */ /* 0x040ff000000418ff */
[C---:B------:R-:W-:Y:S08]  /*2750*/  HMMA.16816.F32.BF16 R40, R28.reuse, R42, RZ ;  /* 0x0000002a1c28723c */ /* 0x040ff000000418ff */
[C---:B------:R-:W-:Y:S08]  /*2760*/  HMMA.16816.F32.BF16 R32, R28.reuse, R34, RZ ;  /* 0x000000221c20723c */ /* 0x040ff000000418ff */
[----:B---3--:R-:W-:Y:S08]  /*2770*/  HMMA.16816.F32.BF16 R76, R28, R20, RZ ;  /* 0x000000141c4c723c */ /* 0x008ff000000418ff */
[C---:B-1----:R-:W-:Y:S08]  /*2780*/  HMMA.16816.F32.BF16 R52, R64.reuse, R16, R52 ;  /* 0x000000104034723c */ /* 0x042ff00000041834 */
[----:B------:R-:W-:Y:S01]  /*2790*/  HMMA.16816.F32.BF16 R48, R64, R18, R48 ;  /* 0x000000124030723c */ /* 0x000fe20000041830 */
[----:B------:R-:W1:Y:S07]  /*27a0*/  LDSM.16.M88.4 R16, [R116+0x1000] ;  /* 0x001000007410783b */ /* 0x000e6e0000000200 */
[----:B------:R-:W-:Y:S01]  /*27b0*/  HMMA.16816.F32.BF16 R28, R28, R22, RZ ;  /* 0x000000161c1c723c */ /* 0x000fe200000418ff */
[----:B------:R-:W2:Y:S07]  /*27c0*/  LDSM.16.M88.4 R20, [R115+0x4c00] ;  /* 0x004c00007314783b */ /* 0x000eae0000000200 */
[C---:B----4-:R-:W-:Y:S08]  /*27d0*/  HMMA.16816.F32.BF16 R44, R64.reuse, R12, R44 ;  /* 0x0000000c402c723c */ /* 0x050ff0000004182c */
[C---:B------:R-:W-:Y:S01]  /*27e0*/  HMMA.16816.F32.BF16 R40, R64.reuse, R14, R40 ;  /* 0x0000000e4028723c */ /* 0x040fe20000041828 */
[----:B------:R-:W3:Y:S07]  /*27f0*/  LDSM.16.M88.4 R12, [R112+0x4000] ;  /* 0x00400000700c783b */ /* 0x000eee0000000200 */
[C---:B------:R-:W-:Y:S08]  /*2800*/  HMMA.16816.F32.BF16 R36, R64.reuse, R8, R36 ;  /* 0x000000084024723c */ /* 0x040ff00000041824 */
[C---:B------:R-:W-:Y:S01]  /*2810*/  HMMA.16816.F32.BF16 R32, R64.reuse, R10, R32 ;  /* 0x0000000a4020723c */ /* 0x040fe20000041820 */
[----:B------:R-:W4:Y:S07]  /*2820*/  LDSM.16.M88.4 R8, [R112+0x4400] ;  /* 0x004400007008783b */ /* 0x000f2e0000000200 */
[C---:B------:R-:W-:Y:S08]  /*2830*/  HMMA.16816.F32.BF16 R28, R64.reuse, R70, R28 ;  /* 0x00000046401c723c */ /* 0x040ff0000004181c */
[----:B------:R-:W-:Y:S01]  /*2840*/  HMMA.16816.F32.BF16 R76, R64, R68, R76 ;  /* 0x00000044404c723c */ /* 0x000fe2000004184c */
[----:B------:R-:W-:Y:S04]  /*2850*/  LDSM.16.M88.4 R68, [R115+0x5000] ;  /* 0x005000007344783b */ /* 0x000fe80000000200 */
[----:B------:R-:W-:Y:S03]  /*2860*/  LDSM.16.M88.4 R64, [R115+0x5400] ;  /* 0x005400007340783b */ /* 0x000fe60000000200 */
[C---:B-1----:R-:W-:Y:S08]  /*2870*/  HMMA.16816.F32.BF16 R52, R16.reuse, R60, R52 ;  /* 0x0000003c1034723c */ /* 0x042ff00000041834 */
[C---:B------:R-:W-:Y:S01]  /*2880*/  HMMA.16816.F32.BF16 R48, R16.reuse, R62, R48 ;  /* 0x0000003e1030723c */ /* 0x040fe20000041830 */
[----:B------:R-:W-:Y:S07]  /*2890*/  LDSM.16.M88.4 R60, [R115+0x5800] ;  /* 0x00580000733c783b */ /* 0x000fee0000000200 */
[C---:B------:R-:W-:Y:S08]  /*28a0*/  HMMA.16816.F32.BF16 R44, R16.reuse, R56, R44 ;  /* 0x00000038102c723c */ /* 0x040ff0000004182c */
[C---:B------:R-:W-:Y:S01]  /*28b0*/  HMMA.16816.F32.BF16 R40, R16.reuse, R58, R40 ;  /* 0x0000003a1028723c */ /* 0x040fe20000041828 */
[----:B------:R-:W1:Y:S07]  /*28c0*/  LDSM.16.M88.4 R56, [R115+0x5c00] ;  /* 0x005c00007338783b */ /* 0x000e6e0000000200 */
[C---:B--2---:R-:W-:Y:S08]  /*28d0*/  HMMA.16816.F32.BF16 R28, R16.reuse, R22, R28 ;  /* 0x00000016101c723c */ /* 0x044ff0000004181c */
[C---:B------:R-:W-:Y:S08]  /*28e0*/  HMMA.16816.F32.BF16 R32, R16.reuse, R26, R32 ;  /* 0x0000001a1020723c */ /* 0x040ff00000041820 */
[C---:B------:R-:W-:Y:S01]  /*28f0*/  HMMA.16816.F32.BF16 R36, R16.reuse, R24, R36 ;  /* 0x000000181024723c */ /* 0x040fe20000041824 */
[----:B------:R-:W-:Y:S07]  /*2900*/  LDSM.16.M88.4 R24, [R112+0x5000] ;  /* 0x005000007018783b */ /* 0x000fee0000000200 */
[----:B------:R-:W-:Y:S01]  /*2910*/  HMMA.16816.F32.BF16 R76, R16, R20, R76 ;  /* 0x00000014104c723c */ /* 0x000fe2000004184c */
[----:B------:R-:W-:Y:S04]  /*2920*/  LDSM.16.M88.4 R16, [R112+0x5800] ;  /* 0x005800007010783b */ /* 0x000fe80000000200 */
[----:B------:R-:W-:Y:S03]  /*2930*/  LDSM.16.M88.4 R20, [R112+0x5400] ;  /* 0x005400007014783b */ /* 0x000fe60000000200 */
[C---:B---3--:R-:W-:Y:S08]  /*2940*/  HMMA.16816.F32.BF16 R52, R80.reuse, R12, R52 ;  /* 0x0000000c5034723c */ /* 0x048ff00000041834 */
[C---:B------:R-:W-:Y:S01]  /*2950*/  HMMA.16816.F32.BF16 R48, R80.reuse, R14, R48 ;  /* 0x0000000e5030723c */ /* 0x040fe20000041830 */
[----:B------:R-:W-:Y:S07]  /*2960*/  LDSM.16.M88.4 R12, [R112+0x5c00] ;  /* 0x005c0000700c783b */ /* 0x000fee0000000200 */
[C---:B----4-:R-:W-:Y:S08]  /*2970*/  HMMA.16816.F32.BF16 R44, R80.reuse, R8, R44 ;  /* 0x00000008502c723c */ /* 0x050ff0000004182c */
[----:B------:R-:W-:Y:S01]  /*2980*/  HMMA.16816.F32.BF16 R40, R80, R10, R40 ;  /* 0x0000000a5028723c */ /* 0x000fe20000041828 */
[----:B------:R-:W2:Y:S01]  /*2990*/  LDSM.16.M88.4 R8, [R114+0x2000] ;  /* 0x002000007208783b */ /* 0x000ea20000000200 */
[----:B------:R-:W-:-:S06]  /*29a0*/  DEPBAR.LE SB0, 0x0 ;  /* 0x000080000000791a */ /* 0x000fcc0000000000 */
[----:B------:R-:W-:Y:S01]  /*29b0*/  HMMA.16816.F32.BF16 R28, R80, R86, R28 ;  /* 0x00000056501c723c */ /* 0x000fe2000004181c */
[----:B------:R-:W-:-:S07]  /*29c0*/  IMAD R87, R92, 0x40, R131 ;  /* 0x000000405c577824 */ /* 0x000fce00078e0283 */
[C---:B------:R-:W-:Y:S08]  /*29d0*/  HMMA.16816.F32.BF16 R32, R80.reuse, R90, R32 ;  /* 0x0000005a5020723c */ /* 0x040ff00000041820 */
[C---:B------:R-:W-:Y:S08]  /*29e0*/  HMMA.16816.F32.BF16 R36, R80.reuse, R88, R36 ;  /* 0x000000585024723c */ /* 0x040ff00000041824 */
[----:B------:R-:W-:Y:S01]  /*29f0*/  HMMA.16816.F32.BF16 R76, R80, R84, R76 ;  /* 0x00000054504c723c */ /* 0x000fe2000004184c */
[----:B------:R-:W-:-:S02]  /*2a00*/  VIMNMX R85, PT, PT, R94, R95, PT ;  /* 0x0000005f5e557248 */ /* 0x000fc40003fe0100 */
[----:B------:R-:W-:-:S05]  /*2a10*/  VIADDMNMX R84, R94, 0x8, R95, PT ;  /* 0x000000085e547846 */ /* 0x000fca000380015f */
[C---:B-1----:R-:W-:Y:S08]  /*2a20*/  HMMA.16816.F32.BF16 R28, R72.reuse, R58, R28 ;  /* 0x0000003a481c723c */ /* 0x042ff0000004181c */
[C---:B------:R-:W-:Y:S08]  /*2a30*/  HMMA.16816.F32.BF16 R52, R72.reuse, R68, R52 ;  /* 0x000000444834723c */ /* 0x040ff00000041834 */
[C---:B------:R-:W-:Y:S08]  /*2a40*/  HMMA.16816.F32.BF16 R48, R72.reuse, R70, R48 ;  /* 0x000000464830723c */ /* 0x040ff00000041830 */
[C---:B------:R-:W-:Y:S08]  /*2a50*/  HMMA.16816.F32.BF16 R32, R72.reuse, R62, R32 ;  /* 0x0000003e4820723c */ /* 0x040ff00000041820 */
[C---:B------:R-:W-:Y:S08]  /*2a60*/  HMMA.16816.F32.BF16 R44, R72.reuse, R64, R44 ;  /* 0x00000040482c723c */ /* 0x040ff0000004182c */
[C---:B------:R-:W-:Y:S08]  /*2a70*/  HMMA.16816.F32.BF16 R40, R72.reuse, R66, R40 ;  /* 0x000000424828723c */ /* 0x040ff00000041828 */
[C---:B------:R-:W-:Y:S08]  /*2a80*/  HMMA.16816.F32.BF16 R36, R72.reuse, R60, R36 ;  /* 0x0000003c4824723c */ /* 0x040ff00000041824 */
[----:B------:R-:W-:Y:S08]  /*2a90*/  HMMA.16816.F32.BF16 R76, R72, R56, R76 ;  /* 0x00000038484c723c */ /* 0x000ff0000004184c */
[----:B--2---:R-:W-:Y:S01]  /*2aa0*/  HMMA.16816.F32.BF16 R28, R8, R14, R28 ;  /* 0x0000000e081c723c */ /* 0x004fe2000004181c */
[----:B------:R-:W-:-:S05]  /*2ab0*/  VIADD R14, R87, 0x38 ;  /* 0x00000038570e7836 */ /* 0x000fca0000000000 */
[----:B------:R-:W-:Y:S02]  /*2ac0*/  I2FP.F32.U32 R15, R14 ;  /* 0x0000000e000f7245 */ /* 0x000fe40000201000 */
[----:B------:R-:W-:Y:S01]  /*2ad0*/  HMMA.16816.F32.BF16 R52, R8, R24, R52 ;  /* 0x000000180834723c */ /* 0x000fe20000041834 */
[C---:B------:R-:W-:Y:S01]  /*2ae0*/  ISETP.GE.AND P4, PT, R14.reuse, R85, PT ;  /* 0x000000550e00720c */ /* 0x040fe20003f86270 */
[----:B------:R-:W-:Y:S01]  /*2af0*/  VIADD R24, R87, 0x9 ;  /* 0x0000000957187836 */ /* 0x000fe20000000000 */
[----:B------:R-:W-:-:S04]  /*2b00*/  ISETP.GE.AND P1, PT, R14, R84, PT ;  /* 0x000000540e00720c */ /* 0x000fc80003f26270 */
[----:B------:R-:W-:Y:S01]  /*2b10*/  ISETP.GE.AND P2, PT, R24, R85, PT ;  /* 0x000000551800720c */ /* 0x000fe20003f46270 */
[----:B------:R-:W-:Y:S03]  /*2b20*/  HMMA.16816.F32.BF16 R48, R8, R26, R48 ;  /* 0x0000001a0830723c */ /* 0x000fe60000041830 */
[C---:B------:R-:W-:Y:S01]  /*2b30*/  FFMA.FTZ R25, R15.reuse, UR5, R28 ;  /* 0x000000050f197c23 */ /* 0x040fe2000801001c */
[----:B------:R-:W-:Y:S01]  /*2b40*/  FFMA.FTZ R26, R15, UR5, R30 ;  /* 0x000000050f1a7c23 */ /* 0x000fe2000801001e */
[----:B------:R-:W-:-:S03]  /*2b50*/  VIADD R15, R87, 0x31 ;  /* 0x00000031570f7836 */ /* 0x000fc60000000000 */
[C---:B------:R-:W-:Y:S01]  /*2b60*/  HMMA.16816.F32.BF16 R32, R8.reuse, R18, R32 ;  /* 0x000000120820723c */ /* 0x040fe20000041820 */
[----:B------:R-:W-:Y:S01]  /*2b70*/  VIADD R18, R87, 0x1 ;  /* 0x0000000157127836 */ /* 0x000fe20000000000 */
[----:B------:R-:W-:Y:S02]  /*2b80*/  FSEL R25, R25, -INF , !P4 ;  /* 0xff80000019197808 */ /* 0x000fe40006000000 */
[-C--:B------:R-:W-:Y:S02]  /*2b90*/  ISETP.GE.AND P4, PT, R24, R84.reuse, PT ;  /* 0x000000541800720c */ /* 0x080fe40003f86270 */
[C---:B------:R-:W-:Y:S02]  /*2ba0*/  ISETP.GE.AND P0, PT, R18.reuse, R85, PT ;  /* 0x000000551200720c */ /* 0x040fe40003f06270 */
[----:B------:R-:W-:Y:S01]  /*2bb0*/  HMMA.16816.F32.BF16 R44, R8, R20, R44 ;  /* 0x00000014082c723c */ /* 0x000fe2000004182c */
[----:B------:R-:W-:Y:S01]  /*2bc0*/  BAR.SYNC.DEFER_BLOCKING 0x0 ;  /* 0x0000000000007b1d */ /* 0x000fe20000010000 */
[----:B------:R-:W-:-:S02]  /*2bd0*/  ISETP.GE.AND P6, PT, R18, R84, PT ;  /* 0x000000541200720c */ /* 0x000fc40003fc6270 */
[----:B------:R-:W-:Y:S02]  /*2be0*/  I2FP.F32.U32 R18, R18 ;  /* 0x0000001200127245 */ /* 0x000fe40000201000 */
[----:B------:R-:W-:Y:S02]  /*2bf0*/  I2FP.F32.U32 R24, R24 ;  /* 0x0000001800187245 */ /* 0x000fe40000201000 */
[----:B------:R-:W-:Y:S01]  /*2c00*/  HMMA.16816.F32.BF16 R40, R8, R22, R40 ;  /* 0x000000160828723c */ /* 0x000fe20000041828 */
[----:B------:R-:W-:Y:S01]  /*2c10*/  FFMA.FTZ R53, R18, UR5, R53 ;  /* 0x0000000512357c23 */ /* 0x000fe20008010035 */
[----:B------:R-:W-:Y:S01]  /*2c20*/  FSEL R26, R26, -INF , !P1 ;  /* 0xff8000001a1a7808 */ /* 0x000fe20004800000 */
[----:B------:R-:W-:Y:S01]  /*2c30*/  FFMA.FTZ R28, R24, UR5, R49 ;  /* 0x00000005181c7c23 */ /* 0x000fe20008010031 */
[----:B------:R-:W-:Y:S01]  /*2c40*/  FFMA.FTZ R18, R18, UR5, R55 ;  /* 0x0000000512127c23 */ /* 0x000fe20008010037 */
[----:B------:R-:W-:-:S03]  /*2c50*/  FFMA.FTZ R24, R24, UR5, R51 ;  /* 0x0000000518187c23 */ /* 0x000fc60008010033 */
[----:B------:R-:W-:Y:S01]  /*2c60*/  HMMA.16816.F32.BF16 R36, R8, R16, R36 ;  /* 0x000000100824723c */ /* 0x000fe20000041824 */
[----:B------:R-:W-:Y:S02]  /*2c70*/  FSEL R28, R28, -INF , !P2 ;  /* 0xff8000001c1c7808 */ /* 0x000fe40005000000 */
[----:B------:R-:W-:Y:S02]  /*2c80*/  FSEL R18, R18, -INF , !P6 ;  /* 0xff80000012127808 */ /* 0x000fe40007000000 */
[----:B------:R-:W-:-:S03]  /*2c90*/  FSEL R24, R24, -INF , !P4 ;  /* 0xff80000018187808 */ /* 0x000fc60006000000 */
[----:B------:R-:W-:Y:S01]  /*2ca0*/  HMMA.16816.F32.BF16 R76, R8, R12, R76 ;  /* 0x0000000c084c723c */ /* 0x000fe2000004184c */
[C---:B------:R-:W-:Y:S02]  /*2cb0*/  VIADD R9, R87.reuse, 0x8 ;  /* 0x0000000857097836 */ /* 0x040fe40000000000 */
[C---:B------:R-:W-:Y:S02]  /*2cc0*/  VIADD R13, R87.reuse, 0x10 ;  /* 0x00000010570d7836 */ /* 0x040fe40000000000 */
[----:B------:R-:W-:Y:S01]  /*2cd0*/  VIADD R11, R87, 0x18 ;  /* 0x00000018570b7836 */ /* 0x000fe20000000000 */
[----:B------:R-:W-:Y:S01]  /*2ce0*/  ISETP.GE.AND P3, PT, R9, R85, PT ;  /* 0x000000550900720c */ /* 0x000fe20003f66270 */
[----:B------:R-:W-:Y:S01]  /*2cf0*/  VIADD R8, R87, 0x11 ;  /* 0x0000001157087836 */ /* 0x000fe20000000000 */
[----:B------:R-:W-:Y:S01]  /*2d00*/  ISETP.GE.AND P5, PT, R9, R84, PT ;  /* 0x000000540900720c */ /* 0x000fe20003fa6270 */
[----:B------:R-:W-:Y:S01]  /*2d10*/  VIADD R10, R87, 0x19 ;  /* 0x00000019570a7836 */ /* 0x000fe20000000000 */
[----:B------:R-:W-:-:S02]  /*2d20*/  I2FP.F32.U32 R9, R9 ;  /* 0x0000000900097245 */ /* 0x000fc40000201000 */
[----:B------:R-:W-:Y:S02]  /*2d30*/  ISETP.GE.AND P1, PT, R13, R85, PT ;  /* 0x000000550d00720c */ /* 0x000fe40003f26270 */
[-C--:B------:R-:W-:Y:S01]  /*2d40*/  ISETP.GE.AND P2, PT, R11, R84.reuse, PT ;  /* 0x000000540b00720c */ /* 0x080fe20003f46270 */
[C---:B------:R-:W-:Y:S01]  /*2d50*/  FFMA.FTZ R30, R9.reuse, UR5, R48 ;  /* 0x00000005091e7c23 */ /* 0x040fe20008010030 */
[----:B------:R-:W-:Y:S01]  /*2d60*/  FFMA.FTZ R20, R9, UR5, R50 ;  /* 0x0000000509147c23 */ /* 0x000fe20008010032 */
[----:B------:R-:W-:Y:S02]  /*2d70*/  FSEL R48, R53, -INF , !P0 ;  /* 0xff80000035307808 */ /* 0x000fe40004000000 */
[----:B------:R-:W-:Y:S02]  /*2d80*/  ISETP.GE.AND P0, PT, R13, R84, PT ;  /* 0x000000540d00720c */ /* 0x000fe40003f06270 */
[----:B------:R-:W-:Y:S02]  /*2d90*/  I2FP.F32.U32 R13, R13 ;  /* 0x0000000d000d7245 */ /* 0x000fe40000201000 */
[----:B------:R-:W-:-:S02]  /*2da0*/  FSEL R20, R20, -INF , !P5 ;  /* 0xff80000014147808 */ /* 0x000fc40006800000 */
[----:B------:R-:W-:Y:S01]  /*2db0*/  ISETP.GE.AND P5, PT, R11, R85, PT ;  /* 0x000000550b00720c */ /* 0x000fe20003fa6270 */
[C---:B------:R-:W-:Y:S01]  /*2dc0*/  FFMA.FTZ R9, R13.reuse, UR5, R44 ;  /* 0x000000050d097c23 */ /* 0x040fe2000801002c */
[----:B------:R-:W-:Y:S01]  /*2dd0*/  FSEL R30, R30, -INF , !P3 ;  /* 0xff8000001e1e7808 */ /* 0x000fe20005800000 */
[----:B------:R-:W-:Y:S01]  /*2de0*/  FFMA.FTZ R12, R13, UR5, R46 ;  /* 0x000000050d0c7c23 */ /* 0x000fe2000801002e */
[----:B------:R-:W-:Y:S01]  /*2df0*/  I2FP.F32.U32 R11, R11 ;  /* 0x0000000b000b7245 */ /* 0x000fe20000201000 */
[C---:B------:R-:W-:Y:S01]  /*2e00*/  VIADD R44, R87.reuse, 0x21 ;  /* 0x00000021572c7836 */ /* 0x040fe20000000000 */
[CC--:B------:R-:W-:Y:S01]  /*2e10*/  ISETP.GE.AND P6, PT, R8.reuse, R85.reuse, PT ;  /* 0x000000550800720c */ /* 0x0c0fe20003fc6270 */
[----:B------:R-:W-:Y:S01]  /*2e20*/  VIADD R13, R87, 0x29 ;  /* 0x00000029570d7836 */ /* 0x000fe20000000000 */
[----:B------:R-:W-:Y:S01]  /*2e30*/  ISETP.GE.AND P3, PT, R8, R84, PT ;  /* 0x000000540800720c */ /* 0x000fe20003f66270 */
[C---:B------:R-:W-:Y:S01]  /*2e40*/  FFMA.FTZ R14, R11.reuse, UR5, R42 ;  /* 0x000000050b0e7c23 */ /* 0x040fe2000801002a */
[----:B------:R-:W-:Y:S01]  /*2e50*/  I2FP.F32.U32 R8, R8 ;  /* 0x0000000800087245 */ /* 0x000fe20000201000 */
[----:B------:R-:W-:Y:S01]  /*2e60*/  FFMA.FTZ R16, R11, UR5, R40 ;  /* 0x000000050b107c23 */ /* 0x000fe20008010028 */
[----:B------:R-:W-:Y:S01]  /*2e70*/  FSEL R42, R9, -INF , !P1 ;  /* 0xff800000092a7808 */ /* 0x000fe20004800000 */
[----:B------:R-:W-:Y:S01]  /*2e80*/  VIADD R11, R87, 0x20 ;  /* 0x00000020570b7836 */ /* 0x000fe20000000000 */
[----:B------:R-:W-:Y:S01]  /*2e90*/  ISETP.GE.AND P4, PT, R10, R85, PT ;  /* 0x000000550a00720c */ /* 0x000fe20003f86270 */
[----:B------:R-:W-:Y:S01]  /*2ea0*/  FFMA.FTZ R45, R8, UR5, R45 ;  /* 0x00000005082d7c23 */ /* 0x000fe2000801002d */
[----:B------:R-:W-:Y:S01]  /*2eb0*/  ISETP.GE.AND P1, PT, R10, R84, PT ;  /* 0x000000540a00720c */ /* 0x000fe20003f26270 */
[----:B------:R-:W-:Y:S01]  /*2ec0*/  FFMA.FTZ R8, R8, UR5, R47 ;  /* 0x0000000508087c23 */ /* 0x000fe2000801002f */
[----:B------:R-:W-:-:S02]  /*2ed0*/  I2FP.F32.U32 R10, R10 ;  /* 0x0000000a000a7245 */ /* 0x000fc40000201000 */
[----:B------:R-:W-:Y:S02]  /*2ee0*/  FSEL R12, R12, -INF , !P0 ;  /* 0xff8000000c0c7808 */ /* 0x000fe40004000000 */
[----:B------:R-:W-:Y:S01]  /*2ef0*/  FSEL R40, R45, -INF , !P6 ;  /* 0xff8000002d287808 */ /* 0x000fe20007000000 */
[C---:B------:R-:W-:Y:S01]  /*2f00*/  FFMA.FTZ R22, R10.reuse, UR5, R41 ;  /* 0x000000050a167c23 */ /* 0x040fe20008010029 */
[C---:B------:R-:W-:Y:S01]  /*2f10*/  ISETP.GE.AND P0, PT, R11.reuse, R85, PT ;  /* 0x000000550b00720c */ /* 0x040fe20003f06270 */
[----:B------:R-:W-:Y:S01]  /*2f20*/  FFMA.FTZ R10, R10, UR5, R43 ;  /* 0x000000050a0a7c23 */ /* 0x000fe2000801002b */
[----:B------:R-:W-:Y:S02]  /*2f30*/  ISETP.GE.AND P6, PT, R11, R84, PT ;  /* 0x000000540b00720c */ /* 0x000fe40003fc6270 */
[----:B------:R-:W-:Y:S01]  /*2f40*/  I2FP.F32.U32 R9, R11 ;  /* 0x0000000b00097245 */ /* 0x000fe20000201000 */
[----:B------:R-:W-:Y:S01]  /*2f50*/  VIADD R11, R87, 0x28 ;  /* 0x00000028570b7836 */ /* 0x000fe20000000000 */
[----:B------:R-:W-:-:S02]  /*2f60*/  FSEL R8, R8, -INF , !P3 ;  /* 0xff80000008087808 */ /* 0x000fc40005800000 */
[----:B------:R-:W-:Y:S01]  /*2f70*/  FSEL R16, R16, -INF , !P5 ;  /* 0xff80000010107808 */ /* 0x000fe20006800000 */
[C---:B------:R-:W-:Y:S01]  /*2f80*/  FFMA.FTZ R36, R9.reuse, UR5, R36 ;  /* 0x0000000509247c23 */ /* 0x040fe20008010024 */
[CC--:B------:R-:W-:Y:S01]  /*2f90*/  ISETP.GE.AND P3, PT, R44.reuse, R85.reuse, PT ;  /* 0x000000552c00720c */ /* 0x0c0fe20003f66270 */
[----:B------:R-:W-:Y:S01]  /*2fa0*/  FFMA.FTZ R38, R9, UR5, R38 ;  /* 0x0000000509267c23 */ /* 0x000fe20008010026 */
[----:B------:R-:W-:Y:S01]  /*2fb0*/  ISETP.GE.AND P5, PT, R44, R84, PT ;  /* 0x000000542c00720c */ /* 0x000fe20003fa6270 */
[----:B------:R-:W-:Y:S01]  /*2fc0*/  VIADD R9, R87, 0x30 ;  /* 0x0000003057097836 */ /* 0x000fe20000000000 */
[----:B------:R-:W-:Y:S02]  /*2fd0*/  I2FP.F32.U32 R44, R44 ;  /* 0x0000002c002c7245 */ /* 0x000fe40000201000 */
[----:B------:R-:W-:Y:S02]  /*2fe0*/  FSEL R14, R14, -INF , !P2 ;  /* 0xff8000000e0e7808 */ /* 0x000fe40005000000 */
[----:B------:R-:W-:Y:S01]  /*2ff0*/  FSEL R22, R22, -INF , !P4 ;  /* 0xff80000016167808 */ /* 0x000fe20006000000 */
[C---:B------:R-:W-:Y:S01]  /*3000*/  FFMA.FTZ R37, R44.reuse, UR5, R37 ;  /* 0x000000052c257c23 */ /* 0x040fe20008010025 */
[C---:B------:R-:W-:Y:S01]  /*3010*/  ISETP.GE.AND P2, PT, R11.reuse, R85, PT ;  /* 0x000000550b00720c */ /* 0x040fe20003f46270 */
[----:B------:R-:W-:Y:S01]  /*3020*/  FFMA.FTZ R39, R44, UR5, R39 ;  /* 0x000000052c277c23 */ /* 0x000fe20008010027 */
[----:B------:R-:W-:-:S02]  /*3030*/  ISETP.GE.AND P4, PT, R11, R84, PT ;  /* 0x000000540b00720c */ /* 0x000fc40003f86270 */
[----:B------:R-:W-:Y:S02]  /*3040*/  I2FP.F32.U32 R11, R11 ;  /* 0x0000000b000b7245 */ /* 0x000fe40000201000 */
[----:B------:R-:W-:Y:S02]  /*3050*/  FSEL R70, R36, -INF , !P0 ;  /* 0xff80000024467808 */ /* 0x000fe40004000000 */
[----:B------:R-:W-:Y:S01]  /*3060*/  I2FP.F32.U32 R36, R13 ;  /* 0x0000000d00247245 */ /* 0x000fe20000201000 */
[C---:B------:R-:W-:Y:S01]  /*3070*/  FFMA.FTZ R32, R11.reuse, UR5, R32 ;  /* 0x000000050b207c23 */ /* 0x040fe20008010020 */
[----:B------:R-:W-:Y:S01]  /*3080*/  FSEL R68, R38, -INF , !P6 ;  /* 0xff80000026447808 */ /* 0x000fe20007000000 */
[----:B------:R-:W-:Y:S01]  /*3090*/  FFMA.FTZ R11, R11, UR5, R34 ;  /* 0x000000050b0b7c23 */ /* 0x000fe20008010022 */
        /* <DEDUP_REMOVED lines=8> */
[----:B------:R-:W-:Y:S01]  /*3120*/  FFMA.FTZ R74, R9, UR5, R78 ;  /* 0x00000005094a7c23 */ /* 0x000fe2000801004e */
[----:B------:R-:W-:Y:S01]  /*3130*/  ISETP.GE.AND P0, PT, R13, R84, PT ;  /* 0x000000540d00720c */ /* 0x000fe20003f06270 */
[----:B------:R-:W-:Y:S01]  /*3140*/  FFMA.FTZ R76, R9, UR5, R76 ;  /* 0x00000005094c7c23 */ /* 0x000fe2000801004c */
[----:B------:R-:W-:Y:S01]  /*3150*/  FSEL R10, R10, -INF , !P1 ;  /* 0xff8000000a0a7808 */ /* 0x000fe20004800000 */
[C---:B------:R-:W-:Y:S01]  /*3160*/  FFMA.FTZ R78, R32.reuse, UR5, R77 ;  /* 0x00000005204e7c23 */ /* 0x040fe2000801004d */
[----:B------:R-:W-:Y:S01]  /*3170*/  ISETP.GE.AND P1, PT, R13, R85, PT ;  /* 0x000000550d00720c */ /* 0x000fe20003f26270 */
[----:B------:R-:W-:Y:S01]  /*3180*/  VIADD R13, R87, 0x39 ;  /* 0x00000039570d7836 */ /* 0x000fe20000000000 */
[----:B------:R-:W-:Y:S01]  /*3190*/  FSEL R77, R35, -INF , !P0 ;  /* 0xff800000234d7808 */ /* 0x000fe20004000000 */
[----:B------:R-:W-:Y:S01]  /*31a0*/  FFMA.FTZ R75, R32, UR5, R79 ;  /* 0x00000005204b7c23 */ /* 0x000fe2000801004f */
[----:B------:R-:W-:-:S02]  /*31b0*/  ISETP.NE.AND P0, PT, R3, 0x1, PT ;  /* 0x000000010300780c */ /* 0x000fc40003f05270 */
[----:B------:R-:W-:Y:S02]  /*31c0*/  I2FP.F32.U32 R9, R87 ;  /* 0x0000005700097245 */ /* 0x000fe40000201000 */
[----:B------:R-:W-:Y:S02]  /*31d0*/  I2FP.F32.U32 R36, R13 ;  /* 0x0000000d00247245 */ /* 0x000fe40000201000 */
[----:B------:R-:W-:Y:S01]  /*31e0*/  FSEL R34, R39, -INF , !P5 ;  /* 0xff80000027227808 */ /* 0x000fe20006800000 */
[----:B------:R-:W-:Y:S01]  /*31f0*/  FFMA.FTZ R32, R9, UR5, R52 ;  /* 0x0000000509207c23 */ /* 0x000fe20008010034 */
[----:B------:R-:W-:Y:S01]  /*3200*/  FSEL R33, R11, -INF , !P4 ;  /* 0xff8000000b217808 */ /* 0x000fe20006000000 */
[C---:B------:R-:W-:Y:S01]  /*3210*/  FFMA.FTZ R29, R36.reuse, UR5, R29 ;  /* 0x00000005241d7c23 */ /* 0x040fe2000801001d */
[----:B------:R-:W-:Y:S01]  /*3220*/  FSEL R71, R71, -INF , !P1 ;  /* 0xff80000047477808 */ /* 0x000fe20004800000 */
[----:B------:R-:W-:Y:S01]  /*3230*/  FFMA.FTZ R31, R36, UR5, R31 ;  /* 0x00000005241f7c23 */ /* 0x000fe2000801001f */
[----:B------:R-:W-:Y:S01]  /*3240*/  FFMA.FTZ R38, R9, UR5, R54 ;  /* 0x0000000509267c23 */ /* 0x000fe20008010036 */
[----:B------:R-:W-:-:S02]  /*3250*/  FSEL R88, R76, -INF , !P6 ;  /* 0xff8000004c587808 */ /* 0x000fc40007000000 */
[----:B------:R-:W-:Y:S02]  /*3260*/  FSEL R74, R74, -INF , !P3 ;  /* 0xff8000004a4a7808 */ /* 0x000fe40005800000 */
[CC--:B------:R-:W-:Y:S02]  /*3270*/  ISETP.GE.AND P5, PT, R15.reuse, R85.reuse, PT ;  /* 0x000000550f00720c */ /* 0x0c0fe40003fa6270 */
[-C--:B------:R-:W-:Y:S02]  /*3280*/  ISETP.GE.AND P2, PT, R15, R84.reuse, PT ;  /* 0x000000540f00720c */ /* 0x080fe40003f46270 */
[CC--:B------:R-:W-:Y:S02]  /*3290*/  ISETP.GE.AND P4, PT, R13.reuse, R85.reuse, PT ;  /* 0x000000550d00720c */ /* 0x0c0fe40003f86270 */
[----:B------:R-:W-:Y:S02]  /*32a0*/  ISETP.GE.AND P1, PT, R13, R84, PT ;  /* 0x000000540d00720c */ /* 0x000fe40003f26270 */
[----:B------:R-:W-:-:S02]  /*32b0*/  ISETP.GE.AND P6, PT, R87, R85, PT ;  /* 0x000000555700720c */ /* 0x000fc40003fc6270 */
[----:B------:R-:W-:Y:S02]  /*32c0*/  ISETP.GE.AND P3, PT, R87, R84, PT ;  /* 0x000000545700720c */ /* 0x000fe40003f66270 */
[----:B------:R-:W-:Y:S02]  /*32d0*/  FSEL R78, R78, -INF , !P5 ;  /* 0xff8000004e4e7808 */ /* 0x000fe40006800000 */
[----:B------:R-:W-:Y:S02]  /*32e0*/  FSEL R75, R75, -INF , !P2 ;  /* 0xff8000004b4b7808 */ /* 0x000fe40005000000 */
[----:B------:R-:W-:Y:S02]  /*32f0*/  FSEL R76, R29, -INF , !P4 ;  /* 0xff8000001d4c7808 */ /* 0x000fe40006000000 */
[----:B------:R-:W-:Y:S02]  /*3300*/  FSEL R73, R31, -INF , !P1 ;  /* 0xff8000001f497808 */ /* 0x000fe40004800000 */
[----:B------:R-:W-:-:S02]  /*3310*/  FSEL R32, R32, -INF , !P6 ;  /* 0xff80000020207808 */ /* 0x000fc40007000000 */
[----:B------:R-:W-:Y:S01]  /*3320*/  FSEL R38, R38, -INF , !P3 ;  /* 0xff80000026267808 */ /* 0x000fe20005800000 */
[----:B------:R-:W-:Y:S06]  /*3330*/  @!P0 BRA `(.L_x_1042) ;  /* 0x0000000000c48947 */ /* 0x000fec0003800000 */
        /* <DEDUP_REMOVED lines=46> */
.L_x_1044:
[----:B------:R3:W-:Y:S02]  /*3620*/  STS.128 [R127+0x5800], RZ ;  /* 0x005800ff7f007388 */ /* 0x0007e40000000c00 */
.L_x_1045:
[----:B------:R-:W-:Y:S05]  /*3630*/  BSYNC.RECONVERGENT B0 ;  /* 0x0000000000007941 */ /* 0x000fea0003800200 */
.L_x_1043:
[----:B------:R-:W0:Y:S02]  /*3640*/  LDGDEPBAR ;  /* 0x00000000000079af */ /* 0x000e240000000000 */
.L_x_1042:
[----:B------:R-:W-:Y:S01]  /*3650*/  FMNMX3.FTZ R9, R32, R48, R30, !PT ;  /* 0x0000003020097276 */ /* 0x000fe2000781001e */
[----:B------:R-:W-:Y:S01]  /*3660*/  IMAD.WIDE.U32 R140, R2, -0x326172a9, RZ ;  /* 0xcd9e8d57028c7825 */ /* 0x000fe200078e00ff */
[----:B------:R-:W-:Y:S01]  /*3670*/  FMNMX3.FTZ R11, R38, R18, R20, !PT ;  /* 0x00000012260b7276 */ /* 0x000fe20007810014 */
[----:B------:R-:W4:Y:S01]  /*3680*/  LDCU UR31, c[0x0][0x45c] ;  /* 0x00008b80ff1f77ac */ /* 0x000f220008000800 */
[----:B------:R-:W-:Y:S01]  /*3690*/  FMNMX3.FTZ R9, R9, R28, R42, !PT ;  /* 0x0000001c09097276 */ /* 0x000fe2000781002a */
[----:B------:R-:W-:Y:S01]  /*36a0*/  IMAD.SHL.U32 R61, R92, 0x2, RZ ;  /* 0x000000025c3d7824 */ /* 0x000fe200078e00ff */
[----:B------:R-:W-:Y:S01]  /*36b0*/  FMNMX3.FTZ R11, R11, R24, R12, !PT ;  /* 0x000000180b0b7276 */ /* 0x000fe2000781000c */
[----:B------:R-:W-:Y:S01]  /*36c0*/  IMAD.WIDE.U32 R138, R0, -0x2daee0ad, RZ ;  /* 0xd2511f53008a7825 */ /* 0x000fe200078e00ff */
[----:B------:R-:W-:Y:S01]  /*36d0*/  FMNMX3.FTZ R9, R9, R40, R16, !PT ;  /* 0x0000002809097276 */ /* 0x000fe20007810010 */
[----:B------:R-:W-:Y:S01]  /*36e0*/  UIADD3 UR8, UPT, UPT, UR25, -0x4498517b, URZ ;  /* 0xbb67ae8519087890 */ /* 0x000fe2000fffe0ff */
[----:B------:R-:W-:Y:S01]  /*36f0*/  FMNMX3.FTZ R11, R11, R8, R14, !PT ;  /* 0x000000080b0b7276 */ /* 0x000fe2000781000e */
[----:B------:R-:W-:Y:S01]  /*3700*/  UIADD3 UR29, UPT, UPT, UR24, -0x61c88647, URZ ;  /* 0x9e3779b9181d7890 */ /* 0x000fe2000fffe0ff */
[----:B------:R-:W-:Y:S01]  /*3710*/  FMNMX3.FTZ R9, R9, R22, R70, !PT ;  /* 0x0000001609097276 */ /* 0x000fe20007810046 */
[----:B------:R-:W-:Y:S01]  /*3720*/  UIADD3 UR28, UPT, UPT, UR24, 0x3c6ef372, URZ ;  /* 0x3c6ef372181c7890 */ /* 0x000fe2000fffe0ff */
[----:B------:R-:W-:Y:S01]  /*3730*/  FMNMX3.FTZ R36, R11, R10, R68, !PT ;  /* 0x0000000a0b247276 */ /* 0x000fe20007810044 */
[----:B------:R-:W-:Y:S01]  /*3740*/  UIADD3 UR27, UPT, UPT, UR25, 0x76cf5d0a, URZ ;  /* 0x76cf5d0a191b7890 */ /* 0x000fe2000fffe0ff */
[----:B------:R-:W-:Y:S01]  /*3750*/  FMNMX3.FTZ R9, R9, R69, R72, !PT ;  /* 0x0000004509097276 */ /* 0x000fe20007810048 */
[----:B------:R-:W-:Y:S01]  /*3760*/  UIADD3 UR23, UPT, UPT, UR25, 0x32370b8f, URZ ;  /* 0x32370b8f19177890 */ /* 0x000fe2000fffe0ff */
[----:B------:R-:W-:Y:S01]  /*3770*/  FMNMX3.FTZ R36, R36, R34, R33, !PT ;  /* 0x0000002224247276 */ /* 0x000fe20007810021 */
[----:B------:R-:W-:Y:S01]  /*3780*/  UIADD3 UR26, UPT, UPT, UR24, -0x255992d5, URZ ;  /* 0xdaa66d2b181a7890 */ /* 0x000fe2000fffe0ff */
[----:B------:R-:W-:Y:S01]  /*3790*/  FMNMX3.FTZ R9, R9, R71, R88, !PT ;  /* 0x0000004709097276 */ /* 0x000fe20007810058 */
[----:B------:R-:W-:Y:S01]  /*37a0*/  UIADD3 UR22, UPT, UPT, UR24, 0x78dde6e4, URZ ;  /* 0x78dde6e418167890 */ /* 0x000fe2000fffe0ff */
[----:B------:R-:W-:Y:S01]  /*37b0*/  FMNMX3.FTZ R36, R36, R77, R74, !PT ;  /* 0x0000004d24247276 */ /* 0x000fe2000781004a */
[----:B------:R-:W-:Y:S01]  /*37c0*/  UIADD3 UR17, UPT, UPT, UR25, -0x126145ec, URZ ;  /* 0xed9eba1419117890 */ /* 0x000fe2000fffe0ff */
[----:B------:R-:W-:Y:S01]  /*37d0*/  FMNMX3.FTZ R9, R9, R78, R25, !PT ;  /* 0x0000004e09097276 */ /* 0x000fe20007810019 */
[----:B------:R-:W-:Y:S01]  /*37e0*/  UIADD3 UR12, UPT, UPT, UR25, -0x56f99767, URZ ;  /* 0xa9066899190c7890 */ /* 0x000fe2000fffe0ff */
[----:B------:R-:W-:Y:S01]  /*37f0*/  FMNMX3.FTZ R36, R36, R75, R26, !PT ;  /* 0x0000004b24247276 */ /* 0x000fe2000781001a */
[----:B------:R-:W-:Y:S01]  /*3800*/  UIADD3 UR13, UPT, UPT, UR24, 0x1715609d, URZ ;  /* 0x1715609d180d7890 */ /* 0x000fe2000fffe0ff */
[----:B------:R-:W-:Y:S01]  /*3810*/  FMNMX.FTZ R9, R76, R9, !PT ;  /* 0x000000094c097209 */ /* 0x000fe20007810000 */
[----:B------:R-:W-:Y:S01]  /*3820*/  IMAD.IADD R113, R6, 0x1, R5 ;  /* 0x0000000106717824 */ /* 0x000fe200078e0205 */
[----:B------:R-:W-:Y:S01]  /*3830*/  FMNMX.FTZ R36, R73, R36, !PT ;  /* 0x0000002449247209 */ /* 0x000fe20007810000 */
[----:B------:R-:W-:Y:S01]  /*3840*/  UIADD3 UR33, UPT, UPT, UR25, 0x646e171e, URZ ;  /* 0x646e171e19217890 */ /* 0x000fe2000fffe0ff */
[----:B------:R-:W-:Y:S01]  /*3850*/  LOP3.LUT R7, R7, UR24, R141, 0x96, !PT ;  /* 0x0000001807077c12 */ /* 0x000fe2000f8e968d */
[----:B-12---:R-:W1:Y:S01]  /*3860*/  SHFL.BFLY PT, R44, R9, 0x2, 0x1f ;  /* 0x0c401f00092c7f89 */ /* 0x006e6200000e0000 */
[C---:B------:R-:W-:Y:S01]  /*3870*/  LOP3.LUT R0, R61.reuse, UR25, R139, 0x96, !PT ;  /* 0x000000193d007c12 */ /* 0x040fe2000f8e968b */
[----:B------:R-:W-:Y:S01]  /*3880*/  VIADD R61, R61, 0x1 ;  /* 0x000000013d3d7836 */ /* 0x000fe20000000000 */
[----:B------:R-:W-:Y:S01]  /*3890*/  LEA R113, R113, UR4, 0x1 ;  /* 0x0000000471717c11 */ /* 0x000fe2000f8e08ff */
[----:B------:R-:W-:-:S04]  /*38a0*/  IMAD.WIDE.U32 R136, R7, -0x2daee0ad, RZ ;  /* 0xd2511f5307887825 */ /* 0x000fc800078e00ff */
[----:B------:R-:W-:Y:S01]  /*38b0*/  IMAD.IADD R86, R4, 0x1, R113 ;  /* 0x0000000104567824 */ /* 0x000fe200078e0271 */
[----:B------:R-:W-:Y:S01]  /*38c0*/  LOP3.LUT R132, R138, UR8, R137, 0x96, !PT ;  /* 0x000000088a847c12 */ /* 0x000fe2000f8e9689 */
[----:B------:R-:W-:Y:S01]  /*38d0*/  UIADD3 UR8, UPT, UPT, UR24, -0x4ab325aa, URZ ;  /* 0xb54cda5618087890 */ /* 0x000fe2000fffe0ff */
[----:B------:R-:W-:Y:S01]  /*38e0*/  LDSM.16.MT88.4 R56, [R113+0x7000] ;  /* 0x007000007138783b */ /* 0x000fe20000004200 */
[----:B------:R-:W-:Y:S02]  /*38f0*/  IMAD.MOV.U32 R134, RZ, RZ, -0x1 ;  /* 0xffffffffff867424 */ /* 0x000fe400078e00ff */
[----:B------:R-:W-:Y:S01]  /*3900*/  IMAD.WIDE.U32 R132, R132, -0x326172a9, RZ ;  /* 0xcd9e8d5784847825 */ /* 0x000fe200078e00ff */
[----:B------:R-:W-:Y:S01]  /*3910*/  LDSM.16.MT88.4 R64, [R86+0x7000] ;  /* 0x007000005640783b */ /* 0x000fe20000004200 */
[----:B-1----:R-:W-:-:S03]  /*3920*/  FMNMX.FTZ R44, R9, R44, !PT ;  /* 0x0000002c092c7209 */ /* 0x002fc60007810000 */
[----:B------:R-:W1:Y:S04]  /*3930*/  SHFL.BFLY PT, R9, R36, 0x2, 0x1f ;  /* 0x0c401f0024097f89 */ /* 0x000e6800000e0000 */
[----:B------:R-:W2:Y:S01]  /*3940*/  SHFL.BFLY PT, R11, R44, 0x1, 0x1f ;  /* 0x0c201f002c0b7f89 */ /* 0x000ea200000e0000 */
[----:B-1----:R-:W-:Y:S02]  /*3950*/  FMNMX.FTZ R7, R36, R9, !PT ;  /* 0x0000000924077209 */ /* 0x002fe40007810000 */
[----:B--2---:R-:W-:Y:S01]  /*3960*/  FMNMX.FTZ R2, R44, R11, !PT ;  /* 0x0000000b2c027209 */ /* 0x004fe20007810000 */
[----:B------:R-:W-:Y:S02]  /*3970*/  IMAD.WIDE.U32 R44, R0, -0x326172a9, RZ ;  /* 0xcd9e8d57002c7825 */ /* 0x000fe400078e00ff */
[----:B------:R-:W1:Y:S01]  /*3980*/  SHFL.BFLY PT, R0, R7, 0x1, 0x1f ;  /* 0x0c201f0007007f89 */ /* 0x000e6200000e0000 */
[C---:B------:R-:W-:Y:S01]  /*3990*/  FSETP.NEU.FTZ.AND P1, PT, R2.reuse, -INF , PT ;  /* 0xff8000000200780b */ /* 0x040fe20003f3d000 */
[----:B----4-:R-:W-:Y:S01]  /*39a0*/  FMUL.FTZ R93, R2, UR31 ;  /* 0x0000001f025d7c20 */ /* 0x010fe20008410000 */
[----:B------:R-:W-:-:S02]  /*39b0*/  LOP3.LUT R36, R140, UR29, R45, 0x96, !PT ;  /* 0x0000001d8c247c12 */ /* 0x000fc4000f8e962d */
[----:B------:R-:W-:Y:S02]  /*39c0*/  LOP3.LUT R44, R44, UR28, R133, 0x96, !PT ;  /* 0x0000001c2c2c7c12 */ /* 0x000fe4000f8e9685 */
[----:B------:R-:W-:Y:S01]  /*39d0*/  FSEL R93, R93, RZ, P1 ;  /* 0x000000ff5d5d7208 */ /* 0x000fe20000800000 */
[----:B------:R-:W-:-:S04]  /*39e0*/  IMAD.WIDE.U32 R36, R36, -0x2daee0ad, RZ ;  /* 0xd2511f5324247825 */ /* 0x000fc800078e00ff */
[----:B------:R-:W-:Y:S01]  /*39f0*/  IMAD.WIDE.U32 R44, R44, -0x2daee0ad, RZ ;  /* 0xd2511f532c2c7825 */ /* 0x000fe200078e00ff */
[----:B------:R-:W-:-:S03]  /*3a00*/  LOP3.LUT R9, R136, UR27, R37, 0x96, !PT ;  /* 0x0000001b88097c12 */ /* 0x000fc6000f8e9625 */
[--C-:B------:R-:W-:Y:S01]  /*3a10*/  FFMA.FTZ R29, R30, UR31, -R93.reuse ;  /* 0x0000001f1e1d7c23 */ /* 0x100fe2000801085d */
[--C-:B------:R-:W-:Y:S01]  /*3a20*/  FFMA.FTZ R92, R40, UR31, -R93.reuse ;  /* 0x0000001f285c7c23 */ /* 0x100fe2000801085d */
[----:B------:R-:W-:Y:S01]  /*3a30*/  FFMA.FTZ R90, R32, UR31, -R93 ;  /* 0x0000001f205a7c23 */ /* 0x000fe2000801085d */
[----:B------:R-:W-:Y:S01]  /*3a40*/  LOP3.LUT R30, R36, UR23, R45, 0x96, !PT ;  /* 0x00000017241e7c12 */ /* 0x000fe2000f8e962d */
[----:B------:R-:W-:-:S04]  /*3a50*/  IMAD.WIDE.U32 R36, R9, -0x326172a9, RZ ;  /* 0xcd9e8d5709247825 */ /* 0x000fc800078e00ff */
[--C-:B------:R-:W-:Y:S01]  /*3a60*/  FFMA.FTZ R32, R28, UR31, -R93.reuse ;  /* 0x0000001f1c207c23 */ /* 0x100fe2000801085d */
[--C-:B------:R-:W-:Y:S01]  /*3a70*/  FFMA.FTZ R79, R48, UR31, -R93.reuse ;  /* 0x0000001f304f7c23 */ /* 0x100fe2000801085d */
[----:B------:R-:W-:Y:S01]  /*3a80*/  FFMA.FTZ R42, R42, UR31, -R93 ;  /* 0x0000001f2a2a7c23 */ /* 0x000fe2000801085d */
[----:B------:R-:W-:Y:S01]  /*3a90*/  IMAD.WIDE.U32 R30, R30, -0x326172a9, RZ ;  /* 0xcd9e8d571e1e7825 */ /* 0x000fe200078e00ff */
[----:B------:R-:W-:Y:S01]  /*3aa0*/  LDSM.16.MT88.4 R48, [R86+0x6000] ;  /* 0x006000005630783b */ /* 0x000fe20000004200 */
[----:B-1----:R-:W-:Y:S01]  /*3ab0*/  FMNMX.FTZ R0, R7, R0, !PT ;  /* 0x0000000007007209 */ /* 0x002fe20007810000 */
[----:B------:R-:W-:Y:S01]  /*3ac0*/  MUFU.EX2 R90, R90 ;  /* 0x0000005a005a7308 */ /* 0x000fe20000000800 */
[----:B------:R-:W-:Y:S01]  /*3ad0*/  LOP3.LUT R7, R132, UR26, R37, 0x96, !PT ;  /* 0x0000001a84077c12 */ /* 0x000fe2000f8e9625 */
[----:B------:R-:W-:Y:S01]  /*3ae0*/  FFMA.FTZ R23, R16, UR31, -R93 ;  /* 0x0000001f10177c23 */ /* 0x000fe2000801085d */
[----:B------:R-:W-:Y:S01]  /*3af0*/  LOP3.LUT R36, R36, UR22, R31, 0x96, !PT ;  /* 0x0000001624247c12 */ /* 0x000fe2000f8e961f */
[C---:B------:R-:W-:Y:S01]  /*3b00*/  FMUL.FTZ R89, R0.reuse, UR31 ;  /* 0x0000001f00597c20 */ /* 0x040fe20008410000 */
[----:B------:R-:W-:Y:S01]  /*3b10*/  FSETP.NEU.FTZ.AND P1, PT, R0, -INF , PT ;  /* 0xff8000000000780b */ /* 0x000fe20003f3d000 */
[----:B------:R-:W-:-:S04]  /*3b20*/  IMAD.WIDE.U32 R40, R7, -0x2daee0ad, RZ ;  /* 0xd2511f5307287825 */ /* 0x000fc800078e00ff */
[----:B------:R-:W-:Y:S01]  /*3b30*/  FFMA.FTZ R22, R22, UR31, -R93 ;  /* 0x0000001f16167c23 */ /* 0x000fe2000801085d */
[----:B------:R-:W-:Y:S01]  /*3b40*/  MUFU.EX2 R79, R79 ;  /* 0x0000004f004f7308 */ /* 0x000fe20000000800 */
[----:B------:R-:W-:Y:S01]  /*3b50*/  FSEL R89, R89, RZ, P1 ;  /* 0x000000ff59597208 */ /* 0x000fe20000800000 */
[----:B------:R-:W-:Y:S01]  /*3b60*/  IMAD.WIDE.U32 R36, R36, -0x2daee0ad, RZ ;  /* 0xd2511f5324247825 */ /* 0x000fe200078e00ff */
[----:B------:R-:W-:-:S03]  /*3b70*/  LOP3.LUT R7, R44, UR17, R41, 0x96, !PT ;  /* 0x000000112c077c12 */ /* 0x000fc6000f8e9629 */
[--C-:B------:R-:W-:Y:S01]  /*3b80*/  FFMA.FTZ R97, R72, UR31, -R93.reuse ;  /* 0x0000001f48617c23 */ /* 0x100fe2000801085d */
[----:B------:R-:W-:Y:S01]  /*3b90*/  FFMA.FTZ R95, R88, UR31, -R93 ;  /* 0x0000001f585f7c23 */ /* 0x000fe2000801085d */
[----:B------:R-:W-:Y:S01]  /*3ba0*/  FFMA.FTZ R27, R38, UR31, -R89 ;  /* 0x0000001f261b7c23 */ /* 0x000fe20008010859 */
[----:B------:R-:W-:Y:S01]  /*3bb0*/  LOP3.LUT R38, R40, UR12, R37, 0x96, !PT ;  /* 0x0000000c28267c12 */ /* 0x000fe2000f8e9625 */
[----:B------:R-:W-:-:S04]  /*3bc0*/  IMAD.WIDE.U32 R40, R7, -0x326172a9, RZ ;  /* 0xcd9e8d5707287825 */ /* 0x000fc800078e00ff */
[--C-:B------:R-:W-:Y:S01]  /*3bd0*/  FFMA.FTZ R35, R20, UR31, -R89.reuse ;  /* 0x0000001f14237c23 */ /* 0x100fe20008010859 */
[----:B------:R-:W-:Y:S01]  /*3be0*/  FFMA.FTZ R28, R18, UR31, -R89 ;  /* 0x0000001f121c7c23 */ /* 0x000fe20008010859 */
[----:B------:R-:W-:Y:S01]  /*3bf0*/  MUFU.EX2 R29, R29 ;  /* 0x0000001d001d7308 */ /* 0x000fe20000000800 */
[----:B------:R-:W-:Y:S01]  /*3c00*/  IMAD.WIDE.U32 R38, R38, -0x326172a9, RZ ;  /* 0xcd9e8d5726267825 */ /* 0x000fe200078e00ff */
[----:B------:R-:W-:-:S03]  /*3c10*/  LOP3.LUT R13, R30, UR13, R41, 0x96, !PT ;  /* 0x0000000d1e0d7c12 */ /* 0x000fc6000f8e9629 */
[--C-:B------:R-:W-:Y:S01]  /*3c20*/  FFMA.FTZ R30, R24, UR31, -R89.reuse ;  /* 0x0000001f181e7c23 */ /* 0x100fe20008010859 */
[----:B------:R-:W-:Y:S01]  /*3c30*/  FFMA.FTZ R91, R12, UR31, -R89 ;  /* 0x0000001f0c5b7c23 */ /* 0x000fe20008010859 */
[----:B------:R-:W-:Y:S01]  /*3c40*/  IMAD.MOV.U32 R6, RZ, RZ, R38 ;  /* 0x000000ffff067224 */ /* 0x000fe200078e0026 */
[----:B------:R-:W-:Y:S01]  /*3c50*/  LOP3.LUT R81, R40, UR8, R39, 0x96, !PT ;  /* 0x0000000828517c12 */ /* 0x000fe2000f8e9627 */
[----:B------:R-:W-:Y:S01]  /*3c60*/  IMAD.WIDE.U32 R12, R13, -0x2daee0ad, RZ ;  /* 0xd2511f530d0c7825 */ /* 0x000fe200078e00ff */
[----:B------:R-:W-:Y:S01]  /*3c70*/  MUFU.EX2 R35, R35 ;  /* 0x0000002300237308 */ /* 0x000fe20000000800 */
[----:B------:R-:W-:Y:S02]  /*3c80*/  PRMT R20, R38, 0x7773, RZ ;  /* 0x0000777326147816 */ /* 0x000fe400000000ff */
[--C-:B------:R-:W-:Y:S01]  /*3c90*/  FFMA.FTZ R21, R14, UR31, -R89.reuse ;  /* 0x0000001f0e157c23 */ /* 0x100fe20008010859 */
[----:B------:R-:W-:Y:S01]  /*3ca0*/  LOP3.LUT R5, R81, 0xffff, RZ, 0xc0, !PT ;  /* 0x0000ffff51057812 */ /* 0x000fe200078ec0ff */
[--C-:B------:R-:W-:Y:S01]  /*3cb0*/  FFMA.FTZ R24, R8, UR31, -R89.reuse ;  /* 0x0000001f08187c23 */ /* 0x100fe20008010859 */
[----:B------:R-:W-:Y:S01]  /*3cc0*/  LOP3.LUT R18, R6, 0xff, RZ, 0xc0, !PT ;  /* 0x000000ff06127812 */ /* 0x000fe200078ec0ff */
[--C-:B------:R-:W-:Y:S01]  /*3cd0*/  FFMA.FTZ R135, R73, UR31, -R89.reuse ;  /* 0x0000001f49877c23 */ /* 0x100fe20008010859 */
[----:B------:R-:W-:Y:S01]  /*3ce0*/  PRMT R83, R38, 0x7772, RZ ;  /* 0x0000777226537816 */ /* 0x000fe200000000ff */
[----:B------:R-:W1:Y:S01]  /*3cf0*/  MUFU.EX2 R30, R30 ;  /* 0x0000001e001e7308 */ /* 0x000e620000000800 */
[----:B------:R-:W-:Y:S01]  /*3d00*/  LOP3.LUT R6, R81, 0xff, RZ, 0xc0, !PT ;  /* 0x000000ff51067812 */ /* 0x000fe200078ec0ff */
[----:B------:R-:W-:Y:S01]  /*3d10*/  FFMA.FTZ R88, R33, UR31, -R89 ;  /* 0x0000001f21587c23 */ /* 0x000fe20008010859 */
[----:B------:R-:W-:Y:S01]  /*3d20*/  SHF.R.U32.HI R5, RZ, 0x8, R5 ;  /* 0x00000008ff057819 */ /* 0x000fe20000011605 */
[----:B------:R-:W-:Y:S01]  /*3d30*/  FFMA.FTZ R99, R70, UR31, -R93 ;  /* 0x0000001f46637c23 */ /* 0x000fe2000801085d */
[----:B------:R-:W-:Y:S01]  /*3d40*/  PRMT R83, R83, 0x5410, R20 ;  /* 0x0000541053537816 */ /* 0x000fe20000000014 */
[----:B------:R-:W-:Y:S01]  /*3d50*/  FFMA.FTZ R20, R10, UR31, -R89 ;  /* 0x0000001f0a147c23 */ /* 0x000fe20008010859 */
[----:B------:R-:W-:Y:S01]  /*3d60*/  PRMT R5, R6, 0x5410, R5 ;  /* 0x0000541006057816 */ /* 0x000fe20000000005 */
[----:B------:R-:W-:Y:S01]  /*3d70*/  MUFU.EX2 R27, R27 ;  /* 0x0000001b001b7308 */ /* 0x000fe20000000800 */
[----:B------:R-:W-:Y:S01]  /*3d80*/  PRMT R6, R81, 0x7632, R6 ;  /* 0x0000763251067816 */ /* 0x000fe20000000006 */
[--C-:B------:R-:W-:Y:S01]  /*3d90*/  FFMA.FTZ R98, R69, UR31, -R93.reuse ;  /* 0x0000001f45627c23 */ /* 0x100fe2000801085d */
[----:B------:R-:W-:Y:S01]  /*3da0*/  LOP3.LUT R83, R83, 0xff00ff, RZ, 0xc0, !PT ;  /* 0x00ff00ff53537812 */ /* 0x000fe200078ec0ff */
[----:B------:R-:W-:Y:S01]  /*3db0*/  FFMA.FTZ R96, R71, UR31, -R93 ;  /* 0x0000001f47607c23 */ /* 0x000fe2000801085d */
[----:B------:R-:W-:Y:S01]  /*3dc0*/  SHF.R.U32.HI R81, RZ, 0x18, R81 ;  /* 0x00000018ff517819 */ /* 0x000fe20000011651 */
[--C-:B------:R-:W-:Y:S01]  /*3dd0*/  FFMA.FTZ R94, R78, UR31, -R93.reuse ;  /* 0x0000001f4e5e7c23 */ /* 0x100fe2000801085d */
[----:B------:R-:W-:Y:S01]  /*3de0*/  LOP3.LUT R6, R6, 0xff, RZ, 0xc0, !PT ;  /* 0x000000ff06067812 */ /* 0x000fe200078ec0ff */
[----:B------:R-:W2:Y:S01]  /*3df0*/  MUFU.EX2 R28, R28 ;  /* 0x0000001c001c7308 */ /* 0x000ea20000000800 */
[----:B------:R-:W-:Y:S01]  /*3e00*/  HSET2.LE.AND R83, R83, R130, PT ;  /* 0x0000008253537233 */ /* 0x000fe20003803000 */
[----:B------:R-:W-:Y:S01]  /*3e10*/  FFMA.FTZ R25, R25, UR31, -R93 ;  /* 0x0000001f19197c23 */ /* 0x000fe2000801085d */
[----:B------:R-:W-:Y:S01]  /*3e20*/  PRMT R81, R6, 0x5410, R81 ;  /* 0x0000541006517816 */ /* 0x000fe20000000051 */
[----:B------:R-:W-:Y:S01]  /*3e30*/  IMAD.MOV.U32 R6, RZ, RZ, R12 ;  /* 0x000000ffff067224 */ /* 0x000fe200078e000c */
[----:B-1----:R-:W-:Y:S01]  /*3e40*/  F2FP.BF16.F32.PACK_AB R4, R30, R35 ;  /* 0x000000231e04723e */ /* 0x002fe200000010ff */
[----:B------:R-:W-:Y:S01]  /*3e50*/  FFMA.FTZ R142, R76, UR31, -R93 ;  /* 0x0000001f4c8e7c23 */ /* 0x000fe2000801085d */
[----:B------:R-:W-:Y:S01]  /*3e60*/  PRMT R7, R38, 0x7771, RZ ;  /* 0x0000777126077816 */ /* 0x000fe200000000ff */
[----:B------:R-:W1:Y:S01]  /*3e70*/  MUFU.EX2 R32, R32 ;  /* 0x0000002000207308 */ /* 0x000e620000000800 */
[----:B------:R-:W-:-:S02]  /*3e80*/  LOP3.LUT R83, R4, R83, RZ, 0xc0, !PT ;  /* 0x0000005304537212 */ /* 0x000fc400078ec0ff */
[----:B------:R-:W-:Y:S02]  /*3e90*/  HSET2.LE.AND R81, R81, R130, PT ;  /* 0x0000008251517233 */ /* 0x000fe40003803000 */
[----:B------:R-:W-:Y:S02]  /*3ea0*/  LOP3.LUT R13, R36, UR33, R13, 0x96, !PT ;  /* 0x00000021240d7c12 */ /* 0x000fe4000f8e960d */
[----:B------:R-:W-:Y:S01]  /*3eb0*/  PRMT R7, R18, 0x5410, R7 ;  /* 0x0000541012077816 */ /* 0x000fe20000000007 */
[----:B------:R4:W-:Y:S01]  /*3ec0*/  MUFU.EX2 R31, R42 ;  /* 0x0000002a001f7308 */ /* 0x0009e20000000800 */
[----:B--2---:R-:W-:Y:S01]  /*3ed0*/  F2FP.BF16.F32.PACK_AB R4, R28, R27 ;  /* 0x0000001b1c04723e */ /* 0x004fe200000010ff */
[----:B------:R-:W-:Y:S01]  /*3ee0*/  LDSM.16.MT88.4 R16, [R113+0x6400] ;  /* 0x006400007110783b */ /* 0x000fe20000004200 */
[----:B------:R-:W-:Y:S01]  /*3ef0*/  PRMT R9, R12, 0x7771, RZ ;  /* 0x000077710c097816 */ /* 0x000fe200000000ff */
[----:B------:R-:W-:Y:S01]  /*3f00*/  FADD.FTZ R102, R27, R28 ;  /* 0x0000001c1b667221 */ /* 0x000fe20000010000 */
[----:B------:R-:W-:-:S02]  /*3f10*/  LOP3.LUT R10, R6, 0xff, RZ, 0xc0, !PT ;  /* 0x000000ff060a7812 */ /* 0x000fc400078ec0ff */
[----:B------:R-:W-:Y:S01]  /*3f20*/  LOP3.LUT R81, R4, R81, RZ, 0xc0, !PT ;  /* 0x0000005104517212 */ /* 0x000fe200078ec0ff */
[----:B------:R-:W-:Y:S01]  /*3f30*/  MUFU.EX2 R92, R92 ;  /* 0x0000005c005c7308 */ /* 0x000fe20000000800 */
[----:B------:R-:W-:Y:S01]  /*3f40*/  LOP3.LUT R8, R13, 0xffff, RZ, 0xc0, !PT ;  /* 0x0000ffff0d087812 */ /* 0x000fe200078ec0ff */
[----:B------:R-:W-:Y:S01]  /*3f50*/  FADD.FTZ R35, R35, R102 ;  /* 0x0000006623237221 */ /* 0x000fe20000010000 */
[C---:B------:R-:W-:Y:S02]  /*3f60*/  PRMT R4, R12.reuse, 0x7773, RZ ;  /* 0x000077730c047816 */ /* 0x040fe400000000ff */
[----:B------:R-:W-:Y:S01]  /*3f70*/  PRMT R15, R12, 0x7772, RZ ;  /* 0x000077720c0f7816 */ /* 0x000fe200000000ff */
[----:B------:R-:W-:Y:S01]  /*3f80*/  FADD.FTZ R30, R30, R35 ;  /* 0x000000231e1e7221 */ /* 0x000fe20000010000 */
[--C-:B------:R-:W-:Y:S01]  /*3f90*/  HSET2.LE.AND R82, R7, R130.reuse, PT ;  /* 0x0000008207527233 */ /* 0x100fe20003803000 */
[----:B------:R-:W-:Y:S01]  /*3fa0*/  MUFU.EX2 R21, R21 ;  /* 0x0000001500157308 */ /* 0x000fe20000000800 */
[----:B----4-:R-:W2:Y:S01]  /*3fb0*/  LDSM.16.MT88.4 R40, [R113+0x6000] ;  /* 0x006000007128783b */ /* 0x010ea20000004200 */
[----:B------:R-:W-:-:S02]  /*3fc0*/  HSET2.LE.AND R80, R5, R130, PT ;  /* 0x0000008205507233 */ /* 0x000fc40003803000 */
[----:B------:R-:W-:Y:S02]  /*3fd0*/  PRMT R9, R10, 0x5410, R9 ;  /* 0x000054100a097816 */ /* 0x000fe40000000009 */
[----:B-1----:R-:W-:Y:S02]  /*3fe0*/  F2FP.BF16.F32.PACK_AB R7, R32, R29 ;  /* 0x0000001d2007723e */ /* 0x002fe400000010ff */
[----:B------:R-:W1:Y:S01]  /*3ff0*/  MUFU.EX2 R20, R20 ;  /* 0x0000001400147308 */ /* 0x000e620000000800 */
[----:B------:R-:W-:Y:S01]  /*4000*/  F2FP.BF16.F32.PACK_AB R5, R79, R90 ;  /* 0x0000005a4f05723e */ /* 0x000fe200000010ff */
[----:B------:R-:W-:Y:S01]  /*4010*/  FADD.FTZ R90, R90, R79 ;  /* 0x0000004f5a5a7221 */ /* 0x000fe20000010000 */
[----:B------:R-:W-:Y:S02]  /*4020*/  LOP3.LUT R11, R13, 0xff, RZ, 0xc0, !PT ;  /* 0x000000ff0d0b7812 */ /* 0x000fe400078ec0ff */
[----:B------:R-:W-:Y:S01]  /*4030*/  SHF.R.U32.HI R8, RZ, 0x8, R8 ;  /* 0x00000008ff087819 */ /* 0x000fe20000011608 */
[----:B------:R-:W-:Y:S01]  /*4040*/  FADD.FTZ R103, R29, R90 ;  /* 0x0000005a1d677221 */ /* 0x000fe20000010000 */
[----:B------:R-:W-:Y:S01]  /*4050*/  PRMT R15, R15, 0x5410, R4 ;  /* 0x000054100f0f7816 */ /* 0x000fe20000000004 */
[----:B------:R-:W-:Y:S01]  /*4060*/  MUFU.EX2 R23, R23 ;  /* 0x0000001700177308 */ /* 0x000fe20000000800 */
[----:B------:R-:W-:Y:S01]  /*4070*/  HSET2.LE.AND R14, R9, R130, PT ;  /* 0x00000082090e7233 */ /* 0x000fe20003803000 */
[----:B------:R-:W-:Y:S01]  /*4080*/  FADD.FTZ R32, R32, R103 ;  /* 0x0000006720207221 */ /* 0x000fe20000010000 */
[----:B------:R-:W-:-:S02]  /*4090*/  LOP3.LUT R82, R7, R82, RZ, 0xc0, !PT ;  /* 0x0000005207527212 */ /* 0x000fc400078ec0ff */
[----:B------:R-:W-:Y:S02]  /*40a0*/  LOP3.LUT R80, R5, R80, RZ, 0xc0, !PT ;  /* 0x0000005005507212 */ /* 0x000fe400078ec0ff */
[----:B------:R-:W-:Y:S01]  /*40b0*/  PRMT R9, R11, 0x5410, R8 ;  /* 0x000054100b097816 */ /* 0x000fe20000000008 */
[----:B------:R-:W4:Y:S01]  /*40c0*/  MUFU.EX2 R22, R22 ;  /* 0x0000001600167308 */ /* 0x000f220000000800 */
[----:B------:R-:W5:Y:S01]  /*40d0*/  LDSM.16.MT88.4 R4, [R86+0x6400] ;  /* 0x006400005604783b */ /* 0x000f620000004200 */
[----:B------:R-:W-:Y:S02]  /*40e0*/  LOP3.LUT R15, R15, 0xff00ff, RZ, 0xc0, !PT ;  /* 0x00ff00ff0f0f7812 */ /* 0x000fe400078ec0ff */
[----:B------:R-:W-:Y:S01]  /*40f0*/  PRMT R10, R13, 0x7632, R10 ;  /* 0x000076320d0a7816 */ /* 0x000fe2000000000a */
[----:B------:R-:W-:Y:S01]  /*4100*/  HMMA.16816.F32.BF16 R52, R80, R56, RZ ;  /* 0x000000385034723c */ /* 0x000fe200000418ff */
[----:B------:R-:W-:Y:S02]  /*4110*/  HSET2.LE.AND R12, R9, R130, PT ;  /* 0x00000082090c7233 */ /* 0x000fe40003803000 */
[----:B------:R-:W-:Y:S01]  /*4120*/  MUFU.EX2 R91, R91 ;  /* 0x0000005b005b7308 */ /* 0x000fe20000000800 */
[----:B------:R-:W-:-:S02]  /*4130*/  SHF.R.U32.HI R13, RZ, 0x18, R13 ;  /* 0x00000018ff0d7819 */ /* 0x000fc4000001160d */
[----:B------:R-:W-:Y:S02]  /*4140*/  LOP3.LUT R10, R10, 0xff, RZ, 0xc0, !PT ;  /* 0x000000ff0a0a7812 */ /* 0x000fe400078ec0ff */
[----:B------:R-:W-:Y:S01]  /*4150*/  HSET2.LE.AND R15, R15, R130, PT ;  /* 0x000000820f0f7233 */ /* 0x000fe20003803000 */
[C---:B------:R-:W-:Y:S01]  /*4160*/  HMMA.16816.F32.BF16 R56, R80.reuse, R58, RZ ;  /* 0x0000003a5038723c */ /* 0x040fe200000418ff */
[----:B-1----:R-:W-:Y:S01]  /*4170*/  F2FP.BF16.F32.PACK_AB R8, R20, R21 ;  /* 0x000000151408723e */ /* 0x002fe200000010ff */
[----:B------:R-:W1:Y:S01]  /*4180*/  MUFU.EX2 R24, R24 ;  /* 0x0000001800187308 */ /* 0x000e620000000800 */
[----:B------:R-:W-:Y:S01]  /*4190*/  F2FP.BF16.F32.PACK_AB R9, R92, R31 ;  /* 0x0000001f5c09723e */ /* 0x000fe200000010ff */
[----:B------:R-:W-:Y:S01]  /*41a0*/  FADD.FTZ R31, R31, R32 ;  /* 0x000000201f1f7221 */ /* 0x000fe20000010000 */
[----:B----4-:R-:W-:Y:S02]  /*41b0*/  F2FP.BF16.F32.PACK_AB R45, R22, R23 ;  /* 0x00000017162d723e */ /* 0x010fe400000010ff */
[----:B------:R-:W-:Y:S01]  /*41c0*/  PRMT R13, R10, 0x5410, R13 ;  /* 0x000054100a0d7816 */ /* 0x000fe2000000000d */
[----:B--2---:R-:W-:Y:S01]  /*41d0*/  HMMA.16816.F32.BF16 R36, R80, R40, RZ ;  /* 0x000000285024723c */ /* 0x004fe200000418ff */
[----:B------:R-:W-:Y:S01]  /*41e0*/  LOP3.LUT R15, R8, R15, RZ, 0xc0, !PT ;  /* 0x0000000f080f7212 */ /* 0x000fe200078ec0ff */
[----:B------:R-:W-:Y:S01]  /*41f0*/  MUFU.EX2 R29, R97 ;  /* 0x00000061001d7308 */ /* 0x000fe20000000800 */
[----:B------:R-:W-:Y:S01]  /*4200*/  LOP3.LUT R12, R9, R12, RZ, 0xc0, !PT ;  /* 0x0000000c090c7212 */ /* 0x000fe200078ec0ff */
[----:B------:R-:W-:Y:S01]  /*4210*/  FADD.FTZ R92, R92, R31 ;  /* 0x0000001f5c5c7221 */ /* 0x000fe20000010000 */
[----:B------:R-:W2:Y:S01]  /*4220*/  LDSM.16.MT88.4 R8, [R113+0x7400] ;  /* 0x007400007108783b */ /* 0x000ea20000004200 */
[----:B------:R-:W-:-:S02]  /*4230*/  LOP3.LUT R14, R45, R14, RZ, 0xc0, !PT ;  /* 0x0000000e2d0e7212 */ /* 0x000fc400078ec0ff */
[----:B------:R-:W-:Y:S01]  /*4240*/  HMMA.16816.F32.BF16 R44, R80, R48, RZ ;  /* 0x00000030502c723c */ /* 0x000fe200000418ff */
[----:B------:R-:W-:Y:S01]  /*4250*/  HSET2.LE.AND R13, R13, R130, PT ;  /* 0x000000820d0d7233 */ /* 0x000fe20003803000 */
[----:B------:R-:W-:Y:S01]  /*4260*/  MUFU.EX2 R28, R96 ;  /* 0x00000060001c7308 */ /* 0x000fe20000000800 */
[----:B-1----:R-:W-:Y:S01]  /*4270*/  F2FP.BF16.F32.PACK_AB R48, R24, R91 ;  /* 0x0000005b1830723e */ /* 0x002fe200000010ff */
[----:B------:R-:W-:-:S03]  /*4280*/  FADD.FTZ R91, R91, R30 ;  /* 0x0000001e5b5b7221 */ /* 0x000fc60000010000 */
[----:B------:R-:W-:Y:S01]  /*4290*/  LOP3.LUT R13, R48, R13, RZ, 0xc0, !PT ;  /* 0x0000000d300d7212 */ /* 0x000fe200078ec0ff */
[C---:B------:R-:W-:Y:S01]  /*42a0*/  HMMA.16816.F32.BF16 R40, R80.reuse, R42, RZ ;  /* 0x0000002a5028723c */ /* 0x040fe200000418ff */
[----:B------:R-:W-:Y:S01]  /*42b0*/  FADD.FTZ R24, R24, R91 ;  /* 0x0000005b18187221 */ /* 0x000fe20000010000 */
[----:B------:R-:W-:Y:S06]  /*42c0*/  MUFU.EX2 R88, R88 ;  /* 0x0000005800587308 */ /* 0x000fec0000000800 */
[----:B------:R-:W-:Y:S02]  /*42d0*/  HMMA.16816.F32.BF16 R48, R80, R50, RZ ;  /* 0x000000325030723c */ /* 0x000fe400000418ff */
[----:B------:R1:W-:Y:S06]  /*42e0*/  MUFU.EX2 R27, R95 ;  /* 0x0000005f001b7308 */ /* 0x0003ec0000000800 */
[C---:B-----5:R-:W-:Y:S02]  /*42f0*/  HMMA.16816.F32.BF16 R44, R12.reuse, R4, R44 ;  /* 0x000000040c2c723c */ /* 0x060fe4000004182c */
[----:B------:R-:W-:Y:S06]  /*4300*/  MUFU.EX2 R135, R135 ;  /* 0x0000008700877308 */ /* 0x000fec0000000800 */
[----:B------:R-:W-:Y:S01]  /*4310*/  HMMA.16816.F32.BF16 R36, R12, R16, R36 ;  /* 0x000000100c24723c */ /* 0x000fe20000041824 */
[----:B------:R-:W-:Y:S01]  /*4320*/  LOP3.LUT R16, R61, UR25, R139, 0x96, !PT ;  /* 0x000000193d107c12 */ /* 0x000fe2000f8e968b */
[----:B------:R-:W-:Y:S04]  /*4330*/  MUFU.EX2 R25, R25 ;  /* 0x0000001900197308 */ /* 0x000fe80000000800 */
[----:B------:R-:W-:-:S02]  /*4340*/  IMAD.WIDE.U32 R16, R16, -0x326172a9, RZ ;  /* 0xcd9e8d5710107825 */ /* 0x000fc400078e00ff */
[----:B------:R-:W-:Y:S01]  /*4350*/  HMMA.16816.F32.BF16 R48, R12, R6, R48 ;  /* 0x000000060c30723c */ /* 0x000fe20000041830 */
[----:B------:R-:W4:Y:S01]  /*4360*/  LDSM.16.MT88.4 R4, [R86+0x7400] ;  /* 0x007400005604783b */ /* 0x000f220000004200 */
[----:B------:R-:W-:Y:S01]  /*4370*/  MUFU.EX2 R142, R142 ;  /* 0x0000008e008e7308 */ /* 0x000fe20000000800 */
[----:B------:R-:W-:-:S05]  /*4380*/  LOP3.LUT R16, R16, UR28, R133, 0x96, !PT ;  /* 0x0000001c10107c12 */ /* 0x000fca000f8e9685 */
[----:B--2---:R-:W-:Y:S01]  /*4390*/  HMMA.16816.F32.BF16 R52, R12, R8, R52 ;  /* 0x000000080c34723c */ /* 0x004fe20000041834 */
[----:B------:R-:W-:Y:S01]  /*43a0*/  LOP3.LUT R8, R140, UR29, R17, 0x96, !PT ;  /* 0x0000001d8c087c12 */ /* 0x000fe2000f8e9611 */
[----:B------:R-:W-:-:S04]  /*43b0*/  IMAD.WIDE.U32 R16, R16, -0x2daee0ad, RZ ;  /* 0xd2511f5310107825 */ /* 0x000fc800078e00ff */
[----:B------:R-:W-:Y:S02]  /*43c0*/  IMAD.WIDE.U32 R8, R8, -0x2daee0ad, RZ ;  /* 0xd2511f5308087825 */ /* 0x000fe400078e00ff */
[C---:B------:R-:W-:Y:S03]  /*43d0*/  HMMA.16816.F32.BF16 R60, R80.reuse, R64, RZ ;  /* 0x00000040503c723c */ /* 0x040fe600000418ff */
[----:B------:R-:W-:Y:S02]  /*43e0*/  LOP3.LUT R100, R136, UR27, R9, 0x96, !PT ;  /* 0x0000001b88647c12 */ /* 0x000fe4000f8e9609 */
[----:B------:R-:W-:Y:S01]  /*43f0*/  LOP3.LUT R8, R8, UR23, R17, 0x96, !PT ;  /* 0x0000001708087c12 */ /* 0x000fe2000f8e9611 */
[----:B------:R-:W-:Y:S02]  /*4400*/  FFMA.FTZ R17, R74, UR31, -R89 ;  /* 0x0000001f4a117c23 */ /* 0x000fe40008010859 */
[----:B------:R-:W-:Y:S01]  /*4410*/  IMAD.WIDE.U32 R100, R100, -0x326172a9, RZ ;  /* 0xcd9e8d5764647825 */ /* 0x000fe200078e00ff */
[----:B------:R-:W-:Y:S01]  /*4420*/  HMMA.16816.F32.BF16 R64, R80, R66, RZ ;  /* 0x000000425040723c */ /* 0x000fe200000418ff */
[----:B------:R-:W-:Y:S02]  /*4430*/  MUFU.EX2 R32, R17 ;  /* 0x0000001100207308 */ /* 0x000fe40000000800 */
[----:B------:R-:W-:-:S05]  /*4440*/  IMAD.WIDE.U32 R8, R8, -0x326172a9, RZ ;  /* 0xcd9e8d5708087825 */ /* 0x000fca00078e00ff */
[C---:B------:R-:W-:Y:S01]  /*4450*/  HMMA.16816.F32.BF16 R56, R12.reuse, R10, R56 ;  /* 0x0000000a0c38723c */ /* 0x040fe20000041838 */
[----:B------:R-:W-:Y:S02]  /*4460*/  LOP3.LUT R10, R132, UR26, R101, 0x96, !PT ;  /* 0x0000001a840a7c12 */ /* 0x000fe4000f8e9665 */
[----:B------:R-:W-:Y:S01]  /*4470*/  LOP3.LUT R100, R100, UR22, R9, 0x96, !PT ;  /* 0x0000001664647c12 */ /* 0x000fe2000f8e9609 */
[----:B------:R-:W-:Y:S02]  /*4480*/  FFMA.FTZ R9, R34, UR31, -R89 ;  /* 0x0000001f22097c23 */ /* 0x000fe40008010859 */
[----:B------:R-:W-:Y:S01]  /*4490*/  IMAD.WIDE.U32 R10, R10, -0x2daee0ad, RZ ;  /* 0xd2511f530a0a7825 */ /* 0x000fe200078e00ff */
[----:B------:R-:W-:Y:S01]  /*44a0*/  MUFU.EX2 R34, R99 ;  /* 0x0000006300227308 */ /* 0x000fe20000000800 */
[----:B----4-:R-:W-:Y:S02]  /*44b0*/  HMMA.16816.F32.BF16 R60, R12, R4, R60 ;  /* 0x000000040c3c723c */ /* 0x010fe4000004183c */
[----:B------:R-:W-:Y:S01]  /*44c0*/  IMAD.WIDE.U32 R100, R100, -0x2daee0ad, RZ ;  /* 0xd2511f5364647825 */ /* 0x000fe200078e00ff */
[----:B------:R-:W-:-:S03]  /*44d0*/  LOP3.LUT R5, R16, UR17, R11, 0x96, !PT ;  /* 0x0000001110057c12 */ /* 0x000fc6000f8e960b */
[----:B------:R-:W-:Y:S02]  /*44e0*/  FFMA.FTZ R16, R75, UR31, -R89 ;  /* 0x0000001f4b107c23 */ /* 0x000fe40008010859 */
[----:B------:R-:W2:Y:S01]  /*44f0*/  LDSM.16.MT88.4 R72, [R113+0x8000] ;  /* 0x008000007148783b */ /* 0x000ea20000004200 */
[----:B------:R-:W-:Y:S01]  /*4500*/  LOP3.LUT R4, R10, UR12, R101, 0x96, !PT ;  /* 0x0000000c0a047c12 */ /* 0x000fe2000f8e9665 */
[----:B------:R-:W-:Y:S01]  /*4510*/  HMMA.16816.F32.BF16 R64, R12, R6, R64 ;  /* 0x000000060c40723c */ /* 0x000fe20000041840 */
[----:B------:R-:W-:Y:S01]  /*4520*/  IMAD.WIDE.U32 R10, R5, -0x326172a9, RZ ;  /* 0xcd9e8d57050a7825 */ /* 0x000fe200078e00ff */
[----:B------:R-:W4:Y:S03]  /*4530*/  MUFU.EX2 R31, R16 ;  /* 0x00000010001f7308 */ /* 0x000f260000000800 */
[----:B------:R-:W-:Y:S01]  /*4540*/  IMAD.WIDE.U32 R6, R4, -0x326172a9, RZ ;  /* 0xcd9e8d5704067825 */ /* 0x000fe200078e00ff */
[----:B------:R-:W-:-:S03]  /*4550*/  LOP3.LUT R5, R8, UR13, R11, 0x96, !PT ;  /* 0x0000000d08057c12 */ /* 0x000fc6000f8e960b */
[----:B------:R-:W-:Y:S01]  /*4560*/  FFMA.FTZ R11, R77, UR31, -R89 ;  /* 0x0000001f4d0b7c23 */ /* 0x000fe20008010859 */
[----:B------:R-:W-:Y:S01]  /*4570*/  HMMA.16816.F32.BF16 R40, R12, R18, R40 ;  /* 0x000000120c28723c */ /* 0x000fe20000041828 */
[----:B------:R-:W-:Y:S01]  /*4580*/  IMAD.MOV.U32 R4, RZ, RZ, R6 ;  /* 0x000000ffff047224 */ /* 0x000fe200078e0006 */
[----:B------:R-:W-:Y:S01]  /*4590*/  LOP3.LUT R8, R10, UR8, R7, 0x96, !PT ;  /* 0x000000080a087c12 */ /* 0x000fe2000f8e9607 */
[--C-:B------:R-:W-:Y:S01]  /*45a0*/  FFMA.FTZ R10, R68, UR31, -R89.reuse ;  /* 0x0000001f440a7c23 */ /* 0x100fe20008010859 */
[----:B------:R-:W-:Y:S01]  /*45b0*/  PRMT R19, R6, 0x7771, RZ ;  /* 0x0000777106137816 */ /* 0x000fe200000000ff */
[----:B------:R-:W-:Y:S01]  /*45c0*/  FFMA.FTZ R18, R26, UR31, -R89 ;  /* 0x0000001f1a127c23 */ /* 0x000fe20008010859 */
[C---:B------:R-:W-:Y:S01]  /*45d0*/  PRMT R7, R6.reuse, 0x7773, RZ ;  /* 0x0000777306077816 */ /* 0x040fe200000000ff */
[----:B------:R5:W3:Y:S01]  /*45e0*/  MUFU.EX2 R35, R11 ;  /* 0x0000000b00237308 */ /* 0x000ae20000000800 */
[----:B------:R-:W-:Y:S02]  /*45f0*/  PRMT R6, R6, 0x7772, RZ ;  /* 0x0000777206067816 */ /* 0x000fe400000000ff */
[----:B------:R-:W-:-:S02]  /*4600*/  LOP3.LUT R4, R4, 0xff, RZ, 0xc0, !PT ;  /* 0x000000ff04047812 */ /* 0x000fc400078ec0ff */
[----:B------:R-:W-:Y:S01]  /*4610*/  PRMT R89, R6, 0x5410, R7 ;  /* 0x0000541006597816 */ /* 0x000fe20000000007 */
[----:B------:R-:W-:Y:S01]  /*4620*/  IMAD.WIDE.U32 R6, R5, -0x2daee0ad, RZ ;  /* 0xd2511f5305067825 */ /* 0x000fe200078e00ff */
[----:B------:R-:W-:Y:S01]  /*4630*/  PRMT R19, R4, 0x5410, R19 ;  /* 0x0000541004137816 */ /* 0x000fe20000000013 */
[----:B------:R-:W3:Y:S01]  /*4640*/  MUFU.EX2 R30, R18 ;  /* 0x00000012001e7308 */ /* 0x000ee20000000800 */
[----:B-1----:R-:W-:Y:S01]  /*4650*/  SHF.R.U32.HI R95, RZ, 0x18, R8 ;  /* 0x00000018ff5f7819 */ /* 0x002fe20000011608 */
[----:B------:R-:W-:Y:S01]  /*4660*/  IMAD.MOV.U32 R26, RZ, RZ, R6 ;  /* 0x000000ffff1a7224 */ /* 0x000fe200078e0006 */
[----:B------:R-:W-:Y:S02]  /*4670*/  LOP3.LUT R93, R100, UR33, R7, 0x96, !PT ;  /* 0x00000021645d7c12 */ /* 0x000fe4000f8e9607 */
[C---:B------:R-:W-:Y:S02]  /*4680*/  PRMT R101, R6.reuse, 0x7771, RZ ;  /* 0x0000777106657816 */ /* 0x040fe400000000ff */
[C---:B------:R-:W-:Y:S01]  /*4690*/  PRMT R33, R6.reuse, 0x7773, RZ ;  /* 0x0000777306217816 */ /* 0x040fe200000000ff */
[----:B------:R1:W-:Y:S01]  /*46a0*/  MUFU.EX2 R90, R10 ;  /* 0x0000000a005a7308 */ /* 0x0003e20000000800 */
[----:B------:R-:W-:-:S02]  /*46b0*/  PRMT R100, R6, 0x7772, RZ ;  /* 0x0000777206647816 */ /* 0x000fc400000000ff */
[----:B------:R-:W3:Y:S01]  /*46c0*/  LDSM.16.MT88.4 R4, [R113+0x8400] ;  /* 0x008400007104783b */ /* 0x000ee20000004200 */
[----:B------:R-:W-:Y:S02]  /*46d0*/  LOP3.LUT R89, R89, 0xff00ff, RZ, 0xc0, !PT ;  /* 0x00ff00ff59597812 */ /* 0x000fe400078ec0ff */
[----:B------:R-:W-:Y:S01]  /*46e0*/  LOP3.LUT R26, R26, 0xff, RZ, 0xc0, !PT ;  /* 0x000000ff1a1a7812 */ /* 0x000fe200078ec0ff */
[C---:B--2---:R-:W-:Y:S01]  /*46f0*/  HMMA.16816.F32.BF16 R68, R80.reuse, R72, RZ ;  /* 0x000000485044723c */ /* 0x044fe200000418ff */
[----:B------:R-:W-:Y:S02]  /*4700*/  PRMT R100, R100, 0x5410, R33 ;  /* 0x0000541064647816 */ /* 0x000fe40000000021 */
[----:B-----5:R-:W-:Y:S01]  /*4710*/  HSET2.LE.AND R11, R89, R130, PT ;  /* 0x00000082590b7233 */ /* 0x020fe20003803000 */
[----:B------:R-:W-:Y:S01]  /*4720*/  MUFU.EX2 R33, R98 ;  /* 0x0000006200217308 */ /* 0x000fe20000000800 */
[----:B------:R-:W-:Y:S02]  /*4730*/  LOP3.LUT R97, R93, 0xff, RZ, 0xc0, !PT ;  /* 0x000000ff5d617812 */ /* 0x000fe400078ec0ff */
[----:B------:R-:W-:Y:S01]  /*4740*/  PRMT R101, R26, 0x5410, R101 ;  /* 0x000054101a657816 */ /* 0x000fe20000000065 */
[----:B------:R-:W-:Y:S01]  /*4750*/  HMMA.16816.F32.BF16 R72, R80, R74, RZ ;  /* 0x0000004a5048723c */ /* 0x000fe200000418ff */
[----:B----4-:R-:W-:-:S02]  /*4760*/  F2FP.BF16.F32.PACK_AB R16, R31, R32 ;  /* 0x000000201f10723e */ /* 0x010fc400000010ff */
[----:B-1----:R-:W-:Y:S01]  /*4770*/  HSET2.LE.AND R10, R19, R130, PT ;  /* 0x00000082130a7233 */ /* 0x002fe20003803000 */
[----:B------:R1:W2:Y:S01]  /*4780*/  MUFU.EX2 R89, R9 ;  /* 0x0000000900597308 */ /* 0x0002a20000000800 */
[----:B------:R-:W-:-:S07]  /*4790*/  F2FP.BF16.F32.PACK_AB R19, R142, R25 ;  /* 0x000000198e13723e */ /* 0x000fce00000010ff */
[----:B------:R-:W4:Y:S01]  /*47a0*/  MUFU.EX2 R26, R94 ;  /* 0x0000005e001a7308 */ /* 0x000f220000000800 */
[C---:B---3--:R-:W-:Y:S08]  /*47b0*/  HMMA.16816.F32.BF16 R68, R12.reuse, R4, R68 ;  /* 0x000000040c44723c */ /* 0x048ff00000041844 */
[----:B------:R-:W-:Y:S01]  /*47c0*/  HMMA.16816.F32.BF16 R72, R12, R6, R72 ;  /* 0x000000060c48723c */ /* 0x000fe20000041848 */
[----:B------:R-:W3:Y:S07]  /*47d0*/  LDSM.16.MT88.4 R4, [R86+0x8000] ;  /* 0x008000005604783b */ /* 0x000eee0000004200 */
[----:B---3--:R-:W-:Y:S01]  /*47e0*/  HMMA.16816.F32.BF16 R76, R80, R4, RZ ;  /* 0x00000004504c723c */ /* 0x008fe200000418ff */
[----:B------:R-:W-:-:S02]  /*47f0*/  LOP3.LUT R4, R8, 0xffff, RZ, 0xc0, !PT ;  /* 0x0000ffff08047812 */ /* 0x000fc400078ec0ff */
[----:B------:R-:W-:Y:S02]  /*4800*/  LOP3.LUT R5, R8, 0xff, RZ, 0xc0, !PT ;  /* 0x000000ff08057812 */ /* 0x000fe400078ec0ff */
[----:B------:R-:W-:-:S03]  /*4810*/  SHF.R.U32.HI R4, RZ, 0x8, R4 ;  /* 0x00000008ff047819 */ /* 0x000fc60000011604 */
[----:B------:R-:W-:Y:S01]  /*4820*/  HMMA.16816.F32.BF16 R80, R80, R6, RZ ;  /* 0x000000065050723c */ /* 0x000fe200000418ff */
[--C-:B------:R-:W-:Y:S02]  /*4830*/  PRMT R5, R5, 0x5410, R4.reuse ;  /* 0x0000541005057816 */ /* 0x100fe40000000004 */
[----:B------:R-:W-:Y:S02]  /*4840*/  PRMT R4, R8, 0x7632, R4 ;  /* 0x0000763208047816 */ /* 0x000fe40000000004 */
[----:B------:R-:W-:Y:S02]  /*4850*/  F2FP.BF16.F32.PACK_AB R7, R28, R29 ;  /* 0x0000001d1c07723e */ /* 0x000fe400000010ff */
[----:B------:R-:W-:Y:S02]  /*4860*/  LOP3.LUT R4, R4, 0xff, RZ, 0xc0, !PT ;  /* 0x000000ff04047812 */ /* 0x000fe400078ec0ff */
[----:B------:R-:W-:Y:S02]  /*4870*/  LOP3.LUT R10, R7, R10, RZ, 0xc0, !PT ;  /* 0x0000000a070a7212 */ /* 0x000fe400078ec0ff */
[----:B------:R-:W-:-:S02]  /*4880*/  PRMT R95, R4, 0x5410, R95 ;  /* 0x00005410045f7816 */ /* 0x000fc4000000005f */
[C---:B------:R-:W-:Y:S02]  /*4890*/  LOP3.LUT R4, R93.reuse, 0xffff, RZ, 0xc0, !PT ;  /* 0x0000ffff5d047812 */ /* 0x040fe400078ec0ff */
[----:B------:R-:W-:Y:S02]  /*48a0*/  LOP3.LUT R7, R100, 0xff00ff, RZ, 0xc0, !PT ;  /* 0x00ff00ff64077812 */ /* 0x000fe400078ec0ff */
[----:B------:R-:W-:Y:S02]  /*48b0*/  SHF.R.U32.HI R4, RZ, 0x8, R4 ;  /* 0x00000008ff047819 */ /* 0x000fe40000011604 */
[----:B------:R-:W-:Y:S02]  /*48c0*/  PRMT R6, R93, 0x7632, R6 ;  /* 0x000076325d067816 */ /* 0x000fe40000000006 */
[----:B------:R-:W-:Y:S02]  /*48d0*/  PRMT R97, R97, 0x5410, R4 ;  /* 0x0000541061617816 */ /* 0x000fe40000000004 */
[----:B------:R-:W-:-:S02]  /*48e0*/  F2FP.BF16.F32.PACK_AB R4, R35, R88 ;  /* 0x000000582304723e */ /* 0x000fc400000010ff */
[--C-:B------:R-:W-:Y:S02]  /*48f0*/  HSET2.LE.AND R7, R7, R130.reuse, PT ;  /* 0x0000008207077233 */ /* 0x100fe40003803000 */
[----:B------:R-:W-:Y:S02]  /*4900*/  LOP3.LUT R11, R4, R11, RZ, 0xc0, !PT ;  /* 0x0000000b040b7212 */ /* 0x000fe400078ec0ff */
[----:B------:R-:W-:Y:S02]  /*4910*/  F2FP.BF16.F32.PACK_AB R4, R135, R30 ;  /* 0x0000001e8704723e */ /* 0x000fe400000010ff */
[--C-:B-1----:R-:W-:Y:S02]  /*4920*/  HSET2.LE.AND R9, R95, R130.reuse, PT ;  /* 0x000000825f097233 */ /* 0x102fe40003803000 */
[----:B------:R-:W-:Y:S02]  /*4930*/  LOP3.LUT R7, R4, R7, RZ, 0xc0, !PT ;  /* 0x0000000704077212 */ /* 0x000fe400078ec0ff */
[----:B------:R-:W-:-:S02]  /*4940*/  HSET2.LE.AND R5, R5, R130, PT ;  /* 0x0000008205057233 */ /* 0x000fc40003803000 */
[----:B--2---:R-:W-:Y:S02]  /*4950*/  F2FP.BF16.F32.PACK_AB R4, R89, R90 ;  /* 0x0000005a5904723e */ /* 0x004fe400000010ff */
[----:B------:R-:W-:Y:S02]  /*4960*/  F2FP.BF16.F32.PACK_AB R8, R33, R34 ;  /* 0x000000222108723e */ /* 0x000fe400000010ff */
[----:B------:R-:W-:Y:S02]  /*4970*/  SHF.R.U32.HI R93, RZ, 0x18, R93 ;  /* 0x00000018ff5d7819 */ /* 0x000fe4000001165d */
[----:B------:R-:W-:Y:S02]  /*4980*/  LOP3.LUT R6, R6, 0xff, RZ, 0xc0, !PT ;  /* 0x000000ff06067812 */ /* 0x000fe400078ec0ff */
[----:B------:R-:W-:Y:S02]  /*4990*/  LOP3.LUT R9, R4, R9, RZ, 0xc0, !PT ;  /* 0x0000000904097212 */ /* 0x000fe400078ec0ff */
[----:B------:R-:W-:-:S02]  /*49a0*/  LOP3.LUT R8, R8, R5, RZ, 0xc0, !PT ;  /* 0x0000000508087212 */ /* 0x000fc400078ec0ff */
[--C-:B------:R-:W-:Y:S02]  /*49b0*/  HSET2.LE.AND R4, R97, R130.reuse, PT ;  /* 0x0000008261047233 */ /* 0x100fe40003803000 */
[----:B------:R-:W-:Y:S02]  /*49c0*/  PRMT R93, R6, 0x5410, R93 ;  /* 0x00005410065d7816 */ /* 0x000fe4000000005d */
[----:B----4-:R-:W-:Y:S02]  /*49d0*/  F2FP.BF16.F32.PACK_AB R5, R26, R27 ;  /* 0x0000001b1a05723e */ /* 0x010fe400000010ff */
[--C-:B------:R-:W-:Y:S02]  /*49e0*/  HSET2.LE.AND R6, R101, R130.reuse, PT ;  /* 0x0000008265067233 */ /* 0x100fe40003803000 */
[----:B------:R-:W-:Y:S02]  /*49f0*/  LOP3.LUT R4, R5, R4, RZ, 0xc0, !PT ;  /* 0x0000000405047212 */ /* 0x000fe400078ec0ff */
[----:B------:R-:W-:-:S02]  /*4a00*/  HSET2.LE.AND R5, R93, R130, PT ;  /* 0x000000825d057233 */ /* 0x000fc40003803000 */
        /* <DEDUP_REMOVED lines=24> */
[----:B------:R-:W2:Y:S04]  /*4b90*/  LDSM.16.MT88.4 R12, [R86+0x6c00] ;  /* 0x006c0000560c783b */ /* 0x000ea80000004200 */
[----:B------:R-:W3:Y:S03]  /*4ba0*/  LDSM.16.MT88.4 R8, [R113+0x7c00] ;  /* 0x007c00007108783b */ /* 0x000ee60000004200 */
        /* <DEDUP_REMOVED lines=25> */
[----:B---3--:R-:W-:Y:S01]  /*4d40*/  HMMA.16816.F32.BF16 R76, R4, R8, R76 ;  /* 0x00000008044c723c */ /* 0x008fe2000004184c */
        /* <DEDUP_REMOVED lines=22> */
[----:B------:R-:W-:Y:S02]  /*4eb0*/  LEA.HI.X R9, R6, R120, R5, 0x1, P0 ;  /* 0x0000007806097211 */ /* 0x000fe400000f0c05 */
[----:B------:R-:W-:Y:S02]  /*4ec0*/  ISETP.GE.AND P0, PT, R117, UR4, PT ;  /* 0x0000000475007c0c */ /* 0x000fe4000bf06270 */
[----:B------:R-:W-:-:S04]  /*4ed0*/  LEA R12, P3, R4, R121, 0x1 ;  /* 0x00000079040c7211 */ /* 0x000fc800078608ff */
[----:B------:R-:W-:Y:S01]  /*4ee0*/  LEA.HI.X R13, R4, R120, R7, 0x1, P3 ;  /* 0x00000078040d7211 */ /* 0x000fe200018f0c07 */
        /* <DEDUP_REMOVED lines=33> */
[----:B------:R-:W-:Y:S04]  /*5100*/  LDSM.16.M88.4 R88, [R114] ;  /* 0x000000007258783b */ /* 0x000fe80000000200 */
[----:B-1----:R-:W1:Y:S04]  /*5110*/  LDSM.16.M88.4 R8, [R112+0x3000] ;  /* 0x003000007008783b */ /* 0x002e680000000200 */
[----:B------:R-:W5:Y:S04]  /*5120*/  LDSM.16.M88.4 R20, [R112+0x3400] ;  /* 0x003400007014783b */ /* 0x000f680000000200 */
[----:B--2---:R-:W2:Y:S04]  /*5130*/  LDSM.16.M88.4 R12, [R115+0x3800] ;  /* 0x00380000730c783b */ /* 0x004ea80000000200 */
[----:B------:R-:W-:Y:S04]  /*5140*/  LDSM.16.M88.4 R92, [R115+0x3c00] ;  /* 0x003c0000735c783b */ /* 0x000fe80000000200 */
[----:B------:R-:W0:Y:S01]  /*5150*/  LDGDEPBAR ;  /* 0x00000000000079af */ /* 0x000e220000000000 */
[C---:B---3--:R-:W-:Y:S08]  /*5160*/  HMMA.16816.F32.BF16 R32, R4.reuse, R28, RZ ;  /* 0x0000001c0420723c */ /* 0x048ff000000418ff */
[C---:B------:R-:W-:Y:S08]  /*5170*/  HMMA.16816.F32.BF16 R28, R4.reuse, R30, RZ ;  /* 0x0000001e041c723c */ /* 0x040ff000000418ff */
[C---:B----4-:R-:W-:Y:S08]  /*5180*/  HMMA.16816.F32.BF16 R24, R4.reuse, R16, RZ ;  /* 0x000000100418723c */ /* 0x050ff000000418ff */
[----:B------:R-:W-:Y:S08]  /*5190*/  HMMA.16816.F32.BF16 R16, R4, R18, RZ ;  /* 0x000000120410723c */ /* 0x000ff000000418ff */
[C---:B-1----:R-:W-:Y:S08]  /*51a0*/  HMMA.16816.F32.BF16 R32, R88.reuse, R8, R32 ;  /* 0x000000085820723c */ /* 0x042ff00000041820 */
[C---:B------:R-:W-:Y:S01]  /*51b0*/  HMMA.16816.F32.BF16 R28, R88.reuse, R10, R28 ;  /* 0x0000000a581c723c */ /* 0x040fe2000004181c */
[----:B------:R-:W1:Y:S07]  /*51c0*/  LDSM.16.M88.4 R8, [R112+0x3800] ;  /* 0x003800007008783b */ /* 0x000e6e0000000200 */
[C---:B-----5:R-:W-:Y:S08]  /*51d0*/  HMMA.16816.F32.BF16 R24, R88.reuse, R20, R24 ;  /* 0x000000145818723c */ /* 0x060ff00000041818 */
[----:B------:R-:W-:Y:S08]  /*51e0*/  HMMA.16816.F32.BF16 R20, R88, R22, R16 ;  /* 0x000000165814723c */ /* 0x000ff00000041810 */
[C---:B--2---:R-:W-:Y:S08]  /*51f0*/  HMMA.16816.F32.BF16 R16, R4.reuse, R12, RZ ;  /* 0x0000000c0410723c */ /* 0x044ff000000418ff */
[----:B------:R-:W-:-:S12]  /*5200*/  HMMA.16816.F32.BF16 R12, R4, R14, RZ ;  /* 0x0000000e040c723c */ /* 0x000fd800000418ff */
[C---:B-1----:R-:W-:Y:S08]  /*5210*/  HMMA.16816.F32.BF16 R16, R88.reuse, R8, R16 ;  /* 0x000000085810723c */ /* 0x042ff00000041810 */
[----:B------:R-:W-:Y:S08]  /*5220*/  HMMA.16816.F32.BF16 R12, R88, R10, R12 ;  /* 0x0000000a580c723c */ /* 0x000ff0000004180c */
[C---:B------:R-:W-:Y:S08]  /*5230*/  HMMA.16816.F32.BF16 R8, R4.reuse, R92, RZ ;  /* 0x0000005c0408723c */ /* 0x040ff000000418ff */
[----:B------:R-:W-:Y:S01]  /*5240*/  HMMA.16816.F32.BF16 R4, R4, R94, RZ ;  /* 0x0000005e0404723c */ /* 0x000fe200000418ff */
[----:B------:R-:W1:Y:S11]  /*5250*/  LDSM.16.M88.4 R92, [R112+0x3c00] ;  /* 0x003c0000705c783b */ /* 0x000e760000000200 */
        /* <DEDUP_REMOVED lines=51> */
[----:B------:R-:W1:Y:S01]  /*5590*/  LDSM.16.M88.4 R88, [R112+0x5c00] ;  /* 0x005c00007058783b */ /* 0x000e620000000200 */
[----:B------:R-:W-:-:S06]  /*55a0*/  DEPBAR.LE SB0, 0x0 ;  /* 0x000080000000791a */ /* 0x000fcc0000000000 */
[C---:B-1----:R-:W-:Y:S01]  /*55b0*/  HMMA.16816.F32.BF16 R4, R92.reuse, R90, R4 ;  /* 0x0000005a5c04723c */ /* 0x042fe20000041804 */
[----:B------:R-:W-:Y:S01]  /*55c0*/  VIADD R91, R87, 0xfffffff8 ;  /* 0xfffffff8575b7836 */ /* 0x000fe20000000000 */
[----:B------:R-:W-:Y:S04]  /*55d0*/  BAR.SYNC.DEFER_BLOCKING 0x0 ;  /* 0x0000000000007b1d */ /* 0x000fe80000010000 */
[----:B------:R-:W-:Y:S02]  /*55e0*/  ISETP.GE.AND P5, PT, R91, R85, PT ;  /* 0x000000555b00720c */ /* 0x000fe40003fa6270 */
[----:B------:R-:W-:Y:S01]  /*55f0*/  HMMA.16816.F32.BF16 R8, R92, R88, R8 ;  /* 0x000000585c08723c */ /* 0x000fe20000041808 */
[----:B------:R-:W-:Y:S01]  /*5600*/  VIADD R89, R87, 0xffffffc0 ;  /* 0xffffffc057597836 */ /* 0x000fe20000000000 */
[----:B------:R-:W-:-:S02]  /*5610*/  ISETP.GE.AND P4, PT, R91, R84, PT ;  /* 0x000000545b00720c */ /* 0x000fc40003f86270 */
[----:B------:R-:W-:Y:S02]  /*5620*/  I2FP.F32.U32 R91, R91 ;  /* 0x0000005b005b7245 */ /* 0x000fe40000201000 */
[C---:B------:R-:W-:Y:S02]  /*5630*/  ISETP.GE.AND P3, PT, R89.reuse, R85, PT ;  /* 0x000000555900720c */ /* 0x040fe40003f66270 */
[----:B------:R-:W-:Y:S02]  /*5640*/  ISETP.GE.AND P6, PT, R89, R84, PT ;  /* 0x000000545900720c */ /* 0x000fe40003fc6270 */
[----:B------:R-:W-:Y:S01]  /*5650*/  I2FP.F32.U32 R89, R89 ;  /* 0x0000005900597245 */ /* 0x000fe20000201000 */
[----:B------:R-:W-:-:S04]  /*5660*/  FFMA.FTZ R6, R91, UR5, R6 ;  /* 0x000000055b067c23 */ /* 0x000fc80008010006 */
[C---:B------:R-:W-:Y:S01]  /*5670*/  FFMA.FTZ R32, R89.reuse, UR5, R32 ;  /* 0x0000000559207c23 */ /* 0x040fe20008010020 */
[----:B------:R-:W-:Y:S01]  /*5680*/  FFMA.FTZ R34, R89, UR5, R34 ;  /* 0x0000000559227c23 */ /* 0x000fe20008010022 */
[----:B------:R-:W-:Y:S01]  /*5690*/  FFMA.FTZ R89, R91, UR5, R4 ;  /* 0x000000055b597c23 */ /* 0x000fe20008010004 */
[C---:B------:R-:W-:Y:S01]  /*56a0*/  VIADD R4, R87.reuse, 0xffffffc1 ;  /* 0xffffffc157047836 */ /* 0x040fe20000000000 */
[----:B------:R-:W-:Y:S01]  /*56b0*/  FSEL R88, R6, -INF , !P4 ;  /* 0xff80000006587808 */ /* 0x000fe20006000000 */
[----:B------:R-:W-:Y:S01]  /*56c0*/  VIADD R91, R87, 0xffffffc8 ;  /* 0xffffffc8575b7836 */ /* 0x000fe20000000000 */
[----:B------:R-:W-:Y:S02]  /*56d0*/  FSEL R107, R32, -INF , !P3 ;  /* 0xff800000206b7808 */ /* 0x000fe40005800000 */
[----:B------:R-:W-:Y:S02]  /*56e0*/  FSEL R157, R34, -INF , !P6 ;  /* 0xff800000229d7808 */ /* 0x000fe40007000000 */
[----:B------:R-:W-:-:S02]  /*56f0*/  ISETP.GE.AND P3, PT, R4, R85, PT ;  /* 0x000000550400720c */ /* 0x000fc40003f66270 */
[----:B------:R-:W-:Y:S02]  /*5700*/  ISETP.GE.AND P6, PT, R4, R84, PT ;  /* 0x000000540400720c */ /* 0x000fe40003fc6270 */
[----:B------:R-:W-:Y:S02]  /*5710*/  I2FP.F32.U32 R4, R4 ;  /* 0x0000000400047245 */ /* 0x000fe40000201000 */
[----:B------:R-:W-:Y:S02]  /*5720*/  FSEL R89, R89, -INF , !P5 ;  /* 0xff80000059597808 */ /* 0x000fe40006800000 */
[C---:B------:R-:W-:Y:S01]  /*5730*/  ISETP.GE.AND P5, PT, R91.reuse, R85, PT ;  /* 0x000000555b00720c */ /* 0x040fe20003fa6270 */
[C---:B------:R-:W-:Y:S01]  /*5740*/  FFMA.FTZ R6, R4.reuse, UR5, R33 ;  /* 0x0000000504067c23 */ /* 0x040fe20008010021 */
[----:B------:R-:W-:Y:S01]  /*5750*/  ISETP.GE.AND P4, PT, R91, R84, PT ;  /* 0x000000545b00720c */ /* 0x000fe20003f86270 */
[----:B------:R-:W-:Y:S01]  /*5760*/  FFMA.FTZ R33, R4, UR5, R35 ;  /* 0x0000000504217c23 */ /* 0x000fe20008010023 */
[----:B------:R-:W-:Y:S01]  /*5770*/  I2FP.F32.U32 R91, R91 ;  /* 0x0000005b005b7245 */ /* 0x000fe20000201000 */
[----:B------:R-:W-:Y:S01]  /*5780*/  VIADD R4, R87, 0xffffffc9 ;  /* 0xffffffc957047836 */ /* 0x000fe20000000000 */
[----:B------:R-:W-:-:S02]  /*5790*/  FSEL R35, R6, -INF , !P3 ;  /* 0xff80000006237808 */ /* 0x000fc40005800000 */
[----:B------:R-:W-:Y:S01]  /*57a0*/  FSEL R33, R33, -INF , !P6 ;  /* 0xff80000021217808 */ /* 0x000fe20007000000 */
[C---:B------:R-:W-:Y:S01]  /*57b0*/  FFMA.FTZ R28, R91.reuse, UR5, R28 ;  /* 0x000000055b1c7c23 */ /* 0x040fe2000801001c */
[----:B------:R-:W-:Y:S01]  /*57c0*/  FFMA.FTZ R30, R91, UR5, R30 ;  /* 0x000000055b1e7c23 */ /* 0x000fe2000801001e */
[CC--:B------:R-:W-:Y:S01]  /*57d0*/  ISETP.GE.AND P3, PT, R4.reuse, R85.reuse, PT ;  /* 0x000000550400720c */ /* 0x0c0fe20003f66270 */
[----:B------:R-:W-:Y:S01]  /*57e0*/  VIADD R91, R87, 0xffffffd0 ;  /* 0xffffffd0575b7836 */ /* 0x000fe20000000000 */
[----:B------:R-:W-:Y:S02]  /*57f0*/  ISETP.GE.AND P6, PT, R4, R84, PT ;  /* 0x000000540400720c */ /* 0x000fe40003fc6270 */
[----:B------:R-:W-:Y:S02]  /*5800*/  I2FP.F32.U32 R4, R4 ;  /* 0x0000000400047245 */ /* 0x000fe40000201000 */
[----:B------:R-:W-:Y:S02]  /*5810*/  FSEL R105, R28, -INF , !P5 ;  /* 0xff8000001c697808 */ /* 0x000fe40006800000 */
[----:B------:R-:W-:Y:S01]  /*5820*/  FSEL R103, R30, -INF , !P4 ;  /* 0xff8000001e677808 */ /* 0x000fe20006000000 */
[C---:B------:R-:W-:Y:S01]  /*5830*/  FFMA.FTZ R6, R4.reuse, UR5, R29 ;  /* 0x0000000504067c23 */ /* 0x040fe2000801001d */
[C---:B------:R-:W-:Y:S01]  /*5840*/  ISETP.GE.AND P5, PT, R91.reuse, R85, PT ;  /* 0x000000555b00720c */ /* 0x040fe20003fa6270 */
[----:B------:R-:W-:Y:S01]  /*5850*/  FFMA.FTZ R29, R4, UR5, R31 ;  /* 0x00000005041d7c23 */ /* 0x000fe2000801001f */
[----:B------:R-:W-:Y:S01]  /*5860*/  ISETP.GE.AND P4, PT, R91, R84, PT ;  /* 0x000000545b00720c */ /* 0x000fe20003f86270 */
[----:B------:R-:W-:Y:S01]  /*5870*/  VIADD R4, R87, 0xffffffd1 ;  /* 0xffffffd157047836 */ /* 0x000fe20000000000 */
[----:B------:R-:W-:-:S02]  /*5880*/  I2FP.F32.U32 R91, R91 ;  /* 0x0000005b005b7245 */ /* 0x000fc40000201000 */
[----:B------:R-:W-:Y:S01]  /*5890*/  FSEL R31, R6, -INF , !P3 ;  /* 0xff800000061f7808 */ /* 0x000fe20005800000 */
[----:B------:R-:W-:Y:S01]  /*58a0*/  VIADD R6, R87, 0xfffffff9 ;  /* 0xfffffff957067836 */ /* 0x000fe20000000000 */
[----:B------:R-:W-:Y:S01]  /*58b0*/  FSEL R29, R29, -INF , !P6 ;  /* 0xff8000001d1d7808 */ /* 0x000fe20007000000 */
[C---:B------:R-:W-:Y:S01]  /*58c0*/  FFMA.FTZ R24, R91.reuse, UR5, R24 ;  /* 0x000000055b187c23 */ /* 0x040fe20008010018 */
[----:B------:R-:W-:Y:S01]  /*58d0*/  FFMA.FTZ R26, R91, UR5, R26 ;  /* 0x000000055b1a7c23 */ /* 0x000fe2000801001a */
[C---:B------:R-:W-:Y:S01]  /*58e0*/  ISETP.GE.AND P3, PT, R4.reuse, R85, PT ;  /* 0x000000550400720c */ /* 0x040fe20003f66270 */
[----:B------:R-:W-:Y:S01]  /*58f0*/  VIADD R91, R87, 0xffffffd8 ;  /* 0xffffffd8575b7836 */ /* 0x000fe20000000000 */
[----:B------:R-:W-:Y:S02]  /*5900*/  ISETP.GE.AND P6, PT, R4, R84, PT ;  /* 0x000000540400720c */ /* 0x000fe40003fc6270 */
[----:B------:R-:W-:Y:S02]  /*5910*/  I2FP.F32.U32 R4, R4 ;  /* 0x0000000400047245 */ /* 0x000fe40000201000 */
[----:B------:R-:W-:-:S02]  /*5920*/  FSEL R143, R24, -INF , !P5 ;  /* 0xff800000188f7808 */ /* 0x000fc40006800000 */
[----:B------:R-:W-:Y:S01]  /*5930*/  FSEL R109, R26, -INF , !P4 ;  /* 0xff8000001a6d7808 */ /* 0x000fe20006000000 */
[C---:B------:R-:W-:Y:S01]  /*5940*/  FFMA.FTZ R25, R4.reuse, UR5, R25 ;  /* 0x0000000504197c23 */ /* 0x040fe20008010019 */
[C---:B------:R-:W-:Y:S01]  /*5950*/  ISETP.GE.AND P5, PT, R91.reuse, R85, PT ;  /* 0x000000555b00720c */ /* 0x040fe20003fa6270 */
[----:B------:R-:W-:Y:S01]  /*5960*/  FFMA.FTZ R27, R4, UR5, R27 ;  /* 0x00000005041b7c23 */ /* 0x000fe2000801001b */
[----:B------:R-:W-:Y:S01]  /*5970*/  ISETP.GE.AND P4, PT, R91, R84, PT ;  /* 0x000000545b00720c */ /* 0x000fe20003f86270 */
[----:B------:R-:W-:Y:S01]  /*5980*/  VIADD R4, R87, 0xffffffd9 ;  /* 0xffffffd957047836 */ /* 0x000fe20000000000 */
[----:B------:R-:W-:Y:S02]  /*5990*/  I2FP.F32.U32 R91, R91 ;  /* 0x0000005b005b7245 */ /* 0x000fe40000201000 */
[----:B------:R-:W-:Y:S01]  /*59a0*/  FSEL R151, R25, -INF , !P3 ;  /* 0xff80000019977808 */ /* 0x000fe20005800000 */
[----:B------:R-:W-:Y:S01]  /*59b0*/  VIADD R25, R87, 0xffffffe0 ;  /* 0xffffffe057197836 */ /* 0x000fe20000000000 */
[----:B------:R-:W-:Y:S01]  /*59c0*/  FSEL R111, R27, -INF , !P6 ;  /* 0xff8000001b6f7808 */ /* 0x000fe20007000000 */
[C---:B------:R-:W-:Y:S01]  /*59d0*/  FFMA.FTZ R20, R91.reuse, UR5, R20 ;  /* 0x000000055b147c23 */ /* 0x040fe20008010014 */
[----:B------:R-:W-:Y:S01]  /*59e0*/  FFMA.FTZ R22, R91, UR5, R22 ;  /* 0x000000055b167c23 */ /* 0x000fe20008010016 */
[----:B------:R-:W-:-:S02]  /*59f0*/  ISETP.GE.AND P3, PT, R4, R85, PT ;  /* 0x000000550400720c */ /* 0x000fc40003f66270 */
        /* <DEDUP_REMOVED lines=15> */
[C---:B------:R-:W-:Y:S02]  /*5af0*/  ISETP.GE.AND P3, PT, R4.reuse, R85, PT ;  /* 0x000000550400720c */ /* 0x040fe40003f66270 */
        /* <DEDUP_REMOVED lines=16> */
[-C--:B------:R-:W-:Y:S02]  /*5c00*/  ISETP.GE.AND P6, PT, R4, R84.reuse, PT ;  /* 0x000000540400720c */ /* 0x080fe40003fc6270 */
[----:B------:R-:W-:Y:S02]  /*5c10*/  FSEL R94, R12, -INF , !P5 ;  /* 0xff8000000c5e7808 */ /* 0x000fe40006800000 */
[----:B------:R-:W-:Y:S02]  /*5c20*/  FSEL R92, R14, -INF , !P4 ;  /* 0xff8000000e5c7808 */ /* 0x000fe40006000000 */
[C---:B------:R-:W-:Y:S02]  /*5c30*/  ISETP.GE.AND P5, PT, R17.reuse, R85, PT ;  /* 0x000000551100720c */ /* 0x040fe40003fa6270 */
[----:B------:R-:W-:Y:S02]  /*5c40*/  ISETP.GE.AND P4, PT, R17, R84, PT ;  /* 0x000000541100720c */ /* 0x000fe40003f86270 */
[----:B------:R-:W-:-:S02]  /*5c50*/  I2FP.F32.U32 R4, R4 ;  /* 0x0000000400047245 */ /* 0x000fc40000201000 */
[----:B------:R-:W-:-:S03]  /*5c60*/  I2FP.F32.U32 R17, R17 ;  /* 0x0000001100117245 */ /* 0x000fc60000201000 */
[C---:B------:R-:W-:Y:S01]  /*5c70*/  FFMA.FTZ R13, R4.reuse, UR5, R13 ;  /* 0x00000005040d7c23 */ /* 0x040fe2000801000d */
[----:B------:R-:W-:Y:S01]  /*5c80*/  FFMA.FTZ R15, R4, UR5, R15 ;  /* 0x00000005040f7c23 */ /* 0x000fe2000801000f */
[----:B------:R-:W-:Y:S01]  /*5c90*/  FFMA.FTZ R8, R17, UR5, R8 ;  /* 0x0000000511087c23 */ /* 0x000fe20008010008 */
[----:B------:R-:W-:Y:S02]  /*5ca0*/  VIADD R4, R87, 0xfffffff1 ;  /* 0xfffffff157047836 */ /* 0x000fe40000000000 */
[----:B------:R-:W-:Y:S01]  /*5cb0*/  FFMA.FTZ R10, R17, UR5, R10 ;  /* 0x00000005110a7c23 */ /* 0x000fe2000801000a */
[----:B------:R-:W-:Y:S02]  /*5cc0*/  FSEL R95, R13, -INF , !P3 ;  /* 0xff8000000d5f7808 */ /* 0x000fe40005800000 */
[----:B------:R-:W-:Y:S02]  /*5cd0*/  FSEL R98, R8, -INF , !P5 ;  /* 0xff80000008627808 */ /* 0x000fe40006800000 */
[----:B------:R-:W-:-:S02]  /*5ce0*/  ISETP.GE.AND P3, PT, R4, R85, PT ;  /* 0x000000550400720c */ /* 0x000fc40003f66270 */
[----:B------:R-:W-:Y:S02]  /*5cf0*/  ISETP.GE.AND P5, PT, R4, R84, PT ;  /* 0x000000540400720c */ /* 0x000fe40003fa6270 */
[----:B------:R-:W-:Y:S02]  /*5d00*/  I2FP.F32.U32 R4, R4 ;  /* 0x0000000400047245 */ /* 0x000fe40000201000 */
[----:B------:R-:W-:Y:S02]  /*5d10*/  FSEL R87, R15, -INF , !P6 ;  /* 0xff8000000f577808 */ /* 0x000fe40007000000 */
[----:B------:R-:W-:Y:S01]  /*5d20*/  FSEL R97, R10, -INF , !P4 ;  /* 0xff8000000a617808 */ /* 0x000fe20006000000 */
[----:B------:R-:W-:Y:S01]  /*5d30*/  FFMA.FTZ R9, R4, UR5, R9 ;  /* 0x0000000504097c23 */ /* 0x000fe20008010009 */
[----:B------:R-:W-:Y:S01]  /*5d40*/  ISETP.GE.AND P6, PT, R6, R85, PT ;  /* 0x000000550600720c */ /* 0x000fe20003fc6270 */
[----:B------:R-:W-:Y:S01]  /*5d50*/  FFMA.FTZ R11, R4, UR5, R11 ;  /* 0x00000005040b7c23 */ /* 0x000fe2000801000b */
[----:B------:R-:W-:-:S02]  /*5d60*/  ISETP.GE.AND P4, PT, R6, R84, PT ;  /* 0x000000540600720c */ /* 0x000fc40003f86270 */
[----:B------:R-:W-:Y:S02]  /*5d70*/  FSEL R101, R9, -INF , !P3 ;  /* 0xff80000009657808 */ /* 0x000fe40005800000 */
[----:B------:R-:W-:Y:S02]  /*5d80*/  ISETP.GE.U32.AND P3, PT, R3, 0x3, PT ;  /* 0x000000030300780c */ /* 0x000fe40003f66070 */
[----:B------:R-:W-:Y:S02]  /*5d90*/  I2FP.F32.U32 R6, R6 ;  /* 0x0000000600067245 */ /* 0x000fe40000201000 */
[----:B------:R-:W-:-:S03]  /*5da0*/  FSEL R100, R11, -INF , !P5 ;  /* 0xff8000000b647808 */ /* 0x000fc60006800000 */
[C---:B------:R-:W-:Y:S01]  /*5db0*/  FFMA.FTZ R5, R6.reuse, UR5, R5 ;  /* 0x0000000506057c23 */ /* 0x040fe20008010005 */
[----:B------:R-:W-:-:S04]  /*5dc0*/  FFMA.FTZ R7, R6, UR5, R7 ;  /* 0x0000000506077c23 */ /* 0x000fc80008010007 */
        /* <DEDUP_REMOVED lines=45> */
.L_x_1049:
[----:B------:R2:W-:Y:S02]  /*60a0*/  STS.128 [R127+0x5800], RZ ;  /* 0x005800ff7f007388 */ /* 0x0005e40000000c00 */
.L_x_1050:
[----:B------:R-:W-:Y:S05]  /*60b0*/  BSYNC.RECONVERGENT B0 ;  /* 0x0000000000007941 */ /* 0x000fea0003800200 */
.L_x_1048:
[----:B------:R-:W0:Y:S02]  /*60c0*/  LDGDEPBAR ;  /* 0x00000000000079af */ /* 0x000e240000000000 */
.L_x_1047:
[----:B------:R-:W-:Y:S01]  /*60d0*/  FMNMX3.FTZ R4, R2, R107, R35, !PT ;  /* 0x0000006b02047276 */ /* 0x000fe20007810023 */
[----:B------:R-:W-:Y:S01]  /*60e0*/  LDSM.16.MT88.4 R12, [R113+0x6000] ;  /* 0x00600000710c783b */ /* 0x000fe20000004200 */
[----:B-1-3--:R-:W-:Y:S02]  /*60f0*/  FMNMX3.FTZ R8, R0, R157, R33, !PT ;  /* 0x0000009d00087276 */ /* 0x00afe40007810021 */
[----:B------:R-:W-:Y:S01]  /*6100*/  FMNMX3.FTZ R4, R4, R105, R31, !PT ;  /* 0x0000006904047276 */ /* 0x000fe2000781001f */
[----:B------:R-:W-:Y:S01]  /*6110*/  LDSM.16.MT88.4 R20, [R86+0x6000] ;  /* 0x006000005614783b */ /* 0x000fe20000004200 */
[----:B------:R-:W-:Y:S02]  /*6120*/  FMNMX3.FTZ R8, R8, R103, R29, !PT ;  /* 0x0000006708087276 */ /* 0x000fe4000781001d */
[----:B------:R-:W-:Y:S02]  /*6130*/  FMNMX3.FTZ R4, R4, R143, R151, !PT ;  /* 0x0000008f04047276 */ /* 0x000fe40007810097 */
[----:B------:R-:W-:-:S02]  /*6140*/  FMNMX3.FTZ R8, R8, R109, R111, !PT ;  /* 0x0000006d08087276 */ /* 0x000fc4000781006f */
[----:B------:R-:W-:Y:S01]  /*6150*/  FMNMX3.FTZ R9, R4, R149, R153, !PT ;  /* 0x0000009504097276 */ /* 0x000fe20007810099 */
[----:B------:R-:W-:Y:S01]  /*6160*/  VIADD R4, R3, 0xfffffffe ;  /* 0xfffffffe03047836 */ /* 0x000fe20000000000 */
[----:B------:R-:W-:Y:S02]  /*6170*/  FMNMX3.FTZ R8, R8, R145, R147, !PT ;  /* 0x0000009108087276 */ /* 0x000fe40007810093 */
[----:B------:R-:W-:Y:S01]  /*6180*/  FMNMX3.FTZ R9, R9, R91, R96, !PT ;  /* 0x0000005b09097276 */ /* 0x000fe20007810060 */
[----:B------:R-:W-:Y:S01]  /*6190*/  IMAD.SHL.U32 R7, R4, 0x2, RZ ;  /* 0x0000000204077824 */ /* 0x000fe200078e00ff */
[----:B------:R-:W-:Y:S02]  /*61a0*/  FMNMX3.FTZ R8, R8, R90, R93, !PT ;  /* 0x0000005a08087276 */ /* 0x000fe4000781005d */
[----:B------:R-:W-:Y:S02]  /*61b0*/  FMNMX3.FTZ R9, R9, R94, R95, !PT ;  /* 0x0000005e09097276 */ /* 0x000fe4000781005f */
[----:B------:R-:W-:-:S02]  /*61c0*/  FMNMX3.FTZ R8, R8, R92, R87, !PT ;  /* 0x0000005c08087276 */ /* 0x000fc40007810057 */
[----:B------:R-:W-:Y:S02]  /*61d0*/  FMNMX3.FTZ R9, R9, R98, R101, !PT ;  /* 0x0000006209097276 */ /* 0x000fe40007810065 */
[----:B------:R-:W-:Y:S02]  /*61e0*/  FMNMX3.FTZ R8, R8, R97, R100, !PT ;  /* 0x0000006108087276 */ /* 0x000fe40007810064 */
[----:B------:R-:W-:Y:S02]  /*61f0*/  FMNMX3.FTZ R9, R9, R89, R102, !PT ;  /* 0x0000005909097276 */ /* 0x000fe40007810066 */
[----:B------:R-:W-:Y:S02]  /*6200*/  FMNMX3.FTZ R8, R8, R88, R99, !PT ;  /* 0x0000005808087276 */ /* 0x000fe40007810063 */
[----:B------:R-:W-:Y:S01]  /*6210*/  LOP3.LUT R4, R7, UR25, R139, 0x96, !PT ;  /* 0x0000001907047c12 */ /* 0x000fe2000f8e968b */
[----:B------:R-:W1:Y:S04]  /*6220*/  SHFL.BFLY PT, R6, R9, 0x2, 0x1f ;  /* 0x0c401f0009067f89 */ /* 0x000e6800000e0000 */
[----:B------:R-:W3:Y:S01]  /*6230*/  SHFL.BFLY PT, R5, R8, 0x2, 0x1f ;  /* 0x0c401f0008057f89 */ /* 0x000ee200000e0000 */
[----:B------:R-:W-:-:S05]  /*6240*/  IMAD.WIDE.U32 R10, R4, -0x326172a9, RZ ;  /* 0xcd9e8d57040a7825 */ /* 0x000fca00078e00ff */
[----:B------:R-:W-:Y:S02]  /*6250*/  LOP3.LUT R4, R140, UR29, R11, 0x96, !PT ;  /* 0x0000001d8c047c12 */ /* 0x000fe4000f8e960b */
[----:B------:R-:W-:-:S05]  /*6260*/  LOP3.LUT R10, R10, UR28, R133, 0x96, !PT ;  /* 0x0000001c0a0a7c12 */ /* 0x000fca000f8e9685 */
[----:B------:R-:W-:Y:S01]  /*6270*/  IMAD.WIDE.U32 R10, R10, -0x2daee0ad, RZ ;  /* 0xd2511f530a0a7825 */ /* 0x000fe200078e00ff */
[----:B-1----:R-:W-:Y:S02]  /*6280*/  FMNMX.FTZ R6, R9, R6, !PT ;  /* 0x0000000609067209 */ /* 0x002fe40007810000 */
[----:B---3--:R-:W-:-:S03]  /*6290*/  FMNMX.FTZ R5, R8, R5, !PT ;  /* 0x0000000508057209 */ /* 0x008fc60007810000 */
[----:B------:R-:W1:Y:S04]  /*62a0*/  SHFL.BFLY PT, R85, R6, 0x1, 0x1f ;  /* 0x0c201f0006557f89 */ /* 0x000e6800000e0000 */
[----:B------:R-:W3:Y:S01]  /*62b0*/  SHFL.BFLY PT, R84, R5, 0x1, 0x1f ;  /* 0x0c201f0005547f89 */ /* 0x000ee200000e0000 */
[----:B-1----:R-:W-:Y:S01]  /*62c0*/  FMNMX.FTZ R85, R6, R85, !PT ;  /* 0x0000005506557209 */ /* 0x002fe20007810000 */
[----:B------:R-:W-:Y:S01]  /*62d0*/  IMAD.WIDE.U32 R6, R4, -0x2daee0ad, RZ ;  /* 0xd2511f5304067825 */ /* 0x000fe200078e00ff */
[----:B---3--:R-:W-:-:S03]  /*62e0*/  FMNMX.FTZ R84, R5, R84, !PT ;  /* 0x0000005405547209 */ /* 0x008fc60007810000 */
[C---:B------:R-:W-:Y:S01]  /*62f0*/  FMUL.FTZ R108, R85.reuse, UR31 ;  /* 0x0000001f556c7c20 */ /* 0x040fe20008410000 */
[----:B------:R-:W-:Y:S02]  /*6300*/  LOP3.LUT R4, R136, UR27, R7, 0x96, !PT ;  /* 0x0000001b88047c12 */ /* 0x000fe4000f8e9607 */
[----:B------:R-:W-:Y:S01]  /*6310*/  LOP3.LUT R6, R6, UR23, R11, 0x96, !PT ;  /* 0x0000001706067c12 */ /* 0x000fe2000f8e960b */
[C---:B------:R-:W-:Y:S01]  /*6320*/  FMUL.FTZ R104, R84.reuse, UR31 ;  /* 0x0000001f54687c20 */ /* 0x040fe20008410000 */
[----:B------:R-:W-:Y:S01]  /*6330*/  FSETP.NEU.FTZ.AND P0, PT, R84, -INF , PT ;  /* 0xff8000005400780b */ /* 0x000fe20003f1d000 */
[----:B------:R-:W-:Y:S01]  /*6340*/  IMAD.WIDE.U32 R154, R4, -0x326172a9, RZ ;  /* 0xcd9e8d57049a7825 */ /* 0x000fe200078e00ff */
[----:B------:R-:W-:Y:S02]  /*6350*/  FSETP.NEU.FTZ.AND P1, PT, R85, -INF , PT ;  /* 0xff8000005500780b */ /* 0x000fe40003f3d000 */
[----:B------:R-:W-:Y:S01]  /*6360*/  FSEL R5, R84, RZ, P0 ;  /* 0x000000ff54057208 */ /* 0x000fe20000000000 */
[----:B------:R-:W-:Y:S01]  /*6370*/  IMAD.WIDE.U32 R6, R6, -0x326172a9, RZ ;  /* 0xcd9e8d5706067825 */ /* 0x000fe200078e00ff */
[----:B------:R-:W-:-:S02]  /*6380*/  LOP3.LUT R4, R132, UR26, R155, 0x96, !PT ;  /* 0x0000001a84047c12 */ /* 0x000fc4000f8e969b */
[----:B------:R-:W-:Y:S01]  /*6390*/  FSEL R108, R108, RZ, P1 ;  /* 0x000000ff6c6c7208 */ /* 0x000fe20000800000 */
[----:B------:R-:W-:Y:S01]  /*63a0*/  FADD.FTZ R8, R0, -R5 ;  /* 0x8000000500087221 */ /* 0x000fe20000010000 */
        /* <DEDUP_REMOVED lines=8> */
[----:B------:R-:W-:Y:S01]  /*6430*/  FSEL R104, R104, RZ, P0 ;  /* 0x000000ff68687208 */ /* 0x000fe20000000000 */
[----:B------:R-:W-:Y:S01]  /*6440*/  MUFU.EX2 R106, R106 ;  /* 0x0000006a006a7308 */ /* 0x000fe20000000800 */
[----:B------:R-:W-:Y:S01]  /*6450*/  LOP3.LUT R4, R4, UR12, R155, 0x96, !PT ;  /* 0x0000000c04047c12 */ /* 0x000fe2000f8e969b */
[----:B------:R-:W-:-:S04]  /*6460*/  IMAD.WIDE.U32 R10, R0, -0x326172a9, RZ ;  /* 0xcd9e8d57000a7825 */ /* 0x000fc800078e00ff */
[----:B------:R-:W-:Y:S01]  /*6470*/  FFMA.FTZ R155, R107, UR31, -R108 ;  /* 0x0000001f6b9b7c23 */ /* 0x000fe2000801086c */
[----:B------:R-:W-:Y:S01]  /*6480*/  FFMA.FTZ R103, R103, UR31, -R104 ;  /* 0x0000001f67677c23 */ /* 0x000fe20008010868 */
[----:B------:R-:W-:Y:S01]  /*6490*/  FFMA.FTZ R107, R35, UR31, -R108 ;  /* 0x0000001f236b7c23 */ /* 0x000fe2000801086c */
[----:B------:R-:W-:Y:S01]  /*64a0*/  IMAD.WIDE.U32 R4, R4, -0x326172a9, RZ ;  /* 0xcd9e8d5704047825 */ /* 0x000fe200078e00ff */
[----:B------:R-:W-:Y:S01]  /*64b0*/  LOP3.LUT R110, R6, UR13, R11, 0x96, !PT ;  /* 0x0000000d066e7c12 */ /* 0x000fe2000f8e960b */
[----:B------:R-:W1:Y:S02]  /*64c0*/  MUFU.EX2 R105, R105 ;  /* 0x0000006900697308 */ /* 0x000e640000000800 */
[----:B------:R-:W-:Y:S01]  /*64d0*/  FFMA.FTZ R134, R157, UR31, -R104 ;  /* 0x0000001f9d867c23 */ /* 0x000fe20008010868 */
[----:B------:R-:W-:Y:S01]  /*64e0*/  IMAD.MOV.U32 R0, RZ, RZ, R4 ;  /* 0x000000ffff007224 */ /* 0x000fe200078e0004 */
[----:B------:R-:W-:Y:S01]  /*64f0*/  LOP3.LUT R2, R10, UR8, R5, 0x96, !PT ;  /* 0x000000080a027c12 */ /* 0x000fe2000f8e9605 */
[----:B------:R-:W-:Y:S01]  /*6500*/  FMUL.FTZ R146, R9, UR31 ;  /* 0x0000001f09927c20 */ /* 0x000fe20008410000 */
[----:B------:R-:W-:Y:S01]  /*6510*/  FMUL.FTZ R144, R8, UR31 ;  /* 0x0000001f08907c20 */ /* 0x000fe20008410000 */
[----:B------:R-:W-:Y:S01]  /*6520*/  FFMA.FTZ R143, R143, UR31, -R108 ;  /* 0x0000001f8f8f7c23 */ /* 0x000fe2000801086c */
[----:B------:R-:W-:Y:S01]  /*6530*/  LOP3.LUT R5, R0, 0xff, RZ, 0xc0, !PT ;  /* 0x000000ff00057812 */ /* 0x000fe200078ec0ff */
[----:B------:R-:W-:Y:S01]  /*6540*/  MUFU.EX2 R103, R103 ;  /* 0x0000006700677308 */ /* 0x000fe20000000800 */
[----:B------:R-:W-:Y:S01]  /*6550*/  PRMT R0, R4, 0x7771, RZ ;  /* 0x0000777104007816 */ /* 0x000fe200000000ff */
[----:B------:R-:W-:Y:S01]  /*6560*/  FFMA.FTZ R111, R111, UR31, -R104 ;  /* 0x0000001f6f6f7c23 */ /* 0x000fe20008010868 */
[--C-:B------:R-:W-:Y:S01]  /*6570*/  FFMA.FTZ R95, R95, UR31, -R108.reuse ;  /* 0x0000001f5f5f7c23 */ /* 0x100fe2000801086c */
[----:B------:R-:W-:Y:S01]  /*6580*/  FFMA.FTZ R96, R96, UR31, -R108 ;  /* 0x0000001f60607c23 */ /* 0x000fe2000801086c */
[----:B------:R-:W-:Y:S01]  /*6590*/  PRMT R5, R5, 0x5410, R0 ;  /* 0x0000541005057816 */ /* 0x000fe20000000000 */
[----:B------:R-:W-:Y:S01]  /*65a0*/  FFMA.FTZ R0, R29, UR31, -R104 ;  /* 0x0000001f1d007c23 */ /* 0x000fe20008010868 */
[----:B------:R-:W-:Y:S01]  /*65b0*/  FFMA.FTZ R102, R102, UR31, -R108 ;  /* 0x0000001f66667c23 */ /* 0x000fe2000801086c */
[----:B------:R-:W-:Y:S01]  /*65c0*/  MUFU.EX2 R155, R155 ;  /* 0x0000009b009b7308 */ /* 0x000fe20000000800 */
[----:B------:R-:W3:Y:S01]  /*65d0*/  LDSM.16.MT88.4 R28, [R113+0x7000] ;  /* 0x00700000711c783b */ /* 0x000ee20000004200 */
[----:B------:R-:W-:Y:S01]  /*65e0*/  HSET2.LE.AND R6, R5, R130, PT ;  /* 0x0000008205067233 */ /* 0x000fe20003803000 */
[--C-:B------:R-:W-:Y:S01]  /*65f0*/  FFMA.FTZ R99, R99, UR31, -R104.reuse ;  /* 0x0000001f63637c23 */ /* 0x100fe20008010868 */
[----:B-1----:R-:W-:Y:S01]  /*6600*/  F2FP.BF16.F32.PACK_AB R5, R105, R106 ;  /* 0x0000006a6905723e */ /* 0x002fe200000010ff */
[--C-:B------:R-:W-:Y:S01]  /*6610*/  FFMA.FTZ R97, R97, UR31, -R104.reuse ;  /* 0x0000001f61617c23 */ /* 0x100fe20008010868 */
[----:B------:R-:W-:Y:S01]  /*6620*/  FFMA.FTZ R100, R100, UR31, -R104 ;  /* 0x0000001f64647c23 */ /* 0x000fe20008010868 */
[--C-:B------:R-:W-:Y:S01]  /*6630*/  FFMA.FTZ R98, R98, UR31, -R108.reuse ;  /* 0x0000001f62627c23 */ /* 0x100fe2000801086c */
[----:B------:R-:W1:Y:S01]  /*6640*/  MUFU.EX2 R0, R0 ;  /* 0x0000000000007308 */ /* 0x000e620000000800 */
[----:B------:R-:W-:Y:S01]  /*6650*/  LOP3.LUT R6, R5, R6, RZ, 0xc0, !PT ;  /* 0x0000000605067212 */ /* 0x000fe200078ec0ff */
[----:B------:R-:W-:Y:S01]  /*6660*/  FFMA.FTZ R101, R101, UR31, -R108 ;  /* 0x0000001f65657c23 */ /* 0x000fe2000801086c */
[----:B------:R-:W-:-:S02]  /*6670*/  PRMT R5, R4, 0x7773, RZ ;  /* 0x0000777304057816 */ /* 0x000fc400000000ff */
[----:B------:R-:W-:-:S03]  /*6680*/  PRMT R4, R4, 0x7772, RZ ;  /* 0x0000777204047816 */ /* 0x000fc600000000ff */
[----:B------:R-:W4:Y:S01]  /*6690*/  MUFU.EX2 R107, R107 ;  /* 0x0000006b006b7308 */ /* 0x000f220000000800 */
[----:B------:R-:W-:Y:S02]  /*66a0*/  PRMT R4, R4, 0x5410, R5 ;  /* 0x0000541004047816 */ /* 0x000fe40000000005 */
[----:B------:R-:W-:Y:S02]  /*66b0*/  LOP3.LUT R5, R2, 0xffff, RZ, 0xc0, !PT ;  /* 0x0000ffff02057812 */ /* 0x000fe400078ec0ff */
[----:B------:R-:W-:Y:S02]  /*66c0*/  LOP3.LUT R7, R4, 0xff00ff, RZ, 0xc0, !PT ;  /* 0x00ff00ff04077812 */ /* 0x000fe400078ec0ff */
[----:B------:R-:W-:Y:S01]  /*66d0*/  SHF.R.U32.HI R5, RZ, 0x8, R5 ;  /* 0x00000008ff057819 */ /* 0x000fe20000011605 */
[----:B------:R-:W-:Y:S01]  /*66e0*/  MUFU.EX2 R134, R134 ;  /* 0x0000008600867308 */ /* 0x000fe20000000800 */
[----:B-1----:R-:W-:Y:S02]  /*66f0*/  F2FP.BF16.F32.PACK_AB R4, R0, R103 ;  /* 0x000000670004723e */ /* 0x002fe400000010ff */
[----:B------:R-:W-:-:S05]  /*6700*/  HSET2.LE.AND R7, R7, R130, PT ;  /* 0x0000008207077233 */ /* 0x000fca0003803000 */
[----:B------:R-:W-:Y:S01]  /*6710*/  LOP3.LUT R7, R4, R7, RZ, 0xc0, !PT ;  /* 0x0000000704077212 */ /* 0x000fe200078ec0ff */
[----:B------:R-:W1:Y:S01]  /*6720*/  MUFU.EX2 R146, R146 ;  /* 0x0000009200927308 */ /* 0x000e620000000800 */
[----:B------:R-:W-:-:S04]  /*6730*/  LOP3.LUT R4, R2, 0xff, RZ, 0xc0, !PT ;  /* 0x000000ff02047812 */ /* 0x000fc800078ec0ff */
[----:B------:R-:W-:-:S03]  /*6740*/  PRMT R5, R4, 0x5410, R5 ;  /* 0x0000541004057816 */ /* 0x000fc60000000005 */
[----:B------:R-:W5:Y:S02]  /*6750*/  MUFU.EX2 R144, R144 ;  /* 0x0000009000907308 */ /* 0x000f640000000800 */
[----:B------:R-:W-:Y:S02]  /*6760*/  HSET2.LE.AND R4, R5, R130, PT ;  /* 0x0000008205047233 */ /* 0x000fe40003803000 */
[----:B----4-:R-:W-:-:S04]  /*6770*/  F2FP.BF16.F32.PACK_AB R5, R107, R155 ;  /* 0x0000009b6b05723e */ /* 0x010fc800000010ff */
[----:B------:R-:W-:Y:S01]  /*6780*/  LOP3.LUT R4, R5, R4, RZ, 0xc0, !PT ;  /* 0x0000000405047212 */ /* 0x000fe200078ec0ff */
[-C--:B-1----:R-:W-:Y:S01]  /*6790*/  FMUL.FTZ R8, R36, R146.reuse ;  /* 0x0000009224087220 */ /* 0x082fe20000410000 */
[----:B------:R-:W-:Y:S01]  /*67a0*/  PRMT R5, R2, 0x7632, R5 ;  /* 0x0000763202057816 */ /* 0x000fe20000000005 */
[-C--:B------:R-:W-:Y:S01]  /*67b0*/  FMUL.FTZ R9, R37, R146.reuse ;  /* 0x0000009225097220 */ /* 0x080fe20000410000 */
[----:B------:R-:W-:Y:S01]  /*67c0*/  SHF.R.U32.HI R2, RZ, 0x18, R2 ;  /* 0x00000018ff027819 */ /* 0x000fe20000011602 */
[-C--:B------:R-:W-:Y:S01]  /*67d0*/  FMUL.FTZ R16, R44, R146.reuse ;  /* 0x000000922c107220 */ /* 0x080fe20000410000 */
[----:B------:R-:W-:Y:S01]  /*67e0*/  LOP3.LUT R5, R5, 0xff, RZ, 0xc0, !PT ;  /* 0x000000ff05057812 */ /* 0x000fe200078ec0ff */
[-C--:B------:R-:W-:Y:S01]  /*67f0*/  FMUL.FTZ R17, R45, R146.reuse ;  /* 0x000000922d117220 */ /* 0x080fe20000410000 */
[----:B------:R-:W-:Y:S01]  /*6800*/  FMUL.FTZ R24, R52, R146 ;  /* 0x0000009234187220 */ /* 0x000fe20000410000 */
[-C--:B-----5:R-:W-:Y:S01]  /*6810*/  FMUL.FTZ R11, R39, R144.reuse ;  /* 0x00000090270b7220 */ /* 0x0a0fe20000410000 */
[----:B------:R-:W-:Y:S01]  /*6820*/  PRMT R5, R5, 0x5410, R2 ;  /* 0x0000541005057816 */ /* 0x000fe20000000002 */
[----:B------:R-:W-:Y:S01]  /*6830*/  FFMA.FTZ R2, R33, UR31, -R104 ;  /* 0x0000001f21027c23 */ /* 0x000fe20008010868 */
[-C--:B------:R-:W-:Y:S01]  /*6840*/  FMUL.FTZ R18, R46, R144.reuse ;  /* 0x000000902e127220 */ /* 0x080fe20000410000 */
[----:B------:R-:W-:Y:S01]  /*6850*/  FMUL.FTZ R19, R47, R144 ;  /* 0x000000902f137220 */ /* 0x000fe20000410000 */
[----:B------:R-:W-:Y:S01]  /*6860*/  FMUL.FTZ R25, R53, R146 ;  /* 0x0000009235197220 */ /* 0x000fe20000410000 */
[----:B------:R-:W-:Y:S01]  /*6870*/  HSET2.LE.AND R5, R5, R130, PT ;  /* 0x0000008205057233 */ /* 0x000fe20003803000 */
[-C--:B------:R-:W-:Y:S01]  /*6880*/  FMUL.FTZ R26, R54, R144.reuse ;  /* 0x00000090361a7220 */ /* 0x080fe20000410000 */
[----:B------:R-:W1:Y:S01]  /*6890*/  MUFU.EX2 R2, R2 ;  /* 0x0000000200027308 */ /* 0x000e620000000800 */
[----:B------:R-:W-:Y:S01]  /*68a0*/  FMUL.FTZ R27, R55, R144 ;  /* 0x00000090371b7220 */ /* 0x000fe20000410000 */
[----:B------:R-:W-:Y:S01]  /*68b0*/  LDSM.16.MT88.4 R44, [R113+0x8000] ;  /* 0x00800000712c783b */ /* 0x000fe20000004200 */
[-C--:B------:R-:W-:Y:S01]  /*68c0*/  FMUL.FTZ R40, R40, R146.reuse ;  /* 0x0000009228287220 */ /* 0x080fe20000410000 */
[----:B------:R-:W-:Y:S01]  /*68d0*/  FMUL.FTZ R41, R41, R146 ;  /* 0x0000009229297220 */ /* 0x000fe20000410000 */
[-C--:B------:R-:W-:Y:S01]  /*68e0*/  FMUL.FTZ R42, R42, R144.reuse ;  /* 0x000000902a2a7220 */ /* 0x080fe20000410000 */
[----:B------:R-:W-:Y:S01]  /*68f0*/  LDSM.16.MT88.4 R52, [R86+0x8000] ;  /* 0x008000005634783b */ /* 0x000fe20000004200 */
        /* <DEDUP_REMOVED lines=9> */
[----:B------:R-:W-:Y:S01]  /*6990*/  FMUL.FTZ R56, R56, R146 ;  /* 0x0000009238387220 */ /* 0x000fe20000410000 */
[----:B-1----:R-:W-:Y:S01]  /*69a0*/  F2FP.BF16.F32.PACK_AB R10, R2, R134 ;  /* 0x00000086020a723e */ /* 0x002fe200000010ff */
[----:B------:R-:W-:Y:S01]  /*69b0*/  FMUL.FTZ R57, R57, R146 ;  /* 0x0000009239397220 */ /* 0x000fe20000410000 */
[-C--:B------:R-:W-:Y:S01]  /*69c0*/  FMUL.FTZ R58, R58, R144.reuse ;  /* 0x000000903a3a7220 */ /* 0x080fe20000410000 */
[-C--:B------:R-:W-:Y:S01]  /*69d0*/  FMUL.FTZ R59, R59, R144.reuse ;  /* 0x000000903b3b7220 */ /* 0x080fe20000410000 */
[----:B------:R-:W-:Y:S01]  /*69e0*/  LOP3.LUT R5, R10, R5, RZ, 0xc0, !PT ;  /* 0x000000050a057212 */ /* 0x000fe200078ec0ff */
[----:B------:R-:W-:Y:S01]  /*69f0*/  FMUL.FTZ R10, R38, R144 ;  /* 0x00000090260a7220 */ /* 0x000fe20000410000 */
[-C--:B------:R-:W-:Y:S01]  /*6a00*/  FMUL.FTZ R64, R64, R146.reuse ;  /* 0x0000009240407220 */ /* 0x080fe20000410000 */
[----:B------:R-:W1:Y:S01]  /*6a10*/  LDSM.16.MT88.4 R36, [R86+0x7000] ;  /* 0x007000005624783b */ /* 0x000e620000004200 */
        /* <DEDUP_REMOVED lines=12> */
[-C--:B------:R-:W-:Y:S01]  /*6ae0*/  FMUL.FTZ R83, R83, R144.reuse ;  /* 0x0000009053537220 */ /* 0x080fe20000410000 */
[----:B------:R-:W-:Y:S01]  /*6af0*/  FFMA.FTZ R61, R135, R144, R134 ;  /* 0x00000090873d7223 */ /* 0x000fe20000010086 */
[--C-:B------:R-:W-:Y:S01]  /*6b00*/  FFMA.FTZ R135, R149, UR31, -R108.reuse ;  /* 0x0000001f95877c23 */ /* 0x100fe2000801086c */
[----:B------:R-:W-:Y:S01]  /*6b10*/  FFMA.FTZ R134, R153, UR31, -R108 ;  /* 0x0000001f99867c23 */ /* 0x000fe2000801086c */
[----:B------:R-:W-:Y:S01]  /*6b20*/  MUFU.EX2 R143, R143 ;  /* 0x0000008f008f7308 */ /* 0x000fe20000000800 */
[----:B------:R-:W-:-:S02]  /*6b30*/  FADD.FTZ R2, R2, R61 ;  /* 0x0000003d02027221 */ /* 0x000fc40000010000 */
[C---:B------:R-:W-:Y:S01]  /*6b40*/  HMMA.16816.F32.BF16 R12, R4.reuse, R14, R40 ;  /* 0x0000000e040c723c */ /* 0x040fe20000041828 */
[-C--:B------:R-:W-:Y:S01]  /*6b50*/  FMUL.FTZ R40, R68, R146.reuse ;  /* 0x0000009244287220 */ /* 0x080fe20000410000 */
[----:B------:R-:W-:Y:S01]  /*6b60*/  FMUL.FTZ R41, R69, R146 ;  /* 0x0000009245297220 */ /* 0x000fe20000410000 */
[-C--:B------:R-:W-:Y:S01]  /*6b70*/  FMUL.FTZ R42, R70, R144.reuse ;  /* 0x00000090462a7220 */ /* 0x080fe20000410000 */
[----:B------:R-:W-:Y:S01]  /*6b80*/  FMUL.FTZ R43, R71, R144 ;  /* 0x00000090472b7220 */ /* 0x000fe20000410000 */
[----:B------:R-:W-:Y:S03]  /*6b90*/  MUFU.EX2 R135, R135 ;  /* 0x0000008700877308 */ /* 0x000fe60000000800 */
[C---:B------:R-:W-:Y:S01]  /*6ba0*/  HMMA.16816.F32.BF16 R20, R4.reuse, R22, R48 ;  /* 0x000000160414723c */ /* 0x040fe20000041830 */
[-C--:B------:R-:W-:Y:S01]  /*6bb0*/  FMUL.FTZ R48, R76, R146.reuse ;  /* 0x000000924c307220 */ /* 0x080fe20000410000 */
[----:B------:R-:W-:Y:S01]  /*6bc0*/  FMUL.FTZ R49, R77, R146 ;  /* 0x000000924d317220 */ /* 0x000fe20000410000 */
[-C--:B------:R-:W-:Y:S01]  /*6bd0*/  FMUL.FTZ R50, R78, R144.reuse ;  /* 0x000000904e327220 */ /* 0x080fe20000410000 */
[----:B------:R-:W-:Y:S01]  /*6be0*/  FMUL.FTZ R51, R79, R144 ;  /* 0x000000904f337220 */ /* 0x000fe20000410000 */
[--C-:B------:R-:W-:Y:S01]  /*6bf0*/  FFMA.FTZ R144, R109, UR31, -R104.reuse ;  /* 0x0000001f6d907c23 */ /* 0x100fe20008010868 */
[----:B------:R-:W-:Y:S01]  /*6c00*/  FFMA.FTZ R109, R147, UR31, -R104 ;  /* 0x0000001f936d7c23 */ /* 0x000fe20008010868 */
[----:B------:R-:W-:Y:S01]  /*6c10*/  FFMA.FTZ R146, R142, R146, R155 ;  /* 0x000000928e927223 */ /* 0x000fe2000001009b */
[----:B---3--:R-:W-:Y:S01]  /*6c20*/  HMMA.16816.F32.BF16 R24, R4, R28, R24 ;  /* 0x0000001c0418723c */ /* 0x008fe20000041818 */
[----:B------:R-:W-:Y:S01]  /*6c30*/  FFMA.FTZ R142, R151, UR31, -R108 ;  /* 0x0000001f978e7c23 */ /* 0x000fe2000801086c */
[----:B------:R-:W-:Y:S01]  /*6c40*/  MUFU.EX2 R134, R134 ;  /* 0x0000008600867308 */ /* 0x000fe20000000800 */
[----:B------:R-:W-:-:S05]  /*6c50*/  FADD.FTZ R107, R107, R146 ;  /* 0x000000926b6b7221 */ /* 0x000fca0000010000 */
[C---:B-1----:R-:W-:Y:S02]  /*6c60*/  HMMA.16816.F32.BF16 R32, R4.reuse, R36, R32 ;  /* 0x000000240420723c */ /* 0x042fe40000041820 */
[----:B------:R-:W-:Y:S06]  /*6c70*/  MUFU.EX2 R109, R109 ;  /* 0x0000006d006d7308 */ /* 0x000fec0000000800 */
[C---:B------:R-:W-:Y:S02]  /*6c80*/  HMMA.16816.F32.BF16 R40, R4.reuse, R44, R40 ;  /* 0x0000002c0428723c */ /* 0x040fe40000041828 */
[----:B------:R-:W1:Y:S06]  /*6c90*/  MUFU.EX2 R142, R142 ;  /* 0x0000008e008e7308 */ /* 0x000e6c0000000800 */
[C---:B------:R-:W-:Y:S01]  /*6ca0*/  HMMA.16816.F32.BF16 R28, R4.reuse, R30, R56 ;  /* 0x0000001e041c723c */ /* 0x040fe20000041838 */
[----:B------:R-:W3:Y:S01]  /*6cb0*/  LDSM.16.MT88.4 R56, [R113+0x6400] ;  /* 0x006400007138783b */ /* 0x000ee20000004200 */
[----:B------:R-:W-:Y:S06]  /*6cc0*/  MUFU.EX2 R144, R144 ;  /* 0x0000009000907308 */ /* 0x000fec0000000800 */
[C---:B------:R-:W-:Y:S01]  /*6cd0*/  HMMA.16816.F32.BF16 R36, R4.reuse, R38, R64 ;  /* 0x000000260424723c */ /* 0x040fe20000041840 */
[----:B------:R-:W4:Y:S01]  /*6ce0*/  LDSM.16.MT88.4 R64, [R86+0x7400] ;  /* 0x007400005640783b */ /* 0x000f220000004200 */
[----:B------:R-:W-:Y:S06]  /*6cf0*/  MUFU.EX2 R111, R111 ;  /* 0x0000006f006f7308 */ /* 0x000fec0000000800 */
[C---:B------:R-:W-:Y:S01]  /*6d00*/  HMMA.16816.F32.BF16 R44, R4.reuse, R46, R72 ;  /* 0x0000002e042c723c */ /* 0x040fe20000041848 */
[----:B------:R-:W5:Y:S01]  /*6d10*/  LDSM.16.MT88.4 R72, [R113+0x8400] ;  /* 0x008400007148783b */ /* 0x000f620000004200 */
[----:B------:R-:W-:Y:S06]  /*6d20*/  MUFU.EX2 R99, R99 ;  /* 0x0000006300637308 */ /* 0x000fec0000000800 */
[C---:B------:R-:W-:Y:S01]  /*6d30*/  HMMA.16816.F32.BF16 R48, R4.reuse, R52, R48 ;  /* 0x000000340430723c */ /* 0x040fe20000041830 */
[----:B-1----:R-:W-:Y:S01]  /*6d40*/  F2FP.BF16.F32.PACK_AB R52, R142, R143 ;  /* 0x0000008f8e34723e */ /* 0x002fe200000010ff */
[----:B------:R-:W-:Y:S06]  /*6d50*/  MUFU.EX2 R97, R97 ;  /* 0x0000006100617308 */ /* 0x000fec0000000800 */
[----:B------:R-:W-:Y:S01]  /*6d60*/  HMMA.16816.F32.BF16 R80, R4, R54, R80 ;  /* 0x000000360450723c */ /* 0x000fe20000041850 */
[----:B------:R-:W-:-:S04]  /*6d70*/  IMAD.WIDE.U32 R4, R110, -0x2daee0ad, RZ ;  /* 0xd2511f536e047825 */ /* 0x000fc800078e00ff */
[----:B------:R-:W-:Y:S01]  /*6d80*/  FFMA.FTZ R110, R145, UR31, -R104 ;  /* 0x0000001f916e7c23 */ /* 0x000fe20008010868 */
[----:B------:R-:W-:Y:S01]  /*6d90*/  F2FP.BF16.F32.PACK_AB R54, R134, R135 ;  /* 0x000000878636723e */ /* 0x000fe200000010ff */
[----:B------:R-:W-:Y:S01]  /*6da0*/  MUFU.EX2 R100, R100 ;  /* 0x0000006400647308 */ /* 0x000fe20000000800 */
[----:B------:R-:W-:Y:S01]  /*6db0*/  IMAD.MOV.U32 R6, RZ, RZ, R4 ;  /* 0x000000ffff067224 */ /* 0x000fe200078e0004 */
[----:B------:R-:W-:Y:S02]  /*6dc0*/  LOP3.LUT R154, R154, UR33, R5, 0x96, !PT ;  /* 0x000000219a9a7c12 */ /* 0x000fe4000f8e9605 */
[C---:B------:R-:W-:Y:S02]  /*6dd0*/  PRMT R7, R4.reuse, 0x7771, RZ ;  /* 0x0000777104077816 */ /* 0x040fe400000000ff */
[C---:B------:R-:W-:Y:S02]  /*6de0*/  PRMT R5, R4.reuse, 0x7773, RZ ;  /* 0x0000777304057816 */ /* 0x040fe400000000ff */
[----:B------:R-:W-:Y:S01]  /*6df0*/  PRMT R4, R4, 0x7772, RZ ;  /* 0x0000777204047816 */ /* 0x000fe200000000ff */
[----:B------:R-:W1:Y:S01]  /*6e00*/  MUFU.EX2 R110, R110 ;  /* 0x0000006e006e7308 */ /* 0x000e620000000800 */
[----:B------:R-:W-:-:S02]  /*6e10*/  LOP3.LUT R6, R6, 0xff, RZ, 0xc0, !PT ;  /* 0x000000ff06067812 */ /* 0x000fc400078ec0ff */
[----:B------:R-:W-:Y:S02]  /*6e20*/  PRMT R4, R4, 0x5410, R5 ;  /* 0x0000541004047816 */ /* 0x000fe40000000005 */
[----:B------:R-:W-:Y:S02]  /*6e30*/  LOP3.LUT R5, R154, 0xffff, RZ, 0xc0, !PT ;  /* 0x0000ffff9a057812 */ /* 0x000fe400078ec0ff */
[----:B------:R-:W-:Y:S02]  /*6e40*/  PRMT R7, R6, 0x5410, R7 ;  /* 0x0000541006077816 */ /* 0x000fe40000000007 */
[----:B------:R-:W-:Y:S02]  /*6e50*/  SHF.R.U32.HI R5, RZ, 0x8, R5 ;  /* 0x00000008ff057819 */ /* 0x000fe40000011605 */
[----:B------:R-:W-:Y:S02]  /*6e60*/  LOP3.LUT R6, R154, 0xff, RZ, 0xc0, !PT ;  /* 0x000000ff9a067812 */ /* 0x000fe400078ec0ff */
[----:B------:R-:W-:-:S02]  /*6e70*/  LOP3.LUT R55, R4, 0xff00ff, RZ, 0xc0, !PT ;  /* 0x00ff00ff04377812 */ /* 0x000fc400078ec0ff */
[----:B------:R-:W-:Y:S02]  /*6e80*/  PRMT R5, R6, 0x5410, R5 ;  /* 0x0000541006057816 */ /* 0x000fe40000000005 */
[----:B------:R-:W-:Y:S02]  /*6e90*/  PRMT R6, R154, 0x7632, R6 ;  /* 0x000076329a067816 */ /* 0x000fe40000000006 */
[----:B------:R-:W-:Y:S02]  /*6ea0*/  SHF.R.U32.HI R53, RZ, 0x18, R154 ;  /* 0x00000018ff357819 */ /* 0x000fe4000001169a */
[----:B------:R-:W-:Y:S02]  /*6eb0*/  LOP3.LUT R6, R6, 0xff, RZ, 0xc0, !PT ;  /* 0x000000ff06067812 */ /* 0x000fe400078ec0ff */
[----:B------:R-:W-:Y:S02]  /*6ec0*/  HSET2.LE.AND R55, R55, R130, PT ;  /* 0x0000008237377233 */ /* 0x000fe40003803000 */
[----:B------:R-:W-:-:S02]  /*6ed0*/  PRMT R53, R6, 0x5410, R53 ;  /* 0x0000541006357816 */ /* 0x000fc40000000035 */
[----:B-1----:R-:W-:Y:S02]  /*6ee0*/  F2FP.BF16.F32.PACK_AB R4, R109, R110 ;  /* 0x0000006e6d04723e */ /* 0x002fe400000010ff */
[--C-:B------:R-:W-:Y:S02]  /*6ef0*/  HSET2.LE.AND R7, R7, R130.reuse, PT ;  /* 0x0000008207077233 */ /* 0x100fe40003803000 */
[----:B------:R-:W-:Y:S02]  /*6f00*/  LOP3.LUT R55, R4, R55, RZ, 0xc0, !PT ;  /* 0x0000003704377212 */ /* 0x000fe400078ec0ff */
[--C-:B------:R-:W-:Y:S02]  /*6f10*/  HSET2.LE.AND R5, R5, R130.reuse, PT ;  /* 0x0000008205057233 */ /* 0x100fe40003803000 */
[----:B------:R-:W-:Y:S02]  /*6f20*/  HSET2.LE.AND R53, R53, R130, PT ;  /* 0x0000008235357233 */ /* 0x000fe40003803000 */
[----:B------:R-:W-:-:S02]  /*6f30*/  F2FP.BF16.F32.PACK_AB R4, R111, R144 ;  /* 0x000000906f04723e */ /* 0x000fc400000010ff */
[----:B------:R-:W-:Y:S02]  /*6f40*/  LOP3.LUT R54, R54, R7, RZ, 0xc0, !PT ;  /* 0x0000000736367212 */ /* 0x000fe400078ec0ff */
[----:B------:R-:W-:Y:S02]  /*6f50*/  LOP3.LUT R52, R52, R5, RZ, 0xc0, !PT ;  /* 0x0000000534347212 */ /* 0x000fe400078ec0ff */
[----:B------:R-:W-:-:S07]  /*6f60*/  LOP3.LUT R53, R4, R53, RZ, 0xc0, !PT ;  /* 0x0000003504357212 */ /* 0x000fce00078ec0ff */
[C---:B---3--:R-:W-:Y:S01]  /*6f70*/  HMMA.16816.F32.BF16 R4, R52.reuse, R56, R8 ;  /* 0x000000383404723c */ /* 0x048fe20000041808 */
[----:B------:R-:W1:Y:S07]  /*6f80*/  LDSM.16.MT88.4 R8, [R86+0x6400] ;  /* 0x006400005608783b */ /* 0x000e6e0000004200 */
[C---:B----4-:R-:W-:Y:S08]  /*6f90*/  HMMA.16816.F32.BF16 R32, R52.reuse, R64, R32 ;  /* 0x000000403420723c */ /* 0x050ff00000041820 */
[----:B------:R-:W-:Y:S01]  /*6fa0*/  HMMA.16816.F32.BF16 R64, R52, R66, R36 ;  /* 0x000000423440723c */ /* 0x000fe20000041824 */
[----:B------:R-:W-:Y:S01]  /*6fb0*/  FFMA.FTZ R37, R91, UR31, -R108 ;  /* 0x0000001f5b257c23 */ /* 0x000fe2000801086c */
[--C-:B------:R-:W-:Y:S01]  /*6fc0*/  FFMA.FTZ R36, R87, UR31, -R104.reuse ;  /* 0x0000001f57247c23 */ /* 0x100fe20008010868 */
[--C-:B------:R-:W-:Y:S01]  /*6fd0*/  FFMA.FTZ R91, R92, UR31, -R104.reuse ;  /* 0x0000001f5c5b7c23 */ /* 0x100fe20008010868 */
[----:B------:R3:W-:Y:S01]  /*6fe0*/  MUFU.EX2 R87, R95 ;  /* 0x0000005f00577308 */ /* 0x0007e20000000800 */
[----:B------:R-:W-:-:S03]  /*6ff0*/  FFMA.FTZ R92, R88, UR31, -R104 ;  /* 0x0000001f585c7c23 */ /* 0x000fc60008010868 */
[C---:B-----5:R-:W-:Y:S04]  /*7000*/  HMMA.16816.F32.BF16 R68, R52.reuse, R72, R40 ;  /* 0x000000483444723c */ /* 0x060fe80000041828 */
[----:B------:R-:W-:Y:S04]  /*7010*/  MUFU.EX2 R91, R91 ;  /* 0x0000005b005b7308 */ /* 0x000fe80000000800 */
[----:B------:R-:W-:Y:S04]  /*7020*/  HMMA.16816.F32.BF16 R72, R52, R74, R44 ;  /* 0x0000004a3448723c */ /* 0x000fe8000004182c */
[----:B------:R-:W-:Y:S01]  /*7030*/  MUFU.EX2 R92, R92 ;  /* 0x0000005c005c7308 */ /* 0x000fe20000000800 */
[----:B---3--:R-:W-:-:S03]  /*7040*/  FADD.FTZ R95, R103, R2 ;  /* 0x00000002675f7221 */ /* 0x008fc60000010000 */
[----:B------:R-:W-:Y:S01]  /*7050*/  HMMA.16816.F32.BF16 R12, R52, R58, R12 ;  /* 0x0000003a340c723c */ /* 0x000fe2000004180c */
[----:B------:R-:W-:Y:S01]  /*7060*/  FADD.FTZ R95, R0, R95 ;  /* 0x0000005f005f7221 */ /* 0x000fe20000010000 */
[----:B------:R-:W-:Y:S02]  /*7070*/  LDSM.16.MT88.4 R56, [R113+0x7800] ;  /* 0x007800007138783b */ /* 0x000fe40000004200 */
[----:B------:R-:W3:Y:S01]  /*7080*/  MUFU.EX2 R0, R36 ;  /* 0x0000002400007308 */ /* 0x000ee20000000800 */
[----:B------:R-:W-:-:S03]  /*7090*/  FADD.FTZ R144, R144, R95 ;  /* 0x0000005f90907221 */ /* 0x000fc60000010000 */
[----:B-1----:R-:W-:Y:S01]  /*70a0*/  HMMA.16816.F32.BF16 R16, R52, R8, R16 ;  /* 0x000000083410723c */ /* 0x002fe20000041810 */
[----:B------:R-:W-:-:S07]  /*70b0*/  FADD.FTZ R111, R111, R144 ;  /* 0x000000906f6f7221 */ /* 0x000fce0000010000 */
[C---:B------:R-:W-:Y:S01]  /*70c0*/  HMMA.16816.F32.BF16 R20, R52.reuse, R10, R20 ;  /* 0x0000000a3414723c */ /* 0x040fe20000041814 */
[----:B------:R-:W1:Y:S07]  /*70d0*/  LDSM.16.MT88.4 R8, [R113+0x7400] ;  /* 0x007400007108783b */ /* 0x000e6e0000004200 */
[C---:B-1----:R-:W-:Y:S08]  /*70e0*/  HMMA.16816.F32.BF16 R24, R52.reuse, R8, R24 ;  /* 0x000000083418723c */ /* 0x042ff00000041818 */
[C---:B------:R-:W-:Y:S01]  /*70f0*/  HMMA.16816.F32.BF16 R28, R52.reuse, R10, R28 ;  /* 0x0000000a341c723c */ /* 0x040fe2000004181c */
[----:B------:R-:W1:Y:S07]  /*7100*/  LDSM.16.MT88.4 R8, [R86+0x8400] ;  /* 0x008400005608783b */ /* 0x000e6e0000004200 */
[----:B-1----:R-:W-:Y:S01]  /*7110*/  HMMA.16816.F32.BF16 R76, R52, R8, R48 ;  /* 0x00000008344c723c */ /* 0x002fe20000041830 */
[----:B------:R-:W-:Y:S01]  /*7120*/  VIADD R8, R3, 0xffffffff ;  /* 0xffffffff03087836 */ /* 0x000fe20000000000 */
[----:B------:R-:W1:Y:S03]  /*7130*/  LDSM.16.MT88.4 R48, [R86+0x6800] ;  /* 0x006800005630783b */ /* 0x000e660000004200 */
[----:B------:R-:W-:-:S03]  /*7140*/  IMAD.SHL.U32 R8, R8, 0x2, RZ ;  /* 0x0000000208087824 */ /* 0x000fc600078e00ff */
[----:B------:R-:W-:Y:S01]  /*7150*/  HMMA.16816.F32.BF16 R80, R52, R10, R80 ;  /* 0x0000000a3450723c */ /* 0x000fe20000041850 */
[----:B------:R-:W-:-:S05]  /*7160*/  VIADD R9, R8, 0xffffffff ;  /* 0xffffffff08097836 */ /* 0x000fca0000000000 */
[----:B------:R-:W-:-:S05]  /*7170*/  LOP3.LUT R8, R9, UR25, R139, 0x96, !PT ;  /* 0x0000001909087c12 */ /* 0x000fca000f8e968b */
        /* <DEDUP_REMOVED lines=13> */
[----:B------:R-:W-:Y:S01]  /*7250*/  FFMA.FTZ R94, R89, UR31, -R108 ;  /* 0x0000001f595e7c23 */ /* 0x000fe2000801086c */
[--C-:B------:R-:W-:Y:S01]  /*7260*/  FFMA.FTZ R9, R93, UR31, -R104.reuse ;  /* 0x0000001f5d097c23 */ /* 0x100fe20008010868 */
[----:B------:R-:W-:Y:S01]  /*7270*/  IMAD.WIDE.U32 R150, R150, -0x2daee0ad, RZ ;  /* 0xd2511f5396967825 */ /* 0x000fe200078e00ff */
[----:B------:R-:W-:Y:S01]  /*7280*/  LOP3.LUT R147, R10, UR17, R39, 0x96, !PT ;  /* 0x000000110a937c12 */ /* 0x000fe2000f8e9627 */
[----:B------:R4:W-:Y:S02]  /*7290*/  MUFU.EX2 R89, R37 ;  /* 0x0000002500597308 */ /* 0x0009e40000000800 */
[----:B------:R-:W-:Y:S01]  /*72a0*/  FFMA.FTZ R10, R90, UR31, -R104 ;  /* 0x0000001f5a0a7c23 */ /* 0x000fe20008010868 */
[----:B------:R-:W-:Y:S01]  /*72b0*/  LOP3.LUT R11, R38, UR12, R151, 0x96, !PT ;  /* 0x0000000c260b7c12 */ /* 0x000fe2000f8e9697 */
[----:B------:R-:W-:-:S04]  /*72c0*/  IMAD.WIDE.U32 R146, R147, -0x326172a9, RZ ;  /* 0xcd9e8d5793927825 */ /* 0x000fc800078e00ff */
[----:B------:R-:W-:Y:S01]  /*72d0*/  IMAD.WIDE.U32 R40, R11, -0x326172a9, RZ ;  /* 0xcd9e8d570b287825 */ /* 0x000fe200078e00ff */
[----:B------:R-:W5:Y:S02]  /*72e0*/  MUFU.EX2 R88, R8 ;  /* 0x0000000800587308 */ /* 0x000f640000000800 */
[C---:B------:R-:W-:Y:S02]  /*72f0*/  PRMT R38, R40.reuse, 0x7773, RZ ;  /* 0x0000777328267816 */ /* 0x040fe400000000ff */
[----:B------:R-:W-:-:S04]  /*7300*/  PRMT R11, R40, 0x7772, RZ ;  /* 0x00007772280b7816 */ /* 0x000fc800000000ff */
[----:B------:R2:W1:Y:S01]  /*7310*/  MUFU.EX2 R90, R96 ;  /* 0x00000060005a7308 */ /* 0x0004620000000800 */
[----:B------:R-:W-:Y:S01]  /*7320*/  PRMT R11, R11, 0x5410, R38 ;  /* 0x000054100b0b7816 */ /* 0x000fe20000000026 */
[----:B------:R-:W-:-:S03]  /*7330*/  IMAD.MOV.U32 R38, RZ, RZ, R40 ;  /* 0x000000ffff267224 */ /* 0x000fc600078e0028 */
[----:B------:R-:W-:Y:S02]  /*7340*/  LOP3.LUT R11, R11, 0xff00ff, RZ, 0xc0, !PT ;  /* 0x00ff00ff0b0b7812 */ /* 0x000fe400078ec0ff */
[----:B----4-:R-:W-:Y:S01]  /*7350*/  LOP3.LUT R37, R38, 0xff, RZ, 0xc0, !PT ;  /* 0x000000ff26257812 */ /* 0x010fe200078ec0ff */
[----:B------:R4:W-:Y:S01]  /*7360*/  MUFU.EX2 R93, R10 ;  /* 0x0000000a005d7308 */ /* 0x0009e20000000800 */
[----:B------:R-:W-:Y:S02]  /*7370*/  PRMT R38, R40, 0x7771, RZ ;  /* 0x0000777128267816 */ /* 0x000fe400000000ff */
[----:B------:R-:W-:Y:S02]  /*7380*/  HSET2.LE.AND R11, R11, R130, PT ;  /* 0x000000820b0b7233 */ /* 0x000fe40003803000 */
[----:B------:R-:W-:Y:S02]  /*7390*/  PRMT R37, R37, 0x5410, R38 ;  /* 0x0000541025257816 */ /* 0x000fe40000000026 */
[----:B------:R-:W-:Y:S01]  /*73a0*/  LOP3.LUT R38, R146, UR8, R41, 0x96, !PT ;  /* 0x0000000892267c12 */ /* 0x000fe2000f8e9629 */
[----:B------:R1:W1:Y:S01]  /*73b0*/  MUFU.EX2 R2, R9 ;  /* 0x0000000900027308 */ /* 0x0002620000000800 */
[----:B------:R-:W-:Y:S01]  /*73c0*/  LOP3.LUT R146, R148, UR13, R147, 0x96, !PT ;  /* 0x0000000d94927c12 */ /* 0x000fe2000f8e9693 */
[----:B--2---:R-:W-:Y:S01]  /*73d0*/  FADD.FTZ R96, R106, R107 ;  /* 0x0000006b6a607221 */ /* 0x004fe20000010000 */
[----:B------:R-:W-:-:S02]  /*73e0*/  PRMT R40, R38, 0x7632, R40 ;  /* 0x0000763226287816 */ /* 0x000fc40000000028 */
[----:B------:R-:W-:Y:S01]  /*73f0*/  SHF.R.U32.HI R39, RZ, 0x18, R38 ;  /* 0x00000018ff277819 */ /* 0x000fe20000011626 */
[----:B------:R-:W-:Y:S01]  /*7400*/  IMAD.WIDE.U32 R146, R146, -0x2daee0ad, RZ ;  /* 0xd2511f5392927825 */ /* 0x000fe200078e00ff */
[----:B------:R-:W-:Y:S01]  /*7410*/  LOP3.LUT R40, R40, 0xff, RZ, 0xc0, !PT ;  /* 0x000000ff28287812 */ /* 0x000fe200078ec0ff */
[----:B------:R-:W-:Y:S01]  /*7420*/  MUFU.EX2 R94, R94 ;  /* 0x0000005e005e7308 */ /* 0x000fe20000000800 */
[----:B------:R-:W-:Y:S01]  /*7430*/  LOP3.LUT R8, R38, 0xffff, RZ, 0xc0, !PT ;  /* 0x0000ffff26087812 */ /* 0x000fe200078ec0ff */
[----:B------:R-:W-:Y:S01]  /*7440*/  FADD.FTZ R96, R105, R96 ;  /* 0x0000006069607221 */ /* 0x000fe20000010000 */
[----:B------:R-:W-:Y:S02]  /*7450*/  PRMT R39, R40, 0x5410, R39 ;  /* 0x0000541028277816 */ /* 0x000fe40000000027 */
[----:B------:R-:W2:Y:S01]  /*7460*/  LDSM.16.MT88.4 R40, [R113+0x6800] ;  /* 0x006800007128783b */ /* 0x000ea20000004200 */
[----:B------:R-:W-:Y:S01]  /*7470*/  LOP3.LUT R45, R38, 0xff, RZ, 0xc0, !PT ;  /* 0x000000ff262d7812 */ /* 0x000fe200078ec0ff */
[----:B------:R-:W-:Y:S01]  /*7480*/  FADD.FTZ R143, R143, R96 ;  /* 0x000000608f8f7221 */ /* 0x000fe20000010000 */
[----:B------:R-:W-:-:S02]  /*7490*/  SHF.R.U32.HI R8, RZ, 0x8, R8 ;  /* 0x00000008ff087819 */ /* 0x000fc40000011608 */
[----:B----4-:R-:W-:Y:S01]  /*74a0*/  HSET2.LE.AND R10, R37, R130, PT ;  /* 0x00000082250a7233 */ /* 0x010fe20003803000 */
[----:B------:R-:W-:Y:S01]  /*74b0*/  FADD.FTZ R142, R142, R143 ;  /* 0x0000008f8e8e7221 */ /* 0x000fe20000010000 */
[----:B------:R-:W-:Y:S02]  /*74c0*/  PRMT R45, R45, 0x5410, R8 ;  /* 0x000054102d2d7816 */ /* 0x000fe40000000008 */
[----:B---3--:R-:W-:Y:S01]  /*74d0*/  F2FP.BF16.F32.PACK_AB R8, R0, R91 ;  /* 0x0000005b0008723e */ /* 0x008fe200000010ff */
[----:B------:R-:W-:Y:S01]  /*74e0*/  FADD.FTZ R135, R135, R142 ;  /* 0x0000008e87877221 */ /* 0x000fe20000010000 */
[----:B-----5:R-:W-:Y:S02]  /*74f0*/  F2FP.BF16.F32.PACK_AB R37, R87, R88 ;  /* 0x000000585725723e */ /* 0x020fe400000010ff */
[----:B------:R-:W-:Y:S01]  /*7500*/  LOP3.LUT R11, R8, R11, RZ, 0xc0, !PT ;  /* 0x0000000b080b7212 */ /* 0x000fe200078ec0ff */
[----:B------:R-:W-:Y:S01]  /*7510*/  FADD.FTZ R134, R134, R135 ;  /* 0x0000008786867221 */ /* 0x000fe20000010000 */
[----:B------:R-:W-:-:S02]  /*7520*/  LOP3.LUT R10, R37, R10, RZ, 0xc0, !PT ;  /* 0x0000000a250a7212 */ /* 0x000fc400078ec0ff */
[--C-:B------:R-:W-:Y:S02]  /*7530*/  HSET2.LE.AND R8, R45, R130.reuse, PT ;  /* 0x000000822d087233 */ /* 0x100fe40003803000 */
[----:B-1----:R-:W-:Y:S02]  /*7540*/  HSET2.LE.AND R9, R39, R130, PT ;  /* 0x0000008227097233 */ /* 0x002fe40003803000 */
[----:B------:R-:W-:Y:S01]  /*7550*/  F2FP.BF16.F32.PACK_AB R37, R90, R89 ;  /* 0x000000595a25723e */ /* 0x000fe200000010ff */
[----:B------:R-:W-:Y:S01]  /*7560*/  FADD.FTZ R89, R89, R134 ;  /* 0x0000008659597221 */ /* 0x000fe20000010000 */
[----:B------:R-:W-:Y:S01]  /*7570*/  F2FP.BF16.F32.PACK_AB R36, R2, R93 ;  /* 0x0000005d0224723e */ /* 0x000fe200000010ff */
[----:B------:R-:W-:Y:S01]  /*7580*/  VIADD R134, R3, 0xfffffffd ;  /* 0xfffffffd03867836 */ /* 0x000fe20000000000 */
[----:B------:R-:W-:Y:S01]  /*7590*/  LOP3.LUT R8, R37, R8, RZ, 0xc0, !PT ;  /* 0x0000000825087212 */ /* 0x000fe200078ec0ff */
[----:B------:R-:W-:Y:S01]  /*75a0*/  FADD.FTZ R89, R90, R89 ;  /* 0x000000595a597221 */ /* 0x000fe20000010000 */
[----:B------:R-:W-:-:S02]  /*75b0*/  LOP3.LUT R9, R36, R9, RZ, 0xc0, !PT ;  /* 0x0000000924097212 */ /* 0x000fc400078ec0ff */
[----:B------:R-:W-:Y:S01]  /*75c0*/  LOP3.LUT R150, R150, UR33, R147, 0x96, !PT ;  /* 0x0000002196967c12 */ /* 0x000fe2000f8e9693 */
[----:B------:R-:W-:-:S04]  /*75d0*/  FADD.FTZ R88, R88, R89 ;  /* 0x0000005958587221 */ /* 0x000fc80000010000 */
[----:B------:R-:W-:Y:S01]  /*75e0*/  HMMA.16816.F32.BF16 R44, R8, R48, R16 ;  /* 0x00000030082c723c */ /* 0x000fe20000041810 */
[----:B------:R-:W1:Y:S01]  /*75f0*/  LDSM.16.MT88.4 R16, [R86+0x8800] ;  /* 0x008800005610783b */ /* 0x000e620000004200 */
[----:B------:R-:W-:-:S06]  /*7600*/  FADD.FTZ R88, R87, R88 ;  /* 0x0000005857587221 */ /* 0x000fcc0000010000 */
[C---:B--2---:R-:W-:Y:S01]  /*7610*/  HMMA.16816.F32.BF16 R36, R8.reuse, R40, R4 ;  /* 0x000000280824723c */ /* 0x044fe20000041804 */
[----:B------:R-:W2:Y:S07]  /*7620*/  LDSM.16.MT88.4 R4, [R113+0x8800] ;  /* 0x008800007104783b */ /* 0x000eae0000004200 */
[C---:B------:R-:W-:Y:S01]  /*7630*/  HMMA.16816.F32.BF16 R40, R8.reuse, R42, R12 ;  /* 0x0000002a0828723c */ /* 0x040fe2000004180c */
[----:B------:R-:W3:Y:S07]  /*7640*/  LDSM.16.MT88.4 R12, [R86+0x7800] ;  /* 0x00780000560c783b */ /* 0x000eee0000004200 */
[C---:B------:R-:W-:Y:S01]  /*7650*/  HMMA.16816.F32.BF16 R52, R8.reuse, R56, R24 ;  /* 0x000000380834723c */ /* 0x040fe20000041818 */
[----:B------:R-:W4:Y:S07]  /*7660*/  LDSM.16.MT88.4 R24, [R86+0x6c00] ;  /* 0x006c00005618783b */ /* 0x000f2e0000004200 */
[----:B------:R-:W-:Y:S01]  /*7670*/  HMMA.16816.F32.BF16 R56, R8, R58, R28 ;  /* 0x0000003a0838723c */ /* 0x000fe2000004181c */
[----:B------:R-:W5:Y:S01]  /*7680*/  MUFU.EX2 R31, R102 ;  /* 0x00000066001f7308 */ /* 0x000f620000000800 */
[----:B------:R-:W-:-:S04]  /*7690*/  FADD.FTZ R30, R110, R111 ;  /* 0x0000006f6e1e7221 */ /* 0x000fc80000010000 */
[----:B------:R-:W-:Y:S02]  /*76a0*/  FADD.FTZ R30, R109, R30 ;  /* 0x0000001e6d1e7221 */ /* 0x000fe40000010000 */
[----:B------:R-:W-:Y:S01]  /*76b0*/  HMMA.16816.F32.BF16 R48, R8, R50, R20 ;  /* 0x000000320830723c */ /* 0x000fe20000041814 */
[----:B------:R-:W-:Y:S01]  /*76c0*/  MUFU.EX2 R29, R98 ;  /* 0x00000062001d7308 */ /* 0x000fe20000000800 */
[----:B------:R-:W-:-:S04]  /*76d0*/  FADD.FTZ R93, R93, R30 ;  /* 0x0000001e5d5d7221 */ /* 0x000fc80000010000 */
[----:B------:R-:W-:Y:S02]  /*76e0*/  FADD.FTZ R2, R2, R93 ;  /* 0x0000005d02027221 */ /* 0x000fe40000010000 */
[C---:B-1----:R-:W-:Y:S01]  /*76f0*/  HMMA.16816.F32.BF16 R76, R8.reuse, R16, R76 ;  /* 0x00000010084c723c */ /* 0x042fe2000004184c */
[----:B------:R-:W1:Y:S01]  /*7700*/  MUFU.EX2 R28, R101 ;  /* 0x00000065001c7308 */ /* 0x000e620000000800 */
[----:B------:R-:W-:Y:S01]  /*7710*/  SHF.R.U32.HI R17, RZ, 0x18, R150 ;  /* 0x00000018ff117819 */ /* 0x000fe20000011696 */
[----:B------:R-:W-:Y:S01]  /*7720*/  FADD.FTZ R91, R91, R2 ;  /* 0x000000025b5b7221 */ /* 0x000fe20000010000 */
[----:B-----5:R-:W-:Y:S01]  /*7730*/  F2FP.BF16.F32.PACK_AB R21, R31, R94 ;  /* 0x0000005e1f15723e */ /* 0x020fe200000010ff */
[----:B------:R-:W-:Y:S01]  /*7740*/  IMAD.MOV.U32 R2, RZ, RZ, R85 ;  /* 0x000000ffff027224 */ /* 0x000fe200078e0055 */
[----:B------:R-:W-:Y:S01]  /*7750*/  F2FP.BF16.F32.PACK_AB R16, R100, R97 ;  /* 0x000000616410723e */ /* 0x000fe200000010ff */
[----:B------:R-:W-:Y:S01]  /*7760*/  FADD.FTZ R0, R0, R91 ;  /* 0x0000005b00007221 */ /* 0x000fe20000010000 */
[----:B--2---:R-:W-:Y:S01]  /*7770*/  HMMA.16816.F32.BF16 R72, R8, R6, R72 ;  /* 0x000000060848723c */ /* 0x004fe20000041848 */
[----:B------:R-:W-:Y:S01]  /*7780*/  IMAD.MOV.U32 R6, RZ, RZ, R146 ;  /* 0x000000ffff067224 */ /* 0x000fe200078e0092 */
[----:B------:R-:W-:Y:S01]  /*7790*/  PRMT R7, R146, 0x7773, RZ ;  /* 0x0000777392077816 */ /* 0x000fe200000000ff */
[----:B------:R-:W-:Y:S01]  /*77a0*/  FADD.FTZ R97, R97, R0 ;  /* 0x0000000061617221 */ /* 0x000fe20000010000 */
[----:B------:R-:W-:-:S02]  /*77b0*/  IMAD.MOV.U32 R0, RZ, RZ, R84 ;  /* 0x000000ffff007224 */ /* 0x000fc400078e0054 */
[----:B------:R-:W-:Y:S01]  /*77c0*/  LOP3.LUT R6, R6, 0xff, RZ, 0xc0, !PT ;  /* 0x000000ff06067812 */ /* 0x000fe200078ec0ff */
[----:B------:R-:W-:Y:S01]  /*77d0*/  FADD.FTZ R97, R100, R97 ;  /* 0x0000006164617221 */ /* 0x000fe20000010000 */
[C---:B------:R-:W-:Y:S01]  /*77e0*/  HMMA.16816.F32.BF16 R68, R8.reuse, R4, R68 ;  /* 0x000000040844723c */ /* 0x040fe20000041844 */
[C---:B------:R-:W-:Y:S02]  /*77f0*/  PRMT R5, R146.reuse, 0x7771, RZ ;  /* 0x0000777192057816 */ /* 0x040fe400000000ff */
[----:B------:R-:W-:Y:S02]  /*7800*/  PRMT R4, R146, 0x7772, RZ ;  /* 0x0000777292047816 */ /* 0x000fe400000000ff */
[----:B------:R-:W-:Y:S02]  /*7810*/  PRMT R5, R6, 0x5410, R5 ;  /* 0x0000541006057816 */ /* 0x000fe40000000005 */
[----:B------:R-:W-:Y:S01]  /*7820*/  LOP3.LUT R6, R150, 0xffff, RZ, 0xc0, !PT ;  /* 0x0000ffff96067812 */ /* 0x000fe200078ec0ff */
[----:B---3--:R-:W-:Y:S01]  /*7830*/  HMMA.16816.F32.BF16 R60, R8, R12, R32 ;  /* 0x0000000c083c723c */ /* 0x008fe20000041820 */
[----:B------:R-:W-:-:S02]  /*7840*/  PRMT R4, R4, 0x5410, R7 ;  /* 0x0000541004047816 */ /* 0x000fc40000000007 */
[C---:B------:R-:W-:Y:S02]  /*7850*/  LOP3.LUT R12, R150.reuse, 0xff, RZ, 0xc0, !PT ;  /* 0x000000ff960c7812 */ /* 0x040fe400078ec0ff */
[--C-:B------:R-:W-:Y:S02]  /*7860*/  SHF.R.U32.HI R7, RZ, 0x8, R6.reuse ;  /* 0x00000008ff077819 */ /* 0x100fe40000011606 */
[----:B------:R-:W-:Y:S01]  /*7870*/  PRMT R6, R150, 0x7632, R6 ;  /* 0x0000763296067816 */ /* 0x000fe20000000006 */
[----:B------:R-:W-:Y:S01]  /*7880*/  HMMA.16816.F32.BF16 R64, R8, R14, R64 ;  /* 0x0000000e0840723c */ /* 0x000fe20000041840 */
[----:B------:R-:W-:Y:S02]  /*7890*/  PRMT R7, R12, 0x5410, R7 ;  /* 0x000054100c077816 */ /* 0x000fe40000000007 */
[----:B------:R-:W2:Y:S01]  /*78a0*/  LDSM.16.MT88.4 R12, [R113+0x6c00] ;  /* 0x006c0000710c783b */ /* 0x000ea20000004200 */
[----:B------:R-:W-:Y:S02]  /*78b0*/  LOP3.LUT R6, R6, 0xff, RZ, 0xc0, !PT ;  /* 0x000000ff06067812 */ /* 0x000fe400078ec0ff */
[----:B------:R-:W-:-:S02]  /*78c0*/  HSET2.LE.AND R20, R7, R130, PT ;  /* 0x0000008207147233 */ /* 0x000fc40003803000 */
[----:B------:R-:W-:Y:S01]  /*78d0*/  PRMT R17, R6, 0x5410, R17 ;  /* 0x0000541006117816 */ /* 0x000fe20000000011 */
[----:B------:R-:W-:Y:S01]  /*78e0*/  HMMA.16816.F32.BF16 R80, R8, R18, R80 ;  /* 0x000000120850723c */ /* 0x000fe20000041850 */
[--C-:B------:R-:W-:Y:S01]  /*78f0*/  HSET2.LE.AND R6, R5, R130.reuse, PT ;  /* 0x0000008205067233 */ /* 0x100fe20003803000 */
[----:B------:R-:W3:Y:S01]  /*7900*/  LDSM.16.MT88.4 R8, [R86+0x8c00] ;  /* 0x008c00005608783b */ /* 0x000ee20000004200 */
[----:B------:R-:W-:Y:S02]  /*7910*/  LOP3.LUT R5, R4, 0xff00ff, RZ, 0xc0, !PT ;  /* 0x00ff00ff04057812 */ /* 0x000fe400078ec0ff */
[C---:B-1----:R-:W-:Y:S01]  /*7920*/  F2FP.BF16.F32.PACK_AB R23, R28.reuse, R29 ;  /* 0x0000001d1c17723e */ /* 0x042fe200000010ff */
[----:B------:R-:W-:Y:S01]  /*7930*/  FADD.FTZ R29, R29, R88 ;  /* 0x000000581d1d7221 */ /* 0x000fe20000010000 */
[----:B------:R-:W-:Y:S02]  /*7940*/  LOP3.LUT R6, R21, R6, RZ, 0xc0, !PT ;  /* 0x0000000615067212 */ /* 0x000fe400078ec0ff */
[--C-:B------:R-:W-:Y:S01]  /*7950*/  HSET2.LE.AND R4, R5, R130.reuse, PT ;  /* 0x0000008205047233 */ /* 0x100fe20003803000 */
[----:B------:R-:W-:Y:S01]  /*7960*/  FADD.FTZ R29, R28, R29 ;  /* 0x0000001d1c1d7221 */ /* 0x000fe20000010000 */
[----:B------:R-:W-:Y:S01]  /*7970*/  F2FP.BF16.F32.PACK_AB R21, R99, R92 ;  /* 0x0000005c6315723e */ /* 0x000fe200000010ff */
[----:B------:R-:W-:Y:S01]  /*7980*/  FADD.FTZ R92, R92, R97 ;  /* 0x000000615c5c7221 */ /* 0x000fe20000010000 */
[----:B------:R-:W-:Y:S01]  /*7990*/  HSET2.LE.AND R5, R17, R130, PT ;  /* 0x0000008211057233 */ /* 0x000fe20003803000 */
[----:B------:R-:W-:Y:S01]  /*79a0*/  FADD.FTZ R94, R94, R29 ;  /* 0x0000001d5e5e7221 */ /* 0x000fe20000010000 */
[----:B------:R-:W-:Y:S01]  /*79b0*/  LOP3.LUT R7, R21, R4, RZ, 0xc0, !PT ;  /* 0x0000000415077212 */ /* 0x000fe200078ec0ff */
[----:B------:R-:W-:Y:S01]  /*79c0*/  FADD.FTZ R135, R99, R92 ;  /* 0x0000005c63877221 */ /* 0x000fe20000010000 */
[----:B------:R-:W-:Y:S01]  /*79d0*/  LOP3.LUT R4, R23, R20, RZ, 0xc0, !PT ;  /* 0x0000001417047212 */ /* 0x000fe200078ec0ff */
[----:B------:R-:W-:Y:S01]  /*79e0*/  FADD.FTZ R142, R31, R94 ;  /* 0x0000005e1f8e7221 */ /* 0x000fe20000010000 */
[----:B------:R-:W-:Y:S01]  /*79f0*/  LOP3.LUT R5, R16, R5, RZ, 0xc0, !PT ;  /* 0x0000000510057212 */ /* 0x000fe200078ec0ff */
[----:B------:R-:W1:Y:S04]  /*7a00*/  LDSM.16.MT88.4 R20, [R113+0x7c00] ;  /* 0x007c00007114783b */ /* 0x000e680000004200 */
[----:B------:R-:W5:Y:S02]  /*7a10*/  LDSM.16.MT88.4 R16, [R86+0x7c00] ;  /* 0x007c00005610783b */ /* 0x000f640000004200 */
[C---:B----4-:R-:W-:Y:S08]  /*7a20*/  HMMA.16816.F32.BF16 R44, R4.reuse, R24, R44 ;  /* 0x00000018042c723c */ /* 0x050ff0000004182c */
[C---:B--2---:R-:W-:Y:S08]  /*7a30*/  HMMA.16816.F32.BF16 R36, R4.reuse, R12, R36 ;  /* 0x0000000c0424723c */ /* 0x044ff00000041824 */
[C---:B------:R-:W-:Y:S01]  /*7a40*/  HMMA.16816.F32.BF16 R40, R4.reuse, R14, R40 ;  /* 0x0000000e0428723c */ /* 0x040fe20000041828 */
[----:B------:R-:W2:Y:S07]  /*7a50*/  LDSM.16.MT88.4 R12, [R113+0x8c00] ;  /* 0x008c0000710c783b */ /* 0x000eae0000004200 */
[C---:B------:R-:W-:Y:S08]  /*7a60*/  HMMA.16816.F32.BF16 R48, R4.reuse, R26, R48 ;  /* 0x0000001a0430723c */ /* 0x040ff00000041830 */
[C---:B---3--:R-:W-:Y:S08]  /*7a70*/  HMMA.16816.F32.BF16 R76, R4.reuse, R8, R76 ;  /* 0x00000008044c723c */ /* 0x048ff0000004184c */
[C---:B-1----:R-:W-:Y:S08]  /*7a80*/  HMMA.16816.F32.BF16 R52, R4.reuse, R20, R52 ;  /* 0x000000140434723c */ /* 0x042ff00000041834 */
[C---:B------:R-:W-:Y:S08]  /*7a90*/  HMMA.16816.F32.BF16 R56, R4.reuse, R22, R56 ;  /* 0x000000160438723c */ /* 0x040ff00000041838 */
[C---:B-----5:R-:W-:Y:S08]  /*7aa0*/  HMMA.16816.F32.BF16 R60, R4.reuse, R16, R60 ;  /* 0x00000010043c723c */ /* 0x060ff0000004183c */
[C---:B------:R-:W-:Y:S08]  /*7ab0*/  HMMA.16816.F32.BF16 R64, R4.reuse, R18, R64 ;  /* 0x000000120440723c */ /* 0x040ff00000041840 */
[C---:B--2---:R-:W-:Y:S08]  /*7ac0*/  HMMA.16816.F32.BF16 R68, R4.reuse, R12, R68 ;  /* 0x0000000c0444723c */ /* 0x044ff00000041844 */
[C---:B------:R-:W-:Y:S08]  /*7ad0*/  HMMA.16816.F32.BF16 R72, R4.reuse, R14, R72 ;  /* 0x0000000e0448723c */ /* 0x040ff00000041848 */
[----:B------:R-:W-:-:S15]  /*7ae0*/  HMMA.16816.F32.BF16 R80, R4, R10, R80 ;  /* 0x0000000a0450723c */ /* 0x000fde0000041850 */
[----:B------:R-:W-:-:S05]  /*7af0*/  NOP ;  /* 0x0000000000007918 */ /* 0x000fca0000000000 */
.L_x_1046:
[----:B------:R-:W-:-:S13]  /*7b00*/  ISETP.GE.AND P0, PT, R134, RZ, PT ;  /* 0x000000ff8600720c */ /* 0x000fda0003f06270 */
[----:B------:R-:W-:Y:S05]  /*7b10*/  @!P0 BRA `(.L_x_1051) ;  /* 0x0000002800488947 */ /* 0x000fea0003800000 */
[----:B------:R-:W1:Y:S01]  /*7b20*/  LDCU UR32, c[0x0][0x440] ;  /* 0x00008800ff2077ac */ /* 0x000e620008000800 */
[----:B------:R-:W-:Y:S01]  /*7b30*/  IMAD.SHL.U32 R131, R125, 0x2, RZ ;  /* 0x000000027d837824 */ /* 0x000fe200078e00ff */
[----:B------:R-:W-:Y:S01]  /*7b40*/  MOV R85, R0 ;  /* 0x0000000000557202 */ /* 0x000fe20000000f00 */
[----:B------:R-:W-:Y:S01]  /*7b50*/  IMAD.MOV.U32 R3, RZ, RZ, R2 ;  /* 0x000000ffff037224 */ /* 0x000fe200078e0002 */
[----:B------:R-:W2:Y:S02]  /*7b60*/  LDCU UR31, c[0x0][0x440] ;  /* 0x00008800ff1f77ac */ /* 0x000ea40008000800 */
[----:B------:R-:W-:Y:S01]  /*7b70*/  LOP3.LUT R131, R131, 0x6, RZ, 0xc0, !PT ;  /* 0x0000000683837812 */ /* 0x000fe200078ec0ff */
[----:B------:R-:W3:Y:S01]  /*7b80*/  LDCU UR4, c[0x0][0x45c] ;  /* 0x00008b80ff0477ac */ /* 0x000ee20008000800 */
[----:B-1----:R-:W-:Y:S01]  /*7b90*/  ISETP.GE.AND P2, PT, R119, UR32, PT ;  /* 0x0000002077007c0c */ /* 0x002fe2000bf46270 */
[----:B------:R-:W-:-:S12]  /*7ba0*/  BRA `(.L_x_1052) ;  /* 0x0000000000a87947 */ /* 0x000fd80003800000 */
.L_x_1054:
        /* <DEDUP_REMOVED lines=42> */
.L_x_1052:
[----:B------:R-:W-:Y:S04]  /*7e50*/  DEPBAR.LE SB0, 0x0 ;  /* 0x000080000000791a */ /* 0x000fe80000000000 */
[----:B------:R-:W-:Y:S01]  /*7e60*/  BAR.SYNC.DEFER_BLOCKING 0x0 ;  /* 0x0000000000007b1d */ /* 0x000fe20000010000 */
[----:B------:R-:W-:Y:S01]  /*7e70*/  IMAD.WIDE.U32 R90, R134, UR7, RZ ;  /* 0x00000007865a7c25 */ /* 0x000fe2000f8e00ff */
[----:B--2---:R-:W-:Y:S03]  /*7e80*/  ISETP.GE.AND P1, PT, R118, UR31, PT ;  /* 0x0000001f76007c0c */ /* 0x004fe6000bf26270 */
[----:B------:R-:W-:Y:S01]  /*7e90*/  IMAD R87, R134, UR6, RZ ;  /* 0x0000000686577c24 */ /* 0x000fe2000f8e02ff */
[CC--:B------:R-:W-:Y:S02]  /*7ea0*/  LEA R88, P0, R90.reuse, R121.reuse, 0x1 ;  /* 0x000000795a587211 */ /* 0x0c0fe400078008ff */
[C---:B------:R-:W-:Y:S01]  /*7eb0*/  IADD3 R0, P3, PT, R90.reuse, UR30, RZ ;  /* 0x0000001e5a007c10 */ /* 0x040fe2000ff7e0ff */
[----:B------:R-:W-:Y:S05]  /*7ec0*/  IMAD.IADD R87, R91, 0x1, R87 ;  /* 0x000000015b577824 */ /* 0x000fea00078e0257 */
[-C--:B------:R-:W-:Y:S02]  /*7ed0*/  LEA.HI.X R89, R90, R120.reuse, R87, 0x1, P0 ;  /* 0x000000785a597211 */ /* 0x080fe400000f0c57 */
[----:B------:R-:W-:Y:S02]  /*7ee0*/  ISETP.GE.AND P0, PT, R117, UR31, PT ;  /* 0x0000001f75007c0c */ /* 0x000fe4000bf06270 */
[----:B------:R-:W-:Y:S02]  /*7ef0*/  IADD3.X R87, PT, PT, R87, UR9, RZ, P3, !PT ;  /* 0x0000000957577c10 */ /* 0x000fe40009ffe4ff */
[C---:B------:R-:W-:Y:S01]  /*7f00*/  LEA R90, P3, R0.reuse, R121, 0x1 ;  /* 0x00000079005a7211 */ /* 0x040fe200078608ff */
[----:B------:R-:W-:Y:S01]  /*7f10*/  @!PT LDS RZ, [RZ] ;  /* 0x00000000fffff984 */ /* 0x000fe20000000800 */
[----:B------:R-:W-:Y:S01]  /*7f20*/  @!PT LDS RZ, [RZ] ;  /* 0x00000000fffff984 */ /* 0x000fe20000000800 */
[----:B------:R-:W-:Y:S01]  /*7f30*/  @!PT LDS RZ, [RZ] ;  /* 0x00000000fffff984 */ /* 0x000fe20000000800 */
[----:B------:R-:W-:Y:S03]  /*7f40*/  @!P2 LDGSTS.E.BYPASS.LTC128B.128 [R127+0x6000], desc[UR20][R88.64] ;  /* 0x06000000587fafae */ /* 0x000fe6000b981a14 */
[----:B------:R-:W-:Y:S01]  /*7f50*/  LEA.HI.X R91, R0, R120, R87, 0x1, P3 ;  /* 0x00000078005b7211 */ /* 0x000fe200018f0c57 */
[C---:B------:R-:W-:Y:S01]  /*7f60*/  IMAD R0, R134.reuse, 0x40, R131 ;  /* 0x0000004086007824 */ /* 0x040fe200078e0283 */
[----:B------:R-:W-:Y:S01]  /*7f70*/  ISETP.NE.AND P3, PT, R134, RZ, PT ;  /* 0x000000ff8600720c */ /* 0x000fe20003f65270 */
[----:B------:R-:W-:Y:S01]  /*7f80*/  @P2 STS.128 [R127+0x6000], RZ ;  /* 0x006000ff7f002388 */ /* 0x000fe20000000c00 */
[----:B------:R-:W-:Y:S01]  /*7f90*/  ISETP.GE.AND P2, PT, R119, UR31, PT ;  /* 0x0000001f77007c0c */ /* 0x000fe2000bf46270 */
[C---:B------:R-:W-:Y:S01]  /*7fa0*/  VIADD R2, R0.reuse, 0x9 ;  /* 0x0000000900027836 */ /* 0x040fe20000000000 */
[----:B------:R-:W-:Y:S02]  /*7fb0*/  IADD3 R84, PT, PT, R0, 0x1, RZ ;  /* 0x0000000100547810 */ /* 0x000fe40007ffe0ff */
[----:B------:R-:W-:Y:S01]  /*7fc0*/  @!PT LDS RZ, [RZ] ;  /* 0x00000000fffff984 */ /* 0x000fe20000000800 */
[----:B------:R-:W-:Y:S01]  /*7fd0*/  @!PT LDS RZ, [RZ] ;  /* 0x00000000fffff984 */ /* 0x000fe20000000800 */
[----:B------:R-:W-:Y:S01]  /*7fe0*/  @!PT LDS RZ, [RZ] ;  /* 0x00000000fffff984 */ /* 0x000fe20000000800 */
[----:B------:R-:W-:Y:S01]  /*7ff0*/  @!P1 LDGSTS.E.BYPASS.LTC128B.128 [R127+0x7000], desc[UR20][R88.64+0x40] ;  /* 0x07000040587f9fae */ /* 0x000fe2000b981a14 */
[----:B------:R-:W-:Y:S02]  /*8000*/  I2FP.F32.U32 R87, R0 ;  /* 0x0000000000577245 */ /* 0x000fe40000201000 */
[----:B------:R-:W-:Y:S02]  /*8010*/  I2FP.F32.U32 R84, R84 ;  /* 0x0000005400547245 */ /* 0x000fe40000201000 */
[----:B------:R-:W-:Y:S01]  /*8020*/  @P1 STS.128 [R127+0x7000], RZ ;  /* 0x007000ff7f001388 */ /* 0x000fe20000000c00 */
[----:B------:R-:W-:Y:S04]  /*8030*/  I2FP.F32.U32 R2, R2 ;  /* 0x0000000200027245 */ /* 0x000fe80000201000 */
        /* <DEDUP_REMOVED lines=18> */
[----:B------:R1:W-:Y:S05]  /*8160*/  @!P0 LDGSTS.E.BYPASS.LTC128B.128 [R127+0x8800], desc[UR20][R90.64+0x80] ;  /* 0x088000805a7f8fae */ /* 0x0003ea000b981a14 */
[----:B------:R-:W-:Y:S05]  /*8170*/  @P0 STS.128 [R127+0x8800], RZ ;  /* 0x008800ff7f000388 */ /* 0x000fea0000000c00 */
[----:B------:R-:W-:Y:S05]  /*8180*/  LDSM.16.M88.4 R92, [R116] ;  /* 0x00000000745c783b */ /* 0x000fea0000000200 */
[----:B------:R-:W2:Y:S05]  /*8190*/  LDSM.16.M88.4 R96, [R115+0x3000] ;  /* 0x003000007360783b */ /* 0x000eaa0000000200 */
[----:B------:R-:W4:Y:S05]  /*81a0*/  LDSM.16.M88.4 R100, [R115+0x3400] ;  /* 0x003400007364783b */ /* 0x000f2a0000000200 */
[----:B------:R-:W5:Y:S05]  /*81b0*/  LDSM.16.M88.4 R104, [R115+0x3800] ;  /* 0x003800007368783b */ /* 0x000f6a0000000200 */
[----:B------:R-:W0:Y:S05]  /*81c0*/  LDGDEPBAR ;  /* 0x00000000000079af */ /* 0x000e2a0000000000 */
[----:B------:R-:W3:Y:S05]  /*81d0*/  LDSM.16.M88.4 R108, [R115+0x3c00] ;  /* 0x003c0000736c783b */ /* 0x000eea0000000200 */
[----:B-1----:R-:W-:Y:S01]  /*81e0*/  LDSM.16.M88.4 R88, [R115+0x5c00] ;  /* 0x005c00007358783b */ /* 0x002fe20000000200 */
[C---:B--2---:R-:W-:Y:S08]  /*81f0*/  HMMA.16816.F32.BF16 R4, R92.reuse, R96, RZ ;  /* 0x000000605c04723c */ /* 0x044ff000000418ff */
[C---:B------:R-:W-:Y:S01]  /*8200*/  HMMA.16816.F32.BF16 R8, R92.reuse, R98, RZ ;  /* 0x000000625c08723c */ /* 0x040fe200000418ff */
[----:B------:R-:W-:Y:S07]  /*8210*/  LDSM.16.M88.4 R96, [R114] ;  /* 0x000000007260783b */ /* 0x000fee0000000200 */
[C---:B----4-:R-:W-:Y:S08]  /*8220*/  HMMA.16816.F32.BF16 R12, R92.reuse, R100, RZ ;  /* 0x000000645c0c723c */ /* 0x050ff000000418ff */
[C---:B------:R-:W-:Y:S08]  /*8230*/  HMMA.16816.F32.BF16 R16, R92.reuse, R102, RZ ;  /* 0x000000665c10723c */ /* 0x040ff000000418ff */
[C---:B-----5:R-:W-:Y:S08]  /*8240*/  HMMA.16816.F32.BF16 R20, R92.reuse, R104, RZ ;  /* 0x000000685c14723c */ /* 0x060ff000000418ff */
[C---:B------:R-:W-:Y:S08]  /*8250*/  HMMA.16816.F32.BF16 R24, R92.reuse, R106, RZ ;  /* 0x0000006a5c18723c */ /* 0x040ff000000418ff */
[C---:B---3--:R-:W-:Y:S08]  /*8260*/  HMMA.16816.F32.BF16 R28, R92.reuse, R108, RZ ;  /* 0x0000006c5c1c723c */ /* 0x048ff000000418ff */
        /* <DEDUP_REMOVED lines=48> */
[C---:B------:R-:W-:Y:S08]  /*8570*/  HMMA.16816.F32.BF16 R24, R92.reuse, R98, R24 ;  /* 0x000000625c18723c */ /* 0x040ff00000041818 */
[C---:B------:R-:W-:Y:S08]  /*8580*/  HMMA.16816.F32.BF16 R28, R92.reuse, R88, R28 ;  /* 0x000000585c1c723c */ /* 0x040ff0000004181c */
[----:B------:R-:W-:Y:S01]  /*8590*/  HMMA.16816.F32.BF16 R32, R92, R90, R32 ;  /* 0x0000005a5c20723c */ /* 0x000fe20000041820 */
[----:B------:R-:W-:Y:S05]  /*85a0*/  LDSM.16.M88.4 R88, [R114+0x2000] ;  /* 0x002000007258783b */ /* 0x000fea0000000200 */
[----:B------:R-:W1:Y:S02]  /*85b0*/  LDSM.16.M88.4 R92, [R112+0x5000] ;  /* 0x00500000705c783b */ /* 0x000e640000000200 */
[C---:B-1----:R-:W-:Y:S08]  /*85c0*/  HMMA.16816.F32.BF16 R4, R88.reuse, R92, R4 ;  /* 0x0000005c5804723c */ /* 0x042ff00000041804 */
[C---:B------:R-:W-:Y:S01]  /*85d0*/  HMMA.16816.F32.BF16 R8, R88.reuse, R94, R8 ;  /* 0x0000005e5808723c */ /* 0x040fe20000041808 */
[----:B------:R-:W1:Y:S10]  /*85e0*/  LDSM.16.M88.4 R92, [R112+0x5400] ;  /* 0x00540000705c783b */ /* 0x000e740000000200 */
[C---:B------:R-:W-:Y:S01]  /*85f0*/  FFMA.FTZ R7, R84.reuse, UR5, R7 ;  /* 0x0000000554077c23 */ /* 0x040fe20008010007 */
[----:B------:R-:W-:Y:S01]  /*8600*/  FFMA.FTZ R5, R84, UR5, R5 ;  /* 0x0000000554057c23 */ /* 0x000fe20008010005 */
[C---:B------:R-:W-:Y:S01]  /*8610*/  FFMA.FTZ R6, R87.reuse, UR5, R6 ;  /* 0x0000000557067c23 */ /* 0x040fe20008010006 */
[----:B------:R-:W-:Y:S01]  /*8620*/  FFMA.FTZ R4, R87, UR5, R4 ;  /* 0x0000000557047c23 */ /* 0x000fe20008010004 */
[C---:B------:R-:W-:Y:S01]  /*8630*/  IADD3 R87, PT, PT, R0.reuse, 0x10, RZ ;  /* 0x0000001000577810 */ /* 0x040fe20007ffe0ff */
[----:B------:R-:W-:Y:S03]  /*8640*/  VIADD R84, R0, 0x11 ;  /* 0x0000001100547836 */ /* 0x000fe60000000000 */
[----:B------:R-:W-:Y:S01]  /*8650*/  I2FP.F32.U32 R87, R87 ;  /* 0x0000005700577245 */ /* 0x000fe20000201000 */
[C---:B------:R-:W-:Y:S01]  /*8660*/  FFMA.FTZ R11, R2.reuse, UR5, R11 ;  /* 0x00000005020b7c23 */ /* 0x040fe2000801000b */
[----:B------:R-:W-:Y:S01]  /*8670*/  I2FP.F32.U32 R84, R84 ;  /* 0x0000005400547245 */ /* 0x000fe20000201000 */
[----:B------:R-:W-:Y:S01]  /*8680*/  FFMA.FTZ R9, R2, UR5, R9 ;  /* 0x0000000502097c23 */ /* 0x000fe20008010009 */
[----:B------:R-:W-:Y:S04]  /*8690*/  IADD3 R2, PT, PT, R0, 0x19, RZ ;  /* 0x0000001900027810 */ /* 0x000fe80007ffe0ff */
[----:B------:R-:W-:Y:S01]  /*86a0*/  I2FP.F32.U32 R2, R2 ;  /* 0x0000000200027245 */ /* 0x000fe20000201000 */
[C---:B-1----:R-:W-:Y:S08]  /*86b0*/  HMMA.16816.F32.BF16 R12, R88.reuse, R92, R12 ;  /* 0x0000005c580c723c */ /* 0x042ff0000004180c */
[C---:B------:R-:W-:Y:S01]  /*86c0*/  HMMA.16816.F32.BF16 R16, R88.reuse, R94, R16 ;  /* 0x0000005e5810723c */ /* 0x040fe20000041810 */
[----:B------:R-:W1:Y:S10]  /*86d0*/  LDSM.16.M88.4 R92, [R112+0x5800] ;  /* 0x00580000705c783b */ /* 0x000e740000000200 */
[C---:B------:R-:W-:Y:S01]  /*86e0*/  FFMA.FTZ R14, R87.reuse, UR5, R14 ;  /* 0x00000005570e7c23 */ /* 0x040fe2000801000e */
[----:B------:R-:W-:Y:S01]  /*86f0*/  FFMA.FTZ R12, R87, UR5, R12 ;  /* 0x00000005570c7c23 */ /* 0x000fe2000801000c */
[C---:B------:R-:W-:Y:S01]  /*8700*/  FFMA.FTZ R15, R84.reuse, UR5, R15 ;  /* 0x00000005540f7c23 */ /* 0x040fe2000801000f */
[----:B------:R-:W-:Y:S01]  /*8710*/  FFMA.FTZ R13, R84, UR5, R13 ;  /* 0x00000005540d7c23 */ /* 0x000fe2000801000d */
[C---:B------:R-:W-:Y:S02]  /*8720*/  VIADD R87, R0.reuse, 0x20 ;  /* 0x0000002000577836 */ /* 0x040fe40000000000 */
[----:B------:R-:W-:Y:S02]  /*8730*/  VIADD R84, R0, 0x21 ;  /* 0x0000002100547836 */ /* 0x000fe40000000000 */
[C---:B------:R-:W-:Y:S01]  /*8740*/  FFMA.FTZ R19, R2.reuse, UR5, R19 ;  /* 0x0000000502137c23 */ /* 0x040fe20008010013 */
[----:B------:R-:W-:Y:S01]  /*8750*/  I2FP.F32.U32 R87, R87 ;  /* 0x0000005700577245 */ /* 0x000fe20000201000 */
[----:B------:R-:W-:Y:S01]  /*8760*/  FFMA.FTZ R17, R2, UR5, R17 ;  /* 0x0000000502117c23 */ /* 0x000fe20008010011 */
[----:B------:R-:W-:Y:S01]  /*8770*/  I2FP.F32.U32 R84, R84 ;  /* 0x0000005400547245 */ /* 0x000fe20000201000 */
[----:B------:R-:W-:Y:S05]  /*8780*/  VIADD R2, R0, 0x29 ;  /* 0x0000002900027836 */ /* 0x000fea0000000000 */
[----:B------:R-:W-:Y:S01]  /*8790*/  I2FP.F32.U32 R2, R2 ;  /* 0x0000000200027245 */ /* 0x000fe20000201000 */
[C---:B-1----:R-:W-:Y:S08]  /*87a0*/  HMMA.16816.F32.BF16 R20, R88.reuse, R92, R20 ;  /* 0x0000005c5814723c */ /* 0x042ff00000041814 */
[C---:B------:R-:W-:Y:S01]  /*87b0*/  HMMA.16816.F32.BF16 R24, R88.reuse, R94, R24 ;  /* 0x0000005e5818723c */ /* 0x040fe20000041818 */
[----:B------:R-:W1:Y:S01]  /*87c0*/  LDSM.16.M88.4 R92, [R112+0x5c00] ;  /* 0x005c0000705c783b */ /* 0x000e620000000200 */
[----:B------:R-:W-:Y:S04]  /*87d0*/  DEPBAR.LE SB0, 0x0 ;  /* 0x000080000000791a */ /* 0x000fe80000000000 */
[----:B------:R-:W-:Y:S05]  /*87e0*/  BAR.SYNC.DEFER_BLOCKING 0x0 ;  /* 0x0000000000007b1d */ /* 0x000fea0000010000 */
[C---:B------:R-:W-:Y:S01]  /*87f0*/  FFMA.FTZ R22, R87.reuse, UR5, R22 ;  /* 0x0000000557167c23 */ /* 0x040fe20008010016 */
[----:B------:R-:W-:Y:S01]  /*8800*/  FFMA.FTZ R20, R87, UR5, R20 ;  /* 0x0000000557147c23 */ /* 0x000fe20008010014 */
[C---:B------:R-:W-:Y:S01]  /*8810*/  FFMA.FTZ R23, R84.reuse, UR5, R23 ;  /* 0x0000000554177c23 */ /* 0x040fe20008010017 */
[----:B------:R-:W-:Y:S01]  /*8820*/  FFMA.FTZ R21, R84, UR5, R21 ;  /* 0x0000000554157c23 */ /* 0x000fe20008010015 */
[----:B------:R-:W-:Y:S01]  /*8830*/  FMNMX3.FTZ R84, R3, R4, R5, !PT ;  /* 0x0000000403547276 */ /* 0x000fe20007810005 */
[----:B------:R-:W-:Y:S03]  /*8840*/  VIADD R87, R0, 0x30 ;  /* 0x0000003000577836 */ /* 0x000fe60000000000 */
[C---:B------:R-:W-:Y:S01]  /*8850*/  FFMA.FTZ R27, R2.reuse, UR5, R27 ;  /* 0x00000005021b7c23 */ /* 0x040fe2000801001b */
[----:B------:R-:W-:Y:S01]  /*8860*/  FFMA.FTZ R25, R2, UR5, R25 ;  /* 0x0000000502197c23 */ /* 0x000fe20008010019 */
[----:B------:R-:W-:Y:S02]  /*8870*/  I2FP.F32.U32 R87, R87 ;  /* 0x0000005700577245 */ /* 0x000fe40000201000 */
[C---:B------:R-:W-:Y:S04]  /*8880*/  IADD3 R2, PT, PT, R0.reuse, 0x39, RZ ;  /* 0x0000003900027810 */ /* 0x040fe80007ffe0ff */
[----:B------:R-:W-:Y:S01]  /*8890*/  I2FP.F32.U32 R2, R2 ;  /* 0x0000000200027245 */ /* 0x000fe20000201000 */
[C---:B-1----:R-:W-:Y:S08]  /*88a0*/  HMMA.16816.F32.BF16 R28, R88.reuse, R92, R28 ;  /* 0x0000005c581c723c */ /* 0x042ff0000004181c */
[----:B------:R-:W-:Y:S03]  /*88b0*/  HMMA.16816.F32.BF16 R32, R88, R94, R32 ;  /* 0x0000005e5820723c */ /* 0x000fe60000041820 */
[C---:B------:R-:W-:Y:S01]  /*88c0*/  IADD3 R88, PT, PT, R0.reuse, 0x31, RZ ;  /* 0x0000003100587810 */ /* 0x040fe20007ffe0ff */
[C---:B------:R-:W-:Y:S03]  /*88d0*/  VIADD R89, R0.reuse, 0x8 ;  /* 0x0000000800597836 */ /* 0x040fe60000000000 */
[----:B------:R-:W-:Y:S02]  /*88e0*/  I2FP.F32.U32 R88, R88 ;  /* 0x0000005800587245 */ /* 0x000fe40000201000 */
[----:B------:R-:W-:Y:S02]  /*88f0*/  I2FP.F32.U32 R89, R89 ;  /* 0x0000005900597245 */ /* 0x000fe40000201000 */
[C---:B------:R-:W-:Y:S01]  /*8900*/  FFMA.FTZ R30, R87.reuse, UR5, R30 ;  /* 0x00000005571e7c23 */ /* 0x040fe2000801001e */
[----:B------:R-:W-:Y:S01]  /*8910*/  FFMA.FTZ R28, R87, UR5, R28 ;  /* 0x00000005571c7c23 */ /* 0x000fe2000801001c */
[C---:B------:R-:W-:Y:S02]  /*8920*/  VIADD R87, R0.reuse, 0x38 ;  /* 0x0000003800577836 */ /* 0x040fe40000000000 */
[C---:B------:R-:W-:Y:S01]  /*8930*/  FFMA.FTZ R10, R89.reuse, UR5, R10 ;  /* 0x00000005590a7c23 */ /* 0x040fe2000801000a */
[----:B------:R-:W-:Y:S01]  /*8940*/  FFMA.FTZ R8, R89, UR5, R8 ;  /* 0x0000000559087c23 */ /* 0x000fe20008010008 */
[----:B------:R-:W-:Y:S02]  /*8950*/  VIADD R89, R0, 0x18 ;  /* 0x0000001800597836 */ /* 0x000fe40000000000 */
[C---:B------:R-:W-:Y:S01]  /*8960*/  FFMA.FTZ R31, R88.reuse, UR5, R31 ;  /* 0x00000005581f7c23 */ /* 0x040fe2000801001f */
[----:B------:R-:W-:Y:S01]  /*8970*/  I2FP.F32.U32 R87, R87 ;  /* 0x0000005700577245 */ /* 0x000fe20000201000 */
[----:B------:R-:W-:Y:S01]  /*8980*/  FFMA.FTZ R29, R88, UR5, R29 ;  /* 0x00000005581d7c23 */ /* 0x000fe2000801001d */
[----:B------:R-:W-:Y:S01]  /*8990*/  FMNMX3.FTZ R84, R84, R8, R9, !PT ;  /* 0x0000000854547276 */ /* 0x000fe20007810009 */
[----:B------:R-:W-:Y:S01]  /*89a0*/  FFMA.FTZ R35, R2, UR5, R35 ;  /* 0x0000000502237c23 */ /* 0x000fe20008010023 */
[----:B------:R-:W-:Y:S01]  /*89b0*/  I2FP.F32.U32 R89, R89 ;  /* 0x0000005900597245 */ /* 0x000fe20000201000 */
[C---:B------:R-:W-:Y:S01]  /*89c0*/  FFMA.FTZ R34, R87.reuse, UR5, R34 ;  /* 0x0000000557227c23 */ /* 0x040fe20008010022 */
[----:B------:R-:W-:Y:S01]  /*89d0*/  FMNMX3.FTZ R84, R84, R12, R13, !PT ;  /* 0x0000000c54547276 */ /* 0x000fe2000781000d */
[----:B------:R-:W-:Y:S01]  /*89e0*/  FFMA.FTZ R32, R87, UR5, R32 ;  /* 0x0000000557207c23 */ /* 0x000fe20008010020 */
[----:B------:R-:W-:Y:S01]  /*89f0*/  FFMA.FTZ R33, R2, UR5, R33 ;  /* 0x0000000502217c23 */ /* 0x000fe20008010021 */
[C---:B------:R-:W-:Y:S01]  /*8a00*/  FFMA.FTZ R18, R89.reuse, UR5, R18 ;  /* 0x0000000559127c23 */ /* 0x040fe20008010012 */
[----:B------:R-:W-:Y:S01]  /*8a10*/  FFMA.FTZ R16, R89, UR5, R16 ;  /* 0x0000000559107c23 */ /* 0x000fe20008010010 */
[----:B------:R-:W-:Y:S04]  /*8a20*/  IADD3 R89, PT, PT, R0, 0x28, RZ ;  /* 0x0000002800597810 */ /* 0x000fe80007ffe0ff */
[----:B------:R-:W-:Y:S02]  /*8a30*/  I2FP.F32.U32 R89, R89 ;  /* 0x0000005900597245 */ /* 0x000fe40000201000 */
[----:B------:R-:W-:Y:S03]  /*8a40*/  FMNMX3.FTZ R84, R84, R16, R17, !PT ;  /* 0x0000001054547276 */ /* 0x000fe60007810011 */
[C---:B------:R-:W-:Y:S01]  /*8a50*/  FFMA.FTZ R26, R89.reuse, UR5, R26 ;  /* 0x00000005591a7c23 */ /* 0x040fe2000801001a */
[----:B------:R-:W-:Y:S01]  /*8a60*/  FMNMX3.FTZ R84, R84, R20, R21, !PT ;  /* 0x0000001454547276 */ /* 0x000fe20007810015 */
[----:B------:R-:W-:Y:S01]  /*8a70*/  FFMA.FTZ R24, R89, UR5, R24 ;  /* 0x0000000559187c23 */ /* 0x000fe20008010018 */
[----:B------:R-:W-:Y:S04]  /*8a80*/  FMNMX3.FTZ R89, R85, R6, R7, !PT ;  /* 0x0000000655597276 */ /* 0x000fe80007810007 */
[----:B------:R-:W-:Y:S02]  /*8a90*/  FMNMX3.FTZ R89, R89, R10, R11, !PT ;  /* 0x0000000a59597276 */ /* 0x000fe4000781000b */
[----:B------:R-:W-:Y:S02]  /*8aa0*/  FMNMX3.FTZ R84, R84, R24, R25, !PT ;  /* 0x0000001854547276 */ /* 0x000fe40007810019 */
[----:B------:R-:W-:Y:S02]  /*8ab0*/  FMNMX3.FTZ R89, R89, R14, R15, !PT ;  /* 0x0000000e59597276 */ /* 0x000fe4000781000f */
[----:B------:R-:W-:Y:S02]  /*8ac0*/  FMNMX3.FTZ R84, R84, R28, R29, !PT ;  /* 0x0000001c54547276 */ /* 0x000fe4000781001d */
[----:B------:R-:W-:Y:S02]  /*8ad0*/  FMNMX3.FTZ R0, R89, R18, R19, !PT ;  /* 0x0000001259007276 */ /* 0x000fe40007810013 */
[----:B------:R-:W-:Y:S02]  /*8ae0*/  FMNMX3.FTZ R143, R84, R32, R33, !PT ;  /* 0x00000020548f7276 */ /* 0x000fe40007810021 */
[----:B------:R-:W-:Y:S04]  /*8af0*/  FMNMX3.FTZ R0, R0, R22, R23, !PT ;  /* 0x0000001600007276 */ /* 0x000fe80007810017 */
[----:B------:R-:W-:Y:S04]  /*8b00*/  FMNMX3.FTZ R0, R0, R26, R27, !PT ;  /* 0x0000001a00007276 */ /* 0x000fe8000781001b */
[----:B------:R-:W-:Y:S04]  /*8b10*/  FMNMX3.FTZ R0, R0, R30, R31, !PT ;  /* 0x0000001e00007276 */ /* 0x000fe8000781001f */
[----:B------:R-:W-:Y:S01]  /*8b20*/  FMNMX3.FTZ R89, R0, R34, R35, !PT ;  /* 0x0000002200597276 */ /* 0x000fe20007810023 */
[----:B------:R-:W-:Y:S06]  /*8b30*/  @P3 BRA `(.L_x_1054) ;  /* 0xfffffff0001c3947 */ /* 0x000fec000383ffff */
.L_x_1053:
[----:B------:R-:W-:Y:S01]  /*8b40*/  SHFL.BFLY PT, R2, R89, 0x2, 0x1f ;  /* 0x0c401f0059027f89 */ /* 0x000fe200000e0000 */
[----:B-1----:R-:W-:Y:S07]  /*8b50*/  IMAD.SHL.U32 R91, R134, 0x2, RZ ;  /* 0x00000002865b7824 */ /* 0x002fee00078e00ff */
[----:B------:R-:W1:Y:S01]  /*8b60*/  SHFL.BFLY PT, R0, R143, 0x2, 0x1f ;  /* 0x0c401f008f007f89 */ /* 0x000e6200000e0000 */
[C---:B------:R-:W-:Y:S01]  /*8b70*/  LOP3.LUT R92, R91.reuse, UR25, R139, 0x96, !PT ;  /* 0x000000195b5c7c12 */ /* 0x040fe2000f8e968b */
[----:B------:R-:W-:Y:S04]  /*8b80*/  VIADD R91, R91, 0x1 ;  /* 0x000000015b5b7836 */ /* 0x000fe80000000000 */
[----:B------:R-:W-:Y:S01]  /*8b90*/  IMAD.WIDE.U32 R92, R92, -0x326172a9, RZ ;  /* 0xcd9e8d575c5c7825 */ /* 0x000fe200078e00ff */
[----:B------:R-:W-:Y:S04]  /*8ba0*/  LOP3.LUT R91, R139, UR25, R91, 0x96, !PT ;  /* 0x000000198b5b7c12 */ /* 0x000fe8000f8e965b */
[----:B------:R-:W-:Y:S02]  /*8bb0*/  LOP3.LUT R94, R140, UR29, R93, 0x96, !PT ;  /* 0x0000001d8c5e7c12 */ /* 0x000fe4000f8e965d */
[----:B-1----:R-:W-:Y:S02]  /*8bc0*/  FMNMX.FTZ R95, R143, R0, !PT ;  /* 0x000000008f5f7209 */ /* 0x002fe40007810000 */
[----:B------:R-:W-:Y:S03]  /*8bd0*/  FMNMX.FTZ R87, R89, R2, !PT ;  /* 0x0000000259577209 */ /* 0x000fe60007810000 */
[----:B------:R-:W1:Y:S08]  /*8be0*/  SHFL.BFLY PT, R84, R95, 0x1, 0x1f ;  /* 0x0c201f005f547f89 */ /* 0x000e7000000e0000 */
[----:B------:R-:W2:Y:S01]  /*8bf0*/  SHFL.BFLY PT, R0, R87, 0x1, 0x1f ;  /* 0x0c201f0057007f89 */ /* 0x000ea200000e0000 */
[----:B-1----:R-:W-:Y:S02]  /*8c00*/  FMNMX.FTZ R2, R95, R84, !PT ;  /* 0x000000545f027209 */ /* 0x002fe40007810000 */
[----:B------:R-:W-:Y:S02]  /*8c10*/  LOP3.LUT R95, R133, UR28, R92, 0x96, !PT ;  /* 0x0000001c855f7c12 */ /* 0x000fe4000f8e965c */
[----:B--2---:R-:W-:Y:S01]  /*8c20*/  FMNMX.FTZ R0, R87, R0, !PT ;  /* 0x0000000057007209 */ /* 0x004fe20007810000 */
[C---:B------:R-:W-:Y:S01]  /*8c30*/  FMUL.FTZ R96, R2.reuse, UR4 ;  /* 0x0000000402607c20 */ /* 0x040fe20008410000 */
[C---:B------:R-:W-:Y:S01]  /*8c40*/  FSETP.NEU.FTZ.AND P1, PT, R2.reuse, -INF , PT ;  /* 0xff8000000200780b */ /* 0x040fe20003f3d000 */
[----:B------:R-:W-:Y:S01]  /*8c50*/  FADD.FTZ R3, -R2, R3 ;  /* 0x0000000302037221 */ /* 0x000fe20000010100 */
[C---:B------:R-:W-:Y:S01]  /*8c60*/  FSETP.NEU.FTZ.AND P0, PT, R0.reuse, -INF , PT ;  /* 0xff8000000000780b */ /* 0x040fe20003f1d000 */
[C---:B------:R-:W-:Y:S01]  /*8c70*/  FMUL.FTZ R88, R0.reuse, UR4 ;  /* 0x0000000400587c20 */ /* 0x040fe20008410000 */
[----:B------:R-:W-:Y:S01]  /*8c80*/  FADD.FTZ R85, -R0, R85 ;  /* 0x0000005500557221 */ /* 0x000fe20000010100 */
[----:B------:R-:W-:Y:S03]  /*8c90*/  FSEL R96, R96, RZ, P1 ;  /* 0x000000ff60607208 */ /* 0x000fe60000800000 */
[----:B------:R-:W-:Y:S01]  /*8ca0*/  FSEL R87, R88, RZ, P0 ;  /* 0x000000ff58577208 */ /* 0x000fe20000000000 */
[----:B------:R-:W-:Y:S01]  /*8cb0*/  FMUL.FTZ R84, R85, UR4 ;  /* 0x0000000455547c20 */ /* 0x000fe20008410000 */
[----:B------:R-:W-:Y:S01]  /*8cc0*/  FMUL.FTZ R85, R3, UR4 ;  /* 0x0000000403557c20 */ /* 0x000fe20008410000 */
[--C-:B------:R-:W-:Y:S01]  /*8cd0*/  FFMA.FTZ R92, R21, UR4, -R96.reuse ;  /* 0x00000004155c7c23 */ /* 0x100fe20008010860 */
[--C-:B------:R-:W-:Y:S01]  /*8ce0*/  FFMA.FTZ R88, R5, UR4, -R96.reuse ;  /* 0x0000000405587c23 */ /* 0x100fe20008010860 */
        /* <DEDUP_REMOVED lines=10> */
[--C-:B------:R-:W-:Y:S01]  /*8d90*/  FFMA.FTZ R98, R25, UR4, -R96.reuse ;  /* 0x0000000419627c23 */ /* 0x100fe20008010860 */
[--C-:B------:R-:W-:Y:S01]  /*8da0*/  FFMA.FTZ R101, R8, UR4, -R96.reuse ;  /* 0x0000000408657c23 */ /* 0x100fe20008010860 */
[----:B------:R-:W-:Y:S04]  /*8db0*/  IMAD.WIDE.U32 R24, R95, -0x2daee0ad, RZ ;  /* 0xd2511f535f187825 */ /* 0x000fe800078e00ff */
[----:B------:R-:W-:Y:S01]  /*8dc0*/  FFMA.FTZ R93, R20, UR4, -R96 ;  /* 0x00000004145d7c23 */ /* 0x000fe20008010860 */
[----:B------:R-:W-:Y:S01]  /*8dd0*/  ISETP.NE.AND P0, PT, R134, RZ, PT ;  /* 0x000000ff8600720c */ /* 0x000fe20003f05270 */
[--C-:B------:R-:W-:Y:S01]  /*8de0*/  FFMA.FTZ R10, R10, UR4, -R87.reuse ;  /* 0x000000040a0a7c23 */ /* 0x100fe20008010857 */
[----:B------:R-:W-:Y:S01]  /*8df0*/  FFMA.FTZ R99, R11, UR4, -R87 ;  /* 0x000000040b637c23 */ /* 0x000fe20008010857 */
[----:B------:R-:W3:Y:S01]  /*8e00*/  MUFU.EX2 R21, R97 ;  /* 0x0000006100157308 */ /* 0x000ee20000000800 */
        /* <DEDUP_REMOVED lines=32> */
[----:B---3--:R-:W-:Y:S01]  /*9010*/  FFMA.FTZ R104, R84, R135, R21 ;  /* 0x0000008754687223 */ /* 0x008fe20000010015 */
[----:B------:R-:W-:Y:S01]  /*9020*/  IMAD.WIDE.U32 R84, R94, -0x2daee0ad, RZ ;  /* 0xd2511f535e547825 */ /* 0x000fe200078e00ff */
[----:B------:R-:W2:Y:S03]  /*9030*/  MUFU.EX2 R16, R16 ;  /* 0x0000001000107308 */ /* 0x000ea60000000800 */
[C---:B------:R-:W-:Y:S01]  /*9040*/  FMUL.FTZ R49, R3.reuse, R49 ;  /* 0x0000003103317220 */ /* 0x040fe20000410000 */
[C---:B------:R-:W-:Y:S01]  /*9050*/  FMUL.FTZ R52, R3.reuse, R52 ;  /* 0x0000003403347220 */ /* 0x040fe20000410000 */
[----:B------:R-:W-:Y:S01]  /*9060*/  LOP3.LUT R8, R136, UR27, R85, 0x96, !PT ;  /* 0x0000001b88087c12 */ /* 0x000fe2000f8e9655 */
[C---:B------:R-:W-:Y:S01]  /*9070*/  FMUL.FTZ R53, R3.reuse, R53 ;  /* 0x0000003503357220 */ /* 0x040fe20000410000 */
[----:B------:R-:W-:Y:S01]  /*9080*/  LOP3.LUT R7, R84, UR23, R25, 0x96, !PT ;  /* 0x0000001754077c12 */ /* 0x000fe2000f8e9619 */
[C---:B------:R-:W-:Y:S01]  /*9090*/  FMUL.FTZ R56, R3.reuse, R56 ;  /* 0x0000003803387220 */ /* 0x040fe20000410000 */
[C---:B------:R-:W-:Y:S01]  /*90a0*/  FMUL.FTZ R57, R3.reuse, R57 ;  /* 0x0000003903397220 */ /* 0x040fe20000410000 */
[----:B------:R-:W-:Y:S04]  /*90b0*/  IMAD.WIDE.U32 R84, R8, -0x326172a9, RZ ;  /* 0xcd9e8d5708547825 */ /* 0x000fe800078e00ff */
[C---:B------:R-:W-:Y:S01]  /*90c0*/  FMUL.FTZ R60, R3.reuse, R60 ;  /* 0x0000003c033c7220 */ /* 0x040fe20000410000 */
[----:B------:R-:W-:Y:S01]  /*90d0*/  MUFU.EX2 R101, R101 ;  /* 0x0000006500657308 */ /* 0x000fe20000000800 */
        /* <DEDUP_REMOVED lines=11> */
[----:B-1----:R-:W-:Y:S01]  /*9190*/  FFMA.FTZ R100, R3, R142, R12 ;  /* 0x0000008e03647223 */ /* 0x002fe2000001000c */
[----:B------:R-:W-:Y:S01]  /*91a0*/  LOP3.LUT R3, R132, UR26, R85, 0x96, !PT ;  /* 0x0000001a84037c12 */ /* 0x000fe2000f8e9655 */
[C---:B--2---:R-:W-:Y:S01]  /*91b0*/  FADD.FTZ R104, R16.reuse, R104 ;  /* 0x0000006810687221 */ /* 0x044fe20000010000 */
[----:B------:R-:W-:Y:S01]  /*91c0*/  F2FP.BF16.F32.PACK_AB R8, R16, R21 ;  /* 0x000000151008723e */ /* 0x000fe200000010ff */
[----:B------:R-:W-:Y:S01]  /*91d0*/  IMAD.WIDE.U32 R20, R7, -0x326172a9, RZ ;  /* 0xcd9e8d5707147825 */ /* 0x000fe200078e00ff */
[----:B------:R-:W-:Y:S03]  /*91e0*/  MUFU.EX2 R16, R4 ;  /* 0x0000000400107308 */ /* 0x000fe60000000800 */
[--C-:B------:R-:W-:Y:S01]  /*91f0*/  FFMA.FTZ R13, R13, UR4, -R96.reuse ;  /* 0x000000040d0d7c23 */ /* 0x100fe20008010860 */
[----:B------:R-:W-:Y:S04]  /*9200*/  IMAD.WIDE.U32 R94, R3, -0x2daee0ad, RZ ;  /* 0xd2511f53035e7825 */ /* 0x000fe800078e00ff */
[--C-:B------:R-:W-:Y:S01]  /*9210*/  FFMA.FTZ R29, R29, UR4, -R96.reuse ;  /* 0x000000041d1d7c23 */ /* 0x100fe20008010860 */
[--C-:B------:R-:W-:Y:S01]  /*9220*/  FFMA.FTZ R32, R32, UR4, -R96.reuse ;  /* 0x0000000420207c23 */ /* 0x100fe20008010860 */
[--C-:B------:R-:W-:Y:S01]  /*9230*/  FFMA.FTZ R33, R33, UR4, -R96.reuse ;  /* 0x0000000421217c23 */ /* 0x100fe20008010860 */
[----:B------:R-:W-:Y:S01]  /*9240*/  LOP3.LUT R3, R24, UR17, R95, 0x96, !PT ;  /* 0x0000001118037c12 */ /* 0x000fe2000f8e965f */
[----:B------:R-:W1:Y:S01]  /*9250*/  MUFU.EX2 R10, R10 ;  /* 0x0000000a000a7308 */ /* 0x000e620000000800 */
[----:B------:R-:W-:Y:S01]  /*9260*/  LOP3.LUT R24, R84, UR22, R21, 0x96, !PT ;  /* 0x0000001654187c12 */ /* 0x000fe2000f8e9615 */
[----:B------:R-:W-:Y:S01]  /*9270*/  FFMA.FTZ R28, R28, UR4, -R96 ;  /* 0x000000041c1c7c23 */ /* 0x000fe20008010860 */
[--C-:B------:R-:W-:Y:S01]  /*9280*/  FFMA.FTZ R34, R34, UR4, -R87.reuse ;  /* 0x0000000422227c23 */ /* 0x100fe20008010857 */
[----:B------:R-:W-:Y:S04]  /*9290*/  IMAD.WIDE.U32 R84, R3, -0x326172a9, RZ ;  /* 0xcd9e8d5703547825 */ /* 0x000fe800078e00ff */
[--C-:B------:R-:W-:Y:S01]  /*92a0*/  FFMA.FTZ R135, R35, UR4, -R87.reuse ;  /* 0x0000000423877c23 */ /* 0x100fe20008010857 */
[----:B------:R-:W-:Y:S01]  /*92b0*/  FFMA.FTZ R30, R30, UR4, -R87 ;  /* 0x000000041e1e7c23 */ /* 0x000fe20008010857 */
[----:B------:R-:W-:Y:S01]  /*92c0*/  IMAD.WIDE.U32 R24, R24, -0x2daee0ad, RZ ;  /* 0xd2511f5318187825 */ /* 0x000fe200078e00ff */
[----:B------:R-:W2:Y:S02]  /*92d0*/  MUFU.EX2 R99, R99 ;  /* 0x0000006300637308 */ /* 0x000ea40000000800 */
[----:B------:R-:W-:Y:S02]  /*92e0*/  LOP3.LUT R20, R20, UR13, R85, 0x96, !PT ;  /* 0x0000000d14147c12 */ /* 0x000fe4000f8e9655 */
[----:B------:R-:W-:Y:S02]  /*92f0*/  LOP3.LUT R94, R94, UR12, R25, 0x96, !PT ;  /* 0x0000000c5e5e7c12 */ /* 0x000fe4000f8e9619 */
[----:B------:R-:W-:Y:S01]  /*9300*/  IADD3 R134, PT, PT, R134, -0x1, RZ ;  /* 0xffffffff86867810 */ /* 0x000fe20007ffe0ff */
[----:B------:R-:W-:Y:S03]  /*9310*/  IMAD.WIDE.U32 R20, R20, -0x2daee0ad, RZ ;  /* 0xd2511f5314147825 */ /* 0x000fe600078e00ff */
[----:B------:R-:W3:Y:S01]  /*9320*/  MUFU.EX2 R97, R88 ;  /* 0x0000005800617308 */ /* 0x000ee20000000800 */
[----:B-1----:R-:W-:Y:S01]  /*9330*/  FADD.FTZ R104, R10, R104 ;  /* 0x000000680a687221 */ /* 0x002fe20000010000 */
[----:B------:R-:W-:Y:S01]  /*9340*/  IMAD.WIDE.U32 R94, R94, -0x326172a9, RZ ;  /* 0xcd9e8d575e5e7825 */ /* 0x000fe200078e00ff */
[----:B------:R-:W-:Y:S02]  /*9350*/  PRMT R85, R20, 0x7772, RZ ;  /* 0x0000777214557816 */ /* 0x000fe400000000ff */
[----:B------:R-:W-:Y:S01]  /*9360*/  LOP3.LUT R11, R24, UR33, R21, 0x96, !PT ;  /* 0x00000021180b7c12 */ /* 0x000fe2000f8e9615 */
[----:B------:R-:W-:Y:S01]  /*9370*/  IMAD.MOV.U32 R6, RZ, RZ, R94 ;  /* 0x000000ffff067224 */ /* 0x000fe200078e005e */
[----:B------:R-:W-:Y:S01]  /*9380*/  PRMT R3, R94, 0x7771, RZ ;  /* 0x000077715e037816 */ /* 0x000fe200000000ff */
[--C-:B------:R-:W-:Y:S01]  /*9390*/  FFMA.FTZ R21, R19, UR4, -R87.reuse ;  /* 0x0000000413157c23 */ /* 0x100fe20008010857 */
[----:B--2---:R-:W-:Y:S01]  /*93a0*/  F2FP.BF16.F32.PACK_AB R4, R99, R10 ;  /* 0x0000000a6304723e */ /* 0x004fe200000010ff */
[----:B------:R-:W-:Y:S01]  /*93b0*/  FFMA.FTZ R24, R18, UR4, -R87 ;  /* 0x0000000412187c23 */ /* 0x000fe20008010857 */
[----:B------:R-:W-:Y:S01]  /*93c0*/  LOP3.LUT R6, R6, 0xff, RZ, 0xc0, !PT ;  /* 0x000000ff06067812 */ /* 0x000fe200078ec0ff */
[----:B------:R-:W-:Y:S01]  /*93d0*/  MUFU.EX2 R25, R9 ;  /* 0x0000000900197308 */ /* 0x000fe20000000800 */
[----:B------:R-:W-:Y:S01]  /*93e0*/  LOP3.LUT R84, R84, UR8, R95, 0x96, !PT ;  /* 0x0000000854547c12 */ /* 0x000fe2000f8e965f */
[----:B------:R-:W-:Y:S01]  /*93f0*/  FFMA.FTZ R19, R14, UR4, -R87 ;  /* 0x000000040e137c23 */ /* 0x000fe20008010857 */
[----:B------:R-:W-:Y:S01]  /*9400*/  PRMT R3, R6, 0x5410, R3 ;  /* 0x0000541006037816 */ /* 0x000fe20000000003 */
[--C-:B------:R-:W-:Y:S01]  /*9410*/  FFMA.FTZ R18, R15, UR4, -R87.reuse ;  /* 0x000000040f127c23 */ /* 0x100fe20008010857 */
[----:B------:R-:W-:Y:S01]  /*9420*/  PRMT R95, R20, 0x7771, RZ ;  /* 0x00007771145f7816 */ /* 0x000fe200000000ff */
[----:B---3--:R-:W-:Y:S01]  /*9430*/  FADD.FTZ R100, R97, R100 ;  /* 0x0000006461647221 */ /* 0x008fe20000010000 */
[--C-:B------:R-:W-:Y:S01]  /*9440*/  FFMA.FTZ R88, R27, UR4, -R87.reuse ;  /* 0x000000041b587c23 */ /* 0x100fe20008010857 */
[--C-:B------:R-:W-:Y:S02]  /*9450*/  HSET2.LE.AND R6, R3, R130.reuse, PT ;  /* 0x0000008203067233 */ /* 0x100fe40003803000 */
[----:B------:R-:W-:Y:S01]  /*9460*/  MUFU.EX2 R21, R21 ;  /* 0x0000001500157308 */ /* 0x000fe20000000800 */
[----:B------:R-:W-:Y:S01]  /*9470*/  F2FP.BF16.F32.PACK_AB R3, R16, R101 ;  /* 0x000000651003723e */ /* 0x000fe200000010ff */
[----:B------:R-:W-:Y:S01]  /*9480*/  FFMA.FTZ R27, R22, UR4, -R87 ;  /* 0x00000004161b7c23 */ /* 0x000fe20008010857 */
[----:B------:R-:W-:Y:S01]  /*9490*/  FADD.FTZ R101, R101, R100 ;  /* 0x0000006465657221 */ /* 0x000fe20000010000 */
[----:B------:R-:W-:Y:S01]  /*94a0*/  FADD.FTZ R104, R99, R104 ;  /* 0x0000006863687221 */ /* 0x000fe20000010000 */
[----:B------:R-:W-:Y:S02]  /*94b0*/  LOP3.LUT R6, R3, R6, RZ, 0xc0, !PT ;  /* 0x0000000603067212 */ /* 0x000fe400078ec0ff */
[C---:B------:R-:W-:Y:S03]  /*94c0*/  PRMT R3, R94.reuse, 0x7773, RZ ;  /* 0x000077735e037816 */ /* 0x040fe600000000ff */
[----:B------:R-:W-:Y:S01]  /*94d0*/  MUFU.EX2 R24, R24 ;  /* 0x0000001800187308 */ /* 0x000fe20000000800 */
[----:B------:R-:W-:Y:S01]  /*94e0*/  PRMT R94, R94, 0x7772, RZ ;  /* 0x000077725e5e7816 */ /* 0x000fe200000000ff */
[----:B------:R-:W-:Y:S03]  /*94f0*/  FADD.FTZ R16, R16, R101 ;  /* 0x0000006510107221 */ /* 0x000fe60000010000 */
[----:B------:R-:W-:Y:S05]  /*9500*/  PRMT R3, R94, 0x5410, R3 ;  /* 0x000054105e037816 */ /* 0x000fea0000000003 */
[----:B------:R-:W1:Y:S01]  /*9510*/  MUFU.EX2 R17, R17 ;  /* 0x0000001100117308 */ /* 0x000e620000000800 */
[----:B------:R-:W-:Y:S02]  /*9520*/  LOP3.LUT R7, R3, 0xff00ff, RZ, 0xc0, !PT ;  /* 0x00ff00ff03077812 */ /* 0x000fe400078ec0ff */
[----:B------:R-:W-:Y:S03]  /*9530*/  LOP3.LUT R3, R84, 0xffff, RZ, 0xc0, !PT ;  /* 0x0000ffff54037812 */ /* 0x000fe600078ec0ff */
[--C-:B------:R-:W-:Y:S02]  /*9540*/  HSET2.LE.AND R7, R7, R130.reuse, PT ;  /* 0x0000008207077233 */ /* 0x100fe40003803000 */
[----:B------:R-:W-:Y:S02]  /*9550*/  SHF.R.U32.HI R3, RZ, 0x8, R3 ;  /* 0x00000008ff037819 */ /* 0x000fe40000011603 */
[----:B------:R-:W2:Y:S01]  /*9560*/  MUFU.EX2 R19, R19 ;  /* 0x0000001300137308 */ /* 0x000ea20000000800 */
[----:B------:R-:W-:Y:S02]  /*9570*/  LOP3.LUT R7, R4, R7, RZ, 0xc0, !PT ;  /* 0x0000000704077212 */ /* 0x000fe400078ec0ff */
[----:B------:R-:W-:Y:S04]  /*9580*/  MOV R4, R20 ;  /* 0x0000001400047202 */ /* 0x000fe80000000f00 */
[----:B------:R-:W-:Y:S03]  /*9590*/  LOP3.LUT R4, R4, 0xff, RZ, 0xc0, !PT ;  /* 0x000000ff04047812 */ /* 0x000fe600078ec0ff */
[----:B------:R-:W3:Y:S01]  /*95a0*/  MUFU.EX2 R18, R18 ;  /* 0x0000001200127308 */ /* 0x000ee20000000800 */
[----:B-1----:R-:W-:Y:S01]  /*95b0*/  FADD.FTZ R99, R17, R16 ;  /* 0x0000001011637221 */ /* 0x002fe20000010000 */
[----:B------:R-:W-:Y:S02]  /*95c0*/  PRMT R95, R4, 0x5410, R95 ;  /* 0x00005410045f7816 */ /* 0x000fe4000000005f */
[----:B------:R-:W-:Y:S06]  /*95d0*/  PRMT R4, R20, 0x7773, RZ ;  /* 0x0000777314047816 */ /* 0x000fec00000000ff */
[----:B------:R1:W4:Y:S01]  /*95e0*/  MUFU.EX2 R20, R5 ;  /* 0x0000000500147308 */ /* 0x0003220000000800 */
[----:B------:R-:W-:Y:S01]  /*95f0*/  PRMT R85, R85, 0x5410, R4 ;  /* 0x0000541055557816 */ /* 0x000fe20000000004 */
[----:B--2---:R-:W-:Y:S01]  /*9600*/  FADD.FTZ R101, R19, R104 ;  /* 0x0000006813657221 */ /* 0x004fe20000010000 */
[----:B------:R-:W-:Y:S02]  /*9610*/  LOP3.LUT R4, R84, 0xff, RZ, 0xc0, !PT ;  /* 0x000000ff54047812 */ /* 0x000fe400078ec0ff */
[----:B------:R-:W-:Y:S02]  /*9620*/  LOP3.LUT R85, R85, 0xff00ff, RZ, 0xc0, !PT ;  /* 0x00ff00ff55557812 */ /* 0x000fe400078ec0ff */
[----:B------:R-:W-:Y:S03]  /*9630*/  PRMT R3, R4, 0x5410, R3 ;  /* 0x0000541004037816 */ /* 0x000fe60000000003 */
[----:B------:R-:W-:Y:S01]  /*9640*/  MUFU.EX2 R88, R88 ;  /* 0x0000005800587308 */ /* 0x000fe20000000800 */
[--C-:B------:R-:W-:Y:S01]  /*9650*/  HSET2.LE.AND R14, R95, R130.reuse, PT ;  /* 0x000000825f0e7233 */ /* 0x100fe20003803000 */
[----:B------:R-:W-:Y:S01]  /*9660*/  IMAD.WIDE.U32 R94, R91, -0x326172a9, RZ ;  /* 0xcd9e8d575b5e7825 */ /* 0x000fe200078e00ff */
[--C-:B------:R-:W-:Y:S02]  /*9670*/  HSET2.LE.AND R15, R85, R130.reuse, PT ;  /* 0x00000082550f7233 */ /* 0x100fe40003803000 */
[--C-:B------:R-:W-:Y:S01]  /*9680*/  HSET2.LE.AND R4, R3, R130.reuse, PT ;  /* 0x0000008203047233 */ /* 0x100fe20003803000 */
[----:B------:R-:W-:Y:S01]  /*9690*/  FFMA.FTZ R91, R26, UR4, -R87 ;  /* 0x000000041a5b7c23 */ /* 0x000fe20008010857 */
[----:B------:R-:W-:Y:S01]  /*96a0*/  F2FP.BF16.F32.PACK_AB R3, R97, R12 ;  /* 0x0000000c6103723e */ /* 0x000fe200000010ff */
[----:B---3--:R-:W-:Y:S02]  /*96b0*/  FADD.FTZ R101, R18, R101 ;  /* 0x0000006512657221 */ /* 0x008fe40000010000 */
[----:B------:R-:W-:Y:S01]  /*96c0*/  MUFU.EX2 R27, R27 ;  /* 0x0000001b001b7308 */ /* 0x000fe20000000800 */
[----:B------:R-:W-:Y:S02]  /*96d0*/  LOP3.LUT R4, R3, R4, RZ, 0xc0, !PT ;  /* 0x0000000403047212 */ /* 0x000fe400078ec0ff */
[----:B------:R-:W-:Y:S02]  /*96e0*/  PRMT R3, R84, 0x7632, R3 ;  /* 0x0000763254037816 */ /* 0x000fe40000000003 */
[----:B------:R-:W-:Y:S02]  /*96f0*/  SHF.R.U32.HI R84, RZ, 0x18, R84 ;  /* 0x00000018ff547819 */ /* 0x000fe40000011654 */
[----:B------:R-:W-:Y:S03]  /*9700*/  LOP3.LUT R3, R3, 0xff, RZ, 0xc0, !PT ;  /* 0x000000ff03037812 */ /* 0x000fe600078ec0ff */
[----:B------:R-:W-:Y:S01]  /*9710*/  MUFU.EX2 R91, R91 ;  /* 0x0000005b005b7308 */ /* 0x000fe20000000800 */
[----:B------:R-:W-:Y:S05]  /*9720*/  PRMT R3, R3, 0x5410, R84 ;  /* 0x0000541003037816 */ /* 0x000fea0000000054 */
[--C-:B-1----:R-:W-:Y:S04]  /*9730*/  HSET2.LE.AND R5, R3, R130.reuse, PT ;  /* 0x0000008203057233 */ /* 0x102fe80003803000 */
[----:B------:R1:W2:Y:S01]  /*9740*/  MUFU.EX2 R84, R13 ;  /* 0x0000000d00547308 */ /* 0x0002a20000000800 */
[----:B----4-:R-:W-:Y:S02]  /*9750*/  F2FP.BF16.F32.PACK_AB R3, R20, R25 ;  /* 0x000000191403723e */ /* 0x010fe400000010ff */
[----:B------:R-:W-:Y:S02]  /*9760*/  LOP3.LUT R5, R8, R5, RZ, 0xc0, !PT ;  /* 0x0000000508057212 */ /* 0x000fe400078ec0ff */
[----:B------:R-:W-:Y:S02]  /*9770*/  LOP3.LUT R8, R11, 0xffff, RZ, 0xc0, !PT ;  /* 0x0000ffff0b087812 */ /* 0x000fe400078ec0ff */
[----:B------:R-:W-:Y:S03]  /*9780*/  LOP3.LUT R14, R3, R14, RZ, 0xc0, !PT ;  /* 0x0000000e030e7212 */ /* 0x000fe600078ec0ff */
[----:B------:R-:W-:Y:S01]  /*9790*/  MUFU.EX2 R93, R93 ;  /* 0x0000005d005d7308 */ /* 0x000fe20000000800 */
[----:B------:R-:W-:Y:S02]  /*97a0*/  SHF.R.U32.HI R12, RZ, 0x8, R8 ;  /* 0x00000008ff0c7819 */ /* 0x000fe40000011608 */
[----:B------:R-:W-:Y:S01]  /*97b0*/  F2FP.BF16.F32.PACK_AB R8, R21, R24 ;  /* 0x000000181508723e */ /* 0x000fe200000010ff */
[----:B------:R-:W-:Y:S01]  /*97c0*/  FADD.FTZ R24, R24, R101 ;  /* 0x0000006518187221 */ /* 0x000fe20000010000 */
[----:B------:R-:W-:Y:S02]  /*97d0*/  LOP3.LUT R3, R11, 0xff, RZ, 0xc0, !PT ;  /* 0x000000ff0b037812 */ /* 0x000fe400078ec0ff */
[----:B------:R-:W-:Y:S01]  /*97e0*/  LOP3.LUT R15, R8, R15, RZ, 0xc0, !PT ;  /* 0x0000000f080f7212 */ /* 0x000fe200078ec0ff */
[----:B------:R-:W-:Y:S01]  /*97f0*/  FADD.FTZ R24, R21, R24 ;  /* 0x0000001815187221 */ /* 0x000fe20000010000 */
[----:B------:R-:W-:Y:S01]  /*9800*/  PRMT R8, R11, 0x7632, R8 ;  /* 0x000076320b087816 */ /* 0x000fe20000000008 */
[----:B------:R3:W-:Y:S01]  /*9810*/  MUFU.EX2 R85, R98 ;  /* 0x0000006200557308 */ /* 0x0007e20000000800 */
[----:B------:R-:W-:Y:S02]  /*9820*/  SHF.R.U32.HI R11, RZ, 0x18, R11 ;  /* 0x00000018ff0b7819 */ /* 0x000fe4000001160b */
[----:B------:R-:W-:Y:S02]  /*9830*/  LOP3.LUT R8, R8, 0xff, RZ, 0xc0, !PT ;  /* 0x000000ff08087812 */ /* 0x000fe400078ec0ff */
[----:B------:R-:W-:Y:S02]  /*9840*/  PRMT R3, R3, 0x5410, R12 ;  /* 0x0000541003037816 */ /* 0x000fe4000000000c */
[----:B------:R-:W-:Y:S03]  /*9850*/  PRMT R11, R8, 0x5410, R11 ;  /* 0x00005410080b7816 */ /* 0x000fe6000000000b */
[----:B------:R-:W-:Y:S01]  /*9860*/  MUFU.EX2 R90, R90 ;  /* 0x0000005a005a7308 */ /* 0x000fe20000000800 */
[----:B------:R-:W-:Y:S02]  /*9870*/  F2FP.BF16.F32.PACK_AB R8, R18, R19 ;  /* 0x000000131208723e */ /* 0x000fe400000010ff */
[--C-:B------:R-:W-:Y:S02]  /*9880*/  HSET2.LE.AND R12, R3, R130.reuse, PT ;  /* 0x00000082030c7233 */ /* 0x100fe40003803000 */
[--C-:B-1----:R-:W-:Y:S02]  /*9890*/  HSET2.LE.AND R13, R11, R130.reuse, PT ;  /* 0x000000820b0d7233 */ /* 0x102fe40003803000 */
[C---:B--2---:R-:W-:Y:S01]  /*98a0*/  F2FP.BF16.F32.PACK_AB R3, R84.reuse, R17 ;  /* 0x000000115403723e */ /* 0x044fe200000010ff */
[----:B------:R-:W-:Y:S01]  /*98b0*/  FADD.FTZ R84, R84, R99 ;  /* 0x0000006354547221 */ /* 0x000fe20000010000 */
[----:B------:R-:W-:Y:S01]  /*98c0*/  LDSM.16.MT88.4 R16, [R113+0x6800] ;  /* 0x006800007110783b */ /* 0x000fe20000004200 */
[----:B------:R-:W-:Y:S01]  /*98d0*/  LOP3.LUT R13, R8, R13, RZ, 0xc0, !PT ;  /* 0x0000000d080d7212 */ /* 0x000fe200078ec0ff */
[----:B---3--:R-:W-:Y:S01]  /*98e0*/  FFMA.FTZ R98, R23, UR4, -R87 ;  /* 0x0000000417627c23 */ /* 0x008fe20008010857 */
[----:B------:R-:W-:Y:S01]  /*98f0*/  LOP3.LUT R12, R3, R12, RZ, 0xc0, !PT ;  /* 0x0000000c030c7212 */ /* 0x000fe200078ec0ff */
[----:B------:R-:W-:Y:S01]  /*9900*/  FADD.FTZ R25, R25, R84 ;  /* 0x0000005419197221 */ /* 0x000fe20000010000 */
[----:B------:R-:W-:Y:S01]  /*9910*/  LOP3.LUT R3, R133, UR28, R94, 0x96, !PT ;  /* 0x0000001c85037c12 */ /* 0x000fe2000f8e965e */
[----:B------:R-:W-:Y:S01]  /*9920*/  MUFU.EX2 R92, R92 ;  /* 0x0000005c005c7308 */ /* 0x000fe20000000800 */
[----:B------:R-:W-:Y:S01]  /*9930*/  LOP3.LUT R8, R140, UR29, R95, 0x96, !PT ;  /* 0x0000001d8c087c12 */ /* 0x000fe2000f8e965f */
[----:B------:R-:W-:Y:S01]  /*9940*/  FADD.FTZ R20, R20, R25 ;  /* 0x0000001914147221 */ /* 0x000fe20000010000 */
[----:B------:R-:W-:Y:S01]  /*9950*/  FFMA.FTZ R87, R31, UR4, -R87 ;  /* 0x000000041f577c23 */ /* 0x000fe20008010857 */
[----:B------:R-:W-:Y:S04]  /*9960*/  IMAD.WIDE.U32 R10, R3, -0x2daee0ad, RZ ;  /* 0xd2511f53030a7825 */ /* 0x000fe800078e00ff */
[----:B------:R-:W-:Y:S02]  /*9970*/  IMAD.WIDE.U32 R8, R8, -0x2daee0ad, RZ ;  /* 0xd2511f5308087825 */ /* 0x000fe400078e00ff */
[----:B------:R-:W-:Y:S01]  /*9980*/  MUFU.EX2 R98, R98 ;  /* 0x0000006200627308 */ /* 0x000fe20000000800 */
[----:B------:R-:W-:Y:S02]  /*9990*/  LOP3.LUT R8, R8, UR23, R11, 0x96, !PT ;  /* 0x0000001708087c12 */ /* 0x000fe4000f8e960b */
[----:B------:R-:W-:Y:S07]  /*99a0*/  LOP3.LUT R3, R136, UR27, R9, 0x96, !PT ;  /* 0x0000001b88037c12 */ /* 0x000fee000f8e9609 */
[----:B------:R-:W-:Y:S01]  /*99b0*/  MUFU.EX2 R34, R34 ;  /* 0x0000002200227308 */ /* 0x000fe20000000800 */
[----:B------:R-:W-:Y:S04]  /*99c0*/  IMAD.WIDE.U32 R94, R8, -0x326172a9, RZ ;  /* 0xcd9e8d57085e7825 */ /* 0x000fe800078e00ff */
[----:B------:R-:W-:Y:S05]  /*99d0*/  IMAD.WIDE.U32 R96, R3, -0x326172a9, RZ ;  /* 0xcd9e8d5703607825 */ /* 0x000fea00078e00ff */
[----:B------:R-:W-:Y:S01]  /*99e0*/  MUFU.EX2 R135, R135 ;  /* 0x0000008700877308 */ /* 0x000fe20000000800 */
[----:B------:R-:W-:Y:S02]  /*99f0*/  LOP3.LUT R3, R132, UR26, R97, 0x96, !PT ;  /* 0x0000001a84037c12 */ /* 0x000fe4000f8e9661 */
[----:B------:R-:W-:Y:S03]  /*9a00*/  LOP3.LUT R96, R96, UR22, R95, 0x96, !PT ;  /* 0x0000001660607c12 */ /* 0x000fe6000f8e965f */
[----:B------:R-:W-:Y:S04]  /*9a10*/  IMAD.WIDE.U32 R102, R3, -0x2daee0ad, RZ ;  /* 0xd2511f5303667825 */ /* 0x000fe800078e00ff */
[----:B------:R-:W-:Y:S01]  /*9a20*/  MUFU.EX2 R32, R32 ;  /* 0x0000002000207308 */ /* 0x000fe20000000800 */
[----:B------:R-:W-:Y:S01]  /*9a30*/  IMAD.WIDE.U32 R96, R96, -0x2daee0ad, RZ ;  /* 0xd2511f5360607825 */ /* 0x000fe200078e00ff */
[----:B------:R-:W-:Y:S04]  /*9a40*/  LOP3.LUT R3, R10, UR17, R103, 0x96, !PT ;  /* 0x000000110a037c12 */ /* 0x000fe8000f8e9667 */
[----:B------:R-:W-:Y:S01]  /*9a50*/  LOP3.LUT R102, R102, UR12, R97, 0x96, !PT ;  /* 0x0000000c66667c12 */ /* 0x000fe2000f8e9661 */
[----:B------:R-:W-:Y:S03]  /*9a60*/  IMAD.WIDE.U32 R8, R3, -0x326172a9, RZ ;  /* 0xcd9e8d5703087825 */ /* 0x000fe600078e00ff */
[----:B------:R-:W-:Y:S01]  /*9a70*/  MUFU.EX2 R33, R33 ;  /* 0x0000002100217308 */ /* 0x000fe20000000800 */
[----:B------:R-:W-:Y:S01]  /*9a80*/  IMAD.WIDE.U32 R102, R102, -0x326172a9, RZ ;  /* 0xcd9e8d5766667825 */ /* 0x000fe200078e00ff */
[----:B------:R-:W-:Y:S04]  /*9a90*/  LOP3.LUT R94, R94, UR13, R9, 0x96, !PT ;  /* 0x0000000d5e5e7c12 */ /* 0x000fe8000f8e9609 */
[----:B------:R-:W-:Y:S04]  /*9aa0*/  LOP3.LUT R95, R8, UR8, R103, 0x96, !PT ;  /* 0x00000008085f7c12 */ /* 0x000fe8000f8e9667 */
[----:B------:R-:W-:Y:S01]  /*9ab0*/  MUFU.EX2 R35, R28 ;  /* 0x0000001c00237308 */ /* 0x000fe20000000800 */
[----:B------:R-:W-:Y:S02]  /*9ac0*/  MOV R8, R102 ;  /* 0x0000006600087202 */ /* 0x000fe40000000f00 */
[----:B------:R-:W-:Y:S02]  /*9ad0*/  PRMT R3, R102, 0x7771, RZ ;  /* 0x0000777166037816 */ /* 0x000fe400000000ff */
[----:B------:R-:W-:Y:S02]  /*9ae0*/  LOP3.LUT R8, R8, 0xff, RZ, 0xc0, !PT ;  /* 0x000000ff08087812 */ /* 0x000fe400078ec0ff */
[C---:B------:R-:W-:Y:S03]  /*9af0*/  LOP3.LUT R97, R95.reuse, 0xffff, RZ, 0xc0, !PT ;  /* 0x0000ffff5f617812 */ /* 0x040fe600078ec0ff */
[----:B------:R-:W-:Y:S01]  /*9b00*/  MUFU.EX2 R30, R30 ;  /* 0x0000001e001e7308 */ /* 0x000fe20000000800 */
[----:B------:R-:W-:Y:S02]  /*9b10*/  PRMT R3, R8, 0x5410, R3 ;  /* 0x0000541008037816 */ /* 0x000fe40000000003 */
[C---:B------:R-:W-:Y:S02]  /*9b20*/  LOP3.LUT R8, R95.reuse, 0xff, RZ, 0xc0, !PT ;  /* 0x000000ff5f087812 */ /* 0x040fe400078ec0ff */
[----:B------:R-:W-:Y:S02]  /*9b30*/  SHF.R.U32.HI R97, RZ, 0x8, R97 ;  /* 0x00000008ff617819 */ /* 0x000fe40000011661 */
[----:B------:R-:W-:Y:S03]  /*9b40*/  PRMT R9, R102, 0x7773, RZ ;  /* 0x0000777366097816 */ /* 0x000fe600000000ff */
[----:B------:R-:W1:Y:S01]  /*9b50*/  MUFU.EX2 R87, R87 ;  /* 0x0000005700577308 */ /* 0x000e620000000800 */
[----:B------:R-:W-:Y:S02]  /*9b60*/  PRMT R97, R8, 0x5410, R97 ;  /* 0x0000541008617816 */ /* 0x000fe40000000061 */
[----:B------:R-:W-:Y:S02]  /*9b70*/  PRMT R8, R95, 0x7632, R8 ;  /* 0x000076325f087816 */ /* 0x000fe40000000008 */
[----:B------:R-:W-:Y:S02]  /*9b80*/  PRMT R102, R102, 0x7772, RZ ;  /* 0x0000777266667816 */ /* 0x000fe400000000ff */
[----:B------:R-:W-:Y:S02]  /*9b90*/  LOP3.LUT R8, R8, 0xff, RZ, 0xc0, !PT ;  /* 0x000000ff08087812 */ /* 0x000fe400078ec0ff */
[----:B------:R-:W-:Y:S02]  /*9ba0*/  SHF.R.U32.HI R95, RZ, 0x18, R95 ;  /* 0x00000018ff5f7819 */ /* 0x000fe4000001165f */
[----:B------:R-:W-:Y:S02]  /*9bb0*/  PRMT R102, R102, 0x5410, R9 ;  /* 0x0000541066667816 */ /* 0x000fe40000000009 */
[----:B------:R-:W-:Y:S02]  /*9bc0*/  PRMT R95, R8, 0x5410, R95 ;  /* 0x00005410085f7816 */ /* 0x000fe4000000005f */
[----:B------:R-:W2:Y:S01]  /*9bd0*/  LDSM.16.MT88.4 R8, [R113+0x6000] ;  /* 0x006000007108783b */ /* 0x000ea20000004200 */
[----:B-1----:R-:W-:Y:S01]  /*9be0*/  F2FP.BF16.F32.PACK_AB R28, R87, R30 ;  /* 0x0000001e571c723e */ /* 0x002fe200000010ff */
[C---:B--2---:R-:W-:Y:S08]  /*9bf0*/  HMMA.16816.F32.BF16 R36, R4.reuse, R8, R36 ;  /* 0x000000080424723c */ /* 0x044ff00000041824 */
        /* <DEDUP_REMOVED lines=15> */
[--C-:B------:R-:W-:Y:S01]  /*9cf0*/  HSET2.LE.AND R9, R95, R130.reuse, PT ;  /* 0x000000825f097233 */ /* 0x100fe20003803000 */
[----:B------:R-:W-:Y:S01]  /*9d00*/  IMAD.WIDE.U32 R94, R94, -0x2daee0ad, RZ ;  /* 0xd2511f535e5e7825 */ /* 0x000fe200078e00ff */
[--C-:B------:R-:W-:Y:S03]  /*9d10*/  HSET2.LE.AND R8, R97, R130.reuse, PT ;  /* 0x0000008261087233 */ /* 0x100fe60003803000 */
[----:B------:R-:W-:Y:S03]  /*9d20*/  HMMA.16816.F32.BF16 R80, R4, R10, R80 ;  /* 0x0000000a0450723c */ /* 0x000fe60000041850 */
[----:B------:R-:W-:Y:S02]  /*9d30*/  LOP3.LUT R11, R102, 0xff00ff, RZ, 0xc0, !PT ;  /* 0x00ff00ff660b7812 */ /* 0x000fe400078ec0ff */
[----:B------:R-:W-:Y:S02]  /*9d40*/  F2FP.BF16.F32.PACK_AB R4, R88, R91 ;  /* 0x0000005b5804723e */ /* 0x000fe400000010ff */
[--C-:B------:R-:W-:Y:S02]  /*9d50*/  HSET2.LE.AND R10, R3, R130.reuse, PT ;  /* 0x00000082030a7233 */ /* 0x100fe40003803000 */
[--C-:B------:R-:W-:Y:S02]  /*9d60*/  HSET2.LE.AND R11, R11, R130.reuse, PT ;  /* 0x000000820b0b7233 */ /* 0x100fe40003803000 */
[----:B------:R-:W-:Y:S02]  /*9d70*/  F2FP.BF16.F32.PACK_AB R3, R85, R90 ;  /* 0x0000005a5503723e */ /* 0x000fe400000010ff */
[----:B------:R-:W-:Y:S02]  /*9d80*/  LOP3.LUT R96, R96, UR33, R95, 0x96, !PT ;  /* 0x0000002160607c12 */ /* 0x000fe4000f8e965f */
[----:B------:R-:W-:Y:S02]  /*9d90*/  LOP3.LUT R11, R4, R11, RZ, 0xc0, !PT ;  /* 0x0000000b040b7212 */ /* 0x000fe400078ec0ff */
[----:B------:R-:W1:Y:S01]  /*9da0*/  LDSM.16.MT88.4 R4, [R113+0x6400] ;  /* 0x006400007104783b */ /* 0x000e620000004200 */
[----:B------:R-:W-:Y:S02]  /*9db0*/  LOP3.LUT R10, R3, R10, RZ, 0xc0, !PT ;  /* 0x0000000a030a7212 */ /* 0x000fe400078ec0ff */
[C---:B------:R-:W-:Y:S01]  /*9dc0*/  F2FP.BF16.F32.PACK_AB R3, R92.reuse, R93 ;  /* 0x0000005d5c03723e */ /* 0x040fe200000010ff */
[----:B------:R-:W-:Y:S01]  /*9dd0*/  FADD.FTZ R93, R93, R20 ;  /* 0x000000145d5d7221 */ /* 0x000fe20000010000 */
[----:B------:R-:W-:Y:S02]  /*9de0*/  SHF.R.U32.HI R23, RZ, 0x18, R96 ;  /* 0x00000018ff177819 */ /* 0x000fe40000011660 */
[----:B------:R-:W-:Y:S01]  /*9df0*/  LOP3.LUT R8, R3, R8, RZ, 0xc0, !PT ;  /* 0x0000000803087212 */ /* 0x000fe200078ec0ff */
[----:B------:R-:W-:Y:S01]  /*9e00*/  FADD.FTZ R93, R92, R93 ;  /* 0x0000005d5c5d7221 */ /* 0x000fe20000010000 */
[----:B------:R-:W-:Y:S03]  /*9e10*/  PRMT R3, R94, 0x7771, RZ ;  /* 0x000077715e037816 */ /* 0x000fe600000000ff */
[----:B------:R-:W-:Y:S04]  /*9e20*/  FADD.FTZ R90, R90, R93 ;  /* 0x0000005d5a5a7221 */ /* 0x000fe80000010000 */
[----:B------:R-:W-:Y:S01]  /*9e30*/  FADD.FTZ R90, R85, R90 ;  /* 0x0000005a555a7221 */ /* 0x000fe20000010000 */
[----:B------:R-:W-:Y:S01]  /*9e40*/  IMAD.MOV.U32 R85, RZ, RZ, R0 ;  /* 0x000000ffff557224 */ /* 0x000fe200078e0000 */
        /* <DEDUP_REMOVED lines=17> */
[----:B------:R-:W1:Y:S02]  /*9f60*/  LDSM.16.MT88.4 R4, [R86+0x6800] ;  /* 0x006800005604783b */ /* 0x000e640000004200 */
[----:B------:R-:W-:Y:S04]  /*9f70*/  F2FP.BF16.F32.PACK_AB R12, R98, R27 ;  /* 0x0000001b620c723e */ /* 0x000fe800000010ff */
[----:B------:R-:W-:Y:S02]  /*9f80*/  LOP3.LUT R9, R12, R9, RZ, 0xc0, !PT ;  /* 0x000000090c097212 */ /* 0x000fe400078ec0ff */
[----:B------:R-:W2:Y:S05]  /*9f90*/  LDSM.16.MT88.4 R12, [R113+0x7800] ;  /* 0x00780000710c783b */ /* 0x000eaa0000004200 */
        /* <DEDUP_REMOVED lines=9> */
[C---:B---3--:R-:W-:Y:S03]  /*a030*/  HMMA.16816.F32.BF16 R60, R8.reuse, R16, R60 ;  /* 0x00000010083c723c */ /* 0x048fe6000004183c */
[----:B------:R-:W-:Y:S02]  /*a040*/  PRMT R17, R94, 0x7773, RZ ;  /* 0x000077735e117816 */ /* 0x000fe400000000ff */
[----:B------:R-:W-:Y:S03]  /*a050*/  LOP3.LUT R16, R96, 0xff, RZ, 0xc0, !PT ;  /* 0x000000ff60107812 */ /* 0x000fe600078ec0ff */
[C---:B------:R-:W-:Y:S03]  /*a060*/  HMMA.16816.F32.BF16 R64, R8.reuse, R18, R64 ;  /* 0x000000120840723c */ /* 0x040fe60000041840 */
[----:B------:R-:W-:Y:S05]  /*a070*/  IMAD.MOV.U32 R18, RZ, RZ, R94 ;  /* 0x000000ffff127224 */ /* 0x000fea00078e005e */
[----:B------:R-:W-:Y:S01]  /*a080*/  LOP3.LUT R18, R18, 0xff, RZ, 0xc0, !PT ;  /* 0x000000ff12127812 */ /* 0x000fe200078ec0ff */
[C---:B-1----:R-:W-:Y:S03]  /*a090*/  HMMA.16816.F32.BF16 R68, R8.reuse, R4, R68 ;  /* 0x000000040844723c */ /* 0x042fe60000041844 */
[----:B------:R-:W-:Y:S02]  /*a0a0*/  LOP3.LUT R5, R96, 0xffff, RZ, 0xc0, !PT ;  /* 0x0000ffff60057812 */ /* 0x000fe400078ec0ff */
[----:B------:R-:W-:Y:S02]  /*a0b0*/  PRMT R4, R94, 0x7772, RZ ;  /* 0x000077725e047816 */ /* 0x000fe400000000ff */
[----:B------:R-:W-:Y:S01]  /*a0c0*/  SHF.R.U32.HI R5, RZ, 0x8, R5 ;  /* 0x00000008ff057819 */ /* 0x000fe20000011605 */
[C---:B------:R-:W-:Y:S01]  /*a0d0*/  HMMA.16816.F32.BF16 R72, R8.reuse, R6, R72 ;  /* 0x000000060848723c */ /* 0x040fe20000041848 */
[----:B------:R1:W3:Y:S02]  /*a0e0*/  MUFU.EX2 R94, R29 ;  /* 0x0000001d005e7308 */ /* 0x0002e40000000800 */
[----:B------:R-:W-:Y:S02]  /*a0f0*/  PRMT R5, R16, 0x5410, R5 ;  /* 0x0000541010057816 */ /* 0x000fe40000000005 */
[----:B------:R-:W-:Y:S02]  /*a100*/  PRMT R16, R96, 0x7632, R16 ;  /* 0x0000763260107816 */ /* 0x000fe40000000010 */
[----:B------:R-:W-:Y:S01]  /*a110*/  PRMT R4, R4, 0x5410, R17 ;  /* 0x0000541004047816 */ /* 0x000fe20000000011 */
[C---:B--2---:R-:W-:Y:S03]  /*a120*/  HMMA.16816.F32.BF16 R76, R8.reuse, R12, R76 ;  /* 0x0000000c084c723c */ /* 0x044fe6000004184c */
[----:B------:R-:W-:Y:S02]  /*a130*/  PRMT R3, R18, 0x5410, R3 ;  /* 0x0000541012037816 */ /* 0x000fe40000000003 */
[----:B------:R-:W-:Y:S02]  /*a140*/  LOP3.LUT R6, R16, 0xff, RZ, 0xc0, !PT ;  /* 0x000000ff10067812 */ /* 0x000fe400078ec0ff */
[----:B------:R-:W2:Y:S01]  /*a150*/  LDSM.16.MT88.4 R16, [R113+0x6c00] ;  /* 0x006c00007110783b */ /* 0x000ea20000004200 */
[----:B------:R-:W-:Y:S03]  /*a160*/  HMMA.16816.F32.BF16 R80, R8, R14, R80 ;  /* 0x0000000e0850723c */ /* 0x000fe60000041850 */
[----:B------:R-:W-:Y:S01]  /*a170*/  LOP3.LUT R7, R4, 0xff00ff, RZ, 0xc0, !PT ;  /* 0x00ff00ff04077812 */ /* 0x000fe200078ec0ff */
[----:B-1----:R-:W-:Y:S01]  /*a180*/  FADD.FTZ R29, R27, R24 ;  /* 0x000000181b1d7221 */ /* 0x002fe20000010000 */
[----:B------:R-:W-:Y:S02]  /*a190*/  PRMT R23, R6, 0x5410, R23 ;  /* 0x0000541006177816 */ /* 0x000fe40000000017 */
[----:B------:R-:W1:Y:S01]  /*a1a0*/  LDSM.16.MT88.4 R8, [R86+0x6c00] ;  /* 0x006c00005608783b */ /* 0x000e620000004200 */
[--C-:B------:R-:W-:Y:S01]  /*a1b0*/  HSET2.LE.AND R7, R7, R130.reuse, PT ;  /* 0x0000008207077233 */ /* 0x100fe20003803000 */
[----:B------:R-:W-:Y:S01]  /*a1c0*/  FADD.FTZ R98, R98, R29 ;  /* 0x0000001d62627221 */ /* 0x000fe20000010000 */
[----:B------:R-:W-:Y:S02]  /*a1d0*/  F2FP.BF16.F32.PACK_AB R4, R135, R34 ;  /* 0x000000228704723e */ /* 0x000fe400000010ff */
[--C-:B------:R-:W-:Y:S02]  /*a1e0*/  HSET2.LE.AND R6, R3, R130.reuse, PT ;  /* 0x0000008203067233 */ /* 0x100fe40003803000 */
[----:B------:R-:W-:Y:S01]  /*a1f0*/  F2FP.BF16.F32.PACK_AB R3, R33, R32 ;  /* 0x000000202103723e */ /* 0x000fe200000010ff */
[----:B------:R-:W4:Y:S01]  /*a200*/  LDSM.16.MT88.4 R12, [R113+0x7c00] ;  /* 0x007c0000710c783b */ /* 0x000f220000004200 */
[----:B------:R-:W-:Y:S02]  /*a210*/  LOP3.LUT R7, R4, R7, RZ, 0xc0, !PT ;  /* 0x0000000704077212 */ /* 0x000fe400078ec0ff */
[--C-:B------:R-:W-:Y:S02]  /*a220*/  HSET2.LE.AND R4, R5, R130.reuse, PT ;  /* 0x0000008205047233 */ /* 0x100fe40003803000 */
[----:B------:R-:W-:Y:S02]  /*a230*/  HSET2.LE.AND R5, R23, R130, PT ;  /* 0x0000008217057233 */ /* 0x000fe40003803000 */
[----:B------:R-:W-:Y:S01]  /*a240*/  LOP3.LUT R6, R3, R6, RZ, 0xc0, !PT ;  /* 0x0000000603067212 */ /* 0x000fe200078ec0ff */
[----:B------:R-:W5:Y:S01]  /*a250*/  LDSM.16.MT88.4 R20, [R86+0x7c00] ;  /* 0x007c00005614783b */ /* 0x000f620000004200 */
[----:B---3--:R-:W-:Y:S01]  /*a260*/  F2FP.BF16.F32.PACK_AB R3, R94, R35 ;  /* 0x000000235e03723e */ /* 0x008fe200000010ff */
[----:B------:R-:W-:Y:S01]  /*a270*/  FADD.FTZ R35, R35, R90 ;  /* 0x0000005a23237221 */ /* 0x000fe20000010000 */
[----:B------:R-:W-:Y:S02]  /*a280*/  LOP3.LUT R5, R28, R5, RZ, 0xc0, !PT ;  /* 0x000000051c057212 */ /* 0x000fe400078ec0ff */
[----:B------:R-:W-:Y:S01]  /*a290*/  LOP3.LUT R4, R3, R4, RZ, 0xc0, !PT ;  /* 0x0000000403047212 */ /* 0x000fe200078ec0ff */
[----:B------:R-:W-:Y:S01]  /*a2a0*/  FADD.FTZ R3, R91, R98 ;  /* 0x000000625b037221 */ /* 0x000fe20000010000 */
[----:B------:R-:W-:Y:S01]  /*a2b0*/  FADD.FTZ R35, R94, R35 ;  /* 0x000000235e237221 */ /* 0x000fe20000010000 */
[----:B------:R-:W3:Y:S02]  /*a2c0*/  LDSM.16.MT88.4 R24, [R113+0x8c00] ;  /* 0x008c00007118783b */ /* 0x000ee40000004200 */
[----:B------:R-:W-:Y:S01]  /*a2d0*/  FADD.FTZ R3, R88, R3 ;  /* 0x0000000358037221 */ /* 0x000fe20000010000 */
[----:B------:R-:W-:Y:S03]  /*a2e0*/  FADD.FTZ R32, R32, R35 ;  /* 0x0000002320207221 */ /* 0x000fe60000010000 */
[----:B------:R-:W-:Y:S01]  /*a2f0*/  FADD.FTZ R30, R30, R3 ;  /* 0x000000031e1e7221 */ /* 0x000fe20000010000 */
[----:B------:R-:W-:Y:S01]  /*a300*/  MOV R3, R2 ;  /* 0x0000000200037202 */ /* 0x000fe20000000f00 */
[C---:B--2---:R-:W-:Y:S05]  /*a310*/  HMMA.16816.F32.BF16 R36, R4.reuse, R16, R36 ;  /* 0x000000100424723c */ /* 0x044fea0000041824 */
[----:B------:R-:W-:Y:S01]  /*a320*/  FADD.FTZ R87, R87, R30 ;  /* 0x0000001e57577221 */ /* 0x000fe20000010000 */
[----:B------:R-:W-:Y:S02]  /*a330*/  FADD.FTZ R142, R33, R32 ;  /* 0x00000020218e7221 */ /* 0x000fe40000010000 */
[C---:B------:R-:W-:Y:S01]  /*a340*/  HMMA.16816.F32.BF16 R40, R4.reuse, R18, R40 ;  /* 0x000000120428723c */ /* 0x040fe20000041828 */
[----:B------:R-:W2:Y:S02]  /*a350*/  LDSM.16.MT88.4 R16, [R86+0x8c00] ;  /* 0x008c00005610783b */ /* 0x000ea40000004200 */
[----:B------:R-:W-:Y:S04]  /*a360*/  FADD.FTZ R34, R34, R87 ;  /* 0x0000005722227221 */ /* 0x000fe80000010000 */
[----:B------:R-:W-:Y:S01]  /*a370*/  FADD.FTZ R135, R135, R34 ;  /* 0x0000002287877221 */ /* 0x000fe20000010000 */
[C---:B-1----:R-:W-:Y:S08]  /*a380*/  HMMA.16816.F32.BF16 R44, R4.reuse, R8, R44 ;  /* 0x00000008042c723c */ /* 0x042ff0000004182c */
[C---:B------:R-:W-:Y:S08]  /*a390*/  HMMA.16816.F32.BF16 R48, R4.reuse, R10, R48 ;  /* 0x0000000a0430723c */ /* 0x040ff00000041830 */
[C---:B----4-:R-:W-:Y:S08]  /*a3a0*/  HMMA.16816.F32.BF16 R52, R4.reuse, R12, R52 ;  /* 0x0000000c0434723c */ /* 0x050ff00000041834 */
[C---:B------:R-:W-:Y:S08]  /*a3b0*/  HMMA.16816.F32.BF16 R56, R4.reuse, R14, R56 ;  /* 0x0000000e0438723c */ /* 0x040ff00000041838 */
[C---:B-----5:R-:W-:Y:S08]  /*a3c0*/  HMMA.16816.F32.BF16 R60, R4.reuse, R20, R60 ;  /* 0x00000014043c723c */ /* 0x060ff0000004183c */
[C---:B------:R-:W-:Y:S08]  /*a3d0*/  HMMA.16816.F32.BF16 R64, R4.reuse, R22, R64 ;  /* 0x000000160440723c */ /* 0x040ff00000041840 */
[C---:B---3--:R-:W-:Y:S08]  /*a3e0*/  HMMA.16816.F32.BF16 R68, R4.reuse, R24, R68 ;  /* 0x000000180444723c */ /* 0x048ff00000041844 */
[C---:B------:R-:W-:Y:S08]  /*a3f0*/  HMMA.16816.F32.BF16 R72, R4.reuse, R26, R72 ;  /* 0x0000001a0448723c */ /* 0x040ff00000041848 */
[C---:B--2---:R-:W-:Y:S08]  /*a400*/  HMMA.16816.F32.BF16 R76, R4.reuse, R16, R76 ;  /* 0x00000010044c723c */ /* 0x044ff0000004184c */
[----:B------:R-:W-:Y:S01]  /*a410*/  HMMA.16816.F32.BF16 R80, R4, R18, R80 ;  /* 0x000000120450723c */ /* 0x000fe20000041850 */
[----:B------:R-:W-:Y:S08]  /*a420*/  @!UPT UIADD3 URZ, UPT, UPT, URZ, URZ, URZ ;  /* 0x000000fffffff290 */ /* 0x000ff0000fffe0ff */
[----:B------:R-:W-:Y:S11]  /*a430*/  @P0 BRA `(.L_x_1052) ;  /* 0xffffffd800840947 */ /* 0x000ff6000383ffff */
.L_x_1051:
        /* <DEDUP_REMOVED lines=8> */
[----:B------:R-:W-:Y:S02]  /*a4c0*/  LOP3.LUT R4, R131, 0x3e00, R4, 0xf8, !PT ;  /* 0x00003e0083047812 */ /* 0x000fe400078ef804 */
[----:B------:R-:W-:Y:S01]  /*a4d0*/  LOP3.LUT R3, R3, 0x20, RZ, 0xc0, !PT ;  /* 0x0000002003037812 */ /* 0x000fe200078ec0ff */
[----:B------:R-:W3:Y:S01]  /*a4e0*/  LDC R21, c[0x0][0x434] ;  /* 0x00010d00ff157b82 */ /* 0x000ee20000000800 */
[----:B------:R-:W-:-:S02]  /*a4f0*/  LOP3.LUT R10, R10, 0x18, R125, 0xf8, !PT ;  /* 0x000000180a0a7812 */ /* 0x000fc400078ef87d */
[----:B------:R-:W-:Y:S02]  /*a500*/  SHF.L.U32 R125, R125, 0x2, RZ ;  /* 0x000000027d7d7819 */ /* 0x000fe400000006ff */
[----:B------:R-:W-:Y:S02]  /*a510*/  IADD3 R3, PT, PT, R10, R4, R3 ;  /* 0x000000040a037210 */ /* 0x000fe40007ffe003 */
[----:B------:R-:W-:Y:S01]  /*a520*/  LOP3.LUT R10, R125, 0x40, RZ, 0xc0, !PT ;  /* 0x000000407d0a7812 */ /* 0x000fe200078ec0ff */
[----:B------:R-:W5:Y:S01]  /*a530*/  LDC.U8 R4, c[0x0][0x549] ;  /* 0x00015240ff047b82 */ /* 0x000f620000000000 */
[----:B------:R-:W-:Y:S01]  /*a540*/  ISETP.NE.AND P0, PT, R124, -0x1, PT ;  /* 0xffffffff7c00780c */ /* 0x000fe20003f05270 */
[----:B-1----:R-:W-:Y:S01]  /*a550*/  FADD.FTZ R9, R9, R142 ;  /* 0x0000008e09097221 */ /* 0x002fe20000010000 */
[----:B----4-:R-:W-:-:S04]  /*a560*/  FADD.FTZ R12, R12, R135 ;  /* 0x000000870c0c7221 */ /* 0x010fc80000010000 */
[----:B------:R-:W1:Y:S01]  /*a570*/  SHFL.BFLY PT, R6, R9, 0x1, 0x1f ;  /* 0x0c201f0009067f89 */ /* 0x000e6200000e0000 */
[----:B------:R-:W4:Y:S03]  /*a580*/  LDC.U8 R18, c[0x0][0x548] ;  /* 0x00015200ff127b82 */ /* 0x000f260000000000 */
[----:B------:R-:W2:Y:S05]  /*a590*/  SHFL.BFLY PT, R5, R12, 0x1, 0x1f ;  /* 0x0c201f000c057f89 */ /* 0x000eaa00000e0000 */
[----:B------:R-:W3:Y:S01]  /*a5a0*/  @!P0 LDC.64 R16, c[0x0][0x400] ;  /* 0x00010000ff108b82 */ /* 0x000ee20000000a00 */
[----:B-----5:R-:W-:-:S02]  /*a5b0*/  ISETP.NE.AND P1, PT, R4, RZ, PT ;  /* 0x000000ff0400720c */ /* 0x020fc40003f25270 */
[----:B------:R-:W3:Y:S05]  /*a5c0*/  S2R R4, SR_TID.X ;  /* 0x0000000000047919 */ /* 0x000eea0000002100 */
[----:B------:R-:W3:Y:S01]  /*a5d0*/  @P0 LDC.64 R14, c[0x0][0x408] ;  /* 0x00010200ff0e0b82 */ /* 0x000ee20000000a00 */
[----:B-1----:R-:W-:Y:S01]  /*a5e0*/  FADD.FTZ R6, R9, R6 ;  /* 0x0000000609067221 */ /* 0x002fe20000010000 */
[----:B--2---:R-:W-:-:S03]  /*a5f0*/  FADD.FTZ R5, R12, R5 ;  /* 0x000000050c057221 */ /* 0x004fc60000010000 */
[----:B------:R-:W1:Y:S01]  /*a600*/  MUFU.RCP R8, R6 ;  /* 0x0000000600087308 */ /* 0x000e620000001000 */
[----:B------:R-:W-:Y:S02]  /*a610*/  FSETP.NE.FTZ.AND P4, PT, R6, RZ, PT ;  /* 0x000000ff0600720b */ /* 0x000fe40003f95000 */
[----:B------:R-:W2:Y:S01]  /*a620*/  @P1 LDC R12, c[0x0][0x430] ;  /* 0x00010c00ff0c1b82 */ /* 0x000ea20000000800 */
[----:B------:R-:W-:Y:S02]  /*a630*/  @P1 MOV R23, 0x1 ;  /* 0x0000000100171802 */ /* 0x000fe40000000f00 */
[----:B------:R-:W-:Y:S02]  /*a640*/  FSETP.NE.FTZ.AND P3, PT, R5, RZ, PT ;  /* 0x000000ff0500720b */ /* 0x000fe40003f75000 */
[----:B------:R-:W5:Y:S08]  /*a650*/  MUFU.RCP R7, R5 ;  /* 0x0000000500077308 */ /* 0x000f700000001000 */
[----:B------:R-:W2:Y:S01]  /*a660*/  @P4 MUFU.LG2 R6, R6 ;  /* 0x0000000600064308 */ /* 0x000ea20000000c00 */
[----:B-1----:R-:W-:-:S05]  /*a670*/  FSEL R8, R8, 1, P4 ;  /* 0x3f80000008087808 */ /* 0x002fca0002000000 */
[----:B------:R-:W-:Y:S01]  /*a680*/  FMUL.FTZ R8, R8, UR4 ;  /* 0x0000000408087c20 */ /* 0x000fe20008410000 */
        /* <DEDUP_REMOVED lines=30> */
[----:B-1----:R-:W-:Y:S01]  /*a870*/  ULEA UR4, UR4, UR5, 0x18 ;  /* 0x0000000504047291 */ /* 0x002fe2000f8ec0ff */
[C---:B------:R-:W-:Y:S01]  /*a880*/  FMUL.FTZ R42, R7.reuse, R42 ;  /* 0x0000002a072a7220 */ /* 0x040fe20000410000 */
[C---:B------:R-:W-:Y:S01]  /*a890*/  FMUL.FTZ R43, R7.reuse, R43 ;  /* 0x0000002b072b7220 */ /* 0x040fe20000410000 */
[C---:B------:R-:W-:Y:S01]  /*a8a0*/  FMUL.FTZ R46, R7.reuse, R46 ;  /* 0x0000002e072e7220 */ /* 0x040fe20000410000 */
[C---:B------:R-:W-:Y:S01]  /*a8b0*/  FMUL.FTZ R47, R7.reuse, R47 ;  /* 0x0000002f072f7220 */ /* 0x040fe20000410000 */
[----:B------:R-:W-:Y:S01]  /*a8c0*/  FMUL.FTZ R50, R7, R50 ;  /* 0x0000003207327220 */ /* 0x000fe20000410000 */
[----:B------:R-:W-:Y:S01]  /*a8d0*/  LEA R3, R3, UR4, 0x1 ;  /* 0x0000000403037c11 */ /* 0x000fe2000f8e08ff */
        /* <DEDUP_REMOVED lines=29> */
[----:B------:R1:W-:Y:S01]  /*aab0*/  STS [R3], R36 ;  /* 0x0000002403007388 */ /* 0x0003e20000000800 */
[----:B------:R-:W-:Y:S01]  /*aac0*/  F2FP.BF16.F32.PACK_AB R56, R57, R56 ;  /* 0x000000383938723e */ /* 0x000fe200000010ff */
[----:B------:R-:W-:Y:S01]  /*aad0*/  FMUL.FTZ R7, R7, R83 ;  /* 0x0000005307077220 */ /* 0x000fe20000410000 */
[----:B------:R-:W-:Y:S01]  /*aae0*/  F2FP.BF16.F32.PACK_AB R58, R59, R58 ;  /* 0x0000003a3b3a723e */ /* 0x000fe200000010ff */
[----:B------:R1:W-:Y:S01]  /*aaf0*/  STS [R3+0x200], R38 ;  /* 0x0002002603007388 */ /* 0x0003e20000000800 */
[----:B------:R-:W-:Y:S01]  /*ab00*/  F2FP.BF16.F32.PACK_AB R60, R61, R60 ;  /* 0x0000003c3d3c723e */ /* 0x000fe200000010ff */
[----:B------:R-:W3:Y:S01]  /*ab10*/  @P1 LDC R8, c[0x0][0x430] ;  /* 0x00010c00ff081b82 */ /* 0x000ee20000000800 */
[----:B------:R-:W-:Y:S01]  /*ab20*/  F2FP.BF16.F32.PACK_AB R62, R63, R62 ;  /* 0x0000003e3f3e723e */ /* 0x000fe200000010ff */
[----:B------:R1:W-:Y:S01]  /*ab30*/  STS [R9+0x10], R40 ;  /* 0x0000102809007388 */ /* 0x0003e20000000800 */
[----:B------:R-:W-:-:S02]  /*ab40*/  F2FP.BF16.F32.PACK_AB R64, R65, R64 ;  /* 0x000000404140723e */ /* 0x000fc400000010ff */
[----:B------:R-:W-:Y:S01]  /*ab50*/  F2FP.BF16.F32.PACK_AB R66, R67, R66 ;  /* 0x000000424342723e */ /* 0x000fe200000010ff */
[----:B------:R1:W-:Y:S01]  /*ab60*/  STS [R9+0x210], R42 ;  /* 0x0002102a09007388 */ /* 0x0003e20000000800 */
[----:B------:R-:W-:Y:S02]  /*ab70*/  F2FP.BF16.F32.PACK_AB R68, R69, R68 ;  /* 0x000000444544723e */ /* 0x000fe400000010ff */
[----:B------:R-:W-:Y:S01]  /*ab80*/  F2FP.BF16.F32.PACK_AB R70, R71, R70 ;  /* 0x000000464746723e */ /* 0x000fe200000010ff */
[----:B------:R1:W-:Y:S01]  /*ab90*/  STS [R11+0x20], R44 ;  /* 0x0000202c0b007388 */ /* 0x0003e20000000800 */
[----:B------:R-:W-:Y:S02]  /*aba0*/  F2FP.BF16.F32.PACK_AB R72, R73, R72 ;  /* 0x000000484948723e */ /* 0x000fe400000010ff */
        /* <DEDUP_REMOVED lines=8> */
[----:B---3--:R-:W-:-:S03]  /*ac30*/  @P1 IMAD R21, R8, R19, RZ ;  /* 0x0000001308151224 */ /* 0x008fc600078e02ff */
[----:B------:R1:W-:Y:S04]  /*ac40*/  STS [R3+0x1000], R52 ;  /* 0x0010003403007388 */ /* 0x0003e80000000800 */
        /* <DEDUP_REMOVED lines=15> */
[----:B--2-4-:R-:W-:Y:S05]  /*ad40*/  @P1 BRA `(.L_x_1055) ;  /* 0x0000000000201947 */ /* 0x014fea0003800000 */
[----:B------:R-:W-:Y:S01]  /*ad50*/  ISETP.NE.AND P2, PT, R18, RZ, PT ;  /* 0x000000ff1200720c */ /* 0x000fe20003f45270 */
[----:B------:R-:W2:-:S12]  /*ad60*/  LDC R8, c[0x0][0x3e0] ;  /* 0x0000f800ff087b82 */ /* 0x000e980000000800 */
[----:B------:R-:W2:Y:S01]  /*ad70*/  @P2 LDC R23, c[0x0][0x454] ;  /* 0x00011500ff172b82 */ /* 0x000ea20000000800 */
[----:B------:R-:W-:Y:S02]  /*ad80*/  @P2 MOV R12, 0x1 ;  /* 0x00000001000c2802 */ /* 0x000fe40000000f00 */
[----:B------:R-:W-:-:S05]  /*ad90*/  @!P2 MOV R12, 0x1 ;  /* 0x00000001000ca802 */ /* 0x000fca0000000f00 */
[----:B------:R-:W3:Y:S01]  /*ada0*/  @P2 LDC R21, c[0x0][0x454] ;  /* 0x00011500ff152b82 */ /* 0x000ee20000000800 */
[-C--:B--2---:R-:W-:Y:S02]  /*adb0*/  @P2 IMAD R23, R23, R8.reuse, RZ ;  /* 0x0000000817172224 */ /* 0x084fe400078e02ff */
[----:B------:R-:W-:-:S07]  /*adc0*/  @!P2 IMAD R23, R19, R8, RZ ;  /* 0x000000081317a224 */ /* 0x000fce00078e02ff */
.L_x_1055:
[----:B------:R-:W-:Y:S01]  /*add0*/  BAR.SYNC.DEFER_BLOCKING 0x0 ;  /* 0x0000000000007b1d */ /* 0x000fe20000010000 */
[----:B------:R-:W-:Y:S01]  /*ade0*/  ISETP.NE.AND P2, PT, R124, -0x1, PT ;  /* 0xffffffff7c00780c */ /* 0x000fe20003f45270 */
[----:B------:R-:W-:Y:S01]  /*adf0*/  @!P0 IMAD.WIDE.U32 R26, R126, R16, RZ ;  /* 0x000000107e1a8225 */ /* 0x000fe200078e00ff */
[----:B------:R-:W-:Y:S02]  /*ae00*/  ISETP.NE.AND P1, PT, R18, RZ, !P1 ;  /* 0x000000ff1200720c */ /* 0x000fe40004f25270 */
[----:B------:R-:W-:-:S03]  /*ae10*/  LOP3.LUT P5, RZ, R4, 0x3, RZ, 0xc0, !PT ;  /* 0x0000000304ff7812 */ /* 0x000fc600078ac0ff */
[----:B-1----:R-:W1:Y:S01]  /*ae20*/  @P4 LDC R13, c[0x0][0x458] ;  /* 0x00011600ff0d4b82 */ /* 0x002e620000000800 */
[----:B------:R-:W2:Y:S01]  /*ae30*/  @P3 MUFU.LG2 R5, R5 ;  /* 0x0000000500053308 */ /* 0x000ea20000000c00 */
[----:B------:R-:W4:Y:S01]  /*ae40*/  S2R R3, SR_TID.X ;  /* 0x0000000000037919 */ /* 0x000f220000002100 */
[----:B------:R-:W-:Y:S01]  /*ae50*/  @P0 IMAD.WIDE.U32 R24, R124, R14, RZ ;  /* 0x0000000e7c180225 */ /* 0x000fe200078e00ff */
[----:B------:R-:W-:Y:S01]  /*ae60*/  BSSY.RECONVERGENT B0, `(.L_x_1056) ;  /* 0x000002c000007945 */ /* 0x000fe20003800200 */
[----:B------:R-:W-:Y:S02]  /*ae70*/  MOV R14, 0x7f800000 ;  /* 0x7f800000000e7802 */ /* 0x000fe40000000f00 */
[----:B------:R-:W-:Y:S01]  /*ae80*/  @!P0 IMAD R17, R126, R17, R27 ;  /* 0x000000117e118224 */ /* 0x000fe200078e021b */
[----:B------:R-:W5:Y:S01]  /*ae90*/  @P3 LDC R7, c[0x0][0x458] ;  /* 0x00011600ff073b82 */ /* 0x000f620000000800 */
[----:B------:R-:W-:Y:S01]  /*aea0*/  @P0 IMAD R17, R124, R15, R25 ;  /* 0x0000000f7c110224 */ /* 0x000fe200078e0219 */
[----:B------:R-:W-:Y:S01]  /*aeb0*/  MOV R15, 0x7f800000 ;  /* 0x7f800000000f7802 */ /* 0x000fe20000000f00 */
[----:B------:R-:W-:-:S02]  /*aec0*/  @!P2 IMAD R124, R126, R19, RZ ;  /* 0x000000137e7ca224 */ /* 0x000fc400078e02ff */
[----:B------:R-:W-:Y:S01]  /*aed0*/  @P4 FMUL.FTZ R19, R6, 0.69314718246459960938 ;  /* 0x3f31721806134820 */ /* 0x000fe20000410000 */
[----:B---3--:R-:W-:Y:S02]  /*aee0*/  IMAD R21, R128, R21, RZ ;  /* 0x0000001580157224 */ /* 0x008fe400078e02ff */
[----:B------:R-:W-:Y:S01]  /*aef0*/  IMAD R16, R12, UR19, RZ ;  /* 0x000000130c107c24 */ /* 0x000fe2000f8e02ff */
[----:B------:R-:W-:Y:S01]  /*af00*/  SHF.R.S32.HI R18, RZ, 0x1f, R124 ;  /* 0x0000001fff127819 */ /* 0x000fe2000001147c */
[----:B------:R-:W-:Y:S01]  /*af10*/  @!P1 IMAD R21, R126, R23, R21 ;  /* 0x000000177e159224 */ /* 0x000fe200078e0215 */
[----:B------:R3:W3:Y:S01]  /*af20*/  LDS.128 R8, [R127+0x800] ;  /* 0x000800007f087984 */ /* 0x0006e20000000c00 */
[----:B------:R-:W-:Y:S01]  /*af30*/  SEL R124, R124, RZ, P1 ;  /* 0x000000ff7c7c7207 */ /* 0x000fe20000800000 */
[----:B--2---:R-:W-:Y:S01]  /*af40*/  @P3 FMUL.FTZ R5, R5, 0.69314718246459960938 ;  /* 0x3f31721805053820 */ /* 0x004fe20000410000 */
[----:B------:R-:W-:Y:S02]  /*af50*/  SEL R18, R18, RZ, P1 ;  /* 0x000000ff12127207 */ /* 0x000fe40000800000 */
[----:B------:R-:W-:Y:S01]  /*af60*/  IADD3 R6, P2, P1, R16, R124, R21 ;  /* 0x0000007c10067210 */ /* 0x000fe2000795e015 */
[----:B-1----:R-:W-:Y:S01]  /*af70*/  @P4 FFMA.FTZ R15, R2, R13, R19 ;  /* 0x0000000d020f4223 */ /* 0x002fe20000010013 */
[----:B------:R-:W-:-:S02]  /*af80*/  SHF.R.S32.HI R23, RZ, 0x1f, R16 ;  /* 0x0000001fff177819 */ /* 0x000fc40000011410 */
[----:B------:R-:W-:-:S04]  /*af90*/  SHF.R.S32.HI R21, RZ, 0x1f, R21 ;  /* 0x0000001fff157819 */ /* 0x000fc80000011415 */
[----:B------:R-:W-:Y:S01]  /*afa0*/  IADD3.X R18, PT, PT, R23, R18, R21, P2, P1 ;  /* 0x0000001217127210 */ /* 0x000fe200017e2415 */
[----:B-----5:R-:W-:Y:S01]  /*afb0*/  @P3 FFMA.FTZ R14, R0, R7, R5 ;  /* 0x00000007000e3223 */ /* 0x020fe20000010005 */
[----:B----4-:R-:W-:Y:S01]  /*afc0*/  SHF.R.U32.HI R16, RZ, 0x2, R3 ;  /* 0x00000002ff107819 */ /* 0x010fe20000011603 */
        /* <DEDUP_REMOVED lines=21> */
.L_x_1057:
[----:B------:R-:W-:Y:S05]  /*b120*/  BSYNC.RECONVERGENT B0 ;  /* 0x0000000000007941 */ /* 0x000fea0003800200 */
.L_x_1056:
[----:B------:R-:W-:Y:S01]  /*b130*/  @P0 MOV R26, R24 ;  /* 0x00000018001a0202 */ /* 0x000fe20000000f00 */
[----:B-1----:R1:W2:Y:S01]  /*b140*/  LDS.128 R12, [R127+0x1000] ;  /* 0x001000007f0c7984 */ /* 0x0022a20000000c00 */
[----:B------:R-:W-:Y:S01]  /*b150*/  MOV R21, UR18 ;  /* 0x0000001200157c02 */ /* 0x000fe20008000f00 */
[----:B------:R-:W4:Y:S01]  /*b160*/  LDCU.64 UR4, c[0x0][0x410] ;  /* 0x00008200ff0477ac */ /* 0x000f220008000a00 */
[----:B------:R-:W-:Y:S01]  /*b170*/  IADD3 R2, P0, PT, R119, R26, RZ ;  /* 0x0000001a77027210 */ /* 0x000fe20007f1e0ff */
[----:B------:R1:W1:Y:S01]  /*b180*/  LDS.128 R4, [R127+0x2000] ;  /* 0x002000007f047984 */ /* 0x0002620000000c00 */
[C---:B------:R-:W-:Y:S01]  /*b190*/  IADD3 R0, PT, PT, R16.reuse, 0x20, RZ ;  /* 0x0000002010007810 */ /* 0x040fe20007ffe0ff */
[----:B------:R-:W-:Y:S01]  /*b1a0*/  BSSY.RECONVERGENT B0, `(.L_x_1058) ;  /* 0x000001a000007945 */ /* 0x000fe20003800200 */
[----:B------:R-:W-:Y:S01]  /*b1b0*/  ISETP.GE.AND P1, PT, R16, UR14, PT ;  /* 0x0000000e10007c0c */ /* 0x000fe2000bf26270 */
[----:B------:R-:W-:Y:S01]  /*b1c0*/  IMAD.X R3, RZ, RZ, R17, P0 ;  /* 0x000000ffff037224 */ /* 0x000fe200000e0611 */
[----:B------:R-:W-:Y:S01]  /*b1d0*/  ISETP.GE.AND P0, PT, R0, UR14, PT ;  /* 0x0000000e00007c0c */ /* 0x000fe2000bf06270 */
[----:B------:R-:W-:-:S02]  /*b1e0*/  IMAD.MOV.U32 R17, RZ, RZ, RZ ;  /* 0x000000ffff117224 */ /* 0x000fc400078e00ff */
[----:B------:R-:W-:-:S04]  /*b1f0*/  IMAD.WIDE.U32 R20, R21, 0x40, R16 ;  /* 0x0000004015147825 */ /* 0x000fc800078e0010 */
[----:B------:R1:W1:Y:S01]  /*b200*/  LDS.128 R16, [R127] ;  /* 0x000000007f107984 */ /* 0x0002620000000c00 */
[----:B----4-:R-:W-:-:S04]  /*b210*/  IMAD.WIDE.U32 R2, R128, UR4, R2 ;  /* 0x0000000480027c25 */ /* 0x010fc8000f8e0002 */
[----:B------:R-:W-:Y:S01]  /*b220*/  IMAD R129, R128, UR5, R3 ;  /* 0x0000000580817c24 */ /* 0x000fe2000f8e0203 */
[----:B------:R-:W-:Y:S06]  /*b230*/  @P1 BRA `(.L_x_1059) ;  /* 0x0000000000401947 */ /* 0x000fec0003800000 */
[----:B------:R-:W4:Y:S01]  /*b240*/  LDCU.64 UR6, c[0x0][0x408] ;  /* 0x00008100ff0677ac */ /* 0x000f220008000a00 */
[----:B------:R-:W-:Y:S01]  /*b250*/  IMAD.MOV.U32 R128, RZ, RZ, R2 ;  /* 0x000000ffff807224 */ /* 0x000fe200078e0002 */
[----:B------:R-:W5:Y:S01]  /*b260*/  LDCU UR8, c[0x0][0x440] ;  /* 0x00008800ff0877ac */ /* 0x000f620008000800 */
[----:B------:R-:W3:Y:S01]  /*b270*/  LDCU.64 UR4, c[0x0][0x3f0] ;  /* 0x00007e00ff0477ac */ /* 0x000ee20008000a00 */
[----:B----4-:R-:W-:Y:S02]  /*b280*/  IMAD R0, R21, UR6, RZ ;  /* 0x0000000615007c24 */ /* 0x010fe4000f8e02ff */
[----:B------:R-:W-:Y:S01]  /*b290*/  IMAD.WIDE.U32 R22, R20, UR6, R128 ;  /* 0x0000000614167c25 */ /* 0x000fe2000f8e0080 */
[----:B-----5:R-:W-:-:S03]  /*b2a0*/  ISETP.GE.AND P3, PT, R119, UR8, PT ;  /* 0x0000000877007c0c */ /* 0x020fc6000bf66270 */
[----:B------:R-:W-:Y:S01]  /*b2b0*/  IMAD R0, R20, UR7, R0 ;  /* 0x0000000714007c24 */ /* 0x000fe2000f8e0200 */
[----:B------:R-:W-:Y:S02]  /*b2c0*/  ISETP.GE.AND P2, PT, R118, UR8, PT ;  /* 0x0000000876007c0c */ /* 0x000fe4000bf46270 */
[----:B------:R-:W-:Y:S01]  /*b2d0*/  ISETP.GE.AND P1, PT, R117, UR8, PT ;  /* 0x0000000875007c0c */ /* 0x000fe2000bf26270 */
[----:B------:R-:W-:Y:S01]  /*b2e0*/  IMAD.IADD R0, R0, 0x1, R23 ;  /* 0x0000000100007824 */ /* 0x000fe200078e0217 */
[----:B---3--:R-:W-:-:S04]  /*b2f0*/  LEA R24, P4, R22, UR4, 0x1 ;  /* 0x0000000416187c11 */ /* 0x008fc8000f8808ff */
[----:B------:R-:W-:-:S05]  /*b300*/  LEA.HI.X R25, R22, UR5, R0, 0x1, P4 ;  /* 0x0000000516197c11 */ /* 0x000fca000a0f0c00 */
[----:B-1----:R4:W-:Y:S04]  /*b310*/  @!P3 STG.E.128 desc[UR20][R24.64], R16 ;  /* 0x000000101800b986 */ /* 0x0029e8000c101d14 */
[----:B--2---:R4:W-:Y:S04]  /*b320*/  @!P2 STG.E.128 desc[UR20][R24.64+0x40], R12 ;  /* 0x0000400c1800a986 */ /* 0x0049e8000c101d14 */
[----:B------:R4:W-:Y:S02]  /*b330*/  @!P1 STG.E.128 desc[UR20][R24.64+0x80], R4 ;  /* 0x0000800418009986 */ /* 0x0009e4000c101d14 */
.L_x_1059:
[----:B------:R-:W-:Y:S05]  /*b340*/  BSYNC.RECONVERGENT B0 ;  /* 0x0000000000007941 */ /* 0x000fea0003800200 */
.L_x_1058:
[----:B-1--4-:R1:W4:Y:S01]  /*b350*/  LDS.128 R4, [R127+0x1800] ;  /* 0x001800007f047984 */ /* 0x0123220000000c00 */
[----:B------:R-:W-:Y:S05]  /*b360*/  @P0 EXIT ;  /* 0x000000000000094d */ /* 0x000fea0003800000 */
[----:B------:R-:W5:Y:S01]  /*b370*/  LDCU.64 UR6, c[0x0][0x408] ;  /* 0x00008100ff0677ac */ /* 0x000f620008000a00 */
[----:B--2---:R2:W1:Y:S01]  /*b380*/  LDS.128 R12, [R127+0x2800] ;  /* 0x002800007f0c7984 */ /* 0x0044620000000c00 */
[----:B------:R-:W-:Y:S01]  /*b390*/  IADD3 R0, P0, PT, R20, 0x20, RZ ;  /* 0x0000002014007810 */ /* 0x000fe20007f1e0ff */
[----:B------:R-:W-:Y:S01]  /*b3a0*/  IMAD.MOV.U32 R16, RZ, RZ, R2 ;  /* 0x000000ffff107224 */ /* 0x000fe200078e0002 */
        /* <DEDUP_REMOVED lines=18> */
.L_x_1060:
        /* <DEDUP_REMOVED lines=11> */
.L_x_1282:


//--------------------- .text._ZN5flash16flash_fwd_kernelI23Flash_fwd_kernel_traitsILi96ELi64ELi64ELi4ELb0ELb0EN7cutlass10bfloat16_tE19Flash_kernel_traitsILi96ELi64ELi64ELi4ES3_EELb1ELb1ELb0ELb0ELb0ELb0ELb0ELb1EEEvNS_16Flash_fwd_paramsE --------------------------
	.section	.text._ZN5flash16flash_fwd_kernelI23Flash_fwd_kernel_traitsILi96ELi64ELi64ELi4ELb0ELb0EN7cutlass10bfloat16_tE19Flash_kernel_traitsILi96ELi64ELi64ELi4ES3_EELb1ELb1ELb0ELb0ELb0ELb0ELb0ELb1EEEvNS_16Flash_fwd_paramsE,"ax",@progbits
	.align	128
        .global         _ZN5flash16flash_fwd_kernelI23Flash_fwd_kernel_traitsILi96ELi64ELi64ELi4ELb0ELb0EN7cutlass10bfloat16_tE19Flash_kernel_traitsILi96ELi64ELi64ELi4ES3_EELb1ELb1ELb0ELb0ELb0ELb0ELb0ELb1EEEvNS_16Flash_fwd_paramsE
        .type           _ZN5flash16flash_fwd_kernelI23Flash_fwd_kernel_traitsILi96ELi64ELi64ELi4ELb0ELb0EN7cutlass10bfloat16_tE19Flash_kernel_traitsILi96ELi64ELi64ELi4ES3_EELb1ELb1ELb0ELb0ELb0ELb0ELb0ELb1EEEvNS_16Flash_fwd_paramsE,@function
        .size           _ZN5flash16flash_fwd_kernelI23Flash_fwd_kernel_traitsILi96ELi64ELi64ELi4ELb0ELb0EN7cutlass10bfloat16_tE19Flash_kernel_traitsILi96ELi64ELi64ELi4ES3_EELb1ELb1ELb0ELb0ELb0ELb0ELb0ELb1EEEvNS_16Flash_fwd_paramsE,(.L_x_1283 - _ZN5flash16flash_fwd_kernelI23Flash_fwd_kernel_traitsILi96ELi64ELi64ELi4ELb0ELb0EN7cutlass10bfloat16_tE19Flash_kernel_traitsILi96ELi64ELi64ELi4ES3_EELb1ELb1ELb0ELb0ELb0ELb0ELb0ELb1EEEvNS_16Flash_fwd_paramsE)
        .other          _ZN5flash16flash_fwd_kernelI23Flash_fwd_kernel_traitsILi96ELi64ELi64ELi4ELb0ELb0EN7cutlass10bfloat16_tE19Flash_kernel_traitsILi96ELi64ELi64ELi4ES3_EELb1ELb1ELb0ELb0ELb0ELb0ELb0ELb1EEEvNS_16Flash_fwd_paramsE,@"STO_CUDA_ENTRY STV_DEFAULT"
_ZN5flash16flash_fwd_kernelI23Flash_fwd_kernel_traitsILi96ELi64ELi64ELi4ELb0ELb0EN7cutlass10bfloat16_tE19Flash_kernel_traitsILi96ELi64ELi64ELi4ES3_EELb1ELb1ELb0ELb0ELb0ELb0ELb0ELb1EEEvNS_16Flash_fwd_paramsE:
.text._ZN5flash16flash_fwd_kernelI23Flash_fwd_kernel_traitsILi96ELi64ELi64ELi4ELb0ELb0EN7cutlass10bfloat16_tE19Flash_kernel_traitsILi96ELi64ELi64ELi4ES3_EELb1ELb1ELb0ELb0ELb0ELb0ELb0ELb1EEEvNS_16Flash_fwd_paramsE:
        /* <DEDUP_REMOVED lines=16> */
[----:B----4-:R-:W4:Y:S01]  /*0100*/  @P3 LDG.E.64 R10, desc[UR24][R10.64] ;  /* 0x000000180a0a3981 */ /* 0x010f22000c1e1b00 */
[----:B--2---:R-:W-:-:S05]  /*0110*/  @P3 IMAD.MOV.U32 R86, RZ, RZ, R0 ;  /* 0x000000ffff563224 */ /* 0x004fca00078e0000 */
[----:B------:R-:W2:Y:S01]  /*0120*/  LDC.64 R6, c[0x0][0x460] ;  /* 0x00011800ff067b82 */ /* 0x000ea20000000a00 */
[----:B------:R-:W4:Y:S01]  /*0130*/  @P3 LDG.E.64 R8, desc[UR24][R86.64] ;  /* 0x0000001856083981 */ /* 0x000f22000c1e1b00 */
        /* <DEDUP_REMOVED lines=8> */
[----:B--2---:R-:W-:-:S03]  /*01c0*/  IMAD.WIDE.U32 R6, R173, 0x4, R6 ;  /* 0x00000004ad067825 */ /* 0x004fc600078e0006 */
[----:B------:R-:W2:Y:S01]  /*01d0*/  @!P4 LDC.64 R16, c[0x0][0x528] ;  /* 0x00014a00ff10cb82 */ /* 0x000ea20000000a00 */
[----:B------:R-:W-:Y:S01]  /*01e0*/  IMAD.SHL.U32 R13, R173, 0x4, RZ ;  /* 0x00000004ad0d7824 */ /* 0x000fe200078e00ff */
[----:B------:R-:W-:Y:S02]  /*01f0*/  SHF.R.U32.HI R4, RZ, 0x1e, R173 ;  /* 0x0000001eff047819 */ /* 0x000fe400000116ad */
[----:B----4-:R-:W-:Y:S02]  /*0200*/  @P3 R2UR UR26, R10 ;  /* 0x000000000a1a32ca */ /* 0x010fe400000e0000 */
[----:B------:R-:W-:Y:S02]  /*0210*/  @P3 R2UR UR27, R11 ;  /* 0x000000000b1b32ca */ /* 0x000fe400000e0000 */
[----:B-1----:R-:W-:-:S05]  /*0220*/  @P3 IADD3 R0, P1, PT, R8, R2, RZ ;  /* 0x0000000208003210 */ /* 0x002fca0007f3e0ff */
[----:B------:R-:W-:-:S04]  /*0230*/  @P3 IMAD.X R87, RZ, RZ, R9, P1 ;  /* 0x000000ffff573224 */ /* 0x000fc800008e0609 */
[----:B------:R-:W-:Y:S02]  /*0240*/  IMAD.U32 R14, RZ, RZ, UR26 ;  /* 0x0000001aff0e7e24 */ /* 0x000fe4000f8e00ff */
[----:B------:R-:W-:Y:S02]  /*0250*/  IMAD.U32 R15, RZ, RZ, UR27 ;  /* 0x0000001bff0f7e24 */ /* 0x000fe4000f8e00ff */
[----:B------:R-:W-:-:S03]  /*0260*/  @!P4 IMAD.MOV.U32 R86, RZ, RZ, R0 ;  /* 0x000000ffff56c224 */ /* 0x000fc600078e0000 */
[----:B--2---:R1:W-:Y:S04]  /*0270*/  @!P4 STG.E.64 desc[UR24][R16.64], R14 ;  /* 0x0000000e1000c986 */ /* 0x0043e8000c101b18 */
[----:B------:R2:W-:Y:S04]  /*0280*/  @!P4 STG.E.64 desc[UR24][R16.64+0x8], R86 ;  /* 0x000008561000c986 */ /* 0x0005e8000c101b18 */
[----:B------:R-:W3:Y:S01]  /*0290*/  @P2 LDG.E R171, desc[UR24][R6.64] ;  /* 0x0000001806ab2981 */ /* 0x000ee2000c1e1900 */
[----:B------:R-:W-:-:S03]  /*02a0*/  ISETP.NE.U32.AND P2, PT, RZ, UR4, PT ;  /* 0x00000004ff007c0c */ /* 0x000fc6000bf45070 */
[----:B------:R4:W3:Y:S01]  /*02b0*/  @P0 LDG.E R10, desc[UR24][R6.64+0x4] ;  /* 0x00000418060a0981 */ /* 0x0008e2000c1e1900 */
[----:B------:R-:W-:Y:S01]  /*02c0*/  ISETP.NE.AND.EX P2, PT, RZ, UR5, PT, P2 ;  /* 0x00000005ff007c0c */ /* 0x000fe2000bf45320 */
[----:B------:R-:W-:Y:S01]  /*02d0*/  IMAD.MOV.U32 R2, RZ, RZ, RZ ;  /* 0x000000ffff027224 */ /* 0x000fe200078e00ff */
[----:B------:R-:W-:-:S04]  /*02e0*/  ISETP.NE.U32.AND P4, PT, RZ, UR6, PT ;  /* 0x00000006ff007c0c */ /* 0x000fc8000bf85070 */
[----:B------:R-:W-:-:S07]  /*02f0*/  ISETP.NE.AND.EX P4, PT, RZ, UR7, PT, P4 ;  /* 0x00000007ff007c0c */ /* 0x000fce000bf85340 */
[----:B-1----:R-:W-:-:S06]  /*0300*/  @P2 IADD3 R14, P1, PT, R13, UR4, RZ ;  /* 0x000000040d0e2c10 */ /* 0x002fcc000ff3e0ff */
[----:B------:R-:W-:Y:S02]  /*0310*/  @P4 IADD3 R8, P3, PT, R13, UR6, RZ ;  /* 0x000000060d084c10 */ /* 0x000fe4000ff7e0ff */
[C---:B------:R-:W-:Y:S01]  /*0320*/  @P2 IADD3.X R15, PT, PT, R4.reuse, UR5, RZ, P1, !PT ;  /* 0x00000005040f2c10 */ /* 0x040fe20008ffe4ff */
[----:B----4-:R-:W1:Y:S01]  /*0330*/  LDC.64 R6, c[0x0][0x468] ;  /* 0x00011a00ff067b82 */ /* 0x010e620000000a00 */
[----:B------:R-:W4:Y:S03]  /*0340*/  LDCU.U8 UR4, c[0x0][0x532] ;  /* 0x0000a640ff0477ac */ /* 0x000f260008000000 */
[----:B------:R-:W5:Y:S01]  /*0350*/  @P2 LDG.E R91, desc[UR24][R14.64] ;  /* 0x000000180e5b2981 */ /* 0x000f62000c1e1900 */
[----:B------:R-:W-:-:S05]  /*0360*/  @P4 IADD3.X R9, PT, PT, R4, UR7, RZ, P3, !PT ;  /* 0x0000000704094c10 */ /* 0x000fca0009ffe4ff */
[----:B------:R2:W5:Y:S01]  /*0370*/  @P4 LDG.E R2, desc[UR24][R8.64] ;  /* 0x0000001808024981 */ /* 0x000562000c1e1900 */
[----:B----4-:R-:W-:Y:S02]  /*0380*/  ISETP.NE.AND P4, PT, RZ, UR4, PT ;  /* 0x00000004ff007c0c */ /* 0x010fe4000bf85270 */
[----:B-1----:R-:W-:-:S04]  /*0390*/  ISETP.EQ.U32.AND P3, PT, R6, RZ, PT ;  /* 0x000000ff0600720c */ /* 0x002fc80003f62070 */
[----:B------:R-:W-:Y:S02]  /*03a0*/  ISETP.EQ.OR.EX P3, PT, R7, RZ, !P4, P3 ;  /* 0x000000ff0700720c */ /* 0x000fe40006762730 */
[----:B------:R-:W-:Y:S01]  /*03b0*/  IADD3 R12, P1, PT, R13, R6, RZ ;  /* 0x000000060d0c7210 */ /* 0x000fe20007f3e0ff */
[----:B------:R-:W-:Y:S01]  /*03c0*/  IMAD.MOV.U32 R11, RZ, RZ, -0x1 ;  /* 0xffffffffff0b7424 */ /* 0x000fe200078e00ff */
[----:B--2---:R-:W1:Y:S03]  /*03d0*/  @!P0 LDC R8, c[0x0][0x434] ;  /* 0x00010d00ff088b82 */ /* 0x004e660000000800 */
[----:B------:R-:W-:-:S06]  /*03e0*/  IMAD.X R13, R4, 0x1, R7, P1 ;  /* 0x00000001040d7824 */ /* 0x000fcc00008e0607 */
[----:B------:R2:W5:Y:S01]  /*03f0*/  @!P3 LDG.E R11, desc[UR24][R12.64] ;  /* 0x000000180c0bb981 */ /* 0x000562000c1e1900 */
[----:B------:R-:W-:Y:S01]  /*0400*/  ISETP.NE.U32.AND P3, PT, R6, RZ, PT ;  /* 0x000000ff0600720c */ /* 0x000fe20003f65070 */
[----:B------:R-:W4:Y:S03]  /*0410*/  @!P2 LDC.64 R4, c[0x0][0x488] ;  /* 0x00012200ff04ab82 */ /* 0x000f260000000a00 */
[----:B------:R-:W-:Y:S02]  /*0420*/  ISETP.NE.AND.EX P3, PT, R7, RZ, PT, P3 ;  /* 0x000000ff0700720c */ /* 0x000fe40003f65330 */
[----:B-1----:R-:W-:-:S03]  /*0430*/  @!P0 R2UR UR23, R8 ;  /* 0x00000000081782ca */ /* 0x002fc600000e0000 */
[----:B------:R-:W1:Y:S08]  /*0440*/  @!P2 LDC R8, c[0x0][0x43c] ;  /* 0x00010f00ff08ab82 */ /* 0x000e700000000800 */
[----:B------:R-:W1:Y:S01]  /*0450*/  @!P3 LDC R7, c[0x0][0x438] ;  /* 0x00010e00ff07bb82 */ /* 0x000e620000000800 */
[----:B------:R-:W-:Y:S01]  /*0460*/  USHF.L.U32 UR21, UR20, 0x6, URZ ;  /* 0x0000000614157899 */ /* 0x000fe200080006ff */
[----:B---3--:R-:W-:-:S05]  /*0470*/  @P0 IMAD.IADD R9, R10, 0x1, -R171 ;  /* 0x000000010a090824 */ /* 0x008fca00078e0aab */
[----:B------:R-:W-:Y:S02]  /*0480*/  @P0 R2UR UR23, R9 ;  /* 0x00000000091702ca */ /* 0x000fe400000e0000 */
[----:B----4-:R-:W-:-:S11]  /*0490*/  @!P2 ISETP.NE.U32.AND P0, PT, R4, RZ, PT ;  /* 0x000000ff0400a20c */ /* 0x010fd60003f05070 */
[----:B------:R-:W-:-:S05]  /*04a0*/  IMAD.U32 R6, RZ, RZ, UR23 ;  /* 0x00000017ff067e24 */ /* 0x000fca000f8e00ff */
[----:B------:R-:W-:Y:S01]  /*04b0*/  ISETP.GT.AND P1, PT, R6, UR21, PT ;  /* 0x0000001506007c0c */ /* 0x000fe2000bf24270 */
[----:B-12---:R-:W-:-:S12]  /*04c0*/  @!P3 BRA `(.L_x_1061) ;  /* 0x00000000000cb947 */ /* 0x006fd80003800000 */
[----:B------:R-:W2:Y:S02]  /*04d0*/  @P4 LDG.E R4, desc[UR24][R12.64+0x4] ;  /* 0x000004180c044981 */ /* 0x000ea4000c1e1900 */
[----:B--2--5:R-:W-:-:S06]  /*04e0*/  @P4 IADD3 R7, PT, PT, R4, -R11, RZ ;  /* 0x8000000b04074210 */ /* 0x024fcc0007ffe0ff */
[----:B------:R1:W5:Y:S02]  /*04f0*/  @!P4 LDG.E R7, desc[UR24][R12.64] ;  /* 0x000000180c07c981 */ /* 0x000364000c1e1900 */
.L_x_1061:
[----:B------:R-:W-:Y:S01]  /*0500*/  @!P2 ISETP.NE.AND.EX P0, PT, R5, RZ, PT, P0 ;  /* 0x000000ff0500a20c */ /* 0x000fe20003f05300 */
[----:B------:R-:W-:-:S12]  /*0510*/  @!P1 EXIT ;  /* 0x000000000000994d */ /* 0x000fd80003800000 */
[----:B------:R-:W2:Y:S01]  /*0520*/  LDCU UR22, c[0x0][0x508] ;  /* 0x0000a100ff1677ac */ /* 0x000ea20008000800 */
[----:B------:R-:W-:Y:S01]  /*0530*/  @!P2 SEL R8, R8, RZ, P0 ;  /* 0x000000ff0808a207 */ /* 0x000fe20000000000 */
[----:B------:R-:W-:Y:S01]  /*0540*/  IMAD.U32 R4, RZ, RZ, UR20 ;  /* 0x00000014ff047e24 */ /* 0x000fe2000f8e00ff */
[----:B------:R-:W1:Y:S01]  /*0550*/  LDC R10, c[0x0][0x3e0] ;  /* 0x0000f800ff0a7b82 */ /* 0x000e620000000800 */
[--C-:B-----5:R-:W-:Y:S01]  /*0560*/  @P2 IMAD.IADD R91, R91, 0x1, -R2.reuse ;  /* 0x000000015b5b2824 */ /* 0x120fe200078e0a02 */
[----:B------:R-:W-:Y:S01]  /*0570*/  @!P2 IADD3 R91, PT, PT, R8, R7, -R2 ;  /* 0x00000007085ba210 */ /* 0x000fe20007ffe802 */
[----:B------:R-:W-:-:S04]  /*0580*/  VIADD R4, R4, 0x1 ;  /* 0x0000000104047836 */ /* 0x000fc80000000000 */
[----:B------:R-:W-:Y:S01]  /*0590*/  VIADD R7, R91, 0x3f ;  /* 0x0000003f5b077836 */ /* 0x000fe20000000000 */
[----:B------:R-:W-:-:S04]  /*05a0*/  LEA R4, R4, -UR23, 0x6 ;  /* 0x8000001704047c11 */ /* 0x000fc8000f8e30ff */
[----:B------:R-:W-:Y:S02]  /*05b0*/  SHF.R.S32.HI R6, RZ, 0x1f, R7 ;  /* 0x0000001fff067819 */ /* 0x000fe40000011407 */
[----:B--2---:R-:W-:Y:S02]  /*05c0*/  IADD3 R5, PT, PT, R7, UR22, R4 ;  /* 0x0000001607057c10 */ /* 0x004fe4000fffe004 */
[----:B------:R-:W-:Y:S02]  /*05d0*/  LEA.HI R6, R6, R7, RZ, 0x6 ;  /* 0x0000000706067211 */ /* 0x000fe400078f30ff */
[----:B------:R-:W-:Y:S02]  /*05e0*/  SHF.R.S32.HI R4, RZ, 0x1f, R5 ;  /* 0x0000001fff047819 */ /* 0x000fe40000011405 */
[----:B------:R-:W-:Y:S02]  /*05f0*/  SHF.R.S32.HI R6, RZ, 0x6, R6 ;  /* 0x00000006ff067819 */ /* 0x000fe40000011406 */
[----:B------:R-:W-:Y:S01]  /*0600*/  LEA.HI R4, R4, R5, RZ, 0x6 ;  /* 0x0000000504047211 */ /* 0x000fe200078f30ff */
[----:B-1----:R-:W-:-:S03]  /*0610*/  IMAD R12, R173, R10, R172 ;  /* 0x0000000aad0c7224 */ /* 0x002fc600078e02ac */
[----:B------:R-:W-:-:S04]  /*0620*/  SHF.R.S32.HI R121, RZ, 0x6, R4 ;  /* 0x00000006ff797819 */ /* 0x000fc80000011404 */
[----:B------:R-:W-:-:S04]  /*0630*/  VIMNMX R121, PT, PT, R6, R121, PT ;  /* 0x0000007906797248 */ /* 0x000fc80003fe0100 */
[----:B------:R-:W-:-:S13]  /*0640*/  ISETP.GT.AND P0, PT, R121, RZ, PT ;  /* 0x000000ff7900720c */ /* 0x000fda0003f04270 */
[----:B------:R-:W-:Y:S05]  /*0650*/  @P0 BRA `(.L_x_1062) ;  /* 0x0000000400ec0947 */ /* 0x000fea0003800000 */
[----:B------:R-:W1:Y:S01]  /*0660*/  LDC.U8 R0, c[0x0][0x549] ;  /* 0x00015240ff007b82 */ /* 0x000e620000000000 */
[----:B------:R-:W-:-:S07]  /*0670*/  ISETP.NE.AND P2, PT, R171, -0x1, PT ;  /* 0xffffffffab00780c */ /* 0x000fce0003f45270 */
[----:B------:R-:W2:Y:S08]  /*0680*/  LDC.U8 R2, c[0x0][0x548] ;  /* 0x00015200ff027b82 */ /* 0x000eb00000000000 */
[----:B------:R-:W3:Y:S01]  /*0690*/  @!P2 LDC.64 R8, c[0x0][0x400] ;  /* 0x00010000ff08ab82 */ /* 0x000ee20000000a00 */
[----:B-1----:R-:W-:-:S07]  /*06a0*/  ISETP.NE.AND P1, PT, R0, RZ, PT ;  /* 0x000000ff0000720c */ /* 0x002fce0003f25270 */
[----:B------:R-:W1:Y:S08]  /*06b0*/  @P2 LDC.64 R6, c[0x0][0x408] ;  /* 0x00010200ff062b82 */ /* 0x000e700000000a00 */
[----:B------:R-:W4:Y:S01]  /*06c0*/  LDC R0, c[0x0][0x434] ;  /* 0x00010d00ff007b82 */ /* 0x000f220000000800 */
[----:B---3--:R-:W-:-:S07]  /*06d0*/  @!P2 IMAD.WIDE.U32 R12, R173, R8, RZ ;  /* 0x00000008ad0ca225 */ /* 0x008fce00078e00ff */
[----:B------:R-:W3:Y:S01]  /*06e0*/  @P1 LDC.64 R4, c[0x0][0x430] ;  /* 0x00010c00ff041b82 */ /* 0x000ee20000000a00 */
[----:B------:R-:W-:Y:S01]  /*06f0*/  @!P2 IMAD R9, R173, R9, R13 ;  /* 0x00000009ad09a224 */ /* 0x000fe200078e020d */
[----:B------:R-:W-:-:S06]  /*0700*/  @!P2 MOV R8, R12 ;  /* 0x0000000c0008a202 */ /* 0x000fcc0000000f00 */
[----:B------:R-:W1:Y:S01]  /*0710*/  @P1 LDC R11, c[0x0][0x430] ;  /* 0x00010c00ff0b1b82 */ /* 0x000e620000000800 */
[----:B---3--:R-:W-:Y:S01]  /*0720*/  @P1 IMAD R5, R4, R5, RZ ;  /* 0x0000000504051224 */ /* 0x008fe200078e02ff */
[----:B------:R-:W-:Y:S01]  /*0730*/  @P1 MOV R4, 0x1 ;  /* 0x0000000100041802 */ /* 0x000fe20000000f00 */
[----:B--2-4-:R-:W-:Y:S06]  /*0740*/  @P1 BRA `(.L_x_1063) ;  /* 0x0000000000241947 */ /* 0x014fec0003800000 */
[----:B------:R-:W-:-:S13]  /*0750*/  ISETP.NE.AND P0, PT, R2, RZ, PT ;  /* 0x000000ff0200720c */ /* 0x000fda0003f05270 */
[----:B------:R-:W2:Y:S01]  /*0760*/  @P0 LDC R5, c[0x0][0x454] ;  /* 0x00011500ff050b82 */ /* 0x000ea20000000800 */
[----:B-1----:R-:W-:Y:S02]  /*0770*/  @P0 MOV R11, 0x1 ;  /* 0x00000001000b0802 */ /* 0x002fe40000000f00 */
[----:B------:R-:W-:-:S05]  /*0780*/  @!P0 MOV R11, 0x1 ;  /* 0x00000001000b8802 */ /* 0x000fca0000000f00 */
[----:B------:R-:W1:Y:S08]  /*0790*/  @P0 LDC R15, c[0x0][0x454] ;  /* 0x00011500ff0f0b82 */ /* 0x000e700000000800 */
[----:B------:R-:W3:Y:S08]  /*07a0*/  @!P0 LDC R13, c[0x0][0x434] ;  /* 0x00010d00ff0d8b82 */ /* 0x000ef00000000800 */
[----:B------:R-:W4:Y:S01]  /*07b0*/  @!P0 LDC R5, c[0x0][0x434] ;  /* 0x00010d00ff058b82 */ /* 0x000f220000000800 */
[----:B-1----:R-:W-:-:S02]  /*07c0*/  @P0 IMAD R4, R10, R15, RZ ;  /* 0x0000000f0a040224 */ /* 0x002fc400078e02ff */
[----:B--23--:R-:W-:-:S07]  /*07d0*/  @!P0 IMAD R4, R10, R13, RZ ;  /* 0x0000000d0a048224 */ /* 0x00cfce00078e02ff */
.L_x_1063:
[C---:B-1----:R-:W-:Y:S01]  /*07e0*/  @P2 IMAD.WIDE.U32 R16, R171.reuse, R6, RZ ;  /* 0x00000006ab102225 */ /* 0x042fe200078e00ff */
[----:B------:R-:W-:Y:S01]  /*07f0*/  SHF.R.U32.HI R12, RZ, 0x2, R3 ;  /* 0x00000002ff0c7819 */ /* 0x000fe20000011603 */
[----:B------:R-:W1:Y:S01]  /*0800*/  LDCU.64 UR4, c[0x0][0x410] ;  /* 0x00008200ff0477ac */ /* 0x000e620008000a00 */
[----:B------:R-:W-:Y:S01]  /*0810*/  ISETP.NE.AND P1, PT, R2, RZ, !P1 ;  /* 0x000000ff0200720c */ /* 0x000fe20004f25270 */
[----:B------:R-:W-:Y:S01]  /*0820*/  @P2 IMAD R9, R171, R7, R17 ;  /* 0x00000007ab092224 */ /* 0x000fe200078e0211 */
[----:B------:R-:W-:Y:S01]  /*0830*/  MOV R7, UR23 ;  /* 0x0000001700077c02 */ /* 0x000fe20008000f00 */
[----:B------:R-:W-:Y:S01]  /*0840*/  IMAD.SHL.U32 R3, R3, 0x8, RZ ;  /* 0x0000000803037824 */ /* 0x000fe200078e00ff */
[----:B------:R-:W-:Y:S01]  /*0850*/  ISETP.NE.AND P3, PT, R171, -0x1, PT ;  /* 0xffffffffab00780c */ /* 0x000fe20003f65270 */
[----:B------:R-:W-:Y:S01]  /*0860*/  @P2 IMAD.MOV.U32 R8, RZ, RZ, R16 ;  /* 0x000000ffff082224 */ /* 0x000fe200078e0010 */
[----:B------:R-:W-:Y:S01]  /*0870*/  MOV R13, RZ ;  /* 0x000000ff000d7202 */ /* 0x000fe20000000f00 */
[----:B------:R-:W-:Y:S01]  /*0880*/  VIADD R7, R7, -UR21 ;  /* 0x8000001507077c36 */ /* 0x000fe20008000000 */
[----:B------:R-:W-:Y:S01]  /*0890*/  LOP3.LUT R3, R3, 0x18, RZ, 0xc0, !PT ;  /* 0x0000001803037812 */ /* 0x000fe200078ec0ff */
[----:B------:R-:W-:Y:S01]  /*08a0*/  IMAD R0, R173, R0, RZ ;  /* 0x00000000ad007224 */ /* 0x000fe200078e02ff */
[----:B------:R-:W-:Y:S01]  /*08b0*/  IADD3 R2, PT, PT, R12, 0x20, RZ ;  /* 0x000000200c027810 */ /* 0x000fe20007ffe0ff */
[----:B----4-:R-:W-:Y:S01]  /*08c0*/  IMAD R5, R172, R5, RZ ;  /* 0x00000005ac057224 */ /* 0x010fe200078e02ff */
[----:B------:R-:W-:Y:S01]  /*08d0*/  IADD3 R8, P0, PT, R3, R8, RZ ;  /* 0x0000000803087210 */ /* 0x000fe20007f1e0ff */
[----:B------:R-:W-:Y:S01]  /*08e0*/  IMAD.U32 R15, RZ, RZ, UR20 ;  /* 0x00000014ff0f7e24 */ /* 0x000fe2000f8e00ff */
[----:B------:R-:W-:Y:S01]  /*08f0*/  ISETP.GE.AND P2, PT, R12, R7, PT ;  /* 0x000000070c00720c */ /* 0x000fe20003f46270 */
[----:B------:R-:W-:Y:S01]  /*0900*/  @!P1 IMAD R5, R173, R4, R5 ;  /* 0x00000004ad059224 */ /* 0x000fe200078e0205 */
[----:B------:R-:W-:Y:S01]  /*0910*/  SEL R171, R0, R171, !P3 ;  /* 0x000000ab00ab7207 */ /* 0x000fe20005800000 */
[----:B------:R-:W-:Y:S01]  /*0920*/  IMAD.X R9, RZ, RZ, R9, P0 ;  /* 0x000000ffff097224 */ /* 0x000fe200000e0609 */
[----:B------:R-:W-:Y:S01]  /*0930*/  BSSY.RECONVERGENT B0, `(.L_x_1064) ;  /* 0x000001b000007945 */ /* 0x000fe20003800200 */
[----:B------:R-:W-:Y:S01]  /*0940*/  IMAD.WIDE.U32 R14, R15, 0x40, R12 ;  /* 0x000000400f0e7825 */ /* 0x000fe200078e000c */
[----:B------:R-:W-:-:S02]  /*0950*/  ISETP.GE.AND P0, PT, R2, R7, PT ;  /* 0x000000070200720c */ /* 0x000fc40003f06270 */
[C---:B------:R-:W-:Y:S01]  /*0960*/  ISETP.NE.AND P5, PT, R3.reuse, RZ, PT ;  /* 0x000000ff0300720c */ /* 0x040fe20003fa5270 */
[C---:B-1----:R-:W-:Y:S01]  /*0970*/  IMAD.WIDE.U32 R8, R172.reuse, UR4, R8 ;  /* 0x00000004ac087c25 */ /* 0x042fe2000f8e0008 */
[C---:B------:R-:W-:Y:S02]  /*0980*/  LOP3.LUT R10, R3.reuse, 0x20, RZ, 0xfc, !PT ;  /* 0x00000020030a7812 */ /* 0x040fe400078efcff */
[----:B------:R-:W-:Y:S01]  /*0990*/  LOP3.LUT R6, R3, 0x40, RZ, 0xfc, !PT ;  /* 0x0000004003067812 */ /* 0x000fe200078efcff */
[----:B------:R-:W-:Y:S01]  /*09a0*/  IMAD R173, R172, UR5, R9 ;  /* 0x00000005acad7c24 */ /* 0x000fe2000f8e0209 */
[----:B------:R-:W-:Y:S01]  /*09b0*/  SEL R4, R171, RZ, P1 ;  /* 0x000000ffab047207 */ /* 0x000fe20000800000 */
[----:B------:R-:W-:Y:S01]  /*09c0*/  IMAD R16, R11, UR21, RZ ;  /* 0x000000150b107c24 */ /* 0x000fe2000f8e02ff */
        /* <DEDUP_REMOVED lines=17> */
.L_x_1065:
[----:B------:R-:W-:Y:S05]  /*0ae0*/  BSYNC.RECONVERGENT B0 ;  /* 0x0000000000007941 */ /* 0x000fea0003800200 */
.L_x_1064:
[----:B------:R-:W-:Y:S01]  /*0af0*/  SHF.R.S32.HI R171, RZ, 0x1f, R171 ;  /* 0x0000001fffab7819 */ /* 0x000fe200000114ab */
[----:B------:R-:W-:Y:S01]  /*0b00*/  BSSY.RECONVERGENT B0, `(.L_x_1066) ;  /* 0x000001a000007945 */ /* 0x000fe20003800200 */
[-C--:B------:R-:W-:Y:S02]  /*0b10*/  ISETP.GE.OR P6, PT, R12, R7.reuse, P5 ;  /* 0x000000070c00720c */ /* 0x080fe40002fc6670 */
[----:B------:R-:W-:Y:S02]  /*0b20*/  IADD3 R4, P4, P3, R16, R4, R5 ;  /* 0x0000000410047210 */ /* 0x000fe40007b9e005 */
[----:B------:R-:W-:Y:S02]  /*0b30*/  ISETP.GE.OR P5, PT, R2, R7, P5 ;  /* 0x000000070200720c */ /* 0x000fe40002fa6670 */
        /* <DEDUP_REMOVED lines=22> */
.L_x_1067:
[----:B------:R-:W-:Y:S05]  /*0ca0*/  BSYNC.RECONVERGENT B0 ;  /* 0x0000000000007941 */ /* 0x000fea0003800200 */
.L_x_1066:
        /* <DEDUP_REMOVED lines=11> */
.L_x_1069:
[----:B------:R-:W-:Y:S05]  /*0d60*/  BSYNC.RECONVERGENT B0 ;  /* 0x0000000000007941 */ /* 0x000fea0003800200 */
.L_x_1068:
        /* <DEDUP_REMOVED lines=10> */
.L_x_1062:
[----:B------:R-:W-:Y:S02]  /*0e10*/  ISETP.NE.AND P0, PT, R171, -0x1, PT ;  /* 0xffffffffab00780c */ /* 0x000fe40003f05270 */
[----:B------:R-:W-:Y:S02]  /*0e20*/  ISETP.NE.AND P2, PT, R11, -0x1, PT ;  /* 0xffffffff0b00780c */ /* 0x000fe40003f45270 */
[----:B------:R-:W-:-:S04]  /*0e30*/  IADD3 R88, PT, PT, R121, -0x1, RZ ;  /* 0xffffffff79587810 */ /* 0x000fc80007ffe0ff */
[----:B------:R-:W-:-:S05]  /*0e40*/  SHF.L.U32 R90, R88, 0x6, RZ ;  /* 0x00000006585a7819 */ /* 0x000fca00000006ff */
        /* <DEDUP_REMOVED lines=18> */
.L_x_1070:
[----:B------:R-:W1:Y:S01]  /*0f70*/  LDCU.64 UR10, c[0x0][0x3b8] ;  /* 0x00007700ff0a77ac */ /* 0x000e620008000a00 */
[----:B------:R-:W-:-:S05]  /*0f80*/  IADD3 R24, PT, PT, R2, R11, RZ ;  /* 0x0000000b02187210 */ /* 0x000fca0007ffe0ff */
[C---:B-1----:R-:W-:Y:S02]  /*0f90*/  IMAD R5, R24.reuse, UR11, RZ ;  /* 0x0000000b18057c24 */ /* 0x042fe4000f8e02ff */
[----:B------:R-:W-:-:S05]  /*0fa0*/  IMAD.WIDE.U32 R24, R24, UR10, RZ ;  /* 0x0000000a18187c25 */ /* 0x000fca000f8e00ff */
[----:B------:R-:W-:Y:S02]  /*0fb0*/  IADD3 R5, PT, PT, R25, R5, RZ ;  /* 0x0000000519057210 */ /* 0x000fe40007ffe0ff */
.L_x_1071:
[----:B------:R-:W1:Y:S01]  /*0fc0*/  LDC R13, c[0x0][0x3e8] ;  /* 0x0000fa00ff0d7b82 */ /* 0x000e620000000800 */
[----:B------:R-:W-:-:S07]  /*0fd0*/  MOV R16, RZ ;  /* 0x000000ff00107202 */ /* 0x000fce0000000f00 */
[----:B------:R-:W2:Y:S01]  /*0fe0*/  LDC R84, c[0x0][0x448] ;  /* 0x00011200ff547b82 */ /* 0x000ea20000000800 */
[----:B-1----:R-:W-:-:S04]  /*0ff0*/  IABS R4, R13 ;  /* 0x0000000d00047213 */ /* 0x002fc80000000000 */
[----:B------:R-:W1:Y:S08]  /*1000*/  I2F.RP R10, R4 ;  /* 0x00000004000a7306 */ /* 0x000e700000209400 */
[----:B-1----:R-:W1:Y:S02]  /*1010*/  MUFU.RCP R9, R10 ;  /* 0x0000000a00097308 */ /* 0x002e640000001000 */
[----:B-1----:R-:W-:-:S06]  /*1020*/  VIADD R9, R9, 0xffffffe ;  /* 0x0ffffffe09097836 */ /* 0x002fcc0000000000 */
[----:B------:R-:W1:Y:S02]  /*1030*/  F2I.FTZ.U32.TRUNC.NTZ R17, R9 ;  /* 0x0000000900117305 */ /* 0x000e64000021f000 */
[----:B-1----:R-:W-:Y:S01]  /*1040*/  IMAD.MOV R6, RZ, RZ, -R17 ;  /* 0x000000ffff067224 */ /* 0x002fe200078e0a11 */
[----:B------:R-:W1:Y:S03]  /*1050*/  LDC R9, c[0x0][0x444] ;  /* 0x00011100ff097b82 */ /* 0x000e660000000800 */
[----:B------:R-:W-:Y:S01]  /*1060*/  IMAD R8, R6, R4, RZ ;  /* 0x0000000406087224 */ /* 0x000fe200078e02ff */
[----:B------:R-:W-:-:S03]  /*1070*/  IABS R6, R172 ;  /* 0x000000ac00067213 */ /* 0x000fc60000000000 */
[----:B------:R-:W-:-:S06]  /*1080*/  IMAD.HI.U32 R17, R17, R8, R16 ;  /* 0x0000000811117227 */ /* 0x000fcc00078e0010 */
[----:B------:R-:W-:-:S04]  /*1090*/  IMAD.HI.U32 R16, R17, R6, RZ ;  /* 0x0000000611107227 */ /* 0x000fc800078e00ff */
[----:B------:R-:W-:-:S04]  /*10a0*/  IMAD.MOV R15, RZ, RZ, -R16 ;  /* 0x000000ffff0f7224 */ /* 0x000fc800078e0a10 */
[----:B------:R-:W-:-:S05]  /*10b0*/  IMAD R15, R4, R15, R6 ;  /* 0x0000000f040f7224 */ /* 0x000fca00078e0206 */
[----:B------:R-:W-:-:S13]  /*10c0*/  ISETP.GT.U32.AND P1, PT, R4, R15, PT ;  /* 0x0000000f0400720c */ /* 0x000fda0003f24070 */
[-C--:B------:R-:W-:Y:S01]  /*10d0*/  @!P1 IADD3 R15, PT, PT, R15, -R4.reuse, RZ ;  /* 0x800000040f0f9210 */ /* 0x080fe20007ffe0ff */
[----:B------:R-:W-:Y:S01]  /*10e0*/  @!P1 VIADD R16, R16, 0x1 ;  /* 0x0000000110109836 */ /* 0x000fe20000000000 */
[----:B------:R-:W-:Y:S02]  /*10f0*/  ISETP.NE.AND P1, PT, R13, RZ, PT ;  /* 0x000000ff0d00720c */ /* 0x000fe40003f25270 */
[----:B------:R-:W-:Y:S01]  /*1100*/  ISETP.GE.U32.AND P3, PT, R15, R4, PT ;  /* 0x000000040f00720c */ /* 0x000fe20003f66070 */
[----:B-1----:R-:W-:Y:S01]  /*1110*/  IMAD R15, R12, R9, UR21 ;  /* 0x000000150c0f7e24 */ /* 0x002fe2000f8e0209 */
[----:B------:R-:W-:Y:S02]  /*1120*/  LOP3.LUT R4, R172, R13, RZ, 0x3c, !PT ;  /* 0x0000000dac047212 */ /* 0x000fe400078e3cff */
[----:B------:R-:W-:Y:S01]  /*1130*/  LOP3.LUT R9, R3, 0x1f, RZ, 0xc0, !PT ;  /* 0x0000001f03097812 */ /* 0x000fe200078ec0ff */
[----:B--2---:R-:W-:Y:S01]  /*1140*/  IMAD R8, R15, R84, R90 ;  /* 0x000000540f087224 */ /* 0x004fe200078e025a */
[----:B------:R-:W-:-:S07]  /*1150*/  ISETP.GE.AND P0, PT, R4, RZ, PT ;  /* 0x000000ff0400720c */ /* 0x000fce0003f06270 */
[----:B------:R-:W-:-:S06]  /*1160*/  @P3 IADD3 R16, PT, PT, R16, 0x1, RZ ;  /* 0x0000000110103810 */ /* 0x000fcc0007ffe0ff */
[----:B------:R-:W-:Y:S01]  /*1170*/  @!P0 IMAD.MOV R16, RZ, RZ, -R16 ;  /* 0x000000ffff108224 */ /* 0x000fe200078e0a10 */
        /* <DEDUP_REMOVED lines=12> */
.L_x_1072:
[----:B------:R-:W1:Y:S01]  /*1240*/  LDCU.64 UR8, c[0x0][0x3c0] ;  /* 0x00007800ff0877ac */ /* 0x000e620008000a00 */
[----:B------:R-:W-:-:S05]  /*1250*/  IADD3 R2, PT, PT, R2, R11, RZ ;  /* 0x0000000b02027210 */ /* 0x000fca0007ffe0ff */
[C---:B-1----:R-:W-:Y:S02]  /*1260*/  IMAD R17, R2.reuse, UR9, RZ ;  /* 0x0000000902117c24 */ /* 0x042fe4000f8e02ff */
[----:B------:R-:W-:-:S05]  /*1270*/  IMAD.WIDE.U32 R22, R2, UR8, RZ ;  /* 0x0000000802167c25 */ /* 0x000fca000f8e00ff */
[----:B------:R-:W-:-:S07]  /*1280*/  IADD3 R17, PT, PT, R23, R17, RZ ;  /* 0x0000001117117210 */ /* 0x000fce0007ffe0ff */
.L_x_1073:
[----:B------:R-:W-:Y:S01]  /*1290*/  SHF.R.U32.HI R13, RZ, 0x1, R3 ;  /* 0x00000001ff0d7819 */ /* 0x000fe20000011603 */
[C---:B------:R-:W-:Y:S01]  /*12a0*/  IMAD.SHL.U32 R175, R3.reuse, 0x8, RZ ;  /* 0x0000000803af7824 */ /* 0x040fe200078e00ff */
[----:B------:R-:W1:Y:S01]  /*12b0*/  LDCU.128 UR4, c[0x0][0x3d0] ;  /* 0x00007a00ff0477ac */ /* 0x000e620008000c00 */
[----:B------:R-:W-:Y:S01]  /*12c0*/  IMAD.SHL.U32 R93, R3, 0x2, RZ ;  /* 0x00000002035d7824 */ /* 0x000fe200078e00ff */
[----:B------:R-:W-:Y:S01]  /*12d0*/  LOP3.LUT R20, R13, 0x30, RZ, 0xc0, !PT ;  /* 0x000000300d147812 */ /* 0x000fe200078ec0ff */
[----:B------:R-:W2:Y:S01]  /*12e0*/  S2UR UR28, SR_CgaCtaId ;  /* 0x00000000001c79c3 */ /* 0x000ea20000008800 */
[----:B------:R-:W-:Y:S01]  /*12f0*/  LOP3.LUT R166, R175, 0x18, RZ, 0xc0, !PT ;  /* 0x00000018afa67812 */ /* 0x000fe200078ec0ff */
[----:B------:R-:W3:Y:S01]  /*1300*/  LDCU.64 UR14, c[0x0][0x418] ;  /* 0x00008300ff0e77ac */ /* 0x000ee20008000a00 */
[----:B------:R-:W-:Y:S01]  /*1310*/  LOP3.LUT R93, R93, 0x6, RZ, 0xc0, !PT ;  /* 0x000000065d5d7812 */ /* 0x000fe200078ec0ff */
[----:B------:R-:W-:Y:S01]  /*1320*/  IMAD.SHL.U32 R6, R3, 0x20, RZ ;  /* 0x0000002003067824 */ /* 0x000fe200078e00ff */
[----:B------:R-:W-:Y:S01]  /*1330*/  LEA.HI R15, R9, R20, RZ, 0x1e ;  /* 0x00000014090f7211 */ /* 0x000fe200078ff0ff */
[----:B------:R-:W4:Y:S01]  /*1340*/  LDCU.64 UR16, c[0x0][0x390] ;  /* 0x00007200ff1077ac */ /* 0x000f220008000a00 */
[C---:B------:R-:W-:Y:S01]  /*1350*/  IADD3 R24, P1, PT, R166.reuse, R24, RZ ;  /* 0x00000018a6187210 */ /* 0x040fe20007f3e0ff */
[----:B------:R-:W-:Y:S01]  /*1360*/  IMAD.SHL.U32 R4, R3, 0x4, RZ ;  /* 0x0000000403047824 */ /* 0x000fe200078e00ff */
[----:B------:R-:W-:Y:S01]  /*1370*/  IADD3 R22, P0, PT, R166, R22, RZ ;  /* 0x00000016a6167210 */ /* 0x000fe20007f1e0ff */
[----:B------:R-:W-:Y:S01]  /*1380*/  IMAD R15, R15, R84, R93 ;  /* 0x000000540f0f7224 */ /* 0x000fe200078e025d */
[----:B------:R-:W-:Y:S01]  /*1390*/  SHF.R.U32.HI R10, RZ, 0x2, R3 ;  /* 0x00000002ff0a7819 */ /* 0x000fe20000011603 */
[----:B------:R-:W-:Y:S01]  /*13a0*/  IMAD.X R25, RZ, RZ, R5, P1 ;  /* 0x000000ffff197224 */ /* 0x000fe200008e0605 */
[----:B------:R-:W-:Y:S01]  /*13b0*/  LOP3.LUT R20, R175, 0xd8, RZ, 0xc0, !PT ;  /* 0x000000d8af147812 */ /* 0x000fe200078ec0ff */
[----:B------:R-:W-:Y:S01]  /*13c0*/  IMAD.X R23, RZ, RZ, R17, P0 ;  /* 0x000000ffff177224 */ /* 0x000fe200000e0611 */
[----:B------:R-:W-:Y:S01]  /*13d0*/  SHF.R.S32.HI R2, RZ, 0x1f, R8 ;  /* 0x0000001fff027819 */ /* 0x000fe20000011408 */
[C---:B------:R-:W-:Y:S01]  /*13e0*/  IMAD.WIDE.U32 R24, R10.reuse, UR10, R24 ;  /* 0x0000000a0a187c25 */ /* 0x040fe2000f8e0018 */
[C---:B------:R-:W-:Y:S01]  /*13f0*/  IADD3 R5, P0, PT, R15.reuse, R8, RZ ;  /* 0x000000080f057210 */ /* 0x040fe20007f1e0ff */
[----:B------:R-:W5:Y:S01]  /*1400*/  LDCU.64 UR18, c[0x0][0x388] ;  /* 0x00007100ff1277ac */ /* 0x000f620008000a00 */
[----:B------:R-:W-:Y:S01]  /*1410*/  SHF.R.S32.HI R167, RZ, 0x1f, R16 ;  /* 0x0000001fffa77819 */ /* 0x000fe20000011410 */
[----:B------:R-:W-:Y:S01]  /*1420*/  IMAD.WIDE.U32 R22, R10, UR8, R22 ;  /* 0x000000080a167c25 */ /* 0x000fe2000f8e0016 */
[----:B------:R-:W-:Y:S01]  /*1430*/  LOP3.LUT R20, R20, 0x18, R3, 0x78, !PT ;  /* 0x0000001814147812 */ /* 0x000fe200078e7803 */
[----:B------:R-:W4:Y:S01]  /*1440*/  LDCU.64 UR12, c[0x0][0x3c8] ;  /* 0x00007900ff0c77ac */ /* 0x000f220008000a00 */
[----:B------:R-:W-:Y:S01]  /*1450*/  LEA.HI.X.SX32 R2, R15, R2, 0x1, P0 ;  /* 0x000000020f027211 */ /* 0x000fe200000f0eff */
[C---:B-1----:R-:W-:Y:S01]  /*1460*/  IMAD R169, R167.reuse, UR4, RZ ;  /* 0x00000004a7a97c24 */ /* 0x042fe2000f8e02ff */
[----:B------:R-:W-:Y:S01]  /*1470*/  LOP3.LUT R175, R20, 0x1f20, R175, 0xf8, !PT ;  /* 0x00001f2014af7812 */ /* 0x000fe200078ef8af */
[----:B------:R-:W-:Y:S01]  /*1480*/  IMAD R21, R10, UR11, R25 ;  /* 0x0000000b0a157c24 */ /* 0x000fe2000f8e0219 */
[----:B------:R-:W-:Y:S01]  /*1490*/  IADD3 R14, P0, PT, R166, R14, RZ ;  /* 0x0000000ea60e7210 */ /* 0x000fe20007f1e0ff */
[----:B------:R-:W-:Y:S01]  /*14a0*/  IMAD.MOV.U32 R20, RZ, RZ, R24 ;  /* 0x000000ffff147224 */ /* 0x000fe200078e0018 */
[----:B------:R-:W-:Y:S01]  /*14b0*/  LOP3.LUT R11, R6, 0xc0, RZ, 0xc0, !PT ;  /* 0x000000c0060b7812 */ /* 0x000fe200078ec0ff */
[----:B------:R-:W-:Y:S01]  /*14c0*/  IMAD R167, R167, UR6, RZ ;  /* 0x00000006a7a77c24 */ /* 0x000fe2000f8e02ff */
[----:B------:R-:W-:Y:S01]  /*14d0*/  BSSY.RECONVERGENT B0, `(.L_x_1074) ;  /* 0x000003f000007945 */ /* 0x000fe20003800200 */
[----:B------:R-:W-:Y:S01]  /*14e0*/  IMAD R23, R10, UR9, R23 ;  /* 0x000000090a177c24 */ /* 0x000fe2000f8e0217 */
[----:B------:R-:W-:Y:S01]  /*14f0*/  LOP3.LUT R4, R11, 0x18, R4, 0xf8, !PT ;  /* 0x000000180b047812 */ /* 0x000fe200078ef804 */
[C---:B------:R-:W-:Y:S01]  /*1500*/  IMAD R169, R16.reuse, UR5, R169 ;  /* 0x0000000510a97c24 */ /* 0x040fe2000f8e02a9 */
[----:B------:R-:W-:Y:S01]  /*1510*/  UIADD3 UR5, UPT, UPT, -UR21, UR23, URZ ;  /* 0x0000001715057290 */ /* 0x000fe2000fffe1ff */
[----:B------:R-:W-:Y:S01]  /*1520*/  IMAD.X R15, RZ, RZ, R7, P0 ;  /* 0x000000ffff0f7224 */ /* 0x000fe200000e0607 */
[----:B---3--:R-:W-:Y:S01]  /*1530*/  LEA R122, P0, R5, UR14, 0x1 ;  /* 0x0000000e057a7c11 */ /* 0x008fe2000f8008ff */
[C---:B------:R-:W-:Y:S01]  /*1540*/  IMAD.WIDE.U32 R20, R16.reuse, UR4, R20 ;  /* 0x0000000410147c25 */ /* 0x040fe2000f8e0014 */
[----:B------:R-:W-:Y:S01]  /*1550*/  UMOV UR4, 0x400 ;  /* 0x0000040000047882 */ /* 0x000fe20000000000 */
[----:B------:R-:W-:Y:S01]  /*1560*/  LOP3.LUT R174, R3, 0x3, RZ, 0xc0, !PT ;  /* 0x0000000303ae7812 */ /* 0x000fe200078ec0ff */
[----:B--2---:R-:W-:Y:S01]  /*1570*/  ULEA UR4, UR28, UR4, 0x18 ;  /* 0x000000041c047291 */ /* 0x004fe2000f8ec0ff */
[C---:B------:R-:W-:Y:S01]  /*1580*/  IMAD R167, R16.reuse, UR7, R167 ;  /* 0x0000000710a77c24 */ /* 0x040fe2000f8e02a7 */
[----:B------:R-:W-:Y:S01]  /*1590*/  LEA.HI.X R123, R5, UR15, R2, 0x1, P0 ;  /* 0x0000000f057b7c11 */ /* 0x000fe200080f0c02 */
[----:B------:R-:W-:Y:S01]  /*15a0*/  IMAD.WIDE.U32 R16, R16, UR6, R22 ;  /* 0x0000000610107c25 */ /* 0x000fe2000f8e0016 */
[----:B-----5:R-:W-:-:S02]  /*15b0*/  LEA R170, P1, R20, UR18, 0x1 ;  /* 0x0000001214aa7c11 */ /* 0x020fc4000f8208ff */
[----:B------:R-:W-:Y:S01]  /*15c0*/  LOP3.LUT R86, R6, 0x120, RZ, 0xc0, !PT ;  /* 0x0000012006567812 */ /* 0x000fe200078ec0ff */
[----:B------:R-:W-:Y:S01]  /*15d0*/  IMAD.IADD R167, R17, 0x1, R167 ;  /* 0x0000000111a77824 */ /* 0x000fe200078e02a7 */
[----:B----4-:R-:W-:Y:S01]  /*15e0*/  LEA R168, P0, R16, UR16, 0x1 ;  /* 0x0000001010a87c11 */ /* 0x010fe2000f8008ff */
[----:B------:R-:W-:Y:S01]  /*15f0*/  IMAD.IADD R169, R21, 0x1, R169 ;  /* 0x0000000115a97824 */ /* 0x000fe200078e02a9 */
[----:B------:R-:W-:Y:S01]  /*1600*/  LOP3.LUT R165, R166, 0x20, RZ, 0xfc, !PT ;  /* 0x00000020a6a57812 */ /* 0x000fe200078efcff */
[----:B------:R-:W-:Y:S01]  /*1610*/  IMAD.WIDE.U32 R14, R172, UR12, R14 ;  /* 0x0000000cac0e7c25 */ /* 0x000fe2000f8e000e */
[----:B------:R-:W-:Y:S02]  /*1620*/  LEA.HI.X R167, R16, UR17, R167, 0x1, P0 ;  /* 0x0000001110a77c11 */ /* 0x000fe400080f0ca7 */
[----:B------:R-:W-:Y:S01]  /*1630*/  ISETP.GE.AND P0, PT, R10, UR5, PT ;  /* 0x000000050a007c0c */ /* 0x000fe2000bf06270 */
[----:B------:R-:W-:Y:S01]  /*1640*/  IMAD.SHL.U32 R5, R3, 0x10, RZ ;  /* 0x0000001003057824 */ /* 0x000fe200078e00ff */
[----:B------:R-:W-:Y:S01]  /*1650*/  LEA.HI.X R169, R20, UR19, R169, 0x1, P1 ;  /* 0x0000001314a97c11 */ /* 0x000fe200088f0ca9 */
[----:B------:R-:W-:Y:S01]  /*1660*/  IMAD.U32 R19, RZ, RZ, UR20 ;  /* 0x00000014ff137e24 */ /* 0x000fe2000f8e00ff */
[----:B------:R-:W-:Y:S01]  /*1670*/  LOP3.LUT R164, R166, 0x40, RZ, 0xfc, !PT ;  /* 0x00000040a6a47812 */ /* 0x000fe200078efcff */
[----:B------:R-:W-:Y:S01]  /*1680*/  IMAD.MOV.U32 R11, RZ, RZ, RZ ;  /* 0x000000ffff0b7224 */ /* 0x000fe200078e00ff */
[----:B------:R-:W-:Y:S01]  /*1690*/  LOP3.LUT R129, R5, 0x3e00, RZ, 0xc0, !PT ;  /* 0x00003e0005817812 */ /* 0x000fe200078ec0ff */
[----:B------:R-:W-:Y:S01]  /*16a0*/  IMAD R17, R172, UR13, R15 ;  /* 0x0000000dac117c24 */ /* 0x000fe2000f8e020f */
[----:B------:R-:W-:Y:S01]  /*16b0*/  LEA R175, R175, UR4, 0x1 ;  /* 0x00000004afaf7c11 */ /* 0x000fe2000f8e08ff */
[----:B------:R-:W-:-:S04]  /*16c0*/  IMAD.WIDE.U32 R18, R19, 0x40, R10 ;  /* 0x0000004013127825 */ /* 0x000fc800078e000a */
        /* <DEDUP_REMOVED lines=30> */
.L_x_1076:
[----:B------:R2:W-:Y:S02]  /*18b0*/  STS.128 [R175+0x2000], RZ ;  /* 0x002000ffaf007388 */ /* 0x0005e40000000c00 */
.L_x_1075:
[----:B------:R-:W-:Y:S05]  /*18c0*/  BSYNC.RECONVERGENT B0 ;  /* 0x0000000000007941 */ /* 0x000fea0003800200 */
.L_x_1074:
        /* <DEDUP_REMOVED lines=37> */
.L_x_1079:
[----:B------:R4:W-:Y:S02]  /*1b20*/  STS.128 [R175+0x2800], RZ ;  /* 0x002800ffaf007388 */ /* 0x0009e40000000c00 */
.L_x_1078:
[----:B------:R-:W-:Y:S05]  /*1b30*/  BSYNC.RECONVERGENT B0 ;  /* 0x0000000000007941 */ /* 0x000fea0003800200 */
.L_x_1077:
[----:B------:R-:W-:Y:S01]  /*1b40*/  IADD3 R8, PT, PT, -R90, R91, RZ ;  /* 0x0000005b5a087210 */ /* 0x000fe20007ffe1ff */
[C---:B-1--4-:R-:W-:Y:S01]  /*1b50*/  IMAD R15, R88.reuse, UR14, RZ ;  /* 0x0000000e580f7c24 */ /* 0x052fe2000f8e02ff */
[----:B------:R-:W-:Y:S01]  /*1b60*/  BSSY.RECONVERGENT B0, `(.L_x_1080) ;  /* 0x000001c000007945 */ /* 0x000fe20003800200 */
        /* <DEDUP_REMOVED lines=26> */
.L_x_1082:
[----:B------:R4:W-:Y:S02]  /*1d10*/  STS.128 [R175+0x5000], RZ ;  /* 0x005000ffaf007388 */ /* 0x0009e40000000c00 */
.L_x_1081:
[----:B------:R-:W-:Y:S05]  /*1d20*/  BSYNC.RECONVERGENT B0 ;  /* 0x0000000000007941 */ /* 0x000fea0003800200 */
.L_x_1080:
[----:B------:R-:W-:Y:S01]  /*1d30*/  ISETP.GE.AND P0, PT, R7, R8, PT ;  /* 0x000000080700720c */ /* 0x000fe20003f06270 */
[----:B------:R-:W-:Y:S01]  /*1d40*/  USHF.L.U64.HI UR11, UR10, 0x5, UR11 ;  /* 0x000000050a0b7899 */ /* 0x000fe2000801020b */
[----:B------:R-:W-:Y:S01]  /*1d50*/  BSSY.RECONVERGENT B0, `(.L_x_1083) ;  /* 0x0000020000007945 */ /* 0x000fe20003800200 */
[----:B------:R-:W-:Y:S01]  /*1d60*/  USHF.L.U32 UR10, UR10, 0x5, URZ ;  /* 0x000000050a0a7899 */ /* 0x000fe200080006ff */
[----:B-1--4-:R-:W-:Y:S01]  /*1d70*/  SHF.R.U32.HI R14, RZ, 0x5, R3 ;  /* 0x00000005ff0e7819 */ /* 0x012fe20000011603 */
[----:B------:R-:W-:Y:S01]  /*1d80*/  USHF.L.U64.HI UR6, UR8, 0x6, UR9 ;  /* 0x0000000608067899 */ /* 0x000fe20008010209 */
[----:B------:R-:W-:Y:S01]  /*1d90*/  LOP3.LUT R85, R4, 0x8, R13, 0x78, !PT ;  /* 0x0000000804557812 */ /* 0x000fe200078e780d */
[----:B------:R-:W-:-:S06]  /*1da0*/  USHF.L.U32 UR7, UR8, 0x6, URZ ;  /* 0x0000000608077899 */ /* 0x000fcc00080006ff */
        /* <DEDUP_REMOVED lines=25> */
.L_x_1085:
[----:B------:R4:W-:Y:S02]  /*1f40*/  STS.128 [R175+0x5800], RZ ;  /* 0x005800ffaf007388 */ /* 0x0009e40000000c00 */
.L_x_1084:
[----:B------:R-:W-:Y:S05]  /*1f50*/  BSYNC.RECONVERGENT B0 ;  /* 0x0000000000007941 */ /* 0x000fea0003800200 */
.L_x_1083:
[----:B------:R-:W0:Y:S01]  /*1f60*/  LDGDEPBAR ;  /* 0x00000000000079af */ /* 0x000e220000000000 */
[----:B------:R-:W-:Y:S01]  /*1f70*/  IMAD.U32 R2, RZ, RZ, UR21 ;  /* 0x00000015ff027e24 */ /* 0x000fe2000f8e00ff */
[----:B------:R-:W-:Y:S01]  /*1f80*/  LOP3.LUT R13, R13, 0x1f0, RZ, 0xc0, !PT ;  /* 0x000001f00d0d7812 */ /* 0x000fe200078ec0ff */
[----:B------:R-:W-:Y:S01]  /*1f90*/  IMAD.SHL.U32 R12, R12, 0x20, RZ ;  /* 0x000000200c0c7824 */ /* 0x000fe200078e00ff */
[----:B------:R-:W-:Y:S01]  /*1fa0*/  BSSY.RECONVERGENT B0, `(.L_x_1086) ;  /* 0x000002b000007945 */ /* 0x000fe20003800200 */
[----:B------:R-:W-:Y:S01]  /*1fb0*/  IMAD.U32 R89, RZ, RZ, UR20 ;  /* 0x00000014ff597e24 */ /* 0x000fe2000f8e00ff */
[----:B------:R-:W-:Y:S02]  /*1fc0*/  IADD3 R2, PT, PT, R13, 0x1, R2 ;  /* 0x000000010d027810 */ /* 0x000fe40007ffe002 */
[----:B------:R-:W-:Y:S01]  /*1fd0*/  LOP3.LUT R13, R10, 0x7, RZ, 0xc0, !PT ;  /* 0x000000070a0d7812 */ /* 0x000fe200078ec0ff */
[----:B------:R-:W-:Y:S01]  /*1fe0*/  IMAD.WIDE.U32 R10, R88, UR7, RZ ;  /* 0x00000007580a7c25 */ /* 0x000fe2000f8e00ff */
[----:B------:R-:W-:-:S02]  /*1ff0*/  IADD3 R0, P1, P0, R12, R0, R9 ;  /* 0x000000000c007210 */ /* 0x000fc4000783e009 */
[----:B------:R-:W-:Y:S01]  /*2000*/  SHF.R.S32.HI R12, RZ, 0x1f, R12 ;  /* 0x0000001fff0c7819 */ /* 0x000fe2000001140c */
[----:B------:R-:W-:Y:S01]  /*2010*/  IMAD R9, R88, UR6, RZ ;  /* 0x0000000658097c24 */ /* 0x000fe2000f8e02ff */
[----:B------:R-:W-:Y:S01]  /*2020*/  IADD3 R2, PT, PT, R2, -UR23, R13 ;  /* 0x8000001702027c10 */ /* 0x000fe2000fffe00d */
[----:B------:R-:W-:Y:S01]  /*2030*/  IMAD R89, R89, 0x4, R14 ;  /* 0x0000000459597824 */ /* 0x000fe200078e020e */
[----:B------:R-:W-:Y:S01]  /*2040*/  IADD3.X R87, PT, PT, R12, R87, RZ, P1, P0 ;  /* 0x000000570c577210 */ /* 0x000fe20000fe04ff */
[----:B------:R-:W-:Y:S01]  /*2050*/  IMAD.IADD R9, R11, 0x1, R9 ;  /* 0x000000010b097824 */ /* 0x000fe200078e0209 */
[----:B------:R-:W-:Y:S01]  /*2060*/  IADD3 R2, PT, PT, R2, UR22, R91 ;  /* 0x0000001602027c10 */ /* 0x000fe2000fffe05b */
        /* <DEDUP_REMOVED lines=25> */
.L_x_1088:
[----:B------:R1:W-:Y:S01]  /*2200*/  STS.128 [R175+0x8000], RZ ;  /* 0x008000ffaf007388 */ /* 0x0003e20000000c00 */
[----:B------:R-:W-:Y:S05]  /*2210*/  BRA `(.L_x_1089) ;  /* 0x00000000000c7947 */ /* 0x000fea0003800000 */
.L_x_1087:
[----:B------:R1:W-:Y:S04]  /*2220*/  STS.128 [R175+0x6000], RZ ;  /* 0x006000ffaf007388 */ /* 0x0003e80000000c00 */
[----:B------:R1:W-:Y:S04]  /*2230*/  STS.128 [R175+0x7000], RZ ;  /* 0x007000ffaf007388 */ /* 0x0003e80000000c00 */
[----:B------:R1:W-:Y:S02]  /*2240*/  STS.128 [R175+0x8000], RZ ;  /* 0x008000ffaf007388 */ /* 0x0003e40000000c00 */
.L_x_1089:
[----:B------:R-:W-:Y:S05]  /*2250*/  BSYNC.RECONVERGENT B0 ;  /* 0x0000000000007941 */ /* 0x000fea0003800200 */
.L_x_1086:
[----:B------:R-:W-:Y:S01]  /*2260*/  ISETP.GE.AND P0, PT, R7, R8, PT ;  /* 0x000000080700720c */ /* 0x000fe20003f06270 */
[----:B------:R-:W-:Y:S01]  /*2270*/  USHF.L.U64.HI UR30, UR8, 0x5, UR9 ;  /* 0x00000005081e7899 */ /* 0x000fe20008010209 */
[----:B------:R-:W-:Y:S01]  /*2280*/  BSSY.RECONVERGENT B0, `(.L_x_1090) ;  /* 0x0000020000007945 */ /* 0x000fe20003800200 */
[----:B------:R-:W-:Y:S01]  /*2290*/  USHF.L.U32 UR32, UR8, 0x5, URZ ;  /* 0x0000000508207899 */ /* 0x000fe200080006ff */
[----:B------:R-:W-:-:S09]  /*22a0*/  IADD3 R129, PT, PT, R85, R86, R129 ;  /* 0x0000005655817210 */ /* 0x000fd20007ffe081 */
        /* <DEDUP_REMOVED lines=28> */
.L_x_1092:
[----:B------:R1:W-:Y:S02]  /*2470*/  STS.128 [R175+0x8800], RZ ;  /* 0x008800ffaf007388 */ /* 0x0003e40000000c00 */
.L_x_1091:
[----:B------:R-:W-:Y:S05]  /*2480*/  BSYNC.RECONVERGENT B0 ;  /* 0x0000000000007941 */ /* 0x000fea0003800200 */
.L_x_1090:
[----:B------:R-:W-:Y:S01]  /*2490*/  LOP3.LUT R5, R5, 0x100, RZ, 0xc0, !PT ;  /* 0x0000010005057812 */ /* 0x000fe200078ec0ff */
[----:B------:R-:W0:Y:S01]  /*24a0*/  LDGDEPBAR ;  /* 0x00000000000079af */ /* 0x000e220000000000 */
[----:B------:R-:W-:Y:S01]  /*24b0*/  LOP3.LUT R128, R4, 0x8, R3, 0x78, !PT ;  /* 0x0000000804807812 */ /* 0x000fe200078e7803 */
[----:B------:R-:W2:Y:S01]  /*24c0*/  LDCU.U8 UR29, c[0x0][0x4f8] ;  /* 0x00009f00ff1d77ac */ /* 0x000ea20008000000 */
[----:B------:R-:W-:Y:S01]  /*24d0*/  LOP3.LUT R5, R5, 0x20, R6, 0xf8, !PT ;  /* 0x0000002005057812 */ /* 0x000fe200078ef806 */
[----:B------:R-:W-:Y:S01]  /*24e0*/  IMAD.IADD R93, R90, 0x1, R93 ;  /* 0x000000015a5d7824 */ /* 0x000fe200078e025d */
[----:B------:R-:W-:Y:S02]  /*24f0*/  LEA R129, R129, UR4, 0x1 ;  /* 0x0000000481817c11 */ /* 0x000fe4000f8e08ff */
[----:B------:R-:W-:Y:S01]  /*2500*/  LOP3.LUT P0, RZ, R3, 0x4, RZ, 0xc0, !PT ;  /* 0x0000000403ff7812 */ /* 0x000fe2000780c0ff */
[----:B------:R-:W-:Y:S01]  /*2510*/  IMAD.IADD R128, R128, 0x1, R5 ;  /* 0x0000000180807824 */ /* 0x000fe200078e0205 */
[C---:B------:R-:W-:Y:S01]  /*2520*/  VIMNMX R130, PT, PT, R2.reuse, R91, PT ;  /* 0x0000005b02827248 */ /* 0x040fe20003fe0100 */
[----:B------:R-:W-:Y:S01]  /*2530*/  LDSM.16.M88.4 R72, [R129] ;  /* 0x000000008148783b */ /* 0x000fe20000000200 */
[----:B------:R-:W-:Y:S01]  /*2540*/  IMAD.MOV.U32 R3, RZ, RZ, 0x20 ;  /* 0x00000020ff037424 */ /* 0x000fe200078e00ff */
[----:B------:R-:W-:-:S02]  /*2550*/  VIADDMNMX R120, R2, 0x8, R91, PT ;  /* 0x0000000802787846 */ /* 0x000fc4000380015b */
[----:B------:R-:W-:Y:S01]  /*2560*/  LEA R128, R128, UR4, 0x1 ;  /* 0x0000000480807c11 */ /* 0x000fe2000f8e08ff */
[----:B-1--4-:R-:W-:Y:S01]  /*2570*/  LDSM.16.M88.4 R16, [R129+0x1000] ;  /* 0x001000008110783b */ /* 0x012fe20000000200 */
[----:B------:R-:W-:Y:S02]  /*2580*/  SEL R3, R3, 0xffffffe0, !P0 ;  /* 0xffffffe003037807 */ /* 0x000fe40004000000 */
[----:B------:R-:W-:Y:S01]  /*2590*/  ISETP.NE.AND P0, PT, R121, 0x1, PT ;  /* 0x000000017900780c */ /* 0x000fe20003f05270 */
[----:B------:R-:W1:Y:S02]  /*25a0*/  LDSM.16.M88.4 R44, [R128+0x3000] ;  /* 0x00300000802c783b */ /* 0x000e640000000200 */
[--C-:B------:R-:W-:Y:S02]  /*25b0*/  IMAD.IADD R127, R129, 0x1, R3.reuse ;  /* 0x00000001817f7824 */ /* 0x100fe400078e0203 */
        /* <DEDUP_REMOVED lines=11> */
[----:B------:R-:W1:Y:S04]  /*2670*/  LDSM.16.M88.4 R56, [R128+0x4400] ;  /* 0x004400008038783b */ /* 0x000e680000000200 */
[----:B------:R-:W1:Y:S01]  /*2680*/  LDSM.16.M88.4 R52, [R128+0x4800] ;  /* 0x004800008034783b */ /* 0x000e620000000200 */
        /* <DEDUP_REMOVED lines=9> */
[----:B------:R-:W3:Y:S07]  /*2720*/  LDSM.16.M88.4 R20, [R128+0x4c00] ;  /* 0x004c00008014783b */ /* 0x000eee0000000200 */
        /* <DEDUP_REMOVED lines=14> */
[C---:B------:R-:W-:Y:S01]  /*2810*/  HMMA.16816.F32.BF16 R44, R16.reuse, R62, R44 ;  /* 0x0000003e102c723c */ /* 0x040fe2000004182c */
[----:B------:R-:W5:Y:S07]  /*2820*/  LDSM.16.M88.4 R60, [R128+0x5400] ;  /* 0x00540000803c783b */ /* 0x000f6e0000000200 */
[C---:B-1----:R-:W-:Y:S08]  /*2830*/  HMMA.16816.F32.BF16 R40, R16.reuse, R56, R40 ;  /* 0x000000381028723c */ /* 0x042ff00000041828 */
[C---:B------:R-:W-:Y:S01]  /*2840*/  HMMA.16816.F32.BF16 R36, R16.reuse, R58, R36 ;  /* 0x0000003a1024723c */ /* 0x040fe20000041824 */
[----:B------:R-:W1:Y:S07]  /*2850*/  LDSM.16.M88.4 R56, [R128+0x5800] ;  /* 0x005800008038783b */ /* 0x000e6e0000000200 */
[C---:B------:R-:W-:Y:S08]  /*2860*/  HMMA.16816.F32.BF16 R32, R16.reuse, R52, R32 ;  /* 0x000000341020723c */ /* 0x040ff00000041820 */
[C---:B------:R-:W-:Y:S01]  /*2870*/  HMMA.16816.F32.BF16 R28, R16.reuse, R54, R28 ;  /* 0x00000036101c723c */ /* 0x040fe2000004181c */
[----:B------:R-:W1:Y:S07]  /*2880*/  LDSM.16.M88.4 R52, [R128+0x5c00] ;  /* 0x005c00008034783b */ /* 0x000e6e0000000200 */
[C---:B---3--:R-:W-:Y:S08]  /*2890*/  HMMA.16816.F32.BF16 R24, R16.reuse, R20, R24 ;  /* 0x000000141018723c */ /* 0x048ff00000041818 */
[----:B------:R-:W-:Y:S01]  /*28a0*/  HMMA.16816.F32.BF16 R72, R16, R22, R72 ;  /* 0x000000161048723c */ /* 0x000fe20000041848 */
[----:B------:R-:W-:Y:S04]  /*28b0*/  LDSM.16.M88.4 R20, [R127+0x2000] ;  /* 0x002000007f14783b */ /* 0x000fe80000000200 */
[----:B------:R-:W3:Y:S03]  /*28c0*/  LDSM.16.M88.4 R16, [R125+0x5000] ;  /* 0x005000007d10783b */ /* 0x000ee60000000200 */
[C---:B--2---:R-:W-:Y:S08]  /*28d0*/  HMMA.16816.F32.BF16 R48, R76.reuse, R12, R48 ;  /* 0x0000000c4c30723c */ /* 0x044ff00000041830 */
[C---:B------:R-:W-:Y:S01]  /*28e0*/  HMMA.16816.F32.BF16 R44, R76.reuse, R14, R44 ;  /* 0x0000000e4c2c723c */ /* 0x040fe2000004182c */
[----:B------:R-:W2:Y:S07]  /*28f0*/  LDSM.16.M88.4 R12, [R125+0x5400] ;  /* 0x005400007d0c783b */ /* 0x000eae0000000200 */
[C---:B----4-:R-:W-:Y:S08]  /*2900*/  HMMA.16816.F32.BF16 R40, R76.reuse, R8, R40 ;  /* 0x000000084c28723c */ /* 0x050ff00000041828 */
[C---:B------:R-:W-:Y:S01]  /*2910*/  HMMA.16816.F32.BF16 R36, R76.reuse, R10, R36 ;  /* 0x0000000a4c24723c */ /* 0x040fe20000041824 */
[----:B------:R-:W4:Y:S07]  /*2920*/  LDSM.16.M88.4 R8, [R125+0x5800] ;  /* 0x005800007d08783b */ /* 0x000f2e0000000200 */
[C---:B-----5:R-:W-:Y:S08]  /*2930*/  HMMA.16816.F32.BF16 R32, R76.reuse, R4, R32 ;  /* 0x000000044c20723c */ /* 0x060ff00000041820 */
[----:B------:R-:W-:Y:S01]  /*2940*/  HMMA.16816.F32.BF16 R28, R76, R6, R28 ;  /* 0x000000064c1c723c */ /* 0x000fe2000004181c */
[----:B------:R-:W5:Y:S01]  /*2950*/  LDSM.16.M88.4 R4, [R125+0x5c00] ;  /* 0x005c00007d04783b */ /* 0x000f620000000200 */
[----:B------:R-:W-:-:S06]  /*2960*/  DEPBAR.LE SB0, 0x0 ;  /* 0x000080000000791a */ /* 0x000fcc0000000000 */
[C---:B------:R-:W-:Y:S08]  /*2970*/  HMMA.16816.F32.BF16 R24, R76.reuse, R80, R24 ;  /* 0x000000504c18723c */ /* 0x040ff00000041818 */
[----:B------:R-:W-:Y:S08]  /*2980*/  HMMA.16816.F32.BF16 R72, R76, R82, R72 ;  /* 0x000000524c48723c */ /* 0x000ff00000041848 */
[C---:B------:R-:W-:Y:S08]  /*2990*/  HMMA.16816.F32.BF16 R48, R68.reuse, R64, R48 ;  /* 0x000000404430723c */ /* 0x040ff00000041830 */
[C---:B------:R-:W-:Y:S08]  /*29a0*/  HMMA.16816.F32.BF16 R44, R68.reuse, R66, R44 ;  /* 0x00000042442c723c */ /* 0x040ff0000004182c */
[C---:B------:R-:W-:Y:S08]  /*29b0*/  HMMA.16816.F32.BF16 R40, R68.reuse, R60, R40 ;  /* 0x0000003c4428723c */ /* 0x040ff00000041828 */
[C---:B------:R-:W-:Y:S08]  /*29c0*/  HMMA.16816.F32.BF16 R36, R68.reuse, R62, R36 ;  /* 0x0000003e4424723c */ /* 0x040ff00000041824 */
[C---:B-1----:R-:W-:Y:S08]  /*29d0*/  HMMA.16816.F32.BF16 R32, R68.reuse, R56, R32 ;  /* 0x000000384420723c */ /* 0x042ff00000041820 */
[C---:B------:R-:W-:Y:S08]  /*29e0*/  HMMA.16816.F32.BF16 R28, R68.reuse, R58, R28 ;  /* 0x0000003a441c723c */ /* 0x040ff0000004181c */
[C---:B------:R-:W-:Y:S08]  /*29f0*/  HMMA.16816.F32.BF16 R24, R68.reuse, R52, R24 ;  /* 0x000000344418723c */ /* 0x040ff00000041818 */
[----:B------:R-:W-:Y:S08]  /*2a00*/  HMMA.16816.F32.BF16 R72, R68, R54, R72 ;  /* 0x000000364448723c */ /* 0x000ff00000041848 */
[C---:B---3--:R-:W-:Y:S08]  /*2a10*/  HMMA.16816.F32.BF16 R48, R20.reuse, R16, R48 ;  /* 0x000000101430723c */ /* 0x048ff00000041830 */
[C---:B------:R-:W-:Y:S08]  /*2a20*/  HMMA.16816.F32.BF16 R44, R20.reuse, R18, R44 ;  /* 0x00000012142c723c */ /* 0x040ff0000004182c */
[C---:B--2---:R-:W-:Y:S08]  /*2a30*/  HMMA.16816.F32.BF16 R40, R20.reuse, R12, R40 ;  /* 0x0000000c1428723c */ /* 0x044ff00000041828 */
[C---:B------:R-:W-:Y:S08]  /*2a40*/  HMMA.16816.F32.BF16 R36, R20.reuse, R14, R36 ;  /* 0x0000000e1424723c */ /* 0x040ff00000041824 */
[C---:B----4-:R-:W-:Y:S08]  /*2a50*/  HMMA.16816.F32.BF16 R32, R20.reuse, R8, R32 ;  /* 0x000000081420723c */ /* 0x050ff00000041820 */
[C---:B------:R-:W-:Y:S08]  /*2a60*/  HMMA.16816.F32.BF16 R28, R20.reuse, R10, R28 ;  /* 0x0000000a141c723c */ /* 0x040ff0000004181c */
[C---:B-----5:R-:W-:Y:S08]  /*2a70*/  HMMA.16816.F32.BF16 R24, R20.reuse, R4, R24 ;  /* 0x000000041418723c */ /* 0x060ff00000041818 */
        /* <DEDUP_REMOVED lines=49> */
.L_x_1095:
[----:B------:R3:W-:Y:S02]  /*2d90*/  STS.128 [R175+0x5800], RZ ;  /* 0x005800ffaf007388 */ /* 0x0007e40000000c00 */
.L_x_1096:
[----:B------:R-:W-:Y:S05]  /*2da0*/  BSYNC.RECONVERGENT B0 ;  /* 0x0000000000007941 */ /* 0x000fea0003800200 */
.L_x_1094:
[----:B------:R-:W0:Y:S02]  /*2db0*/  LDGDEPBAR ;  /* 0x00000000000079af */ /* 0x000e240000000000 */
.L_x_1093:
        /* <DEDUP_REMOVED lines=16> */
[----:B------:R-:W-:Y:S01]  /*2ec0*/  FSEL R68, R44, -INF , !P5 ;  /* 0xff8000002c447808 */ /* 0x000fe20006800000 */
[----:B------:R-:W-:Y:S01]  /*2ed0*/  VIADD R23, R93, 0x21 ;  /* 0x000000215d177836 */ /* 0x000fe20000000000 */
[----:B------:R-:W-:Y:S01]  /*2ee0*/  FSEL R54, R45, -INF , !P4 ;  /* 0xff8000002d367808 */ /* 0x000fe20006000000 */
[----:B------:R-:W-:Y:S01]  /*2ef0*/  VIADD R15, R93, 0x28 ;  /* 0x000000285d0f7836 */ /* 0x000fe20000000000 */
[-C--:B------:R-:W-:Y:S01]  /*2f00*/  ISETP.GE.AND P2, PT, R77, R130.reuse, PT ;  /* 0x000000824d00720c */ /* 0x080fe20003f46270 */
[----:B------:R-:W-:Y:S01]  /*2f10*/  VIADD R13, R93, 0x29 ;  /* 0x000000295d0d7836 */ /* 0x000fe20000000000 */
[----:B------:R-:W-:Y:S01]  /*2f20*/  ISETP.GE.AND P1, PT, R71, R130, PT ;  /* 0x000000824700720c */ /* 0x000fe20003f26270 */
[C---:B------:R-:W-:Y:S01]  /*2f30*/  VIADD R11, R93.reuse, 0x30 ;  /* 0x000000305d0b7836 */ /* 0x040fe20000000000 */
[----:B------:R-:W-:Y:S01]  /*2f40*/  FSEL R44, R40, -INF , !P3 ;  /* 0xff800000282c7808 */ /* 0x000fe20005800000 */
[C---:B-1----:R-:W-:Y:S01]  /*2f50*/  VIADD R9, R93.reuse, 0x31 ;  /* 0x000000315d097836 */ /* 0x042fe20000000000 */
[----:B------:R-:W-:Y:S01]  /*2f60*/  FMNMX3.FTZ R45, R76, R70, R68, !PT ;  /* 0x000000464c2d7276 */ /* 0x000fe20007810044 */
[----:B--2---:R-:W-:Y:S01]  /*2f70*/  VIADD R7, R93, 0x38 ;  /* 0x000000385d077836 */ /* 0x004fe20000000000 */
[-C--:B------:R-:W-:Y:S01]  /*2f80*/  ISETP.GE.AND P6, PT, R69, R130.reuse, PT ;  /* 0x000000824500720c */ /* 0x080fe20003fc6270 */
[----:B------:R-:W-:Y:S01]  /*2f90*/  VIADD R5, R93, 0x39 ;  /* 0x000000395d057836 */ /* 0x000fe20000000000 */
[----:B------:R-:W-:Y:S01]  /*2fa0*/  ISETP.GE.AND P5, PT, R55, R130, PT ;  /* 0x000000823700720c */ /* 0x000fe20003fa6270 */
        /* <DEDUP_REMOVED lines=9> */
[----:B------:R-:W-:Y:S01]  /*3040*/  FSEL R6, R37, -INF , !P6 ;  /* 0xff80000025067808 */ /* 0x000fe20007000000 */
[----:B------:R-:W-:Y:S01]  /*3050*/  UIADD3 UR22, UPT, UPT, UR27, 0x76cf5d0a, URZ ;  /* 0x76cf5d0a1b167890 */ /* 0x000fe2000fffe0ff */
[----:B------:R-:W-:Y:S01]  /*3060*/  ISETP.GE.AND P3, PT, R15, R130, PT ;  /* 0x000000820f00720c */ /* 0x000fe20003f66270 */
[----:B------:R-:W-:Y:S01]  /*3070*/  UIADD3 UR18, UPT, UPT, UR27, 0x32370b8f, URZ ;  /* 0x32370b8f1b127890 */ /* 0x000fe2000fffe0ff */
[----:B------:R-:W-:Y:S01]  /*3080*/  FSEL R108, R32, -INF , !P5 ;  /* 0xff800000206c7808 */ /* 0x000fe20006800000 */
[----:B------:R-:W-:Y:S01]  /*3090*/  UIADD3 UR19, UPT, UPT, UR26, -0x255992d5, URZ ;  /* 0xdaa66d2b1a137890 */ /* 0x000fe2000fffe0ff */
[----:B------:R-:W-:Y:S01]  /*30a0*/  FMNMX3.FTZ R37, R45, R8, R36, !PT ;  /* 0x000000082d257276 */ /* 0x000fe20007810024 */
[----:B------:R-:W-:Y:S01]  /*30b0*/  UIADD3 UR17, UPT, UPT, UR26, 0x78dde6e4, URZ ;  /* 0x78dde6e41a117890 */ /* 0x000fe2000fffe0ff */
[-C--:B------:R-:W-:Y:S01]  /*30c0*/  ISETP.GE.AND P2, PT, R13, R130.reuse, PT ;  /* 0x000000820d00720c */ /* 0x080fe20003f46270 */
[----:B------:R-:W-:Y:S01]  /*30d0*/  UIADD3 UR16, UPT, UPT, UR27, -0x126145ec, URZ ;  /* 0xed9eba141b107890 */ /* 0x000fe2000fffe0ff */
[----:B------:R-:W-:Y:S01]  /*30e0*/  FSEL R100, R33, -INF , !P4 ;  /* 0xff80000021647808 */ /* 0x000fe20006000000 */
[----:B------:R-:W-:Y:S01]  /*30f0*/  UIADD3 UR12, UPT, UPT, UR27, -0x56f99767, URZ ;  /* 0xa90668991b0c7890 */ /* 0x000fe2000fffe0ff */
[----:B------:R-:W-:Y:S01]  /*3100*/  ISETP.GE.AND P1, PT, R11, R130, PT ;  /* 0x000000820b00720c */ /* 0x000fe20003f26270 */
[----:B------:R-:W-:Y:S01]  /*3110*/  UIADD3 UR9, UPT, UPT, UR26, -0x4ab325aa, URZ ;  /* 0xb54cda561a097890 */ /* 0x000fe2000fffe0ff */
[----:B------:R-:W-:Y:S01]  /*3120*/  FSEL R96, R28, -INF , !P3 ;  /* 0xff8000001c607808 */ /* 0x000fe20005800000 */
[----:B------:R-:W-:Y:S01]  /*3130*/  IMAD.U32 R176, RZ, RZ, UR29 ;  /* 0x0000001dffb07e24 */ /* 0x000fe2000f8e00ff */
[----:B------:R-:W-:Y:S01]  /*3140*/  FMNMX3.FTZ R33, R37, R6, R108, !PT ;  /* 0x0000000625217276 */ /* 0x000fe2000781006c */
[----:B------:R-:W-:Y:S01]  /*3150*/  IMAD.IADD R126, R86, 0x1, R85 ;  /* 0x00000001567e7824 */ /* 0x000fe200078e0255 */
[----:B------:R-:W-:Y:S01]  /*3160*/  FSEL R98, R29, -INF , !P2 ;  /* 0xff8000001d627808 */ /* 0x000fe20005000000 */
[----:B------:R-:W-:Y:S01]  /*3170*/  UIADD3 UR13, UPT, UPT, UR26, 0x1715609d, URZ ;  /* 0x1715609d1a0d7890 */ /* 0x000fe2000fffe0ff */
[-C--:B------:R-:W-:Y:S01]  /*3180*/  ISETP.GE.AND P5, PT, R9, R130.reuse, PT ;  /* 0x000000820900720c */ /* 0x080fe20003fa6270 */
[----:B------:R-:W-:Y:S01]  /*3190*/  IMAD.SHL.U32 R177, R84, 0x8, RZ ;  /* 0x0000000854b17824 */ /* 0x000fe200078e00ff */
[----:B------:R-:W-:Y:S01]  /*31a0*/  ISETP.GE.AND P3, PT, R7, R130, PT ;  /* 0x000000820700720c */ /* 0x000fe20003f66270 */
[----:B------:R-:W-:Y:S01]  /*31b0*/  IMAD.MOV.U32 R182, RZ, RZ, -0x1 ;  /* 0xffffffffffb67424 */ /* 0x000fe200078e00ff */
[----:B------:R-:W-:-:S02]  /*31c0*/  FSEL R110, R24, -INF , !P1 ;  /* 0xff800000186e7808 */ /* 0x000fc40004800000 */
[----:B------:R-:W-:Y:S02]  /*31d0*/  FMNMX3.FTZ R29, R33, R100, R96, !PT ;  /* 0x00000064211d7276 */ /* 0x000fe40007810060 */
[----:B------:R-:W-:Y:S02]  /*31e0*/  ISETP.GE.AND P1, PT, R5, R130, PT ;  /* 0x000000820500720c */ /* 0x000fe40003f26270 */
[----:B------:R-:W-:Y:S02]  /*31f0*/  FSEL R113, R25, -INF , !P5 ;  /* 0xff80000019717808 */ /* 0x000fe40006800000 */
[----:B------:R-:W-:Y:S02]  /*3200*/  FSEL R112, R72, -INF , !P3 ;  /* 0xff80000048707808 */ /* 0x000fe40005800000 */
[----:B------:R-:W-:Y:S02]  /*3210*/  FMNMX3.FTZ R29, R29, R98, R110, !PT ;  /* 0x000000621d1d7276 */ /* 0x000fe4000781006e */
[----:B------:R-:W-:-:S02]  /*3220*/  ISETP.GE.AND P5, PT, R93, R120, PT ;  /* 0x000000785d00720c */ /* 0x000fc40003fa6270 */
[-C--:B------:R-:W-:Y:S02]  /*3230*/  ISETP.GE.AND P3, PT, R91, R120.reuse, PT ;  /* 0x000000785b00720c */ /* 0x080fe40003f66270 */
[-C--:B------:R-:W-:Y:S02]  /*3240*/  ISETP.GE.AND P2, PT, R83, R120.reuse, PT ;  /* 0x000000785300720c */ /* 0x080fe40003f46270 */
[----:B------:R-:W-:Y:S02]  /*3250*/  FSEL R111, R73, -INF , !P1 ;  /* 0xff800000496f7808 */ /* 0x000fe40004800000 */
[----:B------:R-:W-:Y:S02]  /*3260*/  FMNMX3.FTZ R2, R29, R113, R112, !PT ;  /* 0x000000711d027276 */ /* 0x000fe40007810070 */
[-C--:B------:R-:W-:Y:S02]  /*3270*/  ISETP.GE.AND P4, PT, R77, R120.reuse, PT ;  /* 0x000000784d00720c */ /* 0x080fe40003f86270 */
[----:B------:R-:W-:-:S02]  /*3280*/  ISETP.GE.AND P1, PT, R81, R120, PT ;  /* 0x000000785100720c */ /* 0x000fc40003f26270 */
[----:B------:R-:W-:Y:S02]  /*3290*/  ISETP.GE.AND P6, PT, R79, R120, PT ;  /* 0x000000784f00720c */ /* 0x000fe40003fc6270 */
[----:B------:R-:W-:Y:S02]  /*32a0*/  FSEL R24, R51, -INF , !P3 ;  /* 0xff80000033187808 */ /* 0x000fe40005800000 */
[----:B------:R-:W-:Y:S02]  /*32b0*/  FSEL R46, R46, -INF , !P2 ;  /* 0xff8000002e2e7808 */ /* 0x000fe40005000000 */
[----:B------:R-:W-:Y:S02]  /*32c0*/  FSEL R28, R50, -INF , !P5 ;  /* 0xff800000321c7808 */ /* 0x000fe40006800000 */
[----:B------:R-:W-:Y:S02]  /*32d0*/  FMNMX.FTZ R25, R111, R2, !PT ;  /* 0x000000026f197209 */ /* 0x000fe40007810000 */
[----:B------:R-:W-:-:S02]  /*32e0*/  FSEL R10, R43, -INF , !P4 ;  /* 0xff8000002b0a7808 */ /* 0x000fc40006000000 */
[-C--:B------:R-:W-:Y:S01]  /*32f0*/  ISETP.GE.AND P4, PT, R13, R120.reuse, PT ;  /* 0x000000780d00720c */ /* 0x080fe20003f86270 */
[----:B------:R-:W1:Y:S01]  /*3300*/  SHFL.BFLY PT, R2, R25, 0x2, 0x1f ;  /* 0x0c401f0019027f89 */ /* 0x000e6200000e0000 */
[----:B------:R-:W-:Y:S02]  /*3310*/  ISETP.GE.AND P3, PT, R71, R120, PT ;  /* 0x000000784700720c */ /* 0x000fe40003f66270 */
[----:B------:R-:W-:Y:S02]  /*3320*/  FSEL R14, R47, -INF , !P1 ;  /* 0xff8000002f0e7808 */ /* 0x000fe40004800000 */
[----:B------:R-:W-:Y:S02]  /*3330*/  FSEL R12, R42, -INF , !P6 ;  /* 0xff8000002a0c7808 */ /* 0x000fe40007000000 */
[----:B------:R-:W-:Y:S02]  /*3340*/  FMNMX3.FTZ R13, R28, R24, R46, !PT ;  /* 0x000000181c0d7276 */ /* 0x000fe4000781002e */
[----:B------:R-:W-:-:S02]  /*3350*/  ISETP.GE.AND P2, PT, R69, R120, PT ;  /* 0x000000784500720c */ /* 0x000fc40003f46270 */
[----:B------:R-:W-:Y:S02]  /*3360*/  ISETP.GE.AND P1, PT, R55, R120, PT ;  /* 0x000000783700720c */ /* 0x000fe40003f26270 */
[----:B------:R-:W-:Y:S02]  /*3370*/  FSEL R38, R38, -INF , !P3 ;  /* 0xff80000026267808 */ /* 0x000fe40005800000 */
[----:B------:R-:W-:Y:S02]  /*3380*/  FMNMX3.FTZ R13, R13, R14, R12, !PT ;  /* 0x0000000e0d0d7276 */ /* 0x000fe4000781000c */
[----:B------:R-:W-:Y:S02]  /*3390*/  FSEL R4, R39, -INF , !P2 ;  /* 0xff80000027047808 */ /* 0x000fe40005000000 */
[-C--:B------:R-:W-:Y:S02]  /*33a0*/  ISETP.GE.AND P2, PT, R9, R120.reuse, PT ;  /* 0x000000780900720c */ /* 0x080fe40003f46270 */
[----:B------:R-:W-:-:S02]  /*33b0*/  ISETP.GE.AND P6, PT, R23, R120, PT ;  /* 0x000000781700720c */ /* 0x000fc40003fc6270 */
[----:B------:R-:W-:Y:S02]  /*33c0*/  ISETP.GE.AND P5, PT, R15, R120, PT ;  /* 0x000000780f00720c */ /* 0x000fe40003fa6270 */
        /* <DEDUP_REMOVED lines=10> */
[----:B------:R-:W-:-:S02]  /*3470*/  ISETP.GE.AND P3, PT, R5, R120, PT ;  /* 0x000000780500720c */ /* 0x000fc40003f66270 */
[----:B------:R-:W-:Y:S02]  /*3480*/  FSEL R118, R27, -INF , !P2 ;  /* 0xff8000001b767808 */ /* 0x000fe40005000000 */
[----:B------:R-:W-:Y:S02]  /*3490*/  FSEL R117, R74, -INF , !P1 ;  /* 0xff8000004a757808 */ /* 0x000fe40004800000 */
[----:B------:R-:W-:Y:S02]  /*34a0*/  FMNMX3.FTZ R9, R9, R102, R119, !PT ;  /* 0x0000006609097276 */ /* 0x000fe40007810077 */
[----:B------:R-:W-:Y:S02]  /*34b0*/  FSEL R116, R75, -INF , !P3 ;  /* 0xff8000004b747808 */ /* 0x000fe40005800000 */
[----:B------:R-:W-:Y:S02]  /*34c0*/  FMNMX3.FTZ R9, R9, R118, R117, !PT ;  /* 0x0000007609097276 */ /* 0x000fe40007810075 */
[----:B-1----:R-:W-:-:S02]  /*34d0*/  FMNMX.FTZ R2, R25, R2, !PT ;  /* 0x0000000219027209 */ /* 0x002fc40007810000 */
[----:B------:R-:W-:Y:S02]  /*34e0*/  FMNMX.FTZ R30, R116, R9, !PT ;  /* 0x00000009741e7209 */ /* 0x000fe40007810000 */
[----:B------:R-:W-:Y:S01]  /*34f0*/  LOP3.LUT R87, R87, UR26, R187, 0x96, !PT ;  /* 0x0000001a57577c12 */ /* 0x000fe2000f8e96bb */
[----:B------:R-:W1:Y:S01]  /*3500*/  SHFL.BFLY PT, R7, R2, 0x1, 0x1f ;  /* 0x0c201f0002077f89 */ /* 0x000e6200000e0000 */
[----:B------:R-:W-:-:S03]  /*3510*/  LEA R126, R126, UR4, 0x1 ;  /* 0x000000047e7e7c11 */ /* 0x000fc6000f8e08ff */
[----:B------:R-:W2:Y:S01]  /*3520*/  SHFL.BFLY PT, R5, R30, 0x2, 0x1f ;  /* 0x0c401f001e057f89 */ /* 0x000ea200000e0000 */
[----:B------:R-:W-:-:S04]  /*3530*/  IMAD.WIDE.U32 R180, R87, -0x2daee0ad, RZ ;  /* 0xd2511f5357b47825 */ /* 0x000fc800078e00ff */
[----:B------:R-:W-:Y:S01]  /*3540*/  IMAD.IADD R124, R3, 0x1, R126 ;  /* 0x00000001037c7824 */ /* 0x000fe200078e027e */
[----:B------:R-:W-:Y:S01]  /*3550*/  LOP3.LUT R178, R184, UR8, R181, 0x96, !PT ;  /* 0x00000008b8b27c12 */ /* 0x000fe2000f8e96b5 */
[----:B------:R-:W-:-:S04]  /*3560*/  USHF.L.U32 UR8, UR29, 0x10, URZ ;  /* 0x000000101d087899 */ /* 0x000fc800080006ff */
[----:B------:R-:W-:Y:S01]  /*3570*/  IMAD.WIDE.U32 R178, R178, -0x326172a9, RZ ;  /* 0xcd9e8d57b2b27825 */ /* 0x000fe200078e00ff */
[----:B-1----:R-:W-:Y:S02]  /*3580*/  FMNMX.FTZ R2, R2, R7, !PT ;  /* 0x0000000702027209 */ /* 0x002fe40007810000 */
[----:B--2---:R-:W-:-:S03]  /*3590*/  FMNMX.FTZ R7, R30, R5, !PT ;  /* 0x000000051e077209 */ /* 0x004fc60007810000 */
[C---:B----4-:R-:W-:Y:S01]  /*35a0*/  FMUL.FTZ R137, R2.reuse, UR31 ;  /* 0x0000001f02897c20 */ /* 0x050fe20008410000 */
[----:B------:R-:W-:Y:S01]  /*35b0*/  FSETP.NEU.FTZ.AND P1, PT, R2, -INF , PT ;  /* 0xff8000000200780b */ /* 0x000fe20003f3d000 */
[----:B------:R-:W-:Y:S01]  /*35c0*/  IMAD.SHL.U32 R5, R88, 0x2, RZ ;  /* 0x0000000258057824 */ /* 0x000fe200078e00ff */
[----:B------:R-:W1:Y:S02]  /*35d0*/  SHFL.BFLY PT, R26, R7, 0x1, 0x1f ;  /* 0x0c201f00071a7f89 */ /* 0x000e6400000e0000 */
[----:B------:R-:W-:Y:S02]  /*35e0*/  FSEL R137, R137, RZ, P1 ;  /* 0x000000ff89897208 */ /* 0x000fe40000800000 */
[C---:B------:R-:W-:Y:S01]  /*35f0*/  LOP3.LUT R9, R5.reuse, UR27, R185, 0x96, !PT ;  /* 0x0000001b05097c12 */ /* 0x040fe2000f8e96b9 */
[----:B------:R-:W-:Y:S02]  /*3600*/  VIADD R5, R5, 0x1 ;  /* 0x0000000105057836 */ /* 0x000fe40000000000 */
[--C-:B------:R-:W-:Y:S01]  /*3610*/  FFMA.FTZ R93, R8, UR31, -R137.reuse ;  /* 0x0000001f085d7c23 */ /* 0x100fe20008010889 */
[----:B------:R-:W-:Y:S01]  /*3620*/  FFMA.FTZ R114, R54, UR31, -R137 ;  /* 0x0000001f36727c23 */ /* 0x000fe20008010889 */
[----:B------:R-:W-:-:S04]  /*3630*/  IMAD.WIDE.U32 R8, R9, -0x326172a9, RZ ;  /* 0xcd9e8d5709087825 */ /* 0x000fc800078e00ff */
[--C-:B------:R-:W-:Y:S01]  /*3640*/  FFMA.FTZ R136, R76, UR31, -R137.reuse ;  /* 0x0000001f4c887c23 */ /* 0x100fe20008010889 */
[--C-:B------:R-:W-:Y:S01]  /*3650*/  FFMA.FTZ R115, R70, UR31, -R137.reuse ;  /* 0x0000001f46737c23 */ /* 0x100fe20008010889 */
[--C-:B------:R-:W-:Y:S01]  /*3660*/  FFMA.FTZ R131, R68, UR31, -R137.reuse ;  /* 0x0000001f44837c23 */ /* 0x100fe20008010889 */
[----:B------:R-:W-:Y:S01]  /*3670*/  FFMA.FTZ R134, R44, UR31, -R137 ;  /* 0x0000001f2c867c23 */ /* 0x000fe20008010889 */
[----:B------:R-:W-:Y:S01]  /*3680*/  LOP3.LUT R72, R186, UR28, R9, 0x96, !PT ;  /* 0x0000001cba487c12 */ /* 0x000fe2000f8e9609 */
[----:B------:R-:W-:Y:S01]  /*3690*/  MUFU.EX2 R114, R114 ;  /* 0x0000007200727308 */ /* 0x000fe20000000800 */
[----:B------:R-:W-:Y:S01]  /*36a0*/  LOP3.LUT R8, R8, UR23, R179, 0x96, !PT ;  /* 0x0000001708087c12 */ /* 0x000fe2000f8e96b3 */
[----:B------:R-:W2:Y:S01]  /*36b0*/  LDSM.16.MT88.4 R76, [R126+0x6000] ;  /* 0x006000007e4c783b */ /* 0x000ea20000004200 */
[----:B------:R-:W-:Y:S01]  /*36c0*/  FFMA.FTZ R87, R6, UR31, -R137 ;  /* 0x0000001f06577c23 */ /* 0x000fe20008010889 */
[----:B------:R-:W-:-:S04]  /*36d0*/  IMAD.WIDE.U32 R72, R72, -0x2daee0ad, RZ ;  /* 0xd2511f5348487825 */ /* 0x000fc800078e00ff */
[----:B------:R-:W-:Y:S01]  /*36e0*/  FFMA.FTZ R92, R36, UR31, -R137 ;  /* 0x0000001f245c7c23 */ /* 0x000fe20008010889 */
[----:B------:R-:W-:Y:S01]  /*36f0*/  LOP3.LUT R5, R5, UR27, R185, 0x96, !PT ;  /* 0x0000001b05057c12 */ /* 0x000fe2000f8e96b9 */
[----:B------:R-:W-:Y:S01]  /*3700*/  FFMA.FTZ R188, R111, UR31, -R137 ;  /* 0x0000001f6fbc7c23 */ /* 0x000fe20008010889 */
[----:B------:R-:W-:Y:S01]  /*3710*/  IMAD.WIDE.U32 R8, R8, -0x2daee0ad, RZ ;  /* 0xd2511f5308087825 */ /* 0x000fe200078e00ff */
[----:B------:R-:W-:Y:S01]  /*3720*/  LOP3.LUT R54, R180, UR22, R73, 0x96, !PT ;  /* 0x00000016b4367c12 */ /* 0x000fe2000f8e9649 */
[----:B------:R-:W-:Y:S01]  /*3730*/  MUFU.EX2 R136, R136 ;  /* 0x0000008800887308 */ /* 0x000fe20000000800 */
[----:B-1----:R-:W-:Y:S01]  /*3740*/  FMNMX.FTZ R0, R7, R26, !PT ;  /* 0x0000001a07007209 */ /* 0x002fe20007810000 */
[----:B------:R-:W-:Y:S01]  /*3750*/  IMAD.U32 R7, RZ, RZ, UR8 ;  /* 0x00000008ff077e24 */ /* 0x000fe2000f8e00ff */
[----:B------:R-:W-:Y:S01]  /*3760*/  LOP3.LUT R72, R72, UR18, R9, 0x96, !PT ;  /* 0x0000001248487c12 */ /* 0x000fe2000f8e9609 */
[----:B------:R-:W-:Y:S01]  /*3770*/  IMAD.WIDE.U32 R54, R54, -0x326172a9, RZ ;  /* 0xcd9e8d5736367825 */ /* 0x000fe200078e00ff */
[----:B------:R-:W-:-:S03]  /*3780*/  FSETP.NEU.FTZ.AND P1, PT, R0, -INF , PT ;  /* 0xff8000000000780b */ /* 0x000fc60003f3d000 */
[----:B------:R-:W-:Y:S01]  /*3790*/  FMUL.FTZ R135, R0, UR31 ;  /* 0x0000001f00877c20 */ /* 0x000fe20008410000 */
[----:B------:R-:W-:Y:S01]  /*37a0*/  LOP3.LUT R176, R176, 0xff0000, R7, 0xf8, !PT ;  /* 0x00ff0000b0b07812 */ /* 0x000fe200078ef807 */
[----:B------:R-:W-:Y:S01]  /*37b0*/  IMAD.WIDE.U32 R72, R72, -0x326172a9, RZ ;  /* 0xcd9e8d5748487825 */ /* 0x000fe200078e00ff */
[----:B------:R-:W-:Y:S01]  /*37c0*/  LOP3.LUT R47, R178, UR19, R55, 0x96, !PT ;  /* 0x00000013b22f7c12 */ /* 0x000fe2000f8e9637 */
[----:B------:R-:W1:Y:S01]  /*37d0*/  MUFU.EX2 R115, R115 ;  /* 0x0000007300737308 */ /* 0x000e620000000800 */
[----:B------:R-:W-:Y:S01]  /*37e0*/  FSEL R135, R135, RZ, P1 ;  /* 0x000000ff87877208 */ /* 0x000fe20000800000 */
[----:B------:R-:W-:Y:S01]  /*37f0*/  UIADD3 UR8, UPT, UPT, UR27, 0x646e171e, URZ ;  /* 0x646e171e1b087890 */ /* 0x000fe2000fffe0ff */
[----:B------:R-:W-:-:S03]  /*3800*/  LOP3.LUT R54, R54, UR17, R73, 0x96, !PT ;  /* 0x0000001136367c12 */ /* 0x000fc6000f8e9649 */
[----:B------:R-:W-:Y:S01]  /*3810*/  FFMA.FTZ R140, R46, UR31, -R135 ;  /* 0x0000001f2e8c7c23 */ /* 0x000fe20008010887 */
[----:B------:R-:W-:-:S04]  /*3820*/  IMAD.WIDE.U32 R46, R47, -0x2daee0ad, RZ ;  /* 0xd2511f532f2e7825 */ /* 0x000fc800078e00ff */
[--C-:B------:R-:W-:Y:S01]  /*3830*/  FFMA.FTZ R142, R28, UR31, -R135.reuse ;  /* 0x0000001f1c8e7c23 */ /* 0x100fe20008010887 */
[----:B------:R-:W-:Y:S01]  /*3840*/  FFMA.FTZ R139, R24, UR31, -R135 ;  /* 0x0000001f188b7c23 */ /* 0x000fe20008010887 */
[----:B------:R-:W-:Y:S01]  /*3850*/  MUFU.EX2 R131, R131 ;  /* 0x0000008300837308 */ /* 0x000fe20000000800 */
[----:B------:R-:W-:Y:S01]  /*3860*/  IMAD.WIDE.U32 R54, R54, -0x2daee0ad, RZ ;  /* 0xd2511f5336367825 */ /* 0x000fe200078e00ff */
[----:B------:R-:W-:-:S03]  /*3870*/  LOP3.LUT R8, R8, UR16, R47, 0x96, !PT ;  /* 0x0000001008087c12 */ /* 0x000fc6000f8e962f */
[--C-:B------:R-:W-:Y:S01]  /*3880*/  FFMA.FTZ R85, R4, UR31, -R135.reuse ;  /* 0x0000001f04557c23 */ /* 0x100fe20008010887 */
[--C-:B------:R-:W-:Y:S01]  /*3890*/  FFMA.FTZ R133, R14, UR31, -R135.reuse ;  /* 0x0000001f0e857c23 */ /* 0x100fe20008010887 */
[----:B------:R-:W-:Y:S01]  /*38a0*/  FFMA.FTZ R132, R12, UR31, -R135 ;  /* 0x0000001f0c847c23 */ /* 0x000fe20008010887 */
[----:B------:R-:W-:Y:S01]  /*38b0*/  LOP3.LUT R46, R46, UR12, R55, 0x96, !PT ;  /* 0x0000000c2e2e7c12 */ /* 0x000fe2000f8e9637 */
[----:B------:R-:W-:Y:S01]  /*38c0*/  IMAD.WIDE.U32 R8, R8, -0x326172a9, RZ ;  /* 0xcd9e8d5708087825 */ /* 0x000fe200078e00ff */
[----:B------:R-:W-:Y:S03]  /*38d0*/  MUFU.EX2 R142, R142 ;  /* 0x0000008e008e7308 */ /* 0x000fe60000000800 */
[----:B------:R-:W-:Y:S01]  /*38e0*/  FFMA.FTZ R91, R10, UR31, -R135 ;  /* 0x0000001f0a5b7c23 */ /* 0x000fe20008010887 */
[----:B-1----:R-:W-:Y:S01]  /*38f0*/  F2FP.BF16.F32.PACK_AB R90, R115, R136 ;  /* 0x00000088735a723e */ /* 0x002fe200000010ff */
[----:B------:R-:W-:Y:S01]  /*3900*/  IMAD.WIDE.U32 R46, R46, -0x326172a9, RZ ;  /* 0xcd9e8d572e2e7825 */ /* 0x000fe200078e00ff */
[----:B------:R-:W-:-:S03]  /*3910*/  LOP3.LUT R72, R72, UR13, R9, 0x96, !PT ;  /* 0x0000000d48487c12 */ /* 0x000fc6000f8e9609 */
[----:B------:R-:W-:Y:S01]  /*3920*/  FFMA.FTZ R88, R38, UR31, -R135 ;  /* 0x0000001f26587c23 */ /* 0x000fe20008010887 */
[----:B------:R-:W-:Y:S01]  /*3930*/  PRMT R89, R90, 0x7632, R89 ;  /* 0x000076325a597816 */ /* 0x000fe20000000059 */
[----:B------:R-:W-:Y:S01]  /*3940*/  LDSM.16.MT88.4 R36, [R124+0x6000] ;  /* 0x006000007c24783b */ /* 0x000fe20000004200 */
[----:B------:R-:W1:Y:S01]  /*3950*/  MUFU.EX2 R139, R139 ;  /* 0x0000008b008b7308 */ /* 0x000e620000000800 */
[----:B------:R-:W-:Y:S01]  /*3960*/  LOP3.LUT R29, R8, UR9, R47, 0x96, !PT ;  /* 0x00000009081d7c12 */ /* 0x000fe2000f8e962f */
[----:B------:R-:W-:Y:S01]  /*3970*/  IMAD.WIDE.U32 R72, R72, -0x2daee0ad, RZ ;  /* 0xd2511f5348487825 */ /* 0x000fe200078e00ff */
[----:B------:R-:W-:Y:S01]  /*3980*/  PRMT R145, R46, 0x7771, RZ ;  /* 0x000077712e917816 */ /* 0x000fe200000000ff */
[----:B------:R-:W4:Y:S01]  /*3990*/  LDSM.16.MT88.4 R8, [R126+0x6400] ;  /* 0x006400007e08783b */ /* 0x000f220000004200 */
[----:B------:R-:W-:Y:S01]  /*39a0*/  SHF.R.U32.HI R13, RZ, 0x10, R29 ;  /* 0x00000010ff0d7819 */ /* 0x000fe2000001161d */
[----:B------:R-:W-:Y:S01]  /*39b0*/  FADD.FTZ R136, R136, R115 ;  /* 0x0000007388887221 */ /* 0x000fe20000010000 */
[----:B------:R-:W-:Y:S01]  /*39c0*/  SHF.R.U32.HI R44, RZ, 0x18, R29 ;  /* 0x00000018ff2c7819 */ /* 0x000fe2000001161d */
[----:B------:R-:W-:Y:S01]  /*39d0*/  MUFU.EX2 R140, R140 ;  /* 0x0000008c008c7308 */ /* 0x000fe20000000800 */
[----:B------:R-:W-:Y:S01]  /*39e0*/  LOP3.LUT R13, R13, 0xff, RZ, 0xc0, !PT ;  /* 0x000000ff0d0d7812 */ /* 0x000fe200078ec0ff */
[--C-:B------:R-:W-:Y:S01]  /*39f0*/  FFMA.FTZ R115, R110, UR31, -R137.reuse ;  /* 0x0000001f6e737c23 */ /* 0x100fe20008010889 */
[----:B------:R-:W-:Y:S01]  /*3a00*/  LOP3.LUT R45, R29, 0xffff, RZ, 0xc0, !PT ;  /* 0x0000ffff1d2d7812 */ /* 0x000fe200078ec0ff */
[----:B------:R-:W-:Y:S01]  /*3a10*/  FFMA.FTZ R110, R113, UR31, -R137 ;  /* 0x0000001f716e7c23 */ /* 0x000fe20008010889 */
[----:B------:R-:W-:Y:S01]  /*3a20*/  PRMT R13, R13, 0x5410, R44 ;  /* 0x000054100d0d7816 */ /* 0x000fe2000000002c */
[--C-:B------:R-:W-:Y:S01]  /*3a30*/  FFMA.FTZ R111, R118, UR31, -R135.reuse ;  /* 0x0000001f766f7c23 */ /* 0x100fe20008010887 */
[----:B------:R-:W-:Y:S01]  /*3a40*/  LOP3.LUT R146, R29, 0xff, RZ, 0xc0, !PT ;  /* 0x000000ff1d927812 */ /* 0x000fe200078ec0ff */
[----:B------:R-:W5:Y:S01]  /*3a50*/  MUFU.EX2 R133, R133 ;  /* 0x0000008500857308 */ /* 0x000f620000000800 */
[----:B-1----:R-:W-:Y:S01]  /*3a60*/  F2FP.BF16.F32.PACK_AB R86, R139, R142 ;  /* 0x0000008e8b56723e */ /* 0x002fe200000010ff */
[----:B------:R-:W-:Y:S01]  /*3a70*/  FFMA.FTZ R118, R117, UR31, -R135 ;  /* 0x0000001f75767c23 */ /* 0x000fe20008010887 */
[----:B------:R-:W-:Y:S01]  /*3a80*/  SHF.R.U32.HI R45, RZ, 0x8, R45 ;  /* 0x00000008ff2d7819 */ /* 0x000fe2000001162d */
[----:B------:R-:W-:Y:S01]  /*3a90*/  FFMA.FTZ R113, R112, UR31, -R137 ;  /* 0x0000001f70717c23 */ /* 0x000fe20008010889 */
[C---:B------:R-:W-:Y:S01]  /*3aa0*/  PRMT R35, R86.reuse, 0x7632, R35 ;  /* 0x0000763256237816 */ /* 0x040fe20000000023 */
[----:B------:R-:W-:Y:S01]  /*3ab0*/  FFMA.FTZ R112, R119, UR31, -R135 ;  /* 0x0000001f77707c23 */ /* 0x000fe20008010887 */
[----:B------:R-:W-:Y:S01]  /*3ac0*/  HSET2.LE.AND R13, R13, R176, PT ;  /* 0x000000b00d0d7233 */ /* 0x000fe20003803000 */
[----:B------:R-:W-:Y:S01]  /*3ad0*/  MUFU.EX2 R132, R132 ;  /* 0x0000008400847308 */ /* 0x000fe20000000800 */
[----:B------:R-:W-:Y:S01]  /*3ae0*/  PRMT R4, R86, 0x5410, R35 ;  /* 0x0000541056047816 */ /* 0x000fe20000000023 */
[----:B------:R-:W-:Y:S01]  /*3af0*/  FADD.FTZ R139, R142, R139 ;  /* 0x0000008b8e8b7221 */ /* 0x000fe20000010000 */
[----:B------:R-:W-:-:S02]  /*3b00*/  PRMT R7, R146, 0x5410, R45 ;  /* 0x0000541092077816 */ /* 0x000fc4000000002d */
[----:B------:R-:W-:Y:S01]  /*3b10*/  LOP3.LUT R13, R4, R13, RZ, 0xc0, !PT ;  /* 0x0000000d040d7212 */ /* 0x000fe200078ec0ff */
[----:B------:R-:W-:Y:S01]  /*3b20*/  IMAD.MOV.U32 R4, RZ, RZ, R46 ;  /* 0x000000ffff047224 */ /* 0x000fe200078e002e */
[----:B------:R-:W-:Y:S01]  /*3b30*/  F2FP.BF16.F32.PACK_AB R34, R114, R131 ;  /* 0x000000837222723e */ /* 0x000fe200000010ff */
[----:B------:R-:W1:Y:S01]  /*3b40*/  MUFU.EX2 R91, R91 ;  /* 0x0000005b005b7308 */ /* 0x000e620000000800 */
[----:B------:R-:W-:Y:S02]  /*3b50*/  HSET2.LE.AND R12, R7, R176, PT ;  /* 0x000000b0070c7233 */ /* 0x000fe40003803000 */
[----:B------:R-:W-:Y:S02]  /*3b60*/  PRMT R7, R90, 0x5410, R89 ;  /* 0x000054105a077816 */ /* 0x000fe40000000059 */
[----:B------:R-:W-:Y:S02]  /*3b70*/  LOP3.LUT R6, R4, 0xff, RZ, 0xc0, !PT ;  /* 0x000000ff04067812 */ /* 0x000fe400078ec0ff */
[----:B------:R-:W-:Y:S01]  /*3b80*/  LOP3.LUT R54, R54, UR8, R73, 0x96, !PT ;  /* 0x0000000836367c12 */ /* 0x000fe2000f8e9649 */
[----:B------:R-:W-:Y:S01]  /*3b90*/  MUFU.EX2 R134, R134 ;  /* 0x0000008600867308 */ /* 0x000fe20000000800 */
[----:B------:R-:W-:-:S02]  /*3ba0*/  LOP3.LUT R12, R7, R12, RZ, 0xc0, !PT ;  /* 0x0000000c070c7212 */ /* 0x000fc400078ec0ff */
[----:B------:R-:W-:Y:S02]  /*3bb0*/  PRMT R7, R6, 0x5410, R145 ;  /* 0x0000541006077816 */ /* 0x000fe40000000091 */
[C---:B------:R-:W-:Y:S02]  /*3bc0*/  PRMT R33, R34.reuse, 0x7632, R33 ;  /* 0x0000763222217816 */ /* 0x040fe40000000021 */
[----:B------:R-:W-:Y:S01]  /*3bd0*/  SHF.R.U32.HI R4, RZ, 0x10, R54 ;  /* 0x00000010ff047819 */ /* 0x000fe20000011636 */
[----:B------:R-:W3:Y:S01]  /*3be0*/  MUFU.EX2 R93, R93 ;  /* 0x0000005d005d7308 */ /* 0x000ee20000000800 */
[----:B------:R-:W-:Y:S02]  /*3bf0*/  HSET2.LE.AND R7, R7, R176, PT ;  /* 0x000000b007077233 */ /* 0x000fe40003803000 */
[----:B------:R-:W-:Y:S02]  /*3c00*/  PRMT R14, R34, 0x5410, R33 ;  /* 0x00005410220e7816 */ /* 0x000fe40000000021 */
[----:B------:R-:W-:-:S02]  /*3c10*/  PRMT R154, R46, 0x7772, RZ ;  /* 0x000077722e9a7816 */ /* 0x000fc400000000ff */
[----:B------:R-:W-:Y:S01]  /*3c20*/  PRMT R109, R46, 0x7773, RZ ;  /* 0x000077732e6d7816 */ /* 0x000fe200000000ff */
[----:B------:R-:W-:Y:S01]  /*3c30*/  MUFU.EX2 R88, R88 ;  /* 0x0000005800587308 */ /* 0x000fe20000000800 */
[----:B------:R-:W-:Y:S02]  /*3c40*/  SHF.R.U32.HI R101, RZ, 0x18, R54 ;  /* 0x00000018ff657819 */ /* 0x000fe40000011636 */
[----:B------:R-:W-:Y:S02]  /*3c50*/  LOP3.LUT R4, R4, 0xff, RZ, 0xc0, !PT ;  /* 0x000000ff04047812 */ /* 0x000fe400078ec0ff */
[----:B-----5:R-:W-:Y:S01]  /*3c60*/  F2FP.BF16.F32.PACK_AB R28, R133, R140 ;  /* 0x0000008c851c723e */ /* 0x020fe200000010ff */
[----:B------:R-:W-:Y:S01]  /*3c70*/  FADD.FTZ R140, R140, R139 ;  /* 0x0000008b8c8c7221 */ /* 0x000fe20000010000 */
[----:B-1----:R-:W-:Y:S01]  /*3c80*/  F2FP.BF16.F32.PACK_AB R24, R91, R132 ;  /* 0x000000845b18723e */ /* 0x002fe200000010ff */
[----:B------:R-:W1:Y:S01]  /*3c90*/  MUFU.EX2 R85, R85 ;  /* 0x0000005500557308 */ /* 0x000e620000000800 */
[----:B------:R-:W-:Y:S01]  /*3ca0*/  LOP3.LUT R14, R14, R7, RZ, 0xc0, !PT ;  /* 0x000000070e0e7212 */ /* 0x000fe200078ec0ff */
[----:B------:R-:W-:Y:S01]  /*3cb0*/  FADD.FTZ R133, R133, R140 ;  /* 0x0000008c85857221 */ /* 0x000fe20000010000 */
[----:B------:R-:W-:-:S02]  /*3cc0*/  PRMT R7, R154, 0x5410, R109 ;  /* 0x000054109a077816 */ /* 0x000fc4000000006d */
[----:B------:R-:W-:Y:S01]  /*3cd0*/  PRMT R15, R4, 0x5410, R101 ;  /* 0x00005410040f7816 */ /* 0x000fe20000000065 */
[----:B------:R-:W-:Y:S01]  /*3ce0*/  FADD.FTZ R132, R132, R133 ;  /* 0x0000008584847221 */ /* 0x000fe20000010000 */
[----:B------:R-:W-:Y:S01]  /*3cf0*/  LOP3.LUT R55, R54, 0xffff, RZ, 0xc0, !PT ;  /* 0x0000ffff36377812 */ /* 0x000fe200078ec0ff */
[----:B------:R-:W-:Y:S01]  /*3d00*/  MUFU.EX2 R92, R92 ;  /* 0x0000005c005c7308 */ /* 0x000fe20000000800 */
[----:B------:R-:W-:Y:S01]  /*3d10*/  PRMT R27, R28, 0x7632, R27 ;  /* 0x000076321c1b7816 */ /* 0x000fe2000000001b */
[----:B------:R-:W-:Y:S01]  /*3d20*/  FADD.FTZ R91, R91, R132 ;  /* 0x000000845b5b7221 */ /* 0x000fe20000010000 */
[----:B------:R-:W-:Y:S02]  /*3d30*/  PRMT R23, R24, 0x7632, R23 ;  /* 0x0000763218177816 */ /* 0x000fe40000000017 */
[----:B------:R-:W-:Y:S02]  /*3d40*/  LOP3.LUT R152, R54, 0xff, RZ, 0xc0, !PT ;  /* 0x000000ff36987812 */ /* 0x000fe400078ec0ff */
[----:B------:R-:W-:Y:S01]  /*3d50*/  SHF.R.U32.HI R55, RZ, 0x8, R55 ;  /* 0x00000008ff377819 */ /* 0x000fe20000011637 */
[----:B------:R-:W5:Y:S01]  /*3d60*/  MUFU.EX2 R87, R87 ;  /* 0x0000005700577308 */ /* 0x000f620000000800 */
[----:B------:R-:W-:-:S02]  /*3d70*/  HSET2.LE.AND R6, R7, R176, PT ;  /* 0x000000b007067233 */ /* 0x000fc40003803000 */
[----:B------:R-:W-:Y:S02]  /*3d80*/  HSET2.LE.AND R4, R15, R176, PT ;  /* 0x000000b00f047233 */ /* 0x000fe40003803000 */
[----:B------:R-:W-:Y:S02]  /*3d90*/  PRMT R15, R28, 0x5410, R27 ;  /* 0x000054101c0f7816 */ /* 0x000fe4000000001b */
[----:B------:R-:W-:Y:S01]  /*3da0*/  PRMT R69, R24, 0x5410, R23 ;  /* 0x0000541018457816 */ /* 0x000fe20000000017 */
[----:B------:R-:W-:Y:S01]  /*3db0*/  MUFU.EX2 R115, R115 ;  /* 0x0000007300737308 */ /* 0x000fe20000000800 */
[----:B---3--:R-:W-:Y:S02]  /*3dc0*/  F2FP.BF16.F32.PACK_AB R26, R93, R134 ;  /* 0x000000865d1a723e */ /* 0x008fe400000010ff */
[----:B------:R-:W-:Y:S02]  /*3dd0*/  PRMT R7, R152, 0x5410, R55 ;  /* 0x0000541098077816 */ /* 0x000fe40000000037 */
[----:B------:R-:W-:-:S02]  /*3de0*/  LOP3.LUT R15, R15, R6, RZ, 0xc0, !PT ;  /* 0x000000060f0f7212 */ /* 0x000fc400078ec0ff */
[----:B------:R-:W-:Y:S01]  /*3df0*/  LOP3.LUT R69, R69, R4, RZ, 0xc0, !PT ;  /* 0x0000000445457212 */ /* 0x000fe200078ec0ff */
[----:B------:R-:W-:Y:S01]  /*3e00*/  IMAD.MOV.U32 R4, RZ, RZ, R72 ;  /* 0x000000ffff047224 */ /* 0x000fe200078e0048 */
[----:B------:R-:W-:Y:S01]  /*3e10*/  PRMT R25, R26, 0x7632, R25 ;  /* 0x000076321a197816 */ /* 0x000fe20000000019 */
[----:B------:R-:W-:Y:S01]  /*3e20*/  MUFU.EX2 R110, R110 ;  /* 0x0000006e006e7308 */ /* 0x000fe20000000800 */
[----:B------:R-:W-:Y:S01]  /*3e30*/  HSET2.LE.AND R7, R7, R176, PT ;  /* 0x000000b007077233 */ /* 0x000fe20003803000 */
[C---:B--2---:R-:W-:Y:S01]  /*3e40*/  HMMA.16816.F32.BF16 R80, R12.reuse, R76, RZ ;  /* 0x0000004c0c50723c */ /* 0x044fe200000418ff */
[C---:B------:R-:W-:Y:S02]  /*3e50*/  PRMT R138, R72.reuse, 0x7772, RZ ;  /* 0x00007772488a7816 */ /* 0x040fe400000000ff */
[----:B------:R-:W-:Y:S02]  /*3e60*/  PRMT R97, R72, 0x7773, RZ ;  /* 0x0000777348617816 */ /* 0x000fe400000000ff */
[----:B------:R-:W-:Y:S01]  /*3e70*/  PRMT R68, R26, 0x5410, R25 ;  /* 0x000054101a447816 */ /* 0x000fe20000000019 */
[----:B------:R-:W-:Y:S01]  /*3e80*/  MUFU.EX2 R112, R112 ;  /* 0x0000007000707308 */ /* 0x000fe20000000800 */
[----:B-1----:R-:W-:Y:S01]  /*3e90*/  F2FP.BF16.F32.PACK_AB R30, R85, R88 ;  /* 0x00000058551e723e */ /* 0x002fe200000010ff */
[----:B------:R-:W-:Y:S01]  /*3ea0*/  HMMA.16816.F32.BF16 R76, R12, R78, RZ ;  /* 0x0000004e0c4c723c */ /* 0x000fe200000418ff */
[----:B------:R-:W-:Y:S01]  /*3eb0*/  PRMT R103, R72, 0x7771, RZ ;  /* 0x0000777148677816 */ /* 0x000fe200000000ff */
[----:B------:R-:W-:Y:S01]  /*3ec0*/  FADD.FTZ R88, R88, R91 ;  /* 0x0000005b58587221 */ /* 0x000fe20000010000 */
[----:B------:R-:W-:-:S02]  /*3ed0*/  LOP3.LUT R4, R4, 0xff, RZ, 0xc0, !PT ;  /* 0x000000ff04047812 */ /* 0x000fc400078ec0ff */
[----:B-----5:R-:W-:Y:S01]  /*3ee0*/  F2FP.BF16.F32.PACK_AB R32, R87, R92 ;  /* 0x0000005c5720723e */ /* 0x020fe200000010ff */
[----:B------:R-:W-:Y:S01]  /*3ef0*/  MUFU.EX2 R111, R111 ;  /* 0x0000006f006f7308 */ /* 0x000fe20000000800 */
[----:B------:R-:W-:Y:S01]  /*3f00*/  PRMT R71, R138, 0x5410, R97 ;  /* 0x000054108a477816 */ /* 0x000fe20000000061 */
[----:B------:R-:W-:Y:S01]  /*3f10*/  FADD.FTZ R88, R85, R88 ;  /* 0x0000005855587221 */ /* 0x000fe20000010000 */
[----:B------:R-:W-:Y:S02]  /*3f20*/  LOP3.LUT R68, R68, R7, RZ, 0xc0, !PT ;  /* 0x0000000744447212 */ /* 0x000fe400078ec0ff */
[----:B------:R-:W-:Y:S02]  /*3f30*/  PRMT R29, R30, 0x7632, R29 ;  /* 0x000076321e1d7816 */ /* 0x000fe4000000001d */
[----:B------:R-:W-:Y:S01]  /*3f40*/  PRMT R7, R4, 0x5410, R103 ;  /* 0x0000541004077816 */ /* 0x000fe20000000067 */
[----:B------:R-:W-:Y:S01]  /*3f50*/  MUFU.EX2 R113, R113 ;  /* 0x0000007100717308 */ /* 0x000fe20000000800 */
[----:B------:R-:W-:-:S02]  /*3f60*/  PRMT R31, R32, 0x7632, R31 ;  /* 0x00007632201f7816 */ /* 0x000fc4000000001f */
[--C-:B------:R-:W-:Y:S02]  /*3f70*/  HSET2.LE.AND R71, R71, R176.reuse, PT ;  /* 0x000000b047477233 */ /* 0x100fe40003803000 */
[----:B------:R-:W-:Y:S02]  /*3f80*/  PRMT R4, R30, 0x5410, R29 ;  /* 0x000054101e047816 */ /* 0x000fe4000000001d */
[----:B------:R-:W-:Y:S01]  /*3f90*/  HSET2.LE.AND R70, R7, R176, PT ;  /* 0x000000b007467233 */ /* 0x000fe20003803000 */
[----:B------:R-:W-:Y:S01]  /*3fa0*/  MUFU.EX2 R188, R188 ;  /* 0x000000bc00bc7308 */ /* 0x000fe20000000800 */
[----:B------:R-:W-:Y:S02]  /*3fb0*/  PRMT R7, R32, 0x5410, R31 ;  /* 0x0000541020077816 */ /* 0x000fe4000000001f */
[----:B------:R-:W-:Y:S01]  /*3fc0*/  LOP3.LUT R71, R4, R71, RZ, 0xc0, !PT ;  /* 0x0000004704477212 */ /* 0x000fe200078ec0ff */
[----:B------:R-:W-:Y:S01]  /*3fd0*/  IMAD.WIDE.U32 R4, R5, -0x326172a9, RZ ;  /* 0xcd9e8d5705047825 */ /* 0x000fe200078e00ff */
[----:B------:R-:W-:-:S02]  /*3fe0*/  LOP3.LUT R70, R7, R70, RZ, 0xc0, !PT ;  /* 0x0000004607467212 */ /* 0x000fc400078ec0ff */
[----:B------:R-:W-:Y:S01]  /*3ff0*/  PRMT R147, R72, 0x7770, RZ ;  /* 0x0000777048937816 */ /* 0x000fe200000000ff */
[----:B------:R-:W-:Y:S01]  /*4000*/  MUFU.EX2 R118, R118 ;  /* 0x0000007600767308 */ /* 0x000fe20000000800 */
[----:B------:R-:W-:Y:S02]  /*4010*/  LOP3.LUT R74, R186, UR28, R5, 0x96, !PT ;  /* 0x0000001cba4a7c12 */ /* 0x000fe4000f8e9605 */
[----:B------:R-:W-:Y:S01]  /*4020*/  LOP3.LUT R45, R45, 0xffff, RZ, 0xc0, !PT ;  /* 0x0000ffff2d2d7812 */ /* 0x000fe200078ec0ff */
[----:B----4-:R-:W-:Y:S01]  /*4030*/  HMMA.16816.F32.BF16 R80, R68, R8, R80 ;  /* 0x000000084450723c */ /* 0x010fe20000041850 */
[----:B------:R-:W-:Y:S01]  /*4040*/  LOP3.LUT R8, R4, UR23, R179, 0x96, !PT ;  /* 0x0000001704087c12 */ /* 0x000fe2000f8e96b3 */
[----:B------:R-:W-:Y:S01]  /*4050*/  IMAD.WIDE.U32 R74, R74, -0x2daee0ad, RZ ;  /* 0xd2511f534a4a7825 */ /* 0x000fe200078e00ff */
[----:B------:R-:W1:Y:S01]  /*4060*/  LDSM.16.MT88.4 R4, [R124+0x6400] ;  /* 0x006400007c04783b */ /* 0x000e620000004200 */
[----:B------:R-:W-:Y:S02]  /*4070*/  ISETP.LE.U32.AND P2, PT, R45, UR29, PT ;  /* 0x0000001d2d007c0c */ /* 0x000fe4000bf43070 */
[----:B------:R-:W-:-:S02]  /*4080*/  ISETP.LE.U32.AND P5, PT, R44, UR29, PT ;  /* 0x0000001d2c007c0c */ /* 0x000fc4000bfa3070 */
[----:B------:R-:W-:Y:S01]  /*4090*/  HMMA.16816.F32.BF16 R76, R68, R10, R76 ;  /* 0x0000000a444c723c */ /* 0x000fe2000004184c */
[----:B------:R-:W-:Y:S01]  /*40a0*/  IMAD.WIDE.U32 R10, R8, -0x2daee0ad, RZ ;  /* 0xd2511f53080a7825 */ /* 0x000fe200078e00ff */
[----:B------:R-:W-:Y:S02]  /*40b0*/  LOP3.LUT R8, R180, UR22, R75, 0x96, !PT ;  /* 0x00000016b4087c12 */ /* 0x000fe4000f8e964b */
[----:B------:R-:W-:Y:S02]  /*40c0*/  ISETP.GT.U32.AND P6, PT, R145, UR29, PT ;  /* 0x0000001d91007c0c */ /* 0x000fe4000bfc4070 */
[----:B------:R-:W-:Y:S01]  /*40d0*/  LOP3.LUT R47, R74, UR18, R11, 0x96, !PT ;  /* 0x000000124a2f7c12 */ /* 0x000fe2000f8e960b */
[----:B------:R-:W-:Y:S01]  /*40e0*/  IMAD.WIDE.U32 R150, R8, -0x326172a9, RZ ;  /* 0xcd9e8d5708967825 */ /* 0x000fe200078e00ff */
[----:B------:R-:W-:Y:S01]  /*40f0*/  HMMA.16816.F32.BF16 R72, R12, R36, RZ ;  /* 0x000000240c48723c */ /* 0x000fe200000418ff */
[----:B------:R-:W-:Y:S02]  /*4100*/  PRMT R8, R46, 0x7770, RZ ;  /* 0x000077702e087816 */ /* 0x000fe400000000ff */
[----:B------:R-:W-:-:S02]  /*4110*/  @!P2 HFMA2.BF16_V2 R52, -RZ.H0_H0, RZ.H0_H0, -R89.H0_H0 ;  /* 0x200000ffff34a231 */ /* 0x000fc40000340959 */
[----:B------:R-:W-:Y:S01]  /*4120*/  IMAD.WIDE.U32 R46, R47, -0x326172a9, RZ ;  /* 0xcd9e8d572f2e7825 */ /* 0x000fe200078e00ff */
[----:B------:R-:W-:-:S03]  /*4130*/  LOP3.LUT R9, R178, UR19, R151, 0x96, !PT ;  /* 0x00000013b2097c12 */ /* 0x000fc6000f8e9697 */
[----:B------:R-:W-:Y:S01]  /*4140*/  @!P5 HFMA2.BF16_V2 R42, -RZ.H0_H0, RZ.H0_H0, -R35.H0_H0 ;  /* 0x200000ffff2ad231 */ /* 0x000fe20000340923 */
[----:B------:R-:W-:Y:S02]  /*4150*/  ISETP.LE.U32.AND P1, PT, R8, UR29, PT ;  /* 0x0000001d08007c0c */ /* 0x000fe4000bf23070 */
[----:B------:R-:W-:Y:S01]  /*4160*/  LOP3.LUT R150, R150, UR17, R47, 0x96, !PT ;  /* 0x0000001196967c12 */ /* 0x000fe2000f8e962f */
[----:B------:R-:W-:Y:S01]  /*4170*/  IMAD.WIDE.U32 R148, R9, -0x2daee0ad, RZ ;  /* 0xd2511f5309947825 */ /* 0x000fe200078e00ff */
[----:B------:R-:W-:-:S03]  /*4180*/  ISETP.LE.U32.AND P4, PT, R146, UR29, PT ;  /* 0x0000001d92007c0c */ /* 0x000fc6000bf83070 */
[----:B------:R-:W-:Y:S01]  /*4190*/  @P6 HFMA2.BF16_V2 R40, -RZ.H0_H0, RZ.H0_H0, -R33.H0_H0 ;  /* 0x200000ffff286231 */ /* 0x000fe20000340921 */
[----:B------:R-:W-:Y:S01]  /*41a0*/  PRMT R54, R54, 0x7632, R54 ;  /* 0x0000763236367816 */ /* 0x000fe20000000036 */
[----:B------:R-:W-:Y:S01]  /*41b0*/  IMAD.WIDE.U32 R150, R150, -0x2daee0ad, RZ ;  /* 0xd2511f5396967825 */ /* 0x000fe200078e00ff */
[----:B------:R-:W-:Y:S02]  /*41c0*/  LOP3.LUT R9, R10, UR16, R149, 0x96, !PT ;  /* 0x000000100a097c12 */ /* 0x000fe4000f8e9695 */
[----:B------:R-:W-:Y:S02]  /*41d0*/  LOP3.LUT R54, R54, 0xff, RZ, 0xc0, !PT ;  /* 0x000000ff36367812 */ /* 0x000fe400078ec0ff */
[----:B------:R-:W-:Y:S01]  /*41e0*/  LOP3.LUT R10, R148, UR12, R151, 0x96, !PT ;  /* 0x0000000c940a7c12 */ /* 0x000fe2000f8e9697 */
[----:B------:R-:W-:-:S04]  /*41f0*/  IMAD.WIDE.U32 R36, R9, -0x326172a9, RZ ;  /* 0xcd9e8d5709247825 */ /* 0x000fc800078e00ff */
[----:B------:R-:W-:Y:S01]  /*4200*/  @!P1 HFMA2.BF16_V2 R41, -RZ.H0_H0, RZ.H0_H0, -R34.H0_H0 ;  /* 0x200000ffff299231 */ /* 0x000fe20000340922 */
[----:B------:R-:W-:Y:S01]  /*4210*/  LOP3.LUT R55, R55, 0xffff, RZ, 0xc0, !PT ;  /* 0x0000ffff37377812 */ /* 0x000fe200078ec0ff */
[----:B------:R-:W-:Y:S01]  /*4220*/  IMAD.WIDE.U32 R10, R10, -0x326172a9, RZ ;  /* 0xcd9e8d570a0a7825 */ /* 0x000fe200078e00ff */
[----:B------:R-:W-:-:S03]  /*4230*/  LOP3.LUT R105, R46, UR13, R37, 0x96, !PT ;  /* 0x0000000d2e697c12 */ /* 0x000fc6000f8e9625 */
[----:B------:R-:W-:Y:S01]  /*4240*/  @!P4 HFMA2.BF16_V2 R53, -RZ.H0_H0, RZ.H0_H0, -R90.H0_H0 ;  /* 0x200000ffff35c231 */ /* 0x000fe2000034095a */
[----:B------:R-:W2:Y:S01]  /*4250*/  LDSM.16.MT88.4 R44, [R126+0x7000] ;  /* 0x007000007e2c783b */ /* 0x000ea20000004200 */
[----:B-1----:R-:W-:Y:S01]  /*4260*/  HMMA.16816.F32.BF16 R72, R68, R4, R72 ;  /* 0x000000044448723c */ /* 0x002fe20000041848 */
[----:B------:R-:W-:Y:S01]  /*4270*/  PRMT R4, R29, 0x7632, R4 ;  /* 0x000076321d047816 */ /* 0x000fe20000000004 */
[----:B------:R-:W-:Y:S01]  /*4280*/  IMAD.MOV.U32 R146, RZ, RZ, R10 ;  /* 0x000000ffff927224 */ /* 0x000fe200078e000a */
[----:B------:R-:W-:Y:S02]  /*4290*/  LOP3.LUT R141, R36, UR9, R11, 0x96, !PT ;  /* 0x00000009248d7c12 */ /* 0x000fe4000f8e960b */
[----:B------:R-:W-:Y:S02]  /*42a0*/  LOP3.LUT R4, R4, 0xff, RZ, 0xc0, !PT ;  /* 0x000000ff04047812 */ /* 0x000fe400078ec0ff */
[C---:B------:R-:W-:Y:S01]  /*42b0*/  PRMT R107, R10.reuse, 0x7770, RZ ;  /* 0x000077700a6b7816 */ /* 0x040fe200000000ff */
[----:B------:R-:W-:Y:S01]  /*42c0*/  HMMA.16816.F32.BF16 R36, R12, R38, RZ ;  /* 0x000000260c24723c */ /* 0x000fe200000418ff */
[----:B------:R-:W-:-:S02]  /*42d0*/  PRMT R143, R10, 0x7771, RZ ;  /* 0x000077710a8f7816 */ /* 0x000fc400000000ff */
[C---:B------:R-:W-:Y:S02]  /*42e0*/  PRMT R148, R10.reuse, 0x7772, RZ ;  /* 0x000077720a947816 */ /* 0x040fe400000000ff */
[----:B------:R-:W-:Y:S02]  /*42f0*/  PRMT R99, R10, 0x7773, RZ ;  /* 0x000077730a637816 */ /* 0x000fe400000000ff */
[----:B------:R-:W-:Y:S01]  /*4300*/  ISETP.LE.U32.AND P3, PT, R4, UR29, PT ;  /* 0x0000001d04007c0c */ /* 0x000fe2000bf63070 */
[----:B------:R-:W1:Y:S01]  /*4310*/  LDSM.16.MT88.4 R8, [R126+0x7400] ;  /* 0x007400007e08783b */ /* 0x000e620000004200 */
[----:B------:R-:W-:Y:S02]  /*4320*/  @!P1 PRMT R34, R41, 0x5410, RZ ;  /* 0x0000541029229816 */ /* 0x000fe400000000ff */
[----:B------:R-:W-:Y:S02]  /*4330*/  @P6 PRMT R33, R40, 0x5410, RZ ;  /* 0x0000541028216816 */ /* 0x000fe400000000ff */
[----:B------:R-:W-:-:S02]  /*4340*/  @!P4 PRMT R90, R53, 0x5410, RZ ;  /* 0x00005410355ac816 */ /* 0x000fc400000000ff */
[----:B------:R-:W-:Y:S02]  /*4350*/  @!P2 PRMT R89, R52, 0x5410, RZ ;  /* 0x000054103459a816 */ /* 0x000fe400000000ff */
[----:B------:R-:W-:Y:S01]  /*4360*/  ISETP.LE.U32.AND P1, PT, R54, UR29, PT ;  /* 0x0000001d36007c0c */ /* 0x000fe2000bf23070 */
[----:B------:R-:W-:Y:S01]  /*4370*/  STG.E.U16 desc[UR24][R122.64], R90 ;  /* 0x0000005a7a007986 */ /* 0x000fe2000c101518 */
[----:B------:R-:W-:Y:S01]  /*4380*/  ISETP.LE.U32.AND P6, PT, R55, UR29, PT ;  /* 0x0000001d37007c0c */ /* 0x000fe2000bfc3070 */
[----:B------:R-:W-:Y:S01]  /*4390*/  @!P3 HFMA2.BF16_V2 R43, -RZ.H0_H0, RZ.H0_H0, -R86.H0_H0 ;  /* 0x200000ffff2bb231 */ /* 0x000fe20000340956 */
[----:B------:R-:W-:Y:S01]  /*43a0*/  @!P5 PRMT R35, R42, 0x5410, RZ ;  /* 0x000054102a23d816 */ /* 0x000fe200000000ff */
[----:B------:R-:W3:Y:S01]  /*43b0*/  LDSM.16.MT88.4 R52, [R124+0x7000] ;  /* 0x007000007c34783b */ /* 0x000ee20000004200 */
[----:B------:R-:W-:Y:S01]  /*43c0*/  ISETP.LE.U32.AND P5, PT, R152, UR29, PT ;  /* 0x0000001d98007c0c */ /* 0x000fe2000bfa3070 */
[----:B------:R-:W-:Y:S01]  /*43d0*/  HMMA.16816.F32.BF16 R36, R68, R6, R36 ;  /* 0x000000064424723c */ /* 0x000fe20000041824 */
[----:B------:R-:W-:Y:S01]  /*43e0*/  @!P3 PRMT R86, R43, 0x5410, RZ ;  /* 0x000054102b56b816 */ /* 0x000fe200000000ff */
[----:B------:R-:W4:Y:S01]  /*43f0*/  LDSM.16.MT88.4 R4, [R124+0x7400] ;  /* 0x007400007c04783b */ /* 0x000f220000004200 */
[----:B------:R-:W-:-:S02]  /*4400*/  ISETP.GT.U32.AND P4, PT, R154, UR29, PT ;  /* 0x0000001d9a007c0c */ /* 0x000fc4000bf84070 */
[----:B------:R-:W-:Y:S01]  /*4410*/  ISETP.GT.U32.AND P2, PT, R109, UR29, PT ;  /* 0x0000001d6d007c0c */ /* 0x000fe2000bf44070 */
[----:B------:R-:W-:Y:S01]  /*4420*/  @!P1 HFMA2.BF16_V2 R49, -RZ.H0_H0, RZ.H0_H0, -R24.H0_H0 ;  /* 0x200000ffff319231 */ /* 0x000fe20000340918 */
[----:B------:R-:W-:Y:S01]  /*4430*/  ISETP.LE.U32.AND P3, PT, R147, UR29, PT ;  /* 0x0000001d93007c0c */ /* 0x000fe2000bf63070 */
[C---:B--2---:R-:W-:Y:S01]  /*4440*/  HMMA.16816.F32.BF16 R40, R12.reuse, R44, RZ ;  /* 0x0000002c0c28723c */ /* 0x044fe200000418ff */
[----:B------:R-:W-:Y:S01]  /*4450*/  @!P6 HFMA2.BF16_V2 R50, -RZ.H0_H0, RZ.H0_H0, -R25.H0_H0 ;  /* 0x200000ffff32e231 */ /* 0x000fe20000340919 */
[----:B------:R-:W-:Y:S01]  /*4460*/  LOP3.LUT R147, R141, 0xff, RZ, 0xc0, !PT ;  /* 0x000000ff8d937812 */ /* 0x000fe200078ec0ff */
[----:B------:R-:W-:Y:S01]  /*4470*/  FFMA.FTZ R109, R104, UR31, -R135 ;  /* 0x0000001f686d7c23 */ /* 0x000fe20008010887 */
[----:B------:R-:W-:Y:S01]  /*4480*/  @!P5 HFMA2.BF16_V2 R51, -RZ.H0_H0, RZ.H0_H0, -R26.H0_H0 ;  /* 0x200000ffff33d231 */ /* 0x000fe2000034091a */
[----:B------:R-:W-:Y:S01]  /*4490*/  @!P1 PRMT R24, R49, 0x5410, RZ ;  /* 0x0000541031189816 */ /* 0x000fe200000000ff */
[----:B------:R-:W-:Y:S01]  /*44a0*/  STG.E.U16 desc[UR24][R122.64+0x2], R89 ;  /* 0x000002597a007986 */ /* 0x000fe2000c101518 */
[----:B------:R-:W-:Y:S01]  /*44b0*/  @!P6 PRMT R25, R50, 0x5410, RZ ;  /* 0x000054103219e816 */ /* 0x000fe200000000ff */
[----:B------:R-:W-:Y:S01]  /*44c0*/  HMMA.16816.F32.BF16 R44, R12, R46, RZ ;  /* 0x0000002e0c2c723c */ /* 0x000fe200000418ff */
[----:B------:R-:W-:Y:S01]  /*44d0*/  @!P5 PRMT R26, R51, 0x5410, RZ ;  /* 0x00005410331ad816 */ /* 0x000fe200000000ff */
[----:B------:R-:W-:Y:S01]  /*44e0*/  @P4 HFMA2.BF16_V2 R95, -RZ.H0_H0, RZ.H0_H0, -R28.H0_H0 ;  /* 0x200000ffff5f4231 */ /* 0x000fe2000034091c */
[----:B------:R-:W-:Y:S01]  /*44f0*/  ISETP.LE.U32.AND P5, PT, R101, UR29, PT ;  /* 0x0000001d65007c0c */ /* 0x000fe2000bfa3070 */
[----:B------:R-:W-:-:S02]  /*4500*/  @P2 HFMA2.BF16_V2 R94, -RZ.H0_H0, RZ.H0_H0, -R27.H0_H0 ;  /* 0x200000ffff5e2231 */ /* 0x000fc4000034091b */
[----:B------:R-:W-:Y:S01]  /*4510*/  IMAD.WIDE.U32 R50, R105, -0x2daee0ad, RZ ;  /* 0xd2511f5369327825 */ /* 0x000fe200078e00ff */
[----:B------:R-:W-:-:S03]  /*4520*/  ISETP.GT.U32.AND P6, PT, R97, UR29, PT ;  /* 0x0000001d61007c0c */ /* 0x000fc6000bfc4070 */
[--C-:B------:R-:W-:Y:S01]  /*4530*/  FFMA.FTZ R97, R100, UR31, -R137.reuse ;  /* 0x0000001f64617c23 */ /* 0x100fe20008010889 */
[----:B------:R-:W-:Y:S01]  /*4540*/  @P4 PRMT R28, R95, 0x5410, RZ ;  /* 0x000054105f1c4816 */ /* 0x000fe200000000ff */
[--C-:B------:R-:W-:Y:S01]  /*4550*/  FFMA.FTZ R100, R98, UR31, -R137.reuse ;  /* 0x0000001f62647c23 */ /* 0x100fe20008010889 */
[----:B------:R-:W-:Y:S01]  /*4560*/  @P2 PRMT R27, R94, 0x5410, RZ ;  /* 0x000054105e1b2816 */ /* 0x000fe200000000ff */
[----:B------:R-:W-:Y:S01]  /*4570*/  FFMA.FTZ R94, R108, UR31, -R137 ;  /* 0x0000001f6c5e7c23 */ /* 0x000fe20008010889 */
[----:B------:R-:W-:Y:S01]  /*4580*/  ISETP.GT.U32.AND P4, PT, R103, UR29, PT ;  /* 0x0000001d67007c0c */ /* 0x000fe2000bf84070 */
[C---:B-1----:R-:W-:Y:S01]  /*4590*/  HMMA.16816.F32.BF16 R40, R68.reuse, R8, R40 ;  /* 0x000000084428723c */ /* 0x042fe20000041828 */
[----:B------:R-:W-:Y:S01]  /*45a0*/  ISETP.GT.U32.AND P2, PT, R138, UR29, PT ;  /* 0x0000001d8a007c0c */ /* 0x000fe2000bf44070 */
[----:B------:R-:W-:Y:S01]  /*45b0*/  MUFU.EX2 R97, R97 ;  /* 0x0000006100617308 */ /* 0x000fe20000000800 */
[----:B------:R-:W-:Y:S01]  /*45c0*/  @!P5 HFMA2.BF16_V2 R48, -RZ.H0_H0, RZ.H0_H0, -R23.H0_H0 ;  /* 0x200000ffff30d231 */ /* 0x000fe20000340917 */
[----:B------:R-:W-:Y:S01]  /*45d0*/  LOP3.LUT R138, R150, UR8, R51, 0x96, !PT ;  /* 0x00000008968a7c12 */ /* 0x000fe2000f8e9633 */
[----:B------:R-:W-:Y:S01]  /*45e0*/  FFMA.FTZ R95, R96, UR31, -R137 ;  /* 0x0000001f605f7c23 */ /* 0x000fe20008010889 */
[C---:B------:R-:W-:Y:S01]  /*45f0*/  PRMT R8, R50.reuse, 0x7770, RZ ;  /* 0x0000777032087816 */ /* 0x040fe200000000ff */
[----:B------:R-:W-:Y:S01]  /*4600*/  @P6 HFMA2.BF16_V2 R62, -RZ.H0_H0, RZ.H0_H0, -R29.H0_H0 ;  /* 0x200000ffff3e6231 */ /* 0x000fe2000034091d */
[----:B------:R-:W-:Y:S01]  /*4610*/  HMMA.16816.F32.BF16 R44, R68, R10, R44 ;  /* 0x0000000a442c723c */ /* 0x000fe2000004182c */
[C---:B------:R-:W-:Y:S01]  /*4620*/  PRMT R150, R50.reuse, 0x7773, RZ ;  /* 0x0000777332967816 */ /* 0x040fe200000000ff */
[----:B------:R-:W-:Y:S01]  /*4630*/  IMAD.MOV.U32 R10, RZ, RZ, R50 ;  /* 0x000000ffff0a7224 */ /* 0x000fe200078e0032 */
[C---:B------:R-:W-:Y:S01]  /*4640*/  PRMT R145, R50.reuse, 0x7772, RZ ;  /* 0x0000777232917816 */ /* 0x040fe200000000ff */
[----:B------:R-:W-:Y:S01]  /*4650*/  @P4 HFMA2.BF16_V2 R66, -RZ.H0_H0, RZ.H0_H0, -R31.H0_H0 ;  /* 0x200000ffff424231 */ /* 0x000fe2000034091f */
[----:B------:R-:W-:Y:S01]  /*4660*/  PRMT R9, R50, 0x7771, RZ ;  /* 0x0000777132097816 */ /* 0x000fe200000000ff */
[----:B------:R-:W1:Y:S01]  /*4670*/  MUFU.EX2 R94, R94 ;  /* 0x0000005e005e7308 */ /* 0x000e620000000800 */
[----:B------:R-:W-:Y:S01]  /*4680*/  @!P5 PRMT R23, R48, 0x5410, RZ ;  /* 0x000054103017d816 */ /* 0x000fe200000000ff */
[----:B------:R-:W-:Y:S01]  /*4690*/  @P2 HFMA2.BF16_V2 R63, -RZ.H0_H0, RZ.H0_H0, -R30.H0_H0 ;  /* 0x200000ffff3f2231 */ /* 0x000fe2000034091e */
[C---:B---3--:R-:W-:Y:S01]  /*46a0*/  HMMA.16816.F32.BF16 R48, R12.reuse, R52, RZ ;  /* 0x000000340c30723c */ /* 0x048fe200000418ff */
[----:B------:R-:W-:Y:S01]  /*46b0*/  @P4 PRMT R31, R66, 0x5410, RZ ;  /* 0x00005410421f4816 */ /* 0x000fe200000000ff */
[--C-:B------:R-:W-:Y:S01]  /*46c0*/  FFMA.FTZ R101, R144, UR31, -R135.reuse ;  /* 0x0000001f90657c23 */ /* 0x100fe20008010887 */
[----:B------:R-:W-:Y:S01]  /*46d0*/  ISETP.LE.U32.AND P4, PT, R8, UR29, PT ;  /* 0x0000001d08007c0c */ /* 0x000fe2000bf83070 */
[--C-:B------:R-:W-:Y:S01]  /*46e0*/  FFMA.FTZ R96, R106, UR31, -R135.reuse ;  /* 0x0000001f6a607c23 */ /* 0x100fe20008010887 */
[----:B------:R-:W-:Y:S01]  /*46f0*/  LOP3.LUT R8, R141, 0xffff, RZ, 0xc0, !PT ;  /* 0x0000ffff8d087812 */ /* 0x000fe200078ec0ff */
[----:B------:R-:W-:Y:S01]  /*4700*/  MUFU.EX2 R95, R95 ;  /* 0x0000005f005f7308 */ /* 0x000fe20000000800 */
[----:B------:R-:W-:Y:S01]  /*4710*/  @P2 PRMT R30, R63, 0x5410, RZ ;  /* 0x000054103f1e2816 */ /* 0x000fe200000000ff */
[----:B------:R-:W-:Y:S01]  /*4720*/  HMMA.16816.F32.BF16 R52, R12, R54, RZ ;  /* 0x000000360c34723c */ /* 0x000fe200000418ff */
[----:B------:R-:W-:Y:S01]  /*4730*/  @P6 PRMT R29, R62, 0x5410, RZ ;  /* 0x000054103e1d6816 */ /* 0x000fe200000000ff */
[----:B------:R-:W-:Y:S01]  /*4740*/  FFMA.FTZ R108, R102, UR31, -R135 ;  /* 0x0000001f666c7c23 */ /* 0x000fe20008010887 */
[----:B------:R-:W-:Y:S01]  /*4750*/  ISETP.LE.U32.AND P2, PT, R147, UR29, PT ;  /* 0x0000001d93007c0c */ /* 0x000fe2000bf43070 */
[----:B------:R-:W-:Y:S01]  /*4760*/  @!P3 HFMA2.BF16_V2 R67, -RZ.H0_H0, RZ.H0_H0, -R32.H0_H0 ;  /* 0x200000ffff43b231 */ /* 0x000fe20000340920 */
[----:B------:R-:W-:Y:S01]  /*4770*/  ISETP.GT.U32.AND P5, PT, R99, UR29, PT ;  /* 0x0000001d63007c0c */ /* 0x000fe2000bfa4070 */
[----:B------:R-:W2:Y:S01]  /*4780*/  MUFU.EX2 R100, R100 ;  /* 0x0000006400647308 */ /* 0x000ea20000000800 */
[----:B------:R-:W-:Y:S01]  /*4790*/  PRMT R11, R148, 0x5410, R99 ;  /* 0x00005410940b7816 */ /* 0x000fe20000000063 */
[----:B------:R-:W-:Y:S01]  /*47a0*/  FFMA.FTZ R135, R116, UR31, -R135 ;  /* 0x0000001f74877c23 */ /* 0x000fe20008010887 */
[----:B-1----:R-:W-:-:S02]  /*47b0*/  F2FP.BF16.F32.PACK_AB R99, R97, R94 ;  /* 0x0000005e6163723e */ /* 0x002fc400000010ff */
[----:B------:R-:W-:Y:S01]  /*47c0*/  @!P3 PRMT R32, R67, 0x5410, RZ ;  /* 0x000054104320b816 */ /* 0x000fe200000000ff */
[C---:B----4-:R-:W-:Y:S01]  /*47d0*/  HMMA.16816.F32.BF16 R48, R68.reuse, R4, R48 ;  /* 0x000000044430723c */ /* 0x050fe20000041830 */
[----:B------:R-:W-:Y:S01]  /*47e0*/  SHF.R.U32.HI R4, RZ, 0x8, R8 ;  /* 0x00000008ff047819 */ /* 0x000fe20000011608 */
[----:B------:R-:W-:Y:S01]  /*47f0*/  MUFU.EX2 R101, R101 ;  /* 0x0000006500657308 */ /* 0x000fe20000000800 */
[C---:B------:R-:W-:Y:S01]  /*4800*/  PRMT R98, R99.reuse, 0x7632, R98 ;  /* 0x0000763263627816 */ /* 0x040fe20000000062 */
[----:B------:R-:W-:Y:S01]  /*4810*/  @!P2 HFMA2.BF16_V2 R61, -RZ.H0_H0, RZ.H0_H0, -R99.H0_H0 ;  /* 0x200000ffff3da231 */ /* 0x000fe20000340963 */
[----:B------:R-:W-:Y:S02]  /*4820*/  LOP3.LUT R5, R4, 0xffff, RZ, 0xc0, !PT ;  /* 0x0000ffff04057812 */ /* 0x000fe400078ec0ff */
[----:B------:R-:W-:Y:S01]  /*4830*/  PRMT R8, R99, 0x5410, R98 ;  /* 0x0000541063087816 */ /* 0x000fe20000000062 */
[----:B------:R-:W-:Y:S01]  /*4840*/  HMMA.16816.F32.BF16 R52, R68, R6, R52 ;  /* 0x000000064434723c */ /* 0x000fe20000041834 */
[----:B------:R-:W-:Y:S01]  /*4850*/  ISETP.LE.U32.AND P6, PT, R5, UR29, PT ;  /* 0x0000001d05007c0c */ /* 0x000fe2000bfc3070 */
[----:B------:R-:W1:Y:S01]  /*4860*/  MUFU.EX2 R96, R96 ;  /* 0x0000006000607308 */ /* 0x000e620000000800 */
[----:B------:R-:W-:-:S02]  /*4870*/  @!P2 PRMT R99, R61, 0x5410, RZ ;  /* 0x000054103d63a816 */ /* 0x000fc400000000ff */
[----:B------:R-:W-:Y:S02]  /*4880*/  PRMT R147, R147, 0x5410, R4 ;  /* 0x0000541093937816 */ /* 0x000fe40000000004 */
[----:B------:R-:W-:Y:S02]  /*4890*/  PRMT R5, R141, 0x7632, R5 ;  /* 0x000076328d057816 */ /* 0x000fe40000000005 */
[--C-:B------:R-:W-:Y:S01]  /*48a0*/  SHF.R.U32.HI R4, RZ, 0x10, R141.reuse ;  /* 0x00000010ff047819 */ /* 0x100fe2000001168d */
[----:B------:R-:W-:Y:S01]  /*48b0*/  MUFU.EX2 R109, R109 ;  /* 0x0000006d006d7308 */ /* 0x000fe20000000800 */
[----:B------:R-:W-:Y:S02]  /*48c0*/  LOP3.LUT R5, R5, 0xff, RZ, 0xc0, !PT ;  /* 0x000000ff05057812 */ /* 0x000fe400078ec0ff */
[----:B------:R-:W-:Y:S01]  /*48d0*/  LOP3.LUT R4, R4, 0xff, RZ, 0xc0, !PT ;  /* 0x000000ff04047812 */ /* 0x000fe200078ec0ff */
[----:B------:R-:W-:Y:S01]  /*48e0*/  @!P6 HFMA2.BF16_V2 R60, -RZ.H0_H0, RZ.H0_H0, -R98.H0_H0 ;  /* 0x200000ffff3ce231 */ /* 0x000fe20000340962 */
[----:B------:R-:W-:-:S02]  /*48f0*/  SHF.R.U32.HI R141, RZ, 0x18, R141 ;  /* 0x00000018ff8d7819 */ /* 0x000fc4000001168d */
[----:B------:R-:W-:Y:S01]  /*4900*/  ISETP.LE.U32.AND P2, PT, R5, UR29, PT ;  /* 0x0000001d05007c0c */ /* 0x000fe2000bf43070 */
[----:B------:R-:W3:Y:S01]  /*4910*/  MUFU.EX2 R108, R108 ;  /* 0x0000006c006c7308 */ /* 0x000ee20000000800 */
[----:B------:R-:W-:Y:S02]  /*4920*/  @!P6 PRMT R98, R60, 0x5410, RZ ;  /* 0x000054103c62e816 */ /* 0x000fe400000000ff */
[----:B------:R-:W4:Y:S01]  /*4930*/  LDSM.16.MT88.4 R60, [R126+0x8000] ;  /* 0x008000007e3c783b */ /* 0x000f220000004200 */
[----:B------:R-:W-:Y:S02]  /*4940*/  ISETP.GT.U32.AND P6, PT, R143, UR29, PT ;  /* 0x0000001d8f007c0c */ /* 0x000fe4000bfc4070 */
[----:B------:R-:W-:Y:S02]  /*4950*/  PRMT R149, R4, 0x5410, R141 ;  /* 0x0000541004957816 */ /* 0x000fe4000000008d */
[----:B------:R-:W5:Y:S01]  /*4960*/  LDSM.16.MT88.4 R4, [R126+0x8400] ;  /* 0x008400007e04783b */ /* 0x000f620000004200 */
[----:B------:R-:W-:Y:S01]  /*4970*/  ISETP.LE.U32.AND P1, PT, R107, UR29, PT ;  /* 0x0000001d6b007c0c */ /* 0x000fe2000bf23070 */
[----:B------:R-:W5:Y:S01]  /*4980*/  MUFU.EX2 R135, R135 ;  /* 0x0000008700877308 */ /* 0x000f620000000800 */
[----:B------:R-:W-:-:S02]  /*4990*/  ISETP.GT.U32.AND P3, PT, R148, UR29, PT ;  /* 0x0000001d94007c0c */ /* 0x000fc4000bf64070 */
[----:B--2---:R-:W-:Y:S02]  /*49a0*/  F2FP.BF16.F32.PACK_AB R104, R100, R95 ;  /* 0x0000005f6468723e */ /* 0x004fe400000010ff */
[----:B-1----:R-:W-:Y:S01]  /*49b0*/  F2FP.BF16.F32.PACK_AB R107, R96, R101 ;  /* 0x00000065606b723e */ /* 0x002fe200000010ff */
[----:B------:R-:W-:Y:S01]  /*49c0*/  FADD.FTZ R101, R101, R88 ;  /* 0x0000005865657221 */ /* 0x000fe20000010000 */
[----:B------:R-:W-:Y:S02]  /*49d0*/  PRMT R105, R104, 0x7632, R105 ;  /* 0x0000763268697816 */ /* 0x000fe40000000069 */
[----:B---3--:R-:W-:Y:S01]  /*49e0*/  F2FP.BF16.F32.PACK_AB R103, R108, R109 ;  /* 0x0000006d6c67723e */ /* 0x008fe200000010ff */
[----:B------:R-:W-:Y:S01]  /*49f0*/  @!P2 HFMA2.BF16_V2 R59, -RZ.H0_H0, RZ.H0_H0, -R107.H0_H0 ;  /* 0x200000ffff3ba231 */ /* 0x000fe2000034096b */
[----:B------:R-:W-:Y:S01]  /*4a00*/  LOP3.LUT R146, R146, 0xff, RZ, 0xc0, !PT ;  /* 0x000000ff92927812 */ /* 0x000fe200078ec0ff */
[----:B------:R-:W-:Y:S01]  /*4a10*/  @P6 HFMA2.BF16_V2 R57, -RZ.H0_H0, RZ.H0_H0, -R105.H0_H0 ;  /* 0x200000ffff396231 */ /* 0x000fe20000340969 */
[----:B------:R-:W-:Y:S01]  /*4a20*/  PRMT R106, R107, 0x7632, R106 ;  /* 0x000076326b6a7816 */ /* 0x000fe2000000006a */
[----:B------:R-:W-:Y:S01]  /*4a30*/  @!P1 HFMA2.BF16_V2 R58, -RZ.H0_H0, RZ.H0_H0, -R104.H0_H0 ;  /* 0x200000ffff3a9231 */ /* 0x000fe20000340968 */
[----:B------:R-:W-:Y:S01]  /*4a40*/  PRMT R143, R146, 0x5410, R143 ;  /* 0x00005410928f7816 */ /* 0x000fe2000000008f */
[----:B------:R-:W-:Y:S01]  /*4a50*/  @P3 HFMA2.BF16_V2 R56, -RZ.H0_H0, RZ.H0_H0, -R103.H0_H0 ;  /* 0x200000ffff383231 */ /* 0x000fe20000340967 */
[----:B------:R-:W-:Y:S01]  /*4a60*/  PRMT R102, R103, 0x7632, R102 ;  /* 0x0000763267667816 */ /* 0x000fe20000000066 */
[----:B------:R-:W-:Y:S01]  /*4a70*/  FADD.FTZ R96, R96, R101 ;  /* 0x0000006560607221 */ /* 0x000fe20000010000 */
[----:B------:R-:W-:-:S02]  /*4a80*/  PRMT R146, R104, 0x5410, R105 ;  /* 0x0000541068927816 */ /* 0x000fc40000000069 */
[----:B------:R-:W-:Y:S01]  /*4a90*/  @P6 PRMT R105, R57, 0x5410, RZ ;  /* 0x0000541039696816 */ /* 0x000fe200000000ff */
[----:B------:R-:W-:Y:S01]  /*4aa0*/  @P5 HFMA2.BF16_V2 R18, -RZ.H0_H0, RZ.H0_H0, -R102.H0_H0 ;  /* 0x200000ffff125231 */ /* 0x000fe20000340966 */
[----:B------:R-:W-:Y:S01]  /*4ab0*/  ISETP.LE.U32.AND P6, PT, R141, UR29, PT ;  /* 0x0000001d8d007c0c */ /* 0x000fe2000bfc3070 */
[----:B------:R-:W-:Y:S01]  /*4ac0*/  FADD.FTZ R109, R109, R96 ;  /* 0x000000606d6d7221 */ /* 0x000fe20000010000 */
[----:B------:R-:W-:Y:S02]  /*4ad0*/  PRMT R144, R107, 0x5410, R106 ;  /* 0x000054106b907816 */ /* 0x000fe4000000006a */
[----:B------:R-:W-:Y:S01]  /*4ae0*/  PRMT R141, R103, 0x5410, R102 ;  /* 0x00005410678d7816 */ /* 0x000fe20000000066 */
[----:B------:R-:W-:Y:S01]  /*4af0*/  FADD.FTZ R109, R108, R109 ;  /* 0x0000006d6c6d7221 */ /* 0x000fe20000010000 */
[----:B------:R-:W-:Y:S02]  /*4b00*/  @!P2 PRMT R107, R59, 0x5410, RZ ;  /* 0x000054103b6ba816 */ /* 0x000fe400000000ff */
[----:B------:R-:W-:-:S02]  /*4b10*/  @!P1 PRMT R104, R58, 0x5410, RZ ;  /* 0x000054103a689816 */ /* 0x000fc400000000ff */
[----:B------:R-:W-:Y:S02]  /*4b20*/  @P3 PRMT R103, R56, 0x5410, RZ ;  /* 0x0000541038673816 */ /* 0x000fe400000000ff */
[C---:B----4-:R-:W-:Y:S01]  /*4b30*/  HMMA.16816.F32.BF16 R56, R12.reuse, R60, RZ ;  /* 0x0000003c0c38723c */ /* 0x050fe200000418ff */
[----:B------:R-:W-:Y:S01]  /*4b40*/  @!P6 HFMA2.BF16_V2 R19, -RZ.H0_H0, RZ.H0_H0, -R106.H0_H0 ;  /* 0x200000ffff13e231 */ /* 0x000fe2000034096a */
[----:B------:R-:W-:Y:S02]  /*4b50*/  @P5 PRMT R102, R18, 0x5410, RZ ;  /* 0x0000541012665816 */ /* 0x000fe400000000ff */
[----:B------:R-:W-:Y:S02]  /*4b60*/  F2FP.BF16.F32.PACK_AB R117, R110, R115 ;  /* 0x000000736e75723e */ /* 0x000fe400000010ff */
[----:B------:R-:W-:Y:S02]  /*4b70*/  @!P6 PRMT R106, R19, 0x5410, RZ ;  /* 0x00005410136ae816 */ /* 0x000fe400000000ff */
[----:B------:R-:W-:Y:S01]  /*4b80*/  HMMA.16816.F32.BF16 R60, R12, R62, RZ ;  /* 0x0000003e0c3c723c */ /* 0x000fe200000418ff */
[----:B------:R-:W-:-:S02]  /*4b90*/  LOP3.LUT R19, R138, 0xffff, RZ, 0xc0, !PT ;  /* 0x0000ffff8a137812 */ /* 0x000fc400078ec0ff */
[C---:B------:R-:W-:Y:S01]  /*4ba0*/  F2FP.BF16.F32.PACK_AB R116, R111.reuse, R112 ;  /* 0x000000706f74723e */ /* 0x040fe200000010ff */
[----:B------:R-:W-:Y:S01]  /*4bb0*/  FADD.FTZ R112, R112, R109 ;  /* 0x0000006d70707221 */ /* 0x000fe20000010000 */
[----:B------:R-:W-:Y:S02]  /*4bc0*/  SHF.R.U32.HI R19, RZ, 0x8, R19 ;  /* 0x00000008ff137819 */ /* 0x000fe40000011613 */
[----:B------:R-:W-:Y:S01]  /*4bd0*/  F2FP.BF16.F32.PACK_AB R119, R188, R113 ;  /* 0x00000071bc77723e */ /* 0x000fe200000010ff */
[----:B------:R-:W-:Y:S01]  /*4be0*/  FADD.FTZ R111, R111, R112 ;  /* 0x000000706f6f7221 */ /* 0x000fe20000010000 */
[----:B------:R-:W-:Y:S02]  /*4bf0*/  LOP3.LUT R10, R10, 0xff, RZ, 0xc0, !PT ;  /* 0x000000ff0a0a7812 */ /* 0x000fe400078ec0ff */
[----:B------:R-:W-:Y:S01]  /*4c00*/  PRMT R133, R116, 0x7632, R133 ;  /* 0x0000763274857816 */ /* 0x000fe20000000085 */
[C---:B-----5:R-:W-:Y:S01]  /*4c10*/  HMMA.16816.F32.BF16 R56, R68.reuse, R4, R56 ;  /* 0x000000044438723c */ /* 0x060fe20000041838 */
[----:B------:R-:W-:Y:S01]  /*4c20*/  LOP3.LUT R4, R138, 0xff, RZ, 0xc0, !PT ;  /* 0x000000ff8a047812 */ /* 0x000fe200078ec0ff */
[----:B------:R-:W-:Y:S01]  /*4c30*/  FADD.FTZ R5, R131, R136 ;  /* 0x0000008883057221 */ /* 0x000fe20000010000 */
[----:B------:R-:W-:Y:S01]  /*4c40*/  F2FP.BF16.F32.PACK_AB R137, R135, R118 ;  /* 0x000000768789723e */ /* 0x000fe200000010ff */
[----:B------:R-:W-:Y:S01]  /*4c50*/  @!P4 HFMA2.BF16_V2 R16, -RZ.H0_H0, RZ.H0_H0, -R119.H0_H0 ;  /* 0x200000ffff10c231 */ /* 0x000fe20000340977 */
[----:B------:R-:W-:Y:S01]  /*4c60*/  ISETP.LE.U32.AND P5, PT, R4, UR29, PT ;  /* 0x0000001d04007c0c */ /* 0x000fe2000bfa3070 */
[----:B------:R-:W-:Y:S01]  /*4c70*/  FADD.FTZ R5, R114, R5 ;  /* 0x0000000572057221 */ /* 0x000fe20000010000 */
[----:B------:R-:W-:Y:S01]  /*4c80*/  PRMT R114, R117, 0x7632, R114 ;  /* 0x0000763275727816 */ /* 0x000fe20000000072 */
[----:B------:R-:W-:Y:S01]  /*4c90*/  HMMA.16816.F32.BF16 R60, R68, R6, R60 ;  /* 0x00000006443c723c */ /* 0x000fe2000004183c */
[----:B------:R-:W-:Y:S01]  /*4ca0*/  LOP3.LUT R6, R19, 0xffff, RZ, 0xc0, !PT ;  /* 0x0000ffff13067812 */ /* 0x000fe200078ec0ff */
[----:B------:R-:W-:Y:S01]  /*4cb0*/  FADD.FTZ R134, R134, R5 ;  /* 0x0000000586867221 */ /* 0x000fe20000010000 */
[----:B------:R-:W-:Y:S01]  /*4cc0*/  PRMT R18, R117, 0x5410, R114 ;  /* 0x0000541075127816 */ /* 0x000fe20000000072 */
[----:B------:R-:W-:Y:S01]  /*4cd0*/  FADD.FTZ R118, R118, R111 ;  /* 0x0000006f76767221 */ /* 0x000fe20000010000 */
[----:B------:R-:W-:Y:S01]  /*4ce0*/  ISETP.LE.U32.AND P6, PT, R6, UR29, PT ;  /* 0x0000001d06007c0c */ /* 0x000fe2000bfc3070 */
[----:B------:R-:W-:Y:S01]  /*4cf0*/  FADD.FTZ R93, R93, R134 ;  /* 0x000000865d5d7221 */ /* 0x000fe20000010000 */
[----:B------:R-:W-:Y:S01]  /*4d00*/  PRMT R6, R138, 0x7632, R6 ;  /* 0x000076328a067816 */ /* 0x000fe20000000006 */
[----:B------:R-:W-:Y:S01]  /*4d10*/  FADD.FTZ R190, R135, R118 ;  /* 0x0000007687be7221 */ /* 0x000fe20000010000 */
[----:B------:R-:W-:Y:S01]  /*4d20*/  PRMT R19, R4, 0x5410, R19 ;  /* 0x0000541004137816 */ /* 0x000fe20000000013 */
[----:B------:R-:W-:Y:S01]  /*4d30*/  @!P5 HFMA2.BF16_V2 R65, -RZ.H0_H0, RZ.H0_H0, -R117.H0_H0 ;  /* 0x200000ffff41d231 */ /* 0x000fe20000340975 */
[----:B------:R-:W-:Y:S01]  /*4d40*/  LOP3.LUT R6, R6, 0xff, RZ, 0xc0, !PT ;  /* 0x000000ff06067812 */ /* 0x000fe200078ec0ff */
[----:B------:R-:W-:Y:S01]  /*4d50*/  FADD.FTZ R92, R92, R93 ;  /* 0x0000005d5c5c7221 */ /* 0x000fe20000010000 */
[----:B------:R-:W-:-:S02]  /*4d60*/  ISETP.GT.U32.AND P2, PT, R145, UR29, PT ;  /* 0x0000001d91007c0c */ /* 0x000fc4000bf44070 */
[----:B------:R-:W-:Y:S01]  /*4d70*/  @!P5 PRMT R117, R65, 0x5410, RZ ;  /* 0x000054104175d816 */ /* 0x000fe200000000ff */
[----:B------:R-:W-:Y:S01]  /*4d80*/  FADD.FTZ R87, R87, R92 ;  /* 0x0000005c57577221 */ /* 0x000fe20000010000 */
[----:B------:R-:W-:Y:S01]  /*4d90*/  ISETP.LE.U32.AND P5, PT, R6, UR29, PT ;  /* 0x0000001d06007c0c */ /* 0x000fe2000bfa3070 */
[----:B------:R-:W-:Y:S01]  /*4da0*/  @!P6 HFMA2.BF16_V2 R64, -RZ.H0_H0, RZ.H0_H0, -R114.H0_H0 ;  /* 0x200000ffff40e231 */ /* 0x000fe20000340972 */
[----:B------:R-:W1:Y:S01]  /*4db0*/  LDSM.16.MT88.4 R4, [R124+0x8000] ;  /* 0x008000007c04783b */ /* 0x000e620000004200 */
[----:B------:R-:W-:Y:S01]  /*4dc0*/  PRMT R131, R119, 0x7632, R131 ;  /* 0x0000763277837816 */ /* 0x000fe20000000083 */
[----:B------:R-:W-:Y:S01]  /*4dd0*/  FADD.FTZ R94, R94, R87 ;  /* 0x000000575e5e7221 */ /* 0x000fe20000010000 */
[----:B------:R-:W-:Y:S02]  /*4de0*/  PRMT R145, R145, 0x5410, R150 ;  /* 0x0000541091917816 */ /* 0x000fe40000000096 */
[----:B------:R-:W-:Y:S01]  /*4df0*/  PRMT R151, R10, 0x5410, R9 ;  /* 0x000054100a977816 */ /* 0x000fe20000000009 */
[----:B------:R-:W-:Y:S01]  /*4e00*/  FADD.FTZ R94, R97, R94 ;  /* 0x0000005e615e7221 */ /* 0x000fe20000010000 */
[----:B------:R-:W-:Y:S01]  /*4e10*/  PRMT R139, R116, 0x5410, R133 ;  /* 0x00005410748b7816 */ /* 0x000fe20000000085 */
[----:B------:R-:W-:Y:S01]  /*4e20*/  @P2 HFMA2.BF16_V2 R20, -RZ.H0_H0, RZ.H0_H0, -R137.H0_H0 ;  /* 0x200000ffff142231 */ /* 0x000fe20000340989 */
[----:B------:R-:W-:Y:S01]  /*4e30*/  PRMT R136, R137, 0x7632, R136 ;  /* 0x0000763289887816 */ /* 0x000fe20000000088 */
[----:B------:R-:W-:Y:S01]  /*4e40*/  FADD.FTZ R95, R95, R94 ;  /* 0x0000005e5f5f7221 */ /* 0x000fe20000010000 */
[----:B------:R-:W-:Y:S01]  /*4e50*/  @!P5 HFMA2.BF16_V2 R17, -RZ.H0_H0, RZ.H0_H0, -R116.H0_H0 ;  /* 0x200000ffff11d231 */ /* 0x000fe20000340974 */
[----:B------:R-:W-:-:S02]  /*4e60*/  @!P6 PRMT R114, R64, 0x5410, RZ ;  /* 0x000054104072e816 */ /* 0x000fc400000000ff */
[----:B------:R-:W-:Y:S01]  /*4e70*/  HSET2.LE.AND R19, R19, R176, PT ;  /* 0x000000b013137233 */ /* 0x000fe20003803000 */
[----:B------:R-:W-:Y:S01]  /*4e80*/  FADD.FTZ R100, R100, R95 ;  /* 0x0000005f64647221 */ /* 0x000fe20000010000 */
[----:B------:R-:W-:Y:S02]  /*4e90*/  @!P5 PRMT R116, R17, 0x5410, RZ ;  /* 0x000054101174d816 */ /* 0x000fe400000000ff */
[----:B------:R-:W-:Y:S01]  /*4ea0*/  PRMT R17, R119, 0x5410, R131 ;  /* 0x0000541077117816 */ /* 0x000fe20000000083 */
[----:B------:R-:W-:Y:S01]  /*4eb0*/  FADD.FTZ R115, R115, R100 ;  /* 0x0000006473737221 */ /* 0x000fe20000010000 */
[----:B------:R-:W-:Y:S02]  /*4ec0*/  @!P4 PRMT R119, R16, 0x5410, RZ ;  /* 0x000054101077c816 */ /* 0x000fe400000000ff */
[----:B------:R-:W-:Y:S01]  /*4ed0*/  PRMT R16, R137, 0x5410, R136 ;  /* 0x0000541089107816 */ /* 0x000fe20000000088 */
[----:B------:R-:W-:Y:S01]  /*4ee0*/  FADD.FTZ R110, R110, R115 ;  /* 0x000000736e6e7221 */ /* 0x000fe20000010000 */
[----:B------:R-:W-:-:S02]  /*4ef0*/  ISETP.GT.U32.AND P3, PT, R9, UR29, PT ;  /* 0x0000001d09007c0c */ /* 0x000fc4000bf64070 */
[--C-:B------:R-:W-:Y:S01]  /*4f00*/  HSET2.LE.AND R147, R147, R176.reuse, PT ;  /* 0x000000b093937233 */ /* 0x100fe20003803000 */
[----:B------:R-:W-:Y:S01]  /*4f10*/  FADD.FTZ R113, R113, R110 ;  /* 0x0000006e71717221 */ /* 0x000fe20000010000 */
[--C-:B------:R-:W-:Y:S02]  /*4f20*/  HSET2.LE.AND R9, R149, R176.reuse, PT ;  /* 0x000000b095097233 */ /* 0x100fe40003803000 */
[--C-:B------:R-:W-:Y:S01]  /*4f30*/  HSET2.LE.AND R143, R143, R176.reuse, PT ;  /* 0x000000b08f8f7233 */ /* 0x100fe20003803000 */
[----:B------:R-:W-:Y:S01]  /*4f40*/  FADD.FTZ R188, R188, R113 ;  /* 0x00000071bcbc7221 */ /* 0x000fe20000010000 */
[----:B------:R-:W-:Y:S02]  /*4f50*/  LOP3.LUT R8, R8, R147, RZ, 0xc0, !PT ;  /* 0x0000009308087212 */ /* 0x000fe400078ec0ff */
[----:B------:R-:W-:Y:S02]  /*4f60*/  LOP3.LUT R9, R144, R9, RZ, 0xc0, !PT ;  /* 0x0000000990097212 */ /* 0x000fe400078ec0ff */
[----:B------:R-:W-:Y:S01]  /*4f70*/  LOP3.LUT R10, R146, R143, RZ, 0xc0, !PT ;  /* 0x0000008f920a7212 */ /* 0x000fe200078ec0ff */
[----:B------:R-:W-:Y:S01]  /*4f80*/  @P3 HFMA2.BF16_V2 R21, -RZ.H0_H0, RZ.H0_H0, -R131.H0_H0 ;  /* 0x200000ffff153231 */ /* 0x000fe20000340983 */
[----:B------:R-:W-:Y:S01]  /*4f90*/  ISETP.GT.U32.AND P1, PT, R150, UR29, PT ;  /* 0x0000001d96007c0c */ /* 0x000fe2000bf24070 */
[----:B-1----:R-:W-:Y:S01]  /*4fa0*/  HMMA.16816.F32.BF16 R64, R12, R4, RZ ;  /* 0x000000040c40723c */ /* 0x002fe200000418ff */
[----:B------:R-:W-:-:S02]  /*4fb0*/  HSET2.LE.AND R4, R11, R176, PT ;  /* 0x000000b00b047233 */ /* 0x000fc40003803000 */
[--C-:B------:R-:W-:Y:S02]  /*4fc0*/  SHF.R.U32.HI R5, RZ, 0x10, R138.reuse ;  /* 0x00000010ff057819 */ /* 0x100fe4000001168a */
[----:B------:R-:W-:Y:S02]  /*4fd0*/  SHF.R.U32.HI R138, RZ, 0x18, R138 ;  /* 0x00000018ff8a7819 */ /* 0x000fe4000001168a */
[----:B------:R-:W-:Y:S01]  /*4fe0*/  LOP3.LUT R11, R141, R4, RZ, 0xc0, !PT ;  /* 0x000000048d0b7212 */ /* 0x000fe200078ec0ff */
[----:B------:R-:W-:Y:S01]  /*4ff0*/  HMMA.16816.F32.BF16 R12, R12, R6, RZ ;  /* 0x000000060c0c723c */ /* 0x000fe200000418ff */
[--C-:B------:R-:W-:Y:S02]  /*5000*/  HSET2.LE.AND R6, R151, R176.reuse, PT ;  /* 0x000000b097067233 */ /* 0x100fe40003803000 */
[----:B------:R-:W-:Y:S01]  /*5010*/  HSET2.LE.AND R7, R145, R176, PT ;  /* 0x000000b091077233 */ /* 0x000fe20003803000 */
[----:B------:R-:W-:Y:S01]  /*5020*/  @P1 HFMA2.BF16_V2 R3, -RZ.H0_H0, RZ.H0_H0, -R136.H0_H0 ;  /* 0x200000ffff031231 */ /* 0x000fe20000340988 */
[----:B------:R-:W-:-:S02]  /*5030*/  LOP3.LUT R4, R18, R19, RZ, 0xc0, !PT ;  /* 0x0000001312047212 */ /* 0x000fc400078ec0ff */
[----:B------:R-:W-:Y:S02]  /*5040*/  LOP3.LUT R6, R17, R6, RZ, 0xc0, !PT ;  /* 0x0000000611067212 */ /* 0x000fe400078ec0ff */
[----:B------:R-:W-:Y:S02]  /*5050*/  LOP3.LUT R7, R16, R7, RZ, 0xc0, !PT ;  /* 0x0000000710077212 */ /* 0x000fe400078ec0ff */
[----:B------:R-:W1:Y:S01]  /*5060*/  LDSM.16.MT88.4 R16, [R124+0x8400] ;  /* 0x008400007c10783b */ /* 0x000e620000004200 */
[----:B------:R-:W-:Y:S02]  /*5070*/  LOP3.LUT R5, R5, 0xff, RZ, 0xc0, !PT ;  /* 0x000000ff05057812 */ /* 0x000fe400078ec0ff */
[----:B------:R-:W-:Y:S02]  /*5080*/  ISETP.LE.U32.AND P4, PT, R138, UR29, PT ;  /* 0x0000001d8a007c0c */ /* 0x000fe4000bf83070 */
[----:B------:R-:W-:Y:S02]  /*5090*/  PRMT R5, R5, 0x5410, R138 ;  /* 0x0000541005057816 */ /* 0x000fe4000000008a */
[----:B------:R-:W-:-:S02]  /*50a0*/  @P3 PRMT R131, R21, 0x5410, RZ ;  /* 0x0000541015833816 */ /* 0x000fc400000000ff */
[----:B------:R-:W-:Y:S02]  /*50b0*/  @P1 PRMT R136, R3, 0x5410, RZ ;  /* 0x0000541003881816 */ /* 0x000fe400000000ff */
[----:B------:R-:W-:Y:S02]  /*50c0*/  @P2 PRMT R137, R20, 0x5410, RZ ;  /* 0x0000541014892816 */ /* 0x000fe400000000ff */
[----:B------:R-:W-:-:S03]  /*50d0*/  IADD3 R192, P1, PT, R122, -0x80, RZ ;  /* 0xffffff807ac07810 */ /* 0x000fc60007f3e0ff */
[----:B------:R-:W-:Y:S01]  /*50e0*/  @!P4 HFMA2.BF16_V2 R22, -RZ.H0_H0, RZ.H0_H0, -R133.H0_H0 ;  /* 0x200000ffff16c231 */ /* 0x000fe20000340985 */
[----:B------:R-:W-:-:S04]  /*50f0*/  IADD3.X R183, PT, PT, R123, -0x1, RZ, P1, !PT ;  /* 0xffffffff7bb77810 */ /* 0x000fc80000ffe4ff */
[----:B------:R-:W-:Y:S01]  /*5100*/  @!P4 PRMT R133, R22, 0x5410, RZ ;  /* 0x000054101685c816 */ /* 0x000fe200000000ff */
        /* <DEDUP_REMOVED lines=19> */
[----:B--2---:R-:W-:Y:S01]  /*5240*/  HMMA.16816.F32.BF16 R56, R8, R16, R56 ;  /* 0x000000100838723c */ /* 0x004fe20000041838 */
[----:B------:R-:W-:-:S05]  /*5250*/  HSET2.LE.AND R16, R5, R176, PT ;  /* 0x000000b005107233 */ /* 0x000fca0003803000 */
[----:B------:R-:W-:Y:S02]  /*5260*/  LOP3.LUT R5, R139, R16, RZ, 0xc0, !PT ;  /* 0x000000108b057212 */ /* 0x000fe400078ec0ff */
[----:B------:R-:W-:Y:S01]  /*5270*/  HMMA.16816.F32.BF16 R60, R8, R18, R60 ;  /* 0x00000012083c723c */ /* 0x000fe2000004183c */
        /* <DEDUP_REMOVED lines=13> */
[----:B-1----:R-:W-:Y:S01]  /*5350*/  HMMA.16816.F32.BF16 R56, R4, R12, R56 ;  /* 0x0000000c0438723c */ /* 0x002fe20000041838 */
[----:B------:R-:W-:-:S05]  /*5360*/  IMAD.WIDE R12, R177, 0x2, R122 ;  /* 0x00000002b10c7825 */ /* 0x000fca00078e027a */
[----:B------:R1:W-:Y:S02]  /*5370*/  STG.E.U16 desc[UR24][R12.64], R86 ;  /* 0x000000560c007986 */ /* 0x0003e4000c101518 */
[C---:B------:R-:W-:Y:S02]  /*5380*/  HMMA.16816.F32.BF16 R60, R4.reuse, R14, R60 ;  /* 0x0000000e043c723c */ /* 0x040fe4000004183c */
[----:B------:R1:W-:Y:S04]  /*5390*/  STG.E.U16 desc[UR24][R12.64+0x2], R35 ;  /* 0x000002230c007986 */ /* 0x0003e8000c101518 */
[----:B------:R1:W-:Y:S02]  /*53a0*/  STG.E.U16 desc[UR24][R122.64+0x10], R34 ;  /* 0x000010227a007986 */ /* 0x0003e4000c101518 */
[C---:B--2---:R-:W-:Y:S02]  /*53b0*/  HMMA.16816.F32.BF16 R64, R4.reuse, R8, R64 ;  /* 0x000000080440723c */ /* 0x044fe40000041840 */
[----:B------:R1:W-:Y:S04]  /*53c0*/  STG.E.U16 desc[UR24][R122.64+0x12], R33 ;  /* 0x000012217a007986 */ /* 0x0003e8000c101518 */
[----:B------:R1:W-:Y:S02]  /*53d0*/  STG.E.U16 desc[UR24][R12.64+0x10], R28 ;  /* 0x0000101c0c007986 */ /* 0x0003e4000c101518 */
[----:B------:R-:W-:Y:S02]  /*53e0*/  HMMA.16816.F32.BF16 R68, R4, R10, R68 ;  /* 0x0000000a0444723c */ /* 0x000fe40000041844 */
[----:B------:R1:W-:Y:S04]  /*53f0*/  STG.E.U16 desc[UR24][R12.64+0x12], R27 ;  /* 0x0000121b0c007986 */ /* 0x0003e8000c101518 */
        /* <DEDUP_REMOVED lines=23> */
[----:B------:R1:W-:Y:S01]  /*5570*/  STG.E.U16 desc[UR24][R12.64+0x72], R136 ;  /* 0x000072880c007986 */ /* 0x0003e2000c101518 */
[----:B------:R-:W-:Y:S05]  /*5580*/  @!P0 BRA `(.L_x_1097) ;  /* 0x0000003400888947 */ /* 0x000fea0003800000 */
[----:B------:R-:W2:Y:S01]  /*5590*/  LDCU UR4, c[0x0][0x440] ;  /* 0x00008800ff0477ac */ /* 0x000ea20008000800 */
        /* <DEDUP_REMOVED lines=8> */
[----:B--2---:R-:W-:Y:S02]  /*5620*/  ISETP.GE.AND P2, PT, R166, UR4, PT ;  /* 0x00000004a6007c0c */ /* 0x004fe4000bf46270 */
[----:B------:R-:W-:Y:S02]  /*5630*/  IADD3.X R6, PT, PT, R4, UR30, RZ, P1, !PT ;  /* 0x0000001e04067c10 */ /* 0x000fe40008ffe4ff */
[----:B------:R-:W-:-:S02]  /*5640*/  ISETP.GE.AND P1, PT, R165, UR4, PT ;  /* 0x00000004a5007c0c */ /* 0x000fc4000bf26270 */
[----:B------:R-:W-:Y:S02]  /*5650*/  LEA.HI.X R11, R8, R167, R4, 0x1, P0 ;  /* 0x000000a7080b7211 */ /* 0x000fe400000f0c04 */
[----:B------:R-:W-:Y:S02]  /*5660*/  ISETP.GE.AND P0, PT, R164, UR4, PT ;  /* 0x00000004a4007c0c */ /* 0x000fe4000bf06270 */
[----:B-1----:R-:W-:-:S04]  /*5670*/  LEA R12, P3, R3, R168, 0x1 ;  /* 0x000000a8030c7211 */ /* 0x002fc800078608ff */
        /* <DEDUP_REMOVED lines=35> */
[----:B------:R-:W2:Y:S04]  /*58b0*/  LDSM.16.M88.4 R104, [R128+0x3c00] ;  /* 0x003c00008068783b */ /* 0x000ea80000000200 */
[----:B-1----:R-:W-:Y:S04]  /*58c0*/  LDSM.16.M88.4 R8, [R127] ;  /* 0x000000007f08783b */ /* 0x002fe80000000200 */
[----:B------:R-:W1:Y:S04]  /*58d0*/  LDSM.16.M88.4 R100, [R125+0x3000] ;  /* 0x003000007d64783b */ /* 0x000e680000000200 */
[----:B------:R-:W1:Y:S04]  /*58e0*/  LDSM.16.M88.4 R112, [R125+0x3800] ;  /* 0x003800007d70783b */ /* 0x000e680000000200 */
[----:B------:R-:W1:Y:S04]  /*58f0*/  LDSM.16.M88.4 R88, [R125+0x3c00] ;  /* 0x003c00007d58783b */ /* 0x000e680000000200 */
[----:B------:R-:W1:Y:S04]  /*5900*/  LDSM.16.M88.4 R96, [R125+0x3400] ;  /* 0x003400007d60783b */ /* 0x000e680000000200 */
[----:B------:R-:W-:Y:S01]  /*5910*/  LDSM.16.M88.4 R92, [R129+0x1000] ;  /* 0x00100000815c783b */ /* 0x000fe20000000200 */
[C---:B---3--:R-:W-:Y:S03]  /*5920*/  HMMA.16816.F32.BF16 R84, R108.reuse, R32, RZ ;  /* 0x000000206c54723c */ /* 0x048fe600000418ff */
[----:B------:R-:W3:Y:S04]  /*5930*/  LDSM.16.M88.4 R4, [R128+0x4000] ;  /* 0x004000008004783b */ /* 0x000ee80000000200 */
[----:B------:R-:W-:Y:S01]  /*5940*/  LDSM.16.M88.4 R116, [R125+0x4c00] ;  /* 0x004c00007d74783b */ /* 0x000fe20000000200 */
[C---:B------:R-:W-:Y:S03]  /*5950*/  HMMA.16816.F32.BF16 R32, R108.reuse, R34, RZ ;  /* 0x000000226c20723c */ /* 0x040fe600000418ff */
[----:B------:R-:W0:Y:S05]  /*5960*/  LDGDEPBAR ;  /* 0x00000000000079af */ /* 0x000e2a0000000000 */
        /* <DEDUP_REMOVED lines=20> */
[C---:B---3--:R-:W-:Y:S08]  /*5ab0*/  HMMA.16816.F32.BF16 R84, R92.reuse, R4, R84 ;  /* 0x000000045c54723c */ /* 0x048ff00000041854 */
[C---:B------:R-:W-:Y:S01]  /*5ac0*/  HMMA.16816.F32.BF16 R32, R92.reuse, R6, R32 ;  /* 0x000000065c20723c */ /* 0x040fe20000041820 */
[----:B------:R-:W3:Y:S07]  /*5ad0*/  LDSM.16.M88.4 R4, [R125+0x4800] ;  /* 0x004800007d04783b */ /* 0x000eee0000000200 */
[C---:B--2---:R-:W-:Y:S08]  /*5ae0*/  HMMA.16816.F32.BF16 R28, R92.reuse, R104, R28 ;  /* 0x000000685c1c723c */ /* 0x044ff0000004181c */
[C---:B------:R-:W-:Y:S01]  /*5af0*/  HMMA.16816.F32.BF16 R24, R92.reuse, R106, R24 ;  /* 0x0000006a5c18723c */ /* 0x040fe20000041818 */
[----:B------:R-:W-:Y:S07]  /*5b00*/  LDSM.16.M88.4 R104, [R129+0x2000] ;  /* 0x002000008168783b */ /* 0x000fee0000000200 */
[C---:B-1----:R-:W-:Y:S08]  /*5b10*/  HMMA.16816.F32.BF16 R20, R92.reuse, R100, R20 ;  /* 0x000000645c14723c */ /* 0x042ff00000041814 */
[----:B------:R-:W-:Y:S01]  /*5b20*/  HMMA.16816.F32.BF16 R16, R92, R102, R16 ;  /* 0x000000665c10723c */ /* 0x000fe20000041810 */
[----:B------:R-:W1:Y:S07]  /*5b30*/  LDSM.16.M88.4 R100, [R128+0x5000] ;  /* 0x005000008064783b */ /* 0x000e6e0000000200 */
[C---:B----4-:R-:W-:Y:S08]  /*5b40*/  HMMA.16816.F32.BF16 R84, R112.reuse, R88, R84 ;  /* 0x000000587054723c */ /* 0x050ff00000041854 */
[----:B------:R-:W-:Y:S01]  /*5b50*/  HMMA.16816.F32.BF16 R32, R112, R90, R32 ;  /* 0x0000005a7020723c */ /* 0x000fe20000041820 */
[----:B------:R-:W2:Y:S07]  /*5b60*/  LDSM.16.M88.4 R88, [R128+0x5c00] ;  /* 0x005c00008058783b */ /* 0x000eae0000000200 */
[C---:B-----5:R-:W-:Y:S08]  /*5b70*/  HMMA.16816.F32.BF16 R12, R92.reuse, R96, R12 ;  /* 0x000000605c0c723c */ /* 0x060ff0000004180c */
[----:B------:R-:W-:Y:S01]  /*5b80*/  HMMA.16816.F32.BF16 R108, R92, R98, R108 ;  /* 0x000000625c6c723c */ /* 0x000fe2000004186c */
[----:B------:R-:W4:Y:S04]  /*5b90*/  LDSM.16.M88.4 R92, [R128+0x5800] ;  /* 0x00580000805c783b */ /* 0x000f280000000200 */
[----:B------:R-:W-:Y:S03]  /*5ba0*/  LDSM.16.M88.4 R96, [R128+0x5400] ;  /* 0x005400008060783b */ /* 0x000fe60000000200 */
[C---:B------:R-:W-:Y:S08]  /*5bb0*/  HMMA.16816.F32.BF16 R28, R112.reuse, R8, R28 ;  /* 0x00000008701c723c */ /* 0x040ff0000004181c */
[C---:B------:R-:W-:Y:S01]  /*5bc0*/  HMMA.16816.F32.BF16 R24, R112.reuse, R10, R24 ;  /* 0x0000000a7018723c */ /* 0x040fe20000041818 */
[----:B------:R-:W-:Y:S07]  /*5bd0*/  LDSM.16.M88.4 R8, [R127+0x2000] ;  /* 0x002000007f08783b */ /* 0x000fee0000000200 */
[C---:B---3--:R-:W-:Y:S08]  /*5be0*/  HMMA.16816.F32.BF16 R20, R112.reuse, R4, R20 ;  /* 0x000000047014723c */ /* 0x048ff00000041814 */
[C---:B------:R-:W-:Y:S01]  /*5bf0*/  HMMA.16816.F32.BF16 R16, R112.reuse, R6, R16 ;  /* 0x000000067010723c */ /* 0x040fe20000041810 */
[----:B------:R-:W3:Y:S07]  /*5c00*/  LDSM.16.M88.4 R4, [R125+0x5000] ;  /* 0x005000007d04783b */ /* 0x000eee0000000200 */
[----:B------:R-:W-:Y:S08]  /*5c10*/  HMMA.16816.F32.BF16 R12, R112, R116, R12 ;  /* 0x00000074700c723c */ /* 0x000ff0000004180c */
[----:B-1----:R-:W-:Y:S08]  /*5c20*/  HMMA.16816.F32.BF16 R84, R104, R100, R84 ;  /* 0x000000646854723c */ /* 0x002ff00000041854 */
[----:B------:R-:W-:Y:S01]  /*5c30*/  HMMA.16816.F32.BF16 R108, R112, R118, R108 ;  /* 0x00000076706c723c */ /* 0x000fe2000004186c */
[----:B------:R-:W1:Y:S07]  /*5c40*/  LDSM.16.M88.4 R112, [R125+0x5400] ;  /* 0x005400007d70783b */ /* 0x000e6e0000000200 */
[C---:B------:R-:W-:Y:S08]  /*5c50*/  HMMA.16816.F32.BF16 R32, R104.reuse, R102, R32 ;  /* 0x000000666820723c */ /* 0x040ff00000041820 */
[----:B--2---:R-:W-:Y:S01]  /*5c60*/  HMMA.16816.F32.BF16 R12, R104, R88, R12 ;  /* 0x00000058680c723c */ /* 0x004fe2000004180c */
[----:B------:R-:W-:-:S04]  /*5c70*/  IMAD R88, R121, 0x20, R174 ;  /* 0x0000002079587824 */ /* 0x000fc800078e02ae */
[----:B------:R-:W-:-:S03]  /*5c80*/  IMAD.SHL.U32 R88, R88, 0x2, RZ ;  /* 0x0000000258587824 */ /* 0x000fc600078e00ff */
[----:B----4-:R-:W-:Y:S01]  /*5c90*/  HMMA.16816.F32.BF16 R20, R104, R92, R20 ;  /* 0x0000005c6814723c */ /* 0x010fe20000041814 */
[----:B------:R-:W-:-:S05]  /*5ca0*/  VIADD R3, R88, 0xffffff80 ;  /* 0xffffff8058037836 */ /* 0x000fca0000000000 */
[C---:B------:R-:W-:Y:S02]  /*5cb0*/  ISETP.GE.AND P4, PT, R3.reuse, R130, PT ;  /* 0x000000820300720c */ /* 0x040fe40003f86270 */
[----:B------:R-:W-:Y:S01]  /*5cc0*/  HMMA.16816.F32.BF16 R16, R104, R94, R16 ;  /* 0x0000005e6810723c */ /* 0x000fe20000041810 */
[----:B------:R-:W2:Y:S01]  /*5cd0*/  LDSM.16.M88.4 R92, [R125+0x5800] ;  /* 0x005800007d5c783b */ /* 0x000ea20000000200 */
[----:B------:R-:W-:Y:S01]  /*5ce0*/  ISETP.GE.AND P3, PT, R3, R120, PT ;  /* 0x000000780300720c */ /* 0x000fe20003f66270 */
[----:B------:R-:W-:-:S05]  /*5cf0*/  VIADD R3, R88, 0xffffff88 ;  /* 0xffffff8858037836 */ /* 0x000fca0000000000 */
[----:B---3--:R-:W-:Y:S01]  /*5d00*/  HMMA.16816.F32.BF16 R84, R8, R4, R84 ;  /* 0x000000040854723c */ /* 0x008fe20000041854 */
[----:B------:R-:W-:-:S05]  /*5d10*/  VIADD R5, R88, 0xffffff81 ;  /* 0xffffff8158057836 */ /* 0x000fca0000000000 */
[C---:B------:R-:W-:Y:S02]  /*5d20*/  ISETP.GE.AND P6, PT, R5.reuse, R130, PT ;  /* 0x000000820500720c */ /* 0x040fe40003fc6270 */
[----:B------:R-:W-:Y:S01]  /*5d30*/  HMMA.16816.F32.BF16 R28, R104, R96, R28 ;  /* 0x00000060681c723c */ /* 0x000fe2000004181c */
[----:B------:R-:W-:-:S07]  /*5d40*/  ISETP.GE.AND P5, PT, R5, R120, PT ;  /* 0x000000780500720c */ /* 0x000fce0003fa6270 */
[----:B------:R-:W-:Y:S01]  /*5d50*/  HMMA.16816.F32.BF16 R32, R8, R6, R32 ;  /* 0x000000060820723c */ /* 0x000fe20000041820 */
[----:B------:R-:W3:Y:S01]  /*5d60*/  LDSM.16.M88.4 R4, [R125+0x5c00] ;  /* 0x005c00007d04783b */ /* 0x000ee20000000200 */
[----:B------:R-:W-:-:S04]  /*5d70*/  DEPBAR.LE SB0, 0x0 ;  /* 0x000080000000791a */ /* 0x000fc80000000000 */
[----:B------:R-:W-:Y:S02]  /*5d80*/  FSEL R89, R84, -INF , !P4 ;  /* 0xff80000054597808 */ /* 0x000fe40006000000 */
[----:B------:R-:W-:Y:S01]  /*5d90*/  HMMA.16816.F32.BF16 R24, R104, R98, R24 ;  /* 0x000000626818723c */ /* 0x000fe20000041818 */
[----:B------:R-:W-:Y:S02]  /*5da0*/  FSEL R86, R86, -INF , !P3 ;  /* 0xff80000056567808 */ /* 0x000fe40005800000 */
[C---:B------:R-:W-:Y:S02]  /*5db0*/  ISETP.GE.AND P4, PT, R3.reuse, R130, PT ;  /* 0x000000820300720c */ /* 0x040fe40003f86270 */
[----:B------:R-:W-:Y:S02]  /*5dc0*/  ISETP.GE.AND P3, PT, R3, R120, PT ;  /* 0x000000780300720c */ /* 0x000fe40003f66270 */
[----:B------:R-:W-:Y:S01]  /*5dd0*/  FSEL R85, R85, -INF , !P6 ;  /* 0xff80000055557808 */ /* 0x000fe20007000000 */
[----:B-1----:R-:W-:Y:S01]  /*5de0*/  HMMA.16816.F32.BF16 R28, R8, R112, R28 ;  /* 0x00000070081c723c */ /* 0x002fe2000004181c */
[----:B------:R-:W-:Y:S01]  /*5df0*/  FSEL R3, R87, -INF , !P5 ;  /* 0xff80000057037808 */ /* 0x000fe20006800000 */
[----:B------:R-:W-:Y:S01]  /*5e00*/  VIADD R87, R88, 0xffffff90 ;  /* 0xffffff9058577836 */ /* 0x000fe20000000000 */
[----:B------:R-:W-:-:S02]  /*5e10*/  FSEL R134, R32, -INF , !P4 ;  /* 0xff80000020867808 */ /* 0x000fc40006000000 */
[----:B------:R-:W-:Y:S01]  /*5e20*/  FSEL R34, R34, -INF , !P3 ;  /* 0xff80000022227808 */ /* 0x000fe20005800000 */
[----:B------:R-:W-:Y:S01]  /*5e30*/  BAR.SYNC.DEFER_BLOCKING 0x0 ;  /* 0x0000000000007b1d */ /* 0x000fe20000010000 */
[C---:B------:R-:W-:Y:S01]  /*5e40*/  ISETP.GE.AND P4, PT, R87.reuse, R130, PT ;  /* 0x000000825700720c */ /* 0x040fe20003f86270 */
[----:B------:R-:W-:Y:S01]  /*5e50*/  HMMA.16816.F32.BF16 R108, R104, R90, R108 ;  /* 0x0000005a686c723c */ /* 0x000fe2000004186c */
[C---:B------:R-:W-:Y:S01]  /*5e60*/  VIADD R91, R88.reuse, 0xffffff89 ;  /* 0xffffff89585b7836 */ /* 0x040fe20000000000 */
[----:B------:R-:W-:Y:S01]  /*5e70*/  ISETP.GE.AND P3, PT, R87, R120, PT ;  /* 0x000000785700720c */ /* 0x000fe20003f66270 */
[----:B------:R-:W-:-:S03]  /*5e80*/  VIADD R87, R88, 0xffffff99 ;  /* 0xffffff9958577836 */ /* 0x000fc60000000000 */
[C---:B------:R-:W-:Y:S02]  /*5e90*/  ISETP.GE.AND P6, PT, R91.reuse, R130, PT ;  /* 0x000000825b00720c */ /* 0x040fe40003fc6270 */
[C---:B------:R-:W-:Y:S01]  /*5ea0*/  HMMA.16816.F32.BF16 R24, R8.reuse, R114, R24 ;  /* 0x000000720818723c */ /* 0x040fe20000041818 */
[----:B------:R-:W-:Y:S01]  /*5eb0*/  ISETP.GE.AND P5, PT, R91, R120, PT ;  /* 0x000000785b00720c */ /* 0x000fe20003fa6270 */
[C---:B------:R-:W-:Y:S01]  /*5ec0*/  VIADD R91, R88.reuse, 0xffffff91 ;  /* 0xffffff91585b7836 */ /* 0x040fe20000000000 */
[----:B------:R-:W-:Y:S01]  /*5ed0*/  FSEL R119, R33, -INF , !P6 ;  /* 0xff80000021777808 */ /* 0x000fe20007000000 */
[C---:B------:R-:W-:Y:S01]  /*5ee0*/  VIADD R33, R88.reuse, 0xffffff98 ;  /* 0xffffff9858217836 */ /* 0x040fe20000000000 */
[----:B------:R-:W-:Y:S02]  /*5ef0*/  FSEL R35, R35, -INF , !P5 ;  /* 0xff80000023237808 */ /* 0x000fe40006800000 */
[C---:B------:R-:W-:Y:S01]  /*5f00*/  ISETP.GE.AND P6, PT, R91.reuse, R130, PT ;  /* 0x000000825b00720c */ /* 0x040fe20003fc6270 */
[----:B--2---:R-:W-:Y:S01]  /*5f10*/  HMMA.16816.F32.BF16 R20, R8, R92, R20 ;  /* 0x0000005c0814723c */ /* 0x004fe20000041814 */
[----:B------:R-:W-:Y:S01]  /*5f20*/  ISETP.GE.AND P5, PT, R91, R120, PT ;  /* 0x000000785b00720c */ /* 0x000fe20003fa6270 */
[----:B------:R-:W-:Y:S01]  /*5f30*/  VIADD R91, R88, 0xffffffa9 ;  /* 0xffffffa9585b7836 */ /* 0x000fe20000000000 */
[----:B------:R-:W-:-:S02]  /*5f40*/  FSEL R28, R28, -INF , !P4 ;  /* 0xff8000001c1c7808 */ /* 0x000fc40006000000 */
[----:B------:R-:W-:Y:S02]  /*5f50*/  FSEL R30, R30, -INF , !P3 ;  /* 0xff8000001e1e7808 */ /* 0x000fe40005800000 */
[C---:B------:R-:W-:Y:S01]  /*5f60*/  ISETP.GE.AND P4, PT, R33.reuse, R130, PT ;  /* 0x000000822100720c */ /* 0x040fe20003f86270 */
[C---:B------:R-:W-:Y:S01]  /*5f70*/  HMMA.16816.F32.BF16 R16, R8.reuse, R94, R16 ;  /* 0x0000005e0810723c */ /* 0x040fe20000041810 */
[----:B------:R-:W-:Y:S01]  /*5f80*/  ISETP.GE.AND P3, PT, R33, R120, PT ;  /* 0x000000782100720c */ /* 0x000fe20003f66270 */
[C---:B------:R-:W-:Y:S01]  /*5f90*/  VIADD R33, R88.reuse, 0xffffffa0 ;  /* 0xffffffa058217836 */ /* 0x040fe20000000000 */
[----:B------:R-:W-:Y:S02]  /*5fa0*/  FSEL R135, R29, -INF , !P6 ;  /* 0xff8000001d877808 */ /* 0x000fe40007000000 */
[----:B------:R-:W-:Y:S02]  /*5fb0*/  FSEL R31, R31, -INF , !P5 ;  /* 0xff8000001f1f7808 */ /* 0x000fe40006800000 */
[C---:B------:R-:W-:Y:S01]  /*5fc0*/  ISETP.GE.AND P6, PT, R87.reuse, R130, PT ;  /* 0x000000825700720c */ /* 0x040fe20003fc6270 */
[----:B---3--:R-:W-:Y:S01]  /*5fd0*/  HMMA.16816.F32.BF16 R12, R8, R4, R12 ;  /* 0x00000004080c723c */ /* 0x008fe2000004180c */
[----:B------:R-:W-:Y:S01]  /*5fe0*/  ISETP.GE.AND P5, PT, R87, R120, PT ;  /* 0x000000785700720c */ /* 0x000fe20003fa6270 */
[----:B------:R-:W-:Y:S01]  /*5ff0*/  VIADD R87, R88, 0xffffffa1 ;  /* 0xffffffa158577836 */ /* 0x000fe20000000000 */
[----:B------:R-:W-:-:S02]  /*6000*/  FSEL R99, R24, -INF , !P4 ;  /* 0xff80000018637808 */ /* 0x000fc40006000000 */
[----:B------:R-:W-:Y:S02]  /*6010*/  FSEL R29, R26, -INF , !P3 ;  /* 0xff8000001a1d7808 */ /* 0x000fe40005800000 */
[C---:B------:R-:W-:Y:S01]  /*6020*/  ISETP.GE.AND P4, PT, R33.reuse, R130, PT ;  /* 0x000000822100720c */ /* 0x040fe20003f86270 */
[----:B------:R-:W-:Y:S01]  /*6030*/  HMMA.16816.F32.BF16 R108, R8, R6, R108 ;  /* 0x00000006086c723c */ /* 0x000fe2000004186c */
[----:B------:R-:W-:Y:S01]  /*6040*/  ISETP.GE.AND P3, PT, R33, R120, PT ;  /* 0x000000782100720c */ /* 0x000fe20003f66270 */
[C---:B------:R-:W-:Y:S01]  /*6050*/  VIADD R33, R88.reuse, 0xffffffa8 ;  /* 0xffffffa858217836 */ /* 0x040fe20000000000 */
[----:B------:R-:W-:Y:S01]  /*6060*/  FSEL R25, R25, -INF , !P6 ;  /* 0xff80000019197808 */ /* 0x000fe20007000000 */
[C---:B------:R-:W-:Y:S01]  /*6070*/  VIADD R7, R88.reuse, 0xffffffb1 ;  /* 0xffffffb158077836 */ /* 0x040fe20000000000 */
        /* <DEDUP_REMOVED lines=8> */
[----:B------:R-:W-:Y:S01]  /*6100*/  ISETP.GE.AND P3, PT, R33, R120, PT ;  /* 0x000000782100720c */ /* 0x000fe20003f66270 */
[----:B------:R-:W-:Y:S01]  /*6110*/  VIADD R33, R88, 0xffffffb0 ;  /* 0xffffffb058217836 */ /* 0x000fe20000000000 */
[----:B------:R-:W-:-:S02]  /*6120*/  ISETP.GE.AND P6, PT, R91, R130, PT ;  /* 0x000000825b00720c */ /* 0x000fc40003fc6270 */
[----:B------:R-:W-:Y:S02]  /*6130*/  FSEL R9, R18, -INF , !P3 ;  /* 0xff80000012097808 */ /* 0x000fe40005800000 */
[----:B------:R-:W-:Y:S02]  /*6140*/  FSEL R17, R17, -INF , !P6 ;  /* 0xff80000011117808 */ /* 0x000fe40007000000 */
[----:B------:R-:W-:Y:S02]  /*6150*/  ISETP.GE.AND P6, PT, R7, R130, PT ;  /* 0x000000820700720c */ /* 0x000fe40003fc6270 */
[-C--:B------:R-:W-:Y:S02]  /*6160*/  ISETP.GE.AND P3, PT, R33, R120.reuse, PT ;  /* 0x000000782100720c */ /* 0x080fe40003f66270 */
[----:B------:R-:W-:Y:S02]  /*6170*/  FSEL R23, R23, -INF , !P5 ;  /* 0xff80000017177808 */ /* 0x000fe40006800000 */
[----:B------:R-:W-:-:S02]  /*6180*/  ISETP.GE.AND P5, PT, R91, R120, PT ;  /* 0x000000785b00720c */ /* 0x000fc40003fa6270 */
[----:B------:R-:W-:Y:S02]  /*6190*/  FSEL R103, R13, -INF , !P6 ;  /* 0xff8000000d677808 */ /* 0x000fe40007000000 */
[----:B------:R-:W-:Y:S02]  /*61a0*/  FSEL R91, R16, -INF , !P4 ;  /* 0xff800000105b7808 */ /* 0x000fe40006000000 */
[----:B------:R-:W-:Y:S02]  /*61b0*/  FSEL R13, R14, -INF , !P3 ;  /* 0xff8000000e0d7808 */ /* 0x000fe40005800000 */
[----:B------:R-:W-:Y:S01]  /*61c0*/  ISETP.GE.AND P4, PT, R33, R130, PT ;  /* 0x000000822100720c */ /* 0x000fe20003f86270 */
[----:B------:R-:W-:Y:S01]  /*61d0*/  VIADD R33, R88, 0xffffffb8 ;  /* 0xffffffb858217836 */ /* 0x000fe20000000000 */
[----:B------:R-:W-:Y:S02]  /*61e0*/  ISETP.GE.U32.AND P3, PT, R121, 0x3, PT ;  /* 0x000000037900780c */ /* 0x000fe40003f66070 */
[----:B------:R-:W-:-:S02]  /*61f0*/  FSEL R19, R19, -INF , !P5 ;  /* 0xff80000013137808 */ /* 0x000fc40006800000 */
[----:B------:R-:W-:Y:S02]  /*6200*/  FSEL R95, R12, -INF , !P4 ;  /* 0xff8000000c5f7808 */ /* 0x000fe40006000000 */
[-C--:B------:R-:W-:Y:S02]  /*6210*/  ISETP.GE.AND P5, PT, R33, R130.reuse, PT ;  /* 0x000000822100720c */ /* 0x080fe40003fa6270 */
[----:B------:R-:W-:Y:S02]  /*6220*/  ISETP.GE.AND P4, PT, R11, R130, PT ;  /* 0x000000820b00720c */ /* 0x000fe40003f86270 */
[----:B------:R-:W-:Y:S02]  /*6230*/  FSEL R93, R108, -INF , !P5 ;  /* 0xff8000006c5d7808 */ /* 0x000fe40006800000 */
[----:B------:R-:W-:Y:S02]  /*6240*/  FSEL R109, R109, -INF , !P4 ;  /* 0xff8000006d6d7808 */ /* 0x000fe40006000000 */
[----:B------:R-:W-:-:S02]  /*6250*/  ISETP.GE.AND P6, PT, R7, R120, PT ;  /* 0x000000780700720c */ /* 0x000fc40003fc6270 */
[-C--:B------:R-:W-:Y:S02]  /*6260*/  ISETP.GE.AND P5, PT, R33, R120.reuse, PT ;  /* 0x000000782100720c */ /* 0x080fe40003fa6270 */
[----:B------:R-:W-:Y:S02]  /*6270*/  ISETP.GE.AND P4, PT, R11, R120, PT ;  /* 0x000000780b00720c */ /* 0x000fe40003f86270 */
        /* <DEDUP_REMOVED lines=46> */
.L_x_1100:
[----:B------:R2:W-:Y:S02]  /*6560*/  STS.128 [R175+0x5800], RZ ;  /* 0x005800ffaf007388 */ /* 0x0005e40000000c00 */
.L_x_1101:
[----:B------:R-:W-:Y:S05]  /*6570*/  BSYNC.RECONVERGENT B0 ;  /* 0x0000000000007941 */ /* 0x000fea0003800200 */
.L_x_1099:
[----:B------:R-:W0:Y:S02]  /*6580*/  LDGDEPBAR ;  /* 0x00000000000079af */ /* 0x000e240000000000 */
.L_x_1098:
[----:B------:R-:W-:Y:S01]  /*6590*/  FMNMX3.FTZ R4, R2, R89, R85, !PT ;  /* 0x0000005902047276 */ /* 0x000fe20007810055 */
[C---:B------:R-:W-:Y:S01]  /*65a0*/  VIADD R33, R121.reuse, 0xfffffffe ;  /* 0xfffffffe79217836 */ /* 0x040fe20000000000 */
[----:B------:R-:W-:Y:S01]  /*65b0*/  FMNMX3.FTZ R8, R0, R86, R3, !PT ;  /* 0x0000005600087276 */ /* 0x000fe20007810003 */
[----:B------:R-:W-:Y:S01]  /*65c0*/  VIADD R182, R121, 0xfffffffd ;  /* 0xfffffffd79b67836 */ /* 0x000fe20000000000 */
        /* <DEDUP_REMOVED lines=16> */
[----:B------:R-:W4:Y:S04]  /*66d0*/  SHFL.BFLY PT, R4, R7, 0x2, 0x1f ;  /* 0x0c401f0007047f89 */ /* 0x000f2800000e0000 */
[----:B-1-3--:R-:W1:Y:S01]  /*66e0*/  SHFL.BFLY PT, R97, R8, 0x2, 0x1f ;  /* 0x0c401f0008617f89 */ /* 0x00ae6200000e0000 */
[----:B------:R-:W-:-:S05]  /*66f0*/  IMAD.WIDE.U32 R100, R6, -0x326172a9, RZ ;  /* 0xcd9e8d5706647825 */ /* 0x000fca00078e00ff */
[----:B------:R-:W-:Y:S02]  /*6700*/  LOP3.LUT R6, R186, UR28, R101, 0x96, !PT ;  /* 0x0000001cba067c12 */ /* 0x000fe4000f8e9665 */
[----:B------:R-:W-:-:S03]  /*6710*/  LOP3.LUT R100, R100, UR23, R179, 0x96, !PT ;  /* 0x0000001764647c12 */ /* 0x000fc6000f8e96b3 */
[----:B------:R-:W-:-:S04]  /*6720*/  IMAD.WIDE.U32 R138, R6, -0x2daee0ad, RZ ;  /* 0xd2511f53068a7825 */ /* 0x000fc800078e00ff */
[----:B------:R-:W-:Y:S01]  /*6730*/  IMAD.WIDE.U32 R100, R100, -0x2daee0ad, RZ ;  /* 0xd2511f5364647825 */ /* 0x000fe200078e00ff */
[----:B------:R-:W-:Y:S02]  /*6740*/  LOP3.LUT R6, R180, UR22, R139, 0x96, !PT ;  /* 0x00000016b4067c12 */ /* 0x000fe4000f8e968b */
[----:B----4-:R-:W-:-:S03]  /*6750*/  FMNMX.FTZ R4, R7, R4, !PT ;  /* 0x0000000407047209 */ /* 0x010fc60007810000 */
[----:B------:R-:W-:Y:S01]  /*6760*/  IMAD.WIDE.U32 R144, R6, -0x326172a9, RZ ;  /* 0xcd9e8d5706907825 */ /* 0x000fe200078e00ff */
[----:B------:R-:W-:Y:S02]  /*6770*/  LOP3.LUT R138, R138, UR18, R101, 0x96, !PT ;  /* 0x000000128a8a7c12 */ /* 0x000fe4000f8e9665 */
[----:B-1----:R-:W-:Y:S01]  /*6780*/  FMNMX.FTZ R97, R8, R97, !PT ;  /* 0x0000006108617209 */ /* 0x002fe20007810000 */
[----:B------:R-:W1:Y:S01]  /*6790*/  SHFL.BFLY PT, R33, R4, 0x1, 0x1f ;  /* 0x0c201f0004217f89 */ /* 0x000e6200000e0000 */
[----:B------:R-:W-:Y:S01]  /*67a0*/  LOP3.LUT R6, R178, UR19, R145, 0x96, !PT ;  /* 0x00000013b2067c12 */ /* 0x000fe2000f8e9691 */
[----:B------:R-:W-:Y:S02]  /*67b0*/  IMAD.WIDE.U32 R138, R138, -0x326172a9, RZ ;  /* 0xcd9e8d578a8a7825 */ /* 0x000fe400078e00ff */
[----:B------:R-:W3:Y:S02]  /*67c0*/  SHFL.BFLY PT, R32, R97, 0x1, 0x1f ;  /* 0x0c201f0061207f89 */ /* 0x000ee400000e0000 */
        /* <DEDUP_REMOVED lines=8> */
[----:B-1----:R-:W-:-:S04]  /*6850*/  FMNMX.FTZ R33, R4, R33, !PT ;  /* 0x0000002104217209 */ /* 0x002fc80007810000 */
[----:B------:R-:W-:Y:S01]  /*6860*/  LOP3.LUT R146, R146, UR9, R7, 0x96, !PT ;  /* 0x0000000992927c12 */ /* 0x000fe2000f8e9607 */
[C---:B------:R-:W-:Y:S01]  /*6870*/  FMUL.FTZ R8, R33.reuse, UR31 ;  /* 0x0000001f21087c20 */ /* 0x040fe20008410000 */
[----:B------:R-:W-:Y:S02]  /*6880*/  FSETP.NEU.FTZ.AND P0, PT, R33, -INF , PT ;  /* 0xff8000002100780b */ /* 0x000fe40003f1d000 */
[----:B---3--:R-:W-:Y:S02]  /*6890*/  FMNMX.FTZ R32, R97, R32, !PT ;  /* 0x0000002061207209 */ /* 0x008fe40007810000 */
[----:B------:R-:W-:Y:S02]  /*68a0*/  FSEL R8, R8, RZ, P0 ;  /* 0x000000ff08087208 */ /* 0x000fe40000000000 */
[----:B------:R-:W-:Y:S01]  /*68b0*/  FSEL R97, R33, RZ, P0 ;  /* 0x000000ff21617208 */ /* 0x000fe20000000000 */
[C---:B------:R-:W-:Y:S01]  /*68c0*/  FMUL.FTZ R4, R32.reuse, UR31 ;  /* 0x0000001f20047c20 */ /* 0x040fe20008410000 */
[----:B------:R-:W-:Y:S01]  /*68d0*/  FSETP.NEU.FTZ.AND P0, PT, R32, -INF , PT ;  /* 0xff8000002000780b */ /* 0x000fe20003f1d000 */
[--C-:B------:R-:W-:Y:S01]  /*68e0*/  FFMA.FTZ R147, R89, UR31, -R8.reuse ;  /* 0x0000001f59937c23 */ /* 0x100fe20008010808 */
[--C-:B------:R-:W-:Y:S01]  /*68f0*/  FFMA.FTZ R137, R85, UR31, -R8.reuse ;  /* 0x0000001f55897c23 */ /* 0x100fe20008010808 */
[----:B------:R-:W-:Y:S01]  /*6900*/  LOP3.LUT R142, R146, 0xffff, RZ, 0xc0, !PT ;  /* 0x0000ffff928e7812 */ /* 0x000fe200078ec0ff */
[--C-:B------:R-:W-:Y:S01]  /*6910*/  FFMA.FTZ R134, R134, UR31, -R8.reuse ;  /* 0x0000001f86867c23 */ /* 0x100fe20008010808 */
[----:B------:R-:W-:Y:S01]  /*6920*/  FSEL R4, R4, RZ, P0 ;  /* 0x000000ff04047208 */ /* 0x000fe20000000000 */
[--C-:B------:R-:W-:Y:S01]  /*6930*/  FFMA.FTZ R119, R119, UR31, -R8.reuse ;  /* 0x0000001f77777c23 */ /* 0x100fe20008010808 */
[----:B------:R-:W-:Y:S01]  /*6940*/  MUFU.EX2 R147, R147 ;  /* 0x0000009300937308 */ /* 0x000fe20000000800 */
[----:B------:R-:W-:Y:S01]  /*6950*/  LOP3.LUT R143, R146, 0xff, RZ, 0xc0, !PT ;  /* 0x000000ff928f7812 */ /* 0x000fe200078ec0ff */
[----:B------:R-:W-:Y:S01]  /*6960*/  FFMA.FTZ R104, R87, UR31, -R8 ;  /* 0x0000001f57687c23 */ /* 0x000fe20008010808 */
[--C-:B------:R-:W-:Y:S01]  /*6970*/  FFMA.FTZ R145, R86, UR31, -R4.reuse ;  /* 0x0000001f56917c23 */ /* 0x100fe20008010804 */
[----:B------:R-:W-:Y:S01]  /*6980*/  FFMA.FTZ R132, R3, UR31, -R4 ;  /* 0x0000001f03847c23 */ /* 0x000fe20008010804 */
[----:B------:R-:W-:Y:S01]  /*6990*/  SHF.R.U32.HI R142, RZ, 0x8, R142 ;  /* 0x00000008ff8e7819 */ /* 0x000fe2000001168e */
[--C-:B------:R-:W-:Y:S01]  /*69a0*/  FFMA.FTZ R120, R35, UR31, -R4.reuse ;  /* 0x0000001f23787c23 */ /* 0x100fe20008010804 */
[----:B------:R-:W-:Y:S01]  /*69b0*/  PRMT R7, R6, 0x7770, RZ ;  /* 0x0000777006077816 */ /* 0x000fe200000000ff */
        /* <DEDUP_REMOVED lines=14> */
[----:B------:R-:W-:Y:S01]  /*6aa0*/  MUFU.EX2 R145, R145 ;  /* 0x0000009100917308 */ /* 0x000fe20000000800 */
[----:B------:R-:W-:Y:S01]  /*6ab0*/  FSEL R5, R32, RZ, P0 ;  /* 0x000000ff20057208 */ /* 0x000fe20000000000 */
[--C-:B------:R-:W-:Y:S01]  /*6ac0*/  FFMA.FTZ R87, R109, UR31, -R8.reuse ;  /* 0x0000001f6d577c23 */ /* 0x100fe20008010808 */
[----:B-1----:R-:W-:Y:S01]  /*6ad0*/  F2FP.BF16.F32.PACK_AB R116, R137, R147 ;  /* 0x000000938974723e */ /* 0x002fe200000010ff */
[----:B------:R-:W-:Y:S01]  /*6ae0*/  FFMA.FTZ R136, R28, UR31, -R8 ;  /* 0x0000001f1c887c23 */ /* 0x000fe20008010808 */
[----:B------:R-:W-:Y:S01]  /*6af0*/  PRMT R4, R146, 0x7632, R4 ;  /* 0x0000763292047816 */ /* 0x000fe20000000004 */
[----:B------:R-:W-:Y:S01]  /*6b00*/  FFMA.FTZ R135, R135, UR31, -R8 ;  /* 0x0000001f87877c23 */ /* 0x000fe20008010808 */
[----:B------:R-:W-:Y:S01]  /*6b10*/  PRMT R9, R143, 0x5410, R142 ;  /* 0x000054108f097816 */ /* 0x000fe2000000008e */
[----:B------:R-:W1:Y:S01]  /*6b20*/  MUFU.EX2 R132, R132 ;  /* 0x0000008400847308 */ /* 0x000e620000000800 */
[----:B------:R-:W-:Y:S01]  /*6b30*/  ISETP.LE.U32.AND P2, PT, R7, UR29, PT ;  /* 0x0000001d07007c0c */ /* 0x000fe2000bf43070 */
[----:B------:R-:W-:Y:S01]  /*6b40*/  FADD.FTZ R7, R2, -R97 ;  /* 0x8000006102077221 */ /* 0x000fe20000010000 */
        /* <DEDUP_REMOVED lines=10> */
[----:B------:R-:W-:Y:S01]  /*6bf0*/  MUFU.EX2 R134, R134 ;  /* 0x0000008600867308 */ /* 0x000fe20000000800 */
[----:B------:R-:W-:Y:S01]  /*6c00*/  HSET2.LE.AND R4, R9, R176, PT ;  /* 0x000000b009047233 */ /* 0x000fe20003803000 */
[----:B------:R-:W-:Y:S01]  /*6c10*/  FADD.FTZ R148, R0, -R5 ;  /* 0x8000000500947221 */ /* 0x000fe20000010000 */
[----:B------:R-:W-:Y:S01]  /*6c20*/  PRMT R5, R116, 0x5410, R109 ;  /* 0x0000541074057816 */ /* 0x000fe2000000006d */
[----:B------:R-:W-:Y:S01]  /*6c30*/  FMUL.FTZ R149, R7, UR31 ;  /* 0x0000001f07957c20 */ /* 0x000fe20008410000 */
[----:B-1----:R-:W-:Y:S01]  /*6c40*/  F2FP.BF16.F32.PACK_AB R114, R132, R145 ;  /* 0x000000918472723e */ /* 0x002fe200000010ff */
[----:B------:R-:W-:Y:S01]  /*6c50*/  FMUL.FTZ R148, R148, UR31 ;  /* 0x0000001f94947c20 */ /* 0x000fe20008410000 */
[----:B------:R-:W-:Y:S01]  /*6c60*/  LOP3.LUT R4, R5, R4, RZ, 0xc0, !PT ;  /* 0x0000000405047212 */ /* 0x000fe200078ec0ff */
[----:B------:R-:W1:Y:S01]  /*6c70*/  MUFU.EX2 R119, R119 ;  /* 0x0000007700777308 */ /* 0x000e620000000800 */
[----:B------:R-:W-:-:S02]  /*6c80*/  SHF.R.U32.HI R5, RZ, 0x10, R146 ;  /* 0x00000010ff057819 */ /* 0x000fc40000011692 */
[----:B------:R-:W-:Y:S02]  /*6c90*/  SHF.R.U32.HI R146, RZ, 0x18, R146 ;  /* 0x00000018ff927819 */ /* 0x000fe40000011692 */
[----:B------:R-:W-:Y:S02]  /*6ca0*/  LOP3.LUT R5, R5, 0xff, RZ, 0xc0, !PT ;  /* 0x000000ff05057812 */ /* 0x000fe400078ec0ff */
[C---:B------:R-:W-:Y:S01]  /*6cb0*/  PRMT R141, R6.reuse, 0x7771, RZ ;  /* 0x00007771068d7816 */ /* 0x040fe200000000ff */
[----:B------:R-:W-:Y:S01]  /*6cc0*/  MUFU.EX2 R133, R133 ;  /* 0x0000008500857308 */ /* 0x000fe20000000800 */
[C---:B------:R-:W-:Y:S02]  /*6cd0*/  PRMT R140, R6.reuse, 0x7772, RZ ;  /* 0x00007772068c7816 */ /* 0x040fe400000000ff */
[----:B------:R-:W-:Y:S02]  /*6ce0*/  PRMT R139, R6, 0x7773, RZ ;  /* 0x00007773068b7816 */ /* 0x000fe400000000ff */
[----:B------:R-:W-:-:S02]  /*6cf0*/  PRMT R5, R5, 0x5410, R146 ;  /* 0x0000541005057816 */ /* 0x000fc40000000092 */
[----:B------:R-:W-:Y:S01]  /*6d00*/  LOP3.LUT R6, R6, 0xff, RZ, 0xc0, !PT ;  /* 0x000000ff06067812 */ /* 0x000fe200078ec0ff */
[----:B------:R-:W3:Y:S01]  /*6d10*/  MUFU.EX2 R120, R120 ;  /* 0x0000007800787308 */ /* 0x000ee20000000800 */
[----:B------:R-:W-:Y:S02]  /*6d20*/  PRMT R115, R114, 0x7632, R115 ;  /* 0x0000763272737816 */ /* 0x000fe40000000073 */
[----:B-1----:R-:W-:Y:S02]  /*6d30*/  F2FP.BF16.F32.PACK_AB R112, R119, R134 ;  /* 0x000000867770723e */ /* 0x002fe400000010ff */
[----:B------:R-:W-:Y:S02]  /*6d40*/  HSET2.LE.AND R5, R5, R176, PT ;  /* 0x000000b005057233 */ /* 0x000fe40003803000 */
[----:B------:R-:W-:Y:S01]  /*6d50*/  PRMT R9, R6, 0x5410, R141 ;  /* 0x0000541006097816 */ /* 0x000fe2000000008d */
[----:B------:R-:W1:Y:S01]  /*6d60*/  MUFU.EX2 R149, R149 ;  /* 0x0000009500957308 */ /* 0x000e620000000800 */
[----:B------:R-:W-:Y:S01]  /*6d70*/  PRMT R6, R114, 0x5410, R115 ;  /* 0x0000541072067816 */ /* 0x000fe20000000073 */
[----:B------:R-:W-:Y:S01]  /*6d80*/  @!P2 HFMA2.BF16_V2 R88, -RZ.H0_H0, RZ.H0_H0, -R112.H0_H0 ;  /* 0x200000ffff58a231 */ /* 0x000fe20000340970 */
[----:B------:R-:W-:-:S02]  /*6d90*/  PRMT R113, R112, 0x7632, R113 ;  /* 0x0000763270717816 */ /* 0x000fc40000000071 */
[--C-:B------:R-:W-:Y:S02]  /*6da0*/  HSET2.LE.AND R9, R9, R176.reuse, PT ;  /* 0x000000b009097233 */ /* 0x100fe40003803000 */
[----:B------:R-:W-:Y:S01]  /*6db0*/  LOP3.LUT R5, R6, R5, RZ, 0xc0, !PT ;  /* 0x0000000506057212 */ /* 0x000fe200078ec0ff */
[----:B------:R-:W4:Y:S01]  /*6dc0*/  MUFU.EX2 R148, R148 ;  /* 0x0000009400947308 */ /* 0x000f220000000800 */
[----:B------:R-:W-:Y:S02]  /*6dd0*/  PRMT R6, R112, 0x5410, R113 ;  /* 0x0000541070067816 */ /* 0x000fe40000000071 */
[----:B---3--:R-:W-:Y:S02]  /*6de0*/  F2FP.BF16.F32.PACK_AB R110, R120, R133 ;  /* 0x00000085786e723e */ /* 0x008fe400000010ff */
[----:B------:R-:W-:Y:S02]  /*6df0*/  LOP3.LUT R6, R6, R9, RZ, 0xc0, !PT ;  /* 0x0000000906067212 */ /* 0x000fe400078ec0ff */
[----:B------:R-:W-:Y:S01]  /*6e00*/  PRMT R9, R140, 0x5410, R139 ;  /* 0x000054108c097816 */ /* 0x000fe2000000008b */
[----:B------:R-:W-:Y:S01]  /*6e10*/  MUFU.EX2 R136, R136 ;  /* 0x0000008800887308 */ /* 0x000fe20000000800 */
[----:B------:R-:W-:Y:S01]  /*6e20*/  PRMT R111, R110, 0x7632, R111 ;  /* 0x000076326e6f7816 */ /* 0x000fe2000000006f */
[-C--:B-1----:R-:W-:Y:S01]  /*6e30*/  FMUL.FTZ R80, R80, R149.reuse ;  /* 0x0000009550507220 */ /* 0x082fe20000410000 */
[----:B------:R-:W-:Y:S01]  /*6e40*/  LOP3.LUT R9, R9, 0xff00ff, RZ, 0xc0, !PT ;  /* 0x00ff00ff09097812 */ /* 0x000fe200078ec0ff */
[-C--:B------:R-:W-:Y:S01]  /*6e50*/  FMUL.FTZ R81, R81, R149.reuse ;  /* 0x0000009551517220 */ /* 0x080fe20000410000 */
[----:B------:R-:W-:Y:S01]  /*6e60*/  ISETP.LE.U32.AND P0, PT, R8, UR29, PT ;  /* 0x0000001d08007c0c */ /* 0x000fe2000bf03070 */
[-C--:B------:R-:W-:Y:S01]  /*6e70*/  FMUL.FTZ R76, R76, R149.reuse ;  /* 0x000000954c4c7220 */ /* 0x080fe20000410000 */
[----:B------:R-:W-:Y:S01]  /*6e80*/  PRMT R8, R110, 0x5410, R111 ;  /* 0x000054106e087816 */ /* 0x000fe2000000006f */
[----:B------:R-:W-:Y:S01]  /*6e90*/  FMUL.FTZ R77, R77, R149 ;  /* 0x000000954d4d7220 */ /* 0x000fe20000410000 */
[----:B------:R-:W-:Y:S01]  /*6ea0*/  HSET2.LE.AND R9, R9, R176, PT ;  /* 0x000000b009097233 */ /* 0x000fe20003803000 */
[-C--:B----4-:R-:W-:Y:S01]  /*6eb0*/  FMUL.FTZ R82, R82, R148.reuse ;  /* 0x0000009452527220 */ /* 0x090fe20000410000 */
[-C--:B------:R-:W-:Y:S01]  /*6ec0*/  FMUL.FTZ R83, R83, R148.reuse ;  /* 0x0000009453537220 */ /* 0x080fe20000410000 */
[-C--:B------:R-:W-:Y:S01]  /*6ed0*/  FMUL.FTZ R78, R78, R148.reuse ;  /* 0x000000944e4e7220 */ /* 0x080fe20000410000 */
[-C--:B------:R-:W-:Y:S01]  /*6ee0*/  FMUL.FTZ R79, R79, R148.reuse ;  /* 0x000000944f4f7220 */ /* 0x080fe20000410000 */
[----:B------:R-:W-:Y:S01]  /*6ef0*/  LOP3.LUT R7, R8, R9, RZ, 0xc0, !PT ;  /* 0x0000000908077212 */ /* 0x000fe200078ec0ff */
[-C--:B------:R-:W-:Y:S01]  /*6f00*/  FMUL.FTZ R72, R72, R149.reuse ;  /* 0x0000009548487220 */ /* 0x080fe20000410000 */
        /* <DEDUP_REMOVED lines=36> */
[----:B------:R-:W-:Y:S01]  /*7150*/  LOP3.LUT R142, R142, 0xffff, RZ, 0xc0, !PT ;  /* 0x0000ffff8e8e7812 */ /* 0x000fe200078ec0ff */
[----:B------:R-:W-:Y:S01]  /*7160*/  FFMA.FTZ R188, R188, R149, R147 ;  /* 0x00000095bcbc7223 */ /* 0x000fe20000010093 */
[----:B------:R-:W-:Y:S01]  /*7170*/  ISETP.LE.U32.AND P3, PT, R143, UR29, PT ;  /* 0x0000001d8f007c0c */ /* 0x000fe2000bf63070 */
[----:B------:R-:W3:Y:S01]  /*7180*/  MUFU.EX2 R135, R135 ;  /* 0x0000008700877308 */ /* 0x000ee20000000800 */
[----:B-1----:R-:W-:Y:S01]  /*7190*/  HMMA.16816.F32.BF16 R80, R4, R8, R80 ;  /* 0x000000080450723c */ /* 0x002fe20000041850 */
[----:B------:R-:W-:Y:S01]  /*71a0*/  ISETP.LE.U32.AND P1, PT, R142, UR29, PT ;  /* 0x0000001d8e007c0c */ /* 0x000fe2000bf23070 */
[----:B------:R-:W-:Y:S01]  /*71b0*/  FFMA.FTZ R145, R190, R148, R145 ;  /* 0x00000094be917223 */ /* 0x000fe20000010091 */
[----:B------:R-:W-:Y:S01]  /*71c0*/  ISETP.GT.U32.AND P4, PT, R139, UR29, PT ;  /* 0x0000001d8b007c0c */ /* 0x000fe2000bf84070 */
[----:B------:R-:W-:Y:S01]  /*71d0*/  IMAD.WIDE.U32 R138, R138, -0x2daee0ad, RZ ;  /* 0xd2511f538a8a7825 */ /* 0x000fe200078e00ff */
[----:B------:R-:W-:-:S03]  /*71e0*/  ISETP.GT.U32.AND P5, PT, R140, UR29, PT ;  /* 0x0000001d8c007c0c */ /* 0x000fc6000bfa4070 */
[----:B------:R-:W-:Y:S01]  /*71f0*/  @!P0 HFMA2.BF16_V2 R93, -RZ.H0_H0, RZ.H0_H0, -R114.H0_H0 ;  /* 0x200000ffff5d8231 */ /* 0x000fe20000340972 */
[----:B------:R-:W-:Y:S01]  /*7200*/  MUFU.EX2 R131, R131 ;  /* 0x0000008300837308 */ /* 0x000fe20000000800 */
[C---:B------:R-:W-:Y:S01]  /*7210*/  HMMA.16816.F32.BF16 R76, R4.reuse, R10, R76 ;  /* 0x0000000a044c723c */ /* 0x040fe2000004184c */
[----:B------:R-:W1:Y:S01]  /*7220*/  LDSM.16.MT88.4 R8, [R124+0x6000] ;  /* 0x006000007c08783b */ /* 0x000e620000004200 */
[----:B------:R-:W-:Y:S01]  /*7230*/  LOP3.LUT R144, R144, UR8, R139, 0x96, !PT ;  /* 0x0000000890907c12 */ /* 0x000fe2000f8e968b */
[----:B------:R-:W-:Y:S01]  /*7240*/  @!P3 HFMA2.BF16_V2 R95, -RZ.H0_H0, RZ.H0_H0, -R116.H0_H0 ;  /* 0x200000ffff5fb231 */ /* 0x000fe20000340974 */
[----:B------:R-:W-:Y:S01]  /*7250*/  ISETP.GT.U32.AND P6, PT, R141, UR29, PT ;  /* 0x0000001d8d007c0c */ /* 0x000fe2000bfc4070 */
[-C--:B------:R-:W-:Y:S01]  /*7260*/  FMUL.FTZ R68, R68, R149.reuse ;  /* 0x0000009544447220 */ /* 0x080fe20000410000 */
[----:B------:R-:W-:Y:S01]  /*7270*/  @!P1 HFMA2.BF16_V2 R94, -RZ.H0_H0, RZ.H0_H0, -R109.H0_H0 ;  /* 0x200000ffff5e9231 */ /* 0x000fe2000034096d */
[----:B------:R-:W4:Y:S01]  /*7280*/  MUFU.EX2 R130, R130 ;  /* 0x0000008200827308 */ /* 0x000f220000000800 */
[----:B------:R-:W-:Y:S01]  /*7290*/  @!P3 PRMT R116, R95, 0x5410, RZ ;  /* 0x000054105f74b816 */ /* 0x000fe200000000ff */
[----:B------:R-:W-:Y:S01]  /*72a0*/  FMUL.FTZ R69, R69, R149 ;  /* 0x0000009545457220 */ /* 0x000fe20000410000 */
[----:B------:R-:W-:Y:S01]  /*72b0*/  ISETP.LE.U32.AND P3, PT, R146, UR29, PT ;  /* 0x0000001d92007c0c */ /* 0x000fe2000bf63070 */
[-C--:B------:R-:W-:Y:S01]  /*72c0*/  FMUL.FTZ R70, R70, R148.reuse ;  /* 0x0000009446467220 */ /* 0x080fe20000410000 */
[----:B------:R-:W-:Y:S01]  /*72d0*/  @!P1 PRMT R109, R94, 0x5410, RZ ;  /* 0x000054105e6d9816 */ /* 0x000fe200000000ff */
[----:B------:R-:W-:Y:S01]  /*72e0*/  FMUL.FTZ R71, R71, R148 ;  /* 0x0000009447477220 */ /* 0x000fe20000410000 */
[----:B------:R-:W-:Y:S01]  /*72f0*/  @!P0 PRMT R114, R93, 0x5410, RZ ;  /* 0x000054105d728816 */ /* 0x000fe200000000ff */
[----:B------:R-:W-:Y:S01]  /*7300*/  @P5 HFMA2.BF16_V2 R19, -RZ.H0_H0, RZ.H0_H0, -R110.H0_H0 ;  /* 0x200000ffff135231 */ /* 0x000fe2000034096e */
[----:B------:R-:W-:Y:S01]  /*7310*/  @!P2 PRMT R112, R88, 0x5410, RZ ;  /* 0x000054105870a816 */ /* 0x000fe200000000ff */
[----:B------:R-:W-:Y:S01]  /*7320*/  @P6 HFMA2.BF16_V2 R27, -RZ.H0_H0, RZ.H0_H0, -R113.H0_H0 ;  /* 0x200000ffff1b6231 */ /* 0x000fe20000340971 */
[----:B------:R-:W-:Y:S01]  /*7330*/  STG.E.U16 desc[UR24][R122.64+-0x80], R116 ;  /* 0xffff80747a007986 */ /* 0x000fe2000c101518 */
[----:B------:R-:W-:Y:S01]  /*7340*/  @P4 HFMA2.BF16_V2 R90, -RZ.H0_H0, RZ.H0_H0, -R111.H0_H0 ;  /* 0x200000ffff5a4231 */ /* 0x000fe2000034096f */
[----:B------:R-:W-:Y:S01]  /*7350*/  @P5 PRMT R110, R19, 0x5410, RZ ;  /* 0x00005410136e5816 */ /* 0x000fe200000000ff */
[----:B------:R-:W-:Y:S01]  /*7360*/  MUFU.EX2 R96, R96 ;  /* 0x0000006000607308 */ /* 0x000fe20000000800 */
[----:B------:R-:W-:Y:S01]  /*7370*/  @P6 PRMT R113, R27, 0x5410, RZ ;  /* 0x000054101b716816 */ /* 0x000fe200000000ff */
[----:B------:R-:W-:Y:S01]  /*7380*/  @!P3 HFMA2.BF16_V2 R89, -RZ.H0_H0, RZ.H0_H0, -R115.H0_H0 ;  /* 0x200000ffff59b231 */ /* 0x000fe20000340973 */
[----:B------:R-:W-:Y:S01]  /*7390*/  @P4 PRMT R111, R90, 0x5410, RZ ;  /* 0x000054105a6f4816 */ /* 0x000fe200000000ff */
[----:B------:R-:W-:Y:S03]  /*73a0*/  STG.E.U16 desc[UR24][R122.64+-0x7e], R109 ;  /* 0xffff826d7a007986 */ /* 0x000fe6000c101518 */
[----:B------:R-:W-:Y:S01]  /*73b0*/  @!P3 PRMT R115, R89, 0x5410, RZ ;  /* 0x000054105973b816 */ /* 0x000fe200000000ff */
[----:B------:R5:W-:Y:S08]  /*73c0*/  MUFU.EX2 R19, R98 ;  /* 0x0000006200137308 */ /* 0x000bf00000000800 */
[----:B------:R-:W-:Y:S01]  /*73d0*/  MUFU.EX2 R100, R100 ;  /* 0x0000006400647308 */ /* 0x000fe20000000800 */
[C---:B-1----:R-:W-:Y:S07]  /*73e0*/  HMMA.16816.F32.BF16 R72, R4.reuse, R8, R72 ;  /* 0x000000080448723c */ /* 0x042fee0000041848 */
[----:B------:R-:W-:Y:S01]  /*73f0*/  MUFU.EX2 R103, R103 ;  /* 0x0000006700677308 */ /* 0x000fe20000000800 */
[----:B-----5:R-:W-:Y:S01]  /*7400*/  IMAD.MOV.U32 R98, RZ, RZ, R122 ;  /* 0x000000ffff627224 */ /* 0x020fe200078e007a */
[C---:B------:R-:W-:Y:S01]  /*7410*/  HMMA.16816.F32.BF16 R36, R4.reuse, R10, R36 ;  /* 0x0000000a0424723c */ /* 0x040fe20000041824 */
[----:B------:R-:W1:Y:S05]  /*7420*/  LDSM.16.MT88.4 R8, [R126+0x7000] ;  /* 0x007000007e08783b */ /* 0x000e6a0000004200 */
[----:B------:R-:W-:Y:S08]  /*7430*/  MUFU.EX2 R97, R97 ;  /* 0x0000006100617308 */ /* 0x000ff00000000800 */
[----:B------:R-:W-:Y:S08]  /*7440*/  MUFU.EX2 R86, R86 ;  /* 0x0000005600567308 */ /* 0x000ff00000000800 */
[----:B------:R-:W-:Y:S08]  /*7450*/  MUFU.EX2 R85, R85 ;  /* 0x0000005500557308 */ /* 0x000ff00000000800 */
[----:B------:R-:W-:Y:S08]  /*7460*/  MUFU.EX2 R84, R84 ;  /* 0x0000005400547308 */ /* 0x000ff00000000800 */
[----:B------:R-:W-:Y:S01]  /*7470*/  MUFU.EX2 R35, R35 ;  /* 0x0000002300237308 */ /* 0x000fe20000000800 */
        /* <DEDUP_REMOVED lines=10> */
[----:B------:R-:W-:-:S04]  /*7520*/  VIADD R8, R121, 0xffffffff ;  /* 0xffffffff79087836 */ /* 0x000fc80000000000 */
[----:B------:R-:W-:-:S03]  /*7530*/  IMAD.SHL.U32 R8, R8, 0x2, RZ ;  /* 0x0000000208087824 */ /* 0x000fc600078e00ff */
[----:B------:R-:W-:Y:S01]  /*7540*/  HMMA.16816.F32.BF16 R68, R4, R10, R68 ;  /* 0x0000000a0444723c */ /* 0x000fe20000041844 */
[----:B------:R-:W-:-:S05]  /*7550*/  VIADD R9, R8, 0xffffffff ;  /* 0xffffffff08097836 */ /* 0x000fca0000000000 */
[----:B------:R-:W-:Y:S02]  /*7560*/  LOP3.LUT R8, R9, UR27, R185, 0x96, !PT ;  /* 0x0000001b09087c12 */ /* 0x000fe4000f8e96b9 */
[----:B------:R-:W-:-:S03]  /*7570*/  PRMT R9, R144, 0x7632, R9 ;  /* 0x0000763290097816 */ /* 0x000fc60000000009 */
[----:B------:R-:W-:Y:S01]  /*7580*/  IMAD.WIDE.U32 R142, R8, -0x326172a9, RZ ;  /* 0xcd9e8d57088e7825 */ /* 0x000fe200078e00ff */
[----:B------:R-:W-:-:S04]  /*7590*/  LOP3.LUT R9, R9, 0xff, RZ, 0xc0, !PT ;  /* 0x000000ff09097812 */ /* 0x000fc800078ec0ff */
[----:B------:R-:W-:Y:S02]  /*75a0*/  LOP3.LUT R8, R186, UR28, R143, 0x96, !PT ;  /* 0x0000001cba087c12 */ /* 0x000fe4000f8e968f */
[----:B------:R-:W-:Y:S01]  /*75b0*/  ISETP.LE.U32.AND P1, PT, R9, UR29, PT ;  /* 0x0000001d09007c0c */ /* 0x000fe2000bf23070 */
[----:B------:R-:W-:Y:S01]  /*75c0*/  FADD.FTZ R9, R137, R188 ;  /* 0x000000bc89097221 */ /* 0x000fe20000010000 */
[----:B------:R-:W-:Y:S01]  /*75d0*/  LOP3.LUT R142, R142, UR23, R179, 0x96, !PT ;  /* 0x000000178e8e7c12 */ /* 0x000fe2000f8e96b3 */
[----:B------:R-:W-:-:S04]  /*75e0*/  IMAD.WIDE.U32 R94, R8, -0x2daee0ad, RZ ;  /* 0xd2511f53085e7825 */ /* 0x000fc800078e00ff */
[----:B------:R-:W-:Y:S01]  /*75f0*/  FADD.FTZ R8, R132, R145 ;  /* 0x0000009184087221 */ /* 0x000fe20000010000 */
[----:B------:R-:W-:Y:S01]  /*7600*/  FADD.FTZ R140, R134, R9 ;  /* 0x00000009868c7221 */ /* 0x000fe20000010000 */
[----:B------:R-:W-:Y:S01]  /*7610*/  PRMT R9, R138, 0x7770, RZ ;  /* 0x000077708a097816 */ /* 0x000fe200000000ff */
[----:B------:R-:W-:Y:S01]  /*7620*/  IMAD.WIDE.U32 R142, R142, -0x2daee0ad, RZ ;  /* 0xd2511f538e8e7825 */ /* 0x000fe200078e00ff */
[----:B------:R-:W-:-:S03]  /*7630*/  LOP3.LUT R137, R180, UR22, R95, 0x96, !PT ;  /* 0x00000016b4897c12 */ /* 0x000fc6000f8e965f */
[----:B------:R-:W-:Y:S01]  /*7640*/  FADD.FTZ R133, R133, R8 ;  /* 0x0000000885857221 */ /* 0x000fe20000010000 */
[C---:B------:R-:W-:Y:S01]  /*7650*/  LOP3.LUT R95, R144.reuse, 0xffff, RZ, 0xc0, !PT ;  /* 0x0000ffff905f7812 */ /* 0x040fe200078ec0ff */
[----:B------:R-:W-:Y:S01]  /*7660*/  FADD.FTZ R119, R119, R140 ;  /* 0x0000008c77777221 */ /* 0x000fe20000010000 */
[----:B------:R-:W-:Y:S01]  /*7670*/  LOP3.LUT R132, R144, 0xff, RZ, 0xc0, !PT ;  /* 0x000000ff90847812 */ /* 0x000fe200078ec0ff */
[----:B------:R-:W-:Y:S01]  /*7680*/  IMAD.WIDE.U32 R6, R137, -0x326172a9, RZ ;  /* 0xcd9e8d5789067825 */ /* 0x000fe200078e00ff */
[----:B------:R-:W-:-:S03]  /*7690*/  SHF.R.U32.HI R95, RZ, 0x8, R95 ;  /* 0x00000008ff5f7819 */ /* 0x000fc6000001165f */
[----:B------:R-:W-:Y:S01]  /*76a0*/  FADD.FTZ R120, R120, R133 ;  /* 0x0000008578787221 */ /* 0x000fe20000010000 */
[----:B------:R-:W-:Y:S01]  /*76b0*/  ISETP.LE.U32.AND P0, PT, R9, UR29, PT ;  /* 0x0000001d09007c0c */ /* 0x000fe2000bf03070 */
[----:B------:R-:W-:Y:S01]  /*76c0*/  MUFU.EX2 R188, R87 ;  /* 0x0000005700bc7308 */ /* 0x000fe20000000800 */
[----:B------:R-:W-:Y:S02]  /*76d0*/  LOP3.LUT R9, R95, 0xffff, RZ, 0xc0, !PT ;  /* 0x0000ffff5f097812 */ /* 0x000fe400078ec0ff */
[----:B------:R-:W-:Y:S02]  /*76e0*/  ISETP.LE.U32.AND P3, PT, R132, UR29, PT ;  /* 0x0000001d84007c0c */ /* 0x000fe4000bf63070 */
[----:B------:R-:W-:Y:S02]  /*76f0*/  ISETP.LE.U32.AND P2, PT, R9, UR29, PT ;  /* 0x0000001d09007c0c */ /* 0x000fe4000bf43070 */
[----:B---3--:R-:W-:Y:S01]  /*7700*/  F2FP.BF16.F32.PACK_AB R9, R135, R136 ;  /* 0x000000888709723e */ /* 0x008fe200000010ff */
[----:B------:R-:W-:Y:S01]  /*7710*/  FADD.FTZ R136, R136, R119 ;  /* 0x0000007788887221 */ /* 0x000fe20000010000 */
[C---:B----4-:R-:W-:Y:S01]  /*7720*/  F2FP.BF16.F32.PACK_AB R8, R130.reuse, R131 ;  /* 0x000000838208723e */ /* 0x050fe200000010ff */
[----:B------:R-:W-:Y:S01]  /*7730*/  FADD.FTZ R131, R131, R120 ;  /* 0x0000007883837221 */ /* 0x000fe20000010000 */
[C---:B------:R-:W-:Y:S01]  /*7740*/  PRMT R5, R9.reuse, 0x7610, R5 ;  /* 0x0000761009057816 */ /* 0x040fe20000000005 */
[----:B------:R-:W-:Y:S01]  /*7750*/  MUFU.EX2 R120, R107 ;  /* 0x0000006b00787308 */ /* 0x000fe20000000800 */
[----:B------:R-:W-:Y:S01]  /*7760*/  PRMT R11, R9, 0x7632, R11 ;  /* 0x00007632090b7816 */ /* 0x000fe2000000000b */
[----:B------:R-:W-:Y:S01]  /*7770*/  FADD.FTZ R130, R130, R131 ;  /* 0x0000008382827221 */ /* 0x000fe20000010000 */
[C---:B------:R-:W-:Y:S01]  /*7780*/  PRMT R134, R8.reuse, 0x7610, R134 ;  /* 0x0000761008867816 */ /* 0x040fe20000000086 */
[----:B------:R-:W-:Y:S01]  /*7790*/  @!P3 HFMA2.BF16_V2 R92, -RZ.H0_H0, RZ.H0_H0, -R5.H0_H0 ;  /* 0x200000ffff5cb231 */ /* 0x000fe20000340905 */
[----:B------:R-:W-:Y:S01]  /*77a0*/  PRMT R27, R8, 0x7632, R27 ;  /* 0x00007632081b7816 */ /* 0x000fe2000000001b */
[----:B------:R-:W-:Y:S01]  /*77b0*/  FADD.FTZ R135, R135, R136 ;  /* 0x0000008887877221 */ /* 0x000fe20000010000 */
[----:B------:R-:W-:Y:S01]  /*77c0*/  PRMT R8, R5, 0x5410, R11 ;  /* 0x0000541005087816 */ /* 0x000fe2000000000b */
[----:B------:R-:W-:Y:S01]  /*77d0*/  @!P1 HFMA2.BF16_V2 R91, -RZ.H0_H0, RZ.H0_H0, -R134.H0_H0 ;  /* 0x200000ffff5b9231 */ /* 0x000fe20000340986 */
[----:B------:R-:W-:Y:S01]  /*77e0*/  @!P3 PRMT R5, R92, 0x5410, RZ ;  /* 0x000054105c05b816 */ /* 0x000fe200000000ff */
[----:B------:R-:W-:Y:S01]  /*77f0*/  @!P2 HFMA2.BF16_V2 R13, -RZ.H0_H0, RZ.H0_H0, -R11.H0_H0 ;  /* 0x200000ffff0da231 */ /* 0x000fe2000034090b */
[----:B------:R-:W1:Y:S01]  /*7800*/  MUFU.EX2 R92, R99 ;  /* 0x00000063005c7308 */ /* 0x000e620000000800 */
[----:B------:R-:W-:-:S02]  /*7810*/  LOP3.LUT R94, R94, UR18, R143, 0x96, !PT ;  /* 0x000000125e5e7c12 */ /* 0x000fc4000f8e968f */
[----:B------:R-:W-:Y:S02]  /*7820*/  LOP3.LUT R4, R178, UR19, R7, 0x96, !PT ;  /* 0x00000013b2047c12 */ /* 0x000fe4000f8e9607 */
[----:B------:R-:W-:Y:S01]  /*7830*/  PRMT R9, R134, 0x5410, R27 ;  /* 0x0000541086097816 */ /* 0x000fe2000000001b */
[----:B------:R-:W-:Y:S01]  /*7840*/  IMAD.WIDE.U32 R88, R94, -0x326172a9, RZ ;  /* 0xcd9e8d575e587825 */ /* 0x000fe200078e00ff */
[----:B------:R-:W-:Y:S01]  /*7850*/  @!P1 PRMT R134, R91, 0x5410, RZ ;  /* 0x000054105b869816 */ /* 0x000fe200000000ff */
[----:B------:R-:W3:Y:S01]  /*7860*/  MUFU.EX2 R7, R104 ;  /* 0x0000006800077308 */ /* 0x000ee20000000800 */
[----:B------:R-:W-:Y:S01]  /*7870*/  @!P2 PRMT R11, R13, 0x5410, RZ ;  /* 0x000054100d0ba816 */ /* 0x000fe200000000ff */
[----:B------:R-:W-:Y:S01]  /*7880*/  IMAD.WIDE.U32 R146, R4, -0x2daee0ad, RZ ;  /* 0xd2511f5304927825 */ /* 0x000fe200078e00ff */
[----:B------:R-:W-:Y:S02]  /*7890*/  LOP3.LUT R140, R6, UR17, R89, 0x96, !PT ;  /* 0x00000011068c7c12 */ /* 0x000fe4000f8e9659 */
[----:B------:R-:W-:-:S02]  /*78a0*/  PRMT R6, R138, 0x7771, RZ ;  /* 0x000077718a067816 */ /* 0x000fc400000000ff */
[----:B------:R-:W-:Y:S01]  /*78b0*/  LOP3.LUT R90, R142, UR16, R147, 0x96, !PT ;  /* 0x000000108e5a7c12 */ /* 0x000fe2000f8e9693 */
[----:B------:R-:W-:Y:S01]  /*78c0*/  IMAD.WIDE.U32 R140, R140, -0x2daee0ad, RZ ;  /* 0xd2511f538c8c7825 */ /* 0x000fe200078e00ff */
[----:B-1----:R-:W-:Y:S02]  /*78d0*/  F2FP.BF16.F32.PACK_AB R4, R19, R92 ;  /* 0x0000005c1304723e */ /* 0x002fe400000010ff */
[----:B------:R-:W-:Y:S01]  /*78e0*/  ISETP.GT.U32.AND P4, PT, R6, UR29, PT ;  /* 0x0000001d06007c0c */ /* 0x000fe2000bf84070 */
[----:B------:R-:W-:Y:S01]  /*78f0*/  IMAD.WIDE.U32 R90, R90, -0x326172a9, RZ ;  /* 0xcd9e8d575a5a7825 */ /* 0x000fe200078e00ff */
[----:B------:R-:W-:Y:S02]  /*7900*/  PRMT R116, R4, 0x7610, R116 ;  /* 0x0000761004747816 */ /* 0x000fe40000000074 */
[----:B------:R-:W-:Y:S01]  /*7910*/  LOP3.LUT R142, R146, UR12, R141, 0x96, !PT ;  /* 0x0000000c928e7c12 */ /* 0x000fe2000f8e968d */
[----:B------:R-:W-:Y:S01]  /*7920*/  IMAD.MOV.U32 R99, RZ, RZ, R123 ;  /* 0x000000ffff637224 */ /* 0x000fe200078e007b */
[----:B------:R-:W-:Y:S01]  /*7930*/  PRMT R109, R4, 0x7632, R109 ;  /* 0x00007632046d7816 */ /* 0x000fe2000000006d */
[----:B------:R-:W-:Y:S01]  /*7940*/  @!P0 HFMA2.BF16_V2 R26, -RZ.H0_H0, RZ.H0_H0, -R116.H0_H0 ;  /* 0x200000ffff1a8231 */ /* 0x000fe20000340974 */
[----:B------:R-:W-:Y:S01]  /*7950*/  SHF.R.U32.HI R4, RZ, 0x18, R144 ;  /* 0x00000018ff047819 */ /* 0x000fe20000011690 */
[----:B------:R-:W-:Y:S01]  /*7960*/  IMAD.WIDE.U32 R142, R142, -0x326172a9, RZ ;  /* 0xcd9e8d578e8e7825 */ /* 0x000fe200078e00ff */
[----:B------:R-:W-:-:S02]  /*7970*/  PRMT R10, R116, 0x5410, R109 ;  /* 0x00005410740a7816 */ /* 0x000fc4000000006d */
[----:B------:R-:W-:Y:S01]  /*7980*/  LOP3.LUT R137, R88, UR13, R91, 0x96, !PT ;  /* 0x0000000d58897c12 */ /* 0x000fe2000f8e965b */
[----:B------:R-:W-:Y:S01]  /*7990*/  @P4 HFMA2.BF16_V2 R25, -RZ.H0_H0, RZ.H0_H0, -R109.H0_H0 ;  /* 0x200000ffff194231 */ /* 0x000fe2000034096d */
[----:B------:R-:W-:Y:S01]  /*79a0*/  @!P0 PRMT R116, R26, 0x5410, RZ ;  /* 0x000054101a748816 */ /* 0x000fe200000000ff */
[----:B------:R1:W4:Y:S01]  /*79b0*/  MUFU.EX2 R91, R118 ;  /* 0x00000076005b7308 */ /* 0x0003220000000800 */
[----:B------:R-:W-:Y:S01]  /*79c0*/  ISETP.LE.U32.AND P0, PT, R4, UR29, PT ;  /* 0x0000001d04007c0c */ /* 0x000fe2000bf03070 */
[----:B------:R-:W-:Y:S01]  /*79d0*/  IMAD.WIDE R98, R177, 0x2, R98 ;  /* 0x00000002b1627825 */ /* 0x000fe200078e0262 */
[----:B------:R-:W-:Y:S02]  /*79e0*/  @P4 PRMT R109, R25, 0x5410, RZ ;  /* 0x00005410196d4816 */ /* 0x000fe400000000ff */
[----:B---3--:R-:W-:Y:S02]  /*79f0*/  F2FP.BF16.F32.PACK_AB R94, R120, R7 ;  /* 0x00000007785e723e */ /* 0x008fe400000010ff */
[----:B------:R3:W-:Y:S01]  /*7a00*/  STG.E.U16 desc[UR24][R98.64+-0x80], R114 ;  /* 0xffff807262007986 */ /* 0x0007e2000c101518 */
[----:B------:R5:W2:Y:S01]  /*7a10*/  MUFU.EX2 R88, R117 ;  /* 0x0000007500587308 */ /* 0x000aa20000000800 */
[----:B------:R-:W-:-:S02]  /*7a20*/  PRMT R93, R94, 0x7632, R93 ;  /* 0x000076325e5d7816 */ /* 0x000fc4000000005d */
[----:B------:R3:W-:Y:S01]  /*7a30*/  STG.E.U16 desc[UR24][R98.64+-0x7e], R115 ;  /* 0xffff827362007986 */ /* 0x0007e2000c101518 */
[----:B------:R-:W-:Y:S02]  /*7a40*/  PRMT R89, R138, 0x7772, RZ ;  /* 0x000077728a597816 */ /* 0x000fe400000000ff */
[----:B------:R-:W-:Y:S01]  /*7a50*/  @!P0 HFMA2.BF16_V2 R17, -RZ.H0_H0, RZ.H0_H0, -R27.H0_H0 ;  /* 0x200000ffff118231 */ /* 0x000fe2000034091b */
[----:B------:R-:W-:Y:S01]  /*7a60*/  PRMT R119, R94, 0x5410, R93 ;  /* 0x000054105e777816 */ /* 0x000fe2000000005d */
[----:B------:R3:W-:Y:S01]  /*7a70*/  STG.E.U16 desc[UR24][R122.64+-0x70], R112 ;  /* 0xffff90707a007986 */ /* 0x0007e2000c101518 */
[----:B-1----:R-:W-:Y:S02]  /*7a80*/  LOP3.LUT R118, R90, UR9, R143, 0x96, !PT ;  /* 0x000000095a767c12 */ /* 0x002fe4000f8e968f */
[----:B------:R-:W-:Y:S01]  /*7a90*/  PRMT R90, R138, 0x7773, RZ ;  /* 0x000077738a5a7816 */ /* 0x000fe200000000ff */
[----:B------:R1:W-:Y:S01]  /*7aa0*/  STG.E.U16 desc[UR24][R122.64+-0x6e], R113 ;  /* 0xffff92717a007986 */ /* 0x0003e2000c101518 */
[----:B------:R-:W-:Y:S01]  /*7ab0*/  @!P0 PRMT R27, R17, 0x5410, RZ ;  /* 0x00005410111b8816 */ /* 0x000fe200000000ff */
[----:B----4-:R-:W-:Y:S01]  /*7ac0*/  FADD.FTZ R17, R91, R130 ;  /* 0x000000825b117221 */ /* 0x010fe20000010000 */
[----:B------:R-:W-:Y:S01]  /*7ad0*/  ISETP.GT.U32.AND P1, PT, R90, UR29, PT ;  /* 0x0000001d5a007c0c */ /* 0x000fe2000bf24070 */
[----:B------:R-:W-:Y:S01]  /*7ae0*/  STG.E.U16 desc[UR24][R98.64+-0x70], R110 ;  /* 0xffff906e62007986 */ /* 0x000fe2000c101518 */
[----:B-----5:R-:W-:-:S02]  /*7af0*/  LOP3.LUT R117, R118, 0xff, RZ, 0xc0, !PT ;  /* 0x000000ff76757812 */ /* 0x020fc400078ec0ff */
[C---:B--2---:R-:W-:Y:S01]  /*7b00*/  F2FP.BF16.F32.PACK_AB R104, R88.reuse, R91 ;  /* 0x0000005b5868723e */ /* 0x044fe200000010ff */
[----:B------:R-:W-:Y:S01]  /*7b10*/  FADD.FTZ R88, R88, R17 ;  /* 0x0000001158587221 */ /* 0x000fe20000010000 */
[----:B------:R-:W-:Y:S01]  /*7b20*/  ISETP.LE.U32.AND P4, PT, R117, UR29, PT ;  /* 0x0000001d75007c0c */ /* 0x000fe2000bf83070 */
[----:B------:R2:W-:Y:S01]  /*7b30*/  STG.E.U16 desc[UR24][R98.64+-0x6e], R111 ;  /* 0xffff926f62007986 */ /* 0x0005e2000c101518 */
[----:B------:R-:W-:Y:S02]  /*7b40*/  LOP3.LUT R130, R118, 0xffff, RZ, 0xc0, !PT ;  /* 0x0000ffff76827812 */ /* 0x000fe400078ec0ff */
[----:B------:R-:W-:Y:S01]  /*7b50*/  PRMT R107, R104, 0x7632, R107 ;  /* 0x00007632686b7816 */ /* 0x000fe2000000006b */
[----:B---3--:R-:W-:Y:S01]  /*7b60*/  FADD.FTZ R114, R92, R135 ;  /* 0x000000875c727221 */ /* 0x008fe20000010000 */
[----:B------:R-:W-:Y:S01]  /*7b70*/  SHF.R.U32.HI R130, RZ, 0x8, R130 ;  /* 0x00000008ff827819 */ /* 0x000fe20000011682 */
[----:B------:R-:W-:Y:S01]  /*7b80*/  STG.E.U16 desc[UR24][R122.64+-0x60], R5 ;  /* 0xffffa0057a007986 */ /* 0x000fe2000c101518 */
[----:B------:R-:W-:Y:S01]  /*7b90*/  PRMT R26, R104, 0x5410, R107 ;  /* 0x00005410681a7816 */ /* 0x000fe2000000006b */
[----:B------:R-:W-:Y:S01]  /*7ba0*/  @P1 HFMA2.BF16_V2 R18, -RZ.H0_H0, RZ.H0_H0, -R107.H0_H0 ;  /* 0x200000ffff121231 */ /* 0x000fe2000034096b */
[----:B------:R-:W2:Y:S01]  /*7bb0*/  MUFU.EX2 R115, R106 ;  /* 0x0000006a00737308 */ /* 0x000ea20000000800 */
[----:B------:R-:W-:Y:S01]  /*7bc0*/  FADD.FTZ R114, R19, R114 ;  /* 0x0000007213727221 */ /* 0x000fe20000010000 */
[----:B------:R-:W-:Y:S01]  /*7bd0*/  SHF.R.U32.HI R135, RZ, 0x10, R144 ;  /* 0x00000010ff877819 */ /* 0x000fe20000011690 */
[----:B------:R-:W-:Y:S01]  /*7be0*/  @!P4 HFMA2.BF16_V2 R16, -RZ.H0_H0, RZ.H0_H0, -R94.H0_H0 ;  /* 0x200000ffff10c231 */ /* 0x000fe2000034095e */
[----:B------:R-:W-:Y:S01]  /*7bf0*/  @P1 PRMT R107, R18, 0x5410, RZ ;  /* 0x00005410126b1816 */ /* 0x000fe200000000ff */
[----:B------:R-:W-:Y:S01]  /*7c00*/  FADD.FTZ R25, R7, R114 ;  /* 0x0000007207197221 */ /* 0x000fe20000010000 */
[----:B------:R-:W-:Y:S01]  /*7c10*/  LOP3.LUT R135, R135, 0xff, RZ, 0xc0, !PT ;  /* 0x000000ff87877812 */ /* 0x000fe200078ec0ff */
[----:B------:R3:W-:Y:S01]  /*7c20*/  STG.E.U16 desc[UR24][R122.64+-0x5e], R11 ;  /* 0xffffa20b7a007986 */ /* 0x0007e2000c101518 */
[----:B------:R-:W-:Y:S01]  /*7c30*/  @!P4 PRMT R94, R16, 0x5410, RZ ;  /* 0x00005410105ec816 */ /* 0x000fe200000000ff */
[----:B------:R-:W4:Y:S01]  /*7c40*/  MUFU.EX2 R112, R105 ;  /* 0x0000006900707308 */ /* 0x000f220000000800 */
[----:B------:R-:W-:Y:S01]  /*7c50*/  LOP3.LUT R16, R130, 0xffff, RZ, 0xc0, !PT ;  /* 0x0000ffff82107812 */ /* 0x000fe200078ec0ff */
[----:B------:R-:W-:Y:S01]  /*7c60*/  STG.E.U16 desc[UR24][R98.64+-0x60], R134 ;  /* 0xffffa08662007986 */ /* 0x000fe2000c101518 */
[----:B------:R-:W-:Y:S01]  /*7c70*/  ISETP.GT.U32.AND P3, PT, R89, UR29, PT ;  /* 0x0000001d59007c0c */ /* 0x000fe2000bf64070 */
[----:B------:R-:W-:Y:S01]  /*7c80*/  FADD.FTZ R120, R120, R25 ;  /* 0x0000001978787221 */ /* 0x000fe20000010000 */
[----:B------:R-:W-:Y:S01]  /*7c90*/  ISETP.LE.U32.AND P1, PT, R16, UR29, PT ;  /* 0x0000001d10007c0c */ /* 0x000fe2000bf23070 */
[----:B------:R-:W-:Y:S01]  /*7ca0*/  STG.E.U16 desc[UR24][R98.64+-0x5e], R27 ;  /* 0xffffa21b62007986 */ /* 0x000fe2000c101518 */
[----:B------:R-:W-:Y:S01]  /*7cb0*/  PRMT R16, R118, 0x7632, R16 ;  /* 0x0000763276107816 */ /* 0x000fe20000000010 */
[----:B-1----:R-:W1:Y:S01]  /*7cc0*/  MUFU.EX2 R113, R108 ;  /* 0x0000006c00717308 */ /* 0x002e620000000800 */
[----:B------:R-:W-:Y:S01]  /*7cd0*/  PRMT R135, R135, 0x5410, R4 ;  /* 0x0000541087877816 */ /* 0x000fe20000000004 */
[----:B--2---:R-:W-:Y:S01]  /*7ce0*/  FADD.FTZ R111, R115, R88 ;  /* 0x00000058736f7221 */ /* 0x004fe20000010000 */
[----:B------:R-:W-:Y:S01]  /*7cf0*/  LOP3.LUT R16, R16, 0xff, RZ, 0xc0, !PT ;  /* 0x000000ff10107812 */ /* 0x000fe200078ec0ff */
[----:B------:R-:W-:Y:S01]  /*7d00*/  STG.E.U16 desc[UR24][R122.64+-0x50], R116 ;  /* 0xffffb0747a007986 */ /* 0x000fe2000c101518 */
[----:B------:R-:W-:-:S02]  /*7d10*/  PRMT R136, R142, 0x7771, RZ ;  /* 0x000077718e887816 */ /* 0x000fc400000000ff */
[----:B------:R-:W-:Y:S01]  /*7d20*/  ISETP.LE.U32.AND P0, PT, R16, UR29, PT ;  /* 0x0000001d10007c0c */ /* 0x000fe2000bf03070 */
[----:B------:R-:W-:Y:S01]  /*7d30*/  MUFU.EX2 R108, R102 ;  /* 0x00000066006c7308 */ /* 0x000fe20000000800 */
[----:B----4-:R-:W-:Y:S01]  /*7d40*/  F2FP.BF16.F32.PACK_AB R92, R112, R115 ;  /* 0x00000073705c723e */ /* 0x010fe200000010ff */
[----:B------:R-:W2:Y:S01]  /*7d50*/  LDSM.16.MT88.4 R16, [R126+0x6400] ;  /* 0x006400007e10783b */ /* 0x000ea20000004200 */
[----:B------:R-:W-:Y:S01]  /*7d60*/  @!P1 HFMA2.BF16_V2 R15, -RZ.H0_H0, RZ.H0_H0, -R93.H0_H0 ;  /* 0x200000ffff0f9231 */ /* 0x000fe2000034095d */
[----:B------:R-:W-:Y:S01]  /*7d70*/  PRMT R105, R132, 0x5410, R95 ;  /* 0x0000541084697816 */ /* 0x000fe2000000005f */
[----:B------:R-:W-:Y:S01]  /*7d80*/  IMAD.WIDE.U32 R114, R137, -0x2daee0ad, RZ ;  /* 0xd2511f5389727825 */ /* 0x000fe200078e00ff */
[----:B------:R-:W-:-:S03]  /*7d90*/  PRMT R91, R92, 0x7632, R91 ;  /* 0x000076325c5b7816 */ /* 0x000fc6000000005b */
[----:B------:R-:W-:Y:S01]  /*7da0*/  @P3 HFMA2.BF16_V2 R24, -RZ.H0_H0, RZ.H0_H0, -R104.H0_H0 ;  /* 0x200000ffff183231 */ /* 0x000fe20000340968 */
[----:B------:R-:W-:Y:S01]  /*7db0*/  @!P1 PRMT R93, R15, 0x5410, RZ ;  /* 0x000054100f5d9816 */ /* 0x000fe200000000ff */
[----:B------:R-:W4:Y:S01]  /*7dc0*/  MUFU.EX2 R95, R101 ;  /* 0x00000065005f7308 */ /* 0x000f220000000800 */
[----:B------:R-:W-:Y:S01]  /*7dd0*/  PRMT R131, R92, 0x5410, R91 ;  /* 0x000054105c837816 */ /* 0x000fe2000000005b */
[----:B------:R-:W-:Y:S01]  /*7de0*/  STG.E.U16 desc[UR24][R122.64+-0x4e], R109 ;  /* 0xffffb26d7a007986 */ /* 0x000fe2000c101518 */
[----:B------:R-:W-:Y:S01]  /*7df0*/  @!P0 HFMA2.BF16_V2 R14, -RZ.H0_H0, RZ.H0_H0, -R92.H0_H0 ;  /* 0x200000ffff0e8231 */ /* 0x000fe2000034095c */
[----:B------:R-:W-:Y:S02]  /*7e00*/  LOP3.LUT R15, R138, 0xff, RZ, 0xc0, !PT ;  /* 0x000000ff8a0f7812 */ /* 0x000fe400078ec0ff */
[----:B------:R-:W-:Y:S01]  /*7e10*/  HSET2.LE.AND R105, R105, R176, PT ;  /* 0x000000b069697233 */ /* 0x000fe20003803000 */
[----:B------:R-:W-:Y:S01]  /*7e20*/  STG.E.U16 desc[UR24][R98.64+-0x4e], R107 ;  /* 0xffffb26b62007986 */ /* 0x000fe2000c101518 */
[----:B------:R-:W-:Y:S01]  /*7e30*/  @!P0 PRMT R92, R14, 0x5410, RZ ;  /* 0x000054100e5c8816 */ /* 0x000fe200000000ff */
[----:B------:R-:W-:Y:S01]  /*7e40*/  IMAD.MOV.U32 R14, RZ, RZ, R142 ;  /* 0x000000ffff0e7224 */ /* 0x000fe200078e008e */
[----:B------:R-:W-:-:S02]  /*7e50*/  PRMT R15, R15, 0x5410, R6 ;  /* 0x000054100f0f7816 */ /* 0x000fc40000000006 */
[----:B------:R-:W5:Y:S01]  /*7e60*/  LDSM.16.MT88.4 R4, [R124+0x6400] ;  /* 0x006400007c04783b */ /* 0x000f620000004200 */
[----:B------:R-:W-:Y:S02]  /*7e70*/  LOP3.LUT R8, R8, R105, RZ, 0xc0, !PT ;  /* 0x0000006908087212 */ /* 0x000fe400078ec0ff */
[----:B------:R-:W-:Y:S02]  /*7e80*/  LOP3.LUT R133, R14, 0xff, RZ, 0xc0, !PT ;  /* 0x000000ff0e857812 */ /* 0x000fe400078ec0ff */
[----:B------:R-:W-:Y:S02]  /*7e90*/  PRMT R14, R89, 0x5410, R90 ;  /* 0x00005410590e7816 */ /* 0x000fe4000000005a */
[----:B------:R-:W-:Y:S02]  /*7ea0*/  ISETP.LE.U32.AND P0, PT, R133, UR29, PT ;  /* 0x0000001d85007c0c */ /* 0x000fe4000bf03070 */
[----:B-1----:R-:W-:Y:S01]  /*7eb0*/  F2FP.BF16.F32.PACK_AB R90, R96, R113 ;  /* 0x00000071605a723e */ /* 0x002fe200000010ff */
[----:B------:R-:W-:Y:S01]  /*7ec0*/  FADD.FTZ R113, R113, R120 ;  /* 0x0000007871717221 */ /* 0x000fe20000010000 */
[----:B------:R-:W-:-:S02]  /*7ed0*/  LOP3.LUT R13, R14, 0xff00ff, RZ, 0xc0, !PT ;  /* 0x00ff00ff0e0d7812 */ /* 0x000fc400078ec0ff */
[----:B------:R-:W-:Y:S01]  /*7ee0*/  PRMT R89, R90, 0x7632, R89 ;  /* 0x000076325a597816 */ /* 0x000fe20000000059 */
[----:B------:R-:W-:Y:S01]  /*7ef0*/  FADD.FTZ R113, R96, R113 ;  /* 0x0000007160717221 */ /* 0x000fe20000010000 */
[--C-:B------:R-:W-:Y:S02]  /*7f00*/  HSET2.LE.AND R15, R15, R176.reuse, PT ;  /* 0x000000b00f0f7233 */ /* 0x100fe40003803000 */
[----:B------:R-:W-:Y:S02]  /*7f10*/  PRMT R132, R90, 0x5410, R89 ;  /* 0x000054105a847816 */ /* 0x000fe40000000059 */
[----:B---3--:R-:W-:Y:S01]  /*7f20*/  HSET2.LE.AND R11, R13, R176, PT ;  /* 0x000000b00d0b7233 */ /* 0x008fe20003803000 */
[----:B------:R-:W-:Y:S01]  /*7f30*/  @!P0 HFMA2.BF16_V2 R12, -RZ.H0_H0, RZ.H0_H0, -R90.H0_H0 ;  /* 0x200000ffff0c8231 */ /* 0x000fe2000034095a */
[----:B------:R-:W-:Y:S02]  /*7f40*/  LOP3.LUT R10, R10, R15, RZ, 0xc0, !PT ;  /* 0x0000000f0a0a7212 */ /* 0x000fe400078ec0ff */
[----:B------:R-:W-:-:S02]  /*7f50*/  PRMT R138, R142, 0x7772, RZ ;  /* 0x000077728e8a7816 */ /* 0x000fc400000000ff */
[----:B------:R-:W-:Y:S02]  /*7f60*/  @!P0 PRMT R90, R12, 0x5410, RZ ;  /* 0x000054100c5a8816 */ /* 0x000fe400000000ff */
[----:B------:R-:W-:Y:S02]  /*7f70*/  HSET2.LE.AND R12, R135, R176, PT ;  /* 0x000000b0870c7233 */ /* 0x000fe40003803000 */
[----:B------:R-:W-:Y:S02]  /*7f80*/  LOP3.LUT R11, R26, R11, RZ, 0xc0, !PT ;  /* 0x0000000b1a0b7212 */ /* 0x000fe400078ec0ff */
[----:B------:R-:W-:Y:S02]  /*7f90*/  ISETP.GT.U32.AND P0, PT, R138, UR29, PT ;  /* 0x0000001d8a007c0c */ /* 0x000fe4000bf04070 */
[----:B------:R-:W-:Y:S02]  /*7fa0*/  LOP3.LUT R9, R9, R12, RZ, 0xc0, !PT ;  /* 0x0000000c09097212 */ /* 0x000fe400078ec0ff */
[----:B------:R-:W1:Y:S01]  /*7fb0*/  LDSM.16.MT88.4 R12, [R126+0x7400] ;  /* 0x007400007e0c783b */ /* 0x000e620000004200 */
[----:B------:R-:W-:-:S02]  /*7fc0*/  ISETP.GT.U32.AND P1, PT, R136, UR29, PT ;  /* 0x0000001d88007c0c */ /* 0x000fc4000bf24070 */
[----:B----4-:R-:W-:Y:S02]  /*7fd0*/  F2FP.BF16.F32.PACK_AB R88, R95, R108 ;  /* 0x0000006c5f58723e */ /* 0x010fe400000010ff */
[C---:B--2---:R-:W-:Y:S01]  /*7fe0*/  HMMA.16816.F32.BF16 R80, R8.reuse, R16, R80 ;  /* 0x000000100850723c */ /* 0x044fe20000041850 */
[----:B------:R-:W-:Y:S02]  /*7ff0*/  LOP3.LUT R106, R140, UR8, R115, 0x96, !PT ;  /* 0x000000088c6a7c12 */ /* 0x000fe4000f8e9673 */
[----:B------:R-:W-:Y:S01]  /*8000*/  PRMT R101, R88, 0x7632, R101 ;  /* 0x0000763258657816 */ /* 0x000fe20000000065 */
[----:B------:R-:W-:Y:S01]  /*8010*/  @P0 HFMA2.BF16_V2 R23, -RZ.H0_H0, RZ.H0_H0, -R88.H0_H0 ;  /* 0x200000ffff170231 */ /* 0x000fe20000340958 */
[----:B------:R-:W-:Y:S02]  /*8020*/  PRMT R135, R142, 0x7773, RZ ;  /* 0x000077738e877816 */ /* 0x000fe400000000ff */
[----:B------:R-:W-:Y:S01]  /*8030*/  PRMT R134, R88, 0x5410, R101 ;  /* 0x0000541058867816 */ /* 0x000fe20000000065 */
[----:B------:R-:W-:Y:S01]  /*8040*/  HMMA.16816.F32.BF16 R76, R8, R18, R76 ;  /* 0x00000012084c723c */ /* 0x000fe2000004184c */
[----:B------:R-:W2:Y:S01]  /*8050*/  LDSM.16.MT88.4 R16, [R124+0x7400] ;  /* 0x007400007c10783b */ /* 0x000ea20000004200 */
[----:B------:R-:W-:Y:S01]  /*8060*/  @P0 PRMT R88, R23, 0x5410, RZ ;  /* 0x0000541017580816 */ /* 0x000fe200000000ff */
[----:B------:R-:W-:Y:S01]  /*8070*/  @P1 HFMA2.BF16_V2 R22, -RZ.H0_H0, RZ.H0_H0, -R89.H0_H0 ;  /* 0x200000ffff161231 */ /* 0x000fe20000340959 */
[----:B------:R-:W-:-:S02]  /*8080*/  @P3 PRMT R104, R24, 0x5410, RZ ;  /* 0x0000541018683816 */ /* 0x000fc400000000ff */
[C---:B------:R-:W-:Y:S01]  /*8090*/  F2FP.BF16.F32.PACK_AB R105, R103.reuse, R100 ;  /* 0x000000646769723e */ /* 0x040fe200000010ff */
[----:B------:R-:W-:Y:S01]  /*80a0*/  LDSM.16.MT88.4 R24, [R126+0x6800] ;  /* 0x006800007e18783b */ /* 0x000fe20000004200 */
[C---:B-----5:R-:W-:Y:S01]  /*80b0*/  HMMA.16816.F32.BF16 R72, R8.reuse, R4, R72 ;  /* 0x000000040848723c */ /* 0x060fe20000041848 */
[----:B------:R-:W-:Y:S01]  /*80c0*/  LOP3.LUT R4, R106, 0xff, RZ, 0xc0, !PT ;  /* 0x000000ff6a047812 */ /* 0x000fe200078ec0ff */
[----:B------:R-:W-:Y:S01]  /*80d0*/  FADD.FTZ R100, R100, R113 ;  /* 0x0000007164647221 */ /* 0x000fe20000010000 */
[----:B------:R-:W-:Y:S01]  /*80e0*/  @P1 PRMT R89, R22, 0x5410, RZ ;  /* 0x0000541016591816 */ /* 0x000fe200000000ff */
[----:B------:R-:W-:Y:S01]  /*80f0*/  STG.E.U16 desc[UR24][R98.64+-0x50], R104 ;  /* 0xffffb06862007986 */ /* 0x000fe2000c101518 */
[----:B------:R-:W-:Y:S01]  /*8100*/  ISETP.LE.U32.AND P0, PT, R4, UR29, PT ;  /* 0x0000001d04007c0c */ /* 0x000fe2000bf03070 */
[----:B------:R-:W-:Y:S01]  /*8110*/  FADD.FTZ R100, R103, R100 ;  /* 0x0000006467647221 */ /* 0x000fe20000010000 */
[----:B------:R-:W-:Y:S01]  /*8120*/  ISETP.GT.U32.AND P1, PT, R135, UR29, PT ;  /* 0x0000001d87007c0c */ /* 0x000fe2000bf24070 */
[----:B------:R-:W-:Y:S01]  /*8130*/  HMMA.16816.F32.BF16 R36, R8, R6, R36 ;  /* 0x000000060824723c */ /* 0x000fe20000041824 */
[----:B------:R-:W3:Y:S01]  /*8140*/  LDSM.16.MT88.4 R4, [R126+0x8400] ;  /* 0x008400007e04783b */ /* 0x000ee20000004200 */
[----:B------:R-:W-:-:S02]  /*8150*/  PRMT R102, R105, 0x7632, R102 ;  /* 0x0000763269667816 */ /* 0x000fc40000000066 */
[----:B------:R-:W-:Y:S01]  /*8160*/  PRMT R135, R138, 0x5410, R135 ;  /* 0x000054108a877816 */ /* 0x000fe20000000087 */
[----:B------:R-:W-:Y:S01]  /*8170*/  STG.E.U16 desc[UR24][R122.64+-0x40], R94 ;  /* 0xffffc05e7a007986 */ /* 0x000fe2000c101518 */
[----:B------:R-:W-:Y:S02]  /*8180*/  PRMT R110, R105, 0x5410, R102 ;  /* 0x00005410696e7816 */ /* 0x000fe40000000066 */
[----:B------:R-:W-:Y:S01]  /*8190*/  PRMT R133, R133, 0x5410, R136 ;  /* 0x0000541085857816 */ /* 0x000fe20000000088 */
[----:B------:R-:W-:Y:S01]  /*81a0*/  STG.E.U16 desc[UR24][R122.64+-0x3e], R93 ;  /* 0xffffc25d7a007986 */ /* 0x000fe2000c101518 */
[----:B------:R-:W-:Y:S01]  /*81b0*/  @!P0 HFMA2.BF16_V2 R21, -RZ.H0_H0, RZ.H0_H0, -R105.H0_H0 ;  /* 0x200000ffff158231 */ /* 0x000fe20000340969 */
[----:B-1----:R-:W-:Y:S01]  /*81c0*/  HMMA.16816.F32.BF16 R40, R8, R12, R40 ;  /* 0x0000000c0828723c */ /* 0x002fe20000041828 */
[----:B------:R-:W-:Y:S01]  /*81d0*/  @P1 HFMA2.BF16_V2 R20, -RZ.H0_H0, RZ.H0_H0, -R101.H0_H0 ;  /* 0x200000ffff141231 */ /* 0x000fe20000340965 */
[----:B------:R-:W-:Y:S01]  /*81e0*/  PRMT R117, R117, 0x5410, R130 ;  /* 0x0000541075757816 */ /* 0x000fe20000000082 */
[----:B------:R-:W-:Y:S01]  /*81f0*/  STG.E.U16 desc[UR24][R98.64+-0x40], R92 ;  /* 0xffffc05c62007986 */ /* 0x000fe2000c101518 */
[----:B------:R-:W-:-:S02]  /*8200*/  @!P0 PRMT R105, R21, 0x5410, RZ ;  /* 0x0000541015698816 */ /* 0x000fc400000000ff */
[----:B------:R-:W-:Y:S02]  /*8210*/  @P1 PRMT R101, R20, 0x5410, RZ ;  /* 0x0000541014651816 */ /* 0x000fe400000000ff */
[C---:B------:R-:W-:Y:S01]  /*8220*/  HMMA.16816.F32.BF16 R44, R8.reuse, R14, R44 ;  /* 0x0000000e082c723c */ /* 0x040fe2000004182c */
[----:B------:R-:W1:Y:S01]  /*8230*/  LDSM.16.MT88.4 R12, [R124+0x8400] ;  /* 0x008400007c0c783b */ /* 0x000e620000004200 */
[----:B------:R-:W-:Y:S02]  /*8240*/  LOP3.LUT R20, R106, 0xffff, RZ, 0xc0, !PT ;  /* 0x0000ffff6a147812 */ /* 0x000fe400078ec0ff */
[----:B------:R-:W-:Y:S02]  /*8250*/  HSET2.LE.AND R133, R133, R176, PT ;  /* 0x000000b085857233 */ /* 0x000fe40003803000 */
[----:B------:R-:W-:Y:S02]  /*8260*/  SHF.R.U32.HI R20, RZ, 0x8, R20 ;  /* 0x00000008ff147819 */ /* 0x000fe40000011614 */
[----:B--2---:R-:W-:Y:S01]  /*8270*/  HMMA.16816.F32.BF16 R48, R8, R16, R48 ;  /* 0x000000100830723c */ /* 0x004fe20000041830 */
[----:B------:R-:W-:Y:S01]  /*8280*/  IMAD.MOV.U32 R16, RZ, RZ, R114 ;  /* 0x000000ffff107224 */ /* 0x000fe200078e0072 */
[----:B------:R-:W-:-:S04]  /*8290*/  LOP3.LUT R20, R20, 0xffff, RZ, 0xc0, !PT ;  /* 0x0000ffff14147812 */ /* 0x000fc800078ec0ff */
[----:B------:R-:W-:Y:S02]  /*82a0*/  LOP3.LUT R16, R16, 0xff, RZ, 0xc0, !PT ;  /* 0x000000ff10107812 */ /* 0x000fe400078ec0ff */
[----:B------:R-:W-:Y:S01]  /*82b0*/  HMMA.16816.F32.BF16 R52, R8, R18, R52 ;  /* 0x000000120834723c */ /* 0x000fe20000041834 */
[----:B------:R-:W-:Y:S02]  /*82c0*/  ISETP.LE.U32.AND P4, PT, R20, UR29, PT ;  /* 0x0000001d14007c0c */ /* 0x000fe4000bf83070 */
[----:B------:R-:W-:Y:S01]  /*82d0*/  ISETP.LE.U32.AND P3, PT, R16, UR29, PT ;  /* 0x0000001d10007c0c */ /* 0x000fe2000bf63070 */
[----:B------:R-:W2:Y:S01]  /*82e0*/  LDSM.16.MT88.4 R20, [R124+0x6800] ;  /* 0x006800007c14783b */ /* 0x000ea20000004200 */
[----:B------:R-:W-:-:S03]  /*82f0*/  PRMT R16, R114, 0x7771, RZ ;  /* 0x0000777172107816 */ /* 0x000fc600000000ff */
[C---:B---3--:R-:W-:Y:S01]  /*8300*/  HMMA.16816.F32.BF16 R56, R8.reuse, R4, R56 ;  /* 0x000000040838723c */ /* 0x048fe20000041838 */
[----:B------:R-:W-:Y:S02]  /*8310*/  ISETP.GT.U32.AND P2, PT, R16, UR29, PT ;  /* 0x0000001d10007c0c */ /* 0x000fe4000bf44070 */
[----:B------:R-:W3:Y:S01]  /*8320*/  LDSM.16.MT88.4 R16, [R126+0x7800] ;  /* 0x007800007e10783b */ /* 0x000ee20000004200 */
[--C-:B------:R-:W-:Y:S02]  /*8330*/  SHF.R.U32.HI R5, RZ, 0x10, R118.reuse ;  /* 0x00000010ff057819 */ /* 0x100fe40000011676 */
[----:B------:R-:W-:Y:S01]  /*8340*/  PRMT R4, R114, 0x7772, RZ ;  /* 0x0000777272047816 */ /* 0x000fe200000000ff */
[----:B------:R-:W-:Y:S01]  /*8350*/  @!P4 HFMA2.BF16_V2 R2, -RZ.H0_H0, RZ.H0_H0, -R102.H0_H0 ;  /* 0x200000ffff02c231 */ /* 0x000fe20000340966 */
[----:B------:R-:W-:Y:S01]  /*8360*/  SHF.R.U32.HI R118, RZ, 0x18, R118 ;  /* 0x00000018ff767819 */ /* 0x000fe20000011676 */
[----:B------:R-:W-:Y:S01]  /*8370*/  HMMA.16816.F32.BF16 R60, R8, R6, R60 ;  /* 0x00000006083c723c */ /* 0x000fe2000004183c */
[----:B------:R-:W-:-:S02]  /*8380*/  LOP3.LUT R5, R5, 0xff, RZ, 0xc0, !PT ;  /* 0x000000ff05057812 */ /* 0x000fc400078ec0ff */
[----:B------:R-:W-:Y:S02]  /*8390*/  ISETP.GT.U32.AND P1, PT, R4, UR29, PT ;  /* 0x0000001d04007c0c */ /* 0x000fe4000bf24070 */
[----:B------:R-:W-:Y:S02]  /*83a0*/  PRMT R5, R5, 0x5410, R118 ;  /* 0x0000541005057816 */ /* 0x000fe40000000076 */
[----:B------:R-:W-:Y:S01]  /*83b0*/  PRMT R4, R114, 0x7773, RZ ;  /* 0x0000777372047816 */ /* 0x000fe200000000ff */
[----:B-1----:R-:W-:Y:S01]  /*83c0*/  HMMA.16816.F32.BF16 R64, R8, R12, R64 ;  /* 0x0000000c0840723c */ /* 0x002fe20000041840 */
[----:B------:R-:W-:Y:S02]  /*83d0*/  LOP3.LUT R7, R135, 0xff00ff, RZ, 0xc0, !PT ;  /* 0x00ff00ff87077812 */ /* 0x000fe400078ec0ff */
[----:B------:R-:W-:Y:S02]  /*83e0*/  ISETP.GT.U32.AND P0, PT, R4, UR29, PT ;  /* 0x0000001d04007c0c */ /* 0x000fe4000bf04070 */
[----:B------:R-:W-:-:S02]  /*83f0*/  HSET2.LE.AND R6, R5, R176, PT ;  /* 0x000000b005067233 */ /* 0x000fc40003803000 */
[--C-:B------:R-:W-:Y:S01]  /*8400*/  HSET2.LE.AND R4, R117, R176.reuse, PT ;  /* 0x000000b075047233 */ /* 0x100fe20003803000 */
[----:B------:R-:W-:Y:S01]  /*8410*/  HMMA.16816.F32.BF16 R68, R8, R14, R68 ;  /* 0x0000000e0844723c */ /* 0x000fe20000041844 */
[----:B------:R-:W1:Y:S01]  /*8420*/  LDSM.16.MT88.4 R12, [R124+0x7800] ;  /* 0x007800007c0c783b */ /* 0x000e620000004200 */
[----:B------:R-:W-:Y:S02]  /*8430*/  HSET2.LE.AND R7, R7, R176, PT ;  /* 0x000000b007077233 */ /* 0x000fe40003803000 */
[----:B------:R-:W-:Y:S02]  /*8440*/  LOP3.LUT R5, R131, R6, RZ, 0xc0, !PT ;  /* 0x0000000683057212 */ /* 0x000fe400078ec0ff */
[----:B------:R-:W-:Y:S02]  /*8450*/  LOP3.LUT R4, R119, R4, RZ, 0xc0, !PT ;  /* 0x0000000477047212 */ /* 0x000fe400078ec0ff */
[----:B------:R-:W-:Y:S02]  /*8460*/  LOP3.LUT R6, R132, R133, RZ, 0xc0, !PT ;  /* 0x0000008584067212 */ /* 0x000fe400078ec0ff */
[----:B------:R-:W-:-:S02]  /*8470*/  LOP3.LUT R7, R134, R7, RZ, 0xc0, !PT ;  /* 0x0000000786077212 */ /* 0x000fc400078ec0ff */
[----:B------:R-:W-:Y:S01]  /*8480*/  F2FP.BF16.F32.PACK_AB R8, R188, R97 ;  /* 0x00000061bc08723e */ /* 0x000fe200000010ff */
[----:B------:R-:W-:Y:S01]  /*8490*/  FADD.FTZ R97, R97, R100 ;  /* 0x0000006461617221 */ /* 0x000fe20000010000 */
[----:B------:R-:W-:Y:S02]  /*84a0*/  PRMT R119, R114, 0x7771, RZ ;  /* 0x0000777172777816 */ /* 0x000fe400000000ff */
[----:B------:R-:W-:Y:S01]  /*84b0*/  PRMT R87, R8, 0x7632, R87 ;  /* 0x0000763208577816 */ /* 0x000fe20000000057 */
[----:B--2---:R-:W-:Y:S01]  /*84c0*/  HMMA.16816.F32.BF16 R72, R4, R20, R72 ;  /* 0x000000140448723c */ /* 0x004fe20000041848 */
[----:B------:R-:W-:Y:S01]  /*84d0*/  SHF.R.U32.HI R131, RZ, 0x10, R106 ;  /* 0x00000010ff837819 */ /* 0x000fe2000001166a */
[----:B------:R-:W-:Y:S01]  /*84e0*/  FADD.FTZ R188, R188, R97 ;  /* 0x00000061bcbc7221 */ /* 0x000fe20000010000 */
[----:B------:R-:W-:Y:S01]  /*84f0*/  @!P4 PRMT R102, R2, 0x5410, RZ ;  /* 0x000054100266c816 */ /* 0x000fe200000000ff */
[----:B------:R-:W-:Y:S01]  /*8500*/  @P2 HFMA2.BF16_V2 R31, -RZ.H0_H0, RZ.H0_H0, -R87.H0_H0 ;  /* 0x200000ffff1f2231 */ /* 0x000fe20000340957 */
[----:B------:R-:W-:Y:S01]  /*8510*/  LOP3.LUT R131, R131, 0xff, RZ, 0xc0, !PT ;  /* 0x000000ff83837812 */ /* 0x000fe200078ec0ff */
[----:B------:R-:W-:-:S02]  /*8520*/  IMAD.MOV.U32 R2, RZ, RZ, R33 ;  /* 0x000000ffff027224 */ /* 0x000fc400078e0021 */
[C---:B---3--:R-:W-:Y:S01]  /*8530*/  HMMA.16816.F32.BF16 R40, R4.reuse, R16, R40 ;  /* 0x000000100428723c */ /* 0x048fe20000041828 */
[--C-:B------:R-:W-:Y:S01]  /*8540*/  FADD.FTZ R17, R112, R111.reuse ;  /* 0x0000006f70117221 */ /* 0x100fe20000010000 */
[----:B------:R-:W-:Y:S02]  /*8550*/  PRMT R111, R8, 0x7610, R111 ;  /* 0x00007610086f7816 */ /* 0x000fe4000000006f */
[----:B------:R-:W2:Y:S01]  /*8560*/  LDSM.16.MT88.4 R8, [R124+0x8800] ;  /* 0x008800007c08783b */ /* 0x000ea20000004200 */
[----:B------:R-:W-:Y:S01]  /*8570*/  FADD.FTZ R108, R108, R17 ;  /* 0x000000116c6c7221 */ /* 0x000fe20000010000 */
[----:B------:R-:W-:Y:S01]  /*8580*/  PRMT R116, R111, 0x5410, R87 ;  /* 0x000054106f747816 */ /* 0x000fe20000000057 */
[----:B------:R-:W-:Y:S01]  /*8590*/  @!P3 HFMA2.BF16_V2 R34, -RZ.H0_H0, RZ.H0_H0, -R111.H0_H0 ;  /* 0x200000ffff22b231 */ /* 0x000fe2000034096f */
[----:B------:R-:W-:Y:S01]  /*85a0*/  HMMA.16816.F32.BF16 R36, R4, R22, R36 ;  /* 0x000000160424723c */ /* 0x000fe20000041824 */
[----:B------:R-:W3:Y:S01]  /*85b0*/  LDSM.16.MT88.4 R20, [R126+0x8800] ;  /* 0x008800007e14783b */ /* 0x000ee20000004200 */
[----:B------:R-:W-:Y:S01]  /*85c0*/  @P2 PRMT R87, R31, 0x5410, RZ ;  /* 0x000054101f572816 */ /* 0x000fe200000000ff */
[----:B------:R-:W-:Y:S01]  /*85d0*/  FADD.FTZ R95, R95, R108 ;  /* 0x0000006c5f5f7221 */ /* 0x000fe20000010000 */
[----:B------:R-:W-:-:S02]  /*85e0*/  @!P3 PRMT R111, R34, 0x5410, RZ ;  /* 0x00005410226fb816 */ /* 0x000fc400000000ff */
[----:B------:R-:W-:Y:S02]  /*85f0*/  ISETP.LE.U32.AND P2, PT, R118, UR29, PT ;  /* 0x0000001d76007c0c */ /* 0x000fe4000bf43070 */
[C---:B-1----:R-:W-:Y:S01]  /*8600*/  HMMA.16816.F32.BF16 R48, R4.reuse, R12, R48 ;  /* 0x0000000c0430723c */ /* 0x042fe20000041830 */
[----:B------:R-:W-:Y:S02]  /*8610*/  F2FP.BF16.F32.PACK_AB R12, R85, R86 ;  /* 0x00000056550c723e */ /* 0x000fe400000010ff */
[----:B------:R-:W-:Y:S02]  /*8620*/  PRMT R13, R114, 0x7772, RZ ;  /* 0x00007772720d7816 */ /* 0x000fe400000000ff */
[C---:B------:R-:W-:Y:S02]  /*8630*/  PRMT R34, R12.reuse, 0x7632, R34 ;  /* 0x000076320c227816 */ /* 0x040fe40000000022 */
[----:B------:R-:W-:Y:S01]  /*8640*/  PRMT R115, R12, 0x7610, R115 ;  /* 0x000076100c737816 */ /* 0x000fe20000000073 */
[----:B------:R-:W-:Y:S01]  /*8650*/  HMMA.16816.F32.BF16 R52, R4, R14, R52 ;  /* 0x0000000e0434723c */ /* 0x000fe20000041834 */
[----:B------:R-:W-:Y:S01]  /*8660*/  PRMT R15, R106, 0x7632, R15 ;  /* 0x000076326a0f7816 */ /* 0x000fe2000000000f */
[----:B------:R-:W-:-:S02]  /*8670*/  @P0 HFMA2.BF16_V2 R30, -RZ.H0_H0, RZ.H0_H0, -R34.H0_H0 ;  /* 0x200000ffff1e0231 */ /* 0x000fc40000340922 */
[----:B------:R-:W-:Y:S01]  /*8680*/  IMAD.MOV.U32 R12, RZ, RZ, R114 ;  /* 0x000000ffff0c7224 */ /* 0x000fe200078e0072 */
[----:B------:R-:W-:Y:S01]  /*8690*/  PRMT R117, R115, 0x5410, R34 ;  /* 0x0000541073757816 */ /* 0x000fe20000000022 */
[----:B------:R-:W-:Y:S01]  /*86a0*/  @P1 HFMA2.BF16_V2 R29, -RZ.H0_H0, RZ.H0_H0, -R115.H0_H0 ;  /* 0x200000ffff1d1231 */ /* 0x000fe20000340973 */
[----:B------:R-:W-:Y:S01]  /*86b0*/  LOP3.LUT R15, R15, 0xff, RZ, 0xc0, !PT ;  /* 0x000000ff0f0f7812 */ /* 0x000fe200078ec0ff */
[----:B------:R-:W-:Y:S01]  /*86c0*/  @!P2 HFMA2.BF16_V2 R28, -RZ.H0_H0, RZ.H0_H0, -R91.H0_H0 ;  /* 0x200000ffff1ca231 */ /* 0x000fe2000034095b */
[----:B------:R-:W-:Y:S01]  /*86d0*/  @P0 PRMT R34, R30, 0x5410, RZ ;  /* 0x000054101e220816 */ /* 0x000fe200000000ff */
[----:B------:R-:W-:Y:S01]  /*86e0*/  HMMA.16816.F32.BF16 R80, R4, R24, R80 ;  /* 0x000000180450723c */ /* 0x000fe20000041850 */
[----:B------:R-:W-:Y:S02]  /*86f0*/  LOP3.LUT R12, R12, 0xff, RZ, 0xc0, !PT ;  /* 0x000000ff0c0c7812 */ /* 0x000fe400078ec0ff */
[----:B------:R-:W-:Y:S02]  /*8700*/  ISETP.LE.U32.AND P0, PT, R15, UR29, PT ;  /* 0x0000001d0f007c0c */ /* 0x000fe4000bf03070 */
[----:B------:R-:W-:-:S02]  /*8710*/  PRMT R119, R12, 0x5410, R119 ;  /* 0x000054100c777816 */ /* 0x000fc40000000077 */
[----:B------:R-:W-:Y:S01]  /*8720*/  F2FP.BF16.F32.PACK_AB R12, R35, R84 ;  /* 0x00000054230c723e */ /* 0x000fe200000010ff */
[C---:B------:R-:W-:Y:S01]  /*8730*/  HMMA.16816.F32.BF16 R76, R4.reuse, R26, R76 ;  /* 0x0000001a044c723c */ /* 0x040fe2000004184c */
[----:B------:R-:W-:Y:S01]  /*8740*/  PRMT R14, R114, 0x7773, RZ ;  /* 0x00007773720e7816 */ /* 0x000fe200000000ff */
[----:B------:R-:W1:Y:S01]  /*8750*/  LDSM.16.MT88.4 R24, [R124+0x6c00] ;  /* 0x006c00007c18783b */ /* 0x000e620000004200 */
[----:B------:R-:W-:Y:S01]  /*8760*/  PRMT R109, R12, 0x7610, R109 ;  /* 0x000076100c6d7816 */ /* 0x000fe2000000006d */
[----:B------:R-:W-:Y:S01]  /*8770*/  FADD.FTZ R84, R84, R95 ;  /* 0x0000005f54547221 */ /* 0x000fe20000010000 */
[----:B------:R-:W-:Y:S02]  /*8780*/  PRMT R112, R12, 0x7632, R112 ;  /* 0x000076320c707816 */ /* 0x000fe40000000070 */
[----:B------:R-:W-:Y:S01]  /*8790*/  @P1 PRMT R115, R29, 0x5410, RZ ;  /* 0x000054101d731816 */ /* 0x000fe200000000ff */
[----:B--2---:R-:W-:Y:S01]  /*87a0*/  HMMA.16816.F32.BF16 R64, R4, R8, R64 ;  /* 0x000000080440723c */ /* 0x004fe20000041840 */
[C---:B------:R-:W-:Y:S01]  /*87b0*/  LOP3.LUT R8, R106.reuse, 0xffff, RZ, 0xc0, !PT ;  /* 0x0000ffff6a087812 */ /* 0x040fe200078ec0ff */
[----:B------:R-:W-:Y:S01]  /*87c0*/  @!P0 HFMA2.BF16_V2 R3, -RZ.H0_H0, RZ.H0_H0, -R109.H0_H0 ;  /* 0x200000ffff038231 */ /* 0x000fe2000034096d */
[----:B------:R-:W-:Y:S01]  /*87d0*/  LOP3.LUT R9, R106, 0xff, RZ, 0xc0, !PT ;  /* 0x000000ff6a097812 */ /* 0x000fe200078ec0ff */
[----:B------:R-:W-:Y:S01]  /*87e0*/  FADD.FTZ R35, R35, R84 ;  /* 0x0000005423237221 */ /* 0x000fe20000010000 */
[----:B------:R-:W-:-:S02]  /*87f0*/  SHF.R.U32.HI R8, RZ, 0x8, R8 ;  /* 0x00000008ff087819 */ /* 0x000fc40000011608 */
[----:B------:R-:W-:Y:S01]  /*8800*/  PRMT R104, R109, 0x5410, R112 ;  /* 0x000054106d687816 */ /* 0x000fe20000000070 */
[C---:B------:R-:W-:Y:S01]  /*8810*/  HMMA.16816.F32.BF16 R44, R4.reuse, R18, R44 ;  /* 0x00000012042c723c */ /* 0x040fe2000004182c */
[----:B------:R-:W-:Y:S01]  /*8820*/  @!P0 PRMT R109, R3, 0x5410, RZ ;  /* 0x00005410036d8816 */ /* 0x000fe200000000ff */
[----:B------:R-:W-:Y:S01]  /*8830*/  LDSM.16.MT88.4 R16, [R124+0x7c00] ;  /* 0x007c00007c10783b */ /* 0x000fe20000004200 */
[----:B------:R-:W-:Y:S01]  /*8840*/  PRMT R114, R13, 0x5410, R14 ;  /* 0x000054100d727816 */ /* 0x000fe2000000000e */
[----:B------:R-:W-:Y:S01]  /*8850*/  FADD.FTZ R86, R86, R35 ;  /* 0x0000002356567221 */ /* 0x000fe20000010000 */
[----:B------:R-:W-:Y:S01]  /*8860*/  @!P2 PRMT R91, R28, 0x5410, RZ ;  /* 0x000054101c5ba816 */ /* 0x000fe200000000ff */
[----:B------:R-:W-:Y:S01]  /*8870*/  LDSM.16.MT88.4 R12, [R126+0x8c00] ;  /* 0x008c00007e0c783b */ /* 0x000fe20000004200 */
[----:B------:R-:W-:Y:S01]  /*8880*/  PRMT R3, R9, 0x5410, R8 ;  /* 0x0000541009037816 */ /* 0x000fe20000000008 */
[C---:B---3--:R-:W-:Y:S01]  /*8890*/  HMMA.16816.F32.BF16 R56, R4.reuse, R20, R56 ;  /* 0x000000140438723c */ /* 0x048fe20000041838 */
[----:B------:R-:W-:Y:S01]  /*88a0*/  SHF.R.U32.HI R106, RZ, 0x18, R106 ;  /* 0x00000018ff6a7819 */ /* 0x000fe2000001166a */
[----:B------:R-:W2:Y:S01]  /*88b0*/  LDSM.16.MT88.4 R28, [R126+0x6c00] ;  /* 0x006c00007e1c783b */ /* 0x000ea20000004200 */
[----:B------:R-:W-:Y:S01]  /*88c0*/  LOP3.LUT R133, R114, 0xff00ff, RZ, 0xc0, !PT ;  /* 0x00ff00ff72857812 */ /* 0x000fe200078ec0ff */
[----:B------:R-:W-:Y:S01]  /*88d0*/  FADD.FTZ R190, R85, R86 ;  /* 0x0000005655be7221 */ /* 0x000fe20000010000 */
[----:B------:R-:W-:Y:S01]  /*88e0*/  ISETP.LE.U32.AND P0, PT, R106, UR29, PT ;  /* 0x0000001d6a007c0c */ /* 0x000fe2000bf03070 */
[----:B------:R-:W-:Y:S01]  /*88f0*/  STG.E.U16 desc[UR24][R98.64+-0x3e], R91 ;  /* 0xffffc25b62007986 */ /* 0x000fe2000c101518 */
[----:B------:R-:W-:Y:S01]  /*8900*/  PRMT R131, R131, 0x5410, R106 ;  /* 0x0000541083837816 */ /* 0x000fe2000000006a */
[----:B------:R-:W-:Y:S01]  /*8910*/  HMMA.16816.F32.BF16 R60, R4, R22, R60 ;  /* 0x00000016043c723c */ /* 0x000fe2000004183c */
[--C-:B------:R-:W-:Y:S01]  /*8920*/  HSET2.LE.AND R119, R119, R176.reuse, PT ;  /* 0x000000b077777233 */ /* 0x100fe20003803000 */
[----:B------:R-:W3:Y:S01]  /*8930*/  LDSM.16.MT88.4 R20, [R126+0x7c00] ;  /* 0x007c00007e14783b */ /* 0x000ee20000004200 */
[----:B------:R-:W-:-:S03]  /*8940*/  HSET2.LE.AND R3, R3, R176, PT ;  /* 0x000000b003037233 */ /* 0x000fc60003803000 */
[----:B------:R-:W-:Y:S02]  /*8950*/  STG.E.U16 desc[UR24][R122.64+-0x30], R90 ;  /* 0xffffd05a7a007986 */ /* 0x000fe4000c101518 */
[----:B------:R-:W-:Y:S01]  /*8960*/  HMMA.16816.F32.BF16 R68, R4, R10, R68 ;  /* 0x0000000a0444723c */ /* 0x000fe20000041844 */
[----:B------:R-:W-:Y:S01]  /*8970*/  HSET2.LE.AND R4, R133, R176, PT ;  /* 0x000000b085047233 */ /* 0x000fe20003803000 */
[----:B------:R-:W4:Y:S01]  /*8980*/  LDSM.16.MT88.4 R8, [R124+0x8c00] ;  /* 0x008c00007c08783b */ /* 0x000f220000004200 */
[----:B------:R-:W-:Y:S01]  /*8990*/  @!P0 HFMA2.BF16_V2 R0, -RZ.H0_H0, RZ.H0_H0, -R112.H0_H0 ;  /* 0x200000ffff008231 */ /* 0x000fe20000340970 */
[----:B------:R-:W-:Y:S02]  /*89a0*/  HSET2.LE.AND R5, R131, R176, PT ;  /* 0x000000b083057233 */ /* 0x000fe40003803000 */
[----:B------:R-:W-:Y:S01]  /*89b0*/  LOP3.LUT R7, R117, R4, RZ, 0xc0, !PT ;  /* 0x0000000475077212 */ /* 0x000fe200078ec0ff */
[----:B------:R3:W-:Y:S01]  /*89c0*/  STG.E.U16 desc[UR24][R122.64+-0x2e], R89 ;  /* 0xffffd2597a007986 */ /* 0x0007e2000c101518 */
[----:B------:R-:W-:Y:S01]  /*89d0*/  @!P0 PRMT R112, R0, 0x5410, RZ ;  /* 0x0000541000708816 */ /* 0x000fe200000000ff */
[----:B------:R-:W-:Y:S01]  /*89e0*/  IMAD.MOV.U32 R0, RZ, RZ, R32 ;  /* 0x000000ffff007224 */ /* 0x000fe200078e0020 */
[----:B------:R-:W-:Y:S01]  /*89f0*/  LOP3.LUT R6, R116, R119, RZ, 0xc0, !PT ;  /* 0x0000007774067212 */ /* 0x000fe200078ec0ff */
[----:B------:R3:W-:Y:S01]  /*8a00*/  STG.E.U16 desc[UR24][R98.64+-0x30], R88 ;  /* 0xffffd05862007986 */ /* 0x0007e2000c101518 */
[----:B------:R-:W-:-:S02]  /*8a10*/  LOP3.LUT R4, R110, R3, RZ, 0xc0, !PT ;  /* 0x000000036e047212 */ /* 0x000fc400078ec0ff */
[----:B------:R-:W-:Y:S01]  /*8a20*/  LOP3.LUT R5, R104, R5, RZ, 0xc0, !PT ;  /* 0x0000000568057212 */ /* 0x000fe200078ec0ff */
[----:B------:R3:W-:Y:S01]  /*8a30*/  STG.E.U16 desc[UR24][R98.64+-0x2e], R101 ;  /* 0xffffd26562007986 */ /* 0x0007e2000c101518 */
[----:B------:R-:W-:-:S03]  /*8a40*/  IADD3 R192, P0, PT, R122, -0x100, RZ ;  /* 0xffffff007ac07810 */ /* 0x000fc60007f1e0ff */
[----:B------:R3:W-:Y:S01]  /*8a50*/  STG.E.U16 desc[UR24][R122.64+-0x20], R105 ;  /* 0xffffe0697a007986 */ /* 0x0007e2000c101518 */
[----:B------:R-:W-:Y:S01]  /*8a60*/  IADD3.X R183, PT, PT, R123, -0x1, RZ, P0, !PT ;  /* 0xffffffff7bb77810 */ /* 0x000fe200007fe4ff */
[C---:B-1----:R-:W-:Y:S02]  /*8a70*/  HMMA.16816.F32.BF16 R72, R4.reuse, R24, R72 ;  /* 0x000000180448723c */ /* 0x042fe40000041848 */
[----:B------:R1:W-:Y:S04]  /*8a80*/  STG.E.U16 desc[UR24][R122.64+-0x1e], R102 ;  /* 0xffffe2667a007986 */ /* 0x0003e8000c101518 */
[----:B------:R1:W-:Y:S02]  /*8a90*/  STG.E.U16 desc[UR24][R98.64+-0x20], R109 ;  /* 0xffffe06d62007986 */ /* 0x0003e4000c101518 */
[C---:B--2---:R-:W-:Y:S02]  /*8aa0*/  HMMA.16816.F32.BF16 R80, R4.reuse, R28, R80 ;  /* 0x0000001c0450723c */ /* 0x044fe40000041850 */
[----:B------:R1:W-:Y:S04]  /*8ab0*/  STG.E.U16 desc[UR24][R98.64+-0x1e], R112 ;  /* 0xffffe27062007986 */ /* 0x0003e8000c101518 */
[----:B------:R1:W-:Y:S02]  /*8ac0*/  STG.E.U16 desc[UR24][R122.64+-0x10], R111 ;  /* 0xfffff06f7a007986 */ /* 0x0003e4000c101518 */
[C---:B------:R-:W-:Y:S02]  /*8ad0*/  HMMA.16816.F32.BF16 R76, R4.reuse, R30, R76 ;  /* 0x0000001e044c723c */ /* 0x040fe4000004184c */
[----:B------:R1:W-:Y:S04]  /*8ae0*/  STG.E.U16 desc[UR24][R122.64+-0xe], R87 ;  /* 0xfffff2577a007986 */ /* 0x0003e8000c101518 */
[----:B------:R1:W-:Y:S02]  /*8af0*/  STG.E.U16 desc[UR24][R98.64+-0x10], R115 ;  /* 0xfffff07362007986 */ /* 0x0003e4000c101518 */
[C---:B------:R-:W-:Y:S02]  /*8b00*/  HMMA.16816.F32.BF16 R36, R4.reuse, R26, R36 ;  /* 0x0000001a0424723c */ /* 0x040fe40000041824 */
[----:B------:R1:W-:Y:S06]  /*8b10*/  STG.E.U16 desc[UR24][R98.64+-0xe], R34 ;  /* 0xfffff22262007986 */ /* 0x0003ec000c101518 */
[C---:B---3--:R-:W-:Y:S08]  /*8b20*/  HMMA.16816.F32.BF16 R40, R4.reuse, R20, R40 ;  /* 0x000000140428723c */ /* 0x048ff00000041828 */
[C---:B------:R-:W-:Y:S08]  /*8b30*/  HMMA.16816.F32.BF16 R44, R4.reuse, R22, R44 ;  /* 0x00000016042c723c */ /* 0x040ff0000004182c */
[C---:B------:R-:W-:Y:S08]  /*8b40*/  HMMA.16816.F32.BF16 R48, R4.reuse, R16, R48 ;  /* 0x000000100430723c */ /* 0x040ff00000041830 */
[C---:B------:R-:W-:Y:S08]  /*8b50*/  HMMA.16816.F32.BF16 R52, R4.reuse, R18, R52 ;  /* 0x000000120434723c */ /* 0x040ff00000041834 */
[C---:B------:R-:W-:Y:S08]  /*8b60*/  HMMA.16816.F32.BF16 R56, R4.reuse, R12, R56 ;  /* 0x0000000c0438723c */ /* 0x040ff00000041838 */
[C---:B------:R-:W-:Y:S08]  /*8b70*/  HMMA.16816.F32.BF16 R60, R4.reuse, R14, R60 ;  /* 0x0000000e043c723c */ /* 0x040ff0000004183c */
[C---:B----4-:R-:W-:Y:S08]  /*8b80*/  HMMA.16816.F32.BF16 R64, R4.reuse, R8, R64 ;  /* 0x000000080440723c */ /* 0x050ff00000041840 */
[----:B-1----:R-:W-:-:S15]  /*8b90*/  HMMA.16816.F32.BF16 R68, R4, R10, R68 ;  /* 0x0000000a0444723c */ /* 0x002fde0000041844 */
[----:B------:R-:W-:-:S05]  /*8ba0*/  NOP ;  /* 0x0000000000007918 */ /* 0x000fca0000000000 */
.L_x_1097:
[----:B------:R-:W-:-:S13]  /*8bb0*/  ISETP.GE.AND P0, PT, R182, RZ, PT ;  /* 0x000000ffb600720c */ /* 0x000fda0003f06270 */
[----:B------:R-:W-:Y:S05]  /*8bc0*/  @!P0 BRA `(.L_x_1102) ;  /* 0x0000003000148947 */ /* 0x000fea0003800000 */
[----:B-1----:R-:W1:Y:S01]  /*8bd0*/  LDC.64 R130, c[0x0][0x3c0] ;  /* 0x0000f000ff827b82 */ /* 0x002e620000000a00 */
[----:B------:R-:W2:Y:S01]  /*8be0*/  LDCU UR7, c[0x0][0x440] ;  /* 0x00008800ff0777ac */ /* 0x000ea20008000800 */
[----:B------:R-:W-:Y:S01]  /*8bf0*/  IMAD.MOV.U32 R85, RZ, RZ, R0 ;  /* 0x000000ffff557224 */ /* 0x000fe200078e0000 */
[----:B------:R-:W-:Y:S01]  /*8c00*/  MOV R3, R2 ;  /* 0x0000000200037202 */ /* 0x000fe20000000f00 */
[----:B------:R-:W3:Y:S01]  /*8c10*/  LDCU UR6, c[0x0][0x440] ;  /* 0x00008800ff0677ac */ /* 0x000ee20008000800 */
[----:B------:R-:W4:Y:S01]  /*8c20*/  LDCU UR4, c[0x0][0x45c] ;  /* 0x00008b80ff0477ac */ /* 0x000f220008000800 */
[----:B--2---:R-:W-:Y:S01]  /*8c30*/  ISETP.GE.AND P1, PT, R166, UR7, PT ;  /* 0x00000007a6007c0c */ /* 0x004fe2000bf26270 */
[----:B------:R-:W-:-:S12]  /*8c40*/  BRA `(.L_x_1103) ;  /* 0x0000000000a87947 */ /* 0x000fd80003800000 */
.L_x_1105:
        /* <DEDUP_REMOVED lines=42> */
.L_x_1103:
[----:B------:R-:W-:Y:S04]  /*8ef0*/  DEPBAR.LE SB0, 0x0 ;  /* 0x000080000000791a */ /* 0x000fe80000000000 */
[----:B------:R-:W-:Y:S01]  /*8f00*/  BAR.SYNC.DEFER_BLOCKING 0x0 ;  /* 0x0000000000007b1d */ /* 0x000fe20000010000 */
[C---:B-1----:R-:W-:Y:S01]  /*8f10*/  IMAD.WIDE.U32 R86, R182.reuse, R130, RZ ;  /* 0x00000082b6567225 */ /* 0x042fe200078e00ff */
[----:B---3--:R-:W-:Y:S03]  /*8f20*/  ISETP.GE.AND P2, PT, R165, UR6, PT ;  /* 0x00000006a5007c0c */ /* 0x008fe6000bf46270 */
[----:B------:R-:W-:Y:S01]  /*8f30*/  IMAD R0, R182, R131, R87 ;  /* 0x00000083b6007224 */ /* 0x000fe200078e0257 */
[C---:B------:R-:W-:Y:S01]  /*8f40*/  LEA R194, P0, R86.reuse, R168, 0x7 ;  /* 0x000000a856c27211 */ /* 0x040fe200078038ff */
[C---:B------:R-:W-:Y:S03]  /*8f50*/  IMAD.SHL.U32 R87, R86.reuse, 0x40, RZ ;  /* 0x0000004056577824 */ /* 0x040fe600078e00ff */
[--C-:B------:R-:W-:Y:S02]  /*8f60*/  LEA.HI.X R195, R86, R167, R0.reuse, 0x7, P0 ;  /* 0x000000a756c37211 */ /* 0x100fe400000f3c00 */
[----:B------:R-:W-:Y:S02]  /*8f70*/  ISETP.GE.AND P0, PT, R164, UR6, PT ;  /* 0x00000006a4007c0c */ /* 0x000fe4000bf06270 */
[----:B------:R-:W-:Y:S02]  /*8f80*/  SHF.L.U64.HI R0, R86, 0x6, R0 ;  /* 0x0000000656007819 */ /* 0x000fe40000010200 */
[C---:B------:R-:W-:Y:S04]  /*8f90*/  LEA R87, P3, R130.reuse, R87, 0x5 ;  /* 0x0000005782577211 */ /* 0x040fe800078628ff */
[----:B------:R-:W-:Y:S02]  /*8fa0*/  LEA.HI.X R0, R130, R0, R131, 0x5, P3 ;  /* 0x0000000082007211 */ /* 0x000fe400018f2c83 */
[C---:B------:R-:W-:Y:S01]  /*8fb0*/  LEA R86, P3, R87.reuse, R168, 0x1 ;  /* 0x000000a857567211 */ /* 0x040fe200078608ff */
[----:B------:R-:W-:Y:S01]  /*8fc0*/  @!PT LDS RZ, [RZ] ;  /* 0x00000000fffff984 */ /* 0x000fe20000000800 */
[----:B------:R-:W-:Y:S01]  /*8fd0*/  @!PT LDS RZ, [RZ] ;  /* 0x00000000fffff984 */ /* 0x000fe20000000800 */
[----:B------:R-:W-:Y:S01]  /*8fe0*/  @!PT LDS RZ, [RZ] ;  /* 0x00000000fffff984 */ /* 0x000fe20000000800 */
[----:B------:R1:W-:Y:S03]  /*8ff0*/  @!P1 LDGSTS.E.BYPASS.LTC128B.128 [R175+0x6000], desc[UR24][R194.64] ;  /* 0x06000000c2af9fae */ /* 0x0003e6000b981a18 */
[----:B------:R-:W-:Y:S01]  /*9000*/  LEA.HI.X R87, R87, R167, R0, 0x1, P3 ;  /* 0x000000a757577211 */ /* 0x000fe200018f0c00 */
[----:B------:R-:W-:Y:S01]  /*9010*/  @P1 STS.128 [R175+0x6000], RZ ;  /* 0x006000ffaf001388 */ /* 0x000fe20000000c00 */
[----:B------:R-:W-:Y:S02]  /*9020*/  ISETP.GE.AND P1, PT, R166, UR6, PT ;  /* 0x00000006a6007c0c */ /* 0x000fe4000bf26270 */
[----:B------:R-:W-:Y:S01]  /*9030*/  ISETP.NE.AND P3, PT, R182, RZ, PT ;  /* 0x000000ffb600720c */ /* 0x000fe20003f65270 */
        /* <DEDUP_REMOVED lines=28> */
[----:B------:R-:W5:Y:S04]  /*9200*/  LDSM.16.M88.4 R100, [R128+0x3800] ;  /* 0x003800008064783b */ /* 0x000f680000000200 */
[----:B------:R-:W0:Y:S04]  /*9210*/  LDGDEPBAR ;  /* 0x00000000000079af */ /* 0x000e280000000000 */
[----:B------:R-:W4:Y:S04]  /*9220*/  LDSM.16.M88.4 R104, [R128+0x3c00] ;  /* 0x003c00008068783b */ /* 0x000f280000000200 */
[----:B------:R-:W-:Y:S04]  /*9230*/  LDSM.16.M88.4 R108, [R127] ;  /* 0x000000007f6c783b */ /* 0x000fe80000000200 */
[----:B------:R-:W1:Y:S04]  /*9240*/  LDSM.16.M88.4 R112, [R125+0x3000] ;  /* 0x003000007d70783b */ /* 0x000e680000000200 */
[----:B------:R-:W1:Y:S04]  /*9250*/  LDSM.16.M88.4 R116, [R125+0x3400] ;  /* 0x003400007d74783b */ /* 0x000e680000000200 */
[----:B------:R-:W1:Y:S01]  /*9260*/  LDSM.16.M88.4 R120, [R125+0x3800] ;  /* 0x003800007d78783b */ /* 0x000e620000000200 */
[C---:B--2---:R-:W-:Y:S08]  /*9270*/  HMMA.16816.F32.BF16 R4, R88.reuse, R92, RZ ;  /* 0x0000005c5804723c */ /* 0x044ff000000418ff */
[C---:B------:R-:W-:Y:S01]  /*9280*/  HMMA.16816.F32.BF16 R8, R88.reuse, R94, RZ ;  /* 0x0000005e5808723c */ /* 0x040fe200000418ff */
[----:B------:R-:W2:Y:S07]  /*9290*/  LDSM.16.M88.4 R92, [R125+0x3c00] ;  /* 0x003c00007d5c783b */ /* 0x000eae0000000200 */
[C---:B---3--:R-:W-:Y:S08]  /*92a0*/  HMMA.16816.F32.BF16 R12, R88.reuse, R96, RZ ;  /* 0x00000060580c723c */ /* 0x048ff000000418ff */
[C---:B------:R-:W-:Y:S01]  /*92b0*/  HMMA.16816.F32.BF16 R16, R88.reuse, R98, RZ ;  /* 0x000000625810723c */ /* 0x040fe200000418ff */
[----:B------:R-:W-:Y:S07]  /*92c0*/  LDSM.16.M88.4 R96, [R128+0x4000] ;  /* 0x004000008060783b */ /* 0x000fee0000000200 */
[C---:B-----5:R-:W-:Y:S08]  /*92d0*/  HMMA.16816.F32.BF16 R20, R88.reuse, R100, RZ ;  /* 0x000000645814723c */ /* 0x060ff000000418ff */
[C---:B------:R-:W-:Y:S01]  /*92e0*/  HMMA.16816.F32.BF16 R24, R88.reuse, R102, RZ ;  /* 0x000000665818723c */ /* 0x040fe200000418ff */
[----:B------:R-:W-:Y:S07]  /*92f0*/  LDSM.16.M88.4 R100, [R128+0x4400] ;  /* 0x004400008064783b */ /* 0x000fee0000000200 */
[C---:B----4-:R-:W-:Y:S08]  /*9300*/  HMMA.16816.F32.BF16 R28, R88.reuse, R104, RZ ;  /* 0x00000068581c723c */ /* 0x050ff000000418ff */
[----:B------:R-:W-:Y:S01]  /*9310*/  HMMA.16816.F32.BF16 R32, R88, R106, RZ ;  /* 0x0000006a5820723c */ /* 0x000fe200000418ff */
[----:B------:R-:W3:Y:S04]  /*9320*/  LDSM.16.M88.4 R88, [R129+0x1000] ;  /* 0x001000008158783b */ /* 0x000ee80000000200 */
[----:B------:R-:W4:Y:S03]  /*9330*/  LDSM.16.M88.4 R104, [R128+0x4800] ;  /* 0x004800008068783b */ /* 0x000f260000000200 */
[C---:B-1----:R-:W-:Y:S08]  /*9340*/  HMMA.16816.F32.BF16 R4, R108.reuse, R112, R4 ;  /* 0x000000706c04723c */ /* 0x042ff00000041804 */
[C---:B------:R-:W-:Y:S01]  /*9350*/  HMMA.16816.F32.BF16 R8, R108.reuse, R114, R8 ;  /* 0x000000726c08723c */ /* 0x040fe20000041808 */
[----:B------:R-:W1:Y:S07]  /*9360*/  LDSM.16.M88.4 R112, [R128+0x4c00] ;  /* 0x004c00008070783b */ /* 0x000e6e0000000200 */
[C---:B------:R-:W-:Y:S08]  /*9370*/  HMMA.16816.F32.BF16 R12, R108.reuse, R116, R12 ;  /* 0x000000746c0c723c */ /* 0x040ff0000004180c */
[C---:B------:R-:W-:Y:S08]  /*9380*/  HMMA.16816.F32.BF16 R16, R108.reuse, R118, R16 ;  /* 0x000000766c10723c */ /* 0x040ff00000041810 */
[C---:B------:R-:W-:Y:S08]  /*9390*/  HMMA.16816.F32.BF16 R20, R108.reuse, R120, R20 ;  /* 0x000000786c14723c */ /* 0x040ff00000041814 */
[C---:B------:R-:W-:Y:S08]  /*93a0*/  HMMA.16816.F32.BF16 R24, R108.reuse, R122, R24 ;  /* 0x0000007a6c18723c */ /* 0x040ff00000041818 */
[C---:B--2---:R-:W-:Y:S08]  /*93b0*/  HMMA.16816.F32.BF16 R28, R108.reuse, R92, R28 ;  /* 0x0000005c6c1c723c */ /* 0x044ff0000004181c */
[----:B------:R-:W-:Y:S01]  /*93c0*/  HMMA.16816.F32.BF16 R32, R108, R94, R32 ;  /* 0x0000005e6c20723c */ /* 0x000fe20000041820 */
[----:B------:R-:W-:Y:S04]  /*93d0*/  LDSM.16.M88.4 R92, [R127+0x1000] ;  /* 0x001000007f5c783b */ /* 0x000fe80000000200 */
[----:B------:R-:W-:Y:S03]  /*93e0*/  LDSM.16.M88.4 R108, [R125+0x4400] ;  /* 0x004400007d6c783b */ /* 0x000fe60000000200 */
[C---:B---3--:R-:W-:Y:S08]  /*93f0*/  HMMA.16816.F32.BF16 R4, R88.reuse, R96, R4 ;  /* 0x000000605804723c */ /* 0x048ff00000041804 */
[C---:B------:R-:W-:Y:S01]  /*9400*/  HMMA.16816.F32.BF16 R8, R88.reuse, R98, R8 ;  /* 0x000000625808723c */ /* 0x040fe20000041808 */
[----:B------:R-:W2:Y:S07]  /*9410*/  LDSM.16.M88.4 R96, [R125+0x4000] ;  /* 0x004000007d60783b */ /* 0x000eae0000000200 */
[C---:B------:R-:W-:Y:S08]  /*9420*/  HMMA.16816.F32.BF16 R12, R88.reuse, R100, R12 ;  /* 0x00000064580c723c */ /* 0x040ff0000004180c */
[C---:B------:R-:W-:Y:S01]  /*9430*/  HMMA.16816.F32.BF16 R16, R88.reuse, R102, R16 ;  /* 0x000000665810723c */ /* 0x040fe20000041810 */
[----:B------:R-:W3:Y:S07]  /*9440*/  LDSM.16.M88.4 R100, [R125+0x4800] ;  /* 0x004800007d64783b */ /* 0x000eee0000000200 */
[C---:B----4-:R-:W-:Y:S08]  /*9450*/  HMMA.16816.F32.BF16 R20, R88.reuse, R104, R20 ;  /* 0x000000685814723c */ /* 0x050ff00000041814 */
[C---:B------:R-:W-:Y:S01]  /*9460*/  HMMA.16816.F32.BF16 R24, R88.reuse, R106, R24 ;  /* 0x0000006a5818723c */ /* 0x040fe20000041818 */
[----:B------:R-:W4:Y:S07]  /*9470*/  LDSM.16.M88.4 R104, [R125+0x4c00] ;  /* 0x004c00007d68783b */ /* 0x000f2e0000000200 */
[C---:B-1----:R-:W-:Y:S08]  /*9480*/  HMMA.16816.F32.BF16 R28, R88.reuse, R112, R28 ;  /* 0x00000070581c723c */ /* 0x042ff0000004181c */
[----:B------:R-:W-:Y:S01]  /*9490*/  HMMA.16816.F32.BF16 R32, R88, R114, R32 ;  /* 0x000000725820723c */ /* 0x000fe20000041820 */
[----:B------:R-:W-:Y:S04]  /*94a0*/  LDSM.16.M88.4 R88, [R129+0x2000] ;  /* 0x002000008158783b */ /* 0x000fe80000000200 */
[----:B------:R-:W-:Y:S03]  /*94b0*/  LDSM.16.M88.4 R112, [R128+0x5400] ;  /* 0x005400008070783b */ /* 0x000fe60000000200 */
[C---:B--2---:R-:W-:Y:S08]  /*94c0*/  HMMA.16816.F32.BF16 R4, R92.reuse, R96, R4 ;  /* 0x000000605c04723c */ /* 0x044ff00000041804 */
[C---:B------:R-:W-:Y:S01]  /*94d0*/  HMMA.16816.F32.BF16 R8, R92.reuse, R98, R8 ;  /* 0x000000625c08723c */ /* 0x040fe20000041808 */
[----:B------:R-:W1:Y:S07]  /*94e0*/  LDSM.16.M88.4 R96, [R128+0x5000] ;  /* 0x005000008060783b */ /* 0x000e6e0000000200 */
[C---:B------:R-:W-:Y:S08]  /*94f0*/  HMMA.16816.F32.BF16 R12, R92.reuse, R108, R12 ;  /* 0x0000006c5c0c723c */ /* 0x040ff0000004180c */
[C---:B------:R-:W-:Y:S01]  /*9500*/  HMMA.16816.F32.BF16 R16, R92.reuse, R110, R16 ;  /* 0x0000006e5c10723c */ /* 0x040fe20000041810 */
[----:B------:R-:W2:Y:S07]  /*9510*/  LDSM.16.M88.4 R108, [R128+0x5800] ;  /* 0x00580000806c783b */ /* 0x000eae0000000200 */
[C---:B---3--:R-:W-:Y:S08]  /*9520*/  HMMA.16816.F32.BF16 R20, R92.reuse, R100, R20 ;  /* 0x000000645c14723c */ /* 0x048ff00000041814 */
[C---:B------:R-:W-:Y:S01]  /*9530*/  HMMA.16816.F32.BF16 R24, R92.reuse, R102, R24 ;  /* 0x000000665c18723c */ /* 0x040fe20000041818 */
[----:B------:R-:W3:Y:S07]  /*9540*/  LDSM.16.M88.4 R100, [R128+0x5c00] ;  /* 0x005c00008064783b */ /* 0x000eee0000000200 */
[C---:B----4-:R-:W-:Y:S08]  /*9550*/  HMMA.16816.F32.BF16 R28, R92.reuse, R104, R28 ;  /* 0x000000685c1c723c */ /* 0x050ff0000004181c */
[----:B------:R-:W-:Y:S01]  /*9560*/  HMMA.16816.F32.BF16 R32, R92, R106, R32 ;  /* 0x0000006a5c20723c */ /* 0x000fe20000041820 */
[----:B------:R-:W-:Y:S04]  /*9570*/  LDSM.16.M88.4 R92, [R127+0x2000] ;  /* 0x002000007f5c783b */ /* 0x000fe80000000200 */
[----:B------:R-:W-:Y:S03]  /*9580*/  LDSM.16.M88.4 R104, [R125+0x5400] ;  /* 0x005400007d68783b */ /* 0x000fe60000000200 */
        /* <DEDUP_REMOVED lines=8> */
[----:B------:R-:W2:Y:S01]  /*9610*/  LDSM.16.M88.4 R108, [R125+0x5800] ;  /* 0x005800007d6c783b */ /* 0x000ea20000000200 */
[----:B------:R-:W-:Y:S04]  /*9620*/  DEPBAR.LE SB0, 0x0 ;  /* 0x000080000000791a */ /* 0x000fe80000000000 */
[----:B------:R-:W-:Y:S02]  /*9630*/  BAR.SYNC.DEFER_BLOCKING 0x0 ;  /* 0x0000000000007b1d */ /* 0x000fe40000010000 */
[C---:B---3--:R-:W-:Y:S08]  /*9640*/  HMMA.16816.F32.BF16 R28, R88.reuse, R100, R28 ;  /* 0x00000064581c723c */ /* 0x048ff0000004181c */
[----:B------:R-:W-:Y:S08]  /*9650*/  HMMA.16816.F32.BF16 R32, R88, R102, R32 ;  /* 0x000000665820723c */ /* 0x000ff00000041820 */
[C---:B-1----:R-:W-:Y:S08]  /*9660*/  HMMA.16816.F32.BF16 R4, R92.reuse, R96, R4 ;  /* 0x000000605c04723c */ /* 0x042ff00000041804 */
[C---:B------:R-:W-:Y:S08]  /*9670*/  HMMA.16816.F32.BF16 R8, R92.reuse, R98, R8 ;  /* 0x000000625c08723c */ /* 0x040ff00000041808 */
[C---:B------:R-:W-:Y:S03]  /*9680*/  HMMA.16816.F32.BF16 R12, R92.reuse, R104, R12 ;  /* 0x000000685c0c723c */ /* 0x040fe6000004180c */
[----:B------:R-:W-:Y:S05]  /*9690*/  FMNMX3.FTZ R0, R3, R4, R5, !PT ;  /* 0x0000000403007276 */ /* 0x000fea0007810005 */
[C---:B------:R-:W-:Y:S03]  /*96a0*/  HMMA.16816.F32.BF16 R16, R92.reuse, R106, R16 ;  /* 0x0000006a5c10723c */ /* 0x040fe60000041810 */
[----:B------:R-:W-:Y:S02]  /*96b0*/  FMNMX3.FTZ R2, R0, R8, R9, !PT ;  /* 0x0000000800027276 */ /* 0x000fe40007810009 */
[----:B------:R-:W-:Y:S03]  /*96c0*/  FMNMX3.FTZ R0, R85, R6, R7, !PT ;  /* 0x0000000655007276 */ /* 0x000fe60007810007 */
[C---:B--2---:R-:W-:Y:S03]  /*96d0*/  HMMA.16816.F32.BF16 R20, R92.reuse, R108, R20 ;  /* 0x0000006c5c14723c */ /* 0x044fe60000041814 */
        /* <DEDUP_REMOVED lines=8> */
[----:B------:R-:W-:Y:S03]  /*9760*/  HMMA.16816.F32.BF16 R32, R92, R114, R32 ;  /* 0x000000725c20723c */ /* 0x000fe60000041820 */
[----:B------:R-:W-:Y:S02]  /*9770*/  FMNMX3.FTZ R189, R189, R24, R25, !PT ;  /* 0x00000018bdbd7276 */ /* 0x000fe40007810019 */
[----:B------:R-:W-:Y:S04]  /*9780*/  FMNMX3.FTZ R84, R84, R22, R23, !PT ;  /* 0x0000001654547276 */ /* 0x000fe80007810017 */
[----:B------:R-:W-:Y:S02]  /*9790*/  FMNMX3.FTZ R84, R84, R26, R27, !PT ;  /* 0x0000001a54547276 */ /* 0x000fe4000781001b */
[----:B------:R-:W-:Y:S08]  /*97a0*/  FMNMX3.FTZ R189, R189, R28, R29, !PT ;  /* 0x0000001cbdbd7276 */ /* 0x000ff0000781001d */
[----:B------:R-:W-:Y:S01]  /*97b0*/  FMNMX3.FTZ R189, R189, R32, R33, !PT ;  /* 0x00000020bdbd7276 */ /* 0x000fe20007810021 */
[----:B------:R-:W-:Y:S06]  /*97c0*/  @P3 BRA `(.L_x_1105) ;  /* 0xfffffff400203947 */ /* 0x000fec000383ffff */
.L_x_1104:
[----:B------:R-:W-:Y:S01]  /*97d0*/  FMNMX3.FTZ R84, R84, R30, R31, !PT ;  /* 0x0000001e54547276 */ /* 0x000fe2000781001f */
[----:B-1----:R-:W1:Y:S01]  /*97e0*/  SHFL.BFLY PT, R88, R189, 0x2, 0x1f ;  /* 0x0c401f00bd587f89 */ /* 0x002e6200000e0000 */
[----:B------:R-:W-:Y:S02]  /*97f0*/  IMAD.SHL.U32 R115, R182, 0x2, RZ ;  /* 0x00000002b6737824 */ /* 0x000fe400078e00ff */
[----:B------:R-:W-:Y:S03]  /*9800*/  FMNMX3.FTZ R91, R84, R34, R35, !PT ;  /* 0x00000022545b7276 */ /* 0x000fe60007810023 */
[C---:B------:R-:W-:Y:S01]  /*9810*/  LOP3.LUT R84, R115.reuse, UR27, R185, 0x96, !PT ;  /* 0x0000001b73547c12 */ /* 0x040fe2000f8e96b9 */
[----:B------:R-:W-:Y:S01]  /*9820*/  VIADD R115, R115, 0x1 ;  /* 0x0000000173737836 */ /* 0x000fe20000000000 */
[----:B------:R-:W2:Y:S03]  /*9830*/  SHFL.BFLY PT, R86, R91, 0x2, 0x1f ;  /* 0x0c401f005b567f89 */ /* 0x000ea600000e0000 */
[----:B------:R-:W-:Y:S01]  /*9840*/  IMAD.WIDE.U32 R92, R84, -0x326172a9, RZ ;  /* 0xcd9e8d57545c7825 */ /* 0x000fe200078e00ff */
[----:B------:R-:W-:Y:S04]  /*9850*/  LOP3.LUT R115, R185, UR27, R115, 0x96, !PT ;  /* 0x0000001bb9737c12 */ /* 0x000fe8000f8e9673 */
[----:B------:R-:W-:Y:S02]  /*9860*/  LOP3.LUT R84, R186, UR28, R93, 0x96, !PT ;  /* 0x0000001cba547c12 */ /* 0x000fe4000f8e965d */
[----:B------:R-:W-:Y:S03]  /*9870*/  LOP3.LUT R90, R179, UR23, R92, 0x96, !PT ;  /* 0x00000017b35a7c12 */ /* 0x000fe6000f8e965c */
[----:B------:R-:W-:Y:S01]  /*9880*/  IMAD.WIDE.U32 R92, R84, -0x2daee0ad, RZ ;  /* 0xd2511f53545c7825 */ /* 0x000fe200078e00ff */
[----:B-1----:R-:W-:Y:S04]  /*9890*/  FMNMX.FTZ R89, R189, R88, !PT ;  /* 0x00000058bd597209 */ /* 0x002fe80007810000 */
[----:B------:R-:W-:Y:S01]  /*98a0*/  LOP3.LUT R84, R180, UR22, R93, 0x96, !PT ;  /* 0x00000016b4547c12 */ /* 0x000fe2000f8e965d */
[----:B------:R-:W1:Y:S04]  /*98b0*/  SHFL.BFLY PT, R88, R89, 0x1, 0x1f ;  /* 0x0c201f0059587f89 */ /* 0x000e6800000e0000 */
[----:B------:R-:W-:Y:S01]  /*98c0*/  IMAD.WIDE.U32 R198, R84, -0x326172a9, RZ ;  /* 0xcd9e8d5754c67825 */ /* 0x000fe200078e00ff */
[----:B--2---:R-:W-:Y:S03]  /*98d0*/  FMNMX.FTZ R87, R91, R86, !PT ;  /* 0x000000565b577209 */ /* 0x004fe60007810000 */
[----:B------:R-:W-:Y:S01]  /*98e0*/  IMAD.WIDE.U32 R90, R90, -0x2daee0ad, RZ ;  /* 0xd2511f535a5a7825 */ /* 0x000fe200078e00ff */
[----:B------:R-:W-:Y:S01]  /*98f0*/  LOP3.LUT R84, R178, UR19, R199, 0x96, !PT ;  /* 0x00000013b2547c12 */ /* 0x000fe2000f8e96c7 */
[----:B------:R-:W2:Y:S01]  /*9900*/  SHFL.BFLY PT, R86, R87, 0x1, 0x1f ;  /* 0x0c201f0057567f89 */ /* 0x000ea200000e0000 */
[----:B-1----:R-:W-:Y:S02]  /*9910*/  FMNMX.FTZ R2, R89, R88, !PT ;  /* 0x0000005859027209 */ /* 0x002fe40007810000 */
[----:B------:R-:W-:Y:S02]  /*9920*/  LOP3.LUT R88, R92, UR18, R91, 0x96, !PT ;  /* 0x000000125c587c12 */ /* 0x000fe4000f8e965b */
[C---:B------:R-:W-:Y:S01]  /*9930*/  FSETP.NEU.FTZ.AND P0, PT, R2.reuse, -INF , PT ;  /* 0xff8000000200780b */ /* 0x040fe20003f1d000 */
[C---:B------:R-:W-:Y:S01]  /*9940*/  FMUL.FTZ R98, R2.reuse, UR4 ;  /* 0x0000000402627c20 */ /* 0x040fe20008410000 */
[----:B------:R-:W-:Y:S01]  /*9950*/  FADD.FTZ R3, -R2, R3 ;  /* 0x0000000302037221 */ /* 0x000fe20000010100 */
[----:B------:R-:W-:Y:S01]  /*9960*/  IMAD.WIDE.U32 R88, R88, -0x326172a9, RZ ;  /* 0xcd9e8d5758587825 */ /* 0x000fe200078e00ff */
[----:B--2---:R-:W-:Y:S02]  /*9970*/  FMNMX.FTZ R0, R87, R86, !PT ;  /* 0x0000005657007209 */ /* 0x004fe40007810000 */
[----:B------:R-:W-:Y:S01]  /*9980*/  FSEL R98, R98, RZ, P0 ;  /* 0x000000ff62627208 */ /* 0x000fe20000000000 */
[----:B------:R-:W-:Y:S01]  /*9990*/  IMAD.WIDE.U32 R86, R84, -0x2daee0ad, RZ ;  /* 0xd2511f5354567825 */ /* 0x000fe200078e00ff */
[----:B------:R-:W-:Y:S02]  /*99a0*/  LOP3.LUT R198, R198, UR17, R89, 0x96, !PT ;  /* 0x00000011c6c67c12 */ /* 0x000fe4000f8e9659 */
[----:B------:R-:W-:Y:S01]  /*99b0*/  FSETP.NEU.FTZ.AND P0, PT, R0, -INF , PT ;  /* 0xff8000000000780b */ /* 0x000fe20003f1d000 */
[--C-:B------:R-:W-:Y:S01]  /*99c0*/  FFMA.FTZ R101, R24, UR4, -R98.reuse ;  /* 0x0000000418657c23 */ /* 0x100fe20008010862 */
[----:B------:R-:W-:Y:S01]  /*99d0*/  LOP3.LUT R84, R90, UR16, R87, 0x96, !PT ;  /* 0x000000105a547c12 */ /* 0x000fe2000f8e9657 */
[----:B------:R-:W-:Y:S04]  /*99e0*/  IMAD.WIDE.U32 R198, R198, -0x2daee0ad, RZ ;  /* 0xd2511f53c6c67825 */ /* 0x000fe800078e00ff */
[--C-:B------:R-:W-:Y:S01]  /*99f0*/  FFMA.FTZ R103, R25, UR4, -R98.reuse ;  /* 0x0000000419677c23 */ /* 0x100fe20008010862 */
[--C-:B------:R-:W-:Y:S01]  /*9a00*/  FFMA.FTZ R102, R4, UR4, -R98.reuse ;  /* 0x0000000404667c23 */ /* 0x100fe20008010862 */
[--C-:B------:R-:W-:Y:S01]  /*9a10*/  FFMA.FTZ R96, R5, UR4, -R98.reuse ;  /* 0x0000000405607c23 */ /* 0x100fe20008010862 */
[----:B------:R-:W-:Y:S01]  /*9a20*/  LOP3.LUT R86, R86, UR12, R199, 0x96, !PT ;  /* 0x0000000c56567c12 */ /* 0x000fe2000f8e96c7 */
[----:B------:R-:W-:Y:S04]  /*9a30*/  IMAD.WIDE.U32 R90, R84, -0x326172a9, RZ ;  /* 0xcd9e8d57545a7825 */ /* 0x000fe800078e00ff */
[----:B------:R-:W-:Y:S01]  /*9a40*/  FMUL.FTZ R97, R0, UR4 ;  /* 0x0000000400617c20 */ /* 0x000fe20008410000 */
[----:B------:R-:W-:Y:S01]  /*9a50*/  MUFU.EX2 R102, R102 ;  /* 0x0000006600667308 */ /* 0x000fe20000000800 */
[----:B------:R-:W-:Y:S01]  /*9a60*/  IMAD.WIDE.U32 R86, R86, -0x326172a9, RZ ;  /* 0xcd9e8d5756567825 */ /* 0x000fe200078e00ff */
[----:B------:R-:W-:Y:S02]  /*9a70*/  LOP3.LUT R121, R88, UR13, R91, 0x96, !PT ;  /* 0x0000000d58797c12 */ /* 0x000fe4000f8e965b */
[----:B------:R-:W-:Y:S01]  /*9a80*/  FSEL R97, R97, RZ, P0 ;  /* 0x000000ff61617208 */ /* 0x000fe20000000000 */
[--C-:B------:R-:W-:Y:S01]  /*9a90*/  FFMA.FTZ R100, R8, UR4, -R98.reuse ;  /* 0x0000000408647c23 */ /* 0x100fe20008010862 */
[----:B------:R-:W-:Y:S01]  /*9aa0*/  LOP3.LUT R199, R90, UR9, R87, 0x96, !PT ;  /* 0x000000095ac77c12 */ /* 0x000fe2000f8e9657 */
[----:B------:R-:W-:Y:S01]  /*9ab0*/  FFMA.FTZ R117, R9, UR4, -R98 ;  /* 0x0000000409757c23 */ /* 0x000fe20008010862 */
[----:B------:R-:W-:Y:S02]  /*9ac0*/  PRMT R84, R86, 0x7770, RZ ;  /* 0x0000777056547816 */ /* 0x000fe400000000ff */
[----:B------:R-:W1:Y:S01]  /*9ad0*/  MUFU.EX2 R96, R96 ;  /* 0x0000006000607308 */ /* 0x000e620000000800 */
[C---:B------:R-:W-:Y:S01]  /*9ae0*/  LOP3.LUT R89, R199.reuse, 0xffff, RZ, 0xc0, !PT ;  /* 0x0000ffffc7597812 */ /* 0x040fe200078ec0ff */
[----:B------:R-:W-:Y:S01]  /*9af0*/  FFMA.FTZ R104, R26, UR4, -R97 ;  /* 0x000000041a687c23 */ /* 0x000fe20008010861 */
[----:B------:R-:W-:Y:S01]  /*9b00*/  PRMT R87, R199, 0x7632, R87 ;  /* 0x00007632c7577816 */ /* 0x000fe20000000057 */
[----:B------:R-:W-:Y:S01]  /*9b10*/  FFMA.FTZ R105, R27, UR4, -R97 ;  /* 0x000000041b697c23 */ /* 0x000fe20008010861 */
[----:B------:R-:W-:Y:S01]  /*9b20*/  SHF.R.U32.HI R89, RZ, 0x8, R89 ;  /* 0x00000008ff597819 */ /* 0x000fe20000011659 */
[----:B------:R-:W2:Y:S01]  /*9b30*/  LDSM.16.MT88.4 R24, [R126+0x6000] ;  /* 0x006000007e18783b */ /* 0x000ea20000004200 */
[----:B------:R-:W-:Y:S01]  /*9b40*/  LOP3.LUT R87, R87, 0xff, RZ, 0xc0, !PT ;  /* 0x000000ff57577812 */ /* 0x000fe200078ec0ff */
[--C-:B------:R-:W-:Y:S01]  /*9b50*/  FFMA.FTZ R118, R10, UR4, -R97.reuse ;  /* 0x000000040a767c23 */ /* 0x100fe20008010861 */
[C---:B------:R-:W-:Y:S01]  /*9b60*/  PRMT R193, R86.reuse, 0x7772, RZ ;  /* 0x0000777256c17816 */ /* 0x040fe200000000ff */
[--C-:B------:R-:W-:Y:S01]  /*9b70*/  FFMA.FTZ R119, R11, UR4, -R97.reuse ;  /* 0x000000040b777c23 */ /* 0x100fe20008010861 */
[C---:B------:R-:W-:Y:S01]  /*9b80*/  PRMT R194, R86.reuse, 0x7773, RZ ;  /* 0x0000777356c27816 */ /* 0x040fe200000000ff */
[--C-:B------:R-:W-:Y:S01]  /*9b90*/  FFMA.FTZ R99, R35, UR4, -R97.reuse ;  /* 0x0000000423637c23 */ /* 0x100fe20008010861 */
[----:B------:R-:W-:Y:S01]  /*9ba0*/  PRMT R114, R86, 0x7771, RZ ;  /* 0x0000777156727816 */ /* 0x000fe200000000ff */
[--C-:B------:R-:W-:Y:S01]  /*9bb0*/  FFMA.FTZ R95, R30, UR4, -R97.reuse ;  /* 0x000000041e5f7c23 */ /* 0x100fe20008010861 */
[----:B------:R-:W-:Y:S01]  /*9bc0*/  LOP3.LUT R200, R199, 0xff, RZ, 0xc0, !PT ;  /* 0x000000ffc7c87812 */ /* 0x000fe200078ec0ff */
[----:B------:R-:W-:Y:S01]  /*9bd0*/  IMAD.MOV.U32 R88, RZ, RZ, R86 ;  /* 0x000000ffff587224 */ /* 0x000fe200078e0056 */
[----:B------:R-:W-:Y:S01]  /*9be0*/  LOP3.LUT R86, R89, 0xffff, RZ, 0xc0, !PT ;  /* 0x0000ffff59567812 */ /* 0x000fe200078ec0ff */
[----:B------:R-:W-:Y:S01]  /*9bf0*/  MUFU.EX2 R118, R118 ;  /* 0x0000007600767308 */ /* 0x000fe20000000800 */
[----:B------:R-:W-:Y:S01]  /*9c00*/  ISETP.LE.U32.AND P4, PT, R87, UR29, PT ;  /* 0x0000001d57007c0c */ /* 0x000fe2000bf83070 */
[----:B------:R-:W-:Y:S01]  /*9c10*/  FFMA.FTZ R197, R14, UR4, -R97 ;  /* 0x000000040ec57c23 */ /* 0x000fe20008010861 */
[----:B-1----:R-:W-:Y:S01]  /*9c20*/  F2FP.BF16.F32.PACK_AB R87, R96, R102 ;  /* 0x000000666057723e */ /* 0x002fe200000010ff */
[--C-:B------:R-:W-:Y:S01]  /*9c30*/  FFMA.FTZ R123, R17, UR4, -R98.reuse ;  /* 0x00000004117b7c23 */ /* 0x100fe20008010862 */
[----:B------:R-:W-:Y:S01]  /*9c40*/  PRMT R11, R200, 0x5410, R89 ;  /* 0x00005410c80b7816 */ /* 0x000fe20000000059 */
[----:B------:R-:W-:Y:S01]  /*9c50*/  FFMA.FTZ R195, R13, UR4, -R98 ;  /* 0x000000040dc37c23 */ /* 0x000fe20008010862 */
[----:B------:R-:W-:Y:S03]  /*9c60*/  ISETP.LE.U32.AND P5, PT, R86, UR29, PT ;  /* 0x0000001d56007c0c */ /* 0x000fe6000bfa3070 */
[----:B------:R-:W-:Y:S01]  /*9c70*/  MUFU.EX2 R100, R100 ;  /* 0x0000006400647308 */ /* 0x000fe20000000800 */
[C---:B------:R-:W-:Y:S01]  /*9c80*/  PRMT R86, R87.reuse, 0x7632, R86 ;  /* 0x0000763257567816 */ /* 0x040fe20000000056 */
[--C-:B------:R-:W-:Y:S01]  /*9c90*/  FFMA.FTZ R191, R16, UR4, -R98.reuse ;  /* 0x0000000410bf7c23 */ /* 0x100fe20008010862 */
[--C-:B------:R-:W-:Y:S01]  /*9ca0*/  SHF.R.U32.HI R14, RZ, 0x10, R199.reuse ;  /* 0x00000010ff0e7819 */ /* 0x100fe200000116c7 */
[--C-:B------:R-:W-:Y:S01]  /*9cb0*/  FFMA.FTZ R196, R12, UR4, -R98.reuse ;  /* 0x000000040cc47c23 */ /* 0x100fe20008010862 */
[--C-:B------:R-:W-:Y:S01]  /*9cc0*/  HSET2.LE.AND R11, R11, R176.reuse, PT ;  /* 0x000000b00b0b7233 */ /* 0x100fe20003803000 */
[----:B------:R-:W-:Y:S01]  /*9cd0*/  FFMA.FTZ R110, R20, UR4, -R98 ;  /* 0x00000004146e7c23 */ /* 0x000fe20008010862 */
[----:B------:R-:W-:Y:S03]  /*9ce0*/  LOP3.LUT R17, R88, 0xff, RZ, 0xc0, !PT ;  /* 0x000000ff58117812 */ /* 0x000fe600078ec0ff */
[----:B------:R-:W1:Y:S01]  /*9cf0*/  MUFU.EX2 R117, R117 ;  /* 0x0000007500757308 */ /* 0x000e620000000800 */
[----:B------:R-:W-:Y:S01]  /*9d00*/  PRMT R88, R87, 0x5410, R86 ;  /* 0x0000541057587816 */ /* 0x000fe20000000056 */
[--C-:B------:R-:W-:Y:S01]  /*9d10*/  FFMA.FTZ R106, R21, UR4, -R98.reuse ;  /* 0x00000004156a7c23 */ /* 0x100fe20008010862 */
[----:B------:R-:W-:Y:S01]  /*9d20*/  SHF.R.U32.HI R199, RZ, 0x18, R199 ;  /* 0x00000018ffc77819 */ /* 0x000fe200000116c7 */
[--C-:B------:R-:W-:Y:S01]  /*9d30*/  FFMA.FTZ R113, R28, UR4, -R98.reuse ;  /* 0x000000041c717c23 */ /* 0x100fe20008010862 */
[----:B------:R-:W-:Y:S01]  /*9d40*/  LOP3.LUT R14, R14, 0xff, RZ, 0xc0, !PT ;  /* 0x000000ff0e0e7812 */ /* 0x000fe200078ec0ff */
[--C-:B------:R-:W-:Y:S01]  /*9d50*/  FFMA.FTZ R112, R29, UR4, -R98.reuse ;  /* 0x000000041d707c23 */ /* 0x100fe20008010862 */
[----:B------:R-:W-:Y:S03]  /*9d60*/  LOP3.LUT R88, R88, R11, RZ, 0xc0, !PT ;  /* 0x0000000b58587212 */ /* 0x000fe600078ec0ff */
[----:B------:R-:W3:Y:S01]  /*9d70*/  MUFU.EX2 R119, R119 ;  /* 0x0000007700777308 */ /* 0x000ee20000000800 */
[----:B------:R-:W-:Y:S01]  /*9d80*/  PRMT R11, R14, 0x5410, R199 ;  /* 0x000054100e0b7816 */ /* 0x000fe200000000c7 */
[----:B------:R-:W-:Y:S01]  /*9d90*/  FFMA.FTZ R109, R32, UR4, -R98 ;  /* 0x00000004206d7c23 */ /* 0x000fe20008010862 */
[----:B------:R-:W-:Y:S01]  /*9da0*/  PRMT R13, R193, 0x5410, R194 ;  /* 0x00005410c10d7816 */ /* 0x000fe200000000c2 */
[----:B------:R-:W-:Y:S01]  /*9db0*/  FFMA.FTZ R98, R33, UR4, -R98 ;  /* 0x0000000421627c23 */ /* 0x000fe20008010862 */
[----:B------:R-:W-:Y:S01]  /*9dc0*/  ISETP.LE.U32.AND P3, PT, R84, UR29, PT ;  /* 0x0000001d54007c0c */ /* 0x000fe2000bf63070 */
[--C-:B------:R-:W-:Y:S01]  /*9dd0*/  FFMA.FTZ R33, R15, UR4, -R97.reuse ;  /* 0x000000040f217c23 */ /* 0x100fe20008010861 */
[--C-:B------:R-:W-:Y:S01]  /*9de0*/  HSET2.LE.AND R16, R11, R176.reuse, PT ;  /* 0x000000b00b107233 */ /* 0x100fe20003803000 */
[--C-:B------:R-:W-:Y:S01]  /*9df0*/  FFMA.FTZ R120, R6, UR4, -R97.reuse ;  /* 0x0000000406787c23 */ /* 0x100fe20008010861 */
[----:B-1----:R-:W-:Y:S01]  /*9e00*/  F2FP.BF16.F32.PACK_AB R94, R117, R100 ;  /* 0x00000064755e723e */ /* 0x002fe200000010ff */
[--C-:B------:R-:W-:Y:S01]  /*9e10*/  FFMA.FTZ R116, R7, UR4, -R97.reuse ;  /* 0x0000000407747c23 */ /* 0x100fe20008010861 */
[----:B------:R-:W-:Y:S01]  /*9e20*/  PRMT R11, R17, 0x5410, R114 ;  /* 0x00005410110b7816 */ /* 0x000fe20000000072 */
[----:B------:R-:W-:Y:S01]  /*9e30*/  FFMA.FTZ R108, R22, UR4, -R97 ;  /* 0x00000004166c7c23 */ /* 0x000fe20008010861 */
[----:B------:R-:W-:Y:S01]  /*9e40*/  LOP3.LUT R13, R13, 0xff00ff, RZ, 0xc0, !PT ;  /* 0x00ff00ff0d0d7812 */ /* 0x000fe200078ec0ff */
[----:B------:R-:W-:Y:S01]  /*9e50*/  MUFU.EX2 R120, R120 ;  /* 0x0000007800787308 */ /* 0x000fe20000000800 */
[----:B------:R-:W-:Y:S01]  /*9e60*/  PRMT R29, R94, 0x7632, R29 ;  /* 0x000076325e1d7816 */ /* 0x000fe2000000001d */
[--C-:B------:R-:W-:Y:S01]  /*9e70*/  FFMA.FTZ R107, R23, UR4, -R97.reuse ;  /* 0x00000004176b7c23 */ /* 0x100fe20008010861 */
[----:B---3--:R-:W-:Y:S01]  /*9e80*/  F2FP.BF16.F32.PACK_AB R92, R119, R118 ;  /* 0x00000076775c723e */ /* 0x008fe200000010ff */
[--C-:B------:R-:W-:Y:S01]  /*9e90*/  FFMA.FTZ R189, R18, UR4, -R97.reuse ;  /* 0x0000000412bd7c23 */ /* 0x100fe20008010861 */
[--C-:B------:R-:W-:Y:S01]  /*9ea0*/  HSET2.LE.AND R11, R11, R176.reuse, PT ;  /* 0x000000b00b0b7233 */ /* 0x100fe20003803000 */
[----:B------:R-:W-:Y:S01]  /*9eb0*/  FFMA.FTZ R122, R19, UR4, -R97 ;  /* 0x00000004137a7c23 */ /* 0x000fe20008010861 */
[----:B------:R-:W-:Y:S03]  /*9ec0*/  PRMT R15, R92, 0x7632, R15 ;  /* 0x000076325c0f7816 */ /* 0x000fe6000000000f */
[----:B------:R-:W1:Y:S01]  /*9ed0*/  MUFU.EX2 R116, R116 ;  /* 0x0000007400747308 */ /* 0x000e620000000800 */
[----:B------:R-:W-:Y:S01]  /*9ee0*/  HSET2.LE.AND R14, R13, R176, PT ;  /* 0x000000b00d0e7233 */ /* 0x000fe20003803000 */
[----:B------:R-:W-:Y:S01]  /*9ef0*/  @!P5 HFMA2.BF16_V2 R162, -RZ.H0_H0, RZ.H0_H0, -R86.H0_H0 ;  /* 0x200000ffffa2d231 */ /* 0x000fe20000340956 */
[----:B------:R-:W-:Y:S01]  /*9f00*/  PRMT R90, R94, 0x5410, R29 ;  /* 0x000054105e5a7816 */ /* 0x000fe2000000001d */
[----:B------:R-:W-:Y:S01]  /*9f10*/  FADD.FTZ R13, -R0, R85 ;  /* 0x00000055000d7221 */ /* 0x000fe20000010100 */
[----:B------:R-:W-:Y:S01]  /*9f20*/  PRMT R91, R92, 0x5410, R15 ;  /* 0x000054105c5b7816 */ /* 0x000fe2000000000f */
[----:B------:R-:W-:Y:S01]  /*9f30*/  @!P3 HFMA2.BF16_V2 R159, -RZ.H0_H0, RZ.H0_H0, -R94.H0_H0 ;  /* 0x200000ffff9fb231 */ /* 0x000fe2000034095e */
[----:B------:R-:W-:Y:S01]  /*9f40*/  LOP3.LUT R90, R90, R11, RZ, 0xc0, !PT ;  /* 0x0000000b5a5a7212 */ /* 0x000fe200078ec0ff */
[----:B------:R-:W-:Y:S01]  /*9f50*/  FMUL.FTZ R11, R13, UR4 ;  /* 0x000000040d0b7c20 */ /* 0x000fe20008410000 */
[----:B------:R-:W-:Y:S01]  /*9f60*/  LOP3.LUT R91, R91, R14, RZ, 0xc0, !PT ;  /* 0x0000000e5b5b7212 */ /* 0x000fe200078ec0ff */
[----:B------:R-:W-:Y:S01]  /*9f70*/  FMUL.FTZ R14, R3, UR4 ;  /* 0x00000004030e7c20 */ /* 0x000fe20008410000 */
[----:B------:R-:W-:Y:S01]  /*9f80*/  ISETP.LE.U32.AND P6, PT, R200, UR29, PT ;  /* 0x0000001dc8007c0c */ /* 0x000fe2000bfc3070 */
[----:B------:R-:W-:Y:S01]  /*9f90*/  MUFU.EX2 R195, R195 ;  /* 0x000000c300c37308 */ /* 0x000fe20000000800 */
[----:B------:R-:W-:Y:S01]  /*9fa0*/  ISETP.GT.U32.AND P2, PT, R193, UR29, PT ;  /* 0x0000001dc1007c0c */ /* 0x000fe2000bf44070 */
[----:B------:R-:W-:Y:S01]  /*9fb0*/  IMAD.MOV.U32 R193, RZ, RZ, R183 ;  /* 0x000000ffffc17224 */ /* 0x000fe200078e00b7 */
[----:B------:R-:W-:Y:S01]  /*9fc0*/  @!P5 PRMT R86, R162, 0x5410, RZ ;  /* 0x00005410a256d816 */ /* 0x000fe200000000ff */
[--C-:B------:R-:W-:Y:S01]  /*9fd0*/  FFMA.FTZ R111, R34, UR4, -R97.reuse ;  /* 0x00000004226f7c23 */ /* 0x100fe20008010861 */
[----:B-1----:R-:W-:Y:S01]  /*9fe0*/  F2FP.BF16.F32.PACK_AB R84, R116, R120 ;  /* 0x000000787454723e */ /* 0x002fe200000010ff */
[----:B------:R-:W-:Y:S01]  /*9ff0*/  FFMA.FTZ R97, R31, UR4, -R97 ;  /* 0x000000041f617c23 */ /* 0x000fe20008010861 */
[----:B------:R-:W-:Y:S03]  /*a000*/  @!P3 PRMT R94, R159, 0x5410, RZ ;  /* 0x000054109f5eb816 */ /* 0x000fe600000000ff */
[----:B------:R-:W1:Y:S01]  /*a010*/  MUFU.EX2 R11, R11 ;  /* 0x0000000b000b7308 */ /* 0x000e620000000800 */
[C---:B------:R-:W-:Y:S01]  /*a020*/  PRMT R93, R84.reuse, 0x7632, R93 ;  /* 0x00007632545d7816 */ /* 0x040fe2000000005d */
[----:B------:R-:W-:Y:S01]  /*a030*/  @!P4 HFMA2.BF16_V2 R161, -RZ.H0_H0, RZ.H0_H0, -R84.H0_H0 ;  /* 0x200000ffffa1c231 */ /* 0x000fe20000340954 */
[----:B------:R-:W-:Y:S01]  /*a040*/  STG.E.U16 desc[UR24][R192.64+0x2], R86 ;  /* 0x00000256c0007986 */ /* 0x000fe2000c101518 */
[----:B------:R-:W-:Y:S01]  /*a050*/  @!P6 HFMA2.BF16_V2 R163, -RZ.H0_H0, RZ.H0_H0, -R87.H0_H0 ;  /* 0x200000ffffa3e231 */ /* 0x000fe20000340957 */
[----:B------:R-:W-:Y:S01]  /*a060*/  PRMT R89, R84, 0x5410, R93 ;  /* 0x0000541054597816 */ /* 0x000fe2000000005d */
[----:B------:R-:W-:Y:S01]  /*a070*/  @P2 HFMA2.BF16_V2 R153, -RZ.H0_H0, RZ.H0_H0, -R92.H0_H0 ;  /* 0x200000ffff992231 */ /* 0x000fe2000034095c */
[----:B------:R-:W-:Y:S03]  /*a080*/  @!P4 PRMT R84, R161, 0x5410, RZ ;  /* 0x00005410a154c816 */ /* 0x000fe600000000ff */
[----:B------:R-:W3:Y:S01]  /*a090*/  MUFU.EX2 R3, R14 ;  /* 0x0000000e00037308 */ /* 0x000ee20000000800 */
[----:B------:R-:W-:Y:S02]  /*a0a0*/  LOP3.LUT R89, R89, R16, RZ, 0xc0, !PT ;  /* 0x0000001059597212 */ /* 0x000fe400078ec0ff */
[----:B------:R-:W-:Y:S02]  /*a0b0*/  @!P6 PRMT R87, R163, 0x5410, RZ ;  /* 0x00005410a357e816 */ /* 0x000fe400000000ff */
[----:B------:R-:W-:Y:S02]  /*a0c0*/  ISETP.GT.U32.AND P6, PT, R194, UR29, PT ;  /* 0x0000001dc2007c0c */ /* 0x000fe4000bfc4070 */
[----:B------:R-:W-:Y:S03]  /*a0d0*/  @P2 PRMT R92, R153, 0x5410, RZ ;  /* 0x00005410995c2816 */ /* 0x000fe600000000ff */
[----:B------:R4:W-:Y:S01]  /*a0e0*/  MUFU.EX2 R183, R191 ;  /* 0x000000bf00b77308 */ /* 0x0009e20000000800 */
        /* <DEDUP_REMOVED lines=8> */
[C---:B---3--:R-:W-:Y:S01]  /*a170*/  FMUL.FTZ R20, R3.reuse, R76 ;  /* 0x0000004c03147220 */ /* 0x048fe20000410000 */
[C---:B------:R-:W-:Y:S01]  /*a180*/  FMUL.FTZ R21, R3.reuse, R77 ;  /* 0x0000004d03157220 */ /* 0x040fe20000410000 */
[C---:B------:R-:W-:Y:S01]  /*a190*/  FMUL.FTZ R16, R3.reuse, R80 ;  /* 0x0000005003107220 */ /* 0x040fe20000410000 */
[----:B------:R-:W1:Y:S01]  /*a1a0*/  LDSM.16.MT88.4 R76, [R124+0x6000] ;  /* 0x006000007c4c783b */ /* 0x000e620000004200 */
[----:B------:R-:W-:Y:S01]  /*a1b0*/  FMUL.FTZ R17, R3, R81 ;  /* 0x0000005103117220 */ /* 0x000fe20000410000 */
[----:B------:R-:W-:Y:S01]  /*a1c0*/  IMAD.WIDE.U32 R80, R121, -0x2daee0ad, RZ ;  /* 0xd2511f5379507825 */ /* 0x000fe200078e00ff */
[----:B------:R3:W-:Y:S01]  /*a1d0*/  MUFU.EX2 R82, R197 ;  /* 0x000000c500527308 */ /* 0x0007e20000000800 */
[----:B------:R-:W-:Y:S02]  /*a1e0*/  ISETP.GT.U32.AND P3, PT, R114, UR29, PT ;  /* 0x0000001d72007c0c */ /* 0x000fe4000bf64070 */
[C---:B------:R-:W-:Y:S01]  /*a1f0*/  FMUL.FTZ R36, R3.reuse, R36 ;  /* 0x0000002403247220 */ /* 0x040fe20000410000 */
[C---:B------:R-:W-:Y:S01]  /*a200*/  FMUL.FTZ R37, R3.reuse, R37 ;  /* 0x0000002503257220 */ /* 0x040fe20000410000 */
[----:B----4-:R-:W-:Y:S01]  /*a210*/  PRMT R191, R80, 0x7773, RZ ;  /* 0x0000777350bf7816 */ /* 0x010fe200000000ff */
[C---:B--2---:R-:W-:Y:S01]  /*a220*/  HMMA.16816.F32.BF16 R16, R88.reuse, R24, R16 ;  /* 0x000000185810723c */ /* 0x044fe20000041810 */
[----:B------:R-:W-:Y:S03]  /*a230*/  STG.E.U16 desc[UR24][R192.64], R87 ;  /* 0x00000057c0007986 */ /* 0x000fe6000c101518 */
[----:B------:R-:W-:Y:S01]  /*a240*/  MUFU.EX2 R83, R33 ;  /* 0x0000002100537308 */ /* 0x000fe20000000800 */
[C---:B------:R-:W-:Y:S01]  /*a250*/  FMUL.FTZ R24, R3.reuse, R72 ;  /* 0x0000004803187220 */ /* 0x040fe20000410000 */
[C---:B------:R-:W-:Y:S01]  /*a260*/  FMUL.FTZ R25, R3.reuse, R73 ;  /* 0x0000004903197220 */ /* 0x040fe20000410000 */
[----:B------:R-:W-:Y:S01]  /*a270*/  FMUL.FTZ R40, R3, R40 ;  /* 0x0000002803287220 */ /* 0x000fe20000410000 */
[C---:B------:R-:W-:Y:S03]  /*a280*/  HMMA.16816.F32.BF16 R20, R88.reuse, R26, R20 ;  /* 0x0000001a5814723c */ /* 0x040fe60000041814 */
[C---:B------:R-:W-:Y:S01]  /*a290*/  FMUL.FTZ R26, R11.reuse, R74 ;  /* 0x0000004a0b1a7220 */ /* 0x040fe20000410000 */
[----:B------:R-:W-:Y:S01]  /*a2a0*/  FMUL.FTZ R27, R11, R75 ;  /* 0x0000004b0b1b7220 */ /* 0x000fe20000410000 */
[----:B---3--:R-:W-:Y:S01]  /*a2b0*/  IMAD.MOV.U32 R197, RZ, RZ, R80 ;  /* 0x000000ffffc57224 */ /* 0x008fe200078e0050 */
[----:B------:R-:W2:Y:S01]  /*a2c0*/  LDSM.16.MT88.4 R72, [R126+0x7000] ;  /* 0x007000007e48783b */ /* 0x000ea20000004200 */
        /* <DEDUP_REMOVED lines=13> */
[----:B------:R-:W-:Y:S01]  /*a3a0*/  LOP3.LUT R13, R198, UR8, R81, 0x96, !PT ;  /* 0x00000008c60d7c12 */ /* 0x000fe2000f8e9651 */
[----:B------:R-:W-:Y:S01]  /*a3b0*/  FFMA.FTZ R81, R11, R190, R120 ;  /* 0x000000be0b517223 */ /* 0x000fe20000010078 */
[----:B------:R-:W-:Y:S01]  /*a3c0*/  LEA R120, P0, R177, R192, 0x1 ;  /* 0x000000c0b1787211 */ /* 0x000fe200078008ff */
[----:B------:R-:W-:Y:S01]  /*a3d0*/  FMUL.FTZ R66, R11, R66 ;  /* 0x000000420b427220 */ /* 0x000fe20000410000 */
[C---:B-1----:R-:W-:Y:S01]  /*a3e0*/  HMMA.16816.F32.BF16 R24, R88.reuse, R76, R24 ;  /* 0x0000004c5818723c */ /* 0x042fe20000041818 */
[----:B------:R-:W-:Y:S02]  /*a3f0*/  MUFU.EX2 R196, R196 ;  /* 0x000000c400c47308 */ /* 0x000fe40000000800 */
[----:B------:R-:W-:Y:S01]  /*a400*/  LOP3.LUT R85, R13, 0xffff, RZ, 0xc0, !PT ;  /* 0x0000ffff0d557812 */ /* 0x000fe200078ec0ff */
[----:B------:R-:W-:Y:S01]  /*a410*/  FADD.FTZ R81, R116, R81 ;  /* 0x0000005174517221 */ /* 0x000fe20000010000 */
[----:B------:R-:W-:Y:S01]  /*a420*/  LEA.HI.X.SX32 R121, R177, R193, 0x1, P0 ;  /* 0x000000c1b1797211 */ /* 0x000fe200000f0eff */
[C---:B------:R-:W-:Y:S01]  /*a430*/  FMUL.FTZ R67, R11.reuse, R67 ;  /* 0x000000430b437220 */ /* 0x040fe20000410000 */
[----:B------:R-:W-:Y:S01]  /*a440*/  PRMT R190, R80, 0x7771, RZ ;  /* 0x0000777150be7816 */ /* 0x000fe200000000ff */
[C---:B------:R-:W-:Y:S01]  /*a450*/  HMMA.16816.F32.BF16 R36, R88.reuse, R78, R36 ;  /* 0x0000004e5824723c */ /* 0x040fe20000041824 */
[----:B------:R-:W1:Y:S02]  /*a460*/  LDSM.16.MT88.4 R76, [R124+0x7000] ;  /* 0x007000007c4c783b */ /* 0x000e640000004200 */
[----:B------:R-:W3:Y:S01]  /*a470*/  MUFU.EX2 R116, R123 ;  /* 0x0000007b00747308 */ /* 0x000ee20000000800 */
[----:B------:R-:W-:Y:S01]  /*a480*/  SHF.R.U32.HI R85, RZ, 0x8, R85 ;  /* 0x00000008ff557819 */ /* 0x000fe20000011655 */
[----:B------:R-:W-:Y:S01]  /*a490*/  FMUL.FTZ R70, R11, R70 ;  /* 0x000000460b467220 */ /* 0x000fe20000410000 */
[----:B------:R-:W-:Y:S01]  /*a4a0*/  ISETP.LE.U32.AND P0, PT, R199, UR29, PT ;  /* 0x0000001dc7007c0c */ /* 0x000fe2000bf03070 */
[----:B------:R-:W-:Y:S01]  /*a4b0*/  FADD.FTZ R14, R118, R81 ;  /* 0x00000051760e7221 */ /* 0x000fe20000010000 */
[----:B------:R-:W-:Y:S01]  /*a4c0*/  FMUL.FTZ R71, R11, R71 ;  /* 0x000000470b477220 */ /* 0x000fe20000410000 */
[----:B------:R-:W-:Y:S01]  /*a4d0*/  FFMA.FTZ R102, R3, R188, R102 ;  /* 0x000000bc03667223 */ /* 0x000fe20000010066 */
[----:B------:R-:W-:Y:S01]  /*a4e0*/  STG.E.U16 desc[UR24][R120.64], R84 ;  /* 0x0000005478007986 */ /* 0x000fe2000c101518 */
[----:B------:R-:W-:Y:S02]  /*a4f0*/  PRMT R188, R80, 0x7772, RZ ;  /* 0x0000777250bc7816 */ /* 0x000fe400000000ff */
[----:B------:R4:W-:Y:S01]  /*a500*/  MUFU.EX2 R118, R122 ;  /* 0x0000007a00767308 */ /* 0x0009e20000000800 */
[----:B------:R-:W-:Y:S01]  /*a510*/  FADD.FTZ R119, R119, R14 ;  /* 0x0000000e77777221 */ /* 0x000fe20000010000 */
[----:B------:R-:W-:Y:S01]  /*a520*/  FMUL.FTZ R64, R3, R64 ;  /* 0x0000004003407220 */ /* 0x000fe20000410000 */
[C---:B--2---:R-:W-:Y:S03]  /*a530*/  HMMA.16816.F32.BF16 R40, R88.reuse, R72, R40 ;  /* 0x000000485828723c */ /* 0x044fe60000041828 */
[----:B------:R-:W-:Y:S01]  /*a540*/  LOP3.LUT R197, R197, 0xff, RZ, 0xc0, !PT ;  /* 0x000000ffc5c57812 */ /* 0x000fe200078ec0ff */
[C---:B------:R-:W-:Y:S01]  /*a550*/  FMUL.FTZ R58, R11.reuse, R58 ;  /* 0x0000003a0b3a7220 */ /* 0x040fe20000410000 */
[----:B---3--:R-:W-:Y:S01]  /*a560*/  F2FP.BF16.F32.PACK_AB R14, R116, R183 ;  /* 0x000000b7740e723e */ /* 0x008fe200000010ff */
[----:B------:R-:W-:Y:S01]  /*a570*/  FMUL.FTZ R59, R11, R59 ;  /* 0x0000003b0b3b7220 */ /* 0x000fe20000410000 */
[----:B------:R-:W-:Y:S01]  /*a580*/  PRMT R197, R197, 0x5410, R190 ;  /* 0x00005410c5c57816 */ /* 0x000fe200000000be */
[C---:B------:R-:W-:Y:S01]  /*a590*/  HMMA.16816.F32.BF16 R44, R88.reuse, R74, R44 ;  /* 0x0000004a582c723c */ /* 0x040fe2000004182c */
[----:B------:R-:W2:Y:S01]  /*a5a0*/  LDSM.16.MT88.4 R72, [R126+0x8000] ;  /* 0x008000007e48783b */ /* 0x000ea20000004200 */
[----:B------:R-:W3:Y:S01]  /*a5b0*/  MUFU.EX2 R189, R189 ;  /* 0x000000bd00bd7308 */ /* 0x000ee20000000800 */
[----:B------:R-:W-:Y:S01]  /*a5c0*/  ISETP.GT.U32.AND P2, PT, R190, UR29, PT ;  /* 0x0000001dbe007c0c */ /* 0x000fe2000bf44070 */
[C---:B------:R-:W-:Y:S01]  /*a5d0*/  FMUL.FTZ R62, R11.reuse, R62 ;  /* 0x0000003e0b3e7220 */ /* 0x040fe20000410000 */
[----:B------:R-:W-:Y:S01]  /*a5e0*/  FMUL.FTZ R63, R11, R63 ;  /* 0x0000003f0b3f7220 */ /* 0x000fe20000410000 */
[----:B------:R-:W-:Y:S01]  /*a5f0*/  LOP3.LUT R11, R85, 0xffff, RZ, 0xc0, !PT ;  /* 0x0000ffff550b7812 */ /* 0x000fe200078ec0ff */
[----:B------:R-:W-:Y:S01]  /*a600*/  FADD.FTZ R194, R82, R119 ;  /* 0x0000007752c27221 */ /* 0x000fe20000010000 */
[----:B----4-:R-:W-:Y:S01]  /*a610*/  LOP3.LUT R122, R13, 0xff, RZ, 0xc0, !PT ;  /* 0x000000ff0d7a7812 */ /* 0x010fe200078ec0ff */
[----:B------:R-:W-:Y:S01]  /*a620*/  FMUL.FTZ R65, R3, R65 ;  /* 0x0000004103417220 */ /* 0x000fe20000410000 */
[----:B------:R-:W-:Y:S01]  /*a630*/  ISETP.LE.U32.AND P5, PT, R11, UR29, PT ;  /* 0x0000001d0b007c0c */ /* 0x000fe2000bfa3070 */
[----:B------:R-:W-:Y:S01]  /*a640*/  FADD.FTZ R194, R83, R194 ;  /* 0x000000c253c27221 */ /* 0x000fe20000010000 */
[C---:B------:R-:W-:Y:S01]  /*a650*/  FMUL.FTZ R68, R3.reuse, R68 ;  /* 0x0000004403447220 */ /* 0x040fe20000410000 */
[C---:B------:R-:W-:Y:S01]  /*a660*/  FMUL.FTZ R69, R3.reuse, R69 ;  /* 0x0000004503457220 */ /* 0x040fe20000410000 */
[----:B------:R-:W-:Y:S02]  /*a670*/  @!P0 HFMA2.BF16_V2 R160, -RZ.H0_H0, RZ.H0_H0, -R93.H0_H0 ;  /* 0x200000ffffa08231 */ /* 0x000fe4000034095d */
[C---:B------:R-:W-:Y:S01]  /*a680*/  FMUL.FTZ R56, R3.reuse, R56 ;  /* 0x0000003803387220 */ /* 0x040fe20000410000 */
[----:B------:R-:W-:Y:S02]  /*a690*/  @P3 HFMA2.BF16_V2 R158, -RZ.H0_H0, RZ.H0_H0, -R29.H0_H0 ;  /* 0x200000ffff9e3231 */ /* 0x000fe4000034091d */
[----:B------:R-:W-:Y:S01]  /*a6a0*/  FMUL.FTZ R57, R3, R57 ;  /* 0x0000003903397220 */ /* 0x000fe20000410000 */
[----:B------:R-:W-:Y:S01]  /*a6b0*/  @P6 HFMA2.BF16_V2 R157, -RZ.H0_H0, RZ.H0_H0, -R15.H0_H0 ;  /* 0x200000ffff9d6231 */ /* 0x000fe2000034090f */
[C---:B-1----:R-:W-:Y:S01]  /*a6c0*/  HMMA.16816.F32.BF16 R48, R88.reuse, R76, R48 ;  /* 0x0000004c5830723c */ /* 0x042fe20000041830 */
[----:B------:R-:W-:Y:S02]  /*a6d0*/  MUFU.EX2 R190, R112 ;  /* 0x0000007000be7308 */ /* 0x000fe40000000800 */
[----:B------:R-:W-:Y:S01]  /*a6e0*/  PRMT R11, R13, 0x7632, R11 ;  /* 0x000076320d0b7816 */ /* 0x000fe2000000000b */
[C---:B------:R-:W-:Y:S01]  /*a6f0*/  FMUL.FTZ R60, R3.reuse, R60 ;  /* 0x0000003c033c7220 */ /* 0x040fe20000410000 */
[----:B------:R-:W-:Y:S01]  /*a700*/  PRMT R85, R122, 0x5410, R85 ;  /* 0x000054107a557816 */ /* 0x000fe20000000055 */
[----:B------:R-:W-:Y:S01]  /*a710*/  FMUL.FTZ R61, R3, R61 ;  /* 0x0000003d033d7220 */ /* 0x000fe20000410000 */
[----:B------:R-:W-:Y:S01]  /*a720*/  LOP3.LUT R11, R11, 0xff, RZ, 0xc0, !PT ;  /* 0x000000ff0b0b7812 */ /* 0x000fe200078ec0ff */
[C---:B------:R-:W-:Y:S01]  /*a730*/  HMMA.16816.F32.BF16 R52, R88.reuse, R78, R52 ;  /* 0x0000004e5834723c */ /* 0x040fe20000041834 */
[----:B------:R-:W1:Y:S02]  /*a740*/  LDSM.16.MT88.4 R76, [R124+0x8000] ;  /* 0x008000007c4c783b */ /* 0x000e640000004200 */
[----:B------:R-:W-:Y:S01]  /*a750*/  MUFU.EX2 R111, R111 ;  /* 0x0000006f006f7308 */ /* 0x000fe20000000800 */
[----:B------:R-:W-:Y:S01]  /*a760*/  ISETP.LE.U32.AND P4, PT, R11, UR29, PT ;  /* 0x0000001d0b007c0c */ /* 0x000fe2000bf83070 */
[----:B------:R-:W-:Y:S01]  /*a770*/  FADD.FTZ R3, R96, R102 ;  /* 0x0000006660037221 */ /* 0x000fe20000010000 */
[----:B------:R-:W-:Y:S02]  /*a780*/  PRMT R11, R80, 0x7770, RZ ;  /* 0x00007770500b7816 */ /* 0x000fe400000000ff */
[----:B------:R-:W-:Y:S01]  /*a790*/  F2FP.BF16.F32.PACK_AB R102, R83, R82 ;  /* 0x000000525366723e */ /* 0x000fe200000010ff */
[--C-:B------:R-:W-:Y:S01]  /*a7a0*/  FADD.FTZ R100, R100, R3.reuse ;  /* 0x0000000364647221 */ /* 0x100fe20000010000 */
[----:B------:R-:W-:Y:S01]  /*a7b0*/  F2FP.BF16.F32.PACK_AB R96, R195, R196 ;  /* 0x000000c4c360723e */ /* 0x000fe200000010ff */
[----:B------:R-:W4:Y:S01]  /*a7c0*/  LDSM.16.MT88.4 R80, [R126+0x6400] ;  /* 0x006400007e50783b */ /* 0x000f220000004200 */
[----:B------:R-:W-:Y:S01]  /*a7d0*/  PRMT R3, R102, 0x7632, R3 ;  /* 0x0000763266037816 */ /* 0x000fe20000000003 */
[----:B------:R-:W-:Y:S01]  /*a7e0*/  FADD.FTZ R117, R117, R100 ;  /* 0x0000006475757221 */ /* 0x000fe20000010000 */
[----:B------:R-:W-:Y:S01]  /*a7f0*/  @!P0 PRMT R93, R160, 0x5410, RZ ;  /* 0x00005410a05d8816 */ /* 0x000fe200000000ff */
[C---:B--2---:R-:W-:Y:S01]  /*a800*/  HMMA.16816.F32.BF16 R56, R88.reuse, R72, R56 ;  /* 0x000000485838723c */ /* 0x044fe20000041838 */
[----:B------:R-:W-:Y:S02]  /*a810*/  MUFU.EX2 R113, R113 ;  /* 0x0000007100717308 */ /* 0x000fe40000000800 */
[----:B------:R-:W-:Y:S01]  /*a820*/  PRMT R33, R96, 0x7632, R33 ;  /* 0x0000763260217816 */ /* 0x000fe20000000021 */
[----:B------:R-:W-:Y:S01]  /*a830*/  FADD.FTZ R196, R196, R117 ;  /* 0x00000075c4c47221 */ /* 0x000fe20000010000 */
[--C-:B------:R-:W-:Y:S01]  /*a840*/  SHF.R.U32.HI R117, RZ, 0x18, R13.reuse ;  /* 0x00000018ff757819 */ /* 0x100fe2000001160d */
[----:B------:R-:W-:Y:S01]  /*a850*/  STG.E.U16 desc[UR24][R120.64+0x2], R93 ;  /* 0x0000025d78007986 */ /* 0x000fe2000c101518 */
[----:B------:R-:W-:Y:S01]  /*a860*/  HSET2.LE.AND R72, R85, R176, PT ;  /* 0x000000b055487233 */ /* 0x000fe20003803000 */
[C---:B------:R-:W-:Y:S02]  /*a870*/  HMMA.16816.F32.BF16 R60, R88.reuse, R74, R60 ;  /* 0x0000004a583c723c */ /* 0x040fe4000004183c */
[----:B------:R2:W-:Y:S01]  /*a880*/  STG.E.U16 desc[UR24][R192.64+0x10], R94 ;  /* 0x0000105ec0007986 */ /* 0x0005e2000c101518 */
[----:B------:R-:W-:Y:S01]  /*a890*/  SHF.R.U32.HI R74, RZ, 0x10, R13 ;  /* 0x00000010ff4a7819 */ /* 0x000fe2000001160d */
[----:B------:R-:W-:Y:S01]  /*a8a0*/  FADD.FTZ R196, R195, R196 ;  /* 0x000000c4c3c47221 */ /* 0x000fe20000010000 */
[----:B------:R-:W-:Y:S01]  /*a8b0*/  PRMT R75, R96, 0x5410, R33 ;  /* 0x00005410604b7816 */ /* 0x000fe20000000021 */
[----:B------:R-:W-:Y:S01]  /*a8c0*/  @!P5 HFMA2.BF16_V2 R155, -RZ.H0_H0, RZ.H0_H0, -R33.H0_H0 ;  /* 0x200000ffff9bd231 */ /* 0x000fe20000340921 */
[----:B------:R-:W-:Y:S01]  /*a8d0*/  LOP3.LUT R74, R74, 0xff, RZ, 0xc0, !PT ;  /* 0x000000ff4a4a7812 */ /* 0x000fe200078ec0ff */
[----:B------:R-:W-:Y:S01]  /*a8e0*/  @!P4 HFMA2.BF16_V2 R152, -RZ.H0_H0, RZ.H0_H0, -R102.H0_H0 ;  /* 0x200000ffff98c231 */ /* 0x000fe20000340966 */
[----:B------:R-:W-:Y:S01]  /*a8f0*/  LOP3.LUT R72, R75, R72, RZ, 0xc0, !PT ;  /* 0x000000484b487212 */ /* 0x000fe200078ec0ff */
[----:B------:R-:W-:Y:S01]  /*a900*/  FADD.FTZ R183, R183, R196 ;  /* 0x000000c4b7b77221 */ /* 0x000fe20000010000 */
[----:B------:R-:W-:Y:S02]  /*a910*/  @P3 PRMT R29, R158, 0x5410, RZ ;  /* 0x000054109e1d3816 */ /* 0x000fe400000000ff */
[----:B------:R-:W-:Y:S02]  /*a920*/  @P6 PRMT R15, R157, 0x5410, RZ ;  /* 0x000054109d0f6816 */ /* 0x000fe400000000ff */
[----:B------:R-:W-:Y:S01]  /*a930*/  @!P5 PRMT R33, R155, 0x5410, RZ ;  /* 0x000054109b21d816 */ /* 0x000fe200000000ff */
[----:B------:R-:W-:Y:S01]  /*a940*/  STG.E.U16 desc[UR24][R192.64+0x12], R29 ;  /* 0x0000121dc0007986 */ /* 0x000fe2000c101518 */
[----:B------:R-:W-:Y:S01]  /*a950*/  ISETP.LE.U32.AND P0, PT, R11, UR29, PT ;  /* 0x0000001d0b007c0c */ /* 0x000fe2000bf03070 */
[C---:B-1----:R-:W-:Y:S02]  /*a960*/  HMMA.16816.F32.BF16 R64, R88.reuse, R76, R64 ;  /* 0x0000004c5840723c */ /* 0x042fe40000041840 */
[----:B------:R-:W-:Y:S01]  /*a970*/  STG.E.U16 desc[UR24][R120.64+0x10], R92 ;  /* 0x0000105c78007986 */ /* 0x000fe2000c101518 */
[----:B------:R-:W-:Y:S02]  /*a980*/  PRMT R73, R74, 0x5410, R117 ;  /* 0x000054104a497816 */ /* 0x000fe40000000075 */
[----:B------:R-:W-:Y:S01]  /*a990*/  PRMT R74, R102, 0x5410, R3 ;  /* 0x00005410664a7816 */ /* 0x000fe20000000003 */
[----:B------:R-:W-:Y:S01]  /*a9a0*/  STG.E.U16 desc[UR24][R120.64+0x12], R15 ;  /* 0x0000120f78007986 */ /* 0x000fe2000c101518 */
[----:B------:R-:W-:Y:S01]  /*a9b0*/  @!P4 PRMT R102, R152, 0x5410, RZ ;  /* 0x000054109866c816 */ /* 0x000fe200000000ff */
[----:B------:R-:W-:Y:S02]  /*a9c0*/  HMMA.16816.F32.BF16 R68, R88, R78, R68 ;  /* 0x0000004e5844723c */ /* 0x000fe40000041844 */
[----:B------:R-:W1:Y:S01]  /*a9d0*/  LDSM.16.MT88.4 R76, [R124+0x6400] ;  /* 0x006400007c4c783b */ /* 0x000e620000004200 */
[----:B------:R-:W-:Y:S01]  /*a9e0*/  HSET2.LE.AND R73, R73, R176, PT ;  /* 0x000000b049497233 */ /* 0x000fe20003803000 */
[----:B------:R-:W-:Y:S01]  /*a9f0*/  IMAD.WIDE.U32 R88, R115, -0x326172a9, RZ ;  /* 0xcd9e8d5773587825 */ /* 0x000fe200078e00ff */
[----:B------:R-:W-:Y:S02]  /*aa00*/  PRMT R75, R188, 0x5410, R191 ;  /* 0x00005410bc4b7816 */ /* 0x000fe400000000bf */
[----:B------:R-:W-:Y:S01]  /*aa10*/  PRMT R11, R14, 0x7632, R11 ;  /* 0x000076320e0b7816 */ /* 0x000fe2000000000b */
[----:B------:R-:W-:Y:S01]  /*aa20*/  @!P0 HFMA2.BF16_V2 R151, -RZ.H0_H0, RZ.H0_H0, -R14.H0_H0 ;  /* 0x200000ffff978231 */ /* 0x000fe2000034090e */
[----:B---3--:R-:W-:Y:S01]  /*aa30*/  F2FP.BF16.F32.PACK_AB R100, R118, R189 ;  /* 0x000000bd7664723e */ /* 0x008fe200000010ff */
[----:B------:R-:W-:Y:S01]  /*aa40*/  STG.E.U16 desc[UR24][R192.64+0x22], R33 ;  /* 0x00002221c0007986 */ /* 0x000fe2000c101518 */
[----:B------:R-:W-:Y:S01]  /*aa50*/  LOP3.LUT R73, R74, R73, RZ, 0xc0, !PT ;  /* 0x000000494a497212 */ /* 0x000fe200078ec0ff */
[----:B------:R-:W-:Y:S01]  /*aa60*/  @P2 HFMA2.BF16_V2 R145, -RZ.H0_H0, RZ.H0_H0, -R11.H0_H0 ;  /* 0x200000ffff912231 */ /* 0x000fe2000034090b */
[----:B------:R-:W-:Y:S01]  /*aa70*/  LOP3.LUT R75, R75, 0xff00ff, RZ, 0xc0, !PT ;  /* 0x00ff00ff4b4b7812 */ /* 0x000fe200078ec0ff */
[----:B------:R-:W-:Y:S01]  /*aa80*/  FADD.FTZ R189, R189, R194 ;  /* 0x000000c2bdbd7221 */ /* 0x000fe20000010000 */
[--C-:B------:R-:W-:Y:S01]  /*aa90*/  HSET2.LE.AND R74, R197, R176.reuse, PT ;  /* 0x000000b0c54a7233 */ /* 0x100fe20003803000 */
[----:B------:R-:W-:Y:S01]  /*aaa0*/  MUFU.EX2 R194, R98 ;  /* 0x0000006200c27308 */ /* 0x000fe20000000800 */
[----:B------:R-:W-:Y:S01]  /*aab0*/  PRMT R85, R14, 0x5410, R11 ;  /* 0x000054100e557816 */ /* 0x000fe2000000000b */
[----:B--2---:R-:W-:Y:S01]  /*aac0*/  FADD.FTZ R94, R118, R189 ;  /* 0x000000bd765e7221 */ /* 0x004fe20000010000 */
[----:B------:R-:W-:Y:S02]  /*aad0*/  PRMT R13, R100, 0x7632, R13 ;  /* 0x00007632640d7816 */ /* 0x000fe4000000000d */
[----:B------:R-:W-:Y:S02]  /*aae0*/  HSET2.LE.AND R75, R75, R176, PT ;  /* 0x000000b04b4b7233 */ /* 0x000fe40003803000 */
[----:B------:R-:W-:Y:S02]  /*aaf0*/  LOP3.LUT R74, R85, R74, RZ, 0xc0, !PT ;  /* 0x0000004a554a7212 */ /* 0x000fe400078ec0ff */
[----:B------:R-:W-:Y:S02]  /*ab00*/  LOP3.LUT R85, R186, UR28, R89, 0x96, !PT ;  /* 0x0000001cba557c12 */ /* 0x000fe4000f8e9659 */
[----:B------:R-:W-:Y:S02]  /*ab10*/  PRMT R84, R100, 0x5410, R13 ;  /* 0x0000541064547816 */ /* 0x000fe4000000000d */
[----:B------:R-:W-:Y:S01]  /*ab20*/  LOP3.LUT R88, R179, UR23, R88, 0x96, !PT ;  /* 0x00000017b3587c12 */ /* 0x000fe2000f8e9658 */
[----:B------:R-:W-:Y:S01]  /*ab30*/  IMAD.WIDE.U32 R90, R85, -0x2daee0ad, RZ ;  /* 0xd2511f53555a7825 */ /* 0x000fe200078e00ff */
[----:B------:R-:W-:Y:S02]  /*ab40*/  LOP3.LUT R75, R84, R75, RZ, 0xc0, !PT ;  /* 0x0000004b544b7212 */ /* 0x000fe400078ec0ff */
[----:B------:R-:W2:Y:S01]  /*ab50*/  LDSM.16.MT88.4 R84, [R126+0x7400] ;  /* 0x007400007e54783b */ /* 0x000ea20000004200 */
[----:B------:R-:W-:Y:S01]  /*ab60*/  IMAD.WIDE.U32 R88, R88, -0x2daee0ad, RZ ;  /* 0xd2511f5358587825 */ /* 0x000fe200078e00ff */
[----:B------:R-:W-:Y:S02]  /*ab70*/  @P2 PRMT R11, R145, 0x5410, RZ ;  /* 0x00005410910b2816 */ /* 0x000fe400000000ff */
[----:B------:R-:W-:Y:S01]  /*ab80*/  @!P0 PRMT R14, R151, 0x5410, RZ ;  /* 0x00005410970e8816 */ /* 0x000fe200000000ff */
[C---:B----4-:R-:W-:Y:S05]  /*ab90*/  HMMA.16816.F32.BF16 R16, R72.reuse, R80, R16 ;  /* 0x000000504810723c */ /* 0x050fea0000041810 */
[----:B------:R-:W-:Y:S02]  /*aba0*/  LOP3.LUT R80, R180, UR22, R91, 0x96, !PT ;  /* 0x00000016b4507c12 */ /* 0x000fe4000f8e965b */
[----:B------:R-:W-:Y:S01]  /*abb0*/  LOP3.LUT R90, R90, UR18, R89, 0x96, !PT ;  /* 0x000000125a5a7c12 */ /* 0x000fe2000f8e9659 */
[C---:B------:R-:W-:Y:S01]  /*abc0*/  HMMA.16816.F32.BF16 R20, R72.reuse, R82, R20 ;  /* 0x000000524814723c */ /* 0x040fe20000041814 */
[----:B------:R-:W-:Y:S02]  /*abd0*/  MUFU.EX2 R89, R106 ;  /* 0x0000006a00597308 */ /* 0x000fe40000000800 */
[----:B------:R-:W-:Y:S01]  /*abe0*/  IMAD.WIDE.U32 R80, R80, -0x326172a9, RZ ;  /* 0xcd9e8d5750507825 */ /* 0x000fe200078e00ff */
[----:B------:R-:W-:Y:S02]  /*abf0*/  ISETP.LE.U32.AND P3, PT, R122, UR29, PT ;  /* 0x0000001d7a007c0c */ /* 0x000fe4000bf63070 */
[----:B------:R-:W-:Y:S01]  /*ac00*/  ISETP.LE.U32.AND P6, PT, R117, UR29, PT ;  /* 0x0000001d75007c0c */ /* 0x000fe2000bfc3070 */
[----:B------:R-:W-:Y:S01]  /*ac10*/  IMAD.WIDE.U32 R90, R90, -0x326172a9, RZ ;  /* 0xcd9e8d575a5a7825 */ /* 0x000fe200078e00ff */
[C---:B-1----:R-:W-:Y:S03]  /*ac20*/  HMMA.16816.F32.BF16 R24, R72.reuse, R76, R24 ;  /* 0x0000004c4818723c */ /* 0x042fe60000041818 */
[----:B------:R-:W-:Y:S01]  /*ac30*/  MUFU.EX2 R117, R104 ;  /* 0x0000006800757308 */ /* 0x000fe20000000800 */
[----:B------:R-:W-:Y:S02]  /*ac40*/  LOP3.LUT R198, R178, UR19, R81, 0x96, !PT ;  /* 0x00000013b2c67c12 */ /* 0x000fe4000f8e9651 */
[----:B------:R-:W-:Y:S02]  /*ac50*/  LOP3.LUT R115, R80, UR17, R91, 0x96, !PT ;  /* 0x0000001150737c12 */ /* 0x000fe4000f8e965b */
[----:B------:R-:W1:Y:S01]  /*ac60*/  LDSM.16.MT88.4 R80, [R124+0x7400] ;  /* 0x007400007c50783b */ /* 0x000e620000004200 */
[C---:B------:R-:W-:Y:S04]  /*ac70*/  HMMA.16816.F32.BF16 R36, R72.reuse, R78, R36 ;  /* 0x0000004e4824723c */ /* 0x040fe80000041824 */
[----:B------:R-:W-:Y:S01]  /*ac80*/  MUFU.EX2 R91, R108 ;  /* 0x0000006c005b7308 */ /* 0x000fe20000000800 */
[----:B------:R-:W-:Y:S04]  /*ac90*/  IMAD.WIDE.U32 R198, R198, -0x2daee0ad, RZ ;  /* 0xd2511f53c6c67825 */ /* 0x000fe800078e00ff */
[----:B------:R-:W-:Y:S01]  /*aca0*/  @!P3 HFMA2.BF16_V2 R156, -RZ.H0_H0, RZ.H0_H0, -R96.H0_H0 ;  /* 0x200000ffff9cb231 */ /* 0x000fe20000340960 */
[----:B------:R-:W-:Y:S01]  /*acb0*/  ISETP.GT.U32.AND P5, PT, R191, UR29, PT ;  /* 0x0000001dbf007c0c */ /* 0x000fe2000bfa4070 */
[----:B------:R-:W-:Y:S02]  /*acc0*/  @!P6 HFMA2.BF16_V2 R154, -RZ.H0_H0, RZ.H0_H0, -R3.H0_H0 ;  /* 0x200000ffff9ae231 */ /* 0x000fe40000340903 */
[----:B------:R-:W-:Y:S01]  /*acd0*/  IMAD.WIDE.U32 R114, R115, -0x2daee0ad, RZ ;  /* 0xd2511f5373727825 */ /* 0x000fe200078e00ff */
[----:B------:R-:W3:Y:S01]  /*ace0*/  LDSM.16.MT88.4 R76, [R126+0x8400] ;  /* 0x008400007e4c783b */ /* 0x000ee20000004200 */
[----:B------:R-:W-:Y:S01]  /*acf0*/  MUFU.EX2 R122, R101 ;  /* 0x00000065007a7308 */ /* 0x000fe20000000800 */
[----:B------:R-:W-:Y:S01]  /*ad00*/  LOP3.LUT R88, R88, UR16, R199, 0x96, !PT ;  /* 0x0000001058587c12 */ /* 0x000fe2000f8e96c7 */
[C---:B--2---:R-:W-:Y:S03]  /*ad10*/  HMMA.16816.F32.BF16 R40, R72.reuse, R84, R40 ;  /* 0x000000544828723c */ /* 0x044fe60000041828 */
[----:B------:R-:W-:Y:S01]  /*ad20*/  LOP3.LUT R198, R198, UR12, R115, 0x96, !PT ;  /* 0x0000000cc6c67c12 */ /* 0x000fe2000f8e9673 */
[----:B------:R-:W-:Y:S01]  /*ad30*/  IMAD.WIDE.U32 R200, R88, -0x326172a9, RZ ;  /* 0xcd9e8d5758c87825 */ /* 0x000fe200078e00ff */
[----:B------:R-:W-:Y:S03]  /*ad40*/  @!P3 PRMT R96, R156, 0x5410, RZ ;  /* 0x000054109c60b816 */ /* 0x000fe600000000ff */
[----:B------:R-:W2:Y:S01]  /*ad50*/  MUFU.EX2 R88, R110 ;  /* 0x0000006e00587308 */ /* 0x000ea20000000800 */
[----:B------:R-:W-:Y:S01]  /*ad60*/  @!P6 PRMT R3, R154, 0x5410, RZ ;  /* 0x000054109a03e816 */ /* 0x000fe200000000ff */
[C---:B------:R-:W-:Y:S01]  /*ad70*/  HMMA.16816.F32.BF16 R44, R72.reuse, R86, R44 ;  /* 0x00000056482c723c */ /* 0x040fe2000004182c */
[----:B------:R-:W-:Y:S02]  /*ad80*/  STG.E.U16 desc[UR24][R192.64+0x20], R96 ;  /* 0x00002060c0007986 */ /* 0x000fe4000c101518 */
[----:B------:R-:W-:Y:S01]  /*ad90*/  IMAD.WIDE.U32 R84, R198, -0x326172a9, RZ ;  /* 0xcd9e8d57c6547825 */ /* 0x000fe200078e00ff */
[----:B------:R-:W-:Y:S01]  /*ada0*/  ISETP.GT.U32.AND P3, PT, R188, UR29, PT ;  /* 0x0000001dbc007c0c */ /* 0x000fe2000bf64070 */
[----:B------:R-:W-:Y:S02]  /*adb0*/  STG.E.U16 desc[UR24][R120.64+0x20], R102 ;  /* 0x0000206678007986 */ /* 0x000fe4000c101518 */
[----:B------:R-:W-:Y:S01]  /*adc0*/  @P5 HFMA2.BF16_V2 R149, -RZ.H0_H0, RZ.H0_H0, -R13.H0_H0 ;  /* 0x200000ffff955231 */ /* 0x000fe2000034090d */
[----:B------:R-:W-:Y:S01]  /*add0*/  LOP3.LUT R195, R200, UR9, R85, 0x96, !PT ;  /* 0x00000009c8c37c12 */ /* 0x000fe2000f8e9655 */
[----:B------:R-:W-:Y:S01]  /*ade0*/  IMAD.MOV.U32 R200, RZ, RZ, R84 ;  /* 0x000000ffffc87224 */ /* 0x000fe200078e0054 */
[C---:B------:R-:W-:Y:S01]  /*adf0*/  PRMT R198, R84.reuse, 0x7772, RZ ;  /* 0x0000777254c67816 */ /* 0x040fe200000000ff */
[----:B------:R4:W-:Y:S01]  /*ae00*/  STG.E.U16 desc[UR24][R120.64+0x22], R3 ;  /* 0x0000220378007986 */ /* 0x0009e2000c101518 */
[C---:B------:R-:W-:Y:S01]  /*ae10*/  PRMT R123, R84.reuse, 0x7773, RZ ;  /* 0x00007773547b7816 */ /* 0x040fe200000000ff */
[----:B------:R5:W-:Y:S01]  /*ae20*/  MUFU.EX2 R115, R103 ;  /* 0x0000006700737308 */ /* 0x000be20000000800 */
[----:B------:R-:W-:Y:S01]  /*ae30*/  PRMT R119, R84, 0x7771, RZ ;  /* 0x0000777154777816 */ /* 0x000fe200000000ff */
[----:B------:R-:W-:Y:S01]  /*ae40*/  STG.E.U16 desc[UR24][R192.64+0x30], R14 ;  /* 0x0000300ec0007986 */ /* 0x000fe2000c101518 */
[----:B------:R-:W-:Y:S01]  /*ae50*/  @P5 PRMT R13, R149, 0x5410, RZ ;  /* 0x00005410950d5816 */ /* 0x000fe200000000ff */
[----:B------:R-:W-:Y:S01]  /*ae60*/  @P3 HFMA2.BF16_V2 R144, -RZ.H0_H0, RZ.H0_H0, -R100.H0_H0 ;  /* 0x200000ffff903231 */ /* 0x000fe20000340964 */
[C---:B------:R-:W-:Y:S01]  /*ae70*/  LOP3.LUT R191, R195.reuse, 0xff, RZ, 0xc0, !PT ;  /* 0x000000ffc3bf7812 */ /* 0x040fe200078ec0ff */
[----:B------:R-:W5:Y:S01]  /*ae80*/  LDSM.16.MT88.4 R84, [R124+0x8400] ;  /* 0x008400007c54783b */ /* 0x000f620000004200 */
[C---:B-1----:R-:W-:Y:S03]  /*ae90*/  HMMA.16816.F32.BF16 R48, R72.reuse, R80, R48 ;  /* 0x000000504830723c */ /* 0x042fe60000041830 */
[----:B------:R-:W1:Y:S01]  /*aea0*/  MUFU.EX2 R188, R105 ;  /* 0x0000006900bc7308 */ /* 0x000e620000000800 */
[----:B------:R-:W-:Y:S02]  /*aeb0*/  @P3 PRMT R100, R144, 0x5410, RZ ;  /* 0x0000541090643816 */ /* 0x000fe400000000ff */
[----:B------:R-:W-:Y:S01]  /*aec0*/  LOP3.LUT R80, R195, 0xffff, RZ, 0xc0, !PT ;  /* 0x0000ffffc3507812 */ /* 0x000fe200078ec0ff */
[----:B------:R-:W-:Y:S01]  /*aed0*/  STG.E.U16 desc[UR24][R192.64+0x32], R11 ;  /* 0x0000320bc0007986 */ /* 0x000fe2000c101518 */
[C---:B------:R-:W-:Y:S03]  /*aee0*/  HMMA.16816.F32.BF16 R52, R72.reuse, R82, R52 ;  /* 0x000000524834723c */ /* 0x040fe60000041834 */
[----:B------:R-:W-:Y:S01]  /*aef0*/  STG.E.U16 desc[UR24][R120.64+0x30], R100 ;  /* 0x0000306478007986 */ /* 0x000fe2000c101518 */
[----:B------:R-:W-:Y:S02]  /*af00*/  SHF.R.U32.HI R80, RZ, 0x8, R80 ;  /* 0x00000008ff507819 */ /* 0x000fe40000011650 */
[----:B--2---:R-:W-:Y:S01]  /*af10*/  F2FP.BF16.F32.PACK_AB R106, R89, R88 ;  /* 0x00000058596a723e */ /* 0x004fe200000010ff */
[----:B------:R-:W-:Y:S01]  /*af20*/  STG.E.U16 desc[UR24][R120.64+0x32], R13 ;  /* 0x0000320d78007986 */ /* 0x000fe2000c101518 */
[C---:B---3--:R-:W-:Y:S03]  /*af30*/  HMMA.16816.F32.BF16 R56, R72.reuse, R76, R56 ;  /* 0x0000004c4838723c */ /* 0x048fe60000041838 */
[----:B------:R-:W-:Y:S01]  /*af40*/  PRMT R29, R191, 0x5410, R80 ;  /* 0x00005410bf1d7816 */ /* 0x000fe20000000050 */
[----:B----4-:R-:W-:Y:S01]  /*af50*/  IMAD.MOV.U32 R3, RZ, RZ, R2 ;  /* 0x000000ffff037224 */ /* 0x010fe200078e0002 */
[----:B-----5:R-:W-:Y:S02]  /*af60*/  PRMT R103, R106, 0x7632, R103 ;  /* 0x000076326a677816 */ /* 0x020fe40000000067 */
[----:B-1----:R-:W-:Y:S01]  /*af70*/  F2FP.BF16.F32.PACK_AB R108, R188, R117 ;  /* 0x00000075bc6c723e */ /* 0x002fe200000010ff */
[C---:B------:R-:W-:Y:S01]  /*af80*/  HMMA.16816.F32.BF16 R60, R72.reuse, R78, R60 ;  /* 0x0000004e483c723c */ /* 0x040fe2000004183c */
[----:B------:R-:W1:Y:S02]  /*af90*/  LDSM.16.MT88.4 R76, [R126+0x6800] ;  /* 0x006800007e4c783b */ /* 0x000e640000004200 */
[----:B------:R-:W-:Y:S02]  /*afa0*/  LOP3.LUT R93, R90, UR13, R201, 0x96, !PT ;  /* 0x0000000d5a5d7c12 */ /* 0x000fe4000f8e96c9 */
[----:B------:R-:W2:Y:S01]  /*afb0*/  MUFU.EX2 R90, R107 ;  /* 0x0000006b005a7308 */ /* 0x000ea20000000800 */
[----:B------:R-:W-:Y:S02]  /*afc0*/  F2FP.BF16.F32.PACK_AB R110, R115, R122 ;  /* 0x0000007a736e723e */ /* 0x000fe400000010ff */
[----:B------:R-:W-:Y:S01]  /*afd0*/  IMAD.WIDE.U32 R196, R93, -0x2daee0ad, RZ ;  /* 0xd2511f535dc47825 */ /* 0x000fe200078e00ff */
[----:B------:R-:W-:Y:S02]  /*afe0*/  PRMT R105, R108, 0x7632, R105 ;  /* 0x000076326c697816 */ /* 0x000fe40000000069 */
[----:B------:R-:W-:Y:S02]  /*aff0*/  ISETP.LE.U32.AND P2, PT, R191, UR29, PT ;  /* 0x0000001dbf007c0c */ /* 0x000fe4000bf43070 */
[----:B------:R-:W-:Y:S01]  /*b000*/  LOP3.LUT R118, R114, UR8, R197, 0x96, !PT ;  /* 0x0000000872767c12 */ /* 0x000fe2000f8e96c5 */
[C---:B------:R-:W-:Y:S03]  /*b010*/  HMMA.16816.F32.BF16 R64, R72.reuse, R84, R64 ;  /* 0x000000544840723c */ /* 0x040fe60000041840 */
[----:B------:R-:W-:Y:S02]  /*b020*/  PRMT R81, R195, 0x7632, R81 ;  /* 0x00007632c3517816 */ /* 0x000fe40000000051 */
[----:B------:R-:W-:Y:S02]  /*b030*/  ISETP.GT.U32.AND P5, PT, R119, UR29, PT ;  /* 0x0000001d77007c0c */ /* 0x000fe4000bfa4070 */
[----:B------:R-:W-:Y:S01]  /*b040*/  LOP3.LUT R81, R81, 0xff, RZ, 0xc0, !PT ;  /* 0x000000ff51517812 */ /* 0x000fe200078ec0ff */
[----:B------:R-:W-:Y:S03]  /*b050*/  HMMA.16816.F32.BF16 R68, R72, R86, R68 ;  /* 0x000000564844723c */ /* 0x000fe60000041844 */
[----:B------:R-:W-:Y:S01]  /*b060*/  ISETP.LE.U32.AND P4, PT, R81, UR29, PT ;  /* 0x0000001d51007c0c */ /* 0x000fe2000bf83070 */
[----:B------:R-:W-:Y:S01]  /*b070*/  @!P2 HFMA2.BF16_V2 R143, -RZ.H0_H0, RZ.H0_H0, -R106.H0_H0 ;  /* 0x200000ffff8fa231 */ /* 0x000fe2000034096a */
[----:B------:R-:W-:Y:S02]  /*b080*/  SHF.R.U32.HI R74, RZ, 0x10, R195 ;  /* 0x00000010ff4a7819 */ /* 0x000fe400000116c3 */
[----:B------:R-:W-:Y:S02]  /*b090*/  LOP3.LUT R81, R80, 0xffff, RZ, 0xc0, !PT ;  /* 0x0000ffff50517812 */ /* 0x000fe400078ec0ff */
[----:B------:R-:W-:Y:S02]  /*b0a0*/  HSET2.LE.AND R29, R29, R176, PT ;  /* 0x000000b01d1d7233 */ /* 0x000fe40003803000 */
[----:B------:R-:W-:Y:S02]  /*b0b0*/  PRMT R72, R106, 0x5410, R103 ;  /* 0x000054106a487816 */ /* 0x000fe40000000067 */
[----:B------:R-:W-:Y:S02]  /*b0c0*/  SHF.R.U32.HI R195, RZ, 0x18, R195 ;  /* 0x00000018ffc37819 */ /* 0x000fe400000116c3 */
[----:B------:R-:W-:Y:S02]  /*b0d0*/  LOP3.LUT R74, R74, 0xff, RZ, 0xc0, !PT ;  /* 0x000000ff4a4a7812 */ /* 0x000fe400078ec0ff */
[----:B------:R-:W-:Y:S02]  /*b0e0*/  ISETP.LE.U32.AND P6, PT, R81, UR29, PT ;  /* 0x0000001d51007c0c */ /* 0x000fe4000bfc3070 */
[----:B------:R-:W3:Y:S01]  /*b0f0*/  LDSM.16.MT88.4 R80, [R124+0x6800] ;  /* 0x006800007c50783b */ /* 0x000ee20000004200 */
[----:B--2---:R-:W-:Y:S01]  /*b100*/  F2FP.BF16.F32.PACK_AB R104, R90, R91 ;  /* 0x0000005b5a68723e */ /* 0x004fe200000010ff */
[----:B------:R-:W-:Y:S01]  /*b110*/  FADD.FTZ R91, R91, R94 ;  /* 0x0000005e5b5b7221 */ /* 0x000fe20000010000 */
[----:B------:R-:W-:Y:S02]  /*b120*/  PRMT R75, R198, 0x5410, R123 ;  /* 0x00005410c64b7816 */ /* 0x000fe4000000007b */
[----:B------:R-:W-:Y:S01]  /*b130*/  LOP3.LUT R72, R72, R29, RZ, 0xc0, !PT ;  /* 0x0000001d48487212 */ /* 0x000fe200078ec0ff */
[----:B------:R-:W-:Y:S01]  /*b140*/  @!P4 HFMA2.BF16_V2 R148, -RZ.H0_H0, RZ.H0_H0, -R104.H0_H0 ;  /* 0x200000ffff94c231 */ /* 0x000fe20000340968 */
[----:B------:R-:W-:Y:S01]  /*b150*/  PRMT R29, R74, 0x5410, R195 ;  /* 0x000054104a1d7816 */ /* 0x000fe200000000c3 */
[----:B------:R-:W-:Y:S01]  /*b160*/  FADD.FTZ R202, R90, R91 ;  /* 0x0000005b5aca7221 */ /* 0x000fe20000010000 */
[----:B------:R-:W-:Y:S02]  /*b170*/  LOP3.LUT R200, R200, 0xff, RZ, 0xc0, !PT ;  /* 0x000000ffc8c87812 */ /* 0x000fe400078ec0ff */
[----:B------:R-:W-:Y:S01]  /*b180*/  PRMT R101, R104, 0x7632, R101 ;  /* 0x0000763268657816 */ /* 0x000fe20000000065 */
[----:B------:R-:W-:Y:S01]  /*b190*/  @!P6 HFMA2.BF16_V2 R142, -RZ.H0_H0, RZ.H0_H0, -R103.H0_H0 ;  /* 0x200000ffff8ee231 */ /* 0x000fe20000340967 */
[----:B------:R-:W-:Y:S01]  /*b1a0*/  LOP3.LUT R75, R75, 0xff00ff, RZ, 0xc0, !PT ;  /* 0x00ff00ff4b4b7812 */ /* 0x000fe200078ec0ff */
[----:B------:R-:W-:Y:S01]  /*b1b0*/  FADD.FTZ R117, R117, R202 ;  /* 0x000000ca75757221 */ /* 0x000fe20000010000 */
[--C-:B------:R-:W-:Y:S02]  /*b1c0*/  HSET2.LE.AND R74, R29, R176.reuse, PT ;  /* 0x000000b01d4a7233 */ /* 0x100fe40003803000 */
[----:B------:R-:W-:Y:S01]  /*b1d0*/  PRMT R29, R200, 0x5410, R119 ;  /* 0x00005410c81d7816 */ /* 0x000fe20000000077 */
[----:B------:R-:W-:Y:S01]  /*b1e0*/  FADD.FTZ R188, R188, R117 ;  /* 0x00000075bcbc7221 */ /* 0x000fe20000010000 */
[----:B------:R-:W-:Y:S01]  /*b1f0*/  PRMT R73, R104, 0x5410, R101 ;  /* 0x0000541068497816 */ /* 0x000fe20000000065 */
[----:B------:R-:W2:Y:S01]  /*b200*/  MUFU.EX2 R119, R109 ;  /* 0x0000006d00777308 */ /* 0x000ea20000000800 */
[--C-:B------:R-:W-:Y:S02]  /*b210*/  HSET2.LE.AND R84, R75, R176.reuse, PT ;  /* 0x000000b04b547233 */ /* 0x100fe40003803000 */
[----:B------:R-:W-:Y:S02]  /*b220*/  PRMT R107, R110, 0x7632, R107 ;  /* 0x000076326e6b7816 */ /* 0x000fe4000000006b */
[----:B------:R-:W-:Y:S02]  /*b230*/  PRMT R75, R108, 0x5410, R105 ;  /* 0x000054106c4b7816 */ /* 0x000fe40000000069 */
[----:B------:R-:W-:Y:S01]  /*b240*/  LOP3.LUT R73, R73, R74, RZ, 0xc0, !PT ;  /* 0x0000004a49497212 */ /* 0x000fe200078ec0ff */
[----:B------:R-:W-:Y:S01]  /*b250*/  @P5 HFMA2.BF16_V2 R150, -RZ.H0_H0, RZ.H0_H0, -R107.H0_H0 ;  /* 0x200000ffff965231 */ /* 0x000fe2000034096b */
[----:B------:R-:W-:Y:S02]  /*b260*/  HSET2.LE.AND R29, R29, R176, PT ;  /* 0x000000b01d1d7233 */ /* 0x000fe40003803000 */
[----:B------:R-:W-:Y:S02]  /*b270*/  PRMT R74, R110, 0x5410, R107 ;  /* 0x000054106e4a7816 */ /* 0x000fe4000000006b */
[----:B------:R-:W-:Y:S02]  /*b280*/  LOP3.LUT R75, R75, R84, RZ, 0xc0, !PT ;  /* 0x000000544b4b7212 */ /* 0x000fe400078ec0ff */
[----:B------:R-:W4:Y:S01]  /*b290*/  LDSM.16.MT88.4 R84, [R126+0x7800] ;  /* 0x007800007e54783b */ /* 0x000f220000004200 */
[----:B------:R-:W-:Y:S01]  /*b2a0*/  LOP3.LUT R74, R74, R29, RZ, 0xc0, !PT ;  /* 0x0000001d4a4a7212 */ /* 0x000fe200078ec0ff */
[----:B------:R-:W-:Y:S01]  /*b2b0*/  FADD.FTZ R29, R116, R183 ;  /* 0x000000b7741d7221 */ /* 0x000fe20000010000 */
[----:B------:R-:W-:Y:S02]  /*b2c0*/  @!P2 PRMT R106, R143, 0x5410, RZ ;  /* 0x000054108f6aa816 */ /* 0x000fe400000000ff */
[----:B------:R-:W-:Y:S02]  /*b2d0*/  @!P6 PRMT R103, R142, 0x5410, RZ ;  /* 0x000054108e67e816 */ /* 0x000fe400000000ff */
[----:B------:R-:W-:Y:S01]  /*b2e0*/  @!P4 PRMT R104, R148, 0x5410, RZ ;  /* 0x000054109468c816 */ /* 0x000fe200000000ff */
[C---:B-1----:R-:W-:Y:S01]  /*b2f0*/  HMMA.16816.F32.BF16 R16, R72.reuse, R76, R16 ;  /* 0x0000004c4810723c */ /* 0x042fe20000041810 */
[----:B------:R-:W-:Y:S02]  /*b300*/  STG.E.U16 desc[UR24][R192.64+0x40], R106 ;  /* 0x0000406ac0007986 */ /* 0x000fe4000c101518 */
[----:B------:R-:W-:Y:S02]  /*b310*/  @P5 PRMT R107, R150, 0x5410, RZ ;  /* 0x00005410966b5816 */ /* 0x000fe400000000ff */
[----:B------:R-:W-:Y:S01]  /*b320*/  STG.E.U16 desc[UR24][R192.64+0x42], R103 ;  /* 0x00004267c0007986 */ /* 0x000fe2000c101518 */
[----:B------:R-:W-:Y:S02]  /*b330*/  ISETP.LE.U32.AND P2, PT, R195, UR29, PT ;  /* 0x0000001dc3007c0c */ /* 0x000fe4000bf43070 */
[C---:B------:R-:W-:Y:S01]  /*b340*/  HMMA.16816.F32.BF16 R20, R72.reuse, R78, R20 ;  /* 0x0000004e4814723c */ /* 0x040fe20000041814 */
[----:B------:R-:W1:Y:S02]  /*b350*/  LDSM.16.MT88.4 R76, [R124+0x7800] ;  /* 0x007800007c4c783b */ /* 0x000e640000004200 */
[----:B------:R-:W-:Y:S01]  /*b360*/  ISETP.LE.U32.AND P6, PT, R200, UR29, PT ;  /* 0x0000001dc8007c0c */ /* 0x000fe2000bfc3070 */
[----:B------:R-:W-:Y:S01]  /*b370*/  IMAD.MOV.U32 R200, RZ, RZ, R196 ;  /* 0x000000ffffc87224 */ /* 0x000fe200078e00c4 */
[----:B------:R-:W-:Y:S02]  /*b380*/  ISETP.GT.U32.AND P0, PT, R198, UR29, PT ;  /* 0x0000001dc6007c0c */ /* 0x000fe4000bf04070 */
[----:B------:R-:W-:Y:S01]  /*b390*/  ISETP.GT.U32.AND P3, PT, R123, UR29, PT ;  /* 0x0000001d7b007c0c */ /* 0x000fe2000bf64070 */
[C---:B---3--:R-:W-:Y:S01]  /*b3a0*/  HMMA.16816.F32.BF16 R24, R72.reuse, R80, R24 ;  /* 0x000000504818723c */ /* 0x048fe20000041818 */
[----:B------:R-:W-:Y:S01]  /*b3b0*/  STG.E.U16 desc[UR24][R120.64+0x40], R104 ;  /* 0x0000406878007986 */ /* 0x000fe2000c101518 */
[----:B------:R-:W-:Y:S01]  /*b3c0*/  MUFU.EX2 R123, R95 ;  /* 0x0000005f007b7308 */ /* 0x000fe20000000800 */
[----:B------:R-:W-:Y:S01]  /*b3d0*/  @!P2 HFMA2.BF16_V2 R147, -RZ.H0_H0, RZ.H0_H0, -R101.H0_H0 ;  /* 0x200000ffff93a231 */ /* 0x000fe20000340965 */
[----:B------:R-:W-:Y:S02]  /*b3e0*/  LOP3.LUT R191, R200, 0xff, RZ, 0xc0, !PT ;  /* 0x000000ffc8bf7812 */ /* 0x000fe400078ec0ff */
[C---:B------:R-:W-:Y:S02]  /*b3f0*/  PRMT R198, R196.reuse, 0x7772, RZ ;  /* 0x00007772c4c67816 */ /* 0x040fe400000000ff */
[C---:B------:R-:W-:Y:S01]  /*b400*/  HMMA.16816.F32.BF16 R36, R72.reuse, R82, R36 ;  /* 0x000000524824723c */ /* 0x040fe20000041824 */
[----:B------:R-:W3:Y:S03]  /*b410*/  LDSM.16.MT88.4 R80, [R126+0x8800] ;  /* 0x008800007e50783b */ /* 0x000ee60000004200 */
[----:B------:R-:W-:Y:S01]  /*b420*/  MUFU.EX2 R200, R97 ;  /* 0x0000006100c87308 */ /* 0x000fe20000000800 */
[----:B------:R-:W-:Y:S01]  /*b430*/  @!P2 PRMT R101, R147, 0x5410, RZ ;  /* 0x000054109365a816 */ /* 0x000fe200000000ff */
[----:B------:R-:W-:Y:S01]  /*b440*/  @!P6 HFMA2.BF16_V2 R146, -RZ.H0_H0, RZ.H0_H0, -R110.H0_H0 ;  /* 0x200000ffff92e231 */ /* 0x000fe2000034096e */
[----:B------:R-:W-:Y:S01]  /*b450*/  PRMT R183, R196, 0x7773, RZ ;  /* 0x00007773c4b77816 */ /* 0x000fe200000000ff */
[----:B------:R-:W-:Y:S01]  /*b460*/  @P0 HFMA2.BF16_V2 R141, -RZ.H0_H0, RZ.H0_H0, -R108.H0_H0 ;  /* 0x200000ffff8d0231 */ /* 0x000fe2000034096c */
[----:B--2---:R-:W-:Y:S01]  /*b470*/  F2FP.BF16.F32.PACK_AB R116, R194, R119 ;  /* 0x00000077c274723e */ /* 0x004fe200000010ff */
[C---:B----4-:R-:W-:Y:S01]  /*b480*/  HMMA.16816.F32.BF16 R40, R72.reuse, R84, R40 ;  /* 0x000000544828723c */ /* 0x050fe20000041828 */
[----:B------:R-:W-:Y:S02]  /*b490*/  STG.E.U16 desc[UR24][R120.64+0x42], R101 ;  /* 0x0000426578007986 */ /* 0x000fe4000c101518 */
[----:B------:R-:W-:Y:S01]  /*b4a0*/  @!P6 PRMT R110, R146, 0x5410, RZ ;  /* 0x00005410926ee816 */ /* 0x000fe200000000ff */
[----:B------:R-:W-:Y:S01]  /*b4b0*/  @P3 HFMA2.BF16_V2 R138, -RZ.H0_H0, RZ.H0_H0, -R105.H0_H0 ;  /* 0x200000ffff8a3231 */ /* 0x000fe20000340969 */
[----:B------:R-:W-:Y:S01]  /*b4c0*/  STG.E.U16 desc[UR24][R192.64+0x52], R107 ;  /* 0x0000526bc0007986 */ /* 0x000fe2000c101518 */
[----:B------:R-:W-:Y:S02]  /*b4d0*/  @P0 PRMT R108, R141, 0x5410, RZ ;  /* 0x000054108d6c0816 */ /* 0x000fe400000000ff */
[C---:B------:R-:W-:Y:S01]  /*b4e0*/  HMMA.16816.F32.BF16 R44, R72.reuse, R86, R44 ;  /* 0x00000056482c723c */ /* 0x040fe2000004182c */
[----:B------:R-:W2:Y:S02]  /*b4f0*/  LDSM.16.MT88.4 R84, [R124+0x8800] ;  /* 0x008800007c54783b */ /* 0x000ea40000004200 */
[----:B------:R-:W-:Y:S02]  /*b500*/  @P3 PRMT R105, R138, 0x5410, RZ ;  /* 0x000054108a693816 */ /* 0x000fe400000000ff */
[----:B------:R-:W-:Y:S02]  /*b510*/  PRMT R109, R116, 0x7632, R109 ;  /* 0x00007632746d7816 */ /* 0x000fe4000000006d */
[----:B------:R-:W-:Y:S01]  /*b520*/  F2FP.BF16.F32.PACK_AB R114, R190, R113 ;  /* 0x00000071be72723e */ /* 0x000fe200000010ff */
[C---:B-1----:R-:W-:Y:S01]  /*b530*/  HMMA.16816.F32.BF16 R48, R72.reuse, R76, R48 ;  /* 0x0000004c4830723c */ /* 0x042fe20000041830 */
[----:B------:R-:W-:Y:S02]  /*b540*/  STG.E.U16 desc[UR24][R192.64+0x50], R110 ;  /* 0x0000506ec0007986 */ /* 0x000fe4000c101518 */
[----:B------:R-:W-:Y:S02]  /*b550*/  LOP3.LUT R93, R118, 0xffff, RZ, 0xc0, !PT ;  /* 0x0000ffff765d7812 */ /* 0x000fe400078ec0ff */
[----:B------:R-:W-:Y:S01]  /*b560*/  STG.E.U16 desc[UR24][R120.64+0x50], R108 ;  /* 0x0000506c78007986 */ /* 0x000fe2000c101518 */
[----:B------:R-:W-:Y:S02]  /*b570*/  PRMT R76, R196, 0x7771, RZ ;  /* 0x00007771c44c7816 */ /* 0x000fe400000000ff */
[C---:B------:R-:W-:Y:S01]  /*b580*/  HMMA.16816.F32.BF16 R52, R72.reuse, R78, R52 ;  /* 0x0000004e4834723c */ /* 0x040fe20000041834 */
[----:B------:R-:W-:Y:S01]  /*b590*/  STG.E.U16 desc[UR24][R120.64+0x52], R105 ;  /* 0x0000526978007986 */ /* 0x000fe2000c101518 */
[----:B------:R1:W4:Y:S01]  /*b5a0*/  MUFU.EX2 R196, R99 ;  /* 0x0000006300c47308 */ /* 0x0003220000000800 */
[----:B------:R-:W-:Y:S02]  /*b5b0*/  SHF.R.U32.HI R93, RZ, 0x8, R93 ;  /* 0x00000008ff5d7819 */ /* 0x000fe4000001165d */
[----:B------:R-:W-:Y:S02]  /*b5c0*/  LOP3.LUT R78, R118, 0xff, RZ, 0xc0, !PT ;  /* 0x000000ff764e7812 */ /* 0x000fe400078ec0ff */
[----:B------:R-:W-:Y:S01]  /*b5d0*/  LOP3.LUT R77, R93, 0xffff, RZ, 0xc0, !PT ;  /* 0x0000ffff5d4d7812 */ /* 0x000fe200078ec0ff */
[C---:B---3--:R-:W-:Y:S03]  /*b5e0*/  HMMA.16816.F32.BF16 R56, R72.reuse, R80, R56 ;  /* 0x000000504838723c */ /* 0x048fe60000041838 */
[----:B------:R-:W-:Y:S01]  /*b5f0*/  ISETP.LE.U32.AND P4, PT, R77, UR29, PT ;  /* 0x0000001d4d007c0c */ /* 0x000fe2000bf83070 */
[----:B------:R-:W-:Y:S01]  /*b600*/  FADD.FTZ R80, R88, R29 ;  /* 0x0000001d58507221 */ /* 0x000fe20000010000 */
[----:B------:R-:W-:Y:S02]  /*b610*/  PRMT R77, R118, 0x7632, R77 ;  /* 0x00007632764d7816 */ /* 0x000fe4000000004d */
[C---:B------:R-:W-:Y:S01]  /*b620*/  ISETP.LE.U32.AND P2, PT, R78.reuse, UR29, PT ;  /* 0x0000001d4e007c0c */ /* 0x040fe2000bf43070 */
[C---:B------:R-:W-:Y:S03]  /*b630*/  HMMA.16816.F32.BF16 R60, R72.reuse, R82, R60 ;  /* 0x00000052483c723c */ /* 0x040fe6000004183c */
[----:B------:R-:W-:Y:S01]  /*b640*/  LOP3.LUT R77, R77, 0xff, RZ, 0xc0, !PT ;  /* 0x000000ff4d4d7812 */ /* 0x000fe200078ec0ff */
[----:B-1----:R-:W-:Y:S01]  /*b650*/  LDSM.16.MT88.4 R96, [R124+0x7c00] ;  /* 0x007c00007c60783b */ /* 0x002fe20000004200 */
[----:B------:R-:W-:Y:S01]  /*b660*/  PRMT R93, R78, 0x5410, R93 ;  /* 0x000054104e5d7816 */ /* 0x000fe2000000005d */
[----:B------:R-:W-:Y:S01]  /*b670*/  FADD.FTZ R189, R89, R80 ;  /* 0x0000005059bd7221 */ /* 0x000fe20000010000 */
[----:B------:R-:W-:Y:S01]  /*b680*/  ISETP.LE.U32.AND P6, PT, R77, UR29, PT ;  /* 0x0000001d4d007c0c */ /* 0x000fe2000bfc3070 */
[C---:B--2---:R-:W-:Y:S03]  /*b690*/  HMMA.16816.F32.BF16 R64, R72.reuse, R84, R64 ;  /* 0x000000544840723c */ /* 0x044fe60000041840 */
[----:B------:R-:W-:Y:S01]  /*b6a0*/  ISETP.GT.U32.AND P5, PT, R76, UR29, PT ;  /* 0x0000001d4c007c0c */ /* 0x000fe2000bfa4070 */
[----:B------:R-:W-:Y:S01]  /*b6b0*/  @!P2 HFMA2.BF16_V2 R137, -RZ.H0_H0, RZ.H0_H0, -R114.H0_H0 ;  /* 0x200000ffff89a231 */ /* 0x000fe20000340972 */
[----:B------:R-:W-:Y:S02]  /*b6c0*/  PRMT R33, R191, 0x5410, R76 ;  /* 0x00005410bf217816 */ /* 0x000fe4000000004c */
[----:B------:R-:W1:Y:S01]  /*b6d0*/  LDSM.16.MT88.4 R76, [R126+0x6c00] ;  /* 0x006c00007e4c783b */ /* 0x000e620000004200 */
[----:B------:R-:W-:Y:S03]  /*b6e0*/  HMMA.16816.F32.BF16 R68, R72, R86, R68 ;  /* 0x000000564844723c */ /* 0x000fe60000041844 */
[--C-:B------:R-:W-:Y:S02]  /*b6f0*/  HSET2.LE.AND R33, R33, R176.reuse, PT ;  /* 0x000000b021217233 */ /* 0x100fe40003803000 */
[----:B------:R-:W-:Y:S02]  /*b700*/  PRMT R90, R116, 0x5410, R109 ;  /* 0x00005410745a7816 */ /* 0x000fe4000000006d */
[--C-:B------:R-:W-:Y:S01]  /*b710*/  HSET2.LE.AND R81, R93, R176.reuse, PT ;  /* 0x000000b05d517233 */ /* 0x100fe20003803000 */
[----:B------:R-:W-:Y:S01]  /*b720*/  LDSM.16.MT88.4 R84, [R126+0x7c00] ;  /* 0x007c00007e54783b */ /* 0x000fe20000004200 */
[----:B------:R-:W-:Y:S01]  /*b730*/  PRMT R82, R198, 0x5410, R183 ;  /* 0x00005410c6527816 */ /* 0x000fe200000000b7 */
[----:B------:R-:W-:Y:S01]  /*b740*/  @P5 HFMA2.BF16_V2 R132, -RZ.H0_H0, RZ.H0_H0, -R109.H0_H0 ;  /* 0x200000ffff845231 */ /* 0x000fe2000034096d */
[--C-:B------:R-:W-:Y:S02]  /*b750*/  SHF.R.U32.HI R74, RZ, 0x10, R118.reuse ;  /* 0x00000010ff4a7819 */ /* 0x100fe40000011676 */
[----:B----4-:R-:W-:Y:S02]  /*b760*/  F2FP.BF16.F32.PACK_AB R112, R196, R111 ;  /* 0x0000006fc470723e */ /* 0x010fe400000010ff */
[----:B------:R-:W-:Y:S01]  /*b770*/  LOP3.LUT R90, R90, R33, RZ, 0xc0, !PT ;  /* 0x000000215a5a7212 */ /* 0x000fe200078ec0ff */
[----:B------:R-:W2:Y:S01]  /*b780*/  LDSM.16.MT88.4 R92, [R124+0x6c00] ;  /* 0x006c00007c5c783b */ /* 0x000ea20000004200 */
[----:B------:R-:W-:Y:S02]  /*b790*/  LOP3.LUT R33, R82, 0xff00ff, RZ, 0xc0, !PT ;  /* 0x00ff00ff52217812 */ /* 0x000fe400078ec0ff */
[----:B------:R-:W-:Y:S02]  /*b7a0*/  SHF.R.U32.HI R195, RZ, 0x18, R118 ;  /* 0x00000018ffc37819 */ /* 0x000fe40000011676 */
[----:B------:R-:W-:Y:S02]  /*b7b0*/  LOP3.LUT R74, R74, 0xff, RZ, 0xc0, !PT ;  /* 0x000000ff4a4a7812 */ /* 0x000fe400078ec0ff */
[----:B------:R-:W-:Y:S02]  /*b7c0*/  PRMT R15, R112, 0x7632, R15 ;  /* 0x00007632700f7816 */ /* 0x000fe4000000000f */
[----:B------:R-:W-:Y:S01]  /*b7d0*/  F2FP.BF16.F32.PACK_AB R118, R200, R123 ;  /* 0x0000007bc876723e */ /* 0x000fe200000010ff */
[----:B------:R-:W-:Y:S01]  /*b7e0*/  FADD.FTZ R123, R123, R188 ;  /* 0x000000bc7b7b7221 */ /* 0x000fe20000010000 */
[----:B------:R-:W-:Y:S02]  /*b7f0*/  HSET2.LE.AND R72, R33, R176, PT ;  /* 0x000000b021487233 */ /* 0x000fe40003803000 */
[----:B------:R-:W-:Y:S01]  /*b800*/  PRMT R89, R74, 0x5410, R195 ;  /* 0x000054104a597816 */ /* 0x000fe200000000c3 */
[----:B------:R-:W-:Y:S01]  /*b810*/  @!P6 HFMA2.BF16_V2 R135, -RZ.H0_H0, RZ.H0_H0, -R118.H0_H0 ;  /* 0x200000ffff87e231 */ /* 0x000fe20000340976 */
[----:B------:R-:W-:Y:S01]  /*b820*/  PRMT R91, R112, 0x5410, R15 ;  /* 0x00005410705b7816 */ /* 0x000fe2000000000f */
[----:B------:R-:W-:Y:S01]  /*b830*/  FADD.FTZ R200, R200, R123 ;  /* 0x0000007bc8c87221 */ /* 0x000fe20000010000 */
[----:B------:R-:W-:Y:S02]  /*b840*/  PRMT R29, R114, 0x7632, R29 ;  /* 0x00007632721d7816 */ /* 0x000fe4000000001d */
[----:B------:R-:W-:Y:S01]  /*b850*/  PRMT R33, R118, 0x7632, R33 ;  /* 0x0000763276217816 */ /* 0x000fe20000000021 */
[----:B------:R-:W-:Y:S01]  /*b860*/  FADD.FTZ R111, R111, R200 ;  /* 0x000000c86f6f7221 */ /* 0x000fe20000010000 */
[----:B------:R-:W-:Y:S01]  /*b870*/  LOP3.LUT R91, R91, R72, RZ, 0xc0, !PT ;  /* 0x000000485b5b7212 */ /* 0x000fe200078ec0ff */
[----:B------:R-:W-:Y:S01]  /*b880*/  @!P4 HFMA2.BF16_V2 R136, -RZ.H0_H0, RZ.H0_H0, -R29.H0_H0 ;  /* 0x200000ffff88c231 */ /* 0x000fe2000034091d */
[----:B------:R-:W-:Y:S02]  /*b890*/  HSET2.LE.AND R89, R89, R176, PT ;  /* 0x000000b059597233 */ /* 0x000fe40003803000 */
[----:B------:R-:W-:Y:S02]  /*b8a0*/  PRMT R88, R114, 0x5410, R29 ;  /* 0x0000541072587816 */ /* 0x000fe4000000001d */
[----:B------:R-:W-:Y:S02]  /*b8b0*/  PRMT R72, R118, 0x5410, R33 ;  /* 0x0000541076487816 */ /* 0x000fe40000000021 */
[----:B------:R-:W-:Y:S02]  /*b8c0*/  LOP3.LUT R88, R88, R81, RZ, 0xc0, !PT ;  /* 0x0000005158587212 */ /* 0x000fe400078ec0ff */
[----:B------:R-:W-:Y:S02]  /*b8d0*/  LOP3.LUT R89, R72, R89, RZ, 0xc0, !PT ;  /* 0x0000005948597212 */ /* 0x000fe400078ec0ff */
[----:B------:R-:W-:Y:S02]  /*b8e0*/  @!P2 PRMT R114, R137, 0x5410, RZ ;  /* 0x000054108972a816 */ /* 0x000fe400000000ff */
[----:B------:R-:W-:Y:S02]  /*b8f0*/  @!P4 PRMT R29, R136, 0x5410, RZ ;  /* 0x00005410881dc816 */ /* 0x000fe400000000ff */
[----:B------:R-:W-:Y:S01]  /*b900*/  @!P6 PRMT R118, R135, 0x5410, RZ ;  /* 0x000054108776e816 */ /* 0x000fe200000000ff */
[C---:B-1----:R-:W-:Y:S01]  /*b910*/  HMMA.16816.F32.BF16 R80, R88.reuse, R76, R16 ;  /* 0x0000004c5850723c */ /* 0x042fe20000041810 */
[----:B------:R-:W1:Y:S04]  /*b920*/  LDSM.16.MT88.4 R16, [R126+0x8c00] ;  /* 0x008c00007e10783b */ /* 0x000e680000004200 */
[----:B------:R-:W-:Y:S02]  /*b930*/  @P5 PRMT R109, R132, 0x5410, RZ ;  /* 0x00005410846d5816 */ /* 0x000fe400000000ff */
[----:B------:R-:W-:Y:S01]  /*b940*/  ISETP.LE.U32.AND P0, PT, R195, UR29, PT ;  /* 0x0000001dc3007c0c */ /* 0x000fe2000bf03070 */
[C---:B------:R-:W-:Y:S01]  /*b950*/  HMMA.16816.F32.BF16 R76, R88.reuse, R78, R20 ;  /* 0x0000004e584c723c */ /* 0x040fe20000041814 */
[----:B------:R-:W3:Y:S02]  /*b960*/  LDSM.16.MT88.4 R20, [R124+0x8c00] ;  /* 0x008c00007c14783b */ /* 0x000ee40000004200 */
[----:B------:R-:W-:Y:S02]  /*b970*/  ISETP.LE.U32.AND P3, PT, R191, UR29, PT ;  /* 0x0000001dbf007c0c */ /* 0x000fe4000bf63070 */
[----:B------:R-:W-:Y:S02]  /*b980*/  ISETP.GT.U32.AND P2, PT, R198, UR29, PT ;  /* 0x0000001dc6007c0c */ /* 0x000fe4000bf44070 */
[----:B------:R-:W-:Y:S01]  /*b990*/  ISETP.GT.U32.AND P4, PT, R183, UR29, PT ;  /* 0x0000001db7007c0c */ /* 0x000fe2000bf84070 */
[C---:B--2---:R-:W-:Y:S01]  /*b9a0*/  HMMA.16816.F32.BF16 R72, R88.reuse, R92, R24 ;  /* 0x0000005c5848723c */ /* 0x044fe20000041818 */
[----:B------:R-:W-:Y:S02]  /*b9b0*/  STG.E.U16 desc[UR24][R192.64+0x60], R114 ;  /* 0x00006072c0007986 */ /* 0x000fe4000c101518 */
[----:B------:R-:W-:Y:S01]  /*b9c0*/  FADD.FTZ R24, R122, R189 ;  /* 0x000000bd7a187221 */ /* 0x000fe20000010000 */
[----:B------:R-:W-:Y:S01]  /*b9d0*/  @!P0 HFMA2.BF16_V2 R134, -RZ.H0_H0, RZ.H0_H0, -R33.H0_H0 ;  /* 0x200000ffff868231 */ /* 0x000fe20000340921 */
[----:B------:R-:W-:Y:S02]  /*b9e0*/  STG.E.U16 desc[UR24][R192.64+0x62], R29 ;  /* 0x0000621dc0007986 */ /* 0x000fe4000c101518 */
[----:B------:R-:W-:Y:S01]  /*b9f0*/  FADD.FTZ R24, R115, R24 ;  /* 0x0000001873187221 */ /* 0x000fe20000010000 */
[C---:B------:R-:W-:Y:S01]  /*ba00*/  HMMA.16816.F32.BF16 R36, R88.reuse, R94, R36 ;  /* 0x0000005e5824723c */ /* 0x040fe20000041824 */
[----:B------:R-:W-:Y:S02]  /*ba10*/  STG.E.U16 desc[UR24][R120.64+0x60], R118 ;  /* 0x0000607678007986 */ /* 0x000fe4000c101518 */
[----:B------:R-:W-:Y:S01]  /*ba20*/  @!P0 PRMT R33, R134, 0x5410, RZ ;  /* 0x0000541086218816 */ /* 0x000fe200000000ff */
[----:B------:R-:W-:Y:S02]  /*ba30*/  @!P3 HFMA2.BF16_V2 R133, -RZ.H0_H0, RZ.H0_H0, -R116.H0_H0 ;  /* 0x200000ffff85b231 */ /* 0x000fe40000340974 */
[----:B------:R-:W-:Y:S01]  /*ba40*/  FADD.FTZ R113, R113, R24 ;  /* 0x0000001871717221 */ /* 0x000fe20000010000 */
[----:B------:R-:W-:Y:S01]  /*ba50*/  @P2 HFMA2.BF16_V2 R140, -RZ.H0_H0, RZ.H0_H0, -R112.H0_H0 ;  /* 0x200000ffff8c2231 */ /* 0x000fe20000340970 */
[C---:B------:R-:W-:Y:S01]  /*ba60*/  HMMA.16816.F32.BF16 R40, R88.reuse, R84, R40 ;  /* 0x000000545828723c */ /* 0x040fe20000041828 */
[----:B------:R-:W-:Y:S02]  /*ba70*/  STG.E.U16 desc[UR24][R120.64+0x62], R33 ;  /* 0x0000622178007986 */ /* 0x000fe4000c101518 */
[----:B------:R-:W-:Y:S01]  /*ba80*/  @!P3 PRMT R116, R133, 0x5410, RZ ;  /* 0x000054108574b816 */ /* 0x000fe200000000ff */
[----:B------:R-:W-:Y:S01]  /*ba90*/  @P4 HFMA2.BF16_V2 R139, -RZ.H0_H0, RZ.H0_H0, -R15.H0_H0 ;  /* 0x200000ffff8b4231 */ /* 0x000fe2000034090f */
[----:B------:R-:W-:Y:S01]  /*baa0*/  STG.E.U16 desc[UR24][R192.64+0x72], R109 ;  /* 0x0000726dc0007986 */ /* 0x000fe2000c101518 */
[----:B------:R-:W-:Y:S01]  /*bab0*/  @P2 PRMT R112, R140, 0x5410, RZ ;  /* 0x000054108c702816 */ /* 0x000fe200000000ff */
[----:B------:R-:W-:Y:S01]  /*bac0*/  IMAD.MOV.U32 R85, RZ, RZ, R0 ;  /* 0x000000ffff557224 */ /* 0x000fe200078e0000 */
[C---:B------:R-:W-:Y:S01]  /*bad0*/  HMMA.16816.F32.BF16 R44, R88.reuse, R86, R44 ;  /* 0x00000056582c723c */ /* 0x040fe2000004182c */
[----:B------:R2:W-:Y:S02]  /*bae0*/  STG.E.U16 desc[UR24][R192.64+0x70], R116 ;  /* 0x00007074c0007986 */ /* 0x0005e4000c101518 */
[----:B------:R-:W-:Y:S01]  /*baf0*/  @P4 PRMT R15, R139, 0x5410, RZ ;  /* 0x000054108b0f4816 */ /* 0x000fe200000000ff */
[----:B------:R-:W-:Y:S01]  /*bb00*/  FADD.FTZ R190, R190, R113 ;  /* 0x00000071bebe7221 */ /* 0x000fe20000010000 */
[----:B------:R4:W-:Y:S01]  /*bb10*/  STG.E.U16 desc[UR24][R120.64+0x70], R112 ;  /* 0x0000707078007986 */ /* 0x0009e2000c101518 */
[C---:B------:R-:W-:Y:S01]  /*bb20*/  ISETP.NE.AND P2, PT, R182.reuse, RZ, PT ;  /* 0x000000ffb600720c */ /* 0x040fe20003f45270 */
[----:B------:R-:W-:Y:S01]  /*bb30*/  VIADD R182, R182, 0xffffffff ;  /* 0xffffffffb6b67836 */ /* 0x000fe20000000000 */
[C---:B------:R-:W-:Y:S01]  /*bb40*/  HMMA.16816.F32.BF16 R48, R88.reuse, R96, R48 ;  /* 0x000000605830723c */ /* 0x040fe20000041830 */
[----:B------:R4:W-:Y:S02]  /*bb50*/  STG.E.U16 desc[UR24][R120.64+0x72], R15 ;  /* 0x0000720f78007986 */ /* 0x0009e4000c101518 */
[----:B------:R-:W-:Y:S01]  /*bb60*/  FADD.FTZ R119, R119, R190 ;  /* 0x000000be77777221 */ /* 0x000fe20000010000 */
[----:B------:R-:W-:Y:S03]  /*bb70*/  FADD.FTZ R190, R196, R111 ;  /* 0x0000006fc4be7221 */ /* 0x000fe60000010000 */
[----:B------:R-:W-:Y:S01]  /*bb80*/  FADD.FTZ R188, R194, R119 ;  /* 0x00000077c2bc7221 */ /* 0x000fe20000010000 */
[C---:B------:R-:W-:Y:S08]  /*bb90*/  HMMA.16816.F32.BF16 R52, R88.reuse, R98, R52 ;  /* 0x000000625834723c */ /* 0x040ff00000041834 */
[C---:B-1----:R-:W-:Y:S03]  /*bba0*/  HMMA.16816.F32.BF16 R56, R88.reuse, R16, R56 ;  /* 0x000000105838723c */ /* 0x042fe60000041838 */
[----:B--2---:R-:W-:Y:S05]  /*bbb0*/  IADD3 R192, P0, PT, R192, -0x80, RZ ;  /* 0xffffff80c0c07810 */ /* 0x004fea0007f1e0ff */
[C---:B------:R-:W-:Y:S03]  /*bbc0*/  HMMA.16816.F32.BF16 R60, R88.reuse, R18, R60 ;  /* 0x00000012583c723c */ /* 0x040fe6000004183c */
[----:B------:R-:W-:Y:S05]  /*bbd0*/  IADD3.X R183, PT, PT, R193, -0x1, RZ, P0, !PT ;  /* 0xffffffffc1b77810 */ /* 0x000fea00007fe4ff */
[C---:B---3--:R-:W-:Y:S08]  /*bbe0*/  HMMA.16816.F32.BF16 R64, R88.reuse, R20, R64 ;  /* 0x000000145840723c */ /* 0x048ff00000041840 */
[----:B------:R-:W-:Y:S01]  /*bbf0*/  HMMA.16816.F32.BF16 R68, R88, R22, R68 ;  /* 0x000000165844723c */ /* 0x000fe20000041844 */
[----:B------:R-:W-:Y:S08]  /*bc00*/  @!UPT UIADD3 URZ, UPT, UPT, URZ, URZ, URZ ;  /* 0x000000fffffff290 */ /* 0x000ff0000fffe0ff */
[----:B----4-:R-:W-:Y:S11]  /*bc10*/  @P2 BRA `(.L_x_1103) ;  /* 0xffffffd000b42947 */ /* 0x010ff6000383ffff */
.L_x_1102:
[----:B------:R-:W2:Y:S01]  /*bc20*/  SHFL.BFLY PT, R3, R188, 0x2, 0x1f ;  /* 0x0c401f00bc037f89 */ /* 0x000ea200000e0000 */
[----:B------:R-:W3:Y:S01]  /*bc30*/  LDCU UR4, c[0x0][0x4fc] ;  /* 0x00009f80ff0477ac */ /* 0x000ee20008000800 */
[----:B------:R-:W-:Y:S01]  /*bc40*/  ISETP.NE.AND P0, PT, R171, -0x1, PT ;  /* 0xffffffffab00780c */ /* 0x000fe20003f05270 */
[----:B------:R-:W4:Y:S01]  /*bc50*/  LDC R19, c[0x0][0x434] ;  /* 0x00010d00ff137b82 */ /* 0x000f220000000800 */
[----:B------:R-:W5:Y:S01]  /*bc60*/  SHFL.BFLY PT, R9, R190, 0x2, 0x1f ;  /* 0x0c401f00be097f89 */ /* 0x000f6200000e0000 */
[----:B------:R-:W-:-:S06]  /*bc70*/  UMOV UR6, 0x400 ;  /* 0x0000040000067882 */ /* 0x000fcc0000000000 */
[----:B------:R-:W1:Y:S08]  /*bc80*/  LDC.U8 R18, c[0x0][0x548] ;  /* 0x00015200ff127b82 */ /* 0x000e700000000000 */
[----:B------:R-:W1:Y:S01]  /*bc90*/  @!P0 LDC.64 R16, c[0x0][0x400] ;  /* 0x00010000ff108b82 */ /* 0x000e620000000a00 */
[----:B--2---:R-:W-:Y:S02]  /*bca0*/  FADD.FTZ R8, R3, R188 ;  /* 0x000000bc03087221 */ /* 0x004fe40000010000 */
[----:B------:R-:W2:Y:S01]  /*bcb0*/  S2R R3, SR_TID.X ;  /* 0x0000000000037919 */ /* 0x000ea20000002100 */
[----:B-----5:R-:W-:-:S02]  /*bcc0*/  FADD.FTZ R9, R9, R190 ;  /* 0x000000be09097221 */ /* 0x020fc40000010000 */
[----:B------:R-:W5:Y:S04]  /*bcd0*/  SHFL.BFLY PT, R7, R8, 0x1, 0x1f ;  /* 0x0c201f0008077f89 */ /* 0x000f6800000e0000 */
[----:B------:R-:W3:Y:S01]  /*bce0*/  SHFL.BFLY PT, R6, R9, 0x1, 0x1f ;  /* 0x0c201f0009067f89 */ /* 0x000ee200000e0000 */
[----:B-----5:R-:W-:Y:S01]  /*bcf0*/  FADD.FTZ R7, R8, R7 ;  /* 0x0000000708077221 */ /* 0x020fe20000010000 */
[----:B---3--:R-:W-:-:S03]  /*bd00*/  FADD.FTZ R6, R9, R6 ;  /* 0x0000000609067221 */ /* 0x008fc60000010000 */
[----:B------:R-:W3:Y:S01]  /*bd10*/  MUFU.RCP R4, R7 ;  /* 0x0000000700047308 */ /* 0x000ee20000001000 */
[----:B------:R-:W-:Y:S02]  /*bd20*/  FSETP.NE.FTZ.AND P5, PT, R7, RZ, PT ;  /* 0x000000ff0700720b */ /* 0x000fe40003fb5000 */
[C---:B--2---:R-:W-:Y:S02]  /*bd30*/  SHF.L.U32 R14, R3.reuse, 0x3, RZ ;  /* 0x00000003030e7819 */ /* 0x044fe400000006ff */
[----:B------:R-:W-:Y:S02]  /*bd40*/  FSETP.NE.FTZ.AND P4, PT, R6, RZ, PT ;  /* 0x000000ff0600720b */ /* 0x000fe40003f95000 */
[----:B------:R-:W-:Y:S01]  /*bd50*/  SHF.L.U32 R5, R3, 0x4, RZ ;  /* 0x0000000403057819 */ /* 0x000fe200000006ff */
[----:B------:R-:W2:Y:S01]  /*bd60*/  MUFU.RCP R10, R6 ;  /* 0x00000006000a7308 */ /* 0x000ea20000001000 */
[----:B-1----:R-:W-:Y:S02]  /*bd70*/  SHF.R.U32.HI R12, RZ, 0x2, R3 ;  /* 0x00000002ff0c7819 */ /* 0x002fe40000011603 */
[----:B------:R-:W-:-:S02]  /*bd80*/  LOP3.LUT R14, R14, 0xc0, RZ, 0xc0, !PT ;  /* 0x000000c00e0e7812 */ /* 0x000fc400078ec0ff */
[----:B------:R-:W-:Y:S02]  /*bd90*/  LOP3.LUT R5, R5, 0x3e00, RZ, 0xc0, !PT ;  /* 0x00003e0005057812 */ /* 0x000fe400078ec0ff */
[----:B------:R-:W-:Y:S02]  /*bda0*/  SHF.L.U32 R8, R12, 0x5, RZ ;  /* 0x000000050c087819 */ /* 0x000fe400000006ff */
[----:B---3--:R-:W-:Y:S02]  /*bdb0*/  FSEL R4, R4, 1, P5 ;  /* 0x3f80000004047808 */ /* 0x008fe40002800000 */
[----:B------:R-:W-:Y:S02]  /*bdc0*/  LOP3.LUT R9, R14, 0x18, R3, 0xf8, !PT ;  /* 0x000000180e097812 */ /* 0x000fe400078ef803 */
[----:B------:R-:W-:Y:S01]  /*bdd0*/  LEA R14, R174, R5, 0x1 ;  /* 0x00000005ae0e7211 */ /* 0x000fe200078e08ff */
[----:B------:R-:W-:Y:S01]  /*bde0*/  FMUL.FTZ R4, R4, UR4 ;  /* 0x0000000404047c20 */ /* 0x000fe20008410000 */
[----:B------:R-:W-:-:S02]  /*bdf0*/  LOP3.LUT R8, R8, 0x20, RZ, 0xc0, !PT ;  /* 0x0000002008087812 */ /* 0x000fc400078ec0ff */
[----:B--2---:R-:W-:Y:S01]  /*be00*/  FSEL R10, R10, 1, P4 ;  /* 0x3f8000000a0a7808 */ /* 0x004fe20002000000 */
[C---:B------:R-:W-:Y:S01]  /*be10*/  FMUL.FTZ R80, R4.reuse, R80 ;  /* 0x0000005004507220 */ /* 0x040fe20000410000 */
[C---:B------:R-:W-:Y:S01]  /*be20*/  FMUL.FTZ R81, R4.reuse, R81 ;  /* 0x0000005104517220 */ /* 0x040fe20000410000 */
[C---:B------:R-:W-:Y:S01]  /*be30*/  FMUL.FTZ R76, R4.reuse, R76 ;  /* 0x0000004c044c7220 */ /* 0x040fe20000410000 */
[----:B------:R-:W-:Y:S01]  /*be40*/  FMUL.FTZ R77, R4, R77 ;  /* 0x0000004d044d7220 */ /* 0x000fe20000410000 */
        /* <DEDUP_REMOVED lines=22> */
[----:B------:R-:W-:Y:S01]  /*bfb0*/  IADD3 R8, PT, PT, R9, R14, R8 ;  /* 0x0000000e09087210 */ /* 0x000fe20007ffe008 */
[----:B------:R-:W2:Y:S01]  /*bfc0*/  LDC.U8 R4, c[0x0][0x549] ;  /* 0x00015240ff047b82 */ /* 0x000ea20000000000 */
[----:B------:R-:W-:Y:S01]  /*bfd0*/  SHF.L.U32 R5, R3, 0x2, RZ ;  /* 0x0000000203057819 */ /* 0x000fe200000006ff */
[----:B-1----:R-:W-:Y:S01]  /*bfe0*/  ULEA UR4, UR4, UR6, 0x18 ;  /* 0x0000000604047291 */ /* 0x002fe2000f8ec0ff */
[C---:B------:R-:W-:Y:S01]  /*bff0*/  FMUL.FTZ R82, R10.reuse, R82 ;  /* 0x000000520a527220 */ /* 0x040fe20000410000 */
[C---:B------:R-:W-:Y:S01]  /*c000*/  FMUL.FTZ R83, R10.reuse, R83 ;  /* 0x000000530a537220 */ /* 0x040fe20000410000 */
[C---:B------:R-:W-:Y:S01]  /*c010*/  LOP3.LUT R9, R5.reuse, 0x20, RZ, 0xc0, !PT ;  /* 0x0000002005097812 */ /* 0x040fe200078ec0ff */
[C---:B------:R-:W-:Y:S01]  /*c020*/  FMUL.FTZ R78, R10.reuse, R78 ;  /* 0x0000004e0a4e7220 */ /* 0x040fe20000410000 */
[----:B------:R-:W-:Y:S01]  /*c030*/  FMUL.FTZ R79, R10, R79 ;  /* 0x0000004f0a4f7220 */ /* 0x000fe20000410000 */
[----:B------:R-:W-:Y:S01]  /*c040*/  LEA R11, R8, UR4, 0x1 ;  /* 0x00000004080b7c11 */ /* 0x000fe2000f8e08ff */
        /* <DEDUP_REMOVED lines=15> */
[----:B------:R-:W-:Y:S01]  /*c140*/  FMUL.FTZ R54, R10, R54 ;  /* 0x000000360a367220 */ /* 0x000fe20000410000 */
[----:B--2---:R-:W-:Y:S01]  /*c150*/  ISETP.NE.AND P1, PT, R4, RZ, PT ;  /* 0x000000ff0400720c */ /* 0x004fe20003f25270 */
        /* <DEDUP_REMOVED lines=14> */
[----:B------:R-:W-:Y:S01]  /*c240*/  STS [R11], R80 ;  /* 0x000000500b007388 */ /* 0x000fe20000000800 */
        /* <DEDUP_REMOVED lines=9> */
[----:B------:R-:W4:Y:S01]  /*c2e0*/  LDC R4, c[0x0][0x434] ;  /* 0x00010d00ff047b82 */ /* 0x000f220000000800 */
[----:B------:R-:W-:Y:S01]  /*c2f0*/  F2FP.BF16.F32.PACK_AB R50, R51, R50 ;  /* 0x000000323332723e */ /* 0x000fe200000010ff */
[----:B------:R-:W-:Y:S01]  /*c300*/  STS [R9+0x210], R78 ;  /* 0x0002104e09007388 */ /* 0x000fe20000000800 */
[----:B------:R-:W-:-:S02]  /*c310*/  F2FP.BF16.F32.PACK_AB R52, R53, R52 ;  /* 0x000000343534723e */ /* 0x000fc400000010ff */
[----:B------:R-:W-:Y:S01]  /*c320*/  F2FP.BF16.F32.PACK_AB R54, R55, R54 ;  /* 0x000000363736723e */ /* 0x000fe200000010ff */
[----:B------:R-:W-:Y:S01]  /*c330*/  STS [R5+0x20], R72 ;  /* 0x0000204805007388 */ /* 0x000fe20000000800 */
[----:B------:R-:W-:Y:S01]  /*c340*/  F2FP.BF16.F32.PACK_AB R56, R57, R56 ;  /* 0x000000383938723e */ /* 0x000fe200000010ff */
[----:B------:R-:W4:Y:S01]  /*c350*/  @P1 LDC R21, c[0x0][0x430] ;  /* 0x00010c00ff151b82 */ /* 0x000f220000000800 */
[----:B------:R-:W-:Y:S01]  /*c360*/  F2FP.BF16.F32.PACK_AB R58, R59, R58 ;  /* 0x0000003a3b3a723e */ /* 0x000fe200000010ff */
[----:B------:R-:W-:Y:S01]  /*c370*/  STS [R5+0x220], R74 ;  /* 0x0002204a05007388 */ /* 0x000fe20000000800 */
[----:B------:R-:W-:Y:S02]  /*c380*/  F2FP.BF16.F32.PACK_AB R60, R61, R60 ;  /* 0x0000003c3d3c723e */ /* 0x000fe400000010ff */
[----:B------:R-:W-:Y:S01]  /*c390*/  F2FP.BF16.F32.PACK_AB R62, R63, R62 ;  /* 0x0000003e3f3e723e */ /* 0x000fe200000010ff */
[----:B------:R-:W-:Y:S01]  /*c3a0*/  STS [R15+0x30], R36 ;  /* 0x000030240f007388 */ /* 0x000fe20000000800 */
[----:B------:R-:W-:Y:S01]  /*c3b0*/  F2FP.BF16.F32.PACK_AB R64, R65, R64 ;  /* 0x000000404140723e */ /* 0x000fe200000010ff */
[----:B------:R-:W1:Y:S01]  /*c3c0*/  @P1 LDC R8, c[0x0][0x430] ;  /* 0x00010c00ff081b82 */ /* 0x000e620000000800 */
[----:B------:R-:W-:Y:S01]  /*c3d0*/  F2FP.BF16.F32.PACK_AB R66, R67, R66 ;  /* 0x000000424342723e */ /* 0x000fe200000010ff */
[----:B------:R-:W-:Y:S01]  /*c3e0*/  STS [R15+0x230], R38 ;  /* 0x000230260f007388 */ /* 0x000fe20000000800 */
[----:B------:R-:W-:-:S02]  /*c3f0*/  F2FP.BF16.F32.PACK_AB R68, R69, R68 ;  /* 0x000000444544723e */ /* 0x000fc400000010ff */
[----:B------:R-:W-:Y:S01]  /*c400*/  F2FP.BF16.F32.PACK_AB R70, R71, R70 ;  /* 0x000000464746723e */ /* 0x000fe200000010ff */
[----:B------:R-:W-:Y:S01]  /*c410*/  STS [R11+0x1000], R40 ;  /* 0x001000280b007388 */ /* 0x000fe20000000800 */
[----:B------:R-:W-:-:S03]  /*c420*/  @P1 MOV R14, 0x1 ;  /* 0x00000001000e1802 */ /* 0x000fc60000000f00 */
        /* <DEDUP_REMOVED lines=16> */
[----:B--2---:R-:W2:Y:S01]  /*c530*/  @P0 LDC.64 R10, c[0x0][0x408] ;  /* 0x00010200ff0a0b82 */ /* 0x004ea20000000a00 */
[----:B-1----:R-:W-:Y:S05]  /*c540*/  @P1 BRA `(.L_x_1106) ;  /* 0x0000000000201947 */ /* 0x002fea0003800000 */
[----:B------:R-:W-:Y:S01]  /*c550*/  ISETP.NE.AND P2, PT, R18, RZ, PT ;  /* 0x000000ff1200720c */ /* 0x000fe20003f45270 */
[----:B---3--:R-:W1:-:S12]  /*c560*/  LDC R5, c[0x0][0x3e0] ;  /* 0x0000f800ff057b82 */ /* 0x008e580000000800 */
[----:B------:R-:W1:Y:S01]  /*c570*/  @P2 LDC R14, c[0x0][0x454] ;  /* 0x00011500ff0e2b82 */ /* 0x000e620000000800 */
[----:B------:R-:W-:Y:S02]  /*c580*/  @P2 MOV R8, 0x1 ;  /* 0x0000000100082802 */ /* 0x000fe40000000f00 */
[----:B------:R-:W-:-:S05]  /*c590*/  @!P2 MOV R8, 0x1 ;  /* 0x000000010008a802 */ /* 0x000fca0000000f00 */
[----:B------:R-:W4:Y:S01]  /*c5a0*/  @P2 LDC R19, c[0x0][0x454] ;  /* 0x00011500ff132b82 */ /* 0x000f220000000800 */
[C---:B-1----:R-:W-:Y:S02]  /*c5b0*/  @P2 IMAD R14, R5.reuse, R14, RZ ;  /* 0x0000000e050e2224 */ /* 0x042fe400078e02ff */
[----:B------:R-:W-:-:S07]  /*c5c0*/  @!P2 IMAD R14, R5, R4, RZ ;  /* 0x00000004050ea224 */ /* 0x000fce00078e02ff */
.L_x_1106:
[----:B------:R-:W-:Y:S01]  /*c5d0*/  BAR.SYNC.DEFER_BLOCKING 0x0 ;  /* 0x0000000000007b1d */ /* 0x000fe20000010000 */
[----:B------:R-:W-:Y:S01]  /*c5e0*/  ISETP.NE.AND P2, PT, R171, -0x1, PT ;  /* 0xffffffffab00780c */ /* 0x000fe20003f45270 */
[----:B------:R-:W-:Y:S01]  /*c5f0*/  @!P0 IMAD.WIDE.U32 R26, R173, R16, RZ ;  /* 0x00000010ad1a8225 */ /* 0x000fe200078e00ff */
[----:B------:R-:W-:Y:S02]  /*c600*/  ISETP.NE.AND P1, PT, R18, RZ, !P1 ;  /* 0x000000ff1200720c */ /* 0x000fe40004f25270 */
[----:B------:R-:W-:-:S03]  /*c610*/  ISETP.NE.AND P3, PT, R174, RZ, PT ;  /* 0x000000ffae00720c */ /* 0x000fc60003f65270 */
[----:B---3--:R-:W1:Y:S01]  /*c620*/  @P5 LDC R9, c[0x0][0x458] ;  /* 0x00011600ff095b82 */ /* 0x008e620000000800 */
[----:B------:R-:W3:Y:S01]  /*c630*/  @P4 MUFU.LG2 R6, R6 ;  /* 0x0000000600064308 */ /* 0x000ee20000000c00 */
[----:B--2---:R-:W-:Y:S01]  /*c640*/  @P0 IMAD.WIDE.U32 R24, R171, R10, RZ ;  /* 0x0000000aab180225 */ /* 0x004fe200078e00ff */
[----:B------:R-:W-:Y:S01]  /*c650*/  BSSY.RECONVERGENT B0, `(.L_x_1107) ;  /* 0x000002d000007945 */ /* 0x000fe20003800200 */
[----:B------:R-:W-:Y:S02]  /*c660*/  MOV R10, 0x7f800000 ;  /* 0x7f800000000a7802 */ /* 0x000fe40000000f00 */
[----:B------:R-:W-:Y:S02]  /*c670*/  @!P0 IMAD R17, R173, R17, R27 ;  /* 0x00000011ad118224 */ /* 0x000fe400078e021b */
[----:B------:R-:W2:Y:S01]  /*c680*/  @P4 LDC R5, c[0x0][0x458] ;  /* 0x00011600ff054b82 */ /* 0x000ea20000000800 */
[----:B------:R-:W5:Y:S01]  /*c690*/  @P5 MUFU.LG2 R7, R7 ;  /* 0x0000000700075308 */ /* 0x000f620000000c00 */
[----:B------:R-:W-:Y:S01]  /*c6a0*/  @P0 IMAD R17, R171, R11, R25 ;  /* 0x0000000bab110224 */ /* 0x000fe200078e0219 */
[----:B------:R-:W-:Y:S01]  /*c6b0*/  MOV R11, 0x7f800000 ;  /* 0x7f800000000b7802 */ /* 0x000fe20000000f00 */
[----:B----4-:R-:W-:-:S02]  /*c6c0*/  IMAD R19, R172, R19, RZ ;  /* 0x00000013ac137224 */ /* 0x010fc400078e02ff */
[C---:B------:R-:W-:Y:S02]  /*c6d0*/  @!P2 IMAD R171, R173.reuse, R4, RZ ;  /* 0x00000004adaba224 */ /* 0x040fe400078e02ff */
[----:B------:R-:W-:Y:S01]  /*c6e0*/  @!P1 IMAD R19, R173, R14, R19 ;  /* 0x0000000ead139224 */ /* 0x000fe200078e0213 */
[----:B------:R4:W4:Y:S02]  /*c6f0*/  LDS.128 R20, [R175+0x800] ;  /* 0x00080000af147984 */ /* 0x0009240000000c00 */
[----:B------:R-:W-:Y:S01]  /*c700*/  SHF.R.S32.HI R14, RZ, 0x1f, R171 ;  /* 0x0000001fff0e7819 */ /* 0x000fe200000114ab */
[----:B------:R-:W-:Y:S01]  /*c710*/  IMAD R4, R8, UR21, RZ ;  /* 0x0000001508047c24 */ /* 0x000fe2000f8e02ff */
[----:B------:R-:W-:Y:S01]  /*c720*/  SEL R171, R171, RZ, P1 ;  /* 0x000000ffabab7207 */ /* 0x000fe20000800000 */
[----:B---3--:R-:W-:Y:S01]  /*c730*/  @P4 FMUL.FTZ R15, R6, 0.69314718246459960938 ;  /* 0x3f317218060f4820 */ /* 0x008fe20000410000 */
[----:B------:R-:W-:Y:S02]  /*c740*/  SEL R14, R14, RZ, P1 ;  /* 0x000000ff0e0e7207 */ /* 0x000fe40000800000 */
[----:B------:R-:W-:Y:S01]  /*c750*/  IADD3 R6, P2, P1, R4, R171, R19 ;  /* 0x000000ab04067210 */ /* 0x000fe2000795e013 */
[----:B-----5:R-:W-:Y:S01]  /*c760*/  @P5 FMUL.FTZ R7, R7, 0.69314718246459960938 ;  /* 0x3f31721807075820 */ /* 0x020fe20000410000 */
[----:B------:R-:W-:-:S02]  /*c770*/  SHF.R.S32.HI R27, RZ, 0x1f, R4 ;  /* 0x0000001fff1b7819 */ /* 0x000fc40000011404 */
[----:B------:R-:W-:Y:S01]  /*c780*/  SHF.R.S32.HI R19, RZ, 0x1f, R19 ;  /* 0x0000001fff137819 */ /* 0x000fe20000011413 */
[----:B-1----:R-:W-:Y:S01]  /*c790*/  @P5 FFMA.FTZ R11, R2, R9, R7 ;  /* 0x00000009020b5223 */ /* 0x002fe20000010007 */
[----:B--2---:R-:W-:Y:S02]  /*c7a0*/  @P4 FFMA.FTZ R10, R0, R5, R15 ;  /* 0x00000005000a4223 */ /* 0x004fe4000001000f */
[----:B------:R-:W-:Y:S01]  /*c7b0*/  IADD3.X R14, PT, PT, R27, R14, R19, P2, P1 ;  /* 0x0000000e1b0e7210 */ /* 0x000fe200017e2413 */
[----:B----4-:R-:W-:Y:S06]  /*c7c0*/  @P3 BRA `(.L_x_1108) ;  /* 0x0000000000543947 */ /* 0x010fec0003800000 */
[----:B------:R-:W-:Y:S02]  /*c7d0*/  SHF.R.U32.HI R0, RZ, 0x1, R3 ;  /* 0x00000001ff007819 */ /* 0x000fe40000011603 */
[----:B------:R-:W-:Y:S02]  /*c7e0*/  LOP3.LUT R7, R3, 0x1f, RZ, 0xc0, !PT ;  /* 0x0000001f03077812 */ /* 0x000fe400078ec0ff */
[----:B------:R-:W-:-:S04]  /*c7f0*/  LOP3.LUT R0, R0, 0x30, RZ, 0xc0, !PT ;  /* 0x0000003000007812 */ /* 0x000fc800078ec0ff */
[----:B------:R-:W-:-:S04]  /*c800*/  LEA.HI R7, R7, R0, RZ, 0x1e ;  /* 0x0000000007077211 */ /* 0x000fc800078ff0ff */
        /* <DEDUP_REMOVED lines=17> */
.L_x_1108:
[----:B------:R-:W-:Y:S05]  /*c920*/  BSYNC.RECONVERGENT B0 ;  /* 0x0000000000007941 */ /* 0x000fea0003800200 */
.L_x_1107:
[----:B------:R-:W-:Y:S01]  /*c930*/  @P0 MOV R26, R24 ;  /* 0x00000018001a0202 */ /* 0x000fe20000000f00 */
[----:B------:R-:W-:Y:S01]  /*c940*/  IMAD.MOV.U32 R13, RZ, RZ, RZ ;  /* 0x000000ffff0d7224 */ /* 0x000fe200078e00ff */
[----:B------:R-:W-:Y:S01]  /*c950*/  IADD3 R0, PT, PT, R12, 0x20, RZ ;  /* 0x000000200c007810 */ /* 0x000fe20007ffe0ff */
[----:B-1----:R1:W2:Y:S01]  /*c960*/  LDS.128 R8, [R175+0x1000] ;  /* 0x00100000af087984 */ /* 0x0022a20000000c00 */
[----:B------:R-:W-:Y:S01]  /*c970*/  IADD3 R2, P0, PT, R166, R26, RZ ;  /* 0x0000001aa6027210 */ /* 0x000fe20007f1e0ff */
[----:B------:R-:W3:Y:S01]  /*c980*/  LDCU.64 UR6, c[0x0][0x410] ;  /* 0x00008200ff0677ac */ /* 0x000ee20008000a00 */
[----:B------:R-:W-:Y:S01]  /*c990*/  ISETP.GE.AND P1, PT, R12, UR5, PT ;  /* 0x000000050c007c0c */ /* 0x000fe2000bf26270 */
[----:B------:R1:W4:Y:S01]  /*c9a0*/  LDS.128 R4, [R175+0x2000] ;  /* 0x00200000af047984 */ /* 0x0003220000000c00 */
[----:B------:R-:W-:Y:S01]  /*c9b0*/  BSSY.RECONVERGENT B0, `(.L_x_1109) ;  /* 0x0000019000007945 */ /* 0x000fe20003800200 */
[----:B------:R-:W-:Y:S01]  /*c9c0*/  IMAD.X R3, RZ, RZ, R17, P0 ;  /* 0x000000ffff037224 */ /* 0x000fe200000e0611 */
[----:B------:R-:W-:-:S02]  /*c9d0*/  MOV R17, UR20 ;  /* 0x0000001400117c02 */ /* 0x000fc40008000f00 */
[----:B------:R-:W-:-:S03]  /*c9e0*/  ISETP.GE.AND P0, PT, R0, UR5, PT ;  /* 0x0000000500007c0c */ /* 0x000fc6000bf06270 */
[----:B------:R-:W-:Y:S02]  /*c9f0*/  IMAD.WIDE.U32 R16, R17, 0x40, R12 ;  /* 0x0000004011107825 */ /* 0x000fe400078e000c */
[----:B------:R1:W1:Y:S02]  /*ca00*/  LDS.128 R12, [R175] ;  /* 0x00000000af0c7984 */ /* 0x0002640000000c00 */
[----:B---3--:R-:W-:-:S04]  /*ca10*/  IMAD.WIDE.U32 R2, R172, UR6, R2 ;  /* 0x00000006ac027c25 */ /* 0x008fc8000f8e0002 */
[----:B------:R-:W-:Y:S01]  /*ca20*/  IMAD R173, R172, UR7, R3 ;  /* 0x00000007acad7c24 */ /* 0x000fe2000f8e0203 */
[----:B------:R-:W-:Y:S06]  /*ca30*/  @P1 BRA `(.L_x_1110) ;  /* 0x0000000000401947 */ /* 0x000fec0003800000 */
[----:B------:R-:W3:Y:S01]  /*ca40*/  LDCU.64 UR8, c[0x0][0x408] ;  /* 0x00008100ff0877ac */ /* 0x000ee20008000a00 */
[----:B------:R-:W-:Y:S01]  /*ca50*/  IMAD.MOV.U32 R172, RZ, RZ, R2 ;  /* 0x000000ffffac7224 */ /* 0x000fe200078e0002 */
[----:B------:R-:W5:Y:S01]  /*ca60*/  LDCU UR4, c[0x0][0x440] ;  /* 0x00008800ff0477ac */ /* 0x000f620008000800 */
[----:B------:R-:W2:Y:S01]  /*ca70*/  LDCU.64 UR6, c[0x0][0x3f0] ;  /* 0x00007e00ff0677ac */ /* 0x000ea20008000a00 */
[----:B---3--:R-:W-:Y:S02]  /*ca80*/  IMAD R0, R17, UR8, RZ ;  /* 0x0000000811007c24 */ /* 0x008fe4000f8e02ff */
[----:B------:R-:W-:Y:S01]  /*ca90*/  IMAD.WIDE.U32 R18, R16, UR8, R172 ;  /* 0x0000000810127c25 */ /* 0x000fe2000f8e00ac */
[----:B-----5:R-:W-:-:S03]  /*caa0*/  ISETP.GE.AND P3, PT, R166, UR4, PT ;  /* 0x00000004a6007c0c */ /* 0x020fc6000bf66270 */
[----:B------:R-:W-:Y:S01]  /*cab0*/  IMAD R0, R16, UR9, R0 ;  /* 0x0000000910007c24 */ /* 0x000fe2000f8e0200 */
[----:B------:R-:W-:Y:S02]  /*cac0*/  ISETP.GE.AND P2, PT, R165, UR4, PT ;  /* 0x00000004a5007c0c */ /* 0x000fe4000bf46270 */
[----:B------:R-:W-:Y:S01]  /*cad0*/  ISETP.GE.AND P1, PT, R164, UR4, PT ;  /* 0x00000004a4007c0c */ /* 0x000fe2000bf26270 */
[----:B------:R-:W-:Y:S01]  /*cae0*/  IMAD.IADD R0, R0, 0x1, R19 ;  /* 0x0000000100007824 */ /* 0x000fe200078e0213 */
[----:B--2---:R-:W-:-:S04]  /*caf0*/  LEA R24, P4, R18, UR6, 0x1 ;  /* 0x0000000612187c11 */ /* 0x004fc8000f8808ff */
[----:B------:R-:W-:-:S05]  /*cb00*/  LEA.HI.X R25, R18, UR7, R0, 0x1, P4 ;  /* 0x0000000712197c11 */ /* 0x000fca000a0f0c00 */
[----:B-1----:R3:W-:Y:S04]  /*cb10*/  @!P3 STG.E.128 desc[UR24][R24.64], R12 ;  /* 0x0000000c1800b986 */ /* 0x0027e8000c101d18 */
[----:B------:R3:W-:Y:S04]  /*cb20*/  @!P2 STG.E.128 desc[UR24][R24.64+0x40], R8 ;  /* 0x000040081800a986 */ /* 0x0007e8000c101d18 */
[----:B----4-:R3:W-:Y:S02]  /*cb30*/  @!P1 STG.E.128 desc[UR24][R24.64+0x80], R4 ;  /* 0x0000800418009986 */ /* 0x0107e4000c101d18 */
.L_x_1110:
[----:B------:R-:W-:Y:S05]  /*cb40*/  BSYNC.RECONVERGENT B0 ;  /* 0x0000000000007941 */ /* 0x000fea0003800200 */
.L_x_1109:
[----:B---34-:R3:W4:Y:S01]  /*cb50*/  LDS.128 R4, [R175+0x1800] ;  /* 0x00180000af047984 */ /* 0x0187220000000c00 */
[----:B------:R-:W-:Y:S05]  /*cb60*/  @P0 EXIT ;  /* 0x000000000000094d */ /* 0x000fea0003800000 */
[----:B------:R-:W5:Y:S01]  /*cb70*/  LDCU.64 UR6, c[0x0][0x408] ;  /* 0x00008100ff0677ac */ /* 0x000f620008000a00 */
[----:B--2---:R2:W2:Y:S01]  /*cb80*/  LDS.128 R8, [R175+0x2800] ;  /* 0x00280000af087984 */ /* 0x0044a20000000c00 */
[----:B------:R-:W-:Y:S01]  /*cb90*/  IADD3 R0, P0, PT, R16, 0x20, RZ ;  /* 0x0000002010007810 */ /* 0x000fe20007f1e0ff */
[----:B-1----:R-:W-:Y:S01]  /*cba0*/  IMAD.MOV.U32 R12, RZ, RZ, R2 ;  /* 0x000000ffff0c7224 */ /* 0x002fe200078e0002 */
[----:B------:R-:W1:Y:S01]  /*cbb0*/  LDCU UR8, c[0x0][0x440] ;  /* 0x00008800ff0877ac */ /* 0x000e620008000800 */
[----:B------:R-:W-:Y:S02]  /*cbc0*/  MOV R13, R173 ;  /* 0x000000ad000d7202 */ /* 0x000fe40000000f00 */
        /* <DEDUP_REMOVED lines=13> */
[----:B--2---:R-:W-:Y:S05]  /*cca0*/  @P0 EXIT ;  /* 0x000000000000094d */ /* 0x004fea0003800000 */
[----:B------:R-:W-:Y:S01]  /*ccb0*/  STG.E.128 desc[UR24][R2.64+0x80], R8 ;  /* 0x0000800802007986 */ /* 0x000fe2000c101d18 */
[----:B------:R-:W-:Y:S05]  /*ccc0*/  EXIT ;  /* 0x000000000000794d */ /* 0x000fea0003800000 */
.L_x_1111:
        /* <DEDUP_REMOVED lines=11> */
.L_x_1283:


//--------------------- .text._ZN5flash16flash_fwd_kernelI23Flash_fwd_kernel_traitsILi96ELi64ELi64ELi4ELb0ELb0EN7cutlass10bfloat16_tE19Flash_kernel_traitsILi96ELi64ELi64ELi4ES3_EELb0ELb1ELb0ELb0ELb0ELb0ELb1ELb0EEEvNS_16Flash_fwd_paramsE --------------------------
	.section	.text._ZN5flash16flash_fwd_kernelI23Flash_fwd_kernel_traitsILi96ELi64ELi64ELi4ELb0ELb0EN7cutlass10bfloat16_tE19Flash_kernel_traitsILi96ELi64ELi64ELi4ES3_EELb0ELb1ELb0ELb0ELb0ELb0ELb1ELb0EEEvNS_16Flash_fwd_paramsE,"ax",@progbits
	.align	128
        .global         _ZN5flash16flash_fwd_kernelI23Flash_fwd_kernel_traitsILi96ELi64ELi64ELi4ELb0ELb0EN7cutlass10bfloat16_tE19Flash_kernel_traitsILi96ELi64ELi64ELi4ES3_EELb0ELb1ELb0ELb0ELb0ELb0ELb1ELb0EEEvNS_16Flash_fwd_paramsE
        .type           _ZN5flash16flash_fwd_kernelI23Flash_fwd_kernel_traitsILi96ELi64ELi64ELi4ELb0ELb0EN7cutlass10bfloat16_tE19Flash_kernel_traitsILi96ELi64ELi64ELi4ES3_EELb0ELb1ELb0ELb0ELb0ELb0ELb1ELb0EEEvNS_16Flash_fwd_paramsE,@function
        .size           _ZN5flash16flash_fwd_kernelI23Flash_fwd_kernel_traitsILi96ELi64ELi64ELi4ELb0ELb0EN7cutlass10bfloat16_tE19Flash_kernel_traitsILi96ELi64ELi64ELi4ES3_EELb0ELb1ELb0ELb0ELb0ELb0ELb1ELb0EEEvNS_16Flash_fwd_paramsE,(.L_x_1284 - _ZN5flash16flash_fwd_kernelI23Flash_fwd_kernel_traitsILi96ELi64ELi64ELi4ELb0ELb0EN7cutlass10bfloat16_tE19Flash_kernel_traitsILi96ELi64ELi64ELi4ES3_EELb0ELb1ELb0ELb0ELb0ELb0ELb1ELb0EEEvNS_16Flash_fwd_paramsE)
        .other          _ZN5flash16flash_fwd_kernelI23Flash_fwd_kernel_traitsILi96ELi64ELi64ELi4ELb0ELb0EN7cutlass10bfloat16_tE19Flash_kernel_traitsILi96ELi64ELi64ELi4ES3_EELb0ELb1ELb0ELb0ELb0ELb0ELb1ELb0EEEvNS_16Flash_fwd_paramsE,@"STO_CUDA_ENTRY STV_DEFAULT"
_ZN5flash16flash_fwd_kernelI23Flash_fwd_kernel_traitsILi96ELi64ELi64ELi4ELb0ELb0EN7cutlass10bfloat16_tE19Flash_kernel_traitsILi96ELi64ELi64ELi4ES3_EELb0ELb1ELb0ELb0ELb0ELb0ELb1ELb0EEEvNS_16Flash_fwd_paramsE:
.text._ZN5flash16flash_fwd_kernelI23Flash_fwd_kernel_traitsILi96ELi64ELi64ELi4ELb0ELb0EN7cutlass10bfloat16_tE19Flash_kernel_traitsILi96ELi64ELi64ELi4ES3_EELb0ELb1ELb0ELb0ELb0ELb0ELb1ELb0EEEvNS_16Flash_fwd_paramsE:
        /* <DEDUP_REMOVED lines=27> */
[----:B------:R-:W3:Y:S01]  /*01b0*/  S2R R19, SR_CTAID.X ;  /* 0x0000000000137919 */ /* 0x000ee20000002500 */
        /* <DEDUP_REMOVED lines=14> */
[----:B---3--:R-:W-:Y:S02]  /*02a0*/  IMAD.MOV.U32 R13, RZ, RZ, -0x1 ;  /* 0xffffffffff0d7424 */ /* 0x008fe400078e00ff */
[----:B------:R-:W-:-:S04]  /*02b0*/  IMAD.SHL.U32 R8, R19, 0x40, RZ ;  /* 0x0000004013087824 */ /* 0x000fc800078e00ff */
[----:B------:R3:W5:Y:S01]  /*02c0*/  @!P3 LDG.E R13, desc[UR14][R6.64] ;  /* 0x0000000e060db981 */ /* 0x000762000c1e1900 */
[----:B--2---:R-:W-:-:S05]  /*02d0*/  @P4 IMAD.IADD R11, R15, 0x1, -R124 ;  /* 0x000000010f0b4824 */ /* 0x004fca00078e0a7c */
[----:B------:R-:W-:Y:S01]  /*02e0*/  ISETP.GT.AND P3, PT, R11, R8, PT ;  /* 0x000000080b00720c */ /* 0x000fe20003f64270 */
[----:B-1-34-:R-:W-:-:S12]  /*02f0*/  @!P0 BRA `(.L_x_1112) ;  /* 0x00000000000c8947 */ /* 0x01afd80003800000 */
[----:B------:R-:W2:Y:S02]  /*0300*/  @P1 LDG.E R4, desc[UR14][R6.64+0x4] ;  /* 0x0000040e06041981 */ /* 0x000ea4000c1e1900 */
[----:B--2--5:R-:W-:-:S06]  /*0310*/  @P1 IADD3 R5, PT, PT, R4, -R13, RZ ;  /* 0x8000000d04051210 */ /* 0x024fcc0007ffe0ff */
[----:B------:R1:W5:Y:S02]  /*0320*/  @!P1 LDG.E R5, desc[UR14][R6.64] ;  /* 0x0000000e06059981 */ /* 0x000364000c1e1900 */
.L_x_1112:
        /* <DEDUP_REMOVED lines=49> */
.L_x_1114:
        /* <DEDUP_REMOVED lines=9> */
[-C--:B------:R-:W-:Y:S01]  /*06d0*/  ISETP.GE.AND P2, PT, R20, R11.reuse, PT ;  /* 0x0000000b1400720c */ /* 0x080fe20003f46270 */
        /* <DEDUP_REMOVED lines=13> */
[----:B------:R-:W-:Y:S01]  /*07b0*/  @!P1 IMAD R2, R9, R14, R2 ;  /* 0x0000000e09029224 */ /* 0x000fe200078e0202 */
[----:B------:R-:W-:Y:S01]  /*07c0*/  LOP3.LUT R9, R3, 0x40, RZ, 0xfc, !PT ;  /* 0x0000004003097812 */ /* 0x000fe200078efcff */
[----:B------:R-:W-:-:S04]  /*07d0*/  IMAD.WIDE.U32 R12, R19, 0x40, R20 ;  /* 0x00000040130c7825 */ /* 0x000fc800078e0014 */
        /* <DEDUP_REMOVED lines=18> */
.L_x_1116:
[----:B------:R-:W-:Y:S05]  /*0900*/  BSYNC.RECONVERGENT B0 ;  /* 0x0000000000007941 */ /* 0x000fea0003800200 */
.L_x_1115:
        /* <DEDUP_REMOVED lines=28> */
.L_x_1118:
[----:B------:R-:W-:Y:S05]  /*0ad0*/  BSYNC.RECONVERGENT B0 ;  /* 0x0000000000007941 */ /* 0x000fea0003800200 */
.L_x_1117:
        /* <DEDUP_REMOVED lines=11> */
.L_x_1120:
[----:B------:R-:W-:Y:S05]  /*0b90*/  BSYNC.RECONVERGENT B0 ;  /* 0x0000000000007941 */ /* 0x000fea0003800200 */
.L_x_1119:
[----:B------:R-:W-:Y:S05]  /*0ba0*/  @P5 EXIT ;  /* 0x000000000000594d */ /* 0x000fea0003800000 */
[----:B------:R-:W2:Y:S01]  /*0bb0*/  LDCU.64 UR4, c[0x0][0x420] ;  /* 0x00008400ff0477ac */ /* 0x000ea20008000a00 */
[----:B------:R-:W-:-:S05]  /*0bc0*/  IMAD R4, R4, R23, RZ ;  /* 0x0000001704047224 */ /* 0x000fca00078e02ff */
[----:B------:R-:W-:-:S04]  /*0bd0*/  IADD3 R5, P0, PT, R4, R5, RZ ;  /* 0x0000000504057210 */ /* 0x000fc80007f1e0ff */
[----:B------:R-:W-:Y:S02]  /*0be0*/  LEA.HI.X.SX32 R4, R4, R8, 0x1, P0 ;  /* 0x0000000804047211 */ /* 0x000fe400000f0eff */
[----:B--23--:R-:W-:-:S04]  /*0bf0*/  LEA R2, P0, R5, UR4, 0x2 ;  /* 0x0000000405027c11 */ /* 0x00cfc8000f8010ff */
[----:B------:R-:W-:Y:S01]  /*0c00*/  LEA.HI.X R3, R5, UR5, R4, 0x2, P0 ;  /* 0x0000000505037c11 */ /* 0x000fe200080f1404 */
[----:B------:R-:W-:-:S05]  /*0c10*/  IMAD.MOV.U32 R5, RZ, RZ, 0x7f800000 ;  /* 0x7f800000ff057424 */ /* 0x000fca00078e00ff */
[----:B------:R-:W-:Y:S01]  /*0c20*/  STG.E desc[UR14][R2.64], R5 ;  /* 0x0000000502007986 */ /* 0x000fe2000c10190e */
[----:B------:R-:W-:Y:S05]  /*0c30*/  EXIT ;  /* 0x000000000000794d */ /* 0x000fea0003800000 */
.L_x_1113:
        /* <DEDUP_REMOVED lines=22> */
.L_x_1121:
[----:B------:R-:W1:Y:S01]  /*0da0*/  LDC.64 R96, c[0x0][0x3b8] ;  /* 0x0000ee00ff607b82 */ /* 0x000e620000000a00 */
[----:B------:R-:W-:-:S05]  /*0db0*/  IADD3 R14, PT, PT, R10, R13, RZ ;  /* 0x0000000d0a0e7210 */ /* 0x000fca0007ffe0ff */
[C---:B-1----:R-:W-:Y:S02]  /*0dc0*/  IMAD R5, R14.reuse, R97, RZ ;  /* 0x000000610e057224 */ /* 0x042fe400078e02ff */
[----:B------:R-:W-:-:S05]  /*0dd0*/  IMAD.WIDE.U32 R14, R14, R96, RZ ;  /* 0x000000600e0e7225 */ /* 0x000fca00078e00ff */
[----:B------:R-:W-:-:S07]  /*0de0*/  IADD3 R5, PT, PT, R15, R5, RZ ;  /* 0x000000050f057210 */ /* 0x000fce0007ffe0ff */
.L_x_1122:
        /* <DEDUP_REMOVED lines=39> */
.L_x_1123:
[----:B------:R-:W1:Y:S01]  /*1060*/  LDC.64 R20, c[0x0][0x3c0] ;  /* 0x0000f000ff147b82 */ /* 0x000e620000000a00 */
[----:B------:R-:W-:-:S05]  /*1070*/  IADD3 R10, PT, PT, R10, R13, RZ ;  /* 0x0000000d0a0a7210 */ /* 0x000fca0007ffe0ff */
[C---:B-1----:R-:W-:Y:S02]  /*1080*/  IMAD R3, R10.reuse, R21, RZ ;  /* 0x000000150a037224 */ /* 0x042fe400078e02ff */
[----:B------:R-:W-:-:S05]  /*1090*/  IMAD.WIDE.U32 R24, R10, R20, RZ ;  /* 0x000000140a187225 */ /* 0x000fca00078e00ff */
[----:B------:R-:W-:-:S07]  /*10a0*/  IADD3 R3, PT, PT, R25, R3, RZ ;  /* 0x0000000319037210 */ /* 0x000fce0007ffe0ff */
.L_x_1124:
[----:B------:R-:W-:Y:S01]  /*10b0*/  IMAD.SHL.U32 R127, R112, 0x8, RZ ;  /* 0x00000008707f7824 */ /* 0x000fe200078e00ff */
[----:B------:R-:W1:Y:S01]  /*10c0*/  LDCU.128 UR4, c[0x0][0x3d0] ;  /* 0x00007a00ff0477ac */ /* 0x000e620008000c00 */
[----:B------:R-:W2:Y:S01]  /*10d0*/  S2UR UR16, SR_CgaCtaId ;  /* 0x00000000001079c3 */ /* 0x000ea20000008800 */
[----:B------:R-:W-:Y:S01]  /*10e0*/  SHF.R.U32.HI R12, RZ, 0x2, R112 ;  /* 0x00000002ff0c7819 */ /* 0x000fe20000011670 */
[----:B------:R-:W-:Y:S01]  /*10f0*/  IMAD.MOV.U32 R13, RZ, RZ, RZ ;  /* 0x000000ffff0d7224 */ /* 0x000fe200078e00ff */
[----:B------:R-:W-:Y:S01]  /*1100*/  LOP3.LUT R119, R127, 0x18, RZ, 0xc0, !PT ;  /* 0x000000187f777812 */ /* 0x000fe200078ec0ff */
[----:B------:R-:W3:Y:S01]  /*1110*/  LDCU.64 UR12, c[0x0][0x388] ;  /* 0x00007100ff0c77ac */ /* 0x000ee20008000a00 */
[----:B------:R-:W-:Y:S01]  /*1120*/  IADD3 R118, PT, PT, -R8, R11, RZ ;  /* 0x0000000b08767210 */ /* 0x000fe20007ffe1ff */
[----:B------:R-:W-:Y:S01]  /*1130*/  BSSY.RECONVERGENT B0, `(.L_x_1125) ;  /* 0x0000046000007945 */ /* 0x000fe20003800200 */
[C---:B------:R-:W-:Y:S01]  /*1140*/  IADD3 R14, P1, PT, R119.reuse, R14, RZ ;  /* 0x0000000e770e7210 */ /* 0x040fe20007f3e0ff */
[----:B------:R-:W4:Y:S01]  /*1150*/  LDCU.64 UR10, c[0x0][0x390] ;  /* 0x00007200ff0a77ac */ /* 0x000f220008000a00 */
[----:B------:R-:W-:Y:S01]  /*1160*/  IADD3 R24, P0, PT, R119, R24, RZ ;  /* 0x0000001877187210 */ /* 0x000fe20007f1e0ff */
[----:B------:R-:W-:Y:S01]  /*1170*/  IMAD.WIDE.U32 R18, R19, 0x40, R12 ;  /* 0x0000004013127825 */ /* 0x000fe200078e000c */
[----:B------:R-:W-:Y:S01]  /*1180*/  IADD3.X R15, PT, PT, RZ, R5, RZ, P1, !PT ;  /* 0x00000005ff0f7210 */ /* 0x000fe20000ffe4ff */
[----:B------:R-:W5:Y:S01]  /*1190*/  LDCU.64 UR8, c[0x0][0x3c8] ;  /* 0x00007900ff0877ac */ /* 0x000f620008000a00 */
[----:B------:R-:W-:Y:S01]  /*11a0*/  SHF.R.S32.HI R5, RZ, 0x1f, R2 ;  /* 0x0000001fff057819 */ /* 0x000fe20000011402 */
[----:B------:R-:W-:Y:S01]  /*11b0*/  IMAD.X R25, RZ, RZ, R3, P0 ;  /* 0x000000ffff197224 */ /* 0x000fe200000e0603 */
[----:B------:R-:W-:Y:S01]  /*11c0*/  LOP3.LUT R125, R127, 0xd8, RZ, 0xc0, !PT ;  /* 0x000000d87f7d7812 */ /* 0x000fe200078ec0ff */
[----:B------:R-:W-:Y:S01]  /*11d0*/  IMAD.WIDE.U32 R14, R12, R96, R14 ;  /* 0x000000600c0e7225 */ /* 0x000fe200078e000e */
[----:B------:R-:W-:-:S02]  /*11e0*/  IADD3 R22, P0, PT, R119, R22, RZ ;  /* 0x0000001677167210 */ /* 0x000fc40007f1e0ff */
[C---:B------:R-:W-:Y:S01]  /*11f0*/  ISETP.GE.AND P2, PT, R12.reuse, R118, PT ;  /* 0x000000760c00720c */ /* 0x040fe20003f46270 */
[C---:B------:R-:W-:Y:S01]  /*1200*/  IMAD.WIDE.U32 R24, R12.reuse, R20, R24 ;  /* 0x000000140c187225 */ /* 0x040fe200078e0018 */
[----:B------:R-:W-:Y:S02]  /*1210*/  LOP3.LUT R6, R127, 0x1f20, RZ, 0xc0, !PT ;  /* 0x00001f207f067812 */ /* 0x000fe400078ec0ff */
[----:B------:R-:W-:Y:S01]  /*1220*/  LOP3.LUT R125, R125, 0x18, R112, 0x78, !PT ;  /* 0x000000187d7d7812 */ /* 0x000fe200078e7870 */
[----:B-1----:R-:W-:Y:S01]  /*1230*/  IMAD R7, R5, UR4, RZ ;  /* 0x0000000405077c24 */ /* 0x002fe2000f8e02ff */
[----:B------:R-:W-:Y:S01]  /*1240*/  LOP3.LUT R132, R119, 0x20, RZ, 0xfc, !PT ;  /* 0x0000002077847812 */ /* 0x000fe200078efcff */
[----:B------:R-:W-:Y:S01]  /*1250*/  IMAD R15, R12, R97, R15 ;  /* 0x000000610c0f7224 */ /* 0x000fe200078e020f */
[----:B------:R-:W-:Y:S01]  /*1260*/  LOP3.LUT R125, R6, R125, RZ, 0xfc, !PT ;  /* 0x0000007d067d7212 */ /* 0x000fe200078efcff */
        /* <DEDUP_REMOVED lines=49> */
.L_x_1127:
[----:B------:R2:W-:Y:S02]  /*1580*/  STS.128 [R125+0x2000], RZ ;  /* 0x002000ff7d007388 */ /* 0x0005e40000000c00 */
.L_x_1126:
[----:B------:R-:W-:Y:S05]  /*1590*/  BSYNC.RECONVERGENT B0 ;  /* 0x0000000000007941 */ /* 0x000fea0003800200 */
.L_x_1125:
        /* <DEDUP_REMOVED lines=37> */
.L_x_1130:
[----:B------:R4:W-:Y:S02]  /*17f0*/  STS.128 [R125+0x2800], RZ ;  /* 0x002800ff7d007388 */ /* 0x0009e40000000c00 */
.L_x_1129:
[----:B------:R-:W-:Y:S05]  /*1800*/  BSYNC.RECONVERGENT B0 ;  /* 0x0000000000007941 */ /* 0x000fea0003800200 */
.L_x_1128:
[----:B------:R-:W-:Y:S01]  /*1810*/  IADD3 R0, PT, PT, R98, -0x1, RZ ;  /* 0xffffffff62007810 */ /* 0x000fe20007ffe0ff */
[----:B------:R-:W-:Y:S04]  /*1820*/  BSSY.RECONVERGENT B0, `(.L_x_1131) ;  /* 0x000001e000007945 */ /* 0x000fe80003800200 */
[----:B------:R-:W-:Y:S02]  /*1830*/  IMAD R2, R0, -0x40, R81 ;  /* 0xffffffc000027824 */ /* 0x000fe400078e0251 */
[-C--:B------:R-:W-:Y:S02]  /*1840*/  IMAD R5, R5, R0.reuse, RZ ;  /* 0x0000000005057224 */ /* 0x080fe400078e02ff */
[----:B------:R-:W-:Y:S01]  /*1850*/  IMAD.WIDE.U32 R14, R15, R0, RZ ;  /* 0x000000000f0e7225 */ /* 0x000fe200078e00ff */
[----:B------:R-:W-:-:S04]  /*1860*/  ISETP.GE.AND P3, PT, R12, R2, PT ;  /* 0x000000020c00720c */ /* 0x000fc80003f66270 */
[----:B------:R-:W-:-:S09]  /*1870*/  IADD3 R5, PT, PT, R15, R5, RZ ;  /* 0x000000050f057210 */ /* 0x000fd20007ffe0ff */
[----:B------:R-:W-:Y:S05]  /*1880*/  @P3 BRA `(.L_x_1132) ;  /* 0x00000000005c3947 */ /* 0x000fea0003800000 */
[----:B------:R-:W5:Y:S01]  /*1890*/  LDCU UR4, c[0x0][0x440] ;  /* 0x00008800ff0477ac */ /* 0x000f620008000800 */
[----:B-1-3--:R-:W-:-:S04]  /*18a0*/  LEA R6, P2, R14, R123, 0x1 ;  /* 0x0000007b0e067211 */ /* 0x00afc800078408ff */
        /* <DEDUP_REMOVED lines=20> */
.L_x_1133:
[----:B------:R3:W-:Y:S02]  /*19f0*/  STS.128 [R125+0x5000], RZ ;  /* 0x005000ff7d007388 */ /* 0x0007e40000000c00 */
.L_x_1132:
[----:B------:R-:W-:Y:S05]  /*1a00*/  BSYNC.RECONVERGENT B0 ;  /* 0x0000000000007941 */ /* 0x000fea0003800200 */
.L_x_1131:
[----:B------:R-:W-:Y:S01]  /*1a10*/  ISETP.GE.AND P0, PT, R3, R2, PT ;  /* 0x000000020300720c */ /* 0x000fe20003f06270 */
[----:B------:R-:W-:Y:S01]  /*1a20*/  BSSY.RECONVERGENT B0, `(.L_x_1134) ;  /* 0x000001e000007945 */ /* 0x000fe20003800200 */
[----:B------:R-:W-:Y:S01]  /*1a30*/  SHF.R.U32.HI R80, RZ, 0x1, R112 ;  /* 0x00000001ff507819 */ /* 0x000fe20000011670 */
[C---:B------:R-:W-:Y:S01]  /*1a40*/  IMAD.SHL.U32 R9, R20.reuse, 0x40, RZ ;  /* 0x0000004014097824 */ /* 0x040fe200078e00ff */
[----:B-1-3--:R-:W-:-:S09]  /*1a50*/  SHF.L.U64.HI R7, R20, 0x6, R21 ;  /* 0x0000000614077819 */ /* 0x00afd20000010215 */
[----:B------:R-:W-:Y:S05]  /*1a60*/  @P0 BRA `(.L_x_1135) ;  /* 0x0000000000640947 */ /* 0x000fea0003800000 */
[----:B------:R-:W1:Y:S01]  /*1a70*/  LDCU UR4, c[0x0][0x440] ;  /* 0x00008800ff0477ac */ /* 0x000e620008000800 */
[----:B------:R-:W-:-:S04]  /*1a80*/  LEA R6, P0, R96, R14, 0x5 ;  /* 0x0000000e60067211 */ /* 0x000fc800078028ff */
[----:B------:R-:W-:Y:S02]  /*1a90*/  LEA.HI.X R5, R96, R5, R97, 0x5, P0 ;  /* 0x0000000560057211 */ /* 0x000fe400000f2c61 */
        /* <DEDUP_REMOVED lines=21> */
.L_x_1136:
[----:B------:R3:W-:Y:S02]  /*1bf0*/  STS.128 [R125+0x5800], RZ ;  /* 0x005800ff7d007388 */ /* 0x0007e40000000c00 */
.L_x_1135:
[----:B------:R-:W-:Y:S05]  /*1c00*/  BSYNC.RECONVERGENT B0 ;  /* 0x0000000000007941 */ /* 0x000fea0003800200 */
.L_x_1134:
        /* <DEDUP_REMOVED lines=35> */
.L_x_1139:
[----:B------:R1:W-:Y:S01]  /*1e40*/  STS.128 [R125+0x8000], RZ ;  /* 0x008000ff7d007388 */ /* 0x0003e20000000c00 */
[----:B------:R-:W-:Y:S05]  /*1e50*/  BRA `(.L_x_1140) ;  /* 0x00000000000c7947 */ /* 0x000fea0003800000 */
.L_x_1138:
[----:B------:R1:W-:Y:S04]  /*1e60*/  STS.128 [R125+0x6000], RZ ;  /* 0x006000ff7d007388 */ /* 0x0003e80000000c00 */
[----:B------:R1:W-:Y:S04]  /*1e70*/  STS.128 [R125+0x7000], RZ ;  /* 0x007000ff7d007388 */ /* 0x0003e80000000c00 */
[----:B------:R1:W-:Y:S02]  /*1e80*/  STS.128 [R125+0x8000], RZ ;  /* 0x008000ff7d007388 */ /* 0x0003e40000000c00 */
.L_x_1140:
[----:B------:R-:W-:Y:S05]  /*1e90*/  BSYNC.RECONVERGENT B0 ;  /* 0x0000000000007941 */ /* 0x000fea0003800200 */
.L_x_1137:
        /* <DEDUP_REMOVED lines=30> */
.L_x_1143:
[----:B------:R1:W-:Y:S02]  /*2080*/  STS.128 [R125+0x8800], RZ ;  /* 0x008800ff7d007388 */ /* 0x0003e40000000c00 */
.L_x_1142:
[----:B------:R-:W-:Y:S05]  /*2090*/  BSYNC.RECONVERGENT B0 ;  /* 0x0000000000007941 */ /* 0x000fea0003800200 */
.L_x_1141:
[C---:B------:R-:W-:Y:S01]  /*20a0*/  SHF.L.U32 R114, R112.reuse, 0x2, RZ ;  /* 0x0000000270727819 */ /* 0x040fe200000006ff */
[----:B------:R-:W5:Y:S01]  /*20b0*/  LDCU UR4, c[0x0][0x50c] ;  /* 0x0000a180ff0477ac */ /* 0x000f620008000800 */
[C---:B------:R-:W-:Y:S01]  /*20c0*/  SHF.L.U32 R115, R112.reuse, 0x4, RZ ;  /* 0x0000000470737819 */ /* 0x040fe200000006ff */
[----:B------:R-:W0:Y:S01]  /*20d0*/  LDGDEPBAR ;  /* 0x00000000000079af */ /* 0x000e220000000000 */
[----:B-1----:R-:W-:Y:S02]  /*20e0*/  SHF.L.U32 R3, R112, 0x5, RZ ;  /* 0x0000000570037819 */ /* 0x002fe400000006ff */
[----:B------:R-:W-:Y:S02]  /*20f0*/  LOP3.LUT R6, R114, 0x18, RZ, 0xc0, !PT ;  /* 0x0000001872067812 */ /* 0x000fe400078ec0ff */
[C---:B------:R-:W-:Y:S02]  /*2100*/  LOP3.LUT R2, R115.reuse, 0x3e00, RZ, 0xc0, !PT ;  /* 0x00003e0073027812 */ /* 0x040fe400078ec0ff */
[----:B------:R-:W-:-:S02]  /*2110*/  LOP3.LUT R4, R115, 0x100, RZ, 0xc0, !PT ;  /* 0x0000010073047812 */ /* 0x000fc400078ec0ff */
[--C-:B------:R-:W-:Y:S02]  /*2120*/  LOP3.LUT R5, R6, 0xc0, R3.reuse, 0xf8, !PT ;  /* 0x000000c006057812 */ /* 0x100fe400078ef803 */
[--C-:B------:R-:W-:Y:S02]  /*2130*/  LOP3.LUT R113, R2, 0x120, R3.reuse, 0xf8, !PT ;  /* 0x0000012002717812 */ /* 0x100fe400078ef803 */
[----:B------:R-:W-:Y:S02]  /*2140*/  LOP3.LUT R23, R4, 0x20, R3, 0xf8, !PT ;  /* 0x0000002004177812 */ /* 0x000fe400078ef803 */
[C---:B------:R-:W-:Y:S02]  /*2150*/  LOP3.LUT R80, R5.reuse, 0x8, R80, 0x78, !PT ;  /* 0x0000000805507812 */ /* 0x040fe400078e7850 */
[----:B------:R-:W-:Y:S02]  /*2160*/  LOP3.LUT R2, R5, 0x8, R112, 0x78, !PT ;  /* 0x0000000805027812 */ /* 0x000fe400078e7870 */
[----:B------:R-:W-:-:S02]  /*2170*/  LOP3.LUT R113, R113, R80, RZ, 0xfc, !PT ;  /* 0x0000005071717212 */ /* 0x000fc400078efcff */
[----:B------:R-:W-:Y:S02]  /*2180*/  LOP3.LUT R23, R23, R2, RZ, 0xfc, !PT ;  /* 0x0000000217177212 */ /* 0x000fe400078efcff */
[----:B------:R-:W-:Y:S02]  /*2190*/  LEA R113, R113, UR5, 0x1 ;  /* 0x0000000571717c11 */ /* 0x000fe4000f8e08ff */
[----:B------:R-:W-:Y:S02]  /*21a0*/  LEA R83, R23, UR5, 0x1 ;  /* 0x0000000517537c11 */ /* 0x000fe4000f8e08ff */
[----:B------:R-:W-:Y:S01]  /*21b0*/  LOP3.LUT P6, RZ, R112, 0x4, RZ, 0xc0, !PT ;  /* 0x0000000470ff7812 */ /* 0x000fe200078cc0ff */
[----:B------:R-:W-:Y:S01]  /*21c0*/  LDSM.16.M88.4 R44, [R113] ;  /* 0x00000000712c783b */ /* 0x000fe20000000200 */
[----:B------:R-:W-:Y:S02]  /*21d0*/  MOV R22, 0x20 ;  /* 0x0000002000167802 */ /* 0x000fe40000000f00 */
[----:B------:R-:W-:Y:S01]  /*21e0*/  ISETP.NE.AND P5, PT, R98, 0x1, PT ;  /* 0x000000016200780c */ /* 0x000fe20003fa5270 */
[----:B------:R-:W3:Y:S01]  /*21f0*/  LDSM.16.M88.4 R32, [R83+0x3000] ;  /* 0x003000005320783b */ /* 0x000ee20000000200 */
[----:B------:R-:W-:-:S02]  /*2200*/  SEL R22, R22, 0xffffffe0, !P6 ;  /* 0xffffffe016167807 */ /* 0x000fc40007000000 */
[C---:B------:R-:W-:Y:S01]  /*2210*/  VIMNMX R105, PT, PT, R0.reuse, R81, PT ;  /* 0x0000005100697248 */ /* 0x040fe20003fe0100 */
[----:B------:R-:W1:Y:S01]  /*2220*/  LDSM.16.M88.4 R60, [R83+0x3400] ;  /* 0x00340000533c783b */ /* 0x000e620000000200 */
[-C--:B------:R-:W-:Y:S02]  /*2230*/  IADD3 R82, PT, PT, R113, R22.reuse, RZ ;  /* 0x0000001671527210 */ /* 0x080fe40007ffe0ff */
[----:B------:R-:W-:Y:S01]  /*2240*/  IADD3 R2, PT, PT, R83, R22, RZ ;  /* 0x0000001653027210 */ /* 0x000fe20007ffe0ff */
[----:B------:R-:W2:Y:S01]  /*2250*/  LDSM.16.M88.4 R52, [R83+0x3800] ;  /* 0x003800005334783b */ /* 0x000ea20000000200 */
[----:B------:R-:W-:-:S03]  /*2260*/  VIADDMNMX R104, R0, 0x8, R81, PT ;  /* 0x0000000800687846 */ /* 0x000fc60003800151 */
[----:B------:R-:W4:Y:S04]  /*2270*/  LDSM.16.M88.4 R8, [R83+0x3c00] ;  /* 0x003c00005308783b */ /* 0x000f280000000200 */
[----:B------:R-:W-:Y:S04]  /*2280*/  LDSM.16.M88.4 R4, [R82] ;  /* 0x000000005204783b */ /* 0x000fe80000000200 */
[----:B------:R-:W5:Y:S04]  /*2290*/  LDSM.16.M88.4 R24, [R2+0x3000] ;  /* 0x003000000218783b */ /* 0x000f680000000200 */
[----:B------:R-:W5:Y:S04]  /*22a0*/  LDSM.16.M88.4 R16, [R2+0x3400] ;  /* 0x003400000210783b */ /* 0x000f680000000200 */
[----:B------:R-:W-:Y:S04]  /*22b0*/  LDSM.16.M88.4 R68, [R113+0x1000] ;  /* 0x001000007144783b */ /* 0x000fe80000000200 */
[----:B------:R-:W5:Y:S04]  /*22c0*/  LDSM.16.M88.4 R36, [R83+0x4000] ;  /* 0x004000005324783b */ /* 0x000f680000000200 */
[----:B------:R-:W5:Y:S01]  /*22d0*/  LDSM.16.M88.4 R64, [R2+0x3800] ;  /* 0x003800000240783b */ /* 0x000f620000000200 */
[C---:B---3--:R-:W-:Y:S03]  /*22e0*/  HMMA.16816.F32.BF16 R12, R44.reuse, R32, RZ ;  /* 0x000000202c0c723c */ /* 0x048fe600000418ff */
[----:B------:R-:W-:Y:S04]  /*22f0*/  LDSM.16.M88.4 R40, [R82+0x1000] ;  /* 0x001000005228783b */ /* 0x000fe80000000200 */
[----:B------:R-:W-:Y:S01]  /*2300*/  LDSM.16.M88.4 R76, [R2+0x4000] ;  /* 0x00400000024c783b */ /* 0x000fe20000000200 */
[C---:B------:R-:W-:Y:S03]  /*2310*/  HMMA.16816.F32.BF16 R32, R44.reuse, R34, RZ ;  /* 0x000000222c20723c */ /* 0x040fe600000418ff */
[----:B------:R-:W-:Y:S05]  /*2320*/  LDSM.16.M88.4 R72, [R83+0x4400] ;  /* 0x004400005348783b */ /* 0x000fea0000000200 */
[C---:B-1----:R-:W-:Y:S08]  /*2330*/  HMMA.16816.F32.BF16 R28, R44.reuse, R60, RZ ;  /* 0x0000003c2c1c723c */ /* 0x042ff000000418ff */
[C---:B--2---:R-:W-:Y:S08]  /*2340*/  HMMA.16816.F32.BF16 R56, R44.reuse, R52, RZ ;  /* 0x000000342c38723c */ /* 0x044ff000000418ff */
[C---:B------:R-:W-:Y:S08]  /*2350*/  HMMA.16816.F32.BF16 R60, R44.reuse, R62, RZ ;  /* 0x0000003e2c3c723c */ /* 0x040ff000000418ff */
[C---:B------:R-:W-:Y:S08]  /*2360*/  HMMA.16816.F32.BF16 R52, R44.reuse, R54, RZ ;  /* 0x000000362c34723c */ /* 0x040ff000000418ff */
[C---:B----4-:R-:W-:Y:S08]  /*2370*/  HMMA.16816.F32.BF16 R48, R44.reuse, R8, RZ ;  /* 0x000000082c30723c */ /* 0x050ff000000418ff */
[----:B------:R-:W-:Y:S01]  /*2380*/  HMMA.16816.F32.BF16 R44, R44, R10, RZ ;  /* 0x0000000a2c2c723c */ /* 0x000fe200000418ff */
[----:B------:R-:W1:Y:S07]  /*2390*/  LDSM.16.M88.4 R8, [R2+0x3c00] ;  /* 0x003c00000208783b */ /* 0x000e6e0000000200 */
[C---:B-----5:R-:W-:Y:S08]  /*23a0*/  HMMA.16816.F32.BF16 R12, R4.reuse, R24, R12 ;  /* 0x00000018040c723c */ /* 0x060ff0000004180c */
[C---:B------:R-:W-:Y:S01]  /*23b0*/  HMMA.16816.F32.BF16 R32, R4.reuse, R26, R32 ;  /* 0x0000001a0420723c */ /* 0x040fe20000041820 */
[----:B------:R-:W-:Y:S07]  /*23c0*/  LDSM.16.M88.4 R24, [R113+0x2000] ;  /* 0x002000007118783b */ /* 0x000fee0000000200 */
        /* <DEDUP_REMOVED lines=8> */
[----:B------:R-:W-:Y:S07]  /*2450*/  LDSM.16.M88.4 R64, [R83+0x4800] ;  /* 0x004800005340783b */ /* 0x000fee0000000200 */
[C---:B-1----:R-:W-:Y:S08]  /*2460*/  HMMA.16816.F32.BF16 R48, R4.reuse, R8, R48 ;  /* 0x000000080430723c */ /* 0x042ff00000041830 */
[----:B------:R-:W-:Y:S01]  /*2470*/  HMMA.16816.F32.BF16 R44, R4, R10, R44 ;  /* 0x0000000a042c723c */ /* 0x000fe2000004182c */
[----:B------:R-:W-:Y:S04]  /*2480*/  LDSM.16.M88.4 R8, [R82+0x2000] ;  /* 0x002000005208783b */ /* 0x000fe80000000200 */
[----:B------:R-:W1:Y:S03]  /*2490*/  LDSM.16.M88.4 R4, [R2+0x5000] ;  /* 0x005000000204783b */ /* 0x000e660000000200 */
[C---:B------:R-:W-:Y:S08]  /*24a0*/  HMMA.16816.F32.BF16 R12, R40.reuse, R76, R12 ;  /* 0x0000004c280c723c */ /* 0x040ff0000004180c */
[----:B------:R-:W-:Y:S08]  /*24b0*/  HMMA.16816.F32.BF16 R32, R40, R78, R32 ;  /* 0x0000004e2820723c */ /* 0x000ff00000041820 */
[----:B------:R-:W-:Y:S08]  /*24c0*/  HMMA.16816.F32.BF16 R28, R68, R72, R28 ;  /* 0x00000048441c723c */ /* 0x000ff0000004181c */
[C---:B--2---:R-:W-:Y:S08]  /*24d0*/  HMMA.16816.F32.BF16 R12, R24.reuse, R16, R12 ;  /* 0x00000010180c723c */ /* 0x044ff0000004180c */
[----:B------:R-:W-:Y:S01]  /*24e0*/  HMMA.16816.F32.BF16 R32, R24, R18, R32 ;  /* 0x000000121820723c */ /* 0x000fe20000041820 */
[----:B------:R-:W2:Y:S07]  /*24f0*/  LDSM.16.M88.4 R16, [R83+0x4c00] ;  /* 0x004c00005310783b */ /* 0x000eae0000000200 */
[----:B------:R-:W-:Y:S08]  /*2500*/  HMMA.16816.F32.BF16 R60, R68, R74, R60 ;  /* 0x0000004a443c723c */ /* 0x000ff0000004183c */
[C---:B-1----:R-:W-:Y:S08]  /*2510*/  HMMA.16816.F32.BF16 R12, R8.reuse, R4, R12 ;  /* 0x00000004080c723c */ /* 0x042ff0000004180c */
[----:B------:R-:W-:Y:S01]  /*2520*/  HMMA.16816.F32.BF16 R32, R8, R6, R32 ;  /* 0x000000060820723c */ /* 0x000fe20000041820 */
[----:B------:R-:W1:Y:S07]  /*2530*/  LDSM.16.M88.4 R4, [R2+0x4800] ;  /* 0x004800000204783b */ /* 0x000e6e0000000200 */
[----:B------:R-:W-:Y:S01]  /*2540*/  HMMA.16816.F32.BF16 R72, R68, R64, R56 ;  /* 0x000000404448723c */ /* 0x000fe20000041838 */
[----:B------:R-:W3:Y:S02]  /*2550*/  LDSM.16.M88.4 R56, [R83+0x5400] ;  /* 0x005400005338783b */ /* 0x000ee40000000200 */
[----:B------:R-:W-:Y:S01]  /*2560*/  FMUL.FTZ R12, R12, UR4 ;  /* 0x000000040c0c7c20 */ /* 0x000fe20008410000 */
[----:B------:R-:W-:-:S03]  /*2570*/  FMUL.FTZ R65, R14, UR4 ;  /* 0x000000040e417c20 */ /* 0x000fc60008410000 */
[----:B------:R4:W1:Y:S01]  /*2580*/  MUFU.TANH R64, R12 ;  /* 0x0000000c00407308 */ /* 0x0008620000002400 */
[----:B------:R-:W-:Y:S01]  /*2590*/  HMMA.16816.F32.BF16 R52, R68, R66, R52 ;  /* 0x000000424434723c */ /* 0x000fe20000041834 */
[----:B------:R-:W-:Y:S01]  /*25a0*/  FMUL.FTZ R66, R13, UR4 ;  /* 0x000000040d427c20 */ /* 0x000fe20008410000 */
[----:B------:R-:W-:-:S05]  /*25b0*/  FMUL.FTZ R67, R15, UR4 ;  /* 0x000000040f437c20 */ /* 0x000fca0008410000 */
[----:B------:R-:W1:Y:S01]  /*25c0*/  MUFU.TANH R66, R66 ;  /* 0x0000004200427308 */ /* 0x000e620000002400 */
[C---:B------:R-:W-:Y:S01]  /*25d0*/  HMMA.16816.F32.BF16 R76, R40.reuse, R36, R28 ;  /* 0x00000024284c723c */ /* 0x040fe2000004181c */
[----:B------:R-:W-:Y:S06]  /*25e0*/  LDSM.16.M88.4 R28, [R2+0x5400] ;  /* 0x00540000021c783b */ /* 0x000fec0000000200 */
[----:B------:R-:W1:Y:S01]  /*25f0*/  MUFU.TANH R65, R65 ;  /* 0x0000004100417308 */ /* 0x000e620000002400 */
[----:B------:R-:W-:Y:S01]  /*2600*/  HMMA.16816.F32.BF16 R60, R40, R38, R60 ;  /* 0x00000026283c723c */ /* 0x000fe2000004183c */
[----:B----4-:R-:W4:Y:S04]  /*2610*/  LDSM.16.M88.4 R12, [R83+0x5800] ;  /* 0x00580000530c783b */ /* 0x010f280000000200 */
[----:B------:R-:W5:Y:S02]  /*2620*/  LDSM.16.M88.4 R36, [R2+0x4c00] ;  /* 0x004c00000224783b */ /* 0x000f640000000200 */
[----:B------:R-:W3:Y:S01]  /*2630*/  MUFU.TANH R67, R67 ;  /* 0x0000004300437308 */ /* 0x000ee20000002400 */
[----:B--2---:R-:W-:Y:S01]  /*2640*/  HMMA.16816.F32.BF16 R48, R68, R16, R48 ;  /* 0x000000104430723c */ /* 0x004fe20000041830 */
[----:B------:R-:W-:Y:S01]  /*2650*/  FMUL.FTZ R16, R32, UR4 ;  /* 0x0000000420107c20 */ /* 0x000fe20008410000 */
[----:B------:R-:W-:-:S05]  /*2660*/  FMUL.FTZ R17, R34, UR4 ;  /* 0x0000000422117c20 */ /* 0x000fca0008410000 */
[----:B------:R-:W2:Y:S01]  /*2670*/  MUFU.TANH R16, R16 ;  /* 0x0000001000107308 */ /* 0x000ea20000002400 */
[C---:B-1----:R-:W-:Y:S07]  /*2680*/  HMMA.16816.F32.BF16 R72, R40.reuse, R4, R72 ;  /* 0x000000042848723c */ /* 0x042fee0000041848 */
[----:B------:R-:W1:Y:S01]  /*2690*/  MUFU.TANH R17, R17 ;  /* 0x0000001100117308 */ /* 0x000e620000002400 */
[----:B------:R-:W-:Y:S01]  /*26a0*/  HMMA.16816.F32.BF16 R52, R40, R6, R52 ;  /* 0x000000062834723c */ /* 0x000fe20000041834 */
[----:B------:R-:W2:Y:S07]  /*26b0*/  LDSM.16.M88.4 R4, [R83+0x5c00] ;  /* 0x005c00005304783b */ /* 0x000eae0000000200 */
[----:B------:R-:W-:Y:S08]  /*26c0*/  HMMA.16816.F32.BF16 R44, R68, R18, R44 ;  /* 0x00000012442c723c */ /* 0x000ff0000004182c */
[C---:B---3--:R-:W-:Y:S08]  /*26d0*/  HMMA.16816.F32.BF16 R76, R24.reuse, R56, R76 ;  /* 0x00000038184c723c */ /* 0x048ff0000004184c */
[C---:B------:R-:W-:Y:S01]  /*26e0*/  HMMA.16816.F32.BF16 R60, R24.reuse, R58, R60 ;  /* 0x0000003a183c723c */ /* 0x040fe2000004183c */
[----:B------:R-:W3:Y:S07]  /*26f0*/  LDSM.16.M88.4 R56, [R2+0x5800] ;  /* 0x005800000238783b */ /* 0x000eee0000000200 */
[C---:B----4-:R-:W-:Y:S08]  /*2700*/  HMMA.16816.F32.BF16 R72, R24.reuse, R12, R72 ;  /* 0x0000000c1848723c */ /* 0x050ff00000041848 */
[----:B------:R-:W-:Y:S01]  /*2710*/  HMMA.16816.F32.BF16 R52, R24, R14, R52 ;  /* 0x0000000e1834723c */ /* 0x000fe20000041834 */
[----:B------:R-:W4:Y:S01]  /*2720*/  LDSM.16.M88.4 R12, [R2+0x5c00] ;  /* 0x005c0000020c783b */ /* 0x000f220000000200 */
[----:B------:R-:W-:-:S06]  /*2730*/  DEPBAR.LE SB0, 0x0 ;  /* 0x000080000000791a */ /* 0x000fcc0000000000 */
[C---:B-----5:R-:W-:Y:S08]  /*2740*/  HMMA.16816.F32.BF16 R48, R40.reuse, R36, R48 ;  /* 0x000000242830723c */ /* 0x060ff00000041830 */
[----:B------:R-:W-:Y:S08]  /*2750*/  HMMA.16816.F32.BF16 R44, R40, R38, R44 ;  /* 0x00000026282c723c */ /* 0x000ff0000004182c */
[----:B------:R-:W-:Y:S01]  /*2760*/  HMMA.16816.F32.BF16 R76, R8, R28, R76 ;  /* 0x0000001c084c723c */ /* 0x000fe2000004184c */
[----:B------:R-:W-:Y:S01]  /*2770*/  FMUL.FTZ R28, R33, UR4 ;  /* 0x00000004211c7c20 */ /* 0x000fe20008410000 */
[----:B------:R-:W-:-:S05]  /*2780*/  FMUL.FTZ R29, R35, UR4 ;  /* 0x00000004231d7c20 */ /* 0x000fca0008410000 */
[----:B------:R-:W1:Y:S01]  /*2790*/  MUFU.TANH R28, R28 ;  /* 0x0000001c001c7308 */ /* 0x000e620000002400 */
[C---:B--2---:R-:W-:Y:S07]  /*27a0*/  HMMA.16816.F32.BF16 R48, R24.reuse, R4, R48 ;  /* 0x000000041830723c */ /* 0x044fee0000041830 */
[----:B------:R-:W2:Y:S01]  /*27b0*/  MUFU.TANH R29, R29 ;  /* 0x0000001d001d7308 */ /* 0x000ea20000002400 */
[----:B------:R-:W-:Y:S03]  /*27c0*/  HMMA.16816.F32.BF16 R44, R24, R6, R44 ;  /* 0x00000006182c723c */ /* 0x000fe6000004182c */
[----:B------:R-:W-:Y:S01]  /*27d0*/  FMUL.FTZ R32, R76, UR4 ;  /* 0x000000044c207c20 */ /* 0x000fe20008410000 */
[----:B------:R-:W-:-:S04]  /*27e0*/  FMUL.FTZ R33, R79, UR4 ;  /* 0x000000044f217c20 */ /* 0x000fc80008410000 */
[C---:B------:R-:W-:Y:S01]  /*27f0*/  HMMA.16816.F32.BF16 R60, R8.reuse, R30, R60 ;  /* 0x0000001e083c723c */ /* 0x040fe2000004183c */
[----:B------:R-:W-:Y:S01]  /*2800*/  FMUL.FTZ R31, R77, UR4 ;  /* 0x000000044d1f7c20 */ /* 0x000fe20008410000 */
[----:B------:R-:W-:Y:S01]  /*2810*/  FMUL.FTZ R30, R78, UR4 ;  /* 0x000000044e1e7c20 */ /* 0x000fe20008410000 */
[----:B------:R-:W1:Y:S05]  /*2820*/  MUFU.TANH R32, R32 ;  /* 0x0000002000207308 */ /* 0x000e6a0000002400 */
[C---:B---3--:R-:W-:Y:S03]  /*2830*/  HMMA.16816.F32.BF16 R72, R8.reuse, R56, R72 ;  /* 0x000000380848723c */ /* 0x048fe60000041848 */
[----:B------:R-:W3:Y:S05]  /*2840*/  MUFU.TANH R31, R31 ;  /* 0x0000001f001f7308 */ /* 0x000eea0000002400 */
[C---:B------:R-:W-:Y:S03]  /*2850*/  HMMA.16816.F32.BF16 R52, R8.reuse, R58, R52 ;  /* 0x0000003a0834723c */ /* 0x040fe60000041834 */
[----:B------:R-:W-:Y:S01]  /*2860*/  FMUL.FTZ R34, R60, UR4 ;  /* 0x000000043c227c20 */ /* 0x000fe20008410000 */
[----:B------:R-:W-:Y:S01]  /*2870*/  FMUL.FTZ R35, R61, UR4 ;  /* 0x000000043d237c20 */ /* 0x000fe20008410000 */
[----:B------:R-:W-:Y:S01]  /*2880*/  FMUL.FTZ R18, R62, UR4 ;  /* 0x000000043e127c20 */ /* 0x000fe20008410000 */
[----:B------:R-:W-:Y:S01]  /*2890*/  FMUL.FTZ R4, R63, UR4 ;  /* 0x000000043f047c20 */ /* 0x000fe20008410000 */
[----:B------:R-:W1:Y:S01]  /*28a0*/  MUFU.TANH R30, R30 ;  /* 0x0000001e001e7308 */ /* 0x000e620000002400 */
[C---:B----4-:R-:W-:Y:S03]  /*28b0*/  HMMA.16816.F32.BF16 R48, R8.reuse, R12, R48 ;  /* 0x0000000c0830723c */ /* 0x050fe60000041830 */
        /* <DEDUP_REMOVED lines=40> */
[----:B------:R-:W2:Y:S01]  /*2b40*/  LDCU UR4, c[0x0][0x440] ;  /* 0x00008800ff0477ac */ /* 0x000ea20008000800 */
[----:B------:R-:W-:Y:S01]  /*2b50*/  VIADD R5, R98, 0xfffffffe ;  /* 0xfffffffe62057836 */ /* 0x000fe20000000000 */
[----:B------:R-:W-:Y:S03]  /*2b60*/  BSSY.RECONVERGENT B0, `(.L_x_1145) ;  /* 0x000002e000007945 */ /* 0x000fe60003800200 */
[----:B------:R-:W-:-:S04]  /*2b70*/  IMAD.WIDE.U32 R8, R5, R96, RZ ;  /* 0x0000006005087225 */ /* 0x000fc800078e00ff */
[C---:B------:R-:W-:Y:S01]  /*2b80*/  IMAD.SHL.U32 R7, R8.reuse, 0x40, RZ ;  /* 0x0000004008077824 */ /* 0x040fe200078e00ff */
[----:B------:R-:W-:Y:S01]  /*2b90*/  LEA R6, P0, R8, R123, 0x7 ;  /* 0x0000007b08067211 */ /* 0x000fe200078038ff */
[----:B------:R-:W-:-:S03]  /*2ba0*/  IMAD R5, R5, R97, R9 ;  /* 0x0000006105057224 */ /* 0x000fc600078e0209 */
[----:B------:R-:W-:Y:S02]  /*2bb0*/  LEA R2, P3, R96, R7, 0x5 ;  /* 0x0000000760027211 */ /* 0x000fe400078628ff */
[--C-:B------:R-:W-:Y:S02]  /*2bc0*/  LEA.HI.X R7, R8, R122, R5.reuse, 0x7, P0 ;  /* 0x0000007a08077211 */ /* 0x100fe400000f3c05 */
[----:B--2---:R-:W-:Y:S02]  /*2bd0*/  ISETP.GE.AND P2, PT, R119, UR4, PT ;  /* 0x0000000477007c0c */ /* 0x004fe4000bf46270 */
        /* <DEDUP_REMOVED lines=37> */
.L_x_1146:
[----:B------:R4:W-:Y:S02]  /*2e30*/  STS.128 [R125+0x5800], RZ ;  /* 0x005800ff7d007388 */ /* 0x0009e40000000c00 */
.L_x_1147:
[----:B------:R-:W-:Y:S05]  /*2e40*/  BSYNC.RECONVERGENT B0 ;  /* 0x0000000000007941 */ /* 0x000fea0003800200 */
.L_x_1145:
[----:B------:R-:W0:Y:S02]  /*2e50*/  LDGDEPBAR ;  /* 0x00000000000079af */ /* 0x000e240000000000 */
.L_x_1144:
[----:B------:R-:W-:Y:S01]  /*2e60*/  IMAD.SHL.U32 R5, R112, 0x2, RZ ;  /* 0x0000000270057824 */ /* 0x000fe200078e00ff */
[----:B------:R-:W5:Y:S01]  /*2e70*/  LDCU UR4, c[0x0][0x45c] ;  /* 0x00008b80ff0477ac */ /* 0x000f620008000800 */
[----:B------:R-:W-:-:S03]  /*2e80*/  LOP3.LUT R99, R80, 0x120, R3, 0xf8, !PT ;  /* 0x0000012050637812 */ /* 0x000fc600078ef803 */
[----:B------:R-:W-:Y:S02]  /*2e90*/  LOP3.LUT R5, R5, 0x6, RZ, 0xc0, !PT ;  /* 0x0000000605057812 */ /* 0x000fe400078ec0ff */
        /* <DEDUP_REMOVED lines=16> */
[-C--:B------:R-:W-:Y:S01]  /*2fa0*/  ISETP.GE.AND P1, PT, R25, R105.reuse, PT ;  /* 0x000000691900720c */ /* 0x080fe20003f26270 */
[----:B------:R-:W-:Y:S01]  /*2fb0*/  VIADD R11, R0, 0xffffffd9 ;  /* 0xffffffd9000b7836 */ /* 0x000fe20000000000 */
[----:B------:R-:W-:Y:S01]  /*2fc0*/  FSEL R66, R66, -INF , !P3 ;  /* 0xff80000042427808 */ /* 0x000fe20005800000 */
[----:B--23--:R-:W-:Y:S01]  /*2fd0*/  VIADD R9, R0, 0xffffffe0 ;  /* 0xffffffe000097836 */ /* 0x00cfe20000000000 */
[-C--:B------:R-:W-:Y:S01]  /*2fe0*/  ISETP.GE.AND P3, PT, R24, R105.reuse, PT ;  /* 0x000000691800720c */ /* 0x080fe20003f66270 */
[----:B------:R-:W-:Y:S01]  /*2ff0*/  VIADD R7, R0, 0xffffffe1 ;  /* 0xffffffe100077836 */ /* 0x000fe20000000000 */
[----:B------:R-:W-:Y:S01]  /*3000*/  FSEL R16, R16, -INF , !P2 ;  /* 0xff80000010107808 */ /* 0x000fe20005000000 */
[C---:B------:R-:W-:Y:S01]  /*3010*/  VIADD R14, R0.reuse, 0xffffffe8 ;  /* 0xffffffe8000e7836 */ /* 0x040fe20000000000 */
[-C--:B------:R-:W-:Y:S01]  /*3020*/  ISETP.GE.AND P2, PT, R19, R105.reuse, PT ;  /* 0x000000691300720c */ /* 0x080fe20003f46270 */
[----:B------:R-:W-:Y:S01]  /*3030*/  VIADD R13, R0, 0xfffffff0 ;  /* 0xfffffff0000d7836 */ /* 0x000fe20000000000 */
[----:B-1----:R-:W-:Y:S01]  /*3040*/  FSEL R28, R28, -INF , !P1 ;  /* 0xff8000001c1c7808 */ /* 0x002fe20004800000 */
[----:B------:R-:W-:Y:S01]  /*3050*/  VIADD R12, R0, 0xfffffff1 ;  /* 0xfffffff1000c7836 */ /* 0x000fe20000000000 */
[----:B------:R-:W-:Y:S01]  /*3060*/  ISETP.GE.AND P1, PT, R15, R105, PT ;  /* 0x000000690f00720c */ /* 0x000fe20003f26270 */
[----:B------:R-:W-:Y:S01]  /*3070*/  LDSM.16.MT88.4 R60, [R99+0x7000] ;  /* 0x00700000633c783b */ /* 0x000fe20000004200 */
[----:B------:R-:W-:-:S02]  /*3080*/  FSEL R32, R32, -INF , !P3 ;  /* 0xff80000020207808 */ /* 0x000fc40005800000 */
[-C--:B------:R-:W-:Y:S01]  /*3090*/  ISETP.GE.AND P3, PT, R11, R105.reuse, PT ;  /* 0x000000690b00720c */ /* 0x080fe20003f66270 */
[----:B------:R-:W-:Y:S01]  /*30a0*/  LDSM.16.MT88.4 R52, [R86+0x7000] ;  /* 0x007000005634783b */ /* 0x000fe20000004200 */
[----:B------:R-:W-:Y:S01]  /*30b0*/  ISETP.GE.AND P0, PT, R5, R104, PT ;  /* 0x000000680500720c */ /* 0x000fe20003f06270 */
[----:B------:R-:W-:Y:S01]  /*30c0*/  VIADD R5, R0, 0xffffffe9 ;  /* 0xffffffe900057836 */ /* 0x000fe20000000000 */
[----:B------:R-:W-:Y:S01]  /*30d0*/  FSEL R10, R31, -INF , !P2 ;  /* 0xff8000001f0a7808 */ /* 0x000fe20005000000 */
[----:B------:R-:W-:Y:S01]  /*30e0*/  LDSM.16.MT88.4 R40, [R99+0x8000] ;  /* 0x008000006328783b */ /* 0x000fe20000004200 */
[----:B------:R-:W-:Y:S02]  /*30f0*/  ISETP.GE.AND P2, PT, R9, R105, PT ;  /* 0x000000690900720c */ /* 0x000fe40003f46270 */
[----:B------:R-:W-:Y:S02]  /*3100*/  FMNMX3.FTZ R27, R64, R66, R16, !PT ;  /* 0x00000042401b7276 */ /* 0x000fe40007810010 */
[----:B------:R-:W-:-:S02]  /*3110*/  FSEL R8, R34, -INF , !P1 ;  /* 0xff80000022087808 */ /* 0x000fc40004800000 */
[-C--:B------:R-:W-:Y:S02]  /*3120*/  ISETP.GE.AND P1, PT, R7, R105.reuse, PT ;  /* 0x000000690700720c */ /* 0x080fe40003f26270 */
[----:B------:R-:W-:Y:S02]  /*3130*/  FSEL R6, R35, -INF , !P3 ;  /* 0xff80000023067808 */ /* 0x000fe40005800000 */
[----:B------:R-:W-:Y:S02]  /*3140*/  ISETP.GE.AND P3, PT, R14, R105, PT ;  /* 0x000000690e00720c */ /* 0x000fe40003f66270 */
[----:B------:R-:W-:Y:S01]  /*3150*/  ISETP.GE.AND P4, PT, R2, R104, PT ;  /* 0x000000680200720c */ /* 0x000fe20003f86270 */
[C---:B------:R-:W-:Y:S01]  /*3160*/  VIADD R2, R0.reuse, 0xfffffff8 ;  /* 0xfffffff800027836 */ /* 0x040fe20000000000 */
[----:B------:R-:W-:Y:S01]  /*3170*/  FMNMX3.FTZ R27, R27, R28, R32, !PT ;  /* 0x0000001c1b1b7276 */ /* 0x000fe20007810020 */
[----:B------:R-:W-:Y:S01]  /*3180*/  VIADD R0, R0, 0xfffffff9 ;  /* 0xfffffff900007836 */ /* 0x000fe20000000000 */
[----:B------:R-:W-:-:S02]  /*3190*/  FSEL R126, R126, -INF , !P2 ;  /* 0xff8000007e7e7808 */ /* 0x000fc40005000000 */
[-C--:B------:R-:W-:Y:S02]  /*31a0*/  ISETP.GE.AND P2, PT, R5, R105.reuse, PT ;  /* 0x000000690500720c */ /* 0x080fe40003f46270 */
[----:B------:R-:W-:Y:S02]  /*31b0*/  FSEL R130, R130, -INF , !P1 ;  /* 0xff80000082827808 */ /* 0x000fe40004800000 */
[-C--:B------:R-:W-:Y:S02]  /*31c0*/  ISETP.GE.AND P1, PT, R13, R105.reuse, PT ;  /* 0x000000690d00720c */ /* 0x080fe40003f26270 */
[----:B------:R-:W-:Y:S02]  /*31d0*/  FSEL R128, R128, -INF , !P3 ;  /* 0xff80000080807808 */ /* 0x000fe40005800000 */
[----:B------:R-:W-:Y:S02]  /*31e0*/  FMNMX3.FTZ R27, R27, R10, R8, !PT ;  /* 0x0000000a1b1b7276 */ /* 0x000fe40007810008 */
[----:B------:R-:W-:-:S02]  /*31f0*/  ISETP.GE.AND P3, PT, R12, R105, PT ;  /* 0x000000690c00720c */ /* 0x000fc40003f66270 */
[----:B------:R-:W-:Y:S02]  /*3200*/  FSEL R116, R116, -INF , !P2 ;  /* 0xff80000074747808 */ /* 0x000fe40005000000 */
[-C--:B------:R-:W-:Y:S02]  /*3210*/  ISETP.GE.AND P2, PT, R2, R105.reuse, PT ;  /* 0x000000690200720c */ /* 0x080fe40003f46270 */
[----:B------:R-:W-:Y:S02]  /*3220*/  FSEL R110, R110, -INF , !P1 ;  /* 0xff8000006e6e7808 */ /* 0x000fe40004800000 */
[----:B------:R-:W-:Y:S02]  /*3230*/  FMNMX3.FTZ R27, R27, R6, R126, !PT ;  /* 0x000000061b1b7276 */ /* 0x000fe4000781007e */
[----:B------:R-:W-:Y:S02]  /*3240*/  ISETP.GE.AND P1, PT, R0, R105, PT ;  /* 0x000000690000720c */ /* 0x000fe40003f26270 */
[----:B------:R-:W-:-:S02]  /*3250*/  FSEL R108, R108, -INF , !P3 ;  /* 0xff8000006c6c7808 */ /* 0x000fc40005800000 */
[-C--:B------:R-:W-:Y:S02]  /*3260*/  ISETP.GE.AND P3, PT, R26, R104.reuse, PT ;  /* 0x000000681a00720c */ /* 0x080fe40003f66270 */
[----:B------:R-:W-:Y:S02]  /*3270*/  FSEL R106, R106, -INF , !P2 ;  /* 0xff8000006a6a7808 */ /* 0x000fe40005000000 */
[----:B------:R-:W-:Y:S02]  /*3280*/  ISETP.GE.AND P2, PT, R25, R104, PT ;  /* 0x000000681900720c */ /* 0x000fe40003f46270 */
[----:B------:R-:W-:Y:S02]  /*3290*/  FMNMX3.FTZ R27, R27, R130, R128, !PT ;  /* 0x000000821b1b7276 */ /* 0x000fe40007810080 */
[----:B------:R-:W-:Y:S02]  /*32a0*/  FSEL R102, R102, -INF , !P1 ;  /* 0xff80000066667808 */ /* 0x000fe40004800000 */
[----:B------:R-:W-:-:S02]  /*32b0*/  ISETP.GE.AND P1, PT, R24, R104, PT ;  /* 0x000000681800720c */ /* 0x000fc40003f26270 */
[----:B------:R-:W-:Y:S02]  /*32c0*/  FSEL R17, R17, -INF , !P3 ;  /* 0xff80000011117808 */ /* 0x000fe40005800000 */
[----:B------:R-:W-:Y:S02]  /*32d0*/  FSEL R65, R65, -INF , !P0 ;  /* 0xff80000041417808 */ /* 0x000fe40004000000 */
[-C--:B------:R-:W-:Y:S02]  /*32e0*/  ISETP.GE.AND P3, PT, R11, R104.reuse, PT ;  /* 0x000000680b00720c */ /* 0x080fe40003f66270 */
[----:B------:R-:W-:Y:S02]  /*32f0*/  ISETP.GE.AND P0, PT, R19, R104, PT ;  /* 0x000000681300720c */ /* 0x000fe40003f06270 */
[----:B------:R-:W-:Y:S02]  /*3300*/  FSEL R11, R29, -INF , !P2 ;  /* 0xff8000001d0b7808 */ /* 0x000fe40005000000 */
[----:B------:R-:W-:-:S02]  /*3310*/  FMNMX3.FTZ R27, R27, R116, R110, !PT ;  /* 0x000000741b1b7276 */ /* 0x000fc4000781006e */
[-C--:B------:R-:W-:Y:S02]  /*3320*/  ISETP.GE.AND P2, PT, R9, R104.reuse, PT ;  /* 0x000000680900720c */ /* 0x080fe40003f46270 */
[----:B------:R-:W-:Y:S02]  /*3330*/  FSEL R67, R67, -INF , !P4 ;  /* 0xff80000043437808 */ /* 0x000fe40006000000 */
[----:B------:R-:W-:Y:S02]  /*3340*/  FSEL R9, R30, -INF , !P1 ;  /* 0xff8000001e097808 */ /* 0x000fe40004800000 */
[----:B------:R-:W-:Y:S02]  /*3350*/  ISETP.GE.AND P1, PT, R7, R104, PT ;  /* 0x000000680700720c */ /* 0x000fe40003f26270 */
[----:B------:R-:W-:Y:S02]  /*3360*/  FSEL R7, R33, -INF , !P0 ;  /* 0xff80000021077808 */ /* 0x000fe40004000000 */
[----:B------:R-:W-:-:S02]  /*3370*/  FMNMX3.FTZ R27, R27, R108, R106, !PT ;  /* 0x0000006c1b1b7276 */ /* 0x000fc4000781006a */
[-C--:B------:R-:W-:Y:S02]  /*3380*/  ISETP.GE.AND P0, PT, R14, R104.reuse, PT ;  /* 0x000000680e00720c */ /* 0x080fe40003f06270 */
[-C--:B------:R-:W-:Y:S02]  /*3390*/  ISETP.GE.AND P4, PT, R15, R104.reuse, PT ;  /* 0x000000680f00720c */ /* 0x080fe40003f86270 */
[----:B------:R-:W-:Y:S02]  /*33a0*/  FMNMX3.FTZ R14, R65, R67, R17, !PT ;  /* 0x00000043410e7276 */ /* 0x000fe40007810011 */
[----:B------:R-:W-:Y:S02]  /*33b0*/  FMNMX.FTZ R19, R102, R27, !PT ;  /* 0x0000001b66137209 */ /* 0x000fe40007810000 */
[----:B------:R-:W-:Y:S02]  /*33c0*/  FSEL R29, R18, -INF , !P4 ;  /* 0xff800000121d7808 */ /* 0x000fe40006000000 */
[----:B------:R-:W-:Y:S01]  /*33d0*/  FMNMX3.FTZ R14, R14, R11, R9, !PT ;  /* 0x0000000b0e0e7276 */ /* 0x000fe20007810009 */
[----:B------:R-:W1:Y:S01]  /*33e0*/  SHFL.BFLY PT, R24, R19, 0x2, 0x1f ;  /* 0x0c401f0013187f89 */ /* 0x000e6200000e0000 */
        /* <DEDUP_REMOVED lines=19> */
[----:B-1----:R-:W-:Y:S02]  /*3520*/  FMNMX.FTZ R24, R19, R24, !PT ;  /* 0x0000001813187209 */ /* 0x002fe40007810000 */
[----:B------:R-:W-:-:S03]  /*3530*/  FMNMX.FTZ R15, R89, R14, !PT ;  /* 0x0000000e590f7209 */ /* 0x000fc60007810000 */
[----:B------:R-:W1:Y:S04]  /*3540*/  SHFL.BFLY PT, R13, R24, 0x1, 0x1f ;  /* 0x0c201f00180d7f89 */ /* 0x000e6800000e0000 */
[----:B------:R-:W2:Y:S01]  /*3550*/  SHFL.BFLY PT, R4, R15, 0x2, 0x1f ;  /* 0x0c401f000f047f89 */ /* 0x000ea200000e0000 */
[----:B-1----:R-:W-:-:S03]  /*3560*/  FMNMX.FTZ R2, R24, R13, !PT ;  /* 0x0000000d18027209 */ /* 0x002fc60007810000 */
[----:B------:R-:W-:Y:S01]  /*3570*/  LDSM.16.MT88.4 R24, [R99+0x7400] ;  /* 0x007400006318783b */ /* 0x000fe20000004200 */
[----:B--2---:R-:W-:Y:S01]  /*3580*/  FMNMX.FTZ R4, R15, R4, !PT ;  /* 0x000000040f047209 */ /* 0x004fe20007810000 */
[C---:B-----5:R-:W-:Y:S01]  /*3590*/  FMUL.FTZ R101, R2.reuse, UR4 ;  /* 0x0000000402657c20 */ /* 0x060fe20008410000 */
[----:B------:R-:W-:-:S03]  /*35a0*/  FSETP.NEU.FTZ.AND P0, PT, R2, -INF , PT ;  /* 0xff8000000200780b */ /* 0x000fc60003f1d000 */
[----:B------:R-:W1:Y:S01]  /*35b0*/  SHFL.BFLY PT, R13, R4, 0x1, 0x1f ;  /* 0x0c201f00040d7f89 */ /* 0x000e6200000e0000 */
        /* <DEDUP_REMOVED lines=14> */
[----:B------:R-:W-:Y:S01]  /*36a0*/  FFMA.FTZ R133, R102, UR4, -R101 ;  /* 0x0000000466857c23 */ /* 0x000fe20008010865 */
[----:B------:R-:W2:Y:S01]  /*36b0*/  MUFU.EX2 R87, R87 ;  /* 0x0000005700577308 */ /* 0x000ea20000000800 */
[----:B-1----:R-:W-:-:S02]  /*36c0*/  FMNMX.FTZ R0, R4, R13, !PT ;  /* 0x0000000d04007209 */ /* 0x002fc40007810000 */
[----:B------:R-:W-:Y:S02]  /*36d0*/  LDSM.16.MT88.4 R12, [R99+0x6400] ;  /* 0x00640000630c783b */ /* 0x000fe40000004200 */
[C---:B------:R-:W-:Y:S01]  /*36e0*/  FSETP.NEU.FTZ.AND P0, PT, R0.reuse, -INF , PT ;  /* 0xff8000000000780b */ /* 0x040fe20003f1d000 */
[----:B------:R-:W-:Y:S02]  /*36f0*/  FMUL.FTZ R100, R0, UR4 ;  /* 0x0000000400647c20 */ /* 0x000fe40008410000 */
[----:B------:R-:W-:Y:S03]  /*3700*/  MUFU.EX2 R88, R88 ;  /* 0x0000005800587308 */ /* 0x000fe60000000800 */
[----:B------:R-:W-:Y:S02]  /*3710*/  FSEL R100, R100, RZ, P0 ;  /* 0x000000ff64647208 */ /* 0x000fe40000000000 */
[----:B--2---:R-:W-:-:S03]  /*3720*/  F2FP.BF16.F32.PACK_AB R48, R87, R90 ;  /* 0x0000005a5730723e */ /* 0x004fc600000010ff */
[----:B------:R-:W1:Y:S01]  /*3730*/  MUFU.EX2 R85, R85 ;  /* 0x0000005500557308 */ /* 0x000e620000000800 */
[--C-:B------:R-:W-:Y:S01]  /*3740*/  FFMA.FTZ R95, R65, UR4, -R100.reuse ;  /* 0x00000004415f7c23 */ /* 0x100fe20008010864 */
[--C-:B------:R-:W-:Y:S01]  /*3750*/  FFMA.FTZ R94, R67, UR4, -R100.reuse ;  /* 0x00000004435e7c23 */ /* 0x100fe20008010864 */
[--C-:B------:R-:W-:Y:S01]  /*3760*/  FFMA.FTZ R93, R17, UR4, -R100.reuse ;  /* 0x00000004115d7c23 */ /* 0x100fe20008010864 */
[--C-:B------:R-:W-:Y:S01]  /*3770*/  FFMA.FTZ R84, R11, UR4, -R100.reuse ;  /* 0x000000040b547c23 */ /* 0x100fe20008010864 */
[--C-:B------:R-:W-:Y:S01]  /*3780*/  FFMA.FTZ R33, R9, UR4, -R100.reuse ;  /* 0x0000000409217c23 */ /* 0x100fe20008010864 */
[--C-:B------:R-:W-:Y:S01]  /*3790*/  FFMA.FTZ R32, R7, UR4, -R100.reuse ;  /* 0x0000000407207c23 */ /* 0x100fe20008010864 */
[----:B------:R-:W2:Y:S01]  /*37a0*/  LDSM.16.MT88.4 R8, [R86+0x6400] ;  /* 0x006400005608783b */ /* 0x000ea20000004200 */
[----:B------:R-:W-:Y:S01]  /*37b0*/  MUFU.EX2 R95, R95 ;  /* 0x0000005f005f7308 */ /* 0x000fe20000000800 */
[--C-:B------:R-:W-:Y:S01]  /*37c0*/  FFMA.FTZ R29, R29, UR4, -R100.reuse ;  /* 0x000000041d1d7c23 */ /* 0x100fe20008010864 */
[--C-:B------:R-:W-:Y:S01]  /*37d0*/  FFMA.FTZ R28, R5, UR4, -R100.reuse ;  /* 0x00000004051c7c23 */ /* 0x100fe20008010864 */
[----:B------:R-:W-:Y:S01]  /*37e0*/  LDSM.16.MT88.4 R16, [R86+0x7400] ;  /* 0x007400005610783b */ /* 0x000fe20000004200 */
[--C-:B------:R-:W-:Y:S01]  /*37f0*/  FFMA.FTZ R107, R107, UR4, -R100.reuse ;  /* 0x000000046b6b7c23 */ /* 0x100fe20008010864 */
[--C-:B------:R-:W-:Y:S01]  /*3800*/  FFMA.FTZ R92, R92, UR4, -R100.reuse ;  /* 0x000000045c5c7c23 */ /* 0x100fe20008010864 */
[--C-:B------:R-:W-:Y:S01]  /*3810*/  FFMA.FTZ R91, R91, UR4, -R100.reuse ;  /* 0x000000045b5b7c23 */ /* 0x100fe20008010864 */
[----:B------:R-:W-:Y:S01]  /*3820*/  FFMA.FTZ R134, R89, UR4, -R100 ;  /* 0x0000000459867c23 */ /* 0x000fe20008010864 */
[----:B------:R-:W3:Y:S01]  /*3830*/  MUFU.EX2 R94, R94 ;  /* 0x0000005e005e7308 */ /* 0x000ee20000000800 */
[----:B-1----:R-:W-:Y:S01]  /*3840*/  F2FP.BF16.F32.PACK_AB R50, R85, R88 ;  /* 0x000000585532723e */ /* 0x002fe200000010ff */
[----:B------:R-:W-:-:S04]  /*3850*/  FADD.FTZ R87, R90, R87 ;  /* 0x000000575a577221 */ /* 0x000fc80000010000 */
[----:B------:R-:W-:Y:S02]  /*3860*/  FADD.FTZ R88, R88, R87 ;  /* 0x0000005758587221 */ /* 0x000fe40000010000 */
[----:B------:R-:W-:Y:S02]  /*3870*/  MUFU.EX2 R93, R93 ;  /* 0x0000005d005d7308 */ /* 0x000fe40000000800 */
[----:B------:R-:W-:-:S06]  /*3880*/  FADD.FTZ R88, R85, R88 ;  /* 0x0000005855587221 */ /* 0x000fcc0000010000 */
[----:B------:R-:W1:Y:S01]  /*3890*/  MUFU.EX2 R84, R84 ;  /* 0x0000005400547308 */ /* 0x000e620000000800 */
[----:B---3--:R-:W-:Y:S01]  /*38a0*/  F2FP.BF16.F32.PACK_AB R49, R94, R95 ;  /* 0x0000005f5e31723e */ /* 0x008fe200000010ff */
[----:B------:R-:W-:-:S06]  /*38b0*/  FADD.FTZ R94, R95, R94 ;  /* 0x0000005e5f5e7221 */ /* 0x000fcc0000010000 */
[----:B------:R-:W-:Y:S08]  /*38c0*/  MUFU.EX2 R35, R35 ;  /* 0x0000002300237308 */ /* 0x000ff00000000800 */
[----:B------:R-:W3:Y:S01]  /*38d0*/  MUFU.EX2 R34, R34 ;  /* 0x0000002200227308 */ /* 0x000ee20000000800 */
[----:B-1----:R-:W-:Y:S01]  /*38e0*/  F2FP.BF16.F32.PACK_AB R51, R84, R93 ;  /* 0x0000005d5433723e */ /* 0x002fe200000010ff */
[----:B------:R-:W-:-:S04]  /*38f0*/  FADD.FTZ R93, R93, R94 ;  /* 0x0000005e5d5d7221 */ /* 0x000fc80000010000 */
[----:B------:R-:W-:Y:S02]  /*3900*/  FADD.FTZ R84, R84, R93 ;  /* 0x0000005d54547221 */ /* 0x000fe40000010000 */
[----:B------:R-:W-:Y:S01]  /*3910*/  MUFU.EX2 R31, R31 ;  /* 0x0000001f001f7308 */ /* 0x000fe20000000800 */
[C---:B------:R-:W-:Y:S07]  /*3920*/  HMMA.16816.F32.BF16 R72, R48.reuse, R68, RZ ;  /* 0x000000443048723c */ /* 0x040fee00000418ff */
[----:B------:R-:W1:Y:S01]  /*3930*/  MUFU.EX2 R30, R30 ;  /* 0x0000001e001e7308 */ /* 0x000e620000000800 */
[----:B------:R-:W-:Y:S01]  /*3940*/  HMMA.16816.F32.BF16 R68, R48, R70, RZ ;  /* 0x000000463044723c */ /* 0x000fe200000418ff */
[----:B---3--:R-:W-:Y:S01]  /*3950*/  F2FP.BF16.F32.PACK_AB R4, R34, R35 ;  /* 0x000000232204723e */ /* 0x008fe200000010ff */
[----:B------:R-:W-:-:S04]  /*3960*/  FADD.FTZ R35, R35, R88 ;  /* 0x0000005823237221 */ /* 0x000fc80000010000 */
[----:B------:R-:W-:Y:S01]  /*3970*/  FADD.FTZ R34, R34, R35 ;  /* 0x0000002322227221 */ /* 0x000fe20000010000 */
[----:B------:R-:W-:Y:S01]  /*3980*/  MUFU.EX2 R33, R33 ;  /* 0x0000002100217308 */ /* 0x000fe20000000800 */
[C---:B------:R-:W-:Y:S07]  /*3990*/  HMMA.16816.F32.BF16 R80, R48.reuse, R76, RZ ;  /* 0x0000004c3050723c */ /* 0x040fee00000418ff */
[----:B------:R-:W3:Y:S01]  /*39a0*/  MUFU.EX2 R32, R32 ;  /* 0x0000002000207308 */ /* 0x000ee20000000800 */
[----:B-1----:R-:W-:Y:S01]  /*39b0*/  F2FP.BF16.F32.PACK_AB R6, R30, R31 ;  /* 0x0000001f1e06723e */ /* 0x002fe200000010ff */
[C---:B------:R-:W-:Y:S06]  /*39c0*/  HMMA.16816.F32.BF16 R76, R48.reuse, R78, RZ ;  /* 0x0000004e304c723c */ /* 0x040fec00000418ff */
[----:B------:R-:W-:Y:S02]  /*39d0*/  MUFU.EX2 R29, R29 ;  /* 0x0000001d001d7308 */ /* 0x000fe40000000800 */
[C---:B------:R-:W-:Y:S06]  /*39e0*/  HMMA.16816.F32.BF16 R64, R48.reuse, R60, RZ ;  /* 0x0000003c3040723c */ /* 0x040fec00000418ff */
[----:B------:R-:W1:Y:S01]  /*39f0*/  MUFU.EX2 R28, R28 ;  /* 0x0000001c001c7308 */ /* 0x000e620000000800 */
[----:B---3--:R-:W-:Y:S01]  /*3a00*/  F2FP.BF16.F32.PACK_AB R5, R32, R33 ;  /* 0x000000212005723e */ /* 0x008fe200000010ff */
[----:B------:R-:W-:Y:S01]  /*3a10*/  HMMA.16816.F32.BF16 R56, R48, R52, RZ ;  /* 0x000000343038723c */ /* 0x000fe200000418ff */
[----:B------:R-:W-:-:S04]  /*3a20*/  FADD.FTZ R33, R33, R84 ;  /* 0x0000005421217221 */ /* 0x000fc80000010000 */
[----:B------:R-:W-:Y:S01]  /*3a30*/  FADD.FTZ R32, R32, R33 ;  /* 0x0000002120207221 */ /* 0x000fe20000010000 */
[----:B------:R-:W-:Y:S02]  /*3a40*/  MUFU.EX2 R126, R126 ;  /* 0x0000007e007e7308 */ /* 0x000fe40000000800 */
[C---:B------:R-:W-:Y:S06]  /*3a50*/  HMMA.16816.F32.BF16 R36, R48.reuse, R40, RZ ;  /* 0x000000283024723c */ /* 0x040fec00000418ff */
[----:B------:R-:W3:Y:S01]  /*3a60*/  MUFU.EX2 R109, R109 ;  /* 0x0000006d006d7308 */ /* 0x000ee20000000800 */
[----:B-1----:R-:W-:Y:S01]  /*3a70*/  F2FP.BF16.F32.PACK_AB R7, R28, R29 ;  /* 0x0000001d1c07723e */ /* 0x002fe200000010ff */
[----:B------:R-:W-:Y:S06]  /*3a80*/  HMMA.16816.F32.BF16 R60, R48, R62, RZ ;  /* 0x0000003e303c723c */ /* 0x000fec00000418ff */
[----:B------:R-:W-:Y:S02]  /*3a90*/  MUFU.EX2 R107, R107 ;  /* 0x0000006b006b7308 */ /* 0x000fe40000000800 */
[C---:B--2---:R-:W-:Y:S06]  /*3aa0*/  HMMA.16816.F32.BF16 R72, R4.reuse, R8, R72 ;  /* 0x000000080448723c */ /* 0x044fec0000041848 */
[----:B------:R-:W-:Y:S02]  /*3ab0*/  MUFU.EX2 R110, R110 ;  /* 0x0000006e006e7308 */ /* 0x000fe40000000800 */
[C---:B------:R-:W-:Y:S01]  /*3ac0*/  HMMA.16816.F32.BF16 R68, R4.reuse, R10, R68 ;  /* 0x0000000a0444723c */ /* 0x040fe20000041844 */
[----:B------:R-:W1:Y:S05]  /*3ad0*/  LDSM.16.MT88.4 R8, [R86+0x8000] ;  /* 0x008000005608783b */ /* 0x000e6a0000004200 */
[----:B------:R-:W-:Y:S02]  /*3ae0*/  MUFU.EX2 R106, R106 ;  /* 0x0000006a006a7308 */ /* 0x000fe40000000800 */
[C---:B------:R-:W-:Y:S06]  /*3af0*/  HMMA.16816.F32.BF16 R80, R4.reuse, R12, R80 ;  /* 0x0000000c0450723c */ /* 0x040fec0000041850 */
[----:B------:R-:W-:Y:S02]  /*3b00*/  MUFU.EX2 R133, R133 ;  /* 0x0000008500857308 */ /* 0x000fe40000000800 */
[----:B------:R-:W-:Y:S01]  /*3b10*/  HMMA.16816.F32.BF16 R76, R4, R14, R76 ;  /* 0x0000000e044c723c */ /* 0x000fe2000004184c */
[----:B------:R-:W2:Y:S05]  /*3b20*/  LDSM.16.MT88.4 R12, [R99+0x8400] ;  /* 0x00840000630c783b */ /* 0x000eaa0000004200 */
[----:B------:R-:W-:Y:S02]  /*3b30*/  MUFU.EX2 R92, R92 ;  /* 0x0000005c005c7308 */ /* 0x000fe40000000800 */
[C---:B------:R-:W-:Y:S06]  /*3b40*/  HMMA.16816.F32.BF16 R52, R48.reuse, R54, RZ ;  /* 0x000000363034723c */ /* 0x040fec00000418ff */
[----:B------:R-:W-:Y:S02]  /*3b50*/  MUFU.EX2 R91, R91 ;  /* 0x0000005b005b7308 */ /* 0x000fe40000000800 */
[----:B------:R-:W-:Y:S06]  /*3b60*/  HMMA.16816.F32.BF16 R40, R48, R42, RZ ;  /* 0x0000002a3028723c */ /* 0x000fec00000418ff */
[----:B------:R-:W-:Y:S02]  /*3b70*/  MUFU.EX2 R134, R134 ;  /* 0x0000008600867308 */ /* 0x000fe40000000800 */
[----:B------:R-:W-:Y:S01]  /*3b80*/  HMMA.16816.F32.BF16 R60, R4, R26, R60 ;  /* 0x0000001a043c723c */ /* 0x000fe2000004183c */
[--C-:B------:R-:W-:Y:S01]  /*3b90*/  FFMA.FTZ R26, R116, UR4, -R101.reuse ;  /* 0x00000004741a7c23 */ /* 0x100fe20008010865 */
[----:B------:R-:W-:Y:S01]  /*3ba0*/  FFMA.FTZ R27, R128, UR4, -R101 ;  /* 0x00000004801b7c23 */ /* 0x000fe20008010865 */
[----:B------:R-:W-:Y:S01]  /*3bb0*/  FFMA.FTZ R116, R129, UR4, -R100 ;  /* 0x0000000481747c23 */ /* 0x000fe20008010864 */
[----:B------:R-:W-:-:S03]  /*3bc0*/  IMAD.MOV.U32 R128, RZ, RZ, -0x1 ;  /* 0xffffffffff807424 */ /* 0x000fc600078e00ff */
[----:B------:R-:W-:Y:S01]  /*3bd0*/  MUFU.EX2 R26, R26 ;  /* 0x0000001a001a7308 */ /* 0x000fe20000000800 */
[C---:B-1----:R-:W-:Y:S07]  /*3be0*/  HMMA.16816.F32.BF16 R44, R48.reuse, R8, RZ ;  /* 0x00000008302c723c */ /* 0x042fee00000418ff */
[----:B------:R-:W-:Y:S01]  /*3bf0*/  MUFU.EX2 R27, R27 ;  /* 0x0000001b001b7308 */ /* 0x000fe20000000800 */
[----:B------:R-:W-:Y:S01]  /*3c00*/  HMMA.16816.F32.BF16 R48, R48, R10, RZ ;  /* 0x0000000a3030723c */ /* 0x000fe200000418ff */
[----:B------:R-:W1:Y:S06]  /*3c10*/  LDSM.16.MT88.4 R8, [R86+0x8400] ;  /* 0x008400005608783b */ /* 0x000e6c0000004200 */
[----:B------:R-:W5:Y:S01]  /*3c20*/  MUFU.EX2 R116, R116 ;  /* 0x0000007400747308 */ /* 0x000f620000000800 */
[C---:B--2---:R-:W-:Y:S08]  /*3c30*/  HMMA.16816.F32.BF16 R36, R4.reuse, R12, R36 ;  /* 0x0000000c0424723c */ /* 0x044ff00000041824 */
[C---:B------:R-:W-:Y:S01]  /*3c40*/  HMMA.16816.F32.BF16 R40, R4.reuse, R14, R40 ;  /* 0x0000000e0428723c */ /* 0x040fe20000041828 */
[----:B------:R-:W2:Y:S07]  /*3c50*/  LDSM.16.MT88.4 R12, [R99+0x6800] ;  /* 0x00680000630c783b */ /* 0x000eae0000004200 */
[----:B------:R-:W-:Y:S01]  /*3c60*/  HMMA.16816.F32.BF16 R64, R4, R24, R64 ;  /* 0x000000180440723c */ /* 0x000fe20000041840 */
[--C-:B------:R-:W-:Y:S01]  /*3c70*/  FFMA.FTZ R25, R117, UR4, -R100.reuse ;  /* 0x0000000475197c23 */ /* 0x100fe20008010864 */
[--C-:B------:R-:W-:Y:S01]  /*3c80*/  FFMA.FTZ R24, R111, UR4, -R100.reuse ;  /* 0x000000046f187c23 */ /* 0x100fe20008010864 */
[----:B------:R-:W-:Y:S01]  /*3c90*/  FFMA.FTZ R111, R108, UR4, -R101 ;  /* 0x000000046c6f7c23 */ /* 0x000fe20008010865 */
[----:B------:R-:W-:-:S03]  /*3ca0*/  FFMA.FTZ R101, R103, UR4, -R100 ;  /* 0x0000000467657c23 */ /* 0x000fc60008010864 */
[----:B------:R-:W-:Y:S01]  /*3cb0*/  MUFU.EX2 R25, R25 ;  /* 0x0000001900197308 */ /* 0x000fe20000000800 */
[C---:B------:R-:W-:Y:S07]  /*3cc0*/  HMMA.16816.F32.BF16 R56, R4.reuse, R16, R56 ;  /* 0x000000100438723c */ /* 0x040fee0000041838 */
[----:B------:R-:W4:Y:S01]  /*3cd0*/  MUFU.EX2 R24, R24 ;  /* 0x0000001800187308 */ /* 0x000f220000000800 */
[C---:B------:R-:W-:Y:S01]  /*3ce0*/  HMMA.16816.F32.BF16 R52, R4.reuse, R18, R52 ;  /* 0x000000120434723c */ /* 0x040fe20000041834 */
[----:B------:R-:W-:Y:S06]  /*3cf0*/  LDSM.16.MT88.4 R16, [R99+0x6c00] ;  /* 0x006c00006310783b */ /* 0x000fec0000004200 */
[----:B------:R-:W2:Y:S01]  /*3d00*/  MUFU.EX2 R111, R111 ;  /* 0x0000006f006f7308 */ /* 0x000ea20000000800 */
[C---:B-1----:R-:W-:Y:S07]  /*3d10*/  HMMA.16816.F32.BF16 R44, R4.reuse, R8, R44 ;  /* 0x00000008042c723c */ /* 0x042fee000004182c */
[----:B------:R-:W1:Y:S01]  /*3d20*/  MUFU.EX2 R101, R101 ;  /* 0x0000006500657308 */ /* 0x000e620000000800 */
[----:B------:R-:W-:Y:S01]  /*3d30*/  HMMA.16816.F32.BF16 R48, R4, R10, R48 ;  /* 0x0000000a0430723c */ /* 0x000fe20000041830 */
[----:B------:R-:W1:Y:S01]  /*3d40*/  LDSM.16.MT88.4 R8, [R86+0x6800] ;  /* 0x006800005608783b */ /* 0x000e620000004200 */
[----:B---3--:R-:W-:-:S02]  /*3d50*/  F2FP.BF16.F32.PACK_AB R4, R109, R126 ;  /* 0x0000007e6d04723e */ /* 0x008fc400000010ff */
[----:B-----5:R-:W-:Y:S02]  /*3d60*/  F2FP.BF16.F32.PACK_AB R5, R107, R116 ;  /* 0x000000746b05723e */ /* 0x020fe400000010ff */
[----:B------:R-:W-:Y:S02]  /*3d70*/  F2FP.BF16.F32.PACK_AB R6, R26, R27 ;  /* 0x0000001b1a06723e */ /* 0x000fe400000010ff */
[----:B----4-:R-:W-:-:S07]  /*3d80*/  F2FP.BF16.F32.PACK_AB R7, R24, R25 ;  /* 0x000000191807723e */ /* 0x010fce00000010ff */
        /* <DEDUP_REMOVED lines=24> */
[----:B------:R-:W3:Y:S07]  /*3f10*/  LDSM.16.MT88.4 R16, [R86+0x7c00] ;  /* 0x007c00005610783b */ /* 0x000eee0000004200 */
[C---:B--2---:R-:W-:Y:S08]  /*3f20*/  HMMA.16816.F32.BF16 R72, R4.reuse, R12, R72 ;  /* 0x0000000c0448723c */ /* 0x044ff00000041848 */
[C---:B------:R-:W-:Y:S01]  /*3f30*/  HMMA.16816.F32.BF16 R68, R4.reuse, R14, R68 ;  /* 0x0000000e0444723c */ /* 0x040fe20000041844 */
[----:B------:R-:W2:Y:S07]  /*3f40*/  LDSM.16.MT88.4 R12, [R99+0x8c00] ;  /* 0x008c0000630c783b */ /* 0x000eae0000004200 */
[C---:B-1----:R-:W-:Y:S08]  /*3f50*/  HMMA.16816.F32.BF16 R64, R4.reuse, R8, R64 ;  /* 0x000000080440723c */ /* 0x042ff00000041840 */
[C---:B------:R-:W-:Y:S01]  /*3f60*/  HMMA.16816.F32.BF16 R60, R4.reuse, R10, R60 ;  /* 0x0000000a043c723c */ /* 0x040fe2000004183c */
[----:B------:R-:W1:Y:S07]  /*3f70*/  LDSM.16.MT88.4 R8, [R86+0x8c00] ;  /* 0x008c00005608783b */ /* 0x000e6e0000004200 */
[----:B---3--:R-:W-:Y:S01]  /*3f80*/  HMMA.16816.F32.BF16 R56, R4, R16, R56 ;  /* 0x000000100438723c */ /* 0x008fe20000041838 */
[----:B------:R-:W-:-:S04]  /*3f90*/  FADD.FTZ R17, R29, R32 ;  /* 0x000000201d117221 */ /* 0x000fc80000010000 */
[----:B------:R-:W-:-:S03]  /*3fa0*/  FADD.FTZ R17, R28, R17 ;  /* 0x000000111c117221 */ /* 0x000fc60000010000 */
[C---:B------:R-:W-:Y:S08]  /*3fb0*/  HMMA.16816.F32.BF16 R52, R4.reuse, R18, R52 ;  /* 0x000000120434723c */ /* 0x040ff00000041834 */
[----:B--2---:R-:W-:Y:S01]  /*3fc0*/  HMMA.16816.F32.BF16 R36, R4, R12, R36 ;  /* 0x0000000c0424723c */ /* 0x004fe20000041824 */
        /* <DEDUP_REMOVED lines=24> */
[----:B------:R-:W-:Y:S01]  /*4150*/  IADD3 R5, PT, PT, R98, -0x2, RZ ;  /* 0xfffffffe62057810 */ /* 0x000fe20007ffe0ff */
[----:B------:R-:W2:Y:S01]  /*4160*/  S2UR UR5, SR_CgaCtaId ;  /* 0x00000000000579c3 */ /* 0x000ea20000008800 */
[----:B------:R-:W-:Y:S01]  /*4170*/  UMOV UR6, 0x400 ;  /* 0x0000040000067882 */ /* 0x000fe20000000000 */
[----:B------:R-:W-:Y:S02]  /*4180*/  IADD3 R107, PT, PT, R113, R22, RZ ;  /* 0x00000016716b7210 */ /* 0x000fe40007ffe0ff */
[----:B------:R-:W-:-:S04]  /*4190*/  IMAD.WIDE.U32 R10, R5, R20, RZ ;  /* 0x00000014050a7225 */ /* 0x000fc800078e00ff */
[----:B------:R-:W-:Y:S01]  /*41a0*/  IMAD R5, R5, R21, R11 ;  /* 0x0000001505057224 */ /* 0x000fe200078e020b */
[----:B------:R-:W-:Y:S01]  /*41b0*/  BAR.SYNC.DEFER_BLOCKING 0x0 ;  /* 0x0000000000007b1d */ /* 0x000fe20000010000 */
[C---:B------:R-:W-:Y:S02]  /*41c0*/  LEA R8, P1, R10.reuse, R121, 0x7 ;  /* 0x000000790a087211 */ /* 0x040fe400078238ff */
[----:B-1----:R-:W-:Y:S02]  /*41d0*/  ISETP.GE.AND P3, PT, R119, UR4, PT ;  /* 0x0000000477007c0c */ /* 0x002fe4000bf66270 */
[----:B------:R-:W-:Y:S02]  /*41e0*/  SHF.L.U32 R7, R10, 0x6, RZ ;  /* 0x000000060a077819 */ /* 0x000fe400000006ff */
[----:B------:R-:W-:Y:S02]  /*41f0*/  ISETP.GE.AND P2, PT, R132, UR4, PT ;  /* 0x0000000484007c0c */ /* 0x000fe4000bf46270 */
[----:B------:R-:W-:-:S02]  /*4200*/  LEA.HI.X R9, R10, R120, R5, 0x7, P1 ;  /* 0x000000780a097211 */ /* 0x000fc400008f3c05 */
[----:B------:R-:W-:Y:S01]  /*4210*/  ISETP.GE.AND P1, PT, R131, UR4, PT ;  /* 0x0000000483007c0c */ /* 0x000fe2000bf26270 */
[----:B------:R-:W1:Y:S01]  /*4220*/  LDCU UR4, c[0x0][0x50c] ;  /* 0x0000a180ff0477ac */ /* 0x000e620008000800 */
[----:B------:R-:W-:Y:S02]  /*4230*/  LEA R6, P0, R20, R7, 0x5 ;  /* 0x0000000714067211 */ /* 0x000fe400078028ff */
[----:B------:R-:W-:Y:S01]  /*4240*/  SHF.L.U64.HI R4, R10, 0x6, R5 ;  /* 0x000000060a047819 */ /* 0x000fe20000010205 */
[----:B--2---:R-:W-:-:S03]  /*4250*/  ULEA UR5, UR5, UR6, 0x18 ;  /* 0x0000000605057291 */ /* 0x004fc6000f8ec0ff */
[----:B------:R-:W-:Y:S02]  /*4260*/  LEA.HI.X R21, R20, R4, R21, 0x5, P0 ;  /* 0x0000000414157211 */ /* 0x000fe400000f2c15 */
[C---:B------:R-:W-:Y:S02]  /*4270*/  LEA R16, P0, R6.reuse, R121, 0x1 ;  /* 0x0000007906107211 */ /* 0x040fe400078008ff */
[----:B------:R-:W-:Y:S01]  /*4280*/  LEA R109, R23, UR5, 0x1 ;  /* 0x00000005176d7c11 */ /* 0x000fe2000f8e08ff */
[----:B------:R-:W-:Y:S01]  /*4290*/  @!PT LDS RZ, [RZ] ;  /* 0x00000000fffff984 */ /* 0x000fe20000000800 */
[----:B------:R-:W-:Y:S01]  /*42a0*/  @!PT LDS RZ, [RZ] ;  /* 0x00000000fffff984 */ /* 0x000fe20000000800 */
[----:B------:R-:W-:Y:S01]  /*42b0*/  @!PT LDS RZ, [RZ] ;  /* 0x00000000fffff984 */ /* 0x000fe20000000800 */
[----:B------:R-:W-:Y:S01]  /*42c0*/  @!P3 LDGSTS.E.BYPASS.LTC128B.128 [R125+0x6000], desc[UR14][R8.64] ;  /* 0x06000000087dbfae */ /* 0x000fe2000b981a0e */
[----:B------:R-:W-:Y:S02]  /*42d0*/  LEA.HI.X R17, R6, R120, R21, 0x1, P0 ;  /* 0x0000007806117211 */ /* 0x000fe400000f0c15 */
[----:B------:R-:W-:Y:S01]  /*42e0*/  IADD3 R106, PT, PT, R109, R22, RZ ;  /* 0x000000166d6a7210 */ /* 0x000fe20007ffe0ff */
[----:B------:R-:W-:Y:S01]  /*42f0*/  @P3 STS.128 [R125+0x6000], RZ ;  /* 0x006000ff7d003388 */ /* 0x000fe20000000c00 */
[----:B------:R-:W-:-:S03]  /*4300*/  ISETP.GE.U32.AND P0, PT, R98, 0x3, PT ;  /* 0x000000036200780c */ /* 0x000fc60003f06070 */
        /* <DEDUP_REMOVED lines=29> */
[----:B------:R-:W5:Y:S04]  /*44e0*/  LDSM.16.M88.4 R92, [R109+0x3c00] ;  /* 0x003c00006d5c783b */ /* 0x000f680000000200 */
[----:B------:R-:W-:Y:S04]  /*44f0*/  LDSM.16.M88.4 R84, [R107] ;  /* 0x000000006b54783b */ /* 0x000fe80000000200 */
[----:B------:R-:W1:Y:S04]  /*4500*/  LDSM.16.M88.4 R88, [R106+0x3400] ;  /* 0x003400006a58783b */ /* 0x000e680000000200 */
[----:B------:R-:W1:Y:S04]  /*4510*/  LDSM.16.M88.4 R100, [R106+0x3000] ;  /* 0x003000006a64783b */ /* 0x000e680000000200 */
[----:B------:R-:W0:Y:S01]  /*4520*/  LDGDEPBAR ;  /* 0x00000000000079af */ /* 0x000e220000000000 */
[C---:B---3--:R-:W-:Y:S08]  /*4530*/  HMMA.16816.F32.BF16 R24, R4.reuse, R20, RZ ;  /* 0x000000140418723c */ /* 0x048ff000000418ff */
[C---:B------:R-:W-:Y:S08]  /*4540*/  HMMA.16816.F32.BF16 R20, R4.reuse, R22, RZ ;  /* 0x000000160414723c */ /* 0x040ff000000418ff */
[C---:B----4-:R-:W-:Y:S08]  /*4550*/  HMMA.16816.F32.BF16 R32, R4.reuse, R28, RZ ;  /* 0x0000001c0420723c */ /* 0x050ff000000418ff */
[C---:B--2---:R-:W-:Y:S08]  /*4560*/  HMMA.16816.F32.BF16 R16, R4.reuse, R12, RZ ;  /* 0x0000000c0410723c */ /* 0x044ff000000418ff */
[C---:B------:R-:W-:Y:S08]  /*4570*/  HMMA.16816.F32.BF16 R28, R4.reuse, R30, RZ ;  /* 0x0000001e041c723c */ /* 0x040ff000000418ff */
[C---:B------:R-:W-:Y:S08]  /*4580*/  HMMA.16816.F32.BF16 R12, R4.reuse, R14, RZ ;  /* 0x0000000e040c723c */ /* 0x040ff000000418ff */
[C---:B-----5:R-:W-:Y:S08]  /*4590*/  HMMA.16816.F32.BF16 R8, R4.reuse, R92, RZ ;  /* 0x0000005c0408723c */ /* 0x060ff000000418ff */
[----:B------:R-:W-:Y:S01]  /*45a0*/  HMMA.16816.F32.BF16 R4, R4, R94, RZ ;  /* 0x0000005e0404723c */ /* 0x000fe200000418ff */
[----:B------:R-:W2:Y:S07]  /*45b0*/  LDSM.16.M88.4 R92, [R106+0x3800] ;  /* 0x003800006a5c783b */ /* 0x000eae0000000200 */
[C---:B-1----:R-:W-:Y:S08]  /*45c0*/  HMMA.16816.F32.BF16 R24, R84.reuse, R88, R24 ;  /* 0x000000585418723c */ /* 0x042ff00000041818 */
[C---:B------:R-:W-:Y:S01]  /*45d0*/  HMMA.16816.F32.BF16 R20, R84.reuse, R90, R20 ;  /* 0x0000005a5414723c */ /* 0x040fe20000041814 */
[----:B------:R-:W1:Y:S07]  /*45e0*/  LDSM.16.M88.4 R88, [R106+0x3c00] ;  /* 0x003c00006a58783b */ /* 0x000e6e0000000200 */
[C---:B------:R-:W-:Y:S08]  /*45f0*/  HMMA.16816.F32.BF16 R32, R84.reuse, R100, R32 ;  /* 0x000000645420723c */ /* 0x040ff00000041820 */
[C---:B------:R-:W-:Y:S08]  /*4600*/  HMMA.16816.F32.BF16 R28, R84.reuse, R102, R28 ;  /* 0x00000066541c723c */ /* 0x040ff0000004181c */
[C---:B--2---:R-:W-:Y:S08]  /*4610*/  HMMA.16816.F32.BF16 R16, R84.reuse, R92, R16 ;  /* 0x0000005c5410723c */ /* 0x044ff00000041810 */
        /* <DEDUP_REMOVED lines=48> */
[C---:B--2---:R-:W-:Y:S03]  /*4920*/  HMMA.16816.F32.BF16 R28, R92.reuse, R90, R28 ;  /* 0x0000005a5c1c723c */ /* 0x044fe6000004181c */
        /* <DEDUP_REMOVED lines=10> */
[----:B------:R-:W3:Y:S04]  /*49d0*/  MUFU.TANH R140, R25 ;  /* 0x00000019008c7308 */ /* 0x000ee80000002400 */
[----:B------:R-:W-:Y:S01]  /*49e0*/  FMUL.FTZ R28, R28, UR4 ;  /* 0x000000041c1c7c20 */ /* 0x000fe20008410000 */
[----:B------:R-:W-:Y:S01]  /*49f0*/  FMUL.FTZ R89, R29, UR4 ;  /* 0x000000041d597c20 */ /* 0x000fe20008410000 */
[----:B------:R-:W-:-:S02]  /*4a00*/  FMUL.FTZ R90, R30, UR4 ;  /* 0x000000041e5a7c20 */ /* 0x000fc40008410000 */
[----:B------:R4:W2:Y:S04]  /*4a10*/  MUFU.TANH R88, R28 ;  /* 0x0000001c00587308 */ /* 0x0008a80000002400 */
[----:B------:R-:W-:Y:S01]  /*4a20*/  FMUL.FTZ R32, R32, UR4 ;  /* 0x0000000420207c20 */ /* 0x000fe20008410000 */
[----:B------:R-:W-:Y:S01]  /*4a30*/  FMUL.FTZ R33, R33, UR4 ;  /* 0x0000000421217c20 */ /* 0x000fe20008410000 */
[----:B------:R-:W-:Y:S01]  /*4a40*/  FMUL.FTZ R34, R34, UR4 ;  /* 0x0000000422227c20 */ /* 0x000fe20008410000 */
[----:B------:R-:W-:Y:S01]  /*4a50*/  FMUL.FTZ R35, R35, UR4 ;  /* 0x0000000423237c20 */ /* 0x000fe20008410000 */
[----:B------:R-:W2:Y:S01]  /*4a60*/  MUFU.TANH R89, R89 ;  /* 0x0000005900597308 */ /* 0x000ea20000002400 */
[----:B-1----:R-:W-:Y:S01]  /*4a70*/  HMMA.16816.F32.BF16 R16, R92, R84, R16 ;  /* 0x000000545c10723c */ /* 0x002fe20000041810 */
[----:B------:R-:W-:-:S06]  /*4a80*/  FMUL.FTZ R84, R31, UR4 ;  /* 0x000000041f547c20 */ /* 0x000fcc0008410000 */
[----:B------:R-:W1:Y:S01]  /*4a90*/  MUFU.TANH R32, R32 ;  /* 0x0000002000207308 */ /* 0x000e620000002400 */
[----:B----4-:R-:W4:Y:S01]  /*4aa0*/  LDSM.16.M88.4 R28, [R106+0x5c00] ;  /* 0x005c00006a1c783b */ /* 0x010f220000000200 */
[----:B------:R-:W-:-:S04]  /*4ab0*/  DEPBAR.LE SB0, 0x0 ;  /* 0x000080000000791a */ /* 0x000fc80000000000 */
[----:B------:R-:W-:Y:S02]  /*4ac0*/  HMMA.16816.F32.BF16 R12, R92, R86, R12 ;  /* 0x000000565c0c723c */ /* 0x000fe4000004180c */
[----:B------:R-:W1:Y:S04]  /*4ad0*/  MUFU.TANH R33, R33 ;  /* 0x0000002100217308 */ /* 0x000e680000002400 */
[----:B------:R-:W-:Y:S01]  /*4ae0*/  FMUL.FTZ R136, R16, UR4 ;  /* 0x0000000410887c20 */ /* 0x000fe20008410000 */
[----:B------:R-:W-:Y:S01]  /*4af0*/  FMUL.FTZ R130, R17, UR4 ;  /* 0x0000000411827c20 */ /* 0x000fe20008410000 */
[----:B------:R-:W-:Y:S01]  /*4b00*/  SHF.L.U32 R16, R112, 0x1, RZ ;  /* 0x0000000170107819 */ /* 0x000fe200000006ff */
[----:B------:R-:W-:Y:S01]  /*4b10*/  FMUL.FTZ R18, R18, UR4 ;  /* 0x0000000412127c20 */ /* 0x000fe20008410000 */
[----:B------:R-:W1:Y:S01]  /*4b20*/  MUFU.TANH R34, R34 ;  /* 0x0000002200227308 */ /* 0x000e620000002400 */
[----:B------:R-:W-:Y:S01]  /*4b30*/  FMUL.FTZ R137, R19, UR4 ;  /* 0x0000000413897c20 */ /* 0x000fe20008410000 */
[----:B------:R-:W-:-:S04]  /*4b40*/  LOP3.LUT R17, R16, 0x6, RZ, 0xc0, !PT ;  /* 0x0000000610117812 */ /* 0x000fc800078ec0ff */
[----:B------:R-:W-:Y:S02]  /*4b50*/  LEA R16, R98, R17, 0x6 ;  /* 0x0000001162107211 */ /* 0x000fe400078e30ff */
[----:B------:R-:W1:Y:S02]  /*4b60*/  MUFU.TANH R35, R35 ;  /* 0x0000002300237308 */ /* 0x000e640000002400 */
[----:B------:R-:W-:-:S04]  /*4b70*/  IADD3 R17, PT, PT, R16, -0x80, RZ ;  /* 0xffffff8010117810 */ /* 0x000fc80007ffe0ff */
[C---:B------:R-:W-:Y:S02]  /*4b80*/  ISETP.GE.AND P5, PT, R17.reuse, R105, PT ;  /* 0x000000691100720c */ /* 0x040fe40003fa6270 */
[----:B------:R-:W1:Y:S01]  /*4b90*/  MUFU.TANH R90, R90 ;  /* 0x0000005a005a7308 */ /* 0x000e620000002400 */
[----:B------:R-:W-:Y:S02]  /*4ba0*/  ISETP.GE.AND P4, PT, R17, R104, PT ;  /* 0x000000681100720c */ /* 0x000fe40003f86270 */
[----:B------:R-:W-:-:S05]  /*4bb0*/  IADD3 R17, PT, PT, R16, -0x7f, RZ ;  /* 0xffffff8110117810 */ /* 0x000fca0007ffe0ff */
[----:B------:R-:W1:Y:S01]  /*4bc0*/  MUFU.TANH R84, R84 ;  /* 0x0000005400547308 */ /* 0x000e620000002400 */
[C---:B----4-:R-:W-:Y:S07]  /*4bd0*/  HMMA.16816.F32.BF16 R8, R92.reuse, R28, R8 ;  /* 0x0000001c5c08723c */ /* 0x050fee0000041808 */
[----:B------:R4:W1:Y:S01]  /*4be0*/  MUFU.TANH R111, R26 ;  /* 0x0000001a006f7308 */ /* 0x0008620000002400 */
[----:B------:R-:W-:Y:S07]  /*4bf0*/  HMMA.16816.F32.BF16 R4, R92, R30, R4 ;  /* 0x0000001e5c04723c */ /* 0x000fee0000041804 */
[----:B------:R4:W1:Y:S08]  /*4c00*/  MUFU.TANH R143, R27 ;  /* 0x0000001b008f7308 */ /* 0x0008700000002400 */
[----:B------:R4:W1:Y:S08]  /*4c10*/  MUFU.TANH R126, R20 ;  /* 0x00000014007e7308 */ /* 0x0008700000002400 */
[----:B------:R4:W1:Y:S08]  /*4c20*/  MUFU.TANH R116, R21 ;  /* 0x0000001500747308 */ /* 0x0008700000002400 */
[----:B------:R4:W1:Y:S08]  /*4c30*/  MUFU.TANH R117, R22 ;  /* 0x0000001600757308 */ /* 0x0008700000002400 */
[----:B------:R4:W1:Y:S08]  /*4c40*/  MUFU.TANH R141, R23 ;  /* 0x00000017008d7308 */ /* 0x0008700000002400 */
[----:B------:R-:W1:Y:S08]  /*4c50*/  MUFU.TANH R136, R136 ;  /* 0x0000008800887308 */ /* 0x000e700000002400 */
[----:B------:R-:W1:Y:S08]  /*4c60*/  MUFU.TANH R130, R130 ;  /* 0x0000008200827308 */ /* 0x000e700000002400 */
[----:B------:R4:W1:Y:S01]  /*4c70*/  MUFU.TANH R139, R18 ;  /* 0x00000012008b7308 */ /* 0x0008620000002400 */
[----:B------:R-:W-:Y:S06]  /*4c80*/  BAR.SYNC.DEFER_BLOCKING 0x0 ;  /* 0x0000000000007b1d */ /* 0x000fec0000010000 */
[----:B--23--:R-:W-:Y:S05]  /*4c90*/  @!P0 BRA `(.L_x_1149) ;  /* 0x0000000000d88947 */ /* 0x00cfea0003800000 */
[----:B----4-:R-:W-:-:S04]  /*4ca0*/  VIADD R21, R98, 0xfffffffd ;  /* 0xfffffffd62157836 */ /* 0x010fc80000000000 */
        /* <DEDUP_REMOVED lines=21> */
[----:B------:R-:W-:Y:S02]  /*4e00*/  @!P3 LEA.HI.X R19, R96, R20, R97, 0x5, P0 ;  /* 0x000000146013b211 */ /* 0x000fe400000f2c61 */
        /* <DEDUP_REMOVED lines=12> */
[----:B------:R-:W-:Y:S02]  /*4ed0*/  @!P2 LEA.HI.X R19, R96, R20, R97, 0x5, P0 ;  /* 0x000000146013a211 */ /* 0x000fe400000f2c61 */
        /* <DEDUP_REMOVED lines=18> */
.L_x_1149:
[----:B------:R-:W-:Y:S01]  /*5000*/  FMUL.FTZ R128, R12, UR4 ;  /* 0x000000040c807c20 */ /* 0x000fe20008410000 */
[----:B------:R-:W-:Y:S01]  /*5010*/  IADD3 R12, PT, PT, R16, -0x77, RZ ;  /* 0xffffff89100c7810 */ /* 0x000fe20007ffe0ff */
[----:B------:R-:W-:Y:S01]  /*5020*/  FMUL.FTZ R138, R13, UR4 ;  /* 0x000000040d8a7c20 */ /* 0x000fe20008410000 */
[CC--:B------:R-:W-:Y:S01]  /*5030*/  ISETP.GE.AND P3, PT, R17.reuse, R105.reuse, PT ;  /* 0x000000691100720c */ /* 0x0c0fe20003f66270 */
[----:B------:R-:W-:Y:S01]  /*5040*/  FMUL.FTZ R135, R14, UR4 ;  /* 0x000000040e877c20 */ /* 0x000fe20008410000 */
[-C--:B------:R-:W-:Y:S01]  /*5050*/  ISETP.GE.AND P1, PT, R17, R104.reuse, PT ;  /* 0x000000681100720c */ /* 0x080fe20003f26270 */
[----:B------:R-:W-:Y:S01]  /*5060*/  FMUL.FTZ R106, R8, UR4 ;  /* 0x00000004086a7c20 */ /* 0x000fe20008410000 */
[C---:B--2-4-:R-:W-:Y:S01]  /*5070*/  IADD3 R18, PT, PT, R16.reuse, -0x78, RZ ;  /* 0xffffff8810127810 */ /* 0x054fe20007ffe0ff */
[----:B------:R-:W2:Y:S01]  /*5080*/  MUFU.TANH R128, R128 ;  /* 0x0000008000807308 */ /* 0x000ea20000002400 */
[----:B------:R-:W-:Y:S01]  /*5090*/  IADD3 R17, PT, PT, R16, -0x70, RZ ;  /* 0xffffff9010117810 */ /* 0x000fe20007ffe0ff */
[----:B------:R-:W-:Y:S01]  /*50a0*/  FMUL.FTZ R129, R15, UR4 ;  /* 0x000000040f817c20 */ /* 0x000fe20008410000 */
[----:B-1----:R-:W-:Y:S01]  /*50b0*/  FSEL R32, R32, -INF , !P5 ;  /* 0xff80000020207808 */ /* 0x002fe20006800000 */
[----:B------:R-:W-:Y:S01]  /*50c0*/  FMUL.FTZ R102, R9, UR4 ;  /* 0x0000000409667c20 */ /* 0x000fe20008410000 */
[----:B------:R-:W-:Y:S01]  /*50d0*/  FSEL R13, R34, -INF , !P4 ;  /* 0xff800000220d7808 */ /* 0x000fe20006000000 */
[----:B------:R-:W-:Y:S01]  /*50e0*/  FMUL.FTZ R108, R4, UR4 ;  /* 0x00000004046c7c20 */ /* 0x000fe20008410000 */
[CC--:B------:R-:W-:Y:S01]  /*50f0*/  ISETP.GE.AND P5, PT, R12.reuse, R105.reuse, PT ;  /* 0x000000690c00720c */ /* 0x0c0fe20003fa6270 */
[----:B------:R-:W1:Y:S01]  /*5100*/  MUFU.TANH R138, R138 ;  /* 0x0000008a008a7308 */ /* 0x000e620000002400 */
[-C--:B------:R-:W-:Y:S01]  /*5110*/  ISETP.GE.AND P4, PT, R12, R104.reuse, PT ;  /* 0x000000680c00720c */ /* 0x080fe20003f86270 */
[----:B------:R-:W-:Y:S01]  /*5120*/  FMUL.FTZ R100, R5, UR4 ;  /* 0x0000000405647c20 */ /* 0x000fe20008410000 */
[----:B------:R-:W-:Y:S01]  /*5130*/  FSEL R12, R33, -INF , !P3 ;  /* 0xff800000210c7808 */ /* 0x000fe20005800000 */
[----:B------:R-:W-:Y:S01]  /*5140*/  FMUL.FTZ R10, R10, UR4 ;  /* 0x000000040a0a7c20 */ /* 0x000fe20008410000 */
[----:B------:R-:W-:Y:S01]  /*5150*/  FSEL R35, R35, -INF , !P1 ;  /* 0xff80000023237808 */ /* 0x000fe20004800000 */
[----:B------:R-:W-:Y:S01]  /*5160*/  FMUL.FTZ R11, R11, UR4 ;  /* 0x000000040b0b7c20 */ /* 0x000fe20008410000 */
[CC--:B------:R-:W-:Y:S01]  /*5170*/  ISETP.GE.AND P2, PT, R18.reuse, R105.reuse, PT ;  /* 0x000000691200720c */ /* 0x0c0fe20003f46270 */
[----:B------:R-:W3:Y:S01]  /*5180*/  MUFU.TANH R106, R106 ;  /* 0x0000006a006a7308 */ /* 0x000ee20000002400 */
[-C--:B------:R-:W-:Y:S01]  /*5190*/  ISETP.GE.AND P0, PT, R18, R104.reuse, PT ;  /* 0x000000681200720c */ /* 0x080fe20003f06270 */
[----:B------:R-:W-:Y:S01]  /*51a0*/  FMUL.FTZ R97, R6, UR4 ;  /* 0x0000000406617c20 */ /* 0x000fe20008410000 */
[----:B------:R-:W-:Y:S01]  /*51b0*/  ISETP.GE.AND P3, PT, R17, R105, PT ;  /* 0x000000691100720c */ /* 0x000fe20003f66270 */
[----:B------:R-:W-:Y:S01]  /*51c0*/  FMUL.FTZ R7, R7, UR4 ;  /* 0x0000000407077c20 */ /* 0x000fe20008410000 */
[----:B------:R-:W-:Y:S01]  /*51d0*/  ISETP.GE.AND P1, PT, R17, R104, PT ;  /* 0x000000681100720c */ /* 0x000fe20003f26270 */
[----:B------:R-:W4:Y:S01]  /*51e0*/  LDCU UR4, c[0x0][0x45c] ;  /* 0x00008b80ff0477ac */ /* 0x000f220008000800 */
[C---:B------:R-:W-:Y:S01]  /*51f0*/  IADD3 R17, PT, PT, R16.reuse, -0x6f, RZ ;  /* 0xffffff9110117810 */ /* 0x040fe20007ffe0ff */
[----:B------:R-:W5:Y:S01]  /*5200*/  MUFU.TANH R102, R102 ;  /* 0x0000006600667308 */ /* 0x000f620000002400 */
[----:B------:R-:W-:Y:S01]  /*5210*/  IADD3 R18, PT, PT, R16, -0x68, RZ ;  /* 0xffffff9810127810 */ /* 0x000fe20007ffe0ff */
[----:B------:R-:W-:Y:S01]  /*5220*/  LDSM.16.MT88.4 R28, [R99+0x7000] ;  /* 0x00700000631c783b */ /* 0x000fe20000004200 */
[----:B------:R-:W-:-:S02]  /*5230*/  FSEL R88, R88, -INF , !P2 ;  /* 0xff80000058587808 */ /* 0x000fc40005000000 */
[----:B------:R-:W-:Y:S02]  /*5240*/  FSEL R19, R90, -INF , !P0 ;  /* 0xff8000005a137808 */ /* 0x000fe40004000000 */
[CC--:B------:R-:W-:Y:S01]  /*5250*/  ISETP.GE.AND P2, PT, R17.reuse, R105.reuse, PT ;  /* 0x000000691100720c */ /* 0x0c0fe20003f46270 */
[----:B------:R-:W4:Y:S01]  /*5260*/  MUFU.TANH R108, R108 ;  /* 0x0000006c006c7308 */ /* 0x000f220000002400 */
[-C--:B------:R-:W-:Y:S02]  /*5270*/  ISETP.GE.AND P0, PT, R17, R104.reuse, PT ;  /* 0x000000681100720c */ /* 0x080fe40003f06270 */
[----:B------:R-:W-:Y:S02]  /*5280*/  FSEL R14, R89, -INF , !P5 ;  /* 0xff800000590e7808 */ /* 0x000fe40006800000 */
[----:B------:R-:W-:Y:S02]  /*5290*/  FSEL R17, R84, -INF , !P4 ;  /* 0xff80000054117808 */ /* 0x000fe40006000000 */
[C---:B------:R-:W-:Y:S01]  /*52a0*/  ISETP.GE.AND P5, PT, R18.reuse, R105, PT ;  /* 0x000000691200720c */ /* 0x040fe20003fa6270 */
[----:B------:R-:W4:Y:S01]  /*52b0*/  MUFU.TANH R137, R137 ;  /* 0x0000008900897308 */ /* 0x000f220000002400 */
[----:B------:R-:W-:-:S02]  /*52c0*/  ISETP.GE.AND P4, PT, R18, R104, PT ;  /* 0x000000681200720c */ /* 0x000fc40003f86270 */
[----:B------:R-:W-:Y:S02]  /*52d0*/  IADD3 R18, PT, PT, R16, -0x67, RZ ;  /* 0xffffff9910127810 */ /* 0x000fe40007ffe0ff */
[----:B------:R-:W-:Y:S02]  /*52e0*/  FSEL R110, R110, -INF , !P3 ;  /* 0xff8000006e6e7808 */ /* 0x000fe40005800000 */
[----:B------:R-:W-:Y:S01]  /*52f0*/  FSEL R111, R111, -INF , !P1 ;  /* 0xff8000006f6f7808 */ /* 0x000fe20004800000 */
[----:B------:R-:W4:Y:S01]  /*5300*/  MUFU.TANH R100, R100 ;  /* 0x0000006400647308 */ /* 0x000f220000002400 */
[C---:B------:R-:W-:Y:S02]  /*5310*/  ISETP.GE.AND P3, PT, R18.reuse, R105, PT ;  /* 0x000000691200720c */ /* 0x040fe40003f66270 */
[----:B------:R-:W-:Y:S02]  /*5320*/  ISETP.GE.AND P1, PT, R18, R104, PT ;  /* 0x000000681200720c */ /* 0x000fe40003f26270 */
[----:B------:R-:W-:-:S02]  /*5330*/  IADD3 R15, PT, PT, R16, -0x60, RZ ;  /* 0xffffffa0100f7810 */ /* 0x000fc40007ffe0ff */
[----:B------:R-:W-:Y:S01]  /*5340*/  IADD3 R8, PT, PT, R16, -0x58, RZ ;  /* 0xffffffa810087810 */ /* 0x000fe20007ffe0ff */
[----:B------:R-:W4:Y:S01]  /*5350*/  MUFU.TANH R135, R135 ;  /* 0x0000008700877308 */ /* 0x000f220000002400 */
[----:B------:R-:W-:Y:S02]  /*5360*/  FSEL R140, R140, -INF , !P2 ;  /* 0xff8000008c8c7808 */ /* 0x000fe40005000000 */
[----:B------:R-:W-:Y:S02]  /*5370*/  FSEL R116, R116, -INF , !P3 ;  /* 0xff80000074747808 */ /* 0x000fe40005800000 */
[----:B------:R-:W-:Y:S02]  /*5380*/  FSEL R141, R141, -INF , !P1 ;  /* 0xff8000008d8d7808 */ /* 0x000fe40004800000 */
[-C--:B------:R-:W-:Y:S01]  /*5390*/  ISETP.GE.AND P2, PT, R15, R105.reuse, PT ;  /* 0x000000690f00720c */ /* 0x080fe20003f46270 */
[----:B------:R-:W4:Y:S01]  /*53a0*/  MUFU.TANH R129, R129 ;  /* 0x0000008100817308 */ /* 0x000f220000002400 */
[----:B------:R-:W-:-:S02]  /*53b0*/  ISETP.GE.AND P3, PT, R8, R105, PT ;  /* 0x000000690800720c */ /* 0x000fc40003f66270 */
[----:B------:R-:W-:Y:S02]  /*53c0*/  ISETP.GE.AND P1, PT, R8, R104, PT ;  /* 0x000000680800720c */ /* 0x000fe40003f26270 */
[C---:B------:R-:W-:Y:S02]  /*53d0*/  IADD3 R8, PT, PT, R16.reuse, -0x57, RZ ;  /* 0xffffffa910087810 */ /* 0x040fe40007ffe0ff */
[----:B------:R-:W-:Y:S01]  /*53e0*/  IADD3 R9, PT, PT, R16, -0x5f, RZ ;  /* 0xffffffa110097810 */ /* 0x000fe20007ffe0ff */
[----:B------:R-:W4:Y:S01]  /*53f0*/  MUFU.TANH R103, R10 ;  /* 0x0000000a00677308 */ /* 0x000f220000002400 */
[----:B------:R-:W-:Y:S02]  /*5400*/  FSEL R136, R136, -INF , !P2 ;  /* 0xff80000088887808 */ /* 0x000fe40005000000 */
[----:B------:R-:W-:Y:S02]  /*5410*/  ISETP.GE.AND P2, PT, R8, R105, PT ;  /* 0x000000690800720c */ /* 0x000fe40003f46270 */
[----:B------:R-:W-:-:S02]  /*5420*/  FSEL R126, R126, -INF , !P5 ;  /* 0xff8000007e7e7808 */ /* 0x000fc40006800000 */
[----:B------:R-:W-:Y:S01]  /*5430*/  FSEL R117, R117, -INF , !P4 ;  /* 0xff80000075757808 */ /* 0x000fe20006000000 */
[----:B------:R-:W4:Y:S01]  /*5440*/  MUFU.TANH R101, R11 ;  /* 0x0000000b00657308 */ /* 0x000f220000002400 */
[----:B------:R-:W-:Y:S02]  /*5450*/  IADD3 R4, PT, PT, R16, -0x50, RZ ;  /* 0xffffffb010047810 */ /* 0x000fe40007ffe0ff */
[C---:B------:R-:W-:Y:S02]  /*5460*/  ISETP.GE.AND P5, PT, R9.reuse, R105, PT ;  /* 0x000000690900720c */ /* 0x040fe40003fa6270 */
[----:B------:R-:W-:Y:S02]  /*5470*/  ISETP.GE.AND P4, PT, R9, R104, PT ;  /* 0x000000680900720c */ /* 0x000fe40003f86270 */
[----:B------:R-:W-:Y:S01]  /*5480*/  FMNMX3.FTZ R9, R2, R32, R12, !PT ;  /* 0x0000002002097276 */ /* 0x000fe2000781000c */
[----:B------:R-:W4:Y:S01]  /*5490*/  MUFU.TANH R97, R97 ;  /* 0x0000006100617308 */ /* 0x000f220000002400 */
[----:B--2---:R-:W-:-:S02]  /*54a0*/  FSEL R128, R128, -INF , !P3 ;  /* 0xff80000080807808 */ /* 0x004fc40005800000 */
[----:B-1----:R-:W-:Y:S02]  /*54b0*/  FSEL R138, R138, -INF , !P2 ;  /* 0xff8000008a8a7808 */ /* 0x002fe40005000000 */
[C---:B------:R-:W-:Y:S02]  /*54c0*/  ISETP.GE.AND P3, PT, R4.reuse, R105, PT ;  /* 0x000000690400720c */ /* 0x040fe40003f66270 */
[----:B------:R-:W-:Y:S01]  /*54d0*/  ISETP.GE.AND P2, PT, R4, R104, PT ;  /* 0x000000680400720c */ /* 0x000fe20003f46270 */
[----:B------:R-:W1:Y:S01]  /*54e0*/  MUFU.TANH R95, R7 ;  /* 0x00000007005f7308 */ /* 0x000e620000002400 */
[----:B------:R-:W-:Y:S02]  /*54f0*/  IADD3 R4, PT, PT, R16, -0x4f, RZ ;  /* 0xffffffb110047810 */ /* 0x000fe40007ffe0ff */
[----:B------:R-:W-:Y:S02]  /*5500*/  FMNMX3.FTZ R9, R9, R88, R14, !PT ;  /* 0x0000005809097276 */ /* 0x000fe4000781000e */
[----:B---3--:R-:W-:-:S02]  /*5510*/  FSEL R106, R106, -INF , !P3 ;  /* 0xff8000006a6a7808 */ /* 0x008fc40005800000 */
[----:B------:R-:W-:Y:S02]  /*5520*/  FMNMX3.FTZ R6, R0, R13, R35, !PT ;  /* 0x0000000d00067276 */ /* 0x000fe40007810023 */
[----:B------:R-:W-:Y:S02]  /*5530*/  ISETP.GE.AND P3, PT, R4, R105, PT ;  /* 0x000000690400720c */ /* 0x000fe40003f66270 */
[----:B------:R-:W-:Y:S02]  /*5540*/  IADD3 R5, PT, PT, R16, -0x48, RZ ;  /* 0xffffffb810057810 */ /* 0x000fe40007ffe0ff */
[----:B------:R-:W-:Y:S02]  /*5550*/  FMNMX3.FTZ R9, R9, R110, R140, !PT ;  /* 0x0000006e09097276 */ /* 0x000fe4000781008c */
[----:B------:R-:W-:Y:S02]  /*5560*/  FSEL R143, R143, -INF , !P0 ;  /* 0xff8000008f8f7808 */ /* 0x000fe40004000000 */
[----:B------:R-:W-:-:S02]  /*5570*/  FMNMX3.FTZ R6, R6, R19, R17, !PT ;  /* 0x0000001306067276 */ /* 0x000fc40007810011 */
[----:B-----5:R-:W-:Y:S02]  /*5580*/  FSEL R102, R102, -INF , !P3 ;  /* 0xff80000066667808 */ /* 0x020fe40005800000 */
[----:B------:R-:W-:Y:S02]  /*5590*/  FSEL R130, R130, -INF , !P5 ;  /* 0xff80000082827808 */ /* 0x000fe40006800000 */
[----:B------:R-:W-:Y:S02]  /*55a0*/  ISETP.GE.AND P3, PT, R5, R105, PT ;  /* 0x000000690500720c */ /* 0x000fe40003f66270 */
[----:B------:R-:W-:Y:S02]  /*55b0*/  FMNMX3.FTZ R9, R9, R126, R116, !PT ;  /* 0x0000007e09097276 */ /* 0x000fe40007810074 */
[----:B------:R-:W-:Y:S02]  /*55c0*/  IADD3 R16, PT, PT, R16, -0x47, RZ ;  /* 0xffffffb910107810 */ /* 0x000fe40007ffe0ff */
[----:B------:R-:W-:-:S02]  /*55d0*/  ISETP.GE.AND P0, PT, R15, R104, PT ;  /* 0x000000680f00720c */ /* 0x000fc40003f06270 */
[----:B------:R-:W-:Y:S02]  /*55e0*/  FMNMX3.FTZ R6, R6, R111, R143, !PT ;  /* 0x0000006f06067276 */ /* 0x000fe4000781008f */
[----:B----4-:R-:W-:Y:S02]  /*55f0*/  FSEL R108, R108, -INF , !P3 ;  /* 0xff8000006c6c7808 */ /* 0x010fe40005800000 */
[----:B------:R-:W-:Y:S02]  /*5600*/  FMNMX3.FTZ R9, R9, R136, R130, !PT ;  /* 0x0000008809097276 */ /* 0x000fe40007810082 */
[----:B------:R-:W-:Y:S02]  /*5610*/  ISETP.GE.AND P3, PT, R16, R105, PT ;  /* 0x000000691000720c */ /* 0x000fe40003f66270 */
[----:B------:R-:W-:Y:S02]  /*5620*/  ISETP.GE.AND P5, PT, R8, R104, PT ;  /* 0x000000680800720c */ /* 0x000fe40003fa6270 */
[----:B------:R-:W-:-:S02]  /*5630*/  FSEL R139, R139, -INF , !P0 ;  /* 0xff8000008b8b7808 */ /* 0x000fc40004000000 */
[----:B------:R-:W-:Y:S02]  /*5640*/  FSEL R137, R137, -INF , !P4 ;  /* 0xff80000089897808 */ /* 0x000fe40006000000 */
[----:B------:R-:W-:Y:S02]  /*5650*/  FMNMX3.FTZ R6, R6, R117, R141, !PT ;  /* 0x0000007506067276 */ /* 0x000fe4000781008d */
[----:B------:R-:W-:Y:S02]  /*5660*/  FMNMX3.FTZ R9, R9, R128, R138, !PT ;  /* 0x0000008009097276 */ /* 0x000fe4000781008a */
[----:B------:R-:W-:Y:S02]  /*5670*/  FSEL R100, R100, -INF , !P3 ;  /* 0xff80000064647808 */ /* 0x000fe40005800000 */
        /* <DEDUP_REMOVED lines=11> */
[----:B------:R-:W-:Y:S02]  /*5730*/  FSEL R97, R97, -INF , !P0 ;  /* 0xff80000061617808 */ /* 0x000fe40004000000 */
[----:B-1----:R-:W-:Y:S01]  /*5740*/  FSEL R95, R95, -INF , !P1 ;  /* 0xff8000005f5f7808 */ /* 0x002fe20004800000 */
[----:B------:R-:W1:Y:S01]  /*5750*/  SHFL.BFLY PT, R5, R4, 0x2, 0x1f ;  /* 0x0c401f0004057f89 */ /* 0x000e6200000e0000 */
[----:B------:R-:W-:-:S04]  /*5760*/  FMNMX3.FTZ R6, R6, R103, R101, !PT ;  /* 0x0000006706067276 */ /* 0x000fc80007810065 */
[----:B------:R-:W-:-:S05]  /*5770*/  FMNMX3.FTZ R7, R6, R97, R95, !PT ;  /* 0x0000006106077276 */ /* 0x000fca000781005f */
[----:B------:R-:W2:Y:S01]  /*5780*/  SHFL.BFLY PT, R6, R7, 0x2, 0x1f ;  /* 0x0c401f0007067f89 */ /* 0x000ea200000e0000 */
[----:B-1----:R-:W-:-:S05]  /*5790*/  FMNMX.FTZ R4, R4, R5, !PT ;  /* 0x0000000504047209 */ /* 0x002fca0007810000 */
[----:B------:R-:W1:Y:S01]  /*57a0*/  SHFL.BFLY PT, R85, R4, 0x1, 0x1f ;  /* 0x0c201f0004557f89 */ /* 0x000e6200000e0000 */
[----:B--2---:R-:W-:-:S05]  /*57b0*/  FMNMX.FTZ R5, R7, R6, !PT ;  /* 0x0000000607057209 */ /* 0x004fca0007810000 */
[----:B------:R-:W2:Y:S01]  /*57c0*/  SHFL.BFLY PT, R84, R5, 0x1, 0x1f ;  /* 0x0c201f0005547f89 */ /* 0x000ea200000e0000 */
[----:B-1----:R-:W-:Y:S02]  /*57d0*/  FMNMX.FTZ R85, R4, R85, !PT ;  /* 0x0000005504557209 */ /* 0x002fe40007810000 */
[----:B------:R-:W-:Y:S02]  /*57e0*/  IADD3 R4, PT, PT, R99, 0x6000, RZ ;  /* 0x0000600063047810 */ /* 0x000fe40007ffe0ff */
[C---:B------:R-:W-:Y:S01]  /*57f0*/  FSETP.NEU.FTZ.AND P1, PT, R85.reuse, -INF , PT ;  /* 0xff8000005500780b */ /* 0x040fe20003f3d000 */
[----:B------:R-:W-:Y:S01]  /*5800*/  FMUL.FTZ R105, R85, UR4 ;  /* 0x0000000455697c20 */ /* 0x000fe20008410000 */
[----:B--2---:R-:W-:Y:S02]  /*5810*/  FMNMX.FTZ R84, R5, R84, !PT ;  /* 0x0000005405547209 */ /* 0x004fe40007810000 */
[----:B------:R-:W-:Y:S02]  /*5820*/  FSEL R5, R85, RZ, P1 ;  /* 0x000000ff55057208 */ /* 0x000fe40000800000 */
[C---:B------:R-:W-:Y:S01]  /*5830*/  FSETP.NEU.FTZ.AND P0, PT, R84.reuse, -INF , PT ;  /* 0xff8000005400780b */ /* 0x040fe20003f1d000 */
[----:B------:R-:W-:Y:S01]  /*5840*/  FMUL.FTZ R96, R84, UR4 ;  /* 0x0000000454607c20 */ /* 0x000fe20008410000 */
[----:B------:R-:W-:Y:S01]  /*5850*/  FSEL R105, R105, RZ, P1 ;  /* 0x000000ff69697208 */ /* 0x000fe20000800000 */
[----:B------:R-:W-:Y:S01]  /*5860*/  FADD.FTZ R94, R2, -R5 ;  /* 0x80000005025e7221 */ /* 0x000fe20000010000 */
[----:B------:R-:W-:-:S02]  /*5870*/  FSEL R5, R84, RZ, P0 ;  /* 0x000000ff54057208 */ /* 0x000fc40000000000 */
[----:B------:R-:W-:Y:S01]  /*5880*/  FSEL R96, R96, RZ, P0 ;  /* 0x000000ff60607208 */ /* 0x000fe20000000000 */
[--C-:B------:R-:W-:Y:S01]  /*5890*/  FFMA.FTZ R92, R32, UR4, -R105.reuse ;  /* 0x00000004205c7c23 */ /* 0x100fe20008010869 */
[----:B------:R-:W-:Y:S01]  /*58a0*/  FFMA.FTZ R90, R12, UR4, -R105 ;  /* 0x000000040c5a7c23 */ /* 0x000fe20008010869 */
[----:B------:R-:W-:Y:S01]  /*58b0*/  FADD.FTZ R0, R0, -R5 ;  /* 0x8000000500007221 */ /* 0x000fe20000010000 */
[--C-:B------:R-:W-:Y:S01]  /*58c0*/  FFMA.FTZ R88, R88, UR4, -R105.reuse ;  /* 0x0000000458587c23 */ /* 0x100fe20008010869 */
[--C-:B------:R-:W-:Y:S01]  /*58d0*/  FFMA.FTZ R87, R14, UR4, -R105.reuse ;  /* 0x000000040e577c23 */ /* 0x100fe20008010869 */
[--C-:B------:R-:W-:Y:S01]  /*58e0*/  FFMA.FTZ R91, R13, UR4, -R96.reuse ;  /* 0x000000040d5b7c23 */ /* 0x100fe20008010860 */
[--C-:B------:R-:W-:Y:S01]  /*58f0*/  FFMA.FTZ R86, R35, UR4, -R96.reuse ;  /* 0x0000000423567c23 */ /* 0x100fe20008010860 */
[----:B------:R-:W-:Y:S01]  /*5900*/  FMUL.FTZ R94, R94, UR4 ;  /* 0x000000045e5e7c20 */ /* 0x000fe20008410000 */
[----:B------:R-:W-:Y:S01]  /*5910*/  FMUL.FTZ R93, R0, UR4 ;  /* 0x00000004005d7c20 */ /* 0x000fe20008410000 */
[--C-:B------:R-:W-:Y:S01]  /*5920*/  FFMA.FTZ R89, R17, UR4, -R96.reuse ;  /* 0x0000000411597c23 */ /* 0x100fe20008010860 */
[--C-:B------:R-:W-:Y:S01]  /*5930*/  FFMA.FTZ R19, R19, UR4, -R96.reuse ;  /* 0x0000000413137c23 */ /* 0x100fe20008010860 */
[----:B------:R-:W-:Y:S01]  /*5940*/  MUFU.EX2 R92, R92 ;  /* 0x0000005c005c7308 */ /* 0x000fe20000000800 */
[----:B------:R-:W-:Y:S01]  /*5950*/  IADD3 R0, PT, PT, R99, 0x6020, RZ ;  /* 0x0000602063007810 */ /* 0x000fe20007ffe0ff */
[----:B------:R-:W1:Y:S01]  /*5960*/  LDSM.16.MT88.4 R12, [R99+0x6000] ;  /* 0x00600000630c783b */ /* 0x000e620000004200 */
[----:B------:R-:W-:Y:S01]  /*5970*/  @P6 IADD3 R0, PT, PT, R4, -0x20, RZ ;  /* 0xffffffe004006810 */ /* 0x000fe20007ffe0ff */
[--C-:B------:R-:W-:Y:S01]  /*5980*/  FFMA.FTZ R104, R126, UR4, -R105.reuse ;  /* 0x000000047e687c23 */ /* 0x100fe20008010869 */
[--C-:B------:R-:W-:Y:S01]  /*5990*/  FFMA.FTZ R109, R116, UR4, -R105.reuse ;  /* 0x00000004746d7c23 */ /* 0x100fe20008010869 */
[--C-:B------:R-:W-:Y:S01]  /*59a0*/  FFMA.FTZ R110, R110, UR4, -R105.reuse ;  /* 0x000000046e6e7c23 */ /* 0x100fe20008010869 */
[--C-:B------:R-:W-:Y:S01]  /*59b0*/  FFMA.FTZ R107, R140, UR4, -R105.reuse ;  /* 0x000000048c6b7c23 */ /* 0x100fe20008010869 */
[----:B------:R-:W2:Y:S01]  /*59c0*/  MUFU.EX2 R90, R90 ;  /* 0x0000005a005a7308 */ /* 0x000ea20000000800 */
[----:B------:R-:W3:Y:S01]  /*59d0*/  LDSM.16.MT88.4 R20, [R0] ;  /* 0x000000000014783b */ /* 0x000ee20000004200 */
        /* <DEDUP_REMOVED lines=15> */
[----:B--2---:R-:W-:Y:S01]  /*5ad0*/  F2FP.BF16.F32.PACK_AB R4, R90, R92 ;  /* 0x0000005c5a04723e */ /* 0x004fe200000010ff */
[--C-:B------:R-:W-:Y:S01]  /*5ae0*/  FFMA.FTZ R102, R102, UR4, -R105.reuse ;  /* 0x0000000466667c23 */ /* 0x100fe20008010869 */
[--C-:B------:R-:W-:Y:S01]  /*5af0*/  FFMA.FTZ R106, R108, UR4, -R105.reuse ;  /* 0x000000046c6a7c23 */ /* 0x100fe20008010869 */
[----:B------:R-:W-:Y:S01]  /*5b00*/  FFMA.FTZ R105, R100, UR4, -R105 ;  /* 0x0000000464697c23 */ /* 0x000fe20008010869 */
[--C-:B------:R-:W-:Y:S01]  /*5b10*/  FFMA.FTZ R103, R103, UR4, -R96.reuse ;  /* 0x0000000467677c23 */ /* 0x100fe20008010860 */
[--C-:B------:R-:W-:Y:S01]  /*5b20*/  FFMA.FTZ R100, R101, UR4, -R96.reuse ;  /* 0x0000000465647c23 */ /* 0x100fe20008010860 */
[--C-:B------:R-:W-:Y:S01]  /*5b30*/  FFMA.FTZ R97, R97, UR4, -R96.reuse ;  /* 0x0000000461617c23 */ /* 0x100fe20008010860 */
[----:B------:R-:W-:Y:S01]  /*5b40*/  MUFU.EX2 R91, R91 ;  /* 0x0000005b005b7308 */ /* 0x000fe20000000800 */
[----:B------:R-:W-:-:S07]  /*5b50*/  FFMA.FTZ R96, R95, UR4, -R96 ;  /* 0x000000045f607c23 */ /* 0x000fce0008010860 */
[----:B------:R-:W2:Y:S01]  /*5b60*/  MUFU.EX2 R86, R86 ;  /* 0x0000005600567308 */ /* 0x000ea20000000800 */
[----:B----4-:R-:W-:-:S07]  /*5b70*/  F2FP.BF16.F32.PACK_AB R6, R87, R88 ;  /* 0x000000585706723e */ /* 0x010fce00000010ff */
[----:B------:R-:W-:Y:S08]  /*5b80*/  MUFU.EX2 R2, R19 ;  /* 0x0000001300027308 */ /* 0x000ff00000000800 */
[----:B------:R-:W4:Y:S01]  /*5b90*/  MUFU.EX2 R94, R94 ;  /* 0x0000005e005e7308 */ /* 0x000f220000000800 */
[----:B--2---:R-:W-:-:S07]  /*5ba0*/  F2FP.BF16.F32.PACK_AB R5, R86, R91 ;  /* 0x0000005b5605723e */ /* 0x004fce00000010ff */
[----:B------:R-:W2:Y:S08]  /*5bb0*/  MUFU.EX2 R93, R93 ;  /* 0x0000005d005d7308 */ /* 0x000eb00000000800 */
[----:B------:R-:W5:Y:S01]  /*5bc0*/  MUFU.EX2 R89, R89 ;  /* 0x0000005900597308 */ /* 0x000f620000000800 */
[-C--:B----4-:R-:W-:Y:S01]  /*5bd0*/  FMUL.FTZ R24, R64, R94.reuse ;  /* 0x0000005e40187220 */ /* 0x090fe20000410000 */
[-C--:B------:R-:W-:Y:S01]  /*5be0*/  FMUL.FTZ R25, R65, R94.reuse ;  /* 0x0000005e41197220 */ /* 0x080fe20000410000 */
[-C--:B------:R-:W-:Y:S01]  /*5bf0*/  FMUL.FTZ R60, R60, R94.reuse ;  /* 0x0000005e3c3c7220 */ /* 0x080fe20000410000 */
[-C--:B------:R-:W-:Y:S01]  /*5c00*/  FMUL.FTZ R61, R61, R94.reuse ;  /* 0x0000005e3d3d7220 */ /* 0x080fe20000410000 */
[-C--:B------:R-:W-:Y:S01]  /*5c10*/  FMUL.FTZ R32, R56, R94.reuse ;  /* 0x0000005e38207220 */ /* 0x080fe20000410000 */
[-C--:B------:R-:W-:Y:S01]  /*5c20*/  FMUL.FTZ R33, R57, R94.reuse ;  /* 0x0000005e39217220 */ /* 0x080fe20000410000 */
[-C--:B------:R-:W-:Y:S01]  /*5c30*/  FMUL.FTZ R8, R80, R94.reuse ;  /* 0x0000005e50087220 */ /* 0x080fe20000410000 */
[----:B------:R-:W-:Y:S01]  /*5c40*/  FMUL.FTZ R9, R81, R94 ;  /* 0x0000005e51097220 */ /* 0x000fe20000410000 */
[-C--:B--2---:R-:W-:Y:S01]  /*5c50*/  FMUL.FTZ R26, R66, R93.reuse ;  /* 0x0000005d421a7220 */ /* 0x084fe20000410000 */
[-C--:B------:R-:W-:Y:S01]  /*5c60*/  FMUL.FTZ R27, R67, R93.reuse ;  /* 0x0000005d431b7220 */ /* 0x080fe20000410000 */
[-C--:B------:R-:W-:Y:S01]  /*5c70*/  FMUL.FTZ R62, R62, R93.reuse ;  /* 0x0000005d3e3e7220 */ /* 0x080fe20000410000 */
[-C--:B------:R-:W-:Y:S01]  /*5c80*/  FMUL.FTZ R63, R63, R93.reuse ;  /* 0x0000005d3f3f7220 */ /* 0x080fe20000410000 */
[-C--:B------:R-:W-:Y:S01]  /*5c90*/  FMUL.FTZ R34, R58, R93.reuse ;  /* 0x0000005d3a227220 */ /* 0x080fe20000410000 */
[-C--:B------:R-:W-:Y:S01]  /*5ca0*/  FMUL.FTZ R35, R59, R93.reuse ;  /* 0x0000005d3b237220 */ /* 0x080fe20000410000 */
[----:B------:R-:W2:Y:S01]  /*5cb0*/  LDSM.16.MT88.4 R64, [R0+0x1000] ;  /* 0x001000000040783b */ /* 0x000ea20000004200 */
[-C--:B------:R-:W-:Y:S01]  /*5cc0*/  FMUL.FTZ R10, R82, R93.reuse ;  /* 0x0000005d520a7220 */ /* 0x080fe20000410000 */
[----:B-----5:R-:W-:Y:S01]  /*5cd0*/  F2FP.BF16.F32.PACK_AB R7, R89, R2 ;  /* 0x000000025907723e */ /* 0x020fe200000010ff */
[-C--:B------:R-:W-:Y:S01]  /*5ce0*/  FMUL.FTZ R11, R83, R93.reuse ;  /* 0x0000005d530b7220 */ /* 0x080fe20000410000 */
[----:B------:R-:W-:Y:S01]  /*5cf0*/  LDSM.16.MT88.4 R56, [R0+0x2000] ;  /* 0x002000000038783b */ /* 0x000fe20000004200 */
        /* <DEDUP_REMOVED lines=13> */
[----:B------:R-:W4:Y:S01]  /*5dd0*/  LDSM.16.MT88.4 R60, [R99+0x8000] ;  /* 0x00800000633c783b */ /* 0x000f220000004200 */
        /* <DEDUP_REMOVED lines=21> */
[----:B-1----:R-:W-:Y:S01]  /*5f30*/  HMMA.16816.F32.BF16 R8, R4, R12, R8 ;  /* 0x0000000c0408723c */ /* 0x002fe20000041808 */
[----:B------:R-:W-:Y:S01]  /*5f40*/  MUFU.EX2 R110, R110 ;  /* 0x0000006e006e7308 */ /* 0x000fe20000000800 */
[----:B------:R-:W-:Y:S01]  /*5f50*/  FFMA.FTZ R133, R133, R94, R92 ;  /* 0x0000005e85857223 */ /* 0x000fe2000001005c */
[----:B------:R-:W-:-:S03]  /*5f60*/  FFMA.FTZ R91, R134, R93, R91 ;  /* 0x0000005d865b7223 */ /* 0x000fc6000001005b */
[----:B------:R-:W-:Y:S01]  /*5f70*/  FADD.FTZ R133, R90, R133 ;  /* 0x000000855a857221 */ /* 0x000fe20000010000 */
[----:B------:R-:W-:Y:S01]  /*5f80*/  FADD.FTZ R91, R86, R91 ;  /* 0x0000005b565b7221 */ /* 0x000fe20000010000 */
[----:B---3--:R-:W-:Y:S01]  /*5f90*/  HMMA.16816.F32.BF16 R16, R4, R20, R16 ;  /* 0x000000140410723c */ /* 0x008fe20000041810 */
[----:B------:R-:W1:Y:S01]  /*5fa0*/  MUFU.EX2 R107, R107 ;  /* 0x0000006b006b7308 */ /* 0x000e620000000800 */
[----:B------:R-:W-:Y:S01]  /*5fb0*/  FADD.FTZ R88, R88, R133 ;  /* 0x0000008558587221 */ /* 0x000fe20000010000 */
[----:B------:R-:W-:-:S03]  /*5fc0*/  FADD.FTZ R2, R2, R91 ;  /* 0x0000005b02027221 */ /* 0x000fc60000010000 */
[----:B------:R-:W-:Y:S01]  /*5fd0*/  FADD.FTZ R87, R87, R88 ;  /* 0x0000005857577221 */ /* 0x000fe20000010000 */
[----:B------:R-:W-:Y:S01]  /*5fe0*/  FADD.FTZ R2, R89, R2 ;  /* 0x0000000259027221 */ /* 0x000fe20000010000 */
[C---:B------:R-:W-:Y:S01]  /*5ff0*/  HMMA.16816.F32.BF16 R12, R4.reuse, R14, R76 ;  /* 0x0000000e040c723c */ /* 0x040fe2000004184c */
[----:B------:R-:W-:Y:S01]  /*6000*/  MUFU.EX2 R104, R104 ;  /* 0x0000006800687308 */ /* 0x000fe20000000800 */
[----:B------:R-:W-:Y:S06]  /*6010*/  LDSM.16.MT88.4 R76, [R99+0x6c00] ;  /* 0x006c0000634c783b */ /* 0x000fec0000004200 */
[C---:B------:R-:W-:Y:S01]  /*6020*/  HMMA.16816.F32.BF16 R20, R4.reuse, R22, R68 ;  /* 0x000000160414723c */ /* 0x040fe20000041844 */
[----:B------:R-:W-:Y:S01]  /*6030*/  MUFU.EX2 R109, R109 ;  /* 0x0000006d006d7308 */ /* 0x000fe20000000800 */
[----:B------:R-:W-:Y:S06]  /*6040*/  LDSM.16.MT88.4 R68, [R0+0xc00] ;  /* 0x000c00000044783b */ /* 0x000fec0000004200 */
[C---:B--2---:R-:W-:Y:S01]  /*6050*/  HMMA.16816.F32.BF16 R32, R4.reuse, R64, R32 ;  /* 0x000000400420723c */ /* 0x044fe20000041820 */
[----:B------:R-:W-:Y:S07]  /*6060*/  MUFU.EX2 R111, R111 ;  /* 0x0000006f006f7308 */ /* 0x000fee0000000800 */
[C---:B------:R-:W-:Y:S01]  /*6070*/  HMMA.16816.F32.BF16 R52, R4.reuse, R66, R52 ;  /* 0x000000420434723c */ /* 0x040fe20000041834 */
[----:B------:R-:W2:Y:S01]  /*6080*/  MUFU.EX2 R126, R126 ;  /* 0x0000007e007e7308 */ /* 0x000ea20000000800 */
[----:B------:R-:W-:Y:S06]  /*6090*/  LDSM.16.MT88.4 R64, [R99+0x6800] ;  /* 0x006800006340783b */ /* 0x000fec0000004200 */
[C---:B----4-:R-:W-:Y:S01]  /*60a0*/  HMMA.16816.F32.BF16 R36, R4.reuse, R60, R36 ;  /* 0x0000003c0424723c */ /* 0x050fe20000041824 */
[----:B------:R-:W-:Y:S07]  /*60b0*/  MUFU.EX2 R117, R117 ;  /* 0x0000007500757308 */ /* 0x000fee0000000800 */
[C---:B------:R-:W-:Y:S01]  /*60c0*/  HMMA.16816.F32.BF16 R40, R4.reuse, R62, R40 ;  /* 0x0000003e0428723c */ /* 0x040fe20000041828 */
[----:B------:R-:W3:Y:S01]  /*60d0*/  LDSM.16.MT88.4 R60, [R99+0x6400] ;  /* 0x00640000633c783b */ /* 0x000ee20000004200 */
[----:B------:R-:W4:Y:S06]  /*60e0*/  MUFU.EX2 R116, R116 ;  /* 0x0000007400747308 */ /* 0x000f2c0000000800 */
[C---:B------:R-:W-:Y:S02]  /*60f0*/  HMMA.16816.F32.BF16 R44, R4.reuse, R56, R44 ;  /* 0x00000038042c723c */ /* 0x040fe4000004182c */
[----:B------:R-:W-:Y:S06]  /*6100*/  MUFU.EX2 R143, R143 ;  /* 0x0000008f008f7308 */ /* 0x000fec0000000800 */
[----:B------:R-:W-:Y:S01]  /*6110*/  HMMA.16816.F32.BF16 R4, R4, R58, R48 ;  /* 0x0000003a0404723c */ /* 0x000fe20000041830 */
[----:B------:R-:W5:Y:S01]  /*6120*/  LDSM.16.MT88.4 R56, [R0+0x400] ;  /* 0x000400000038783b */ /* 0x000f620000004200 */
[----:B-1----:R-:W-:Y:S01]  /*6130*/  F2FP.BF16.F32.PACK_AB R48, R107, R110 ;  /* 0x0000006e6b30723e */ /* 0x002fe200000010ff */
[----:B------:R-:W1:Y:S01]  /*6140*/  MUFU.EX2 R130, R130 ;  /* 0x0000008200827308 */ /* 0x000e620000000800 */
[----:B--2---:R-:W-:Y:S01]  /*6150*/  F2FP.BF16.F32.PACK_AB R49, R126, R111 ;  /* 0x0000006f7e31723e */ /* 0x004fe200000010ff */
[----:B------:R-:W-:Y:S01]  /*6160*/  FADD.FTZ R110, R110, R87 ;  /* 0x000000576e6e7221 */ /* 0x000fe20000010000 */
[----:B------:R-:W-:Y:S01]  /*6170*/  F2FP.BF16.F32.PACK_AB R50, R109, R104 ;  /* 0x000000686d32723e */ /* 0x000fe200000010ff */
[----:B------:R-:W-:Y:S01]  /*6180*/  FADD.FTZ R111, R111, R2 ;  /* 0x000000026f6f7221 */ /* 0x000fe20000010000 */
[----:B----4-:R-:W-:Y:S01]  /*6190*/  F2FP.BF16.F32.PACK_AB R51, R116, R117 ;  /* 0x000000757433723e */ /* 0x010fe200000010ff */
[----:B------:R-:W-:Y:S01]  /*61a0*/  FADD.FTZ R107, R107, R110 ;  /* 0x0000006e6b6b7221 */ /* 0x000fe20000010000 */
[----:B------:R-:W-:Y:S01]  /*61b0*/  MOV R2, R85 ;  /* 0x0000005500027202 */ /* 0x000fe20000000f00 */
[----:B------:R-:W-:Y:S01]  /*61c0*/  MUFU.EX2 R141, R141 ;  /* 0x0000008d008d7308 */ /* 0x000fe20000000800 */
[----:B------:R-:W-:Y:S01]  /*61d0*/  FADD.FTZ R126, R126, R111 ;  /* 0x0000006f7e7e7221 */ /* 0x000fe20000010000 */
[----:B------:R-:W-:-:S03]  /*61e0*/  FADD.FTZ R104, R104, R107 ;  /* 0x0000006b68687221 */ /* 0x000fc60000010000 */
[----:B------:R-:W-:Y:S01]  /*61f0*/  FADD.FTZ R117, R117, R126 ;  /* 0x0000007e75757221 */ /* 0x000fe20000010000 */
[----:B------:R-:W-:Y:S02]  /*6200*/  FADD.FTZ R104, R109, R104 ;  /* 0x000000686d687221 */ /* 0x000fe40000010000 */
[----:B------:R-:W-:Y:S01]  /*6210*/  MUFU.EX2 R128, R128 ;  /* 0x0000008000807308 */ /* 0x000fe20000000800 */
[----:B------:R-:W-:Y:S01]  /*6220*/  FADD.FTZ R117, R116, R117 ;  /* 0x0000007574757221 */ /* 0x000fe20000010000 */
[C---:B---3--:R-:W-:Y:S06]  /*6230*/  HMMA.16816.F32.BF16 R8, R48.reuse, R60, R8 ;  /* 0x0000003c3008723c */ /* 0x048fec0000041808 */
[----:B------:R-:W-:Y:S02]  /*6240*/  MUFU.EX2 R136, R136 ;  /* 0x0000008800887308 */ /* 0x000fe40000000800 */
[C---:B------:R-:W-:Y:S01]  /*6250*/  HMMA.16816.F32.BF16 R12, R48.reuse, R62, R12 ;  /* 0x0000003e300c723c */ /* 0x040fe2000004180c */
[----:B------:R-:W2:Y:S05]  /*6260*/  LDSM.16.MT88.4 R60, [R99+0x7400] ;  /* 0x00740000633c783b */ /* 0x000eaa0000004200 */
[----:B------:R-:W3:Y:S02]  /*6270*/  MUFU.EX2 R137, R137 ;  /* 0x0000008900897308 */ /* 0x000ee40000000800 */
[C---:B-----5:R-:W-:Y:S06]  /*6280*/  HMMA.16816.F32.BF16 R16, R48.reuse, R56, R16 ;  /* 0x000000383010723c */ /* 0x060fec0000041810 */
[----:B------:R-:W-:Y:S02]  /*6290*/  MUFU.EX2 R138, R138 ;  /* 0x0000008a008a7308 */ /* 0x000fe40000000800 */
[C---:B------:R-:W-:Y:S01]  /*62a0*/  HMMA.16816.F32.BF16 R20, R48.reuse, R58, R20 ;  /* 0x0000003a3014723c */ /* 0x040fe20000041814 */
[----:B------:R-:W4:Y:S05]  /*62b0*/  LDSM.16.MT88.4 R56, [R0+0x1400] ;  /* 0x001400000038783b */ /* 0x000f2a0000004200 */
[----:B------:R-:W5:Y:S08]  /*62c0*/  MUFU.EX2 R129, R129 ;  /* 0x0000008100817308 */ /* 0x000f700000000800 */
[----:B------:R-:W-:Y:S08]  /*62d0*/  MUFU.EX2 R135, R135 ;  /* 0x0000008700877308 */ /* 0x000ff00000000800 */
[----:B------:R-:W5:Y:S01]  /*62e0*/  MUFU.EX2 R102, R102 ;  /* 0x0000006600667308 */ /* 0x000f620000000800 */
[C---:B--2---:R-:W-:Y:S07]  /*62f0*/  HMMA.16816.F32.BF16 R24, R48.reuse, R60, R24 ;  /* 0x0000003c3018723c */ /* 0x044fee0000041818 */
[----:B------:R-:W-:Y:S01]  /*6300*/  MUFU.EX2 R106, R106 ;  /* 0x0000006a006a7308 */ /* 0x000fe20000000800 */
[C---:B------:R-:W-:Y:S01]  /*6310*/  HMMA.16816.F32.BF16 R28, R48.reuse, R62, R28 ;  /* 0x0000003e301c723c */ /* 0x040fe2000004181c */
[----:B------:R-:W2:Y:S06]  /*6320*/  LDSM.16.MT88.4 R60, [R99+0x8400] ;  /* 0x00840000633c783b */ /* 0x000eac0000004200 */
[----:B------:R-:W-:Y:S01]  /*6330*/  MUFU.EX2 R105, R105 ;  /* 0x0000006900697308 */ /* 0x000fe20000000800 */
[C---:B----4-:R-:W-:Y:S07]  /*6340*/  HMMA.16816.F32.BF16 R32, R48.reuse, R56, R32 ;  /* 0x000000383020723c */ /* 0x050fee0000041820 */
[----:B------:R-:W-:Y:S01]  /*6350*/  MUFU.EX2 R103, R103 ;  /* 0x0000006700677308 */ /* 0x000fe20000000800 */
[C---:B------:R-:W-:Y:S01]  /*6360*/  HMMA.16816.F32.BF16 R52, R48.reuse, R58, R52 ;  /* 0x0000003a3034723c */ /* 0x040fe20000041834 */
[----:B------:R-:W4:Y:S06]  /*6370*/  LDSM.16.MT88.4 R56, [R0+0x2400] ;  /* 0x002400000038783b */ /* 0x000f2c0000004200 */
[----:B------:R-:W5:Y:S08]  /*6380*/  MUFU.EX2 R100, R100 ;  /* 0x0000006400647308 */ /* 0x000f700000000800 */
[----:B------:R-:W-:Y:S08]  /*6390*/  MUFU.EX2 R97, R97 ;  /* 0x0000006100617308 */ /* 0x000ff00000000800 */
[----:B------:R-:W5:Y:S01]  /*63a0*/  MUFU.EX2 R96, R96 ;  /* 0x0000006000607308 */ /* 0x000f620000000800 */
[C---:B--2---:R-:W-:Y:S08]  /*63b0*/  HMMA.16816.F32.BF16 R36, R48.reuse, R60, R36 ;  /* 0x0000003c3024723c */ /* 0x044ff00000041824 */
[C---:B------:R-:W-:Y:S01]  /*63c0*/  HMMA.16816.F32.BF16 R40, R48.reuse, R62, R40 ;  /* 0x0000003e3028723c */ /* 0x040fe20000041828 */
[----:B------:R-:W2:Y:S07]  /*63d0*/  LDSM.16.MT88.4 R60, [R0+0x800] ;  /* 0x00080000003c783b */ /* 0x000eae0000004200 */
[C---:B----4-:R-:W-:Y:S08]  /*63e0*/  HMMA.16816.F32.BF16 R44, R48.reuse, R56, R44 ;  /* 0x00000038302c723c */ /* 0x050ff0000004182c */
[----:B------:R-:W-:Y:S01]  /*63f0*/  HMMA.16816.F32.BF16 R4, R48, R58, R4 ;  /* 0x0000003a3004723c */ /* 0x000fe20000041804 */
[----:B------:R-:W4:Y:S01]  /*6400*/  LDSM.16.MT88.4 R56, [R99+0x7800] ;  /* 0x007800006338783b */ /* 0x000f220000004200 */
[----:B-1----:R-:W-:Y:S01]  /*6410*/  F2FP.BF16.F32.PACK_AB R48, R130, R143 ;  /* 0x0000008f8230723e */ /* 0x002fe200000010ff */
[----:B------:R-:W-:Y:S01]  /*6420*/  FADD.FTZ R143, R143, R104 ;  /* 0x000000688f8f7221 */ /* 0x000fe20000010000 */
[----:B---3--:R-:W-:Y:S01]  /*6430*/  F2FP.BF16.F32.PACK_AB R49, R137, R136 ;  /* 0x000000888931723e */ /* 0x008fe200000010ff */
[----:B------:R-:W-:Y:S01]  /*6440*/  FADD.FTZ R136, R136, R117 ;  /* 0x0000007588887221 */ /* 0x000fe20000010000 */
[----:B------:R-:W-:Y:S01]  /*6450*/  F2FP.BF16.F32.PACK_AB R50, R128, R141 ;  /* 0x0000008d8032723e */ /* 0x000fe200000010ff */
[----:B------:R-:W-:Y:S01]  /*6460*/  FADD.FTZ R130, R130, R143 ;  /* 0x0000008f82827221 */ /* 0x000fe20000010000 */
[----:B-----5:R-:W-:Y:S01]  /*6470*/  F2FP.BF16.F32.PACK_AB R51, R129, R138 ;  /* 0x0000008a8133723e */ /* 0x020fe200000010ff */
        /* <DEDUP_REMOVED lines=8> */
[C---:B--2---:R-:W-:Y:S08]  /*6500*/  HMMA.16816.F32.BF16 R16, R48.reuse, R60, R16 ;  /* 0x0000003c3010723c */ /* 0x044ff00000041810 */
[C---:B------:R-:W-:Y:S01]  /*6510*/  HMMA.16816.F32.BF16 R20, R48.reuse, R62, R20 ;  /* 0x0000003e3014723c */ /* 0x040fe20000041814 */
[----:B------:R-:W2:Y:S07]  /*6520*/  LDSM.16.MT88.4 R60, [R99+0x8800] ;  /* 0x00880000633c783b */ /* 0x000eae0000004200 */
[C---:B----4-:R-:W-:Y:S08]  /*6530*/  HMMA.16816.F32.BF16 R24, R48.reuse, R56, R24 ;  /* 0x000000383018723c */ /* 0x050ff00000041818 */
        /* <DEDUP_REMOVED lines=20> */
[----:B------:R-:W-:Y:S01]  /*6680*/  HMMA.16816.F32.BF16 R80, R48, R76, R8 ;  /* 0x0000004c3050723c */ /* 0x000fe20000041808 */
[----:B------:R-:W2:Y:S01]  /*6690*/  LDSM.16.MT88.4 R8, [R99+0x8c00] ;  /* 0x008c00006308783b */ /* 0x000ea20000004200 */
[----:B------:R-:W-:Y:S01]  /*66a0*/  FADD.FTZ R133, R105, R106 ;  /* 0x0000006a69857221 */ /* 0x000fe20000010000 */
[----:B------:R-:W-:-:S05]  /*66b0*/  FADD.FTZ R134, R96, R97 ;  /* 0x0000006160867221 */ /* 0x000fca0000010000 */
[C---:B------:R-:W-:Y:S01]  /*66c0*/  HMMA.16816.F32.BF16 R76, R48.reuse, R78, R12 ;  /* 0x0000004e304c723c */ /* 0x040fe2000004180c */
[----:B------:R-:W3:Y:S07]  /*66d0*/  LDSM.16.MT88.4 R12, [R0+0x1c00] ;  /* 0x001c0000000c783b */ /* 0x000eee0000004200 */
[C---:B-1----:R-:W-:Y:S08]  /*66e0*/  HMMA.16816.F32.BF16 R64, R48.reuse, R60, R24 ;  /* 0x0000003c3040723c */ /* 0x042ff00000041818 */
[C---:B------:R-:W-:Y:S08]  /*66f0*/  HMMA.16816.F32.BF16 R72, R48.reuse, R68, R16 ;  /* 0x000000443048723c */ /* 0x040ff00000041810 */
[C---:B------:R-:W-:Y:S08]  /*6700*/  HMMA.16816.F32.BF16 R60, R48.reuse, R62, R28 ;  /* 0x0000003e303c723c */ /* 0x040ff0000004181c */
[C---:B------:R-:W-:Y:S08]  /*6710*/  HMMA.16816.F32.BF16 R68, R48.reuse, R70, R20 ;  /* 0x000000463044723c */ /* 0x040ff00000041814 */
[C---:B--2---:R-:W-:Y:S08]  /*6720*/  HMMA.16816.F32.BF16 R36, R48.reuse, R8, R36 ;  /* 0x000000083024723c */ /* 0x044ff00000041824 */
[C---:B------:R-:W-:Y:S01]  /*6730*/  HMMA.16816.F32.BF16 R40, R48.reuse, R10, R40 ;  /* 0x0000000a3028723c */ /* 0x040fe20000041828 */
[----:B------:R1:W2:Y:S07]  /*6740*/  LDSM.16.MT88.4 R8, [R0+0x2c00] ;  /* 0x002c00000008783b */ /* 0x0002ae0000004200 */
[C---:B---3--:R-:W-:Y:S08]  /*6750*/  HMMA.16816.F32.BF16 R56, R48.reuse, R12, R32 ;  /* 0x0000000c3038723c */ /* 0x048ff00000041820 */
[----:B------:R-:W-:Y:S01]  /*6760*/  HMMA.16816.F32.BF16 R52, R48, R14, R52 ;  /* 0x0000000e3034723c */ /* 0x000fe20000041834 */
[----:B-1----:R-:W-:-:S07]  /*6770*/  MOV R0, R84 ;  /* 0x0000005400007202 */ /* 0x002fce0000000f00 */
[C---:B--2---:R-:W-:Y:S08]  /*6780*/  HMMA.16816.F32.BF16 R44, R48.reuse, R8, R44 ;  /* 0x00000008302c723c */ /* 0x044ff0000004182c */
[----:B------:R-:W-:-:S15]  /*6790*/  HMMA.16816.F32.BF16 R48, R48, R10, R4 ;  /* 0x0000000a3030723c */ /* 0x000fde0000041804 */
[----:B------:R-:W-:-:S05]  /*67a0*/  NOP ;  /* 0x0000000000007918 */ /* 0x000fca0000000000 */
.L_x_1148:
        /* <DEDUP_REMOVED lines=17> */
[----:B------:R-:W-:Y:S01]  /*68c0*/  LEA R91, R91, UR5, 0x1 ;  /* 0x000000055b5b7c11 */ /* 0x000fe2000f8e08ff */
[----:B------:R-:W2:Y:S01]  /*68d0*/  LDCU UR4, c[0x0][0x45c] ;  /* 0x00008b80ff0477ac */ /* 0x000ea20008000800 */
[----:B---3--:R-:W-:-:S03]  /*68e0*/  ISETP.GE.AND P5, PT, R119, UR10, PT ;  /* 0x0000000a77007c0c */ /* 0x008fc6000bfa6270 */
[C---:B------:R-:W-:Y:S02]  /*68f0*/  VIADD R130, R91.reuse, 0x6000 ;  /* 0x000060005b827836 */ /* 0x040fe40000000000 */
[----:B------:R-:W-:Y:S01]  /*6900*/  VIADD R129, R91, 0x6020 ;  /* 0x000060205b817836 */ /* 0x000fe20000000000 */
[----:B-1----:R-:W-:Y:S01]  /*6910*/  ULEA UR7, UR7, UR8, 0x18 ;  /* 0x0000000807077291 */ /* 0x002fe2000f8ec0ff */
[----:B------:R-:W-:Y:S11]  /*6920*/  BRA `(.L_x_1151) ;  /* 0x0000000000d87947 */ /* 0x000ff60003800000 */
.L_x_1153:
        /* <DEDUP_REMOVED lines=54> */
.L_x_1151:
[----:B------:R-:W-:Y:S04]  /*6c90*/  DEPBAR.LE SB0, 0x0 ;  /* 0x000080000000791a */ /* 0x000fe80000000000 */
[----:B------:R-:W-:Y:S01]  /*6ca0*/  BAR.SYNC.DEFER_BLOCKING 0x0 ;  /* 0x0000000000007b1d */ /* 0x000fe20000010000 */
[C---:B----4-:R-:W-:Y:S01]  /*6cb0*/  IMAD.WIDE.U32 R86, R128.reuse, R116, RZ ;  /* 0x0000007480567225 */ /* 0x050fe200078e00ff */
[----:B------:R-:W-:Y:S03]  /*6cc0*/  ISETP.NE.AND P1, PT, R128, RZ, PT ;  /* 0x000000ff8000720c */ /* 0x000fe60003f25270 */
[----:B--2---:R-:W-:Y:S01]  /*6cd0*/  IMAD.MOV.U32 R112, RZ, RZ, R126 ;  /* 0x000000ffff707224 */ /* 0x004fe200078e007e */
[----:B------:R-:W-:Y:S01]  /*6ce0*/  LEA R84, P0, R86, R121, 0x7 ;  /* 0x0000007956547211 */ /* 0x000fe200078038ff */
[----:B------:R-:W-:Y:S02]  /*6cf0*/  IMAD R85, R128, R117, R87 ;  /* 0x0000007580557224 */ /* 0x000fe400078e0257 */
[----:B------:R-:W-:Y:S01]  /*6d00*/  IMAD.SHL.U32 R87, R86, 0x40, RZ ;  /* 0x0000004056577824 */ /* 0x000fe200078e00ff */
[C---:B------:R-:W-:Y:S01]  /*6d10*/  SHF.L.U32 R127, R112.reuse, 0x3, RZ ;  /* 0x00000003707f7819 */ /* 0x040fe200000006ff */
[----:B------:R-:W-:Y:S01]  /*6d20*/  IMAD.SHL.U32 R115, R112, 0x10, RZ ;  /* 0x0000001070737824 */ /* 0x000fe200078e00ff */
[--C-:B------:R-:W-:Y:S01]  /*6d30*/  SHF.L.U64.HI R131, R86, 0x6, R85.reuse ;  /* 0x0000000656837819 */ /* 0x100fe20000010255 */
[----:B------:R-:W-:Y:S01]  /*6d40*/  IMAD.SHL.U32 R0, R112, 0x20, RZ ;  /* 0x0000002070007824 */ /* 0x000fe200078e00ff */
[----:B------:R-:W-:Y:S02]  /*6d50*/  LOP3.LUT R119, R127, 0x18, RZ, 0xc0, !PT ;  /* 0x000000187f777812 */ /* 0x000fe400078ec0ff */
[-C--:B------:R-:W-:Y:S02]  /*6d60*/  LEA.HI.X R85, R86, R120.reuse, R85, 0x7, P0 ;  /* 0x0000007856557211 */ /* 0x080fe400000f3c55 */
[C---:B------:R-:W-:Y:S02]  /*6d70*/  LEA R87, P0, R116.reuse, R87, 0x5 ;  /* 0x0000005774577211 */ /* 0x040fe400078028ff */
        /* <DEDUP_REMOVED lines=9> */
[----:B------:R-:W-:Y:S03]  /*6e10*/  LEA.HI.X R87, R87, R120, R131, 0x1, P0 ;  /* 0x0000007857577211 */ /* 0x000fe600000f0c83 */
[----:B------:R-:W-:Y:S01]  /*6e20*/  @P5 STS.128 [R125+0x6000], RZ ;  /* 0x006000ff7d005388 */ /* 0x000fe20000000c00 */
[----:B------:R-:W-:Y:S02]  /*6e30*/  LOP3.LUT R131, R119, 0x40, RZ, 0xfc, !PT ;  /* 0x0000004077837812 */ /* 0x000fe400078efcff */
[----:B------:R-:W-:Y:S02]  /*6e40*/  SHF.L.U32 R114, R112, 0x2, RZ ;  /* 0x0000000270727819 */ /* 0x000fe400000006ff */
[----:B------:R-:W-:Y:S02]  /*6e50*/  ISETP.GE.AND P3, PT, R131, UR9, PT ;  /* 0x0000000983007c0c */ /* 0x000fe4000bf66270 */
[----:B------:R-:W-:Y:S02]  /*6e60*/  LOP3.LUT R93, R114, 0x18, RZ, 0xc0, !PT ;  /* 0x00000018725d7812 */ /* 0x000fe400078ec0ff */
[----:B------:R-:W-:Y:S01]  /*6e70*/  LOP3.LUT R95, R115, 0x100, RZ, 0xc0, !PT ;  /* 0x00000100735f7812 */ /* 0x000fe200078ec0ff */
[----:B------:R-:W-:Y:S01]  /*6e80*/  @!PT LDS RZ, [RZ] ;  /* 0x00000000fffff984 */ /* 0x000fe20000000800 */
[----:B------:R-:W-:Y:S01]  /*6e90*/  @!PT LDS RZ, [RZ] ;  /* 0x00000000fffff984 */ /* 0x000fe20000000800 */
[----:B------:R-:W-:Y:S01]  /*6ea0*/  @!PT LDS RZ, [RZ] ;  /* 0x00000000fffff984 */ /* 0x000fe20000000800 */
[----:B------:R-:W-:Y:S01]  /*6eb0*/  @!P4 LDGSTS.E.BYPASS.LTC128B.128 [R125+0x7000], desc[UR14][R84.64+0x40] ;  /* 0x07000040547dcfae */ /* 0x000fe2000b981a0e */
[--C-:B------:R-:W-:Y:S02]  /*6ec0*/  LOP3.LUT R93, R93, 0xc0, R0.reuse, 0xf8, !PT ;  /* 0x000000c05d5d7812 */ /* 0x100fe400078ef800 */
[----:B------:R-:W-:Y:S03]  /*6ed0*/  LOP3.LUT R95, R95, 0x20, R0, 0xf8, !PT ;  /* 0x000000205f5f7812 */ /* 0x000fe600078ef800 */
[----:B------:R-:W-:Y:S01]  /*6ee0*/  @P4 STS.128 [R125+0x7000], RZ ;  /* 0x007000ff7d004388 */ /* 0x000fe20000000c00 */
[----:B------:R-:W-:Y:S02]  /*6ef0*/  LOP3.LUT R0, R93, 0x8, R112, 0x78, !PT ;  /* 0x000000085d007812 */ /* 0x000fe400078e7870 */
[----:B------:R-:W-:Y:S03]  /*6f00*/  LOP3.LUT P0, RZ, R112, 0x4, RZ, 0xc0, !PT ;  /* 0x0000000470ff7812 */ /* 0x000fe6000780c0ff */
[----:B------:R-:W-:Y:S01]  /*6f10*/  @!PT LDS RZ, [RZ] ;  /* 0x00000000fffff984 */ /* 0x000fe20000000800 */
[----:B------:R-:W-:Y:S01]  /*6f20*/  @!PT LDS RZ, [RZ] ;  /* 0x00000000fffff984 */ /* 0x000fe20000000800 */
[----:B------:R-:W-:Y:S01]  /*6f30*/  @!PT LDS RZ, [RZ] ;  /* 0x00000000fffff984 */ /* 0x000fe20000000800 */
[----:B------:R-:W-:Y:S01]  /*6f40*/  @!P3 LDGSTS.E.BYPASS.LTC128B.128 [R125+0x8000], desc[UR14][R84.64+0x80] ;  /* 0x08000080547dbfae */ /* 0x000fe2000b981a0e */
[----:B------:R-:W-:Y:S05]  /*6f50*/  LOP3.LUT R0, R95, R0, RZ, 0xfc, !PT ;  /* 0x000000005f007212 */ /* 0x000fea00078efcff */
[----:B------:R-:W-:Y:S01]  /*6f60*/  @P3 STS.128 [R125+0x8000], RZ ;  /* 0x008000ff7d003388 */ /* 0x000fe20000000c00 */
[----:B------:R-:W-:Y:S05]  /*6f70*/  LEA R88, R0, UR5, 0x1 ;  /* 0x0000000500587c11 */ /* 0x000fea000f8e08ff */
        /* <DEDUP_REMOVED lines=18> */
[----:B------:R-:W4:Y:S06]  /*70a0*/  LDSM.16.M88.4 R104, [R88+0x3800] ;  /* 0x003800005868783b */ /* 0x000f2c0000000200 */
[----:B------:R-:W0:Y:S06]  /*70b0*/  LDGDEPBAR ;  /* 0x00000000000079af */ /* 0x000e2c0000000000 */
[----:B------:R-:W5:Y:S06]  /*70c0*/  LDSM.16.M88.4 R108, [R88+0x3c00] ;  /* 0x003c0000586c783b */ /* 0x000f6c0000000200 */
[----:B-1----:R-:W-:Y:S01]  /*70d0*/  LDSM.16.M88.4 R84, [R88+0x5400] ;  /* 0x005400005854783b */ /* 0x002fe20000000200 */
[C---:B--2---:R-:W-:Y:S03]  /*70e0*/  HMMA.16816.F32.BF16 R4, R92.reuse, R96, RZ ;  /* 0x000000605c04723c */ /* 0x044fe600000418ff */
[----:B------:R-:W-:Y:S04]  /*70f0*/  SEL R96, R90, 0xffffffe0, !P0 ;  /* 0xffffffe05a607807 */ /* 0x000fe80004000000 */
[----:B------:R-:W-:Y:S01]  /*7100*/  IADD3 R2, PT, PT, R113, R96, RZ ;  /* 0x0000006071027210 */ /* 0x000fe20007ffe0ff */
[C---:B------:R-:W-:Y:S01]  /*7110*/  HMMA.16816.F32.BF16 R8, R92.reuse, R98, RZ ;  /* 0x000000625c08723c */ /* 0x040fe200000418ff */
[----:B------:R-:W-:Y:S03]  /*7120*/  IMAD.IADD R0, R88, 0x1, R96 ;  /* 0x0000000158007824 */ /* 0x000fe600078e0260 */
[----:B------:R-:W-:Y:S04]  /*7130*/  LDSM.16.M88.4 R96, [R2] ;  /* 0x000000000260783b */ /* 0x000fe80000000200 */
[C---:B---3--:R-:W-:Y:S08]  /*7140*/  HMMA.16816.F32.BF16 R12, R92.reuse, R100, RZ ;  /* 0x000000645c0c723c */ /* 0x048ff000000418ff */
[C---:B------:R-:W-:Y:S01]  /*7150*/  HMMA.16816.F32.BF16 R16, R92.reuse, R102, RZ ;  /* 0x000000665c10723c */ /* 0x040fe200000418ff */
[----:B------:R-:W1:Y:S07]  /*7160*/  LDSM.16.M88.4 R100, [R0+0x3000] ;  /* 0x003000000064783b */ /* 0x000e6e0000000200 */
[C---:B----4-:R-:W-:Y:S08]  /*7170*/  HMMA.16816.F32.BF16 R20, R92.reuse, R104, RZ ;  /* 0x000000685c14723c */ /* 0x050ff000000418ff */
[C---:B------:R-:W-:Y:S08]  /*7180*/  HMMA.16816.F32.BF16 R24, R92.reuse, R106, RZ ;  /* 0x0000006a5c18723c */ /* 0x040ff000000418ff */
[C---:B-----5:R-:W-:Y:S08]  /*7190*/  HMMA.16816.F32.BF16 R28, R92.reuse, R108, RZ ;  /* 0x0000006c5c1c723c */ /* 0x060ff000000418ff */
[----:B------:R-:W-:Y:S01]  /*71a0*/  HMMA.16816.F32.BF16 R32, R92, R110, RZ ;  /* 0x0000006e5c20723c */ /* 0x000fe200000418ff */
[----:B------:R-:W2:Y:S07]  /*71b0*/  LDSM.16.M88.4 R92, [R0+0x3400] ;  /* 0x00340000005c783b */ /* 0x000eae0000000200 */
        /* <DEDUP_REMOVED lines=11> */
[----:B------:R-:W1:Y:S06]  /*7270*/  LDSM.16.M88.4 R92, [R88+0x4000] ;  /* 0x00400000585c783b */ /* 0x000e6c0000000200 */
[----:B------:R-:W2:Y:S01]  /*7280*/  LDSM.16.M88.4 R96, [R88+0x4400] ;  /* 0x004400005860783b */ /* 0x000ea20000000200 */
        /* <DEDUP_REMOVED lines=24> */
[----:B------:R-:W1:Y:S07]  /*7410*/  LDSM.16.M88.4 R92, [R88+0x5000] ;  /* 0x00500000585c783b */ /* 0x000e6e0000000200 */
[C---:B-1----:R-:W-:Y:S08]  /*7420*/  HMMA.16816.F32.BF16 R4, R96.reuse, R92, R4 ;  /* 0x0000005c6004723c */ /* 0x042ff00000041804 */
[C---:B------:R-:W-:Y:S01]  /*7430*/  HMMA.16816.F32.BF16 R8, R96.reuse, R94, R8 ;  /* 0x0000005e6008723c */ /* 0x040fe20000041808 */
[----:B------:R-:W1:Y:S07]  /*7440*/  LDSM.16.M88.4 R92, [R88+0x5800] ;  /* 0x00580000585c783b */ /* 0x000e6e0000000200 */
[C---:B------:R-:W-:Y:S08]  /*7450*/  HMMA.16816.F32.BF16 R12, R96.reuse, R84, R12 ;  /* 0x00000054600c723c */ /* 0x040ff0000004180c */
        /* <DEDUP_REMOVED lines=12> */
[C---:B--2---:R-:W-:Y:S03]  /*7520*/  HMMA.16816.F32.BF16 R12, R92.reuse, R96, R12 ;  /* 0x000000605c0c723c */ /* 0x044fe6000004180c */
[----:B------:R-:W-:Y:S01]  /*7530*/  FMUL.FTZ R153, R4, UR6 ;  /* 0x0000000604997c20 */ /* 0x000fe20008410000 */
[----:B------:R-:W-:Y:S01]  /*7540*/  FMUL.FTZ R151, R5, UR6 ;  /* 0x0000000605977c20 */ /* 0x000fe20008410000 */
[----:B------:R-:W-:Y:S01]  /*7550*/  FMUL.FTZ R162, R6, UR6 ;  /* 0x0000000606a27c20 */ /* 0x000fe20008410000 */
[----:B------:R-:W-:Y:S02]  /*7560*/  FMUL.FTZ R160, R7, UR6 ;  /* 0x0000000607a07c20 */ /* 0x000fe40008410000 */
[C---:B------:R-:W-:Y:S01]  /*7570*/  HMMA.16816.F32.BF16 R16, R92.reuse, R98, R16 ;  /* 0x000000625c10723c */ /* 0x040fe20000041810 */
[----:B------:R-:W-:Y:S01]  /*7580*/  MUFU.TANH R153, R153 ;  /* 0x0000009900997308 */ /* 0x000fe20000002400 */
[----:B------:R-:W2:Y:S01]  /*7590*/  LDSM.16.M88.4 R96, [R0+0x5c00] ;  /* 0x005c00000060783b */ /* 0x000ea20000000200 */
[----:B------:R-:W-:Y:S04]  /*75a0*/  DEPBAR.LE SB0, 0x0 ;  /* 0x000080000000791a */ /* 0x000fe80000000000 */
[----:B------:R-:W-:Y:S01]  /*75b0*/  FMUL.FTZ R159, R8, UR6 ;  /* 0x00000006089f7c20 */ /* 0x000fe20008410000 */
[----:B------:R-:W-:Y:S03]  /*75c0*/  FMUL.FTZ R157, R9, UR6 ;  /* 0x00000006099d7c20 */ /* 0x000fe60008410000 */
[----:B------:R-:W3:Y:S01]  /*75d0*/  MUFU.TANH R151, R151 ;  /* 0x0000009700977308 */ /* 0x000ee20000002400 */
[----:B------:R-:W-:Y:S01]  /*75e0*/  BAR.SYNC.DEFER_BLOCKING 0x0 ;  /* 0x0000000000007b1d */ /* 0x000fe20000010000 */
        /* <DEDUP_REMOVED lines=11> */
[----:B------:R-:W4:Y:S01]  /*76a0*/  MUFU.TANH R157, R157 ;  /* 0x0000009d009d7308 */ /* 0x000f220000002400 */
[C---:B-1----:R-:W-:Y:S05]  /*76b0*/  HMMA.16816.F32.BF16 R20, R92.reuse, R84, R20 ;  /* 0x000000545c14723c */ /* 0x042fea0000041814 */
[----:B---3--:R-:W-:Y:S04]  /*76c0*/  FMNMX3.FTZ R84, R89, R153, R151, !PT ;  /* 0x0000009959547276 */ /* 0x008fe80007810097 */
[----:B------:R-:W-:Y:S01]  /*76d0*/  MUFU.TANH R145, R145 ;  /* 0x0000009100917308 */ /* 0x000fe20000002400 */
[C---:B------:R-:W-:Y:S09]  /*76e0*/  HMMA.16816.F32.BF16 R24, R92.reuse, R86, R24 ;  /* 0x000000565c18723c */ /* 0x040ff20000041818 */
[----:B------:R-:W1:Y:S01]  /*76f0*/  MUFU.TANH R149, R149 ;  /* 0x0000009500957308 */ /* 0x000e620000002400 */
[C---:B--2---:R-:W-:Y:S03]  /*7700*/  HMMA.16816.F32.BF16 R28, R92.reuse, R96, R28 ;  /* 0x000000605c1c723c */ /* 0x044fe6000004181c */
[----:B------:R-:W-:Y:S01]  /*7710*/  FMUL.FTZ R137, R20, UR6 ;  /* 0x0000000614897c20 */ /* 0x000fe20008410000 */
[----:B------:R-:W-:Y:S01]  /*7720*/  FMUL.FTZ R140, R21, UR6 ;  /* 0x00000006158c7c20 */ /* 0x000fe20008410000 */
[----:B------:R-:W-:Y:S01]  /*7730*/  FMUL.FTZ R142, R22, UR6 ;  /* 0x00000006168e7c20 */ /* 0x000fe20008410000 */
[----:B------:R-:W-:Y:S03]  /*7740*/  FMUL.FTZ R144, R23, UR6 ;  /* 0x0000000617907c20 */ /* 0x000fe60008410000 */
[----:B------:R-:W-:Y:S01]  /*7750*/  MUFU.TANH R162, R162 ;  /* 0x000000a200a27308 */ /* 0x000fe20000002400 */
[----:B------:R-:W-:Y:S03]  /*7760*/  HMMA.16816.F32.BF16 R32, R92, R98, R32 ;  /* 0x000000625c20723c */ /* 0x000fe60000041820 */
[----:B------:R-:W-:Y:S01]  /*7770*/  FMUL.FTZ R146, R24, UR6 ;  /* 0x0000000618927c20 */ /* 0x000fe20008410000 */
[----:B------:R-:W-:Y:S01]  /*7780*/  FMUL.FTZ R135, R25, UR6 ;  /* 0x0000000619877c20 */ /* 0x000fe20008410000 */
[----:B----4-:R-:W-:Y:S01]  /*7790*/  FMNMX3.FTZ R84, R84, R159, R157, !PT ;  /* 0x0000009f54547276 */ /* 0x010fe2000781009d */
[----:B------:R-:W-:Y:S03]  /*77a0*/  FMUL.FTZ R136, R26, UR6 ;  /* 0x000000061a887c20 */ /* 0x000fe60008410000 */
[----:B------:R-:W2:Y:S01]  /*77b0*/  MUFU.TANH R160, R160 ;  /* 0x000000a000a07308 */ /* 0x000ea20000002400 */
[----:B------:R-:W-:Y:S01]  /*77c0*/  FMUL.FTZ R138, R27, UR6 ;  /* 0x000000061b8a7c20 */ /* 0x000fe20008410000 */
[----:B-1----:R-:W-:Y:S01]  /*77d0*/  FMNMX3.FTZ R84, R84, R145, R149, !PT ;  /* 0x0000009154547276 */ /* 0x002fe20007810095 */
[----:B------:R-:W-:Y:S01]  /*77e0*/  FMUL.FTZ R139, R28, UR6 ;  /* 0x000000061c8b7c20 */ /* 0x000fe20008410000 */
[----:B------:R-:W-:Y:S01]  /*77f0*/  FMUL.FTZ R148, R29, UR6 ;  /* 0x000000061d947c20 */ /* 0x000fe20008410000 */
[----:B------:R-:W-:Y:S01]  /*7800*/  FMUL.FTZ R87, R30, UR6 ;  /* 0x000000061e577c20 */ /* 0x000fe20008410000 */
[----:B------:R-:W-:Y:S04]  /*7810*/  FMUL.FTZ R86, R31, UR6 ;  /* 0x000000061f567c20 */ /* 0x000fe80008410000 */
[----:B------:R-:W-:Y:S01]  /*7820*/  MUFU.TANH R147, R147 ;  /* 0x0000009300937308 */ /* 0x000fe20000002400 */
[----:B------:R-:W-:Y:S01]  /*7830*/  FMUL.FTZ R141, R32, UR6 ;  /* 0x00000006208d7c20 */ /* 0x000fe20008410000 */
[----:B------:R-:W-:Y:S01]  /*7840*/  FMUL.FTZ R150, R33, UR6 ;  /* 0x0000000621967c20 */ /* 0x000fe20008410000 */
[----:B------:R-:W-:Y:S01]  /*7850*/  FMUL.FTZ R34, R34, UR6 ;  /* 0x0000000622227c20 */ /* 0x000fe20008410000 */
[----:B------:R-:W-:Y:S06]  /*7860*/  FMUL.FTZ R35, R35, UR6 ;  /* 0x0000000623237c20 */ /* 0x000fec0008410000 */
        /* <DEDUP_REMOVED lines=36> */
.L_x_1152:
[----:B------:R-:W5:Y:S01]  /*7ab0*/  SHFL.BFLY PT, R2, R161, 0x2, 0x1f ;  /* 0x0c401f00a1027f89 */ /* 0x000f6200000e0000 */
[----:B---34-:R-:W-:Y:S07]  /*7ac0*/  FMNMX3.FTZ R7, R7, R85, R84, !PT ;  /* 0x0000005507077276 */ /* 0x018fee0007810054 */
[----:B-1----:R-:W-:Y:S08]  /*7ad0*/  LDSM.16.MT88.4 R12, [R91+0x6000] ;  /* 0x006000005b0c783b */ /* 0x002ff00000004200 */
[----:B------:R-:W1:Y:S08]  /*7ae0*/  SHFL.BFLY PT, R0, R7, 0x2, 0x1f ;  /* 0x0c401f0007007f89 */ /* 0x000e7000000e0000 */
[----:B------:R-:W-:Y:S01]  /*7af0*/  LDSM.16.MT88.4 R28, [R91+0x7000] ;  /* 0x007000005b1c783b */ /* 0x000fe20000004200 */
[----:B-----5:R-:W-:Y:S07]  /*7b00*/  FMNMX.FTZ R9, R161, R2, !PT ;  /* 0x00000002a1097209 */ /* 0x020fee0007810000 */
[----:B------:R-:W3:Y:S01]  /*7b10*/  SHFL.BFLY PT, R2, R9, 0x1, 0x1f ;  /* 0x0c201f0009027f89 */ /* 0x000ee200000e0000 */
[----:B-1----:R-:W-:Y:S07]  /*7b20*/  FMNMX.FTZ R5, R7, R0, !PT ;  /* 0x0000000007057209 */ /* 0x002fee0007810000 */
[----:B------:R-:W1:Y:S01]  /*7b30*/  SHFL.BFLY PT, R0, R5, 0x1, 0x1f ;  /* 0x0c201f0005007f89 */ /* 0x000e6200000e0000 */
[----:B---3--:R-:W-:Y:S04]  /*7b40*/  FMNMX.FTZ R2, R9, R2, !PT ;  /* 0x0000000209027209 */ /* 0x008fe80007810000 */
[C---:B------:R-:W-:Y:S01]  /*7b50*/  FSETP.NEU.FTZ.AND P1, PT, R2.reuse, -INF , PT ;  /* 0xff8000000200780b */ /* 0x040fe20003f3d000 */
[C---:B------:R-:W-:Y:S01]  /*7b60*/  FMUL.FTZ R108, R2.reuse, UR4 ;  /* 0x00000004026c7c20 */ /* 0x040fe20008410000 */
[----:B------:R-:W-:Y:S01]  /*7b70*/  FADD.FTZ R4, -R2, R89 ;  /* 0x0000005902047221 */ /* 0x000fe20000010100 */
[----:B------:R-:W-:Y:S02]  /*7b80*/  MOV R89, R129 ;  /* 0x0000008100597202 */ /* 0x000fe40000000f00 */
[----:B------:R-:W-:Y:S01]  /*7b90*/  @P0 IADD3 R89, PT, PT, R130, -0x20, RZ ;  /* 0xffffffe082590810 */ /* 0x000fe20007ffe0ff */
[----:B------:R-:W-:Y:S01]  /*7ba0*/  FMUL.FTZ R88, R4, UR4 ;  /* 0x0000000404587c20 */ /* 0x000fe20008410000 */
[----:B------:R-:W-:Y:S02]  /*7bb0*/  FSEL R108, R108, RZ, P1 ;  /* 0x000000ff6c6c7208 */ /* 0x000fe40000800000 */
[----:B-1----:R-:W-:Y:S01]  /*7bc0*/  FMNMX.FTZ R0, R5, R0, !PT ;  /* 0x0000000005007209 */ /* 0x002fe20007810000 */
[----:B------:R-:W1:Y:S01]  /*7bd0*/  LDSM.16.MT88.4 R20, [R89] ;  /* 0x000000005914783b */ /* 0x000e620000004200 */
[----:B------:R-:W-:Y:S01]  /*7be0*/  ISETP.NE.AND P0, PT, R128, RZ, PT ;  /* 0x000000ff8000720c */ /* 0x000fe20003f05270 */
[--C-:B------:R-:W-:Y:S01]  /*7bf0*/  FFMA.FTZ R109, R153, UR4, -R108.reuse ;  /* 0x00000004996d7c23 */ /* 0x100fe2000801086c */
        /* <DEDUP_REMOVED lines=16> */
[----:B------:R-:W4:Y:S01]  /*7d00*/  MUFU.EX2 R3, R6 ;  /* 0x0000000600037308 */ /* 0x000f220000000800 */
        /* <DEDUP_REMOVED lines=8> */
[C---:B---3--:R-:W-:Y:S01]  /*7d90*/  FMUL.FTZ R4, R88.reuse, R80 ;  /* 0x0000005058047220 */ /* 0x048fe20000410000 */
[C---:B------:R-:W-:Y:S01]  /*7da0*/  FMUL.FTZ R5, R88.reuse, R81 ;  /* 0x0000005158057220 */ /* 0x040fe20000410000 */
[C---:B------:R-:W-:Y:S01]  /*7db0*/  FMUL.FTZ R8, R88.reuse, R76 ;  /* 0x0000004c58087220 */ /* 0x040fe20000410000 */
[C---:B------:R-:W-:Y:S01]  /*7dc0*/  FMUL.FTZ R9, R88.reuse, R77 ;  /* 0x0000004d58097220 */ /* 0x040fe20000410000 */
[C---:B------:R-:W-:Y:S01]  /*7dd0*/  FMUL.FTZ R24, R88.reuse, R60 ;  /* 0x0000003c58187220 */ /* 0x040fe20000410000 */
[C---:B------:R-:W-:Y:S01]  /*7de0*/  FMUL.FTZ R25, R88.reuse, R61 ;  /* 0x0000003d58197220 */ /* 0x040fe20000410000 */
[C---:B------:R-:W-:Y:S03]  /*7df0*/  FMUL.FTZ R16, R88.reuse, R68 ;  /* 0x0000004458107220 */ /* 0x040fe60000410000 */
[----:B------:R-:W3:Y:S01]  /*7e00*/  MUFU.EX2 R98, R98 ;  /* 0x0000006200627308 */ /* 0x000ee20000000800 */
[C---:B----4-:R-:W-:Y:S01]  /*7e10*/  FMUL.FTZ R6, R3.reuse, R82 ;  /* 0x0000005203067220 */ /* 0x050fe20000410000 */
[C---:B------:R-:W-:Y:S01]  /*7e20*/  FMUL.FTZ R7, R3.reuse, R83 ;  /* 0x0000005303077220 */ /* 0x040fe20000410000 */
[C---:B------:R-:W-:Y:S01]  /*7e30*/  FMUL.FTZ R10, R3.reuse, R78 ;  /* 0x0000004e030a7220 */ /* 0x040fe20000410000 */
[C---:B------:R-:W-:Y:S01]  /*7e40*/  FMUL.FTZ R11, R3.reuse, R79 ;  /* 0x0000004f030b7220 */ /* 0x040fe20000410000 */
[C---:B------:R-:W-:Y:S01]  /*7e50*/  FMUL.FTZ R26, R3.reuse, R62 ;  /* 0x0000003e031a7220 */ /* 0x040fe20000410000 */
[C---:B------:R-:W-:Y:S01]  /*7e60*/  FMUL.FTZ R27, R3.reuse, R63 ;  /* 0x0000003f031b7220 */ /* 0x040fe20000410000 */
[C---:B------:R-:W-:Y:S03]  /*7e70*/  FMUL.FTZ R17, R88.reuse, R69 ;  /* 0x0000004558117220 */ /* 0x040fe60000410000 */
[----:B------:R-:W-:Y:S01]  /*7e80*/  MUFU.EX2 R96, R96 ;  /* 0x0000006000607308 */ /* 0x000fe20000000800 */
[----:B------:R-:W4:Y:S01]  /*7e90*/  LDSM.16.MT88.4 R60, [R89+0x1000] ;  /* 0x00100000593c783b */ /* 0x000f220000004200 */
[C---:B------:R-:W-:Y:S01]  /*7ea0*/  FMUL.FTZ R18, R3.reuse, R70 ;  /* 0x0000004603127220 */ /* 0x040fe20000410000 */
[C---:B------:R-:W-:Y:S01]  /*7eb0*/  FMUL.FTZ R19, R3.reuse, R71 ;  /* 0x0000004703137220 */ /* 0x040fe20000410000 */
[C---:B------:R-:W-:Y:S01]  /*7ec0*/  FMUL.FTZ R32, R88.reuse, R52 ;  /* 0x0000003458207220 */ /* 0x040fe20000410000 */
[----:B------:R-:W-:Y:S01]  /*7ed0*/  FMUL.FTZ R33, R88, R53 ;  /* 0x0000003558217220 */ /* 0x000fe20000410000 */
[C---:B--2---:R-:W-:Y:S01]  /*7ee0*/  FMUL.FTZ R34, R3.reuse, R54 ;  /* 0x0000003603227220 */ /* 0x044fe20000410000 */
[C---:B------:R-:W-:Y:S03]  /*7ef0*/  FMUL.FTZ R35, R3.reuse, R55 ;  /* 0x0000003703237220 */ /* 0x040fe60000410000 */
[----:B------:R-:W2:Y:S01]  /*7f00*/  MUFU.EX2 R95, R95 ;  /* 0x0000005f005f7308 */ /* 0x000ea20000000800 */
[----:B---3--:R-:W-:Y:S01]  /*7f10*/  F2FP.BF16.F32.PACK_AB R80, R98, R109 ;  /* 0x0000006d6250723e */ /* 0x008fe200000010ff */
[----:B------:R-:W3:Y:S01]  /*7f20*/  LDSM.16.MT88.4 R52, [R91+0x8000] ;  /* 0x008000005b34783b */ /* 0x000ee20000004200 */
        /* <DEDUP_REMOVED lines=11> */
[C---:B------:R-:W-:Y:S01]  /*7fe0*/  FMUL.FTZ R46, R3.reuse, R46 ;  /* 0x0000002e032e7220 */ /* 0x040fe20000410000 */
[----:B------:R-:W-:Y:S03]  /*7ff0*/  FMUL.FTZ R47, R3, R47 ;  /* 0x0000002f032f7220 */ /* 0x000fe60000410000 */
[----:B------:R-:W5:Y:S01]  /*8000*/  MUFU.EX2 R94, R94 ;  /* 0x0000005e005e7308 */ /* 0x000f620000000800 */
[----:B--2---:R-:W-:Y:S01]  /*8010*/  F2FP.BF16.F32.PACK_AB R81, R95, R96 ;  /* 0x000000605f51723e */ /* 0x004fe200000010ff */
[C---:B------:R-:W-:Y:S01]  /*8020*/  FMUL.FTZ R48, R88.reuse, R48 ;  /* 0x0000003058307220 */ /* 0x040fe20000410000 */
[----:B------:R-:W-:Y:S01]  /*8030*/  FMUL.FTZ R49, R88, R49 ;  /* 0x0000003158317220 */ /* 0x000fe20000410000 */
[C---:B------:R-:W-:Y:S01]  /*8040*/  FMUL.FTZ R50, R3.reuse, R50 ;  /* 0x0000003203327220 */ /* 0x040fe20000410000 */
[----:B------:R-:W-:Y:S01]  /*8050*/  FMUL.FTZ R51, R3, R51 ;  /* 0x0000003303337220 */ /* 0x000fe20000410000 */
[----:B------:R-:W-:Y:S01]  /*8060*/  LDSM.16.MT88.4 R76, [R91+0x6c00] ;  /* 0x006c00005b4c783b */ /* 0x000fe20000004200 */
[--C-:B------:R-:W-:Y:S03]  /*8070*/  FFMA.FTZ R143, R135, UR4, -R108.reuse ;  /* 0x00000004878f7c23 */ /* 0x100fe6000801086c */
[----:B------:R-:W-:Y:S01]  /*8080*/  MUFU.EX2 R93, R93 ;  /* 0x0000005d005d7308 */ /* 0x000fe20000000800 */
[--C-:B------:R-:W-:Y:S01]  /*8090*/  FFMA.FTZ R140, R140, UR4, -R108.reuse ;  /* 0x000000048c8c7c23 */ /* 0x100fe2000801086c */
[--C-:B------:R-:W-:Y:S01]  /*80a0*/  FFMA.FTZ R110, R144, UR4, -R97.reuse ;  /* 0x00000004906e7c23 */ /* 0x100fe20008010861 */
[--C-:B------:R-:W-:Y:S01]  /*80b0*/  FFMA.FTZ R142, R146, UR4, -R108.reuse ;  /* 0x00000004928e7c23 */ /* 0x100fe2000801086c */
[--C-:B------:R-:W-:Y:S01]  /*80c0*/  FFMA.FTZ R136, R136, UR4, -R97.reuse ;  /* 0x0000000488887c23 */ /* 0x100fe20008010861 */
[--C-:B------:R-:W-:Y:S01]  /*80d0*/  FFMA.FTZ R135, R138, UR4, -R97.reuse ;  /* 0x000000048a877c23 */ /* 0x100fe20008010861 */
[----:B------:R-:W-:Y:S01]  /*80e0*/  LDSM.16.MT88.4 R68, [R89+0xc00] ;  /* 0x000c00005944783b */ /* 0x000fe20000004200 */
[--C-:B------:R-:W-:Y:S03]  /*80f0*/  FFMA.FTZ R85, R85, UR4, -R97.reuse ;  /* 0x0000000455557c23 */ /* 0x100fe60008010861 */
[----:B------:R-:W2:Y:S01]  /*8100*/  MUFU.EX2 R92, R92 ;  /* 0x0000005c005c7308 */ /* 0x000ea20000000800 */
[----:B-----5:R-:W-:Y:S01]  /*8110*/  F2FP.BF16.F32.PACK_AB R82, R94, R99 ;  /* 0x000000635e52723e */ /* 0x020fe200000010ff */
[--C-:B------:R-:W-:Y:S01]  /*8120*/  FFMA.FTZ R138, R139, UR4, -R108.reuse ;  /* 0x000000048b8a7c23 */ /* 0x100fe2000801086c */
[----:B------:R-:W-:Y:S01]  /*8130*/  FFMA.FTZ R139, R87, UR4, -R97 ;  /* 0x00000004578b7c23 */ /* 0x000fe20008010861 */
[--C-:B------:R-:W-:Y:S01]  /*8140*/  FFMA.FTZ R148, R148, UR4, -R108.reuse ;  /* 0x0000000494947c23 */ /* 0x100fe2000801086c */
[--C-:B------:R-:W-:Y:S01]  /*8150*/  FFMA.FTZ R141, R141, UR4, -R108.reuse ;  /* 0x000000048d8d7c23 */ /* 0x100fe2000801086c */
[----:B------:R-:W-:Y:S01]  /*8160*/  FFMA.FTZ R109, R88, R133, R109 ;  /* 0x00000085586d7223 */ /* 0x000fe2000001006d */
[----:B------:R-:W-:Y:S03]  /*8170*/  FFMA.FTZ R108, R150, UR4, -R108 ;  /* 0x00000004966c7c23 */ /* 0x000fe6000801086c */
[----:B------:R-:W-:Y:S01]  /*8180*/  MUFU.EX2 R100, R100 ;  /* 0x0000006400647308 */ /* 0x000fe20000000800 */
[----:B------:R-:W-:Y:S01]  /*8190*/  FFMA.FTZ R96, R3, R134, R96 ;  /* 0x0000008603607223 */ /* 0x000fe20000010060 */
[----:B------:R-:W-:Y:S01]  /*81a0*/  FADD.FTZ R98, R98, R109 ;  /* 0x0000006d62627221 */ /* 0x000fe20000010000 */
[----:B------:R-:W-:Y:S02]  /*81b0*/  IADD3 R128, PT, PT, R128, -0x1, RZ ;  /* 0xffffffff80807810 */ /* 0x000fe40007ffe0ff */
[----:B------:R-:W-:Y:S01]  /*81c0*/  FADD.FTZ R96, R95, R96 ;  /* 0x000000605f607221 */ /* 0x000fe20000010000 */
[----:B------:R-:W-:Y:S04]  /*81d0*/  FADD.FTZ R95, R99, R98 ;  /* 0x00000062635f7221 */ /* 0x000fe80000010000 */
[----:B------:R-:W5:Y:S01]  /*81e0*/  MUFU.EX2 R101, R101 ;  /* 0x0000006500657308 */ /* 0x000f620000000800 */
[----:B--2---:R-:W-:Y:S01]  /*81f0*/  F2FP.BF16.F32.PACK_AB R83, R92, R93 ;  /* 0x0000005d5c53723e */ /* 0x004fe200000010ff */
[----:B------:R-:W-:Y:S01]  /*8200*/  FADD.FTZ R93, R93, R96 ;  /* 0x000000605d5d7221 */ /* 0x000fe20000010000 */
[----:B------:R-:W-:Y:S03]  /*8210*/  FADD.FTZ R95, R94, R95 ;  /* 0x0000005f5e5f7221 */ /* 0x000fe60000010000 */
[----:B------:R-:W-:Y:S02]  /*8220*/  FADD.FTZ R93, R92, R93 ;  /* 0x0000005d5c5d7221 */ /* 0x000fe40000010000 */
[C---:B------:R-:W-:Y:S02]  /*8230*/  HMMA.16816.F32.BF16 R4, R80.reuse, R12, R4 ;  /* 0x0000000c5004723c */ /* 0x040fe40000041804 */
[----:B------:R-:W-:Y:S03]  /*8240*/  MUFU.EX2 R111, R111 ;  /* 0x0000006f006f7308 */ /* 0x000fe60000000800 */
[C---:B------:R-:W-:Y:S01]  /*8250*/  FMUL.FTZ R12, R88.reuse, R72 ;  /* 0x00000048580c7220 */ /* 0x040fe20000410000 */
[C---:B------:R-:W-:Y:S02]  /*8260*/  FMUL.FTZ R13, R88.reuse, R73 ;  /* 0x00000049580d7220 */ /* 0x040fe40000410000 */
[C---:B------:R-:W-:Y:S04]  /*8270*/  HMMA.16816.F32.BF16 R8, R80.reuse, R14, R8 ;  /* 0x0000000e5008723c */ /* 0x040fe80000041808 */
[----:B------:R-:W-:Y:S01]  /*8280*/  MUFU.EX2 R102, R102 ;  /* 0x0000006600667308 */ /* 0x000fe20000000800 */
[C---:B------:R-:W-:Y:S01]  /*8290*/  FMUL.FTZ R14, R3.reuse, R74 ;  /* 0x0000004a030e7220 */ /* 0x040fe20000410000 */
[C---:B------:R-:W-:Y:S08]  /*82a0*/  FMUL.FTZ R15, R3.reuse, R75 ;  /* 0x0000004b030f7220 */ /* 0x040ff00000410000 */
[----:B------:R-:W-:Y:S01]  /*82b0*/  MUFU.EX2 R140, R140 ;  /* 0x0000008c008c7308 */ /* 0x000fe20000000800 */
[C---:B-1----:R-:W-:Y:S03]  /*82c0*/  HMMA.16816.F32.BF16 R12, R80.reuse, R20, R12 ;  /* 0x00000014500c723c */ /* 0x042fe6000004180c */
[C---:B------:R-:W-:Y:S01]  /*82d0*/  FMUL.FTZ R20, R88.reuse, R64 ;  /* 0x0000004058147220 */ /* 0x040fe20000410000 */
[C---:B------:R-:W-:Y:S05]  /*82e0*/  FMUL.FTZ R21, R88.reuse, R65 ;  /* 0x0000004158157220 */ /* 0x040fea0000410000 */
[----:B------:R-:W-:Y:S01]  /*82f0*/  MUFU.EX2 R137, R137 ;  /* 0x0000008900897308 */ /* 0x000fe20000000800 */
[C---:B------:R-:W-:Y:S03]  /*8300*/  HMMA.16816.F32.BF16 R16, R80.reuse, R22, R16 ;  /* 0x000000165010723c */ /* 0x040fe60000041810 */
[C---:B------:R-:W-:Y:S01]  /*8310*/  FMUL.FTZ R22, R3.reuse, R66 ;  /* 0x0000004203167220 */ /* 0x040fe20000410000 */
[C---:B------:R-:W-:Y:S05]  /*8320*/  FMUL.FTZ R23, R3.reuse, R67 ;  /* 0x0000004303177220 */ /* 0x040fea0000410000 */
[----:B------:R-:W-:Y:S02]  /*8330*/  MUFU.EX2 R110, R110 ;  /* 0x0000006e006e7308 */ /* 0x000fe40000000800 */
[C---:B------:R-:W-:Y:S03]  /*8340*/  HMMA.16816.F32.BF16 R20, R80.reuse, R28, R20 ;  /* 0x0000001c5014723c */ /* 0x040fe60000041814 */
[C---:B------:R-:W-:Y:S01]  /*8350*/  FMUL.FTZ R28, R88.reuse, R56 ;  /* 0x00000038581c7220 */ /* 0x040fe20000410000 */
[----:B------:R-:W-:Y:S04]  /*8360*/  FMUL.FTZ R29, R88, R57 ;  /* 0x00000039581d7220 */ /* 0x000fe80000410000 */
[----:B------:R-:W-:Y:S01]  /*8370*/  MUFU.EX2 R142, R142 ;  /* 0x0000008e008e7308 */ /* 0x000fe20000000800 */
[--C-:B------:R-:W-:Y:S01]  /*8380*/  FFMA.FTZ R88, R86, UR4, -R97.reuse ;  /* 0x0000000456587c23 */ /* 0x100fe20008010861 */
[----:B------:R-:W-:Y:S01]  /*8390*/  FFMA.FTZ R97, R84, UR4, -R97 ;  /* 0x0000000454617c23 */ /* 0x000fe20008010861 */
[C---:B------:R-:W-:Y:S03]  /*83a0*/  HMMA.16816.F32.BF16 R24, R80.reuse, R30, R24 ;  /* 0x0000001e5018723c */ /* 0x040fe60000041818 */
[C---:B------:R-:W-:Y:S01]  /*83b0*/  FMUL.FTZ R30, R3.reuse, R58 ;  /* 0x0000003a031e7220 */ /* 0x040fe20000410000 */
[----:B------:R-:W-:Y:S03]  /*83c0*/  FMUL.FTZ R31, R3, R59 ;  /* 0x0000003b031f7220 */ /* 0x000fe60000410000 */
[----:B------:R-:W-:Y:S01]  /*83d0*/  MUFU.EX2 R143, R143 ;  /* 0x0000008f008f7308 */ /* 0x000fe20000000800 */
[----:B------:R-:W-:Y:S03]  /*83e0*/  LDSM.16.MT88.4 R56, [R91+0x6400] ;  /* 0x006400005b38783b */ /* 0x000fe60000004200 */
[C---:B----4-:R-:W-:Y:S06]  /*83f0*/  HMMA.16816.F32.BF16 R28, R80.reuse, R60, R28 ;  /* 0x0000003c501c723c */ /* 0x050fec000004181c */
[----:B------:R-:W-:Y:S02]  /*8400*/  MUFU.EX2 R136, R136 ;  /* 0x0000008800887308 */ /* 0x000fe40000000800 */
[C---:B------:R-:W-:Y:S01]  /*8410*/  HMMA.16816.F32.BF16 R32, R80.reuse, R62, R32 ;  /* 0x0000003e5020723c */ /* 0x040fe20000041820 */
[----:B------:R-:W-:Y:S07]  /*8420*/  LDSM.16.MT88.4 R60, [R89+0x800] ;  /* 0x00080000593c783b */ /* 0x000fee0000004200 */
[----:B------:R-:W-:Y:S01]  /*8430*/  MUFU.EX2 R135, R135 ;  /* 0x0000008700877308 */ /* 0x000fe20000000800 */
[C---:B---3--:R-:W-:Y:S09]  /*8440*/  HMMA.16816.F32.BF16 R36, R80.reuse, R52, R36 ;  /* 0x000000345024723c */ /* 0x048ff20000041824 */
[----:B------:R-:W1:Y:S01]  /*8450*/  MUFU.EX2 R103, R103 ;  /* 0x0000006700677308 */ /* 0x000e620000000800 */
[C---:B------:R-:W-:Y:S01]  /*8460*/  HMMA.16816.F32.BF16 R40, R80.reuse, R54, R40 ;  /* 0x000000365028723c */ /* 0x040fe20000041828 */
[----:B------:R-:W2:Y:S08]  /*8470*/  LDSM.16.MT88.4 R52, [R89+0x2000] ;  /* 0x002000005934783b */ /* 0x000eb00000004200 */
[----:B------:R-:W-:Y:S10]  /*8480*/  MUFU.EX2 R104, R104 ;  /* 0x0000006800687308 */ /* 0x000ff40000000800 */
[----:B------:R-:W3:Y:S10]  /*8490*/  MUFU.EX2 R107, R107 ;  /* 0x0000006b006b7308 */ /* 0x000ef40000000800 */
[----:B------:R-:W-:Y:S10]  /*84a0*/  MUFU.EX2 R106, R106 ;  /* 0x0000006a006a7308 */ /* 0x000ff40000000800 */
[----:B------:R-:W4:Y:S10]  /*84b0*/  MUFU.EX2 R105, R105 ;  /* 0x0000006900697308 */ /* 0x000f340000000800 */
[----:B------:R-:W-:Y:S01]  /*84c0*/  MUFU.EX2 R138, R138 ;  /* 0x0000008a008a7308 */ /* 0x000fe20000000800 */
[C---:B--2---:R-:W-:Y:S09]  /*84d0*/  HMMA.16816.F32.BF16 R44, R80.reuse, R52, R44 ;  /* 0x00000034502c723c */ /* 0x044ff2000004182c */
[----:B------:R-:W2:Y:S01]  /*84e0*/  MUFU.EX2 R133, R148 ;  /* 0x0000009400857308 */ /* 0x000ea20000000800 */
[----:B-----5:R-:W-:Y:S01]  /*84f0*/  F2FP.BF16.F32.PACK_AB R52, R101, R100 ;  /* 0x000000646534723e */ /* 0x020fe200000010ff */
[----:B------:R-:W-:Y:S01]  /*8500*/  FADD.FTZ R100, R100, R95 ;  /* 0x0000005f64647221 */ /* 0x000fe20000010000 */
[----:B-1----:R-:W-:Y:S01]  /*8510*/  F2FP.BF16.F32.PACK_AB R53, R103, R102 ;  /* 0x000000666735723e */ /* 0x002fe200000010ff */
[----:B------:R-:W-:Y:S01]  /*8520*/  FADD.FTZ R102, R102, R93 ;  /* 0x0000005d66667221 */ /* 0x000fe20000010000 */
[----:B------:R-:W-:Y:S05]  /*8530*/  HMMA.16816.F32.BF16 R48, R80, R54, R48 ;  /* 0x000000365030723c */ /* 0x000fea0000041830 */
[----:B------:R-:W-:Y:S01]  /*8540*/  MUFU.EX2 R139, R139 ;  /* 0x0000008b008b7308 */ /* 0x000fe20000000800 */
[----:B---3--:R-:W-:Y:S01]  /*8550*/  F2FP.BF16.F32.PACK_AB R54, R107, R104 ;  /* 0x000000686b36723e */ /* 0x008fe200000010ff */
[----:B------:R-:W-:Y:S01]  /*8560*/  FADD.FTZ R103, R103, R102 ;  /* 0x0000006667677221 */ /* 0x000fe20000010000 */
[----:B----4-:R-:W-:Y:S01]  /*8570*/  F2FP.BF16.F32.PACK_AB R55, R105, R106 ;  /* 0x0000006a6937723e */ /* 0x010fe200000010ff */
[----:B------:R-:W-:Y:S02]  /*8580*/  FADD.FTZ R101, R101, R100 ;  /* 0x0000006465657221 */ /* 0x000fe40000010000 */
[----:B------:R-:W-:Y:S04]  /*8590*/  FADD.FTZ R106, R106, R103 ;  /* 0x000000676a6a7221 */ /* 0x000fe80000010000 */
[----:B------:R-:W-:Y:S01]  /*85a0*/  MUFU.EX2 R88, R88 ;  /* 0x0000005800587308 */ /* 0x000fe20000000800 */
[----:B--2---:R-:W-:Y:S01]  /*85b0*/  F2FP.BF16.F32.PACK_AB R84, R133, R138 ;  /* 0x0000008a8554723e */ /* 0x004fe200000010ff */
[C---:B------:R-:W-:Y:S08]  /*85c0*/  HMMA.16816.F32.BF16 R4, R52.reuse, R56, R4 ;  /* 0x000000383404723c */ /* 0x040ff00000041804 */
[----:B------:R-:W-:Y:S01]  /*85d0*/  MUFU.EX2 R141, R141 ;  /* 0x0000008d008d7308 */ /* 0x000fe20000000800 */
[----:B------:R-:W-:Y:S01]  /*85e0*/  FADD.FTZ R106, R105, R106 ;  /* 0x0000006a696a7221 */ /* 0x000fe20000010000 */
[C---:B------:R-:W-:Y:S01]  /*85f0*/  HMMA.16816.F32.BF16 R8, R52.reuse, R58, R8 ;  /* 0x0000003a3408723c */ /* 0x040fe20000041808 */
[----:B------:R-:W1:Y:S07]  /*8600*/  LDSM.16.MT88.4 R56, [R89+0x400] ;  /* 0x000400005938783b */ /* 0x000e6e0000004200 */
[----:B------:R-:W2:Y:S10]  /*8610*/  MUFU.EX2 R108, R108 ;  /* 0x0000006c006c7308 */ /* 0x000eb40000000800 */
[----:B------:R3:W-:Y:S10]  /*8620*/  MUFU.EX2 R3, R85 ;  /* 0x0000005500037308 */ /* 0x0007f40000000800 */
[----:B------:R-:W4:Y:S01]  /*8630*/  MUFU.EX2 R134, R97 ;  /* 0x0000006100867308 */ /* 0x000f220000000800 */
[----:B--2---:R-:W-:Y:S02]  /*8640*/  F2FP.BF16.F32.PACK_AB R86, R108, R141 ;  /* 0x0000008d6c56723e */ /* 0x004fe400000010ff */
[----:B---3--:R-:W-:Y:S02]  /*8650*/  F2FP.BF16.F32.PACK_AB R85, R88, R139 ;  /* 0x0000008b5855723e */ /* 0x008fe400000010ff */
[----:B----4-:R-:W-:Y:S01]  /*8660*/  F2FP.BF16.F32.PACK_AB R87, R134, R3 ;  /* 0x000000038657723e */ /* 0x010fe200000010ff */
        /* <DEDUP_REMOVED lines=15> */
[----:B------:R-:W-:Y:S02]  /*8760*/  F2FP.BF16.F32.PACK_AB R52, R140, R111 ;  /* 0x0000006f8c34723e */ /* 0x000fe400000010ff */
[C---:B------:R-:W-:Y:S01]  /*8770*/  F2FP.BF16.F32.PACK_AB R53, R110.reuse, R137 ;  /* 0x000000896e35723e */ /* 0x040fe200000010ff */
[----:B------:R-:W-:Y:S01]  /*8780*/  FADD.FTZ R137, R137, R106 ;  /* 0x0000006a89897221 */ /* 0x000fe20000010000 */
[----:B------:R-:W-:Y:S02]  /*8790*/  F2FP.BF16.F32.PACK_AB R54, R143, R142 ;  /* 0x0000008e8f36723e */ /* 0x000fe400000010ff */
[C---:B------:R-:W-:Y:S01]  /*87a0*/  F2FP.BF16.F32.PACK_AB R55, R135.reuse, R136 ;  /* 0x000000888737723e */ /* 0x040fe200000010ff */
[----:B------:R-:W-:Y:S04]  /*87b0*/  FADD.FTZ R137, R110, R137 ;  /* 0x000000896e897221 */ /* 0x000fe80000010000 */
[----:B------:R-:W-:Y:S04]  /*87c0*/  FADD.FTZ R136, R136, R137 ;  /* 0x0000008988887221 */ /* 0x000fe80000010000 */
[----:B------:R-:W-:Y:S04]  /*87d0*/  FADD.FTZ R136, R135, R136 ;  /* 0x0000008887887221 */ /* 0x000fe80000010000 */
[----:B------:R-:W-:Y:S04]  /*87e0*/  FADD.FTZ R139, R139, R136 ;  /* 0x000000888b8b7221 */ /* 0x000fe80000010000 */
[----:B------:R-:W-:Y:S04]  /*87f0*/  FADD.FTZ R88, R88, R139 ;  /* 0x0000008b58587221 */ /* 0x000fe80000010000 */
[----:B------:R-:W-:Y:S04]  /*8800*/  FADD.FTZ R3, R3, R88 ;  /* 0x0000005803037221 */ /* 0x000fe80000010000 */
[----:B------:R-:W-:Y:S01]  /*8810*/  FADD.FTZ R134, R134, R3 ;  /* 0x0000000386867221 */ /* 0x000fe20000010000 */
[----:B------:R-:W-:Y:S01]  /*8820*/  MOV R3, R0 ;  /* 0x0000000000037202 */ /* 0x000fe20000000f00 */
[C---:B-1----:R-:W-:Y:S08]  /*8830*/  HMMA.16816.F32.BF16 R4, R52.reuse, R56, R4 ;  /* 0x000000383404723c */ /* 0x042ff00000041804 */
[C---:B------:R-:W-:Y:S01]  /*8840*/  HMMA.16816.F32.BF16 R8, R52.reuse, R58, R8 ;  /* 0x0000003a3408723c */ /* 0x040fe20000041808 */
[----:B------:R-:W1:Y:S07]  /*8850*/  LDSM.16.MT88.4 R56, [R91+0x7800] ;  /* 0x007800005b38783b */ /* 0x000e6e0000004200 */
[C---:B------:R-:W-:Y:S08]  /*8860*/  HMMA.16816.F32.BF16 R12, R52.reuse, R60, R12 ;  /* 0x0000003c340c723c */ /* 0x040ff0000004180c */
        /* <DEDUP_REMOVED lines=17> */
[----:B------:R4:W5:Y:S07]  /*8980*/  LDSM.16.MT88.4 R8, [R89+0x2c00] ;  /* 0x002c00005908783b */ /* 0x00096e0000004200 */
[C---:B------:R-:W-:Y:S03]  /*8990*/  HMMA.16816.F32.BF16 R72, R84.reuse, R68, R12 ;  /* 0x000000445448723c */ /* 0x040fe6000004180c */
[----:B------:R-:W-:Y:S04]  /*89a0*/  FADD.FTZ R12, R104, R101 ;  /* 0x00000065680c7221 */ /* 0x000fe80000010000 */
[----:B------:R-:W-:Y:S01]  /*89b0*/  FADD.FTZ R12, R107, R12 ;  /* 0x0000000c6b0c7221 */ /* 0x000fe20000010000 */
[C---:B------:R-:W-:Y:S08]  /*89c0*/  HMMA.16816.F32.BF16 R68, R84.reuse, R70, R16 ;  /* 0x000000465444723c */ /* 0x040ff00000041810 */
[C---:B-1----:R-:W-:Y:S03]  /*89d0*/  HMMA.16816.F32.BF16 R64, R84.reuse, R56, R20 ;  /* 0x000000385440723c */ /* 0x042fe60000041814 */
[----:B----4-:R-:W-:Y:S05]  /*89e0*/  MOV R89, R2 ;  /* 0x0000000200597202 */ /* 0x010fea0000000f00 */
[C---:B------:R-:W-:Y:S08]  /*89f0*/  HMMA.16816.F32.BF16 R60, R84.reuse, R58, R24 ;  /* 0x0000003a543c723c */ /* 0x040ff00000041818 */
[C---:B--2---:R-:W-:Y:S08]  /*8a00*/  HMMA.16816.F32.BF16 R56, R84.reuse, R52, R28 ;  /* 0x000000345438723c */ /* 0x044ff0000004181c */
[C---:B------:R-:W-:Y:S08]  /*8a10*/  HMMA.16816.F32.BF16 R52, R84.reuse, R54, R32 ;  /* 0x000000365434723c */ /* 0x040ff00000041820 */
[C---:B---3--:R-:W-:Y:S03]  /*8a20*/  HMMA.16816.F32.BF16 R36, R84.reuse, R4, R36 ;  /* 0x000000045424723c */ /* 0x048fe60000041824 */
[----:B------:R-:W-:Y:S04]  /*8a30*/  FADD.FTZ R5, R111, R12 ;  /* 0x0000000c6f057221 */ /* 0x000fe80000010000 */
[----:B------:R-:W-:Y:S01]  /*8a40*/  FADD.FTZ R5, R140, R5 ;  /* 0x000000058c057221 */ /* 0x000fe20000010000 */
[C---:B------:R-:W-:Y:S03]  /*8a50*/  HMMA.16816.F32.BF16 R40, R84.reuse, R6, R40 ;  /* 0x000000065428723c */ /* 0x040fe60000041828 */
[----:B------:R-:W-:Y:S04]  /*8a60*/  FADD.FTZ R142, R142, R5 ;  /* 0x000000058e8e7221 */ /* 0x000fe80000010000 */
[----:B------:R-:W-:Y:S01]  /*8a70*/  FADD.FTZ R143, R143, R142 ;  /* 0x0000008e8f8f7221 */ /* 0x000fe20000010000 */
[C---:B-----5:R-:W-:Y:S03]  /*8a80*/  HMMA.16816.F32.BF16 R44, R84.reuse, R8, R44 ;  /* 0x00000008542c723c */ /* 0x060fe6000004182c */
[----:B------:R-:W-:Y:S04]  /*8a90*/  FADD.FTZ R4, R138, R143 ;  /* 0x0000008f8a047221 */ /* 0x000fe80000010000 */
[----:B------:R-:W-:Y:S01]  /*8aa0*/  FADD.FTZ R4, R133, R4 ;  /* 0x0000000485047221 */ /* 0x000fe20000010000 */
[----:B------:R-:W-:Y:S03]  /*8ab0*/  HMMA.16816.F32.BF16 R48, R84, R10, R48 ;  /* 0x0000000a5430723c */ /* 0x000fe60000041830 */
[----:B------:R-:W-:Y:S04]  /*8ac0*/  FADD.FTZ R133, R141, R4 ;  /* 0x000000048d857221 */ /* 0x000fe80000010000 */
[----:B------:R-:W-:Y:S01]  /*8ad0*/  FADD.FTZ R133, R108, R133 ;  /* 0x000000856c857221 */ /* 0x000fe20000010000 */
[----:B------:R-:W-:Y:S01]  /*8ae0*/  @!UPT UIADD3 URZ, UPT, UPT, URZ, URZ, URZ ;  /* 0x000000fffffff290 */ /* 0x000fe2000fffe0ff */
[----:B------:R-:W-:Y:S11]  /*8af0*/  @P0 BRA `(.L_x_1151) ;  /* 0xffffffe000640947 */ /* 0x000ff6000383ffff */
.L_x_1150:
[----:B------:R-:W1:Y:S01]  /*8b00*/  SHFL.BFLY PT, R3, R134, 0x2, 0x1f ;  /* 0x0c401f0086037f89 */ /* 0x000e6200000e0000 */
[----:B------:R-:W-:Y:S01]  /*8b10*/  LOP3.LUT R7, R127, 0xc0, RZ, 0xc0, !PT ;  /* 0x000000c07f077812 */ /* 0x000fe200078ec0ff */
[----:B------:R-:W2:Y:S01]  /*8b20*/  LDC R12, c[0x0][0x434] ;  /* 0x00010d00ff0c7b82 */ /* 0x000ea20000000800 */
[----:B------:R-:W-:Y:S01]  /*8b30*/  ISETP.NE.AND P0, PT, R124, -0x1, PT ;  /* 0xffffffff7c00780c */ /* 0x000fe20003f05270 */
[----:B------:R-:W3:Y:S01]  /*8b40*/  SHFL.BFLY PT, R4, R133, 0x2, 0x1f ;  /* 0x0c401f0085047f89 */ /* 0x000ee200000e0000 */
[----:B------:R-:W-:Y:S01]  /*8b50*/  LOP3.LUT R7, R7, 0x18, R112, 0xf8, !PT ;  /* 0x0000001807077812 */ /* 0x000fe200078ef870 */
[----:B------:R-:W4:Y:S04]  /*8b60*/  S2R R19, SR_CTAID.Y ;  /* 0x0000000000137919 */ /* 0x000f280000002600 */
[----:B------:R-:W2:Y:S01]  /*8b70*/  LDC R16, c[0x0][0x434] ;  /* 0x00010d00ff107b82 */ /* 0x000ea20000000800 */
[----:B------:R-:W2:Y:S07]  /*8b80*/  S2R R17, SR_CTAID.Z ;  /* 0x0000000000117919 */ /* 0x000eae0000002700 */
[----:B------:R-:W2:Y:S01]  /*8b90*/  @!P0 LDC.64 R14, c[0x0][0x400] ;  /* 0x00010000ff0e8b82 */ /* 0x000ea20000000a00 */
[----:B-1----:R-:W-:-:S07]  /*8ba0*/  FADD.FTZ R10, R3, R134 ;  /* 0x00000086030a7221 */ /* 0x002fce0000010000 */
[----:B------:R-:W1:Y:S01]  /*8bb0*/  LDC.U8 R22, c[0x0][0x548] ;  /* 0x00015200ff167b82 */ /* 0x000e620000000000 */
[----:B---3--:R-:W-:Y:S01]  /*8bc0*/  FADD.FTZ R9, R4, R133 ;  /* 0x0000008504097221 */ /* 0x008fe20000010000 */
[----:B------:R-:W3:Y:S04]  /*8bd0*/  SHFL.BFLY PT, R3, R10, 0x1, 0x1f ;  /* 0x0c201f000a037f89 */ /* 0x000ee800000e0000 */
[----:B------:R-:W5:Y:S01]  /*8be0*/  SHFL.BFLY PT, R4, R9, 0x1, 0x1f ;  /* 0x0c201f0009047f89 */ /* 0x000f6200000e0000 */
[----:B---3--:R-:W-:Y:S02]  /*8bf0*/  FADD.FTZ R3, R10, R3 ;  /* 0x000000030a037221 */ /* 0x008fe40000010000 */
[----:B------:R-:W3:Y:S02]  /*8c00*/  S2R R10, SR_CTAID.X ;  /* 0x00000000000a7919 */ /* 0x000ee40000002500 */
[----:B------:R-:W4:Y:S01]  /*8c10*/  MUFU.RCP R6, R3 ;  /* 0x0000000300067308 */ /* 0x000f220000001000 */
[----:B------:R-:W-:Y:S01]  /*8c20*/  FSETP.NE.FTZ.AND P3, PT, R3, RZ, PT ;  /* 0x000000ff0300720b */ /* 0x000fe20003f75000 */
[----:B-----5:R-:W-:Y:S01]  /*8c30*/  FADD.FTZ R5, R9, R4 ;  /* 0x0000000409057221 */ /* 0x020fe20000010000 */
[----:B------:R-:W-:-:S04]  /*8c40*/  SHF.L.U32 R4, R112, 0x1, RZ ;  /* 0x0000000170047819 */ /* 0x000fc800000006ff */
[----:B------:R-:W-:Y:S01]  /*8c50*/  LOP3.LUT R4, R4, 0x6, RZ, 0xc0, !PT ;  /* 0x0000000604047812 */ /* 0x000fe200078ec0ff */
[----:B------:R-:W5:Y:S01]  /*8c60*/  MUFU.RCP R8, R5 ;  /* 0x0000000500087308 */ /* 0x000f620000001000 */
[----:B------:R-:W-:Y:S02]  /*8c70*/  FSETP.NE.FTZ.AND P4, PT, R5, RZ, PT ;  /* 0x000000ff0500720b */ /* 0x000fe40003f95000 */
[----:B------:R-:W-:-:S04]  /*8c80*/  LOP3.LUT R4, R4, 0x3e00, R115, 0xf8, !PT ;  /* 0x00003e0004047812 */ /* 0x000fc800078ef873 */
[----:B------:R-:W-:Y:S02]  /*8c90*/  LOP3.LUT R4, R4, 0x20, R127, 0xf8, !PT ;  /* 0x0000002004047812 */ /* 0x000fe400078ef87f */
[----:B----4-:R-:W-:Y:S02]  /*8ca0*/  FSEL R6, R6, 1, P3 ;  /* 0x3f80000006067808 */ /* 0x010fe40001800000 */
[----:B------:R-:W-:Y:S02]  /*8cb0*/  LOP3.LUT R4, R4, R7, RZ, 0xfc, !PT ;  /* 0x0000000704047212 */ /* 0x000fe400078efcff */
        /* <DEDUP_REMOVED lines=25> */
[----:B-----5:R-:W-:Y:S01]  /*8e50*/  FSEL R8, R8, 1, P4 ;  /* 0x3f80000008087808 */ /* 0x020fe20002000000 */
[----:B------:R-:W4:Y:S01]  /*8e60*/  LDC.U8 R6, c[0x0][0x549] ;  /* 0x00015240ff067b82 */ /* 0x000f220000000000 */
[----:B------:R-:W-:Y:S01]  /*8e70*/  LEA R9, R4, UR5, 0x1 ;  /* 0x0000000504097c11 */ /* 0x000fe2000f8e08ff */
[----:B------:R1:W1:Y:S01]  /*8e80*/  @P4 MUFU.LG2 R18, R5 ;  /* 0x0000000500124308 */ /* 0x0002620000000c00 */
        /* <DEDUP_REMOVED lines=63> */
[----:B------:R-:W-:Y:S01]  /*9280*/  LOP3.LUT R4, R112, 0x18, RZ, 0xc0, !PT ;  /* 0x0000001870047812 */ /* 0x000fe200078ec0ff */
        /* <DEDUP_REMOVED lines=15> */
[----:B------:R4:W-:Y:S04]  /*9380*/  STS [R11+0x2220], R46 ;  /* 0x0022202e0b007388 */ /* 0x0009e80000000800 */
[----:B------:R-:W-:Y:S04]  /*9390*/  STS [R13+0x2030], R48 ;  /* 0x002030300d007388 */ /* 0x000fe80000000800 */
[----:B------:R5:W-:Y:S01]  /*93a0*/  STS [R13+0x2230], R50 ;  /* 0x002230320d007388 */ /* 0x000be20000000800 */
[----:B--2---:R-:W2:Y:S01]  /*93b0*/  @P0 LDC.64 R8, c[0x0][0x408] ;  /* 0x00010200ff080b82 */ /* 0x004ea20000000a00 */
[----:B----4-:R-:W-:-:S04]  /*93c0*/  LOP3.LUT R11, R4, 0x1f20, R127, 0xf8, !PT ;  /* 0x00001f20040b7812 */ /* 0x010fc800078ef87f */
[----:B------:R-:W-:-:S03]  /*93d0*/  LEA R11, R11, UR5, 0x1 ;  /* 0x000000050b0b7c11 */ /* 0x000fc6000f8e08ff */
[----:B-----5:R-:W4:Y:S01]  /*93e0*/  @P1 LDC R13, c[0x0][0x430] ;  /* 0x00010c00ff0d1b82 */ /* 0x020f220000000800 */
[----:B-1-3--:R-:W-:Y:S05]  /*93f0*/  @P1 BRA `(.L_x_1154) ;  /* 0x0000000000201947 */ /* 0x00afea0003800000 */
[----:B------:R-:W-:Y:S01]  /*9400*/  ISETP.NE.AND P2, PT, R22, RZ, PT ;  /* 0x000000ff1600720c */ /* 0x000fe20003f45270 */
[----:B------:R-:W1:-:S12]  /*9410*/  LDC R5, c[0x0][0x3e0] ;  /* 0x0000f800ff057b82 */ /* 0x000e580000000800 */
[----:B------:R-:W1:Y:S01]  /*9420*/  @P2 LDC R20, c[0x0][0x454] ;  /* 0x00011500ff142b82 */ /* 0x000e620000000800 */
[----:B----4-:R-:W-:Y:S02]  /*9430*/  @P2 MOV R13, 0x1 ;  /* 0x00000001000d2802 */ /* 0x010fe40000000f00 */
[----:B------:R-:W-:-:S05]  /*9440*/  @!P2 MOV R13, 0x1 ;  /* 0x00000001000da802 */ /* 0x000fca0000000f00 */
[----:B------:R-:W3:Y:S01]  /*9450*/  @P2 LDC R16, c[0x0][0x454] ;  /* 0x00011500ff102b82 */ /* 0x000ee20000000800 */
[-C--:B-1----:R-:W-:Y:S02]  /*9460*/  @P2 IMAD R20, R20, R5.reuse, RZ ;  /* 0x0000000514142224 */ /* 0x082fe400078e02ff */
[----:B------:R-:W-:-:S07]  /*9470*/  @!P2 IMAD R20, R12, R5, RZ ;  /* 0x000000050c14a224 */ /* 0x000fce00078e02ff */
.L_x_1154:
[----:B------:R-:W-:Y:S01]  /*9480*/  BAR.SYNC.DEFER_BLOCKING 0x0 ;  /* 0x0000000000007b1d */ /* 0x000fe20000010000 */
[----:B------:R-:W-:Y:S01]  /*9490*/  ISETP.NE.AND P2, PT, R124, -0x1, PT ;  /* 0xffffffff7c00780c */ /* 0x000fe20003f45270 */
[----:B------:R-:W-:Y:S01]  /*94a0*/  @!P0 IMAD.WIDE.U32 R26, R19, R14, RZ ;  /* 0x0000000e131a8225 */ /* 0x000fe200078e00ff */
[----:B------:R-:W-:Y:S02]  /*94b0*/  ISETP.NE.AND P1, PT, R22, RZ, !P1 ;  /* 0x000000ff1600720c */ /* 0x000fe40004f25270 */
[----:B------:R-:W-:-:S03]  /*94c0*/  LOP3.LUT P5, RZ, R112, 0x3, RZ, 0xc0, !PT ;  /* 0x0000000370ff7812 */ /* 0x000fc600078ac0ff */
[----:B------:R-:W1:Y:S01]  /*94d0*/  @P4 LDC R23, c[0x0][0x458] ;  /* 0x00011600ff174b82 */ /* 0x000e620000000800 */
[----:B------:R-:W5:Y:S01]  /*94e0*/  @P3 MUFU.LG2 R3, R3 ;  /* 0x0000000300033308 */ /* 0x000f620000000c00 */
[C---:B--2---:R-:W-:Y:S01]  /*94f0*/  @P0 IMAD.WIDE.U32 R24, R124.reuse, R8, RZ ;  /* 0x000000087c180225 */ /* 0x044fe200078e00ff */
[----:B------:R-:W-:Y:S01]  /*9500*/  BSSY.RECONVERGENT B0, `(.L_x_1155) ;  /* 0x000002d000007945 */ /* 0x000fe20003800200 */
[----:B------:R-:W-:Y:S02]  /*9510*/  MOV R14, 0x7f800000 ;  /* 0x7f800000000e7802 */ /* 0x000fe40000000f00 */
[C---:B------:R-:W-:Y:S02]  /*9520*/  @!P0 IMAD R15, R19.reuse, R15, R27 ;  /* 0x0000000f130f8224 */ /* 0x040fe400078e021b */
[----:B------:R-:W2:Y:S01]  /*9530*/  @P3 LDC R21, c[0x0][0x458] ;  /* 0x00011600ff153b82 */ /* 0x000ea20000000800 */
[----:B------:R-:W-:Y:S02]  /*9540*/  @P0 IMAD R15, R124, R9, R25 ;  /* 0x000000097c0f0224 */ /* 0x000fe400078e0219 */
[----:B------:R-:W-:Y:S01]  /*9550*/  @!P2 IMAD R124, R19, R12, RZ ;  /* 0x0000000c137ca224 */ /* 0x000fe200078e02ff */
[----:B------:R-:W-:Y:S01]  /*9560*/  MOV R12, 0x7f800000 ;  /* 0x7f800000000c7802 */ /* 0x000fe20000000f00 */
[----:B---3--:R-:W-:-:S02]  /*9570*/  IMAD R16, R17, R16, RZ ;  /* 0x0000001011107224 */ /* 0x008fc400078e02ff */
[----:B----4-:R-:W-:Y:S01]  /*9580*/  IMAD R9, R10, R13, RZ ;  /* 0x0000000d0a097224 */ /* 0x010fe200078e02ff */
[----:B------:R-:W-:Y:S01]  /*9590*/  SHF.R.S32.HI R8, RZ, 0x1f, R124 ;  /* 0x0000001fff087819 */ /* 0x000fe2000001147c */
[----:B------:R-:W-:Y:S01]  /*95a0*/  @!P1 IMAD R16, R19, R20, R16 ;  /* 0x0000001413109224 */ /* 0x000fe200078e0210 */
[----:B------:R3:W4:Y:S01]  /*95b0*/  LDS.128 R4, [R11+0x800] ;  /* 0x000800000b047984 */ /* 0x0007220000000c00 */
[----:B------:R-:W-:Y:S01]  /*95c0*/  SEL R124, R124, RZ, P1 ;  /* 0x000000ff7c7c7207 */ /* 0x000fe20000800000 */
[----:B------:R-:W-:Y:S01]  /*95d0*/  @P4 FMUL.FTZ R19, R18, 0.69314718246459960938 ;  /* 0x3f31721812134820 */ /* 0x000fe20000410000 */
[----:B------:R-:W-:Y:S01]  /*95e0*/  SHF.L.U32 R9, R9, 0x6, RZ ;  /* 0x0000000609097819 */ /* 0x000fe200000006ff */
[----:B-----5:R-:W-:Y:S01]  /*95f0*/  @P3 FMUL.FTZ R3, R3, 0.69314718246459960938 ;  /* 0x3f31721803033820 */ /* 0x020fe20000410000 */
[----:B------:R-:W-:Y:S01]  /*9600*/  SEL R8, R8, RZ, P1 ;  /* 0x000000ff08087207 */ /* 0x000fe20000800000 */
[----:B-1----:R-:W-:Y:S01]  /*9610*/  @P4 FFMA.FTZ R14, R2, R23, R19 ;  /* 0x00000017020e4223 */ /* 0x002fe20000010013 */
[----:B------:R-:W-:-:S02]  /*9620*/  IADD3 R18, P2, P1, R9, R124, R16 ;  /* 0x0000007c09127210 */ /* 0x000fc4000795e010 */
[----:B------:R-:W-:Y:S02]  /*9630*/  SHF.R.S32.HI R27, RZ, 0x1f, R16 ;  /* 0x0000001fff1b7819 */ /* 0x000fe40000011410 */
[----:B------:R-:W-:Y:S02]  /*9640*/  SHF.R.S32.HI R9, RZ, 0x1f, R9 ;  /* 0x0000001fff097819 */ /* 0x000fe40000011409 */
[----:B------:R-:W-:Y:S01]  /*9650*/  SHF.R.U32.HI R20, RZ, 0x2, R112 ;  /* 0x00000002ff147819 */ /* 0x000fe20000011670 */
[----:B--2---:R-:W-:Y:S01]  /*9660*/  @P3 FFMA.FTZ R12, R0, R21, R3 ;  /* 0x00000015000c3223 */ /* 0x004fe20000010003 */
        /* <DEDUP_REMOVED lines=22> */
.L_x_1156:
[----:B------:R-:W-:Y:S05]  /*97d0*/  BSYNC.RECONVERGENT B0 ;  /* 0x0000000000007941 */ /* 0x000fea0003800200 */
.L_x_1155:
[----:B------:R-:W2:Y:S01]  /*97e0*/  LDCU.64 UR4, c[0x0][0x410] ;  /* 0x00008200ff0477ac */ /* 0x000ea20008000a00 */
[----:B------:R-:W-:Y:S01]  /*97f0*/  @P0 IMAD.MOV.U32 R26, RZ, RZ, R24 ;  /* 0x000000ffff1a0224 */ /* 0x000fe200078e0018 */
[----:B------:R-:W-:Y:S01]  /*9800*/  MOV R21, RZ ;  /* 0x000000ff00157202 */ /* 0x000fe20000000f00 */
[C---:B-1----:R-:W-:Y:S01]  /*9810*/  VIADD R3, R20.reuse, 0x20 ;  /* 0x0000002014037836 */ /* 0x042fe20000000000 */
[----:B------:R-:W-:Y:S01]  /*9820*/  ISETP.GE.AND P1, PT, R20, R118, PT ;  /* 0x000000761400720c */ /* 0x000fe20003f26270 */
[----:B------:R-:W-:Y:S01]  /*9830*/  BSSY.RECONVERGENT B0, `(.L_x_1157) ;  /* 0x000001b000007945 */ /* 0x000fe20003800200 */
[----:B------:R-:W-:Y:S01]  /*9840*/  IADD3 R26, P0, PT, R119, R26, RZ ;  /* 0x0000001a771a7210 */ /* 0x000fe20007f1e0ff */
[----:B------:R-:W-:Y:S02]  /*9850*/  IMAD.WIDE.U32 R8, R10, 0x40, R20 ;  /* 0x000000400a087825 */ /* 0x000fe400078e0014 */
[----:B------:R1:W3:Y:S01]  /*9860*/  LDS.128 R20, [R11] ;  /* 0x000000000b147984 */ /* 0x0002e20000000c00 */
[----:B------:R-:W-:-:S02]  /*9870*/  IADD3.X R27, PT, PT, RZ, R15, RZ, P0, !PT ;  /* 0x0000000fff1b7210 */ /* 0x000fc400007fe4ff */
[----:B------:R-:W-:Y:S01]  /*9880*/  ISETP.GE.AND P0, PT, R3, R118, PT ;  /* 0x000000760300720c */ /* 0x000fe20003f06270 */
[----:B------:R1:W4:Y:S01]  /*9890*/  LDS.128 R12, [R11+0x2000] ;  /* 0x002000000b0c7984 */ /* 0x0003220000000c00 */
[----:B--2---:R-:W-:-:S04]  /*98a0*/  IMAD.WIDE.U32 R2, R17, UR4, R26 ;  /* 0x0000000411027c25 */ /* 0x004fc8000f8e001a */
[----:B------:R-:W-:Y:S02]  /*98b0*/  IMAD R25, R17, UR5, R3 ;  /* 0x0000000511197c24 */ /* 0x000fe4000f8e0203 */
[----:B------:R1:W2:Y:S01]  /*98c0*/  LDS.128 R16, [R11+0x1000] ;  /* 0x001000000b107984 */ /* 0x0002a20000000c00 */
[----:B------:R-:W-:Y:S05]  /*98d0*/  @P1 BRA `(.L_x_1158) ;  /* 0x0000000000401947 */ /* 0x000fea0003800000 */
        /* <DEDUP_REMOVED lines=14> */
[----:B--2---:R1:W-:Y:S04]  /*99c0*/  @!P2 STG.E.128 desc[UR14][R28.64+0x40], R16 ;  /* 0x000040101c00a986 */ /* 0x0043e8000c101d0e */
[----:B----4-:R1:W-:Y:S02]  /*99d0*/  @!P1 STG.E.128 desc[UR14][R28.64+0x80], R12 ;  /* 0x0000800c1c009986 */ /* 0x0103e4000c101d0e */
.L_x_1158:
[----:B------:R-:W-:Y:S05]  /*99e0*/  BSYNC.RECONVERGENT B0 ;  /* 0x0000000000007941 */ /* 0x000fea0003800200 */
.L_x_1157:
[----:B-1--4-:R1:W4:Y:S01]  /*99f0*/  LDS.128 R12, [R11+0x1800] ;  /* 0x001800000b0c7984 */ /* 0x0123220000000c00 */
[----:B------:R-:W-:Y:S05]  /*9a00*/  @P0 EXIT ;  /* 0x000000000000094d */ /* 0x000fea0003800000 */
[----:B------:R-:W5:Y:S01]  /*9a10*/  LDCU.64 UR6, c[0x0][0x408] ;  /* 0x00008100ff0677ac */ /* 0x000f620008000a00 */
[----:B--2---:R2:W1:Y:S01]  /*9a20*/  LDS.128 R16, [R11+0x2800] ;  /* 0x002800000b107984 */ /* 0x0044620000000c00 */
[----:B------:R-:W-:Y:S01]  /*9a30*/  IADD3 R0, P0, PT, R8, 0x20, RZ ;  /* 0x0000002008007810 */ /* 0x000fe20007f1e0ff */
[----:B------:R-:W-:Y:S01]  /*9a40*/  IMAD.MOV.U32 R8, RZ, RZ, R2 ;  /* 0x000000ffff087224 */ /* 0x000fe200078e0002 */
[----:B------:R-:W3:Y:S03]  /*9a50*/  LDCU UR8, c[0x0][0x440] ;  /* 0x00008800ff0877ac */ /* 0x000ee60008000800 */
[----:B------:R-:W-:Y:S01]  /*9a60*/  IMAD.X R3, RZ, RZ, R9, P0 ;  /* 0x000000ffff037224 */ /* 0x000fe200000e0609 */
[----:B------:R-:W2:Y:S01]  /*9a70*/  LDCU.64 UR4, c[0x0][0x3f0] ;  /* 0x00007e00ff0477ac */ /* 0x000ea20008000a00 */
[----:B------:R-:W-:Y:S02]  /*9a80*/  MOV R9, R25 ;  /* 0x0000001900097202 */ /* 0x000fe40000000f00 */
        /* <DEDUP_REMOVED lines=14> */
.L_x_1159:
        /* <DEDUP_REMOVED lines=9> */
.L_x_1284:


//--------------------- .text._ZN5flash16flash_fwd_kernelI23Flash_fwd_kernel_traitsILi96ELi64ELi64ELi4ELb0ELb0EN7cutlass10bfloat16_tE19Flash_kernel_traitsILi96ELi64ELi64ELi4ES3_EELb1ELb1ELb0ELb1ELb0ELb0ELb0ELb1EEEvNS_16Flash_fwd_paramsE --------------------------
	.section	.text._ZN5flash16flash_fwd_kernelI23Flash_fwd_kernel_traitsILi96ELi64ELi64ELi4ELb0ELb0EN7cutlass10bfloat16_tE19Flash_kernel_traitsILi96ELi64ELi64ELi4ES3_EELb1ELb1ELb0ELb1ELb0ELb0ELb0ELb1EEEvNS_16Flash_fwd_paramsE,"ax",@progbits
	.align	128
        .global         _ZN5flash16flash_fwd_kernelI23Flash_fwd_kernel_traitsILi96ELi64ELi64ELi4ELb0ELb0EN7cutlass10bfloat16_tE19Flash_kernel_traitsILi96ELi64ELi64ELi4ES3_EELb1ELb1ELb0ELb1ELb0ELb0ELb0ELb1EEEvNS_16Flash_fwd_paramsE
        .type           _ZN5flash16flash_fwd_kernelI23Flash_fwd_kernel_traitsILi96ELi64ELi64ELi4ELb0ELb0EN7cutlass10bfloat16_tE19Flash_kernel_traitsILi96ELi64ELi64ELi4ES3_EELb1ELb1ELb0ELb1ELb0ELb0ELb0ELb1EEEvNS_16Flash_fwd_paramsE,@function
        .size           _ZN5flash16flash_fwd_kernelI23Flash_fwd_kernel_traitsILi96ELi64ELi64ELi4ELb0ELb0EN7cutlass10bfloat16_tE19Flash_kernel_traitsILi96ELi64ELi64ELi4ES3_EELb1ELb1ELb0ELb1ELb0ELb0ELb0ELb1EEEvNS_16Flash_fwd_paramsE,(.L_x_1285 - _ZN5flash16flash_fwd_kernelI23Flash_fwd_kernel_traitsILi96ELi64ELi64ELi4ELb0ELb0EN7cutlass10bfloat16_tE19Flash_kernel_traitsILi96ELi64ELi64ELi4ES3_EELb1ELb1ELb0ELb1ELb0ELb0ELb0ELb1EEEvNS_16Flash_fwd_paramsE)
        .other          _ZN5flash16flash_fwd_kernelI23Flash_fwd_kernel_traitsILi96ELi64ELi64ELi4ELb0ELb0EN7cutlass10bfloat16_tE19Flash_kernel_traitsILi96ELi64ELi64ELi4ES3_EELb1ELb1ELb0ELb1ELb0ELb0ELb0ELb1EEEvNS_16Flash_fwd_paramsE,@"STO_CUDA_ENTRY STV_DEFAULT"
_ZN5flash16flash_fwd_kernelI23Flash_fwd_kernel_traitsILi96ELi64ELi64ELi4ELb0ELb0EN7cutlass10bfloat16_tE19Flash_kernel_traitsILi96ELi64ELi64ELi4ES3_EELb1ELb1ELb0ELb1ELb0ELb0ELb0ELb1EEEvNS_16Flash_fwd_paramsE:
.text._ZN5flash16flash_fwd_kernelI23Flash_fwd_kernel_traitsILi96ELi64ELi64ELi4ELb0ELb0EN7cutlass10bfloat16_tE19Flash_kernel_traitsILi96ELi64ELi64ELi4ES3_EELb1ELb1ELb0ELb1ELb0ELb0ELb0ELb1EEEvNS_16Flash_fwd_paramsE:
        /* <DEDUP_REMOVED lines=18> */
[----:B------:R-:W4:Y:S01]  /*0120*/  @P3 LDC R0, c[0x0][0x520] ;  /* 0x00014800ff003b82 */ /* 0x000f220000000800 */
[----:B------:R-:W4:Y:S01]  /*0130*/  @P3 LDG.E.64 R12, desc[UR24][R10.64] ;  /* 0x000000180a0c3981 */ /* 0x000f22000c1e1b00 */
[----:B------:R-:W-:-:S06]  /*0140*/  IMAD.MOV.U32 R167, RZ, RZ, -0x1 ;  /* 0xffffffffffa77424 */ /* 0x000fcc00078e00ff */
[----:B------:R-:W3:Y:S01]  /*0150*/  LDC.64 R6, c[0x0][0x460] ;  /* 0x00011800ff067b82 */ /* 0x000ee20000000a00 */
[----:B-1----:R-:W-:-:S04]  /*0160*/  LOP3.LUT R5, R172, UR20, R168, 0xfe, !PT ;  /* 0x00000014ac057c12 */ /* 0x002fc8000f8efea8 */
[----:B------:R-:W-:Y:S02]  /*0170*/  LOP3.LUT P4, RZ, R5, R4, RZ, 0xfc, !PT ;  /* 0x0000000405ff7212 */ /* 0x000fe4000788fcff */
[C---:B---3--:R-:W-:Y:S02]  /*0180*/  ISETP.NE.U32.AND P2, PT, R2.reuse, RZ, PT ;  /* 0x000000ff0200720c */ /* 0x048fe40003f45070 */
[----:B------:R-:W-:Y:S02]  /*0190*/  ISETP.NE.U32.AND P0, PT, R2, RZ, PT ;  /* 0x000000ff0200720c */ /* 0x000fe40003f05070 */
[C---:B------:R-:W-:Y:S02]  /*01a0*/  ISETP.NE.AND.EX P2, PT, R3.reuse, RZ, PT, P2 ;  /* 0x000000ff0300720c */ /* 0x040fe40003f45320 */
[----:B------:R-:W-:-:S05]  /*01b0*/  ISETP.NE.AND.EX P0, PT, R3, RZ, PT, P0 ;  /* 0x000000ff0300720c */ /* 0x000fca0003f05300 */
[----:B------:R-:W1:Y:S01]  /*01c0*/  @!P4 LDC.64 R8, c[0x0][0x528] ;  /* 0x00014a00ff08cb82 */ /* 0x000e620000000a00 */
[----:B------:R-:W-:Y:S01]  /*01d0*/  IMAD.WIDE.U32 R6, R168, 0x4, R6 ;  /* 0x00000004a8067825 */ /* 0x000fe200078e0006 */
[----:B------:R-:W-:Y:S02]  /*01e0*/  SHF.R.U32.HI R2, RZ, 0x1e, R168 ;  /* 0x0000001eff027819 */ /* 0x000fe400000116a8 */
[----:B--2---:R-:W-:Y:S02]  /*01f0*/  @P3 R2UR UR26, R14 ;  /* 0x000000000e1a32ca */ /* 0x004fe400000e0000 */
[----:B------:R-:W-:Y:S02]  /*0200*/  @P3 R2UR UR27, R15 ;  /* 0x000000000f1b32ca */ /* 0x000fe400000e0000 */
[----:B----4-:R-:W-:-:S05]  /*0210*/  @P3 IADD3 R10, P1, PT, R12, R0, RZ ;  /* 0x000000000c0a3210 */ /* 0x010fca0007f3e0ff */
[----:B------:R-:W-:-:S04]  /*0220*/  @P3 IMAD.X R91, RZ, RZ, R13, P1 ;  /* 0x000000ffff5b3224 */ /* 0x000fc800008e060d */
[----:B------:R-:W-:Y:S02]  /*0230*/  IMAD.U32 R16, RZ, RZ, UR26 ;  /* 0x0000001aff107e24 */ /* 0x000fe4000f8e00ff */
[----:B------:R-:W-:Y:S02]  /*0240*/  IMAD.U32 R17, RZ, RZ, UR27 ;  /* 0x0000001bff117e24 */ /* 0x000fe4000f8e00ff */
[----:B------:R-:W-:-:S03]  /*0250*/  @!P4 IMAD.MOV.U32 R11, RZ, RZ, R91 ;  /* 0x000000ffff0bc224 */ /* 0x000fc600078e005b */
[----:B-1----:R1:W-:Y:S04]  /*0260*/  @!P4 STG.E.64 desc[UR24][R8.64], R16 ;  /* 0x000000100800c986 */ /* 0x0023e8000c101b18 */
[----:B------:R2:W-:Y:S04]  /*0270*/  @!P4 STG.E.64 desc[UR24][R8.64+0x8], R10 ;  /* 0x0000080a0800c986 */ /* 0x0005e8000c101b18 */
[----:B------:R-:W3:Y:S01]  /*0280*/  @P2 LDG.E R167, desc[UR24][R6.64] ;  /* 0x0000001806a72981 */ /* 0x000ee2000c1e1900 */
[----:B------:R-:W-:-:S03]  /*0290*/  ISETP.NE.U32.AND P2, PT, RZ, UR4, PT ;  /* 0x00000004ff007c0c */ /* 0x000fc6000bf45070 */
[----:B------:R4:W3:Y:S01]  /*02a0*/  @P0 LDG.E R12, desc[UR24][R6.64+0x4] ;  /* 0x00000418060c0981 */ /* 0x0008e2000c1e1900 */
[----:B------:R-:W-:Y:S01]  /*02b0*/  ISETP.NE.AND.EX P2, PT, RZ, UR5, PT, P2 ;  /* 0x00000005ff007c0c */ /* 0x000fe2000bf45320 */
[----:B------:R-:W-:Y:S01]  /*02c0*/  IMAD.SHL.U32 R15, R168, 0x4, RZ ;  /* 0x00000004a80f7824 */ /* 0x000fe200078e00ff */
[----:B------:R-:W-:Y:S01]  /*02d0*/  ISETP.NE.U32.AND P4, PT, RZ, UR6, PT ;  /* 0x00000006ff007c0c */ /* 0x000fe2000bf85070 */
[----:B------:R-:W-:-:S03]  /*02e0*/  IMAD.MOV.U32 R0, RZ, RZ, RZ ;  /* 0x000000ffff007224 */ /* 0x000fc600078e00ff */
[----:B------:R-:W-:-:S07]  /*02f0*/  ISETP.NE.AND.EX P4, PT, RZ, UR7, PT, P4 ;  /* 0x00000007ff007c0c */ /* 0x000fce000bf85340 */
[----:B-1----:R-:W-:-:S06]  /*0300*/  @P2 IADD3 R16, P1, PT, R15, UR4, RZ ;  /* 0x000000040f102c10 */ /* 0x002fcc000ff3e0ff */
[----:B------:R-:W-:Y:S02]  /*0310*/  @P4 IADD3 R18, P3, PT, R15, UR6, RZ ;  /* 0x000000060f124c10 */ /* 0x000fe4000ff7e0ff */
[C---:B------:R-:W-:Y:S01]  /*0320*/  @P2 IADD3.X R17, PT, PT, R2.reuse, UR5, RZ, P1, !PT ;  /* 0x0000000502112c10 */ /* 0x040fe20008ffe4ff */
[----:B----4-:R-:W1:Y:S01]  /*0330*/  LDC.64 R6, c[0x0][0x468] ;  /* 0x00011a00ff067b82 */ /* 0x010e620000000a00 */
[----:B------:R-:W4:Y:S03]  /*0340*/  LDCU.U8 UR4, c[0x0][0x532] ;  /* 0x0000a640ff0477ac */ /* 0x000f260008000000 */
[----:B------:R1:W5:Y:S01]  /*0350*/  @P2 LDG.E R95, desc[UR24][R16.64] ;  /* 0x00000018105f2981 */ /* 0x000362000c1e1900 */
[----:B------:R-:W-:-:S05]  /*0360*/  @P4 IADD3.X R19, PT, PT, R2, UR7, RZ, P3, !PT ;  /* 0x0000000702134c10 */ /* 0x000fca0009ffe4ff */
[----:B------:R1:W5:Y:S01]  /*0370*/  @P4 LDG.E R0, desc[UR24][R18.64] ;  /* 0x0000001812004981 */ /* 0x000362000c1e1900 */
[----:B--2---:R-:W2:Y:S01]  /*0380*/  @!P0 LDC R8, c[0x0][0x434] ;  /* 0x00010d00ff088b82 */ /* 0x004ea20000000800 */
[----:B----4-:R-:W-:Y:S02]  /*0390*/  ISETP.NE.AND P4, PT, RZ, UR4, PT ;  /* 0x00000004ff007c0c */ /* 0x010fe4000bf85270 */
[----:B-1----:R-:W-:-:S04]  /*03a0*/  ISETP.EQ.U32.AND P3, PT, R6, RZ, PT ;  /* 0x000000ff0600720c */ /* 0x002fc80003f62070 */
[----:B------:R-:W-:Y:S02]  /*03b0*/  ISETP.EQ.OR.EX P3, PT, R7, RZ, !P4, P3 ;  /* 0x000000ff0700720c */ /* 0x000fe40006762730 */
[----:B------:R-:W-:Y:S01]  /*03c0*/  IADD3 R14, P1, PT, R15, R6, RZ ;  /* 0x000000060f0e7210 */ /* 0x000fe20007f3e0ff */
[----:B------:R-:W-:-:S04]  /*03d0*/  IMAD.MOV.U32 R5, RZ, RZ, -0x1 ;  /* 0xffffffffff057424 */ /* 0x000fc800078e00ff */
[----:B------:R-:W-:Y:S02]  /*03e0*/  IMAD.X R15, R2, 0x1, R7, P1 ;  /* 0x00000001020f7824 */ /* 0x000fe400008e0607 */
[----:B------:R-:W1:Y:S04]  /*03f0*/  @!P2 LDC.64 R2, c[0x0][0x488] ;  /* 0x00012200ff02ab82 */ /* 0x000e680000000a00 */
[----:B------:R4:W5:Y:S01]  /*0400*/  @!P3 LDG.E R5, desc[UR24][R14.64] ;  /* 0x000000180e05b981 */ /* 0x000962000c1e1900 */
[----:B------:R-:W-:-:S04]  /*0410*/  ISETP.NE.U32.AND P3, PT, R6, RZ, PT ;  /* 0x000000ff0600720c */ /* 0x000fc80003f65070 */
[----:B------:R-:W-:Y:S02]  /*0420*/  ISETP.NE.AND.EX P3, PT, R7, RZ, PT, P3 ;  /* 0x000000ff0700720c */ /* 0x000fe40003f65330 */
[----:B--2---:R-:W-:Y:S02]  /*0430*/  @!P0 R2UR UR23, R8 ;  /* 0x00000000081782ca */ /* 0x004fe400000e0000 */
[----:B------:R-:W2:Y:S09]  /*0440*/  @!P2 LDC R8, c[0x0][0x43c] ;  /* 0x00010f00ff08ab82 */ /* 0x000eb20000000800 */
[----:B------:R-:W1:Y:S01]  /*0450*/  @!P3 LDC R7, c[0x0][0x438] ;  /* 0x00010e00ff07bb82 */ /* 0x000e620000000800 */
[----:B------:R-:W-:Y:S01]  /*0460*/  USHF.L.U32 UR21, UR20, 0x6, URZ ;  /* 0x0000000614157899 */ /* 0x000fe200080006ff */
[----:B---3--:R-:W-:-:S05]  /*0470*/  @P0 IMAD.IADD R9, R12, 0x1, -R167 ;  /* 0x000000010c090824 */ /* 0x008fca00078e0aa7 */
[----:B------:R-:W-:Y:S02]  /*0480*/  @P0 R2UR UR23, R9 ;  /* 0x00000000091702ca */ /* 0x000fe400000e0000 */
[----:B-1----:R-:W-:-:S11]  /*0490*/  @!P2 ISETP.NE.U32.AND P0, PT, R2, RZ, PT ;  /* 0x000000ff0200a20c */ /* 0x002fd60003f05070 */
[----:B------:R-:W-:-:S05]  /*04a0*/  IMAD.U32 R6, RZ, RZ, UR23 ;  /* 0x00000017ff067e24 */ /* 0x000fca000f8e00ff */
[----:B------:R-:W-:Y:S01]  /*04b0*/  ISETP.GT.AND P1, PT, R6, UR21, PT ;  /* 0x0000001506007c0c */ /* 0x000fe2000bf24270 */
[----:B--2-4-:R-:W-:-:S12]  /*04c0*/  @!P3 BRA `(.L_x_1160) ;  /* 0x00000000000cb947 */ /* 0x014fd80003800000 */
[----:B------:R-:W2:Y:S02]  /*04d0*/  @P4 LDG.E R2, desc[UR24][R14.64+0x4] ;  /* 0x000004180e024981 */ /* 0x000ea4000c1e1900 */
[----:B--2--5:R-:W-:-:S06]  /*04e0*/  @P4 IADD3 R7, PT, PT, R2, -R5, RZ ;  /* 0x8000000502074210 */ /* 0x024fcc0007ffe0ff */
[----:B------:R1:W5:Y:S02]  /*04f0*/  @!P4 LDG.E R7, desc[UR24][R14.64] ;  /* 0x000000180e07c981 */ /* 0x000364000c1e1900 */
.L_x_1160:
[----:B------:R-:W-:Y:S01]  /*0500*/  @!P2 ISETP.NE.AND.EX P0, PT, R3, RZ, PT, P0 ;  /* 0x000000ff0300a20c */ /* 0x000fe20003f05300 */
[----:B------:R-:W-:-:S12]  /*0510*/  @!P1 EXIT ;  /* 0x000000000000994d */ /* 0x000fd80003800000 */
[----:B------:R-:W2:Y:S01]  /*0520*/  LDCU UR22, c[0x0][0x508] ;  /* 0x0000a100ff1677ac */ /* 0x000ea20008000800 */
[----:B------:R-:W-:Y:S01]  /*0530*/  @!P2 SEL R8, R8, RZ, P0 ;  /* 0x000000ff0808a207 */ /* 0x000fe20000000000 */
[----:B------:R-:W-:Y:S01]  /*0540*/  IMAD.U32 R2, RZ, RZ, UR20 ;  /* 0x00000014ff027e24 */ /* 0x000fe2000f8e00ff */
[----:B------:R-:W3:Y:S01]  /*0550*/  LDC R11, c[0x0][0x3e0] ;  /* 0x0000f800ff0b7b82 */ /* 0x000ee20000000800 */
        /* <DEDUP_REMOVED lines=11> */
[----:B---3--:R-:W-:-:S03]  /*0610*/  IMAD R16, R168, R11, R172 ;  /* 0x0000000ba8107224 */ /* 0x008fc600078e02ac */
[----:B------:R-:W-:-:S04]  /*0620*/  SHF.R.S32.HI R3, RZ, 0x6, R2 ;  /* 0x00000006ff037819 */ /* 0x000fc80000011402 */
[----:B------:R-:W-:-:S04]  /*0630*/  VIMNMX R126, PT, PT, R6, R3, PT ;  /* 0x00000003067e7248 */ /* 0x000fc80003fe0100 */
[----:B------:R-:W-:-:S13]  /*0640*/  ISETP.GT.AND P0, PT, R126, RZ, PT ;  /* 0x000000ff7e00720c */ /* 0x000fda0003f04270 */
[----:B------:R-:W-:Y:S05]  /*0650*/  @P0 BRA `(.L_x_1161) ;  /* 0x0000000400ec0947 */ /* 0x000fea0003800000 */
[----:B------:R-:W2:Y:S01]  /*0660*/  LDC.U8 R0, c[0x0][0x549] ;  /* 0x00015240ff007b82 */ /* 0x000ea20000000000 */
[----:B------:R-:W-:-:S07]  /*0670*/  ISETP.NE.AND P2, PT, R167, -0x1, PT ;  /* 0xffffffffa700780c */ /* 0x000fce0003f45270 */
[----:B------:R-:W3:Y:S08]  /*0680*/  LDC R5, c[0x0][0x434] ;  /* 0x00010d00ff057b82 */ /* 0x000ef00000000800 */
[----:B------:R-:W4:Y:S01]  /*0690*/  @!P2 LDC.64 R8, c[0x0][0x400] ;  /* 0x00010000ff08ab82 */ /* 0x000f220000000a00 */
[----:B--2---:R-:W-:-:S07]  /*06a0*/  ISETP.NE.AND P1, PT, R0, RZ, PT ;  /* 0x000000ff0000720c */ /* 0x004fce0003f25270 */
[----:B------:R-:W2:Y:S08]  /*06b0*/  @P2 LDC.64 R6, c[0x0][0x408] ;  /* 0x00010200ff062b82 */ /* 0x000eb00000000a00 */
[----:B------:R-:W1:Y:S01]  /*06c0*/  LDC.U8 R0, c[0x0][0x548] ;  /* 0x00015200ff007b82 */ /* 0x000e620000000000 */
[----:B----4-:R-:W-:-:S07]  /*06d0*/  @!P2 IMAD.WIDE.U32 R12, R168, R8, RZ ;  /* 0x00000008a80ca225 */ /* 0x010fce00078e00ff */
[----:B------:R-:W4:Y:S01]  /*06e0*/  @P1 LDC.64 R2, c[0x0][0x430] ;  /* 0x00010c00ff021b82 */ /* 0x000f220000000a00 */
[----:B------:R-:W-:Y:S01]  /*06f0*/  @!P2 IMAD R9, R168, R9, R13 ;  /* 0x00000009a809a224 */ /* 0x000fe200078e020d */
[----:B------:R-:W-:Y:S01]  /*0700*/  @!P2 MOV R8, R12 ;  /* 0x0000000c0008a202 */ /* 0x000fe20000000f00 */
[----:B----4-:R-:W-:Y:S01]  /*0710*/  @P1 IMAD R13, R2, R3, RZ ;  /* 0x00000003020d1224 */ /* 0x010fe200078e02ff */
[----:B------:R-:W-:-:S04]  /*0720*/  @P1 MOV R3, 0x1 ;  /* 0x0000000100031802 */ /* 0x000fc80000000f00 */
[----:B------:R-:W4:Y:S01]  /*0730*/  @P1 LDC R2, c[0x0][0x430] ;  /* 0x00010c00ff021b82 */ /* 0x000f220000000800 */
[----:B-123--:R-:W-:Y:S05]  /*0740*/  @P1 BRA `(.L_x_1162) ;  /* 0x0000000000241947 */ /* 0x00efea0003800000 */
[----:B------:R-:W-:-:S13]  /*0750*/  ISETP.NE.AND P0, PT, R0, RZ, PT ;  /* 0x000000ff0000720c */ /* 0x000fda0003f05270 */
[----:B------:R-:W1:Y:S01]  /*0760*/  @P0 LDC R13, c[0x0][0x454] ;  /* 0x00011500ff0d0b82 */ /* 0x000e620000000800 */
[----:B----4-:R-:W-:Y:S02]  /*0770*/  @P0 MOV R2, 0x1 ;  /* 0x0000000100020802 */ /* 0x010fe40000000f00 */
[----:B------:R-:W-:-:S05]  /*0780*/  @!P0 MOV R2, 0x1 ;  /* 0x0000000100028802 */ /* 0x000fca0000000f00 */
[----:B------:R-:W2:Y:S08]  /*0790*/  @P0 LDC R12, c[0x0][0x454] ;  /* 0x00011500ff0c0b82 */ /* 0x000eb00000000800 */
[----:B------:R-:W3:Y:S08]  /*07a0*/  @!P0 LDC R10, c[0x0][0x434] ;  /* 0x00010d00ff0a8b82 */ /* 0x000ef00000000800 */
[----:B------:R-:W4:Y:S01]  /*07b0*/  @!P0 LDC R13, c[0x0][0x434] ;  /* 0x00010d00ff0d8b82 */ /* 0x000f220000000800 */
[----:B--2---:R-:W-:-:S02]  /*07c0*/  @P0 IMAD R3, R11, R12, RZ ;  /* 0x0000000c0b030224 */ /* 0x004fc400078e02ff */
[----:B-1-3--:R-:W-:-:S07]  /*07d0*/  @!P0 IMAD R3, R11, R10, RZ ;  /* 0x0000000a0b038224 */ /* 0x00afce00078e02ff */
.L_x_1162:
[C---:B------:R-:W-:Y:S01]  /*07e0*/  @P2 IMAD.WIDE.U32 R18, R167.reuse, R6, RZ ;  /* 0x00000006a7122225 */ /* 0x040fe200078e00ff */
[----:B------:R-:W-:Y:S01]  /*07f0*/  SHF.R.U32.HI R14, RZ, 0x2, R4 ;  /* 0x00000002ff0e7819 */ /* 0x000fe20000011604 */
[----:B------:R-:W1:Y:S01]  /*0800*/  LDCU.64 UR4, c[0x0][0x410] ;  /* 0x00008200ff0477ac */ /* 0x000e620008000a00 */
[----:B------:R-:W-:Y:S01]  /*0810*/  ISETP.NE.AND P1, PT, R0, RZ, !P1 ;  /* 0x000000ff0000720c */ /* 0x000fe20004f25270 */
[C---:B------:R-:W-:Y:S01]  /*0820*/  @P2 IMAD R9, R167.reuse, R7, R19 ;  /* 0x00000007a7092224 */ /* 0x040fe200078e0213 */
        /* <DEDUP_REMOVED lines=9> */
[----:B------:R-:W-:Y:S01]  /*08c0*/  IMAD.U32 R10, RZ, RZ, UR20 ;  /* 0x00000014ff0a7e24 */ /* 0x000fe2000f8e00ff */
[C---:B------:R-:W-:Y:S01]  /*08d0*/  IADD3 R8, P0, PT, R11.reuse, R8, RZ ;  /* 0x000000080b087210 */ /* 0x040fe20007f1e0ff */
[----:B----4-:R-:W-:Y:S01]  /*08e0*/  IMAD R13, R172, R13, RZ ;  /* 0x0000000dac0d7224 */ /* 0x010fe200078e02ff */
[----:B------:R-:W-:Y:S01]  /*08f0*/  ISETP.GE.AND P2, PT, R14, R7, PT ;  /* 0x000000070e00720c */ /* 0x000fe20003f46270 */
[----:B------:R-:W-:Y:S01]  /*0900*/  BSSY.RECONVERGENT B0, `(.L_x_1163) ;  /* 0x000001e000007945 */ /* 0x000fe20003800200 */
[----:B------:R-:W-:Y:S01]  /*0910*/  SEL R167, R6, R167, !P3 ;  /* 0x000000a706a77207 */ /* 0x000fe20005800000 */
[----:B------:R-:W-:Y:S01]  /*0920*/  IMAD.X R9, RZ, RZ, R9, P0 ;  /* 0x000000ffff097224 */ /* 0x000fe200000e0609 */
[----:B------:R-:W-:Y:S01]  /*0930*/  ISETP.GE.AND P0, PT, R0, R7, PT ;  /* 0x000000070000720c */ /* 0x000fe20003f06270 */
[----:B------:R-:W-:Y:S01]  /*0940*/  IMAD.WIDE.U32 R16, R10, 0x40, R14 ;  /* 0x000000400a107825 */ /* 0x000fe200078e000e */
[----:B------:R-:W-:-:S02]  /*0950*/  ISETP.NE.AND P5, PT, R11, RZ, PT ;  /* 0x000000ff0b00720c */ /* 0x000fc40003fa5270 */
[----:B------:R-:W-:Y:S01]  /*0960*/  SEL R6, R167, RZ, P1 ;  /* 0x000000ffa7067207 */ /* 0x000fe20000800000 */
[C---:B-1----:R-:W-:Y:S01]  /*0970*/  IMAD.WIDE.U32 R4, R172.reuse, UR4, R8 ;  /* 0x00000004ac047c25 */ /* 0x042fe2000f8e0008 */
[C---:B------:R-:W-:Y:S02]  /*0980*/  LOP3.LUT R9, R11.reuse, 0x20, RZ, 0xfc, !PT ;  /* 0x000000200b097812 */ /* 0x040fe400078efcff */
[----:B------:R-:W-:Y:S01]  /*0990*/  LOP3.LUT R8, R11, 0x40, RZ, 0xfc, !PT ;  /* 0x000000400b087812 */ /* 0x000fe200078efcff */
[----:B------:R-:W-:Y:S02]  /*09a0*/  IMAD R173, R172, UR5, R5 ;  /* 0x00000005acad7c24 */ /* 0x000fe4000f8e0205 */
[----:B------:R-:W-:Y:S02]  /*09b0*/  @!P1 IMAD R13, R168, R3, R13 ;  /* 0x00000003a80d9224 */ /* 0x000fe400078e020d */
        /* <DEDUP_REMOVED lines=18> */
.L_x_1164:
[----:B------:R-:W-:Y:S05]  /*0ae0*/  BSYNC.RECONVERGENT B0 ;  /* 0x0000000000007941 */ /* 0x000fea0003800200 */
.L_x_1163:
        /* <DEDUP_REMOVED lines=27> */
.L_x_1166:
[----:B------:R-:W-:Y:S05]  /*0ca0*/  BSYNC.RECONVERGENT B0 ;  /* 0x0000000000007941 */ /* 0x000fea0003800200 */
.L_x_1165:
        /* <DEDUP_REMOVED lines=11> */
.L_x_1168:
[----:B------:R-:W-:Y:S05]  /*0d60*/  BSYNC.RECONVERGENT B0 ;  /* 0x0000000000007941 */ /* 0x000fea0003800200 */
.L_x_1167:
        /* <DEDUP_REMOVED lines=10> */
.L_x_1161:
[----:B------:R-:W-:Y:S02]  /*0e10*/  ISETP.NE.AND P0, PT, R167, -0x1, PT ;  /* 0xffffffffa700780c */ /* 0x000fe40003f05270 */
[----:B------:R-:W-:Y:S02]  /*0e20*/  ISETP.NE.AND P2, PT, R5, -0x1, PT ;  /* 0xffffffff0500780c */ /* 0x000fe40003f45270 */
[----:B------:R-:W-:-:S04]  /*0e30*/  IADD3 R92, PT, PT, R126, -0x1, RZ ;  /* 0xffffffff7e5c7810 */ /* 0x000fc80007ffe0ff */
[----:B------:R-:W-:-:S05]  /*0e40*/  SHF.L.U32 R94, R92, 0x6, RZ ;  /* 0x000000065c5e7819 */ /* 0x000fca00000006ff */
[----:B------:R-:W2:Y:S08]  /*0e50*/  @!P0 LDC.64 R6, c[0x0][0x398] ;  /* 0x0000e600ff068b82 */ /* 0x000eb00000000a00 */
[----:B------:R-:W3:Y:S01]  /*0e60*/  @P0 LDC.64 R2, c[0x0][0x3b0] ;  /* 0x0000ec00ff020b82 */ /* 0x000ee20000000a00 */
[----:B--2---:R-:W-:-:S04]  /*0e70*/  @!P0 IMAD.WIDE.U32 R12, R168, R6, RZ ;  /* 0x00000006a80c8225 */ /* 0x004fc800078e00ff */
[----:B---3--:R-:W-:-:S04]  /*0e80*/  @P0 IMAD.WIDE.U32 R8, R167, R2, RZ ;  /* 0x00000002a7080225 */ /* 0x008fc800078e00ff */
[----:B------:R-:W-:Y:S01]  /*0e90*/  @!P0 IMAD R2, R168, R7, R13 ;  /* 0x00000007a8028224 */ /* 0x000fe200078e020d */
[----:B------:R-:W-:Y:S01]  /*0ea0*/  @P0 MOV R12, R8 ;  /* 0x00000008000c0202 */ /* 0x000fe20000000f00 */
[----:B------:R-:W-:Y:S01]  /*0eb0*/  @P0 IMAD R2, R167, R3, R9 ;  /* 0x00000003a7020224 */ /* 0x000fe200078e0209 */
[----:B------:R-:W-:Y:S06]  /*0ec0*/  @P2 BRA `(.L_x_1169) ;  /* 0x0000000000282947 */ /* 0x000fec0003800000 */
[----:B------:R-:W2:Y:S01]  /*0ed0*/  LDCU.64 UR10, c[0x0][0x3b8] ;  /* 0x00007700ff0a77ac */ /* 0x000ea20008000a00 */
[----:B------:R-:W-:Y:S01]  /*0ee0*/  SHF.R.S32.HI R3, RZ, 0x1f, R0 ;  /* 0x0000001fff037819 */ /* 0x000fe20000011400 */
[----:B------:R-:W3:Y:S04]  /*0ef0*/  LDCU.64 UR4, c[0x0][0x3a0] ;  /* 0x00007400ff0477ac */ /* 0x000ee80008000a00 */
[----:B--2---:R-:W-:Y:S02]  /*0f00*/  IMAD R3, R3, UR10, RZ ;  /* 0x0000000a03037c24 */ /* 0x004fe4000f8e02ff */
[----:B------:R-:W-:-:S04]  /*0f10*/  IMAD.WIDE.U32 R6, R0, UR10, RZ ;  /* 0x0000000a00067c25 */ /* 0x000fc8000f8e00ff */
[----:B------:R-:W-:-:S05]  /*0f20*/  IMAD R3, R0, UR11, R3 ;  /* 0x0000000b00037c24 */ /* 0x000fca000f8e0203 */
[----:B------:R-:W-:-:S03]  /*0f30*/  IADD3 R7, PT, PT, R7, R3, RZ ;  /* 0x0000000307077210 */ /* 0x000fc60007ffe0ff */
[----:B---3--:R-:W-:-:S04]  /*0f40*/  IMAD.WIDE.U32 R18, R168, UR4, R6 ;  /* 0x00000004a8127c25 */ /* 0x008fc8000f8e0006 */
[----:B------:R-:W-:Y:S01]  /*0f50*/  IMAD R3, R168, UR5, R19 ;  /* 0x00000005a8037c24 */ /* 0x000fe2000f8e0213 */
[----:B------:R-:W-:Y:S06]  /*0f60*/  BRA `(.L_x_1170) ;  /* 0x0000000000147947 */ /* 0x000fec0003800000 */
.L_x_1169:
[----:B------:R-:W2:Y:S01]  /*0f70*/  LDCU.64 UR10, c[0x0][0x3b8] ;  /* 0x00007700ff0a77ac */ /* 0x000ea20008000a00 */
[----:B------:R-:W-:-:S05]  /*0f80*/  IADD3 R18, PT, PT, R0, R5, RZ ;  /* 0x0000000500127210 */ /* 0x000fca0007ffe0ff */
[C---:B--2---:R-:W-:Y:S02]  /*0f90*/  IMAD R3, R18.reuse, UR11, RZ ;  /* 0x0000000b12037c24 */ /* 0x044fe4000f8e02ff */
[----:B------:R-:W-:-:S05]  /*0fa0*/  IMAD.WIDE.U32 R18, R18, UR10, RZ ;  /* 0x0000000a12127c25 */ /* 0x000fca000f8e00ff */
[----:B------:R-:W-:Y:S02]  /*0fb0*/  IADD3 R3, PT, PT, R19, R3, RZ ;  /* 0x0000000313037210 */ /* 0x000fe40007ffe0ff */
.L_x_1170:
[----:B------:R-:W2:Y:S01]  /*0fc0*/  LDC R7, c[0x0][0x3e8] ;  /* 0x0000fa00ff077b82 */ /* 0x000ea20000000800 */
[----:B-1----:R-:W-:-:S07]  /*0fd0*/  MOV R14, RZ ;  /* 0x000000ff000e7202 */ /* 0x002fce0000000f00 */
[----:B------:R-:W1:Y:S01]  /*0fe0*/  LDC R88, c[0x0][0x448] ;  /* 0x00011200ff587b82 */ /* 0x000e620000000800 */
[----:B--2---:R-:W-:-:S04]  /*0ff0*/  IABS R6, R7 ;  /* 0x0000000700067213 */ /* 0x004fc80000000000 */
[----:B------:R-:W2:Y:S08]  /*1000*/  I2F.RP R11, R6 ;  /* 0x00000006000b7306 */ /* 0x000eb00000209400 */
[----:B--2---:R-:W2:Y:S02]  /*1010*/  MUFU.RCP R15, R11 ;  /* 0x0000000b000f7308 */ /* 0x004ea40000001000 */
[----:B--2---:R-:W-:-:S06]  /*1020*/  VIADD R15, R15, 0xffffffe ;  /* 0x0ffffffe0f0f7836 */ /* 0x004fcc0000000000 */
[----:B------:R-:W2:Y:S02]  /*1030*/  F2I.FTZ.U32.TRUNC.NTZ R15, R15 ;  /* 0x0000000f000f7305 */ /* 0x000ea4000021f000 */
[----:B--2---:R-:W-:-:S04]  /*1040*/  IMAD.MOV R8, RZ, RZ, -R15 ;  /* 0x000000ffff087224 */ /* 0x004fc800078e0a0f */
[----:B------:R-:W-:Y:S01]  /*1050*/  IMAD R9, R8, R6, RZ ;  /* 0x0000000608097224 */ /* 0x000fe200078e02ff */
[----:B------:R-:W-:-:S03]  /*1060*/  IABS R8, R172 ;  /* 0x000000ac00087213 */ /* 0x000fc60000000000 */
[----:B------:R-:W-:-:S04]  /*1070*/  IMAD.HI.U32 R14, R15, R9, R14 ;  /* 0x000000090f0e7227 */ /* 0x000fc800078e000e */
[----:B------:R-:W-:-:S04]  /*1080*/  IMAD.MOV.U32 R9, RZ, RZ, R8 ;  /* 0x000000ffff097224 */ /* 0x000fc800078e0008 */
[----:B------:R-:W-:-:S05]  /*1090*/  IMAD.HI.U32 R8, R14, R9, RZ ;  /* 0x000000090e087227 */ /* 0x000fca00078e00ff */
[----:B------:R-:W-:-:S05]  /*10a0*/  IADD3 R11, PT, PT, -R8, RZ, RZ ;  /* 0x000000ff080b7210 */ /* 0x000fca0007ffe1ff */
[C---:B------:R-:W-:Y:S02]  /*10b0*/  IMAD R11, R6.reuse, R11, R9 ;  /* 0x0000000b060b7224 */ /* 0x040fe400078e0209 */
[----:B------:R-:W2:Y:S03]  /*10c0*/  LDC R9, c[0x0][0x444] ;  /* 0x00011100ff097b82 */ /* 0x000ea60000000800 */
[----:B------:R-:W-:-:S13]  /*10d0*/  ISETP.GT.U32.AND P1, PT, R6, R11, PT ;  /* 0x0000000b0600720c */ /* 0x000fda0003f24070 */
[----:B------:R-:W-:Y:S01]  /*10e0*/  @!P1 IMAD.IADD R11, R11, 0x1, -R6 ;  /* 0x000000010b0b9824 */ /* 0x000fe200078e0a06 */
[----:B------:R-:W-:Y:S02]  /*10f0*/  @!P1 IADD3 R8, PT, PT, R8, 0x1, RZ ;  /* 0x0000000108089810 */ /* 0x000fe40007ffe0ff */
[----:B------:R-:W-:Y:S02]  /*1100*/  ISETP.NE.AND P1, PT, R7, RZ, PT ;  /* 0x000000ff0700720c */ /* 0x000fe40003f25270 */
[----:B------:R-:W-:Y:S02]  /*1110*/  ISETP.GE.U32.AND P3, PT, R11, R6, PT ;  /* 0x000000060b00720c */ /* 0x000fe40003f66070 */
[----:B------:R-:W-:Y:S01]  /*1120*/  LOP3.LUT R6, R172, R7, RZ, 0x3c, !PT ;  /* 0x00000007ac067212 */ /* 0x000fe200078e3cff */
[----:B--2---:R-:W-:Y:S01]  /*1130*/  IMAD R9, R16, R9, UR21 ;  /* 0x0000001510097e24 */ /* 0x004fe2000f8e0209 */
[----:B------:R-:W-:Y:S02]  /*1140*/  LOP3.LUT R11, R4, 0x1f, RZ, 0xc0, !PT ;  /* 0x0000001f040b7812 */ /* 0x000fe400078ec0ff */
[----:B------:R-:W-:Y:S01]  /*1150*/  ISETP.GE.AND P0, PT, R6, RZ, PT ;  /* 0x000000ff0600720c */ /* 0x000fe20003f06270 */
[----:B-1----:R-:W-:-:S06]  /*1160*/  IMAD R9, R9, R88, R94 ;  /* 0x0000005809097224 */ /* 0x002fcc00078e025e */
[----:B------:R-:W-:-:S06]  /*1170*/  @P3 VIADD R8, R8, 0x1 ;  /* 0x0000000108083836 */ /* 0x000fcc0000000000 */
        /* <DEDUP_REMOVED lines=13> */
.L_x_1171:
[----:B------:R-:W1:Y:S01]  /*1250*/  LDCU.64 UR8, c[0x0][0x3c0] ;  /* 0x00007800ff0877ac */ /* 0x000e620008000a00 */
[----:B------:R-:W-:-:S05]  /*1260*/  IADD3 R0, PT, PT, R0, R5, RZ ;  /* 0x0000000500007210 */ /* 0x000fca0007ffe0ff */
[C---:B-1----:R-:W-:Y:S02]  /*1270*/  IMAD R5, R0.reuse, UR9, RZ ;  /* 0x0000000900057c24 */ /* 0x042fe4000f8e02ff */
[----:B------:R-:W-:-:S05]  /*1280*/  IMAD.WIDE.U32 R24, R0, UR8, RZ ;  /* 0x0000000800187c25 */ /* 0x000fca000f8e00ff */
[----:B------:R-:W-:-:S07]  /*1290*/  IADD3 R0, PT, PT, R25, R5, RZ ;  /* 0x0000000519007210 */ /* 0x000fce0007ffe0ff */
.L_x_1172:
[C---:B------:R-:W-:Y:S01]  /*12a0*/  IMAD.SHL.U32 R170, R4.reuse, 0x8, RZ ;  /* 0x0000000804aa7824 */ /* 0x040fe200078e00ff */
[----:B------:R-:W1:Y:S01]  /*12b0*/  LDCU.128 UR4, c[0x0][0x3d0] ;  /* 0x00007a00ff0477ac */ /* 0x000e620008000c00 */
[C---:B------:R-:W-:Y:S01]  /*12c0*/  IMAD.SHL.U32 R169, R4.reuse, 0x2, RZ ;  /* 0x0000000204a97824 */ /* 0x040fe200078e00ff */
[----:B------:R-:W-:Y:S01]  /*12d0*/  SHF.R.S32.HI R163, RZ, 0x1f, R8 ;  /* 0x0000001fffa37819 */ /* 0x000fe20000011408 */
[----:B------:R-:W-:Y:S01]  /*12e0*/  IMAD.SHL.U32 R7, R4, 0x20, RZ ;  /* 0x0000002004077824 */ /* 0x000fe200078e00ff */
[----:B------:R-:W-:Y:S01]  /*12f0*/  LOP3.LUT R162, R170, 0x18, RZ, 0xc0, !PT ;  /* 0x00000018aaa27812 */ /* 0x000fe200078ec0ff */
[----:B------:R-:W-:Y:S01]  /*1300*/  IMAD.SHL.U32 R5, R4, 0x4, RZ ;  /* 0x0000000404057824 */ /* 0x000fe200078e00ff */
[----:B------:R-:W-:Y:S01]  /*1310*/  LOP3.LUT R169, R169, 0x6, RZ, 0xc0, !PT ;  /* 0x00000006a9a97812 */ /* 0x000fe200078ec0ff */
[----:B------:R-:W2:Y:S01]  /*1320*/  S2UR UR28, SR_CgaCtaId ;  /* 0x00000000001c79c3 */ /* 0x000ea20000008800 */
[C---:B------:R-:W-:Y:S01]  /*1330*/  IADD3 R18, P0, PT, R162.reuse, R18, RZ ;  /* 0x00000012a2127210 */ /* 0x040fe20007f1e0ff */
[----:B------:R-:W3:Y:S01]  /*1340*/  LDCU.64 UR14, c[0x0][0x418] ;  /* 0x00008300ff0e77ac */ /* 0x000ee20008000a00 */
[----:B------:R-:W-:Y:S01]  /*1350*/  LOP3.LUT R6, R7, 0xc0, RZ, 0xc0, !PT ;  /* 0x000000c007067812 */ /* 0x000fe200078ec0ff */
[----:B------:R-:W-:Y:S01]  /*1360*/  IMAD.U32 R21, RZ, RZ, UR20 ;  /* 0x00000014ff157e24 */ /* 0x000fe2000f8e00ff */
[----:B------:R-:W-:Y:S01]  /*1370*/  SHF.R.U32.HI R14, RZ, 0x2, R4 ;  /* 0x00000002ff0e7819 */ /* 0x000fe20000011604 */
[----:B------:R-:W-:Y:S01]  /*1380*/  IMAD.X R19, RZ, RZ, R3, P0 ;  /* 0x000000ffff137224 */ /* 0x000fe200000e0603 */
[----:B------:R-:W-:Y:S01]  /*1390*/  IADD3 R24, P0, PT, R162, R24, RZ ;  /* 0x00000018a2187210 */ /* 0x000fe20007f1e0ff */
[----:B------:R-:W4:Y:S01]  /*13a0*/  LDCU.64 UR18, c[0x0][0x388] ;  /* 0x00007100ff1277ac */ /* 0x000f220008000a00 */
[----:B------:R-:W-:Y:S01]  /*13b0*/  LOP3.LUT R3, R170, 0xd8, RZ, 0xc0, !PT ;  /* 0x000000d8aa037812 */ /* 0x000fe200078ec0ff */
[----:B------:R-:W-:Y:S01]  /*13c0*/  IMAD.WIDE.U32 R18, R14, UR10, R18 ;  /* 0x0000000a0e127c25 */ /* 0x000fe2000f8e0012 */
[----:B------:R-:W-:Y:S01]  /*13d0*/  LOP3.LUT R5, R6, 0x18, R5, 0xf8, !PT ;  /* 0x0000001806057812 */ /* 0x000fe200078ef805 */
[----:B------:R-:W5:Y:S01]  /*13e0*/  LDCU.64 UR16, c[0x0][0x390] ;  /* 0x00007200ff1077ac */ /* 0x000f620008000a00 */
[----:B------:R-:W-:Y:S01]  /*13f0*/  LOP3.LUT R3, R3, 0x18, R4, 0x78, !PT ;  /* 0x0000001803037812 */ /* 0x000fe200078e7804 */
[----:B------:R-:W-:Y:S01]  /*1400*/  IMAD.X R25, RZ, RZ, R0, P0 ;  /* 0x000000ffff197224 */ /* 0x000fe200000e0600 */
[----:B------:R-:W-:Y:S01]  /*1410*/  SHF.R.U32.HI R0, RZ, 0x1, R4 ;  /* 0x00000001ff007819 */ /* 0x000fe20000011604 */
[----:B-1----:R-:W-:Y:S01]  /*1420*/  IMAD R165, R163, UR4, RZ ;  /* 0x00000004a3a57c24 */ /* 0x002fe2000f8e02ff */
[----:B------:R-:W-:Y:S01]  /*1430*/  LOP3.LUT R170, R3, 0x1f20, R170, 0xf8, !PT ;  /* 0x00001f2003aa7812 */ /* 0x000fe200078ef8aa */
[----:B------:R-:W1:Y:S01]  /*1440*/  LDCU.64 UR12, c[0x0][0x3c8] ;  /* 0x00007900ff0c77ac */ /* 0x000e620008000a00 */
[----:B------:R-:W-:Y:S01]  /*1450*/  LOP3.LUT R22, R0, 0x30, RZ, 0xc0, !PT ;  /* 0x0000003000167812 */ /* 0x000fe200078ec0ff */
[----:B------:R-:W-:Y:S01]  /*1460*/  IMAD R165, R8, UR5, R165 ;  /* 0x0000000508a57c24 */ /* 0x000fe2000f8e02a5 */
[----:B------:R-:W-:Y:S01]  /*1470*/  SHF.R.S32.HI R3, RZ, 0x1f, R9 ;  /* 0x0000001fff037819 */ /* 0x000fe20000011409 */
[----:B------:R-:W-:Y:S01]  /*1480*/  UIADD3 UR5, UPT, UPT, -UR21, UR23, URZ ;  /* 0x0000001715057290 */ /* 0x000fe2000fffe1ff */
[----:B------:R-:W-:Y:S01]  /*1490*/  LEA.HI R22, R11, R22, RZ, 0x1e ;  /* 0x000000160b167211 */ /* 0x000fe200078ff0ff */
[----:B------:R-:W-:Y:S01]  /*14a0*/  IMAD.WIDE.U32 R24, R14, UR8, R24 ;  /* 0x000000080e187c25 */ /* 0x000fe2000f8e0018 */
[----:B------:R-:W-:Y:S01]  /*14b0*/  BSSY.RECONVERGENT B0, `(.L_x_1173) ;  /* 0x0000040000007945 */ /* 0x000fe20003800200 */
[----:B------:R-:W-:-:S02]  /*14c0*/  LOP3.LUT R90, R7, 0x120, RZ, 0xc0, !PT ;  /* 0x00000120075a7812 */ /* 0x000fc400078ec0ff */
[----:B------:R-:W-:Y:S01]  /*14d0*/  IMAD R22, R22, R88, R169 ;  /* 0x0000005816167224 */ /* 0x000fe200078e02a9 */
[----:B------:R-:W-:Y:S01]  /*14e0*/  LOP3.LUT R161, R162, 0x20, RZ, 0xfc, !PT ;  /* 0x00000020a2a17812 */ /* 0x000fe200078efcff */
[----:B------:R-:W-:Y:S01]  /*14f0*/  IMAD R19, R14, UR11, R19 ;  /* 0x0000000b0e137c24 */ /* 0x000fe2000f8e0213 */
[----:B------:R-:W-:Y:S01]  /*1500*/  LOP3.LUT R160, R162, 0x40, RZ, 0xfc, !PT ;  /* 0x00000040a2a07812 */ /* 0x000fe200078efcff */
[----:B------:R-:W-:Y:S01]  /*1510*/  IMAD R163, R163, UR6, RZ ;  /* 0x00000006a3a37c24 */ /* 0x000fe2000f8e02ff */
[----:B------:R-:W-:Y:S01]  /*1520*/  IADD3 R6, P0, PT, R22, R9, RZ ;  /* 0x0000000916067210 */ /* 0x000fe20007f1e0ff */
[----:B------:R-:W-:Y:S02]  /*1530*/  IMAD R25, R14, UR9, R25 ;  /* 0x000000090e197c24 */ /* 0x000fe4000f8e0219 */
[----:B------:R-:W-:Y:S01]  /*1540*/  IMAD R163, R8, UR7, R163 ;  /* 0x0000000708a37c24 */ /* 0x000fe2000f8e02a3 */
[----:B------:R-:W-:Y:S01]  /*1550*/  LEA.HI.X.SX32 R3, R22, R3, 0x1, P0 ;  /* 0x0000000316037211 */ /* 0x000fe200000f0eff */
[----:B------:R-:W-:Y:S01]  /*1560*/  IMAD.WIDE.U32 R18, R8, UR4, R18 ;  /* 0x0000000408127c25 */ /* 0x000fe2000f8e0012 */
[----:B------:R-:W-:Y:S01]  /*1570*/  IADD3 R12, P0, PT, R162, R12, RZ ;  /* 0x0000000ca20c7210 */ /* 0x000fe20007f1e0ff */
[----:B------:R-:W-:Y:S01]  /*1580*/  UMOV UR4, 0x400 ;  /* 0x0000040000047882 */ /* 0x000fe20000000000 */
[----:B---3--:R-:W-:Y:S01]  /*1590*/  LEA R128, P1, R6, UR14, 0x1 ;  /* 0x0000000e06807c11 */ /* 0x008fe2000f8208ff */
[----:B------:R-:W-:Y:S01]  /*15a0*/  IMAD.WIDE.U32 R8, R8, UR6, R24 ;  /* 0x0000000608087c25 */ /* 0x000fe2000f8e0018 */
[----:B----4-:R-:W-:Y:S01]  /*15b0*/  LEA R166, P3, R18, UR18, 0x1 ;  /* 0x0000001212a67c11 */ /* 0x010fe2000f8608ff */
[----:B--2---:R-:W-:Y:S01]  /*15c0*/  ULEA UR4, UR28, UR4, 0x18 ;  /* 0x000000041c047291 */ /* 0x004fe2000f8ec0ff */
[----:B------:R-:W-:Y:S01]  /*15d0*/  LEA.HI.X R129, R6, UR15, R3, 0x1, P1 ;  /* 0x0000000f06817c11 */ /* 0x000fe200088f0c03 */
[----:B------:R-:W-:Y:S01]  /*15e0*/  IMAD.X R13, RZ, RZ, R2, P0 ;  /* 0x000000ffff0d7224 */ /* 0x000fe200000e0602 */
[----:B------:R-:W-:Y:S01]  /*15f0*/  ISETP.GE.AND P0, PT, R14, UR5, PT ;  /* 0x000000050e007c0c */ /* 0x000fe2000bf06270 */
[----:B------:R-:W-:Y:S01]  /*1600*/  IMAD.IADD R165, R19, 0x1, R165 ;  /* 0x0000000113a57824 */ /* 0x000fe200078e02a5 */
[----:B-----5:R-:W-:Y:S01]  /*1610*/  LEA R164, P2, R8, UR16, 0x1 ;  /* 0x0000001008a47c11 */ /* 0x020fe2000f8408ff */
[----:B------:R-:W-:Y:S01]  /*1620*/  IMAD.IADD R163, R9, 0x1, R163 ;  /* 0x0000000109a37824 */ /* 0x000fe200078e02a3 */
[----:B------:R-:W-:Y:S01]  /*1630*/  LEA R170, R170, UR4, 0x1 ;  /* 0x00000004aaaa7c11 */ /* 0x000fe2000f8e08ff */
[----:B-1----:R-:W-:Y:S01]  /*1640*/  IMAD.WIDE.U32 R12, R172, UR12, R12 ;  /* 0x0000000cac0c7c25 */ /* 0x002fe2000f8e000c */
[----:B------:R-:W-:-:S02]  /*1650*/  LEA.HI.X R165, R18, UR19, R165, 0x1, P3 ;  /* 0x0000001312a57c11 */ /* 0x000fc400098f0ca5 */
[----:B------:R-:W-:Y:S01]  /*1660*/  LEA.HI.X R163, R8, UR17, R163, 0x1, P2 ;  /* 0x0000001108a37c11 */ /* 0x000fe200090f0ca3 */
[----:B------:R-:W-:Y:S02]  /*1670*/  IMAD.SHL.U32 R6, R4, 0x10, RZ ;  /* 0x0000001004067824 */ /* 0x000fe400078e00ff */
[----:B------:R-:W-:Y:S02]  /*1680*/  IMAD.MOV.U32 R15, RZ, RZ, RZ ;  /* 0x000000ffff0f7224 */ /* 0x000fe400078e00ff */
[----:B------:R-:W-:Y:S01]  /*1690*/  IMAD R19, R172, UR13, R13 ;  /* 0x0000000dac137c24 */ /* 0x000fe2000f8e020d */
        /* <DEDUP_REMOVED lines=32> */
.L_x_1175:
[----:B------:R2:W-:Y:S02]  /*18a0*/  STS.128 [R170+0x2000], RZ ;  /* 0x002000ffaa007388 */ /* 0x0005e40000000c00 */
.L_x_1174:
[----:B------:R-:W-:Y:S05]  /*18b0*/  BSYNC.RECONVERGENT B0 ;  /* 0x0000000000007941 */ /* 0x000fea0003800200 */
.L_x_1173:
        /* <DEDUP_REMOVED lines=37> */
.L_x_1178:
[----:B------:R4:W-:Y:S02]  /*1b10*/  STS.128 [R170+0x2800], RZ ;  /* 0x002800ffaa007388 */ /* 0x0009e40000000c00 */
.L_x_1177:
[----:B------:R-:W-:Y:S05]  /*1b20*/  BSYNC.RECONVERGENT B0 ;  /* 0x0000000000007941 */ /* 0x000fea0003800200 */
.L_x_1176:
[----:B------:R-:W-:Y:S01]  /*1b30*/  IADD3 R9, PT, PT, -R94, R95, RZ ;  /* 0x0000005f5e097210 */ /* 0x000fe20007ffe1ff */
[C---:B------:R-:W-:Y:S01]  /*1b40*/  IMAD R2, R92.reuse, UR14, RZ ;  /* 0x0000000e5c027c24 */ /* 0x040fe2000f8e02ff */
[----:B------:R-:W-:Y:S01]  /*1b50*/  BSSY.RECONVERGENT B0, `(.L_x_1179) ;  /* 0x000001c000007945 */ /* 0x000fe20003800200 */
        /* <DEDUP_REMOVED lines=26> */
.L_x_1181:
[----:B------:R4:W-:Y:S02]  /*1d00*/  STS.128 [R170+0x5000], RZ ;  /* 0x005000ffaa007388 */ /* 0x0009e40000000c00 */
.L_x_1180:
[----:B------:R-:W-:Y:S05]  /*1d10*/  BSYNC.RECONVERGENT B0 ;  /* 0x0000000000007941 */ /* 0x000fea0003800200 */
.L_x_1179:
        /* <DEDUP_REMOVED lines=29> */
.L_x_1184:
[----:B------:R1:W-:Y:S02]  /*1ef0*/  STS.128 [R170+0x5800], RZ ;  /* 0x005800ffaa007388 */ /* 0x0003e40000000c00 */
.L_x_1183:
[----:B------:R-:W-:Y:S05]  /*1f00*/  BSYNC.RECONVERGENT B0 ;  /* 0x0000000000007941 */ /* 0x000fea0003800200 */
.L_x_1182:
[----:B------:R-:W5:Y:S01]  /*1f10*/  LDCU.64 UR6, c[0x0][0x538] ;  /* 0x0000a700ff0677ac */ /* 0x000f620008000a00 */
[----:B------:R-:W0:Y:S01]  /*1f20*/  LDGDEPBAR ;  /* 0x00000000000079af */ /* 0x000e220000000000 */
[----:B-----5:R-:W-:-:S04]  /*1f30*/  ISETP.NE.U32.AND P0, PT, RZ, UR6, PT ;  /* 0x00000006ff007c0c */ /* 0x020fc8000bf05070 */
[----:B------:R-:W-:Y:S01]  /*1f40*/  ISETP.NE.AND.EX P0, PT, RZ, UR7, PT, P0 ;  /* 0x00000007ff007c0c */ /* 0x000fe2000bf05300 */
[----:B------:R-:W-:Y:S01]  /*1f50*/  IMAD.U32 R93, RZ, RZ, UR20 ;  /* 0x00000014ff5d7e24 */ /* 0x000fe2000f8e00ff */
[----:B------:R-:W-:Y:S01]  /*1f60*/  UMOV UR12, URZ ;  /* 0x000000ff000c7c82 */ /* 0x000fe20008000000 */
[----:B------:R-:W-:-:S10]  /*1f70*/  DEPBAR.LE SB0, 0x0 ;  /* 0x000080000000791a */ /* 0x000fd40000000000 */
[----:B------:R-:W-:Y:S01]  /*1f80*/  VOTEU.ANY UP0, P0 ;  /* 0x0000000000ff7886 */ /* 0x000fe20000000100 */
[----:B------:R-:W-:-:S13]  /*1f90*/  PLOP3.LUT P0, PT, PT, PT, UP0, 0x80, 0x8 ;  /* 0x000000000008781c */ /* 0x000fda0003f0f008 */
[----:B------:R-:W1:Y:S01]  /*1fa0*/  @P0 LDC.64 R2, c[0x0][0x540] ;  /* 0x00015000ff020b82 */ /* 0x000e620000000a00 */
[----:B------:R-:W-:-:S07]  /*1fb0*/  @P0 IMAD.MOV.U32 R173, RZ, RZ, RZ ;  /* 0x000000ffffad0224 */ /* 0x000fce00078e00ff */
[----:B------:R-:W5:Y:S01]  /*1fc0*/  @P0 LDC R15, c[0x0][0x458] ;  /* 0x00011600ff0f0b82 */ /* 0x000f620000000800 */
[----:B-1----:R-:W-:-:S04]  /*1fd0*/  @P0 IMAD.WIDE.U32 R12, R168, R2, R172 ;  /* 0x00000002a80c0225 */ /* 0x002fc800078e00ac */
[----:B------:R-:W-:Y:S01]  /*1fe0*/  @P0 IMAD R3, R168, R3, R13 ;  /* 0x00000003a8030224 */ /* 0x000fe200078e020d */
[----:B----4-:R-:W-:-:S04]  /*1ff0*/  @P0 LEA R18, P1, R12, UR6, 0x2 ;  /* 0x000000060c120c11 */ /* 0x010fc8000f8210ff */
[----:B------:R-:W-:-:S05]  /*2000*/  @P0 LEA.HI.X R19, R12, UR7, R3, 0x2, P1 ;  /* 0x000000070c130c11 */ /* 0x000fca00088f1403 */
[----:B------:R-:W4:Y:S01]  /*2010*/  @P0 LDG.E R2, desc[UR24][R18.64] ;  /* 0x0000001812020981 */ /* 0x000f22000c1e1900 */
[----:B-----5:R1:W4:Y:S01]  /*2020*/  @P0 MUFU.RCP R13, R15 ;  /* 0x0000000f000d0308 */ /* 0x0203220000001000 */
[----:B------:R-:W-:Y:S01]  /*2030*/  IMAD.U32 R12, RZ, RZ, UR21 ;  /* 0x00000015ff0c7e24 */ /* 0x000fe2000f8e00ff */
[----:B------:R-:W-:Y:S01]  /*2040*/  LOP3.LUT R3, R0, 0x1f0, RZ, 0xc0, !PT ;  /* 0x000001f000037812 */ /* 0x000fe200078ec0ff */
[----:B------:R-:W-:Y:S01]  /*2050*/  USHF.L.U64.HI UR6, UR8, 0x6, UR9 ;  /* 0x0000000608067899 */ /* 0x000fe20008010209 */
[----:B------:R-:W-:Y:S01]  /*2060*/  BSSY.RECONVERGENT B0, `(.L_x_1185) ;  /* 0x0000030000007945 */ /* 0x000fe20003800200 */
[----:B------:R-:W-:Y:S01]  /*2070*/  USHF.L.U32 UR7, UR8, 0x6, URZ ;  /* 0x0000000608077899 */ /* 0x000fe200080006ff */
[----:B------:R-:W-:Y:S01]  /*2080*/  IADD3 R12, PT, PT, R3, 0x1, R12 ;  /* 0x00000001030c7810 */ /* 0x000fe20007ffe00c */
[----:B------:R-:W-:Y:S01]  /*2090*/  IMAD.SHL.U32 R3, R16, 0x20, RZ ;  /* 0x0000002010037824 */ /* 0x000fe200078e00ff */
[----:B------:R-:W-:Y:S02]  /*20a0*/  SHF.R.U32.HI R16, RZ, 0x5, R4 ;  /* 0x00000005ff107819 */ /* 0x000fe40000011604 */
[----:B------:R-:W-:-:S03]  /*20b0*/  LOP3.LUT R89, R5, 0x8, R0, 0x78, !PT ;  /* 0x0000000805597812 */ /* 0x000fc600078e7800 */
[----:B------:R-:W-:Y:S01]  /*20c0*/  IMAD R93, R93, 0x4, R16 ;  /* 0x000000045d5d7824 */ /* 0x000fe200078e0210 */
[----:B-1----:R-:W-:Y:S02]  /*20d0*/  LOP3.LUT R15, R14, 0x7, RZ, 0xc0, !PT ;  /* 0x000000070e0f7812 */ /* 0x002fe400078ec0ff */
[----:B------:R-:W-:Y:S02]  /*20e0*/  SHF.R.S32.HI R14, RZ, 0x1f, R3 ;  /* 0x0000001fff0e7819 */ /* 0x000fe40000011403 */
[----:B------:R-:W-:-:S04]  /*20f0*/  IADD3 R12, PT, PT, R12, -UR23, R15 ;  /* 0x800000170c0c7c10 */ /* 0x000fc8000fffe00f */
[----:B------:R-:W-:Y:S01]  /*2100*/  IADD3 R0, PT, PT, R12, UR22, R95 ;  /* 0x000000160c007c10 */ /* 0x000fe2000fffe05f */
[----:B------:R-:W-:Y:S01]  /*2110*/  BAR.SYNC.DEFER_BLOCKING 0x0 ;  /* 0x0000000000007b1d */ /* 0x000fe20000010000 */
[----:B----4-:R-:W-:Y:S01]  /*2120*/  @P0 FMUL.FTZ R13, R2, R13 ;  /* 0x0000000d020d0220 */ /* 0x010fe20000410000 */
[----:B------:R-:W-:Y:S01]  /*2130*/  IADD3 R2, P2, P1, R3, R10, R11 ;  /* 0x0000000a03027210 */ /* 0x000fe2000795e00b */
[C---:B------:R-:W-:Y:S02]  /*2140*/  IMAD R3, R92.reuse, UR6, RZ ;  /* 0x000000065c037c24 */ /* 0x040fe4000f8e02ff */
[----:B------:R-:W-:Y:S01]  /*2150*/  IMAD.WIDE.U32 R10, R92, UR7, RZ ;  /* 0x000000075c0a7c25 */ /* 0x000fe2000f8e00ff */
[----:B------:R-:W-:Y:S02]  /*2160*/  @P0 R2UR UR13, R13 ;  /* 0x000000000d0d02ca */ /* 0x000fe400000e0000 */
[----:B------:R-:W-:Y:S01]  /*2170*/  IADD3.X R91, PT, PT, R14, R91, RZ, P2, P1 ;  /* 0x0000005b0e5b7210 */ /* 0x000fe200017e24ff */
[----:B------:R-:W-:-:S10]  /*2180*/  IMAD.IADD R3, R11, 0x1, R3 ;  /* 0x000000010b037824 */ /* 0x000fd400078e0203 */
        /* <DEDUP_REMOVED lines=24> */
.L_x_1187:
[----:B------:R4:W-:Y:S01]  /*2310*/  STS.128 [R170+0x8000], RZ ;  /* 0x008000ffaa007388 */ /* 0x0009e20000000c00 */
[----:B------:R-:W-:Y:S05]  /*2320*/  BRA `(.L_x_1188) ;  /* 0x00000000000c7947 */ /* 0x000fea0003800000 */
.L_x_1186:
[----:B------:R1:W-:Y:S04]  /*2330*/  STS.128 [R170+0x6000], RZ ;  /* 0x006000ffaa007388 */ /* 0x0003e80000000c00 */
[----:B------:R1:W-:Y:S04]  /*2340*/  STS.128 [R170+0x7000], RZ ;  /* 0x007000ffaa007388 */ /* 0x0003e80000000c00 */
[----:B------:R1:W-:Y:S02]  /*2350*/  STS.128 [R170+0x8000], RZ ;  /* 0x008000ffaa007388 */ /* 0x0003e40000000c00 */
.L_x_1188:
[----:B------:R-:W-:Y:S05]  /*2360*/  BSYNC.RECONVERGENT B0 ;  /* 0x0000000000007941 */ /* 0x000fea0003800200 */
.L_x_1185:
        /* <DEDUP_REMOVED lines=33> */
.L_x_1191:
[----:B------:R1:W-:Y:S02]  /*2580*/  STS.128 [R170+0x8800], RZ ;  /* 0x008800ffaa007388 */ /* 0x0003e40000000c00 */
.L_x_1190:
[----:B------:R-:W-:Y:S05]  /*2590*/  BSYNC.RECONVERGENT B0 ;  /* 0x0000000000007941 */ /* 0x000fea0003800200 */
.L_x_1189:
[----:B------:R-:W-:Y:S01]  /*25a0*/  LOP3.LUT R6, R6, 0x100, RZ, 0xc0, !PT ;  /* 0x0000010006067812 */ /* 0x000fe200078ec0ff */
[----:B------:R-:W-:Y:S01]  /*25b0*/  IMAD.MOV.U32 R3, RZ, RZ, 0x20 ;  /* 0x00000020ff037424 */ /* 0x000fe200078e00ff */
[----:B------:R-:W-:Y:S01]  /*25c0*/  LOP3.LUT R124, R5, 0x8, R4, 0x78, !PT ;  /* 0x00000008057c7812 */ /* 0x000fe200078e7804 */
[----:B------:R-:W-:Y:S01]  /*25d0*/  IMAD.IADD R94, R94, 0x1, R169 ;  /* 0x000000015e5e7824 */ /* 0x000fe200078e02a9 */
[----:B------:R-:W-:Y:S01]  /*25e0*/  LOP3.LUT R7, R6, 0x20, R7, 0xf8, !PT ;  /* 0x0000002006077812 */ /* 0x000fe200078ef807 */
[----:B------:R-:W0:Y:S01]  /*25f0*/  LDGDEPBAR ;  /* 0x00000000000079af */ /* 0x000e220000000000 */
[----:B------:R-:W-:Y:S01]  /*2600*/  LEA R125, R125, UR4, 0x1 ;  /* 0x000000047d7d7c11 */ /* 0x000fe2000f8e08ff */
[----:B------:R-:W1:Y:S01]  /*2610*/  LDCU.U8 UR30, c[0x0][0x4f8] ;  /* 0x00009f00ff1e77ac */ /* 0x000e620008000000 */
[----:B------:R-:W-:Y:S01]  /*2620*/  LOP3.LUT P0, RZ, R4, 0x4, RZ, 0xc0, !PT ;  /* 0x0000000404ff7812 */ /* 0x000fe2000780c0ff */
[----:B------:R-:W-:Y:S01]  /*2630*/  IMAD.IADD R124, R124, 0x1, R7 ;  /* 0x000000017c7c7824 */ /* 0x000fe200078e0207 */
[----:B------:R-:W-:Y:S01]  /*2640*/  VIMNMX R130, PT, PT, R0, R95, PT ;  /* 0x0000005f00827248 */ /* 0x000fe20003fe0100 */
[----:B------:R-:W-:Y:S01]  /*2650*/  LDSM.16.M88.4 R24, [R125] ;  /* 0x000000007d18783b */ /* 0x000fe20000000200 */
[----:B------:R-:W-:-:S02]  /*2660*/  SEL R3, R3, 0xffffffe0, !P0 ;  /* 0xffffffe003037807 */ /* 0x000fc40004000000 */
[----:B------:R-:W-:Y:S01]  /*2670*/  LEA R124, R124, UR4, 0x1 ;  /* 0x000000047c7c7c11 */ /* 0x000fe2000f8e08ff */
[----:B------:R-:W-:Y:S01]  /*2680*/  LDSM.16.M88.4 R68, [R125+0x2000] ;  /* 0x002000007d44783b */ /* 0x000fe20000000200 */
[----:B------:R-:W-:Y:S01]  /*2690*/  VIADDMNMX R127, R0, 0x8, R95, PT ;  /* 0x00000008007f7846 */ /* 0x000fe2000380015f */
[--C-:B------:R-:W-:Y:S02]  /*26a0*/  IMAD.IADD R123, R125, 0x1, R3.reuse ;  /* 0x000000017d7b7824 */ /* 0x100fe400078e0203 */
[----:B------:R-:W5:Y:S01]  /*26b0*/  LDSM.16.M88.4 R44, [R124+0x3000] ;  /* 0x003000007c2c783b */ /* 0x000f620000000200 */
[----:B------:R-:W-:Y:S02]  /*26c0*/  IMAD.IADD R121, R124, 0x1, R3 ;  /* 0x000000017c797824 */ /* 0x000fe400078e0203 */
[----:B------:R-:W-:Y:S01]  /*26d0*/  VIADD R0, R94, 0x9 ;  /* 0x000000095e007836 */ /* 0x000fe20000000000 */
[----:B------:R-:W2:Y:S04]  /*26e0*/  LDSM.16.M88.4 R36, [R124+0x3400] ;  /* 0x003400007c24783b */ /* 0x000ea80000000200 */
[----:B------:R-:W2:Y:S01]  /*26f0*/  LDSM.16.M88.4 R28, [R124+0x3800] ;  /* 0x003800007c1c783b */ /* 0x000ea20000000200 */
[----:B------:R-:W-:-:S03]  /*2700*/  ISETP.GE.AND P3, PT, R0, R130, PT ;  /* 0x000000820000720c */ /* 0x000fc60003f66270 */
[----:B-1--4-:R-:W1:Y:S04]  /*2710*/  LDSM.16.M88.4 R12, [R124+0x3c00] ;  /* 0x003c00007c0c783b */ /* 0x012e680000000200 */
[----:B------:R-:W-:Y:S04]  /*2720*/  LDSM.16.M88.4 R8, [R123] ;  /* 0x000000007b08783b */ /* 0x000fe80000000200 */
[----:B------:R-:W4:Y:S04]  /*2730*/  LDSM.16.M88.4 R4, [R121+0x3000] ;  /* 0x003000007904783b */ /* 0x000f280000000200 */
[----:B------:R-:W4:Y:S04]  /*2740*/  LDSM.16.M88.4 R16, [R121+0x3800] ;  /* 0x003800007910783b */ /* 0x000f280000000200 */
[----:B---3--:R-:W3:Y:S04]  /*2750*/  LDSM.16.M88.4 R20, [R121+0x3400] ;  /* 0x003400007914783b */ /* 0x008ee80000000200 */
[----:B------:R-:W3:Y:S04]  /*2760*/  LDSM.16.M88.4 R56, [R121+0x3c00] ;  /* 0x003c00007938783b */ /* 0x000ee80000000200 */
        /* <DEDUP_REMOVED lines=12> */
[C---:B-1----:R-:W-:Y:S08]  /*2830*/  HMMA.16816.F32.BF16 R72, R24.reuse, R12, RZ ;  /* 0x0000000c1848723c */ /* 0x042ff000000418ff */
[----:B------:R-:W-:Y:S01]  /*2840*/  HMMA.16816.F32.BF16 R24, R24, R14, RZ ;  /* 0x0000000e1818723c */ /* 0x000fe200000418ff */
[----:B------:R-:W-:Y:S07]  /*2850*/  LDSM.16.M88.4 R12, [R125+0x1000] ;  /* 0x001000007d0c783b */ /* 0x000fee0000000200 */
[C---:B----4-:R-:W-:Y:S08]  /*2860*/  HMMA.16816.F32.BF16 R48, R8.reuse, R4, R48 ;  /* 0x000000040830723c */ /* 0x050ff00000041830 */
        /* <DEDUP_REMOVED lines=8> */
[C---:B------:R-:W-:Y:S08]  /*28f0*/  HMMA.16816.F32.BF16 R72, R8.reuse, R56, R72 ;  /* 0x000000380848723c */ /* 0x040ff00000041848 */
[----:B------:R-:W-:Y:S01]  /*2900*/  HMMA.16816.F32.BF16 R24, R8, R58, R24 ;  /* 0x0000003a0818723c */ /* 0x000fe20000041818 */
[----:B------:R-:W4:Y:S04]  /*2910*/  LDSM.16.M88.4 R8, [R121+0x4000] ;  /* 0x004000007908783b */ /* 0x000f280000000200 */
[----:B------:R-:W-:Y:S03]  /*2920*/  LDSM.16.M88.4 R56, [R124+0x5800] ;  /* 0x005800007c38783b */ /* 0x000fe60000000200 */
[C---:B-1----:R-:W-:Y:S08]  /*2930*/  HMMA.16816.F32.BF16 R48, R12.reuse, R4, R48 ;  /* 0x000000040c30723c */ /* 0x042ff00000041830 */
[C---:B------:R-:W-:Y:S01]  /*2940*/  HMMA.16816.F32.BF16 R44, R12.reuse, R6, R44 ;  /* 0x000000060c2c723c */ /* 0x040fe2000004182c */
[----:B------:R-:W1:Y:S07]  /*2950*/  LDSM.16.M88.4 R4, [R121+0x4400] ;  /* 0x004400007904783b */ /* 0x000e6e0000000200 */
[C---:B------:R-:W-:Y:S08]  /*2960*/  HMMA.16816.F32.BF16 R40, R12.reuse, R52, R40 ;  /* 0x000000340c28723c */ /* 0x040ff00000041828 */
[C---:B------:R-:W-:Y:S01]  /*2970*/  HMMA.16816.F32.BF16 R36, R12.reuse, R54, R36 ;  /* 0x000000360c24723c */ /* 0x040fe20000041824 */
[----:B------:R-:W5:Y:S07]  /*2980*/  LDSM.16.M88.4 R52, [R124+0x5c00] ;  /* 0x005c00007c34783b */ /* 0x000f6e0000000200 */
[C---:B--2---:R-:W-:Y:S08]  /*2990*/  HMMA.16816.F32.BF16 R24, R12.reuse, R18, R24 ;  /* 0x000000120c18723c */ /* 0x044ff00000041818 */
[C---:B---3--:R-:W-:Y:S08]  /*29a0*/  HMMA.16816.F32.BF16 R32, R12.reuse, R20, R32 ;  /* 0x000000140c20723c */ /* 0x048ff00000041820 */
[C---:B------:R-:W-:Y:S01]  /*29b0*/  HMMA.16816.F32.BF16 R28, R12.reuse, R22, R28 ;  /* 0x000000160c1c723c */ /* 0x040fe2000004181c */
[----:B------:R-:W-:Y:S07]  /*29c0*/  LDSM.16.M88.4 R20, [R121+0x5000] ;  /* 0x005000007914783b */ /* 0x000fee0000000200 */
[----:B------:R-:W-:Y:S01]  /*29d0*/  HMMA.16816.F32.BF16 R72, R12, R16, R72 ;  /* 0x000000100c48723c */ /* 0x000fe20000041848 */
[----:B------:R-:W-:Y:S04]  /*29e0*/  LDSM.16.M88.4 R16, [R121+0x5400] ;  /* 0x005400007910783b */ /* 0x000fe80000000200 */
[----:B------:R-:W-:Y:S03]  /*29f0*/  LDSM.16.M88.4 R12, [R121+0x5800] ;  /* 0x00580000790c783b */ /* 0x000fe60000000200 */
[C---:B----4-:R-:W-:Y:S08]  /*2a00*/  HMMA.16816.F32.BF16 R48, R76.reuse, R8, R48 ;  /* 0x000000084c30723c */ /* 0x050ff00000041830 */
[C---:B------:R-:W-:Y:S01]  /*2a10*/  HMMA.16816.F32.BF16 R44, R76.reuse, R10, R44 ;  /* 0x0000000a4c2c723c */ /* 0x040fe2000004182c */
[----:B------:R-:W-:Y:S07]  /*2a20*/  LDSM.16.M88.4 R8, [R121+0x5c00] ;  /* 0x005c00007908783b */ /* 0x000fee0000000200 */
[C---:B-1----:R-:W-:Y:S08]  /*2a30*/  HMMA.16816.F32.BF16 R40, R76.reuse, R4, R40 ;  /* 0x000000044c28723c */ /* 0x042ff00000041828 */
[----:B------:R-:W-:Y:S01]  /*2a40*/  HMMA.16816.F32.BF16 R36, R76, R6, R36 ;  /* 0x000000064c24723c */ /* 0x000fe20000041824 */
[----:B------:R-:W1:Y:S01]  /*2a50*/  LDSM.16.M88.4 R4, [R123+0x2000] ;  /* 0x002000007b04783b */ /* 0x000e620000000200 */
[----:B------:R-:W-:-:S06]  /*2a60*/  DEPBAR.LE SB0, 0x0 ;  /* 0x000080000000791a */ /* 0x000fcc0000000000 */
[C---:B------:R-:W-:Y:S08]  /*2a70*/  HMMA.16816.F32.BF16 R24, R76.reuse, R86, R24 ;  /* 0x000000564c18723c */ /* 0x040ff00000041818 */
[C---:B------:R-:W-:Y:S08]  /*2a80*/  HMMA.16816.F32.BF16 R32, R76.reuse, R80, R32 ;  /* 0x000000504c20723c */ /* 0x040ff00000041820 */
        /* <DEDUP_REMOVED lines=9> */
[----:B------:R-:W-:Y:S08]  /*2b20*/  HMMA.16816.F32.BF16 R72, R68, R52, R72 ;  /* 0x000000344448723c */ /* 0x000ff00000041848 */
[----:B-1----:R-:W-:Y:S01]  /*2b30*/  HMMA.16816.F32.BF16 R24, R4, R10, R24 ;  /* 0x0000000a0418723c */ /* 0x002fe20000041818 */
[----:B------:R-:W-:-:S05]  /*2b40*/  VIADD R10, R94, 0x38 ;  /* 0x000000385e0a7836 */ /* 0x000fca0000000000 */
[----:B------:R-:W-:Y:S02]  /*2b50*/  I2FP.F32.U32 R11, R10 ;  /* 0x0000000a000b7245 */ /* 0x000fe40000201000 */
[----:B------:R-:W-:Y:S01]  /*2b60*/  HMMA.16816.F32.BF16 R48, R4, R20, R48 ;  /* 0x000000140430723c */ /* 0x000fe20000041830 */
[C---:B------:R-:W-:Y:S01]  /*2b70*/  ISETP.GE.AND P5, PT, R10.reuse, R130, PT ;  /* 0x000000820a00720c */ /* 0x040fe20003fa6270 */
[----:B------:R-:W-:Y:S01]  /*2b80*/  BAR.SYNC.DEFER_BLOCKING 0x0 ;  /* 0x0000000000007b1d */ /* 0x000fe20000010000 */
[----:B------:R-:W-:Y:S01]  /*2b90*/  ISETP.GE.AND P2, PT, R10, R127, PT ;  /* 0x0000007f0a00720c */ /* 0x000fe20003f46270 */
[----:B------:R-:W-:-:S04]  /*2ba0*/  VIADD R10, R94, 0x19 ;  /* 0x000000195e0a7836 */ /* 0x000fc80000000000 */
[C---:B------:R-:W-:Y:S08]  /*2bb0*/  HMMA.16816.F32.BF16 R44, R4.reuse, R22, R44 ;  /* 0x00000016042c723c */ /* 0x040ff0000004182c */
[----:B------:R-:W-:Y:S01]  /*2bc0*/  HMMA.16816.F32.BF16 R40, R4, R16, R40 ;  /* 0x000000100428723c */ /* 0x000fe20000041828 */
[C---:B------:R-:W-:Y:S01]  /*2bd0*/  FFMA.FTZ R16, R11.reuse, UR12, R24 ;  /* 0x0000000c0b107c23 */ /* 0x040fe20008010018 */
[----:B------:R-:W-:Y:S01]  /*2be0*/  FFMA.FTZ R17, R11, UR12, R26 ;  /* 0x0000000c0b117c23 */ /* 0x000fe2000801001a */
[----:B------:R-:W-:-:S03]  /*2bf0*/  VIADD R11, R94, 0x10 ;  /* 0x000000105e0b7836 */ /* 0x000fc60000000000 */
[----:B------:R-:W-:Y:S02]  /*2c00*/  FSEL R16, R16, -INF , !P5 ;  /* 0xff80000010107808 */ /* 0x000fe40006800000 */
[C---:B------:R-:W-:Y:S01]  /*2c10*/  HMMA.16816.F32.BF16 R36, R4.reuse, R18, R36 ;  /* 0x000000120424723c */ /* 0x040fe20000041824 */
[----:B------:R-:W-:Y:S01]  /*2c20*/  ISETP.GE.AND P5, PT, R0, R127, PT ;  /* 0x0000007f0000720c */ /* 0x000fe20003fa6270 */
[C---:B------:R-:W-:Y:S01]  /*2c30*/  VIADD R19, R94.reuse, 0x20 ;  /* 0x000000205e137836 */ /* 0x040fe20000000000 */
[----:B------:R-:W-:Y:S02]  /*2c40*/  I2FP.F32.U32 R0, R0 ;  /* 0x0000000000007245 */ /* 0x000fe40000201000 */
[----:B------:R-:W-:Y:S02]  /*2c50*/  FSEL R17, R17, -INF , !P2 ;  /* 0xff80000011117808 */ /* 0x000fe40005000000 */
[----:B------:R-:W-:Y:S01]  /*2c60*/  ISETP.GE.AND P2, PT, R11, R130, PT ;  /* 0x000000820b00720c */ /* 0x000fe20003f46270 */
[----:B------:R-:W-:Y:S01]  /*2c70*/  HMMA.16816.F32.BF16 R32, R4, R12, R32 ;  /* 0x0000000c0420723c */ /* 0x000fe20000041820 */
[----:B------:R-:W-:-:S02]  /*2c80*/  VIADD R13, R94, 0x8 ;  /* 0x000000085e0d7836 */ /* 0x000fc40000000000 */
[C---:B------:R-:W-:Y:S01]  /*2c90*/  FFMA.FTZ R45, R0.reuse, UR12, R45 ;  /* 0x0000000c002d7c23 */ /* 0x040fe2000801002d */
[----:B------:R-:W-:Y:S01]  /*2ca0*/  FFMA.FTZ R47, R0, UR12, R47 ;  /* 0x0000000c002f7c23 */ /* 0x000fe2000801002f */
[C---:B------:R-:W-:Y:S01]  /*2cb0*/  VIADD R0, R94.reuse, 0x11 ;  /* 0x000000115e007836 */ /* 0x040fe20000000000 */
[C---:B------:R-:W-:Y:S02]  /*2cc0*/  ISETP.GE.AND P0, PT, R13.reuse, R130, PT ;  /* 0x000000820d00720c */ /* 0x040fe40003f06270 */
[----:B------:R-:W-:Y:S01]  /*2cd0*/  HMMA.16816.F32.BF16 R28, R4, R14, R28 ;  /* 0x0000000e041c723c */ /* 0x000fe2000004181c */
[----:B------:R-:W-:Y:S01]  /*2ce0*/  ISETP.GE.AND P6, PT, R13, R127, PT ;  /* 0x0000007f0d00720c */ /* 0x000fe20003fc6270 */
[----:B------:R-:W-:Y:S01]  /*2cf0*/  VIADD R15, R94, 0x28 ;  /* 0x000000285e0f7836 */ /* 0x000fe20000000000 */
[----:B------:R-:W-:Y:S02]  /*2d00*/  I2FP.F32.U32 R13, R13 ;  /* 0x0000000d000d7245 */ /* 0x000fe40000201000 */
[----:B------:R-:W-:-:S02]  /*2d10*/  FSEL R132, R45, -INF , !P3 ;  /* 0xff8000002d847808 */ /* 0x000fc40005800000 */
[----:B------:R-:W-:Y:S01]  /*2d20*/  FSEL R131, R47, -INF , !P5 ;  /* 0xff8000002f837808 */ /* 0x000fe20006800000 */
[----:B------:R-:W-:Y:S01]  /*2d30*/  HMMA.16816.F32.BF16 R72, R4, R8, R72 ;  /* 0x000000080448723c */ /* 0x000fe20000041848 */
[C---:B------:R-:W-:Y:S02]  /*2d40*/  VIADD R4, R94.reuse, 0x1 ;  /* 0x000000015e047836 */ /* 0x040fe40000000000 */
[C---:B------:R-:W-:Y:S01]  /*2d50*/  FFMA.FTZ R14, R13.reuse, UR12, R44 ;  /* 0x0000000c0d0e7c23 */ /* 0x040fe2000801002c */
[----:B------:R-:W-:Y:S01]  /*2d60*/  FFMA.FTZ R13, R13, UR12, R46 ;  /* 0x0000000c0d0d7c23 */ /* 0x000fe2000801002e */
[----:B------:R-:W-:Y:S01]  /*2d70*/  VIADD R5, R94, 0x18 ;  /* 0x000000185e057836 */ /* 0x000fe20000000000 */
[-C--:B------:R-:W-:Y:S01]  /*2d80*/  ISETP.GE.AND P5, PT, R10, R130.reuse, PT ;  /* 0x000000820a00720c */ /* 0x080fe20003fa6270 */
[----:B------:R-:W-:Y:S01]  /*2d90*/  VIADD R9, R94, 0x29 ;  /* 0x000000295e097836 */ /* 0x000fe20000000000 */
[C---:B------:R-:W-:Y:S02]  /*2da0*/  ISETP.GE.AND P4, PT, R4.reuse, R130, PT ;  /* 0x000000820400720c */ /* 0x040fe40003f86270 */
[----:B------:R-:W-:-:S02]  /*2db0*/  ISETP.GE.AND P1, PT, R4, R127, PT ;  /* 0x0000007f0400720c */ /* 0x000fc40003f26270 */
[----:B------:R-:W-:Y:S02]  /*2dc0*/  I2FP.F32.U32 R4, R4 ;  /* 0x0000000400047245 */ /* 0x000fe40000201000 */
[----:B------:R-:W-:Y:S02]  /*2dd0*/  FSEL R14, R14, -INF , !P0 ;  /* 0xff8000000e0e7808 */ /* 0x000fe40004000000 */
[----:B------:R-:W-:Y:S01]  /*2de0*/  ISETP.GE.AND P0, PT, R0, R127, PT ;  /* 0x0000007f0000720c */ /* 0x000fe20003f06270 */
[C---:B------:R-:W-:Y:S01]  /*2df0*/  FFMA.FTZ R26, R4.reuse, UR12, R49 ;  /* 0x0000000c041a7c23 */ /* 0x040fe20008010031 */
[----:B------:R-:W-:Y:S01]  /*2e00*/  FFMA.FTZ R51, R4, UR12, R51 ;  /* 0x0000000c04337c23 */ /* 0x000fe20008010033 */
[----:B------:R-:W-:Y:S02]  /*2e10*/  FSEL R13, R13, -INF , !P6 ;  /* 0xff8000000d0d7808 */ /* 0x000fe40007000000 */
[----:B------:R-:W-:Y:S02]  /*2e20*/  ISETP.GE.AND P6, PT, R5, R130, PT ;  /* 0x000000820500720c */ /* 0x000fe40003fc6270 */
[----:B------:R-:W-:-:S02]  /*2e30*/  FSEL R26, R26, -INF , !P4 ;  /* 0xff8000001a1a7808 */ /* 0x000fc40006000000 */
[----:B------:R-:W-:Y:S02]  /*2e40*/  ISETP.GE.AND P4, PT, R11, R127, PT ;  /* 0x0000007f0b00720c */ /* 0x000fe40003f86270 */
[----:B------:R-:W-:Y:S02]  /*2e50*/  I2FP.F32.U32 R11, R11 ;  /* 0x0000000b000b7245 */ /* 0x000fe40000201000 */
[----:B------:R-:W-:Y:S02]  /*2e60*/  FSEL R111, R51, -INF , !P1 ;  /* 0xff800000336f7808 */ /* 0x000fe40004800000 */
[----:B------:R-:W-:Y:S01]  /*2e70*/  ISETP.GE.AND P1, PT, R0, R130, PT ;  /* 0x000000820000720c */ /* 0x000fe20003f26270 */
[C---:B------:R-:W-:Y:S01]  /*2e80*/  FFMA.FTZ R40, R11.reuse, UR12, R40 ;  /* 0x0000000c0b287c23 */ /* 0x040fe20008010028 */
[----:B------:R-:W-:Y:S01]  /*2e90*/  I2FP.F32.U32 R0, R0 ;  /* 0x0000000000007245 */ /* 0x000fe20000201000 */
[----:B------:R-:W-:Y:S01]  /*2ea0*/  FFMA.FTZ R11, R11, UR12, R42 ;  /* 0x0000000c0b0b7c23 */ /* 0x000fe2000801002a */
[----:B------:R-:W-:-:S02]  /*2eb0*/  ISETP.GE.AND P3, PT, R5, R127, PT ;  /* 0x0000007f0500720c */ /* 0x000fc40003f66270 */
[----:B------:R-:W-:Y:S01]  /*2ec0*/  I2FP.F32.U32 R5, R5 ;  /* 0x0000000500057245 */ /* 0x000fe20000201000 */
[C---:B------:R-:W-:Y:S01]  /*2ed0*/  FFMA.FTZ R8, R0.reuse, UR12, R41 ;  /* 0x0000000c00087c23 */ /* 0x040fe20008010029 */
[----:B------:R-:W-:Y:S01]  /*2ee0*/  FFMA.FTZ R43, R0, UR12, R43 ;  /* 0x0000000c002b7c23 */ /* 0x000fe2000801002b */
[----:B------:R-:W-:Y:S01]  /*2ef0*/  VIADD R0, R94, 0x21 ;  /* 0x000000215e007836 */ /* 0x000fe20000000000 */
[----:B------:R-:W-:Y:S01]  /*2f00*/  FSEL R138, R40, -INF , !P2 ;  /* 0xff800000288a7808 */ /* 0x000fe20005000000 */
[C---:B------:R-:W-:Y:S01]  /*2f10*/  FFMA.FTZ R4, R5.reuse, UR12, R36 ;  /* 0x0000000c05047c23 */ /* 0x040fe20008010024 */
[----:B------:R-:W-:Y:S01]  /*2f20*/  ISETP.GE.AND P2, PT, R10, R127, PT ;  /* 0x0000007f0a00720c */ /* 0x000fe20003f46270 */
[----:B------:R-:W-:Y:S01]  /*2f30*/  FFMA.FTZ R5, R5, UR12, R38 ;  /* 0x0000000c05057c23 */ /* 0x000fe20008010026 */
[----:B------:R-:W-:Y:S02]  /*2f40*/  I2FP.F32.U32 R10, R10 ;  /* 0x0000000a000a7245 */ /* 0x000fe40000201000 */
[----:B------:R-:W-:-:S02]  /*2f50*/  FSEL R11, R11, -INF , !P4 ;  /* 0xff8000000b0b7808 */ /* 0x000fc40006000000 */
[----:B------:R-:W-:Y:S01]  /*2f60*/  FSEL R8, R8, -INF , !P1 ;  /* 0xff80000008087808 */ /* 0x000fe20004800000 */
[C---:B------:R-:W-:Y:S01]  /*2f70*/  FFMA.FTZ R6, R10.reuse, UR12, R37 ;  /* 0x0000000c0a067c23 */ /* 0x040fe20008010025 */
[C---:B------:R-:W-:Y:S01]  /*2f80*/  ISETP.GE.AND P4, PT, R19.reuse, R130, PT ;  /* 0x000000821300720c */ /* 0x040fe20003f86270 */
[----:B------:R-:W-:Y:S01]  /*2f90*/  FFMA.FTZ R7, R10, UR12, R39 ;  /* 0x0000000c0a077c23 */ /* 0x000fe20008010027 */
[----:B------:R-:W-:Y:S02]  /*2fa0*/  ISETP.GE.AND P1, PT, R19, R127, PT ;  /* 0x0000007f1300720c */ /* 0x000fe40003f26270 */
[----:B------:R-:W-:Y:S02]  /*2fb0*/  FSEL R95, R43, -INF , !P0 ;  /* 0xff8000002b5f7808 */ /* 0x000fe40004000000 */
[----:B------:R-:W-:Y:S02]  /*2fc0*/  FSEL R4, R4, -INF , !P6 ;  /* 0xff80000004047808 */ /* 0x000fe40007000000 */
[----:B------:R-:W-:-:S02]  /*2fd0*/  I2FP.F32.U32 R19, R19 ;  /* 0x0000001300137245 */ /* 0x000fc40000201000 */
[C---:B------:R-:W-:Y:S02]  /*2fe0*/  ISETP.GE.AND P0, PT, R0.reuse, R130, PT ;  /* 0x000000820000720c */ /* 0x040fe40003f06270 */
[----:B------:R-:W-:Y:S01]  /*2ff0*/  ISETP.GE.AND P6, PT, R0, R127, PT ;  /* 0x0000007f0000720c */ /* 0x000fe20003fc6270 */
[C---:B------:R-:W-:Y:S01]  /*3000*/  FFMA.FTZ R22, R19.reuse, UR12, R32 ;  /* 0x0000000c13167c23 */ /* 0x040fe20008010020 */
[----:B------:R-:W-:Y:S01]  /*3010*/  I2FP.F32.U32 R0, R0 ;  /* 0x0000000000007245 */ /* 0x000fe20000201000 */
[----:B------:R-:W-:Y:S01]  /*3020*/  FFMA.FTZ R19, R19, UR12, R34 ;  /* 0x0000000c13137c23 */ /* 0x000fe20008010022 */
[----:B------:R-:W-:Y:S02]  /*3030*/  FSEL R5, R5, -INF , !P3 ;  /* 0xff80000005057808 */ /* 0x000fe40005800000 */
[----:B------:R-:W-:Y:S01]  /*3040*/  FSEL R6, R6, -INF , !P5 ;  /* 0xff80000006067808 */ /* 0x000fe20006800000 */
[C---:B------:R-:W-:Y:S01]  /*3050*/  FFMA.FTZ R33, R0.reuse, UR12, R33 ;  /* 0x0000000c00217c23 */ /* 0x040fe20008010021 */
[----:B------:R-:W-:Y:S01]  /*3060*/  FFMA.FTZ R35, R0, UR12, R35 ;  /* 0x0000000c00237c23 */ /* 0x000fe20008010023 */
[----:B------:R-:W-:Y:S01]  /*3070*/  VIADD R0, R94, 0x30 ;  /* 0x000000305e007836 */ /* 0x000fe20000000000 */
        /* <DEDUP_REMOVED lines=9> */
[----:B------:R-:W-:Y:S02]  /*3110*/  I2FP.F32.U32 R10, R9 ;  /* 0x00000009000a7245 */ /* 0x000fe40000201000 */
[----:B------:R-:W-:Y:S02]  /*3120*/  I2FP.F32.U32 R9, R0 ;  /* 0x0000000000097245 */ /* 0x000fe40000201000 */
[----:B------:R-:W-:Y:S01]  /*3130*/  FSEL R152, R33, -INF , !P0 ;  /* 0xff80000021987808 */ /* 0x000fe20004000000 */
[----:B------:R-:W-:Y:S01]  /*3140*/  FFMA.FTZ R29, R10, UR12, R29 ;  /* 0x0000000c0a1d7c23 */ /* 0x000fe2000801001d */
[C---:B------:R-:W-:Y:S01]  /*3150*/  ISETP.GE.AND P0, PT, R0.reuse, R127, PT ;  /* 0x0000007f0000720c */ /* 0x040fe20003f06270 */
[----:B------:R-:W-:Y:S01]  /*3160*/  FFMA.FTZ R74, R9, UR12, R74 ;  /* 0x0000000c094a7c23 */ /* 0x000fe2000801004a */
[----:B------:R-:W-:Y:S01]  /*3170*/  FSEL R19, R19, -INF , !P1 ;  /* 0xff80000013137808 */ /* 0x000fe20004800000 */
[----:B------:R-:W-:Y:S01]  /*3180*/  FFMA.FTZ R18, R9, UR12, R72 ;  /* 0x0000000c09127c23 */ /* 0x000fe20008010048 */
[----:B------:R-:W-:Y:S01]  /*3190*/  ISETP.GE.AND P1, PT, R0, R130, PT ;  /* 0x000000820000720c */ /* 0x000fe20003f26270 */
[----:B------:R-:W-:Y:S01]  /*31a0*/  FFMA.FTZ R21, R10, UR12, R31 ;  /* 0x0000000c0a157c23 */ /* 0x000fe2000801001f */
[----:B------:R-:W-:Y:S01]  /*31b0*/  FSEL R149, R35, -INF , !P6 ;  /* 0xff80000023957808 */ /* 0x000fe20007000000 */
[----:B------:R-:W-:Y:S01]  /*31c0*/  VIADD R0, R94, 0x31 ;  /* 0x000000315e007836 */ /* 0x000fe20000000000 */
[----:B------:R-:W-:-:S02]  /*31d0*/  FSEL R20, R20, -INF , !P3 ;  /* 0xff80000014147808 */ /* 0x000fc40005800000 */
[C---:B------:R-:W-:Y:S02]  /*31e0*/  ISETP.GE.AND P6, PT, R94.reuse, R130, PT ;  /* 0x000000825e00720c */ /* 0x040fe40003fc6270 */
[C---:B------:R-:W-:Y:S02]  /*31f0*/  ISETP.GE.AND P3, PT, R94.reuse, R127, PT ;  /* 0x0000007f5e00720c */ /* 0x040fe40003f66270 */
[----:B------:R-:W-:Y:S01]  /*3200*/  I2FP.F32.U32 R9, R94 ;  /* 0x0000005e00097245 */ /* 0x000fe20000201000 */
[----:B------:R-:W-:Y:S01]  /*3210*/  VIADD R94, R94, 0x39 ;  /* 0x000000395e5e7836 */ /* 0x000fe20000000000 */
[----:B------:R-:W-:Y:S02]  /*3220*/  FSEL R133, R74, -INF , !P0 ;  /* 0xff8000004a857808 */ /* 0x000fe40004000000 */
[----:B------:R-:W-:Y:S01]  /*3230*/  ISETP.NE.AND P0, PT, R126, 0x1, PT ;  /* 0x000000017e00780c */ /* 0x000fe20003f05270 */
[C---:B------:R-:W-:Y:S01]  /*3240*/  FFMA.FTZ R48, R9.reuse, UR12, R48 ;  /* 0x0000000c09307c23 */ /* 0x040fe20008010030 */
[----:B------:R-:W-:Y:S01]  /*3250*/  FSEL R137, R30, -INF , !P5 ;  /* 0xff8000001e897808 */ /* 0x000fe20006800000 */
[----:B------:R-:W-:Y:S01]  /*3260*/  FFMA.FTZ R50, R9, UR12, R50 ;  /* 0x0000000c09327c23 */ /* 0x000fe20008010032 */
[----:B------:R-:W-:-:S02]  /*3270*/  FSEL R146, R29, -INF , !P2 ;  /* 0xff8000001d927808 */ /* 0x000fc40005000000 */
[----:B------:R-:W-:Y:S02]  /*3280*/  FSEL R21, R21, -INF , !P4 ;  /* 0xff80000015157808 */ /* 0x000fe40006000000 */
[----:B------:R-:W-:Y:S02]  /*3290*/  FSEL R18, R18, -INF , !P1 ;  /* 0xff80000012127808 */ /* 0x000fe40004800000 */
[CC--:B------:R-:W-:Y:S02]  /*32a0*/  ISETP.GE.AND P5, PT, R0.reuse, R130.reuse, PT ;  /* 0x000000820000720c */ /* 0x0c0fe40003fa6270 */
[-C--:B------:R-:W-:Y:S02]  /*32b0*/  ISETP.GE.AND P2, PT, R0, R127.reuse, PT ;  /* 0x0000007f0000720c */ /* 0x080fe40003f46270 */
[C---:B------:R-:W-:Y:S02]  /*32c0*/  ISETP.GE.AND P4, PT, R94.reuse, R130, PT ;  /* 0x000000825e00720c */ /* 0x040fe40003f86270 */
[----:B------:R-:W-:-:S02]  /*32d0*/  ISETP.GE.AND P1, PT, R94, R127, PT ;  /* 0x0000007f5e00720c */ /* 0x000fc40003f26270 */
[----:B------:R-:W-:Y:S02]  /*32e0*/  I2FP.F32.U32 R0, R0 ;  /* 0x0000000000007245 */ /* 0x000fe40000201000 */
[----:B------:R-:W-:Y:S02]  /*32f0*/  I2FP.F32.U32 R94, R94 ;  /* 0x0000005e005e7245 */ /* 0x000fe40000201000 */
[----:B------:R-:W-:Y:S01]  /*3300*/  FSEL R118, R48, -INF , !P6 ;  /* 0xff80000030767808 */ /* 0x000fe20007000000 */
[C---:B------:R-:W-:Y:S01]  /*3310*/  FFMA.FTZ R36, R0.reuse, UR12, R73 ;  /* 0x0000000c00247c23 */ /* 0x040fe20008010049 */
[----:B------:R-:W-:Y:S01]  /*3320*/  FFMA.FTZ R37, R0, UR12, R75 ;  /* 0x0000000c00257c23 */ /* 0x000fe2000801004b */
[C---:B------:R-:W-:Y:S01]  /*3330*/  FFMA.FTZ R24, R94.reuse, UR12, R25 ;  /* 0x0000000c5e187c23 */ /* 0x040fe20008010019 */
[----:B------:R-:W-:Y:S01]  /*3340*/  FFMA.FTZ R23, R94, UR12, R27 ;  /* 0x0000000c5e177c23 */ /* 0x000fe2000801001b */
[----:B------:R-:W-:Y:S02]  /*3350*/  FSEL R27, R50, -INF , !P3 ;  /* 0xff800000321b7808 */ /* 0x000fe40005800000 */
[----:B------:R-:W-:-:S02]  /*3360*/  FSEL R36, R36, -INF , !P5 ;  /* 0xff80000024247808 */ /* 0x000fc40006800000 */
[----:B------:R-:W-:Y:S02]  /*3370*/  FSEL R37, R37, -INF , !P2 ;  /* 0xff80000025257808 */ /* 0x000fe40005000000 */
[----:B------:R-:W-:Y:S02]  /*3380*/  FSEL R24, R24, -INF , !P4 ;  /* 0xff80000018187808 */ /* 0x000fe40006000000 */
        /* <DEDUP_REMOVED lines=48> */
.L_x_1194:
[----:B------:R3:W-:Y:S02]  /*3690*/  STS.128 [R170+0x5800], RZ ;  /* 0x005800ffaa007388 */ /* 0x0007e40000000c00 */
.L_x_1195:
[----:B------:R-:W-:Y:S05]  /*36a0*/  BSYNC.RECONVERGENT B0 ;  /* 0x0000000000007941 */ /* 0x000fea0003800200 */
.L_x_1193:
[----:B------:R-:W0:Y:S02]  /*36b0*/  LDGDEPBAR ;  /* 0x00000000000079af */ /* 0x000e240000000000 */
.L_x_1192:
[----:B------:R-:W-:Y:S01]  /*36c0*/  FMNMX3.FTZ R10, R27, R111, R13, !PT ;  /* 0x0000006f1b0a7276 */ /* 0x000fe2000781000d */
[----:B------:R-:W4:Y:S01]  /*36d0*/  LDCU UR32, c[0x0][0x45c] ;  /* 0x00008b80ff2077ac */ /* 0x000f220008000800 */
[----:B------:R-:W-:Y:S01]  /*36e0*/  FMNMX3.FTZ R9, R118, R26, R14, !PT ;  /* 0x0000001a76097276 */ /* 0x000fe2000781000e */
[----:B------:R-:W-:Y:S01]  /*36f0*/  IMAD.WIDE.U32 R184, R93, -0x326172a9, RZ ;  /* 0xcd9e8d575db87825 */ /* 0x000fe200078e00ff */
[----:B------:R-:W-:Y:S01]  /*3700*/  FMNMX3.FTZ R10, R10, R131, R11, !PT ;  /* 0x000000830a0a7276 */ /* 0x000fe2000781000b */
[----:B------:R-:W-:Y:S01]  /*3710*/  UIADD3 UR8, UPT, UPT, UR27, -0x4498517b, URZ ;  /* 0xbb67ae851b087890 */ /* 0x000fe2000fffe0ff */
[----:B------:R-:W-:Y:S01]  /*3720*/  FMNMX3.FTZ R9, R9, R132, R138, !PT ;  /* 0x0000008409097276 */ /* 0x000fe2000781008a */
[----:B------:R-:W-:Y:S01]  /*3730*/  IMAD.SHL.U32 R71, R92, 0x2, RZ ;  /* 0x000000025c477824 */ /* 0x000fe200078e00ff */
[----:B------:R-:W-:Y:S01]  /*3740*/  FMNMX3.FTZ R10, R10, R95, R5, !PT ;  /* 0x0000005f0a0a7276 */ /* 0x000fe20007810005 */
[----:B------:R-:W-:Y:S01]  /*3750*/  IMAD.WIDE.U32 R182, R2, -0x2daee0ad, RZ ;  /* 0xd2511f5302b67825 */ /* 0x000fe200078e00ff */
        /* <DEDUP_REMOVED lines=19> */
[----:B------:R-:W-:Y:S01]  /*3890*/  UIADD3 UR9, UPT, UPT, UR26, -0x4ab325aa, URZ ;  /* 0xb54cda561a097890 */ /* 0x000fe2000fffe0ff */
[----:B------:R-:W-:Y:S01]  /*38a0*/  FMNMX.FTZ R15, R24, R9, !PT ;  /* 0x00000009180f7209 */ /* 0x000fe20007810000 */
[----:B------:R-:W-:Y:S01]  /*38b0*/  IMAD.U32 R171, RZ, RZ, UR30 ;  /* 0x0000001effab7e24 */ /* 0x000fe2000f8e00ff */
[----:B------:R-:W-:Y:S01]  /*38c0*/  LOP3.LUT R91, R91, UR26, R185, 0x96, !PT ;  /* 0x0000001a5b5b7c12 */ /* 0x000fe2000f8e96b9 */
[----:B------:R-:W5:Y:S01]  /*38d0*/  SHFL.BFLY PT, R25, R10, 0x2, 0x1f ;  /* 0x0c401f000a197f89 */ /* 0x000f6200000e0000 */
[----:B------:R-:W-:Y:S01]  /*38e0*/  LOP3.LUT R12, R71, UR27, R183, 0x96, !PT ;  /* 0x0000001b470c7c12 */ /* 0x000fe2000f8e96b7 */
[----:B------:R-:W-:-:S02]  /*38f0*/  IMAD.IADD R122, R90, 0x1, R89 ;  /* 0x000000015a7a7824 */ /* 0x000fc400078e0259 */
[----:B------:R-:W-:-:S03]  /*3900*/  IMAD.WIDE.U32 R180, R91, -0x2daee0ad, RZ ;  /* 0xd2511f535bb47825 */ /* 0x000fc600078e00ff */
[----:B------:R-:W-:Y:S01]  /*3910*/  LEA R122, R122, UR4, 0x1 ;  /* 0x000000047a7a7c11 */ /* 0x000fe2000f8e08ff */
[----:B------:R-:W-:Y:S01]  /*3920*/  VIADD R71, R71, 0x1 ;  /* 0x0000000147477836 */ /* 0x000fe20000000000 */
[----:B------:R-:W-:Y:S01]  /*3930*/  LOP3.LUT R174, R182, UR8, R181, 0x96, !PT ;  /* 0x00000008b6ae7c12 */ /* 0x000fe2000f8e96b5 */
[----:B------:R-:W-:Y:S01]  /*3940*/  USHF.L.U32 UR8, UR30, 0x10, URZ ;  /* 0x000000101e087899 */ /* 0x000fe200080006ff */
[----:B------:R-:W-:Y:S01]  /*3950*/  IMAD.SHL.U32 R176, R88, 0x8, RZ ;  /* 0x0000000858b07824 */ /* 0x000fe200078e00ff */
[----:B------:R-:W-:Y:S01]  /*3960*/  LDSM.16.MT88.4 R56, [R122+0x6000] ;  /* 0x006000007a38783b */ /* 0x000fe20000004200 */
[----:B------:R-:W-:Y:S02]  /*3970*/  IMAD.IADD R120, R3, 0x1, R122 ;  /* 0x0000000103787824 */ /* 0x000fe400078e027a */
[----:B------:R-:W-:Y:S01]  /*3980*/  IMAD.WIDE.U32 R174, R174, -0x326172a9, RZ ;  /* 0xcd9e8d57aeae7825 */ /* 0x000fe200078e00ff */
[----:B------:R-:W-:Y:S03]  /*3990*/  LDSM.16.MT88.4 R72, [R122+0x7000] ;  /* 0x007000007a48783b */ /* 0x000fe60000004200 */
[----:B------:R-:W-:Y:S01]  /*39a0*/  IMAD.MOV.U32 R178, RZ, RZ, -0x1 ;  /* 0xffffffffffb27424 */ /* 0x000fe200078e00ff */
[----:B------:R-:W-:Y:S01]  /*39b0*/  LDSM.16.MT88.4 R64, [R120+0x6000] ;  /* 0x006000007840783b */ /* 0x000fe20000004200 */
[----:B-----5:R-:W-:-:S03]  /*39c0*/  FMNMX.FTZ R25, R10, R25, !PT ;  /* 0x000000190a197209 */ /* 0x020fc60007810000 */
[----:B------:R-:W-:Y:S04]  /*39d0*/  LDSM.16.MT88.4 R80, [R120+0x7000] ;  /* 0x007000007850783b */ /* 0x000fe80000004200 */
[----:B------:R-:W5:Y:S04]  /*39e0*/  SHFL.BFLY PT, R0, R25, 0x1, 0x1f ;  /* 0x0c201f0019007f89 */ /* 0x000f6800000e0000 */
[----:B------:R-:W1:Y:S01]  /*39f0*/  SHFL.BFLY PT, R10, R15, 0x2, 0x1f ;  /* 0x0c401f000f0a7f89 */ /* 0x000e6200000e0000 */
[----:B-----5:R-:W-:Y:S02]  /*3a00*/  FMNMX.FTZ R0, R25, R0, !PT ;  /* 0x0000000019007209 */ /* 0x020fe40007810000 */
[----:B-1----:R-:W-:-:S03]  /*3a10*/  FMNMX.FTZ R10, R15, R10, !PT ;  /* 0x0000000a0f0a7209 */ /* 0x002fc60007810000 */
[C---:B----4-:R-:W-:Y:S01]  /*3a20*/  FMUL.FTZ R186, R0.reuse, UR32 ;  /* 0x0000002000ba7c20 */ /* 0x050fe20008410000 */
[----:B------:R-:W-:Y:S01]  /*3a30*/  FSETP.NEU.FTZ.AND P1, PT, R0, -INF , PT ;  /* 0xff8000000000780b */ /* 0x000fe20003f3d000 */
[----:B------:R-:W1:Y:S03]  /*3a40*/  SHFL.BFLY PT, R9, R10, 0x1, 0x1f ;  /* 0x0c201f000a097f89 */ /* 0x000e6600000e0000 */
[----:B------:R-:W-:-:S05]  /*3a50*/  FSEL R186, R186, RZ, P1 ;  /* 0x000000ffbaba7208 */ /* 0x000fca0000800000 */
[----:B------:R-:W-:Y:S01]  /*3a60*/  FFMA.FTZ R116, R13, UR32, -R186 ;  /* 0x000000200d747c23 */ /* 0x000fe200080108ba */
[----:B------:R-:W-:-:S04]  /*3a70*/  IMAD.WIDE.U32 R12, R12, -0x326172a9, RZ ;  /* 0xcd9e8d570c0c7825 */ /* 0x000fc800078e00ff */
[--C-:B------:R-:W-:Y:S01]  /*3a80*/  FFMA.FTZ R140, R11, UR32, -R186.reuse ;  /* 0x000000200b8c7c23 */ /* 0x100fe200080108ba */
[--C-:B------:R-:W-:Y:S01]  /*3a90*/  FFMA.FTZ R114, R27, UR32, -R186.reuse ;  /* 0x000000201b727c23 */ /* 0x100fe200080108ba */
[--C-:B------:R-:W-:Y:S01]  /*3aa0*/  FFMA.FTZ R111, R111, UR32, -R186.reuse ;  /* 0x000000206f6f7c23 */ /* 0x100fe200080108ba */
[--C-:B------:R-:W-:Y:S01]  /*3ab0*/  FFMA.FTZ R131, R131, UR32, -R186.reuse ;  /* 0x0000002083837c23 */ /* 0x100fe200080108ba */
[----:B------:R-:W-:Y:S01]  /*3ac0*/  LOP3.LUT R68, R184, UR29, R13, 0x96, !PT ;  /* 0x0000001db8447c12 */ /* 0x000fe2000f8e960d */
[----:B------:R-:W-:Y:S01]  /*3ad0*/  MUFU.EX2 R116, R116 ;  /* 0x0000007400747308 */ /* 0x000fe20000000800 */
[----:B------:R-:W-:Y:S01]  /*3ae0*/  LOP3.LUT R12, R12, UR28, R175, 0x96, !PT ;  /* 0x0000001c0c0c7c12 */ /* 0x000fe2000f8e96af */
[--C-:B------:R-:W-:Y:S01]  /*3af0*/  FFMA.FTZ R95, R95, UR32, -R186.reuse ;  /* 0x000000205f5f7c23 */ /* 0x100fe200080108ba */
[----:B------:R-:W-:Y:S01]  /*3b00*/  FFMA.FTZ R94, R5, UR32, -R186 ;  /* 0x00000020055e7c23 */ /* 0x000fe200080108ba */
[----:B------:R-:W-:-:S04]  /*3b10*/  IMAD.WIDE.U32 R68, R68, -0x2daee0ad, RZ ;  /* 0xd2511f5344447825 */ /* 0x000fc800078e00ff */
[--C-:B------:R-:W-:Y:S01]  /*3b20*/  FFMA.FTZ R89, R7, UR32, -R186.reuse ;  /* 0x0000002007597c23 */ /* 0x100fe200080108ba */
[--C-:B------:R-:W-:Y:S01]  /*3b30*/  FFMA.FTZ R149, R149, UR32, -R186.reuse ;  /* 0x0000002095957c23 */ /* 0x100fe200080108ba */
[--C-:B------:R-:W-:Y:S01]  /*3b40*/  FFMA.FTZ R137, R137, UR32, -R186.reuse ;  /* 0x0000002089897c23 */ /* 0x100fe200080108ba */
[----:B------:R-:W-:Y:S01]  /*3b50*/  IMAD.WIDE.U32 R12, R12, -0x2daee0ad, RZ ;  /* 0xd2511f530c0c7825 */ /* 0x000fe200078e00ff */
[----:B------:R-:W-:Y:S03]  /*3b60*/  MUFU.EX2 R114, R114 ;  /* 0x0000007200727308 */ /* 0x000fe60000000800 */
[--C-:B------:R-:W-:Y:S01]  /*3b70*/  FFMA.FTZ R136, R21, UR32, -R186.reuse ;  /* 0x0000002015887c23 */ /* 0x100fe200080108ba */
[----:B-1----:R-:W-:Y:S01]  /*3b80*/  FMNMX.FTZ R2, R10, R9, !PT ;  /* 0x000000090a027209 */ /* 0x002fe20007810000 */
[----:B------:R-:W-:Y:S01]  /*3b90*/  FFMA.FTZ R133, R133, UR32, -R186 ;  /* 0x0000002085857c23 */ /* 0x000fe200080108ba */
[----:B------:R-:W-:-:S02]  /*3ba0*/  LOP3.LUT R10, R180, UR23, R69, 0x96, !PT ;  /* 0x00000017b40a7c12 */ /* 0x000fc4000f8e9645 */
[----:B------:R-:W-:Y:S01]  /*3bb0*/  LOP3.LUT R68, R68, UR19, R13, 0x96, !PT ;  /* 0x0000001344447c12 */ /* 0x000fe2000f8e960d */
[C---:B------:R-:W-:Y:S01]  /*3bc0*/  FMUL.FTZ R177, R2.reuse, UR32 ;  /* 0x0000002002b17c20 */ /* 0x040fe20008410000 */
[----:B------:R-:W-:Y:S01]  /*3bd0*/  FSETP.NEU.FTZ.AND P1, PT, R2, -INF , PT ;  /* 0xff8000000200780b */ /* 0x000fe20003f3d000 */
[----:B------:R-:W-:Y:S01]  /*3be0*/  IMAD.WIDE.U32 R10, R10, -0x326172a9, RZ ;  /* 0xcd9e8d570a0a7825 */ /* 0x000fe200078e00ff */
[----:B------:R-:W1:Y:S02]  /*3bf0*/  MUFU.EX2 R111, R111 ;  /* 0x0000006f006f7308 */ /* 0x000e640000000800 */
[----:B------:R-:W-:Y:S01]  /*3c00*/  FSEL R177, R177, RZ, P1 ;  /* 0x000000ffb1b17208 */ /* 0x000fe20000800000 */
[----:B------:R-:W-:Y:S01]  /*3c10*/  IMAD.WIDE.U32 R68, R68, -0x326172a9, RZ ;  /* 0xcd9e8d5744447825 */ /* 0x000fe200078e00ff */
[----:B------:R-:W-:-:S03]  /*3c20*/  LOP3.LUT R154, R174, UR22, R11, 0x96, !PT ;  /* 0x00000016ae9a7c12 */ /* 0x000fc6000f8e960b */
        /* <DEDUP_REMOVED lines=8> */
[----:B------:R-:W-:Y:S02]  /*3cb0*/  MUFU.EX2 R118, R118 ;  /* 0x0000007600767308 */ /* 0x000fe40000000800 */
[----:B------:R-:W-:Y:S01]  /*3cc0*/  FFMA.FTZ R132, R132, UR32, -R177 ;  /* 0x0000002084847c23 */ /* 0x000fe200080108b1 */
[----:B------:R-:W-:Y:S01]  /*3cd0*/  IMAD.U32 R8, RZ, RZ, UR8 ;  /* 0x00000008ff087e24 */ /* 0x000fe2000f8e00ff */
[----:B------:R-:W-:Y:S01]  /*3ce0*/  LOP3.LUT R154, R154, UR13, R11, 0x96, !PT ;  /* 0x0000000d9a9a7c12 */ /* 0x000fe2000f8e960b */
[----:B------:R-:W-:Y:S01]  /*3cf0*/  IMAD.WIDE.U32 R12, R12, -0x326172a9, RZ ;  /* 0xcd9e8d570c0c7825 */ /* 0x000fe200078e00ff */
[----:B------:R-:W-:Y:S01]  /*3d00*/  UIADD3 UR8, UPT, UPT, UR27, 0x646e171e, URZ ;  /* 0x646e171e1b087890 */ /* 0x000fe2000fffe0ff */
[----:B-1----:R-:W-:-:S02]  /*3d10*/  F2FP.BF16.F32.PACK_AB R86, R111, R114 ;  /* 0x000000726f56723e */ /* 0x002fc400000010ff */
[----:B------:R-:W-:Y:S01]  /*3d20*/  FFMA.FTZ R90, R4, UR32, -R177 ;  /* 0x00000020045a7c23 */ /* 0x000fe200080108b1 */
[----:B------:R-:W1:Y:S01]  /*3d30*/  MUFU.EX2 R113, R113 ;  /* 0x0000007100717308 */ /* 0x000e620000000800 */
[----:B------:R-:W-:Y:S01]  /*3d40*/  IMAD.WIDE.U32 R154, R154, -0x326172a9, RZ ;  /* 0xcd9e8d579a9a7825 */ /* 0x000fe200078e00ff */
[----:B------:R-:W-:-:S03]  /*3d50*/  LOP3.LUT R68, R68, UR16, R13, 0x96, !PT ;  /* 0x0000001044447c12 */ /* 0x000fc6000f8e960d */
[----:B------:R-:W-:Y:S01]  /*3d60*/  FFMA.FTZ R138, R138, UR32, -R177 ;  /* 0x000000208a8a7c23 */ /* 0x000fe200080108b1 */
[----:B------:R-:W-:Y:S01]  /*3d70*/  LOP3.LUT R171, R171, 0xff0000, R8, 0xf8, !PT ;  /* 0x00ff0000abab7812 */ /* 0x000fe200078ef808 */
[----:B------:R-:W-:Y:S01]  /*3d80*/  IMAD.MOV.U32 R8, RZ, RZ, R154 ;  /* 0x000000ffff087224 */ /* 0x000fe200078e009a */
[----:B------:R-:W-:Y:S01]  /*3d90*/  LOP3.LUT R33, R12, UR9, R155, 0x96, !PT ;  /* 0x000000090c217c12 */ /* 0x000fe2000f8e969b */
[----:B------:R-:W-:Y:S01]  /*3da0*/  IMAD.WIDE.U32 R68, R68, -0x2daee0ad, RZ ;  /* 0xd2511f5344447825 */ /* 0x000fe200078e00ff */
[----:B------:R-:W-:Y:S01]  /*3db0*/  MUFU.EX2 R115, R115 ;  /* 0x0000007300737308 */ /* 0x000fe20000000800 */
[----:B------:R-:W-:Y:S02]  /*3dc0*/  PRMT R85, R86, 0x7632, R85 ;  /* 0x0000763256557816 */ /* 0x000fe40000000055 */
[----:B------:R-:W-:Y:S01]  /*3dd0*/  FFMA.FTZ R87, R6, UR32, -R177 ;  /* 0x0000002006577c23 */ /* 0x000fe200080108b1 */
[C---:B------:R-:W-:Y:S01]  /*3de0*/  LOP3.LUT R78, R33.reuse, 0xffff, RZ, 0xc0, !PT ;  /* 0x0000ffff214e7812 */ /* 0x040fe200078ec0ff */
[----:B------:R-:W-:Y:S01]  /*3df0*/  IMAD.MOV.U32 R14, RZ, RZ, R68 ;  /* 0x000000ffff0e7224 */ /* 0x000fe200078e0044 */
[----:B------:R-:W-:Y:S01]  /*3e00*/  LOP3.LUT R31, R10, UR8, R69, 0x96, !PT ;  /* 0x000000080a1f7c12 */ /* 0x000fe2000f8e9645 */
[--C-:B------:R-:W-:Y:S01]  /*3e10*/  FFMA.FTZ R119, R18, UR32, -R177.reuse ;  /* 0x0000002012777c23 */ /* 0x100fe200080108b1 */
[----:B------:R-:W-:Y:S01]  /*3e20*/  LOP3.LUT R79, R33, 0xff, RZ, 0xc0, !PT ;  /* 0x000000ff214f7812 */ /* 0x000fe200078ec0ff */
[----:B------:R-:W4:Y:S01]  /*3e30*/  MUFU.EX2 R132, R132 ;  /* 0x0000008400847308 */ /* 0x000f220000000800 */
[----:B------:R-:W-:Y:S01]  /*3e40*/  SHF.R.U32.HI R78, RZ, 0x8, R78 ;  /* 0x00000008ff4e7819 */ /* 0x000fe2000001164e */
[----:B------:R-:W-:Y:S01]  /*3e50*/  FFMA.FTZ R153, R22, UR32, -R177 ;  /* 0x0000002016997c23 */ /* 0x000fe200080108b1 */
[----:B------:R-:W-:Y:S01]  /*3e60*/  SHF.R.U32.HI R10, RZ, 0x10, R33 ;  /* 0x00000010ff0a7819 */ /* 0x000fe20000011621 */
[--C-:B------:R-:W-:Y:S01]  /*3e70*/  FFMA.FTZ R152, R152, UR32, -R177.reuse ;  /* 0x0000002098987c23 */ /* 0x100fe200080108b1 */
[----:B-1----:R-:W-:Y:S01]  /*3e80*/  F2FP.BF16.F32.PACK_AB R92, R113, R118 ;  /* 0x00000076715c723e */ /* 0x002fe200000010ff */
[----:B------:R-:W-:Y:S01]  /*3e90*/  FFMA.FTZ R147, R20, UR32, -R177 ;  /* 0x0000002014937c23 */ /* 0x000fe200080108b1 */
[----:B------:R-:W-:Y:S01]  /*3ea0*/  PRMT R48, R79, 0x5410, R78 ;  /* 0x000054104f307816 */ /* 0x000fe2000000004e */
[----:B------:R-:W2:Y:S01]  /*3eb0*/  MUFU.EX2 R131, R131 ;  /* 0x0000008300837308 */ /* 0x000ea20000000800 */
[----:B------:R-:W-:Y:S01]  /*3ec0*/  SHF.R.U32.HI R77, RZ, 0x18, R33 ;  /* 0x00000018ff4d7819 */ /* 0x000fe20000011621 */
[----:B------:R-:W-:Y:S01]  /*3ed0*/  FFMA.FTZ R146, R146, UR32, -R177 ;  /* 0x0000002092927c23 */ /* 0x000fe200080108b1 */
[----:B------:R-:W-:Y:S01]  /*3ee0*/  LOP3.LUT R10, R10, 0xff, RZ, 0xc0, !PT ;  /* 0x000000ff0a0a7812 */ /* 0x000fe200078ec0ff */
[----:B------:R-:W-:Y:S01]  /*3ef0*/  FADD.FTZ R118, R118, R113 ;  /* 0x0000007176767221 */ /* 0x000fe20000010000 */
[----:B------:R-:W-:-:S02]  /*3f00*/  PRMT R91, R92, 0x7632, R91 ;  /* 0x000076325c5b7816 */ /* 0x000fc4000000005b */
[----:B------:R-:W-:Y:S01]  /*3f10*/  PRMT R4, R10, 0x5410, R77 ;  /* 0x000054100a047816 */ /* 0x000fe2000000004d */
[----:B------:R-:W-:Y:S01]  /*3f20*/  MUFU.EX2 R140, R140 ;  /* 0x0000008c008c7308 */ /* 0x000fe20000000800 */
[--C-:B------:R-:W-:Y:S02]  /*3f30*/  HSET2.LE.AND R48, R48, R171.reuse, PT ;  /* 0x000000ab30307233 */ /* 0x100fe40003803000 */
[----:B------:R-:W-:Y:S02]  /*3f40*/  PRMT R9, R92, 0x5410, R91 ;  /* 0x000054105c097816 */ /* 0x000fe4000000005b */
[----:B------:R-:W-:Y:S02]  /*3f50*/  HSET2.LE.AND R4, R4, R171, PT ;  /* 0x000000ab04047233 */ /* 0x000fe40003803000 */
[----:B------:R-:W-:Y:S01]  /*3f60*/  LOP3.LUT R48, R9, R48, RZ, 0xc0, !PT ;  /* 0x0000003009307212 */ /* 0x000fe200078ec0ff */
[----:B------:R-:W-:Y:S01]  /*3f70*/  MUFU.EX2 R138, R138 ;  /* 0x0000008a008a7308 */ /* 0x000fe20000000800 */
[----:B------:R-:W-:-:S02]  /*3f80*/  PRMT R49, R86, 0x5410, R85 ;  /* 0x0000541056317816 */ /* 0x000fc40000000055 */
[----:B------:R-:W-:Y:S02]  /*3f90*/  PRMT R76, R154, 0x7771, RZ ;  /* 0x000077719a4c7816 */ /* 0x000fe400000000ff */
[----:B------:R-:W-:Y:S02]  /*3fa0*/  LOP3.LUT R9, R8, 0xff, RZ, 0xc0, !PT ;  /* 0x000000ff08097812 */ /* 0x000fe400078ec0ff */
[----:B------:R-:W-:Y:S01]  /*3fb0*/  LOP3.LUT R49, R49, R4, RZ, 0xc0, !PT ;  /* 0x0000000431317212 */ /* 0x000fe200078ec0ff */
[----:B------:R-:W1:Y:S01]  /*3fc0*/  MUFU.EX2 R93, R93 ;  /* 0x0000005d005d7308 */ /* 0x000e620000000800 */
[----:B------:R-:W-:Y:S02]  /*3fd0*/  PRMT R4, R9, 0x5410, R76 ;  /* 0x0000541009047816 */ /* 0x000fe4000000004c */
[----:B----4-:R-:W-:Y:S02]  /*3fe0*/  F2FP.BF16.F32.PACK_AB R84, R132, R115 ;  /* 0x000000738454723e */ /* 0x010fe400000010ff */
[----:B------:R-:W-:-:S02]  /*3ff0*/  PRMT R43, R154, 0x7772, RZ ;  /* 0x000077729a2b7816 */ /* 0x000fc400000000ff */
[----:B------:R-:W-:Y:S01]  /*4000*/  PRMT R42, R154, 0x7773, RZ ;  /* 0x000077739a2a7816 */ /* 0x000fe200000000ff */
[----:B------:R-:W4:Y:S01]  /*4010*/  MUFU.EX2 R95, R95 ;  /* 0x0000005f005f7308 */ /* 0x000f220000000800 */
[----:B--2---:R-:W-:Y:S02]  /*4020*/  F2FP.BF16.F32.PACK_AB R28, R131, R116 ;  /* 0x00000074831c723e */ /* 0x004fe400000010ff */
[----:B------:R-:W-:Y:S02]  /*4030*/  PRMT R35, R84, 0x7632, R35 ;  /* 0x0000763254237816 */ /* 0x000fe40000000023 */
[----:B------:R-:W-:Y:S02]  /*4040*/  HSET2.LE.AND R9, R4, R171, PT ;  /* 0x000000ab04097233 */ /* 0x000fe40003803000 */
[----:B------:R-:W-:Y:S01]  /*4050*/  PRMT R4, R43, 0x5410, R42 ;  /* 0x000054102b047816 */ /* 0x000fe2000000002a */
[----:B------:R-:W-:Y:S01]  /*4060*/  MUFU.EX2 R90, R90 ;  /* 0x0000005a005a7308 */ /* 0x000fe20000000800 */
[----:B------:R-:W-:-:S02]  /*4070*/  PRMT R27, R28, 0x7632, R27 ;  /* 0x000076321c1b7816 */ /* 0x000fc4000000001b */
[----:B------:R-:W-:Y:S02]  /*4080*/  PRMT R50, R84, 0x5410, R35 ;  /* 0x0000541054327816 */ /* 0x000fe40000000023 */
[----:B------:R-:W-:Y:S02]  /*4090*/  SHF.R.U32.HI R5, RZ, 0x10, R31 ;  /* 0x00000010ff057819 */ /* 0x000fe4000001161f */
[----:B------:R-:W-:Y:S01]  /*40a0*/  LOP3.LUT R139, R31, 0xffff, RZ, 0xc0, !PT ;  /* 0x0000ffff1f8b7812 */ /* 0x000fe200078ec0ff */
[----:B------:R-:W2:Y:S01]  /*40b0*/  MUFU.EX2 R87, R87 ;  /* 0x0000005700577308 */ /* 0x000ea20000000800 */
[----:B------:R-:W-:Y:S02]  /*40c0*/  HSET2.LE.AND R4, R4, R171, PT ;  /* 0x000000ab04047233 */ /* 0x000fe40003803000 */
[----:B------:R-:W-:Y:S02]  /*40d0*/  PRMT R51, R28, 0x5410, R27 ;  /* 0x000054101c337816 */ /* 0x000fe4000000001b */
[----:B------:R-:W-:-:S02]  /*40e0*/  LOP3.LUT R50, R50, R9, RZ, 0xc0, !PT ;  /* 0x0000000932327212 */ /* 0x000fc400078ec0ff */
[----:B------:R-:W-:Y:S01]  /*40f0*/  SHF.R.U32.HI R108, RZ, 0x18, R31 ;  /* 0x00000018ff6c7819 */ /* 0x000fe2000001161f */
[----:B------:R-:W5:Y:S01]  /*4100*/  LDSM.16.MT88.4 R8, [R122+0x6400] ;  /* 0x006400007a08783b */ /* 0x000f620000004200 */
[----:B------:R-:W-:Y:S01]  /*4110*/  LOP3.LUT R5, R5, 0xff, RZ, 0xc0, !PT ;  /* 0x000000ff05057812 */ /* 0x000fe200078ec0ff */
[----:B------:R-:W-:Y:S01]  /*4120*/  MUFU.EX2 R94, R94 ;  /* 0x0000005e005e7308 */ /* 0x000fe20000000800 */
[----:B------:R-:W-:Y:S02]  /*4130*/  LOP3.LUT R144, R31, 0xff, RZ, 0xc0, !PT ;  /* 0x000000ff1f907812 */ /* 0x000fe400078ec0ff */
[----:B------:R-:W-:Y:S02]  /*4140*/  SHF.R.U32.HI R139, RZ, 0x8, R139 ;  /* 0x00000008ff8b7819 */ /* 0x000fe4000001168b */
[----:B-1----:R-:W-:Y:S02]  /*4150*/  F2FP.BF16.F32.PACK_AB R26, R93, R138 ;  /* 0x0000008a5d1a723e */ /* 0x002fe400000010ff */
[----:B----4-:R-:W-:Y:S01]  /*4160*/  F2FP.BF16.F32.PACK_AB R30, R95, R140 ;  /* 0x0000008c5f1e723e */ /* 0x010fe200000010ff */
[----:B------:R-:W1:Y:S01]  /*4170*/  MUFU.EX2 R89, R89 ;  /* 0x0000005900597308 */ /* 0x000e620000000800 */
[----:B------:R-:W-:-:S02]  /*4180*/  LOP3.LUT R51, R51, R4, RZ, 0xc0, !PT ;  /* 0x0000000433337212 */ /* 0x000fc400078ec0ff */
[----:B------:R-:W-:Y:S02]  /*4190*/  PRMT R4, R5, 0x5410, R108 ;  /* 0x0000541005047816 */ /* 0x000fe4000000006c */
[----:B------:R-:W-:Y:S02]  /*41a0*/  PRMT R12, R144, 0x5410, R139 ;  /* 0x00005410900c7816 */ /* 0x000fe4000000008b */
[----:B------:R-:W-:Y:S01]  /*41b0*/  PRMT R25, R26, 0x7632, R25 ;  /* 0x000076321a197816 */ /* 0x000fe20000000019 */
[----:B------:R-:W-:Y:S01]  /*41c0*/  HMMA.16816.F32.BF16 R52, R48, R56, RZ ;  /* 0x000000383034723c */ /* 0x000fe200000418ff */
[----:B------:R-:W-:Y:S02]  /*41d0*/  PRMT R29, R30, 0x7632, R29 ;  /* 0x000076321e1d7816 */ /* 0x000fe4000000001d */
[--C-:B------:R-:W-:Y:S02]  /*41e0*/  HSET2.LE.AND R13, R4, R171.reuse, PT ;  /* 0x000000ab040d7233 */ /* 0x100fe40003803000 */
[----:B------:R-:W-:-:S02]  /*41f0*/  HSET2.LE.AND R12, R12, R171, PT ;  /* 0x000000ab0c0c7233 */ /* 0x000fc40003803000 */
[----:B------:R-:W-:Y:S01]  /*4200*/  PRMT R5, R26, 0x5410, R25 ;  /* 0x000054101a057816 */ /* 0x000fe20000000019 */
[----:B------:R-:W-:Y:S01]  /*4210*/  HMMA.16816.F32.BF16 R56, R48, R58, RZ ;  /* 0x0000003a3038723c */ /* 0x000fe200000418ff */
[----:B------:R-:W-:Y:S02]  /*4220*/  PRMT R4, R30, 0x5410, R29 ;  /* 0x000054101e047816 */ /* 0x000fe4000000001d */
[----:B------:R-:W-:Y:S02]  /*4230*/  LOP3.LUT R12, R5, R12, RZ, 0xc0, !PT ;  /* 0x0000000c050c7212 */ /* 0x000fe400078ec0ff */
[----:B------:R-:W-:Y:S02]  /*4240*/  LOP3.LUT R13, R4, R13, RZ, 0xc0, !PT ;  /* 0x0000000d040d7212 */ /* 0x000fe400078ec0ff */
[----:B------:R-:W-:Y:S01]  /*4250*/  PRMT R112, R68, 0x7771, RZ ;  /* 0x0000777144707816 */ /* 0x000fe200000000ff */
[----:B------:R-:W4:Y:S01]  /*4260*/  LDSM.16.MT88.4 R4, [R120+0x6400] ;  /* 0x006400007804783b */ /* 0x000f220000004200 */
[----:B------:R-:W-:-:S02]  /*4270*/  LOP3.LUT R15, R14, 0xff, RZ, 0xc0, !PT ;  /* 0x000000ff0e0f7812 */ /* 0x000fc400078ec0ff */
[----:B--2---:R-:W-:Y:S02]  /*4280*/  F2FP.BF16.F32.PACK_AB R34, R87, R90 ;  /* 0x0000005a5722723e */ /* 0x004fe400000010ff */
[----:B------:R-:W-:Y:S02]  /*4290*/  PRMT R14, R15, 0x5410, R112 ;  /* 0x000054100f0e7816 */ /* 0x000fe40000000070 */
[C---:B------:R-:W-:Y:S02]  /*42a0*/  PRMT R110, R68.reuse, 0x7772, RZ ;  /* 0x00007772446e7816 */ /* 0x040fe400000000ff */
[----:B------:R-:W-:Y:S02]  /*42b0*/  PRMT R109, R68, 0x7773, RZ ;  /* 0x00007773446d7816 */ /* 0x000fe400000000ff */
[----:B------:R-:W-:Y:S02]  /*42c0*/  PRMT R33, R34, 0x7632, R33 ;  /* 0x0000763222217816 */ /* 0x000fe40000000021 */
[----:B-1----:R-:W-:-:S02]  /*42d0*/  F2FP.BF16.F32.PACK_AB R32, R89, R94 ;  /* 0x0000005e5920723e */ /* 0x002fc400000010ff */
[--C-:B------:R-:W-:Y:S02]  /*42e0*/  HSET2.LE.AND R15, R14, R171.reuse, PT ;  /* 0x000000ab0e0f7233 */ /* 0x100fe40003803000 */
[----:B------:R-:W-:Y:S02]  /*42f0*/  PRMT R60, R110, 0x5410, R109 ;  /* 0x000054106e3c7816 */ /* 0x000fe4000000006d */
[----:B------:R-:W-:Y:S02]  /*4300*/  PRMT R14, R34, 0x5410, R33 ;  /* 0x00005410220e7816 */ /* 0x000fe40000000021 */
[----:B------:R-:W-:Y:S02]  /*4310*/  PRMT R31, R32, 0x7632, R31 ;  /* 0x00007632201f7816 */ /* 0x000fe4000000001f */
[----:B------:R-:W-:Y:S02]  /*4320*/  HSET2.LE.AND R60, R60, R171, PT ;  /* 0x000000ab3c3c7233 */ /* 0x000fe40003803000 */
[----:B------:R-:W-:-:S02]  /*4330*/  LOP3.LUT R14, R14, R15, RZ, 0xc0, !PT ;  /* 0x0000000f0e0e7212 */ /* 0x000fc400078ec0ff */
[----:B------:R-:W-:Y:S02]  /*4340*/  PRMT R15, R32, 0x5410, R31 ;  /* 0x00005410200f7816 */ /* 0x000fe4000000001f */
[----:B------:R-:W-:Y:S02]  /*4350*/  PRMT R148, R68, 0x7770, RZ ;  /* 0x0000777044947816 */ /* 0x000fe400000000ff */
[----:B------:R-:W-:Y:S02]  /*4360*/  LOP3.LUT R15, R15, R60, RZ, 0xc0, !PT ;  /* 0x0000003c0f0f7212 */ /* 0x000fe400078ec0ff */
[----:B------:R-:W-:Y:S01]  /*4370*/  HMMA.16816.F32.BF16 R60, R48, R64, RZ ;  /* 0x00000040303c723c */ /* 0x000fe200000418ff */
[----:B------:R-:W-:Y:S02]  /*4380*/  LOP3.LUT R78, R78, 0xffff, RZ, 0xc0, !PT ;  /* 0x0000ffff4e4e7812 */ /* 0x000fe400078ec0ff */
[----:B------:R-:W-:Y:S02]  /*4390*/  ISETP.LE.U32.AND P4, PT, R79, UR30, PT ;  /* 0x0000001e4f007c0c */ /* 0x000fe4000bf83070 */
[----:B------:R-:W-:-:S02]  /*43a0*/  ISETP.LE.U32.AND P3, PT, R78, UR30, PT ;  /* 0x0000001e4e007c0c */ /* 0x000fc4000bf63070 */
[----:B------:R-:W-:Y:S01]  /*43b0*/  ISETP.GT.U32.AND P5, PT, R76, UR30, PT ;  /* 0x0000001e4c007c0c */ /* 0x000fe2000bfa4070 */
[----:B-----5:R-:W-:Y:S01]  /*43c0*/  HMMA.16816.F32.BF16 R52, R12, R8, R52 ;  /* 0x000000080c34723c */ /* 0x020fe20000041834 */
[----:B------:R-:W-:Y:S02]  /*43d0*/  LOP3.LUT R8, R71, UR27, R183, 0x96, !PT ;  /* 0x0000001b47087c12 */ /* 0x000fe4000f8e96b7 */
[----:B------:R-:W-:Y:S02]  /*43e0*/  ISETP.LE.U32.AND P1, PT, R77, UR30, PT ;  /* 0x0000001e4d007c0c */ /* 0x000fe4000bf23070 */
[----:B------:R-:W-:Y:S01]  /*43f0*/  PRMT R154, R154, 0x7770, RZ ;  /* 0x000077709a9a7816 */ /* 0x000fe200000000ff */
[----:B------:R-:W-:Y:S01]  /*4400*/  IMAD.WIDE.U32 R8, R8, -0x326172a9, RZ ;  /* 0xcd9e8d5708087825 */ /* 0x000fe200078e00ff */
[----:B------:R-:W-:Y:S01]  /*4410*/  LOP3.LUT R139, R139, 0xffff, RZ, 0xc0, !PT ;  /* 0x0000ffff8b8b7812 */ /* 0x000fe200078ec0ff */
[----:B------:R-:W-:Y:S02]  /*4420*/  HMMA.16816.F32.BF16 R64, R48, R66, RZ ;  /* 0x000000423040723c */ /* 0x000fe400000418ff */
[----:B------:R-:W-:Y:S01]  /*4430*/  @!P4 HFMA2.BF16_V2 R41, -RZ.H0_H0, RZ.H0_H0, -R92.H0_H0 ;  /* 0x200000ffff29c231 */ /* 0x000fe2000034095c */
[----:B------:R-:W-:Y:S01]  /*4440*/  ISETP.LE.U32.AND P6, PT, R154, UR30, PT ;  /* 0x0000001e9a007c0c */ /* 0x000fe2000bfc3070 */
[----:B------:R-:W-:Y:S01]  /*4450*/  @!P3 HFMA2.BF16_V2 R40, -RZ.H0_H0, RZ.H0_H0, -R91.H0_H0 ;  /* 0x200000ffff28b231 */ /* 0x000fe2000034095b */
[----:B------:R-:W-:-:S02]  /*4460*/  LOP3.LUT R9, R184, UR29, R9, 0x96, !PT ;  /* 0x0000001db8097c12 */ /* 0x000fc4000f8e9609 */
[----:B------:R-:W-:Y:S01]  /*4470*/  LOP3.LUT R8, R8, UR28, R175, 0x96, !PT ;  /* 0x0000001c08087c12 */ /* 0x000fe2000f8e96af */
[----:B----4-:R-:W-:Y:S02]  /*4480*/  HMMA.16816.F32.BF16 R60, R12, R4, R60 ;  /* 0x000000040c3c723c */ /* 0x010fe4000004183c */
[----:B------:R-:W-:Y:S01]  /*4490*/  IMAD.WIDE.U32 R4, R9, -0x2daee0ad, RZ ;  /* 0xd2511f5309047825 */ /* 0x000fe200078e00ff */
[----:B------:R-:W-:-:S03]  /*44a0*/  @!P4 PRMT R92, R41, 0x5410, RZ ;  /* 0x00005410295cc816 */ /* 0x000fc600000000ff */
[----:B------:R-:W-:Y:S01]  /*44b0*/  @!P1 HFMA2.BF16_V2 R38, -RZ.H0_H0, RZ.H0_H0, -R85.H0_H0 ;  /* 0x200000ffff269231 */ /* 0x000fe20000340955 */
[----:B------:R-:W-:Y:S01]  /*44c0*/  @!P3 PRMT R91, R40, 0x5410, RZ ;  /* 0x00005410285bb816 */ /* 0x000fe200000000ff */
[----:B------:R-:W-:Y:S01]  /*44d0*/  IMAD.WIDE.U32 R8, R8, -0x2daee0ad, RZ ;  /* 0xd2511f5308087825 */ /* 0x000fe200078e00ff */
[----:B------:R-:W-:Y:S01]  /*44e0*/  LOP3.LUT R5, R180, UR23, R5, 0x96, !PT ;  /* 0x00000017b4057c12 */ /* 0x000fe2000f8e9605 */
[----:B------:R-:W-:Y:S01]  /*44f0*/  STG.E.U16 desc[UR24][R128.64], R92 ;  /* 0x0000005c80007986 */ /* 0x000fe2000c101518 */
[----:B------:R-:W-:Y:S01]  /*4500*/  HMMA.16816.F32.BF16 R68, R48, R72, RZ ;  /* 0x000000483044723c */ /* 0x000fe200000418ff */
[----:B------:R-:W-:Y:S02]  /*4510*/  ISETP.GT.U32.AND P4, PT, R43, UR30, PT ;  /* 0x0000001e2b007c0c */ /* 0x000fe4000bf84070 */
[----:B------:R-:W-:Y:S01]  /*4520*/  LOP3.LUT R4, R4, UR19, R9, 0x96, !PT ;  /* 0x0000001304047c12 */ /* 0x000fe2000f8e9609 */
[----:B------:R-:W-:Y:S01]  /*4530*/  IMAD.WIDE.U32 R150, R5, -0x326172a9, RZ ;  /* 0xcd9e8d5705967825 */ /* 0x000fe200078e00ff */
[----:B------:R-:W-:Y:S01]  /*4540*/  ISETP.GT.U32.AND P3, PT, R42, UR30, PT ;  /* 0x0000001e2a007c0c */ /* 0x000fe2000bf64070 */
[----:B------:R-:W-:Y:S01]  /*4550*/  STG.E.U16 desc[UR24][R128.64+0x2], R91 ;  /* 0x0000025b80007986 */ /* 0x000fe2000c101518 */
[----:B------:R-:W-:Y:S01]  /*4560*/  @!P1 PRMT R85, R38, 0x5410, RZ ;  /* 0x0000541026559816 */ /* 0x000fe200000000ff */
[----:B------:R-:W-:Y:S01]  /*4570*/  HMMA.16816.F32.BF16 R64, R12, R6, R64 ;  /* 0x000000060c40723c */ /* 0x000fe20000041840 */
[----:B------:R-:W-:Y:S01]  /*4580*/  IMAD.WIDE.U32 R6, R4, -0x326172a9, RZ ;  /* 0xcd9e8d5704067825 */ /* 0x000fe200078e00ff */
[----:B------:R-:W-:Y:S01]  /*4590*/  LOP3.LUT R4, R174, UR22, R151, 0x96, !PT ;  /* 0x00000016ae047c12 */ /* 0x000fe2000f8e9697 */
[----:B------:R-:W-:Y:S03]  /*45a0*/  LDSM.16.MT88.4 R40, [R122+0x8000] ;  /* 0x008000007a28783b */ /* 0x000fe60000004200 */
[----:B------:R-:W-:Y:S01]  /*45b0*/  LOP3.LUT R150, R150, UR18, R7, 0x96, !PT ;  /* 0x0000001296967c12 */ /* 0x000fe2000f8e9607 */
[----:B------:R-:W-:Y:S01]  /*45c0*/  IMAD.WIDE.U32 R4, R4, -0x2daee0ad, RZ ;  /* 0xd2511f5304047825 */ /* 0x000fe200078e00ff */
[----:B------:R-:W-:Y:S03]  /*45d0*/  HMMA.16816.F32.BF16 R72, R48, R74, RZ ;  /* 0x0000004a3048723c */ /* 0x000fe600000418ff */
[----:B------:R-:W-:-:S02]  /*45e0*/  @P4 HFMA2.BF16_V2 R107, -RZ.H0_H0, RZ.H0_H0, -R28.H0_H0 ;  /* 0x200000ffff6b4231 */ /* 0x000fc4000034091c */
[----:B------:R-:W-:Y:S01]  /*45f0*/  IMAD.WIDE.U32 R150, R150, -0x2daee0ad, RZ ;  /* 0xd2511f5396967825 */ /* 0x000fe200078e00ff */
[----:B------:R-:W-:Y:S02]  /*4600*/  LOP3.LUT R5, R8, UR17, R5, 0x96, !PT ;  /* 0x0000001108057c12 */ /* 0x000fe4000f8e9605 */
[----:B------:R-:W-:Y:S02]  /*4610*/  @P4 PRMT R28, R107, 0x5410, RZ ;  /* 0x000054106b1c4816 */ /* 0x000fe400000000ff */
[----:B------:R-:W-:Y:S01]  /*4620*/  LOP3.LUT R4, R4, UR13, R151, 0x96, !PT ;  /* 0x0000000d04047c12 */ /* 0x000fe2000f8e9697 */
[----:B------:R-:W-:Y:S01]  /*4630*/  IMAD.WIDE.U32 R8, R5, -0x326172a9, RZ ;  /* 0xcd9e8d5705087825 */ /* 0x000fe200078e00ff */
[----:B------:R-:W-:Y:S03]  /*4640*/  HMMA.16816.F32.BF16 R76, R48, R80, RZ ;  /* 0x00000050304c723c */ /* 0x000fe600000418ff */
[----:B------:R-:W-:Y:S01]  /*4650*/  FFMA.FTZ R151, R19, UR32, -R186 ;  /* 0x0000002013977c23 */ /* 0x000fe200080108ba */
[----:B------:R-:W-:-:S02]  /*4660*/  @P3 HFMA2.BF16_V2 R19, -RZ.H0_H0, RZ.H0_H0, -R27.H0_H0 ;  /* 0x200000ffff133231 */ /* 0x000fc4000034091b */
[----:B------:R-:W-:Y:S01]  /*4670*/  IMAD.WIDE.U32 R134, R4, -0x326172a9, RZ ;  /* 0xcd9e8d5704867825 */ /* 0x000fe200078e00ff */
[----:B------:R-:W-:Y:S01]  /*4680*/  LOP3.LUT R145, R6, UR16, R9, 0x96, !PT ;  /* 0x0000001006917c12 */ /* 0x000fe2000f8e9609 */
[----:B------:R-:W-:Y:S01]  /*4690*/  MUFU.EX2 R107, R153 ;  /* 0x00000099006b7308 */ /* 0x000fe20000000800 */
[----:B------:R-:W1:Y:S01]  /*46a0*/  LDSM.16.MT88.4 R4, [R122+0x7400] ;  /* 0x007400007a04783b */ /* 0x000e620000004200 */
[----:B------:R-:W-:Y:S01]  /*46b0*/  @P3 PRMT R27, R19, 0x5410, RZ ;  /* 0x00005410131b3816 */ /* 0x000fe200000000ff */
[----:B------:R-:W-:Y:S01]  /*46c0*/  HMMA.16816.F32.BF16 R80, R48, R82, RZ ;  /* 0x000000523050723c */ /* 0x000fe200000418ff */
[----:B------:R-:W-:Y:S01]  /*46d0*/  LOP3.LUT R9, R8, UR9, R135, 0x96, !PT ;  /* 0x0000000908097c12 */ /* 0x000fe2000f8e9687 */
[----:B------:R-:W-:Y:S01]  /*46e0*/  FFMA.FTZ R135, R36, UR32, -R177 ;  /* 0x0000002024877c23 */ /* 0x000fe200080108b1 */
[----:B------:R-:W-:Y:S01]  /*46f0*/  @P5 HFMA2.BF16_V2 R36, -RZ.H0_H0, RZ.H0_H0, -R35.H0_H0 ;  /* 0x200000ffff245231 */ /* 0x000fe20000340923 */
[----:B------:R-:W-:Y:S01]  /*4700*/  ISETP.GT.U32.AND P3, PT, R110, UR30, PT ;  /* 0x0000001e6e007c0c */ /* 0x000fe2000bf64070 */
[----:B------:R-:W-:Y:S01]  /*4710*/  FFMA.FTZ R8, R17, UR32, -R186 ;  /* 0x0000002011087c23 */ /* 0x000fe200080108ba */
[----:B------:R-:W-:-:S02]  /*4720*/  ISETP.GT.U32.AND P4, PT, R112, UR30, PT ;  /* 0x0000001e70007c0c */ /* 0x000fc4000bf84070 */
[----:B------:R-:W-:Y:S01]  /*4730*/  HMMA.16816.F32.BF16 R56, R12, R10, R56 ;  /* 0x0000000a0c38723c */ /* 0x000fe20000041838 */
[--C-:B------:R-:W-:Y:S01]  /*4740*/  FFMA.FTZ R11, R37, UR32, -R186.reuse ;  /* 0x00000020250b7c23 */ /* 0x100fe200080108ba */
[----:B------:R-:W-:Y:S01]  /*4750*/  @!P6 HFMA2.BF16_V2 R37, -RZ.H0_H0, RZ.H0_H0, -R84.H0_H0 ;  /* 0x200000ffff25e231 */ /* 0x000fe20000340954 */
[----:B------:R-:W-:Y:S01]  /*4760*/  @P5 PRMT R35, R36, 0x5410, RZ ;  /* 0x0000541024235816 */ /* 0x000fe200000000ff */
[----:B------:R-:W-:Y:S01]  /*4770*/  FFMA.FTZ R10, R16, UR32, -R177 ;  /* 0x00000020100a7c23 */ /* 0x000fe200080108b1 */
[----:B------:R-:W-:Y:S01]  /*4780*/  ISETP.LE.U32.AND P5, PT, R148, UR30, PT ;  /* 0x0000001e94007c0c */ /* 0x000fe2000bfa3070 */
[----:B------:R-:W-:Y:S01]  /*4790*/  MUFU.EX2 R112, R137 ;  /* 0x0000008900707308 */ /* 0x000fe20000000800 */
[----:B------:R-:W-:Y:S01]  /*47a0*/  @!P6 PRMT R84, R37, 0x5410, RZ ;  /* 0x000054102554e816 */ /* 0x000fe200000000ff */
[----:B------:R-:W-:Y:S01]  /*47b0*/  FFMA.FTZ R186, R23, UR32, -R186 ;  /* 0x0000002017ba7c23 */ /* 0x000fe200080108ba */
[----:B------:R-:W-:Y:S01]  /*47c0*/  ISETP.LE.U32.AND P6, PT, R139, UR30, PT ;  /* 0x0000001e8b007c0c */ /* 0x000fe2000bfc3070 */
[----:B------:R-:W-:Y:S01]  /*47d0*/  @P3 HFMA2.BF16_V2 R96, -RZ.H0_H0, RZ.H0_H0, -R32.H0_H0 ;  /* 0x200000ffff603231 */ /* 0x000fe20000340920 */
[----:B------:R-:W-:Y:S01]  /*47e0*/  LOP3.LUT R148, R9, 0xff, RZ, 0xc0, !PT ;  /* 0x000000ff09947812 */ /* 0x000fe200078ec0ff */
[----:B------:R-:W-:Y:S01]  /*47f0*/  @P4 HFMA2.BF16_V2 R97, -RZ.H0_H0, RZ.H0_H0, -R33.H0_H0 ;  /* 0x200000ffff614231 */ /* 0x000fe20000340921 */
[----:B------:R-:W-:Y:S01]  /*4800*/  SHF.R.U32.HI R139, RZ, 0x18, R9 ;  /* 0x00000018ff8b7819 */ /* 0x000fe20000011609 */
[----:B------:R-:W-:Y:S01]  /*4810*/  FFMA.FTZ R177, R24, UR32, -R177 ;  /* 0x0000002018b17c23 */ /* 0x000fe200080108b1 */
[----:B------:R-:W-:Y:S01]  /*4820*/  @P3 PRMT R32, R96, 0x5410, RZ ;  /* 0x0000541060203816 */ /* 0x000fe200000000ff */
[----:B------:R-:W-:Y:S01]  /*4830*/  MUFU.EX2 R186, R186 ;  /* 0x000000ba00ba7308 */ /* 0x000fe20000000800 */
[----:B------:R-:W-:Y:S01]  /*4840*/  ISETP.LE.U32.AND P3, PT, R148, UR30, PT ;  /* 0x0000001e94007c0c */ /* 0x000fe2000bf63070 */
[----:B------:R-:W-:Y:S01]  /*4850*/  @!P5 HFMA2.BF16_V2 R98, -RZ.H0_H0, RZ.H0_H0, -R34.H0_H0 ;  /* 0x200000ffff62d231 */ /* 0x000fe20000340922 */
[----:B------:R-:W-:-:S02]  /*4860*/  PRMT R143, R134, 0x7770, RZ ;  /* 0x00007770868f7816 */ /* 0x000fc400000000ff */
[----:B------:R-:W-:Y:S01]  /*4870*/  PRMT R117, R134, 0x7771, RZ ;  /* 0x0000777186757816 */ /* 0x000fe200000000ff */
[----:B------:R-:W-:Y:S01]  /*4880*/  @!P6 HFMA2.BF16_V2 R17, -RZ.H0_H0, RZ.H0_H0, -R25.H0_H0 ;  /* 0x200000ffff11e231 */ /* 0x000fe20000340919 */
[----:B------:R-:W-:Y:S01]  /*4890*/  @!P5 PRMT R34, R98, 0x5410, RZ ;  /* 0x000054106222d816 */ /* 0x000fe200000000ff */
[----:B------:R-:W-:Y:S01]  /*48a0*/  MUFU.EX2 R96, R151 ;  /* 0x0000009700607308 */ /* 0x000fe20000000800 */
[----:B------:R-:W-:Y:S02]  /*48b0*/  PRMT R142, R134, 0x7772, RZ ;  /* 0x00007772868e7816 */ /* 0x000fe400000000ff */
[----:B------:R-:W-:Y:S02]  /*48c0*/  @!P6 PRMT R25, R17, 0x5410, RZ ;  /* 0x000054101119e816 */ /* 0x000fe400000000ff */
[----:B------:R-:W-:Y:S01]  /*48d0*/  ISETP.LE.U32.AND P6, PT, R108, UR30, PT ;  /* 0x0000001e6c007c0c */ /* 0x000fe2000bfc3070 */
[----:B-1----:R-:W-:Y:S01]  /*48e0*/  HMMA.16816.F32.BF16 R68, R12, R4, R68 ;  /* 0x000000040c44723c */ /* 0x002fe20000041844 */
[----:B------:R-:W-:Y:S01]  /*48f0*/  PRMT R4, R33, 0x7632, R4 ;  /* 0x0000763221047816 */ /* 0x000fe20000000004 */
[----:B------:R-:W1:Y:S01]  /*4900*/  MUFU.EX2 R108, R152 ;  /* 0x00000098006c7308 */ /* 0x000e620000000800 */
[----:B------:R-:W-:-:S02]  /*4910*/  @P4 PRMT R33, R97, 0x5410, RZ ;  /* 0x0000541061214816 */ /* 0x000fc400000000ff */
[----:B------:R-:W-:Y:S02]  /*4920*/  LOP3.LUT R4, R4, 0xff, RZ, 0xc0, !PT ;  /* 0x000000ff04047812 */ /* 0x000fe400078ec0ff */
[----:B------:R-:W-:Y:S01]  /*4930*/  PRMT R141, R134, 0x7773, RZ ;  /* 0x00007773868d7816 */ /* 0x000fe200000000ff */
[----:B------:R-:W-:Y:S01]  /*4940*/  HMMA.16816.F32.BF16 R72, R12, R6, R72 ;  /* 0x000000060c48723c */ /* 0x000fe20000041848 */
[----:B------:R-:W-:Y:S01]  /*4950*/  ISETP.LE.U32.AND P2, PT, R4, UR30, PT ;  /* 0x0000001e04007c0c */ /* 0x000fe2000bf43070 */
[----:B------:R-:W-:Y:S01]  /*4960*/  MUFU.EX2 R177, R177 ;  /* 0x000000b100b17308 */ /* 0x000fe20000000800 */
[----:B------:R-:W2:Y:S01]  /*4970*/  LDSM.16.MT88.4 R4, [R120+0x7400] ;  /* 0x007400007804783b */ /* 0x000ea20000004200 */
[----:B------:R-:W-:Y:S01]  /*4980*/  @!P6 HFMA2.BF16_V2 R99, -RZ.H0_H0, RZ.H0_H0, -R29.H0_H0 ;  /* 0x200000ffff63e231 */ /* 0x000fe2000034091d */
[----:B------:R-:W-:Y:S02]  /*4990*/  ISETP.GT.U32.AND P5, PT, R141, UR30, PT ;  /* 0x0000001e8d007c0c */ /* 0x000fe4000bfa4070 */
[----:B------:R-:W-:-:S02]  /*49a0*/  LOP3.LUT R134, R134, 0xff, RZ, 0xc0, !PT ;  /* 0x000000ff86867812 */ /* 0x000fc400078ec0ff */
[----:B------:R-:W-:Y:S02]  /*49b0*/  @!P6 PRMT R29, R99, 0x5410, RZ ;  /* 0x00005410631de816 */ /* 0x000fe400000000ff */
[----:B-1----:R-:W-:Y:S01]  /*49c0*/  F2FP.BF16.F32.PACK_AB R97, R108, R107 ;  /* 0x0000006b6c61723e */ /* 0x002fe200000010ff */
[----:B------:R-:W1:Y:S01]  /*49d0*/  MUFU.EX2 R99, R149 ;  /* 0x0000009500637308 */ /* 0x000e620000000800 */
[----:B------:R-:W-:Y:S01]  /*49e0*/  ISETP.GT.U32.AND P6, PT, R142, UR30, PT ;  /* 0x0000001e8e007c0c */ /* 0x000fe2000bfc4070 */
[----:B------:R-:W-:Y:S01]  /*49f0*/  @!P2 HFMA2.BF16_V2 R39, -RZ.H0_H0, RZ.H0_H0, -R86.H0_H0 ;  /* 0x200000ffff27a231 */ /* 0x000fe20000340956 */
[----:B------:R-:W-:Y:S01]  /*4a00*/  PRMT R98, R97, 0x7632, R98 ;  /* 0x0000763261627816 */ /* 0x000fe20000000062 */
[----:B------:R-:W-:Y:S01]  /*4a10*/  @!P3 HFMA2.BF16_V2 R105, -RZ.H0_H0, RZ.H0_H0, -R97.H0_H0 ;  /* 0x200000ffff69b231 */ /* 0x000fe20000340961 */
[----:B------:R-:W-:Y:S02]  /*4a20*/  PRMT R134, R134, 0x5410, R117 ;  /* 0x0000541086867816 */ /* 0x000fe40000000075 */
[----:B------:R-:W-:-:S02]  /*4a30*/  @!P2 PRMT R86, R39, 0x5410, RZ ;  /* 0x000054102756a816 */ /* 0x000fc400000000ff */
[----:B------:R-:W-:Y:S01]  /*4a40*/  HMMA.16816.F32.BF16 R36, R48, R40, RZ ;  /* 0x000000283024723c */ /* 0x000fe200000418ff */
[----:B------:R-:W-:Y:S02]  /*4a50*/  ISETP.LE.U32.AND P2, PT, R144, UR30, PT ;  /* 0x0000001e90007c0c */ /* 0x000fe4000bf43070 */
[----:B------:R-:W-:Y:S02]  /*4a60*/  PRMT R142, R142, 0x5410, R141 ;  /* 0x000054108e8e7816 */ /* 0x000fe4000000008d */
[----:B------:R-:W-:-:S03]  /*4a70*/  HSET2.LE.AND R134, R134, R171, PT ;  /* 0x000000ab86867233 */ /* 0x000fc60003803000 */
[----:B------:R-:W-:Y:S01]  /*4a80*/  HMMA.16816.F32.BF16 R40, R48, R42, RZ ;  /* 0x0000002a3028723c */ /* 0x000fe200000418ff */
[----:B------:R-:W-:-:S05]  /*4a90*/  HSET2.LE.AND R142, R142, R171, PT ;  /* 0x000000ab8e8e7233 */ /* 0x000fca0003803000 */
[----:B------:R-:W-:-:S05]  /*4aa0*/  @!P2 HFMA2.BF16_V2 R18, -RZ.H0_H0, RZ.H0_H0, -R26.H0_H0 ;  /* 0x200000ffff12a231 */ /* 0x000fca000034091a */
[----:B------:R-:W-:Y:S02]  /*4ab0*/  @!P2 PRMT R26, R18, 0x5410, RZ ;  /* 0x00005410121aa816 */ /* 0x000fe400000000ff */
[----:B------:R-:W-:Y:S01]  /*4ac0*/  ISETP.GT.U32.AND P2, PT, R109, UR30, PT ;  /* 0x0000001e6d007c0c */ /* 0x000fe2000bf44070 */
[----:B--2---:R-:W-:Y:S01]  /*4ad0*/  HMMA.16816.F32.BF16 R76, R12, R4, R76 ;  /* 0x000000040c4c723c */ /* 0x004fe2000004184c */
[----:B------:R-:W-:Y:S02]  /*4ae0*/  PRMT R4, R31, 0x7632, R4 ;  /* 0x000076321f047816 */ /* 0x000fe40000000004 */
[----:B-1----:R-:W-:Y:S02]  /*4af0*/  F2FP.BF16.F32.PACK_AB R109, R99, R96 ;  /* 0x00000060636d723e */ /* 0x002fe400000010ff */
[----:B------:R-:W-:-:S03]  /*4b00*/  LOP3.LUT R4, R4, 0xff, RZ, 0xc0, !PT ;  /* 0x000000ff04047812 */ /* 0x000fc600078ec0ff */
[----:B------:R-:W-:Y:S01]  /*4b10*/  HMMA.16816.F32.BF16 R80, R12, R6, R80 ;  /* 0x000000060c50723c */ /* 0x000fe20000041850 */
[----:B------:R-:W-:Y:S02]  /*4b20*/  ISETP.LE.U32.AND P1, PT, R4, UR30, PT ;  /* 0x0000001e04007c0c */ /* 0x000fe4000bf23070 */
[----:B------:R-:W1:Y:S01]  /*4b30*/  LDSM.16.MT88.4 R4, [R122+0x8400] ;  /* 0x008400007a04783b */ /* 0x000e620000004200 */
[----:B------:R-:W-:-:S05]  /*4b40*/  @P2 HFMA2.BF16_V2 R106, -RZ.H0_H0, RZ.H0_H0, -R31.H0_H0 ;  /* 0x200000ffff6a2231 */ /* 0x000fca000034091f */
[----:B------:R-:W-:Y:S02]  /*4b50*/  @P2 PRMT R31, R106, 0x5410, RZ ;  /* 0x000054106a1f2816 */ /* 0x000fe400000000ff */
[----:B------:R-:W-:Y:S03]  /*4b60*/  MUFU.EX2 R106, R147 ;  /* 0x00000093006a7308 */ /* 0x000fe60000000800 */
[----:B------:R-:W-:-:S05]  /*4b70*/  @!P1 HFMA2.BF16_V2 R16, -RZ.H0_H0, RZ.H0_H0, -R30.H0_H0 ;  /* 0x200000ffff109231 */ /* 0x000fca000034091e */
[----:B------:R-:W-:Y:S02]  /*4b80*/  @!P1 PRMT R30, R16, 0x5410, RZ ;  /* 0x00005410101e9816 */ /* 0x000fe400000000ff */
[----:B------:R-:W-:Y:S02]  /*4b90*/  PRMT R16, R97, 0x5410, R98 ;  /* 0x0000541061107816 */ /* 0x000fe40000000062 */
[----:B------:R-:W-:Y:S02]  /*4ba0*/  @!P3 PRMT R97, R105, 0x5410, RZ ;  /* 0x000054106961b816 */ /* 0x000fe400000000ff */
[----:B------:R-:W2:Y:S01]  /*4bb0*/  MUFU.EX2 R105, R146 ;  /* 0x0000009200697308 */ /* 0x000ea20000000800 */
[----:B------:R-:W-:Y:S01]  /*4bc0*/  ISETP.LE.U32.AND P1, PT, R143, UR30, PT ;  /* 0x0000001e8f007c0c */ /* 0x000fe2000bf23070 */
[----:B-1----:R-:W-:Y:S01]  /*4bd0*/  HMMA.16816.F32.BF16 R40, R12, R6, R40 ;  /* 0x000000060c28723c */ /* 0x002fe20000041828 */
[----:B------:R-:W-:-:S05]  /*4be0*/  IMAD.WIDE.U32 R6, R145, -0x2daee0ad, RZ ;  /* 0xd2511f5391067825 */ /* 0x000fca00078e00ff */
[----:B------:R-:W-:Y:S02]  /*4bf0*/  LOP3.LUT R150, R150, UR8, R7, 0x96, !PT ;  /* 0x0000000896967c12 */ /* 0x000fe4000f8e9607 */
[----:B------:R-:W-:Y:S01]  /*4c00*/  LOP3.LUT R7, R9, 0xffff, RZ, 0xc0, !PT ;  /* 0x0000ffff09077812 */ /* 0x000fe200078ec0ff */
[----:B------:R-:W-:Y:S01]  /*4c10*/  HMMA.16816.F32.BF16 R36, R12, R4, R36 ;  /* 0x000000040c24723c */ /* 0x000fe20000041824 */
[----:B------:R-:W-:Y:S02]  /*4c20*/  PRMT R4, R6, 0x7770, RZ ;  /* 0x0000777006047816 */ /* 0x000fe400000000ff */
[----:B------:R-:W-:Y:S02]  /*4c30*/  SHF.R.U32.HI R7, RZ, 0x8, R7 ;  /* 0x00000008ff077819 */ /* 0x000fe40000011607 */
[----:B------:R-:W-:Y:S02]  /*4c40*/  ISETP.LE.U32.AND P4, PT, R4, UR30, PT ;  /* 0x0000001e04007c0c */ /* 0x000fe4000bf83070 */
[----:B------:R-:W-:-:S02]  /*4c50*/  LOP3.LUT R4, R7, 0xffff, RZ, 0xc0, !PT ;  /* 0x0000ffff07047812 */ /* 0x000fc400078ec0ff */
[----:B------:R-:W-:Y:S02]  /*4c60*/  PRMT R18, R6, 0x7772, RZ ;  /* 0x0000777206127816 */ /* 0x000fe400000000ff */
[----:B------:R-:W-:Y:S02]  /*4c70*/  ISETP.LE.U32.AND P2, PT, R4, UR30, PT ;  /* 0x0000001e04007c0c */ /* 0x000fe4000bf43070 */
[----:B------:R-:W-:Y:S02]  /*4c80*/  PRMT R4, R9, 0x7632, R4 ;  /* 0x0000763209047816 */ /* 0x000fe40000000004 */
[----:B------:R-:W-:Y:S02]  /*4c90*/  PRMT R5, R6, 0x7773, RZ ;  /* 0x0000777306057816 */ /* 0x000fe400000000ff */
[----:B------:R-:W-:Y:S02]  /*4ca0*/  LOP3.LUT R4, R4, 0xff, RZ, 0xc0, !PT ;  /* 0x000000ff04047812 */ /* 0x000fe400078ec0ff */
[----:B------:R-:W-:-:S02]  /*4cb0*/  PRMT R144, R6, 0x7771, RZ ;  /* 0x0000777106907816 */ /* 0x000fc400000000ff */
[----:B------:R-:W-:Y:S02]  /*4cc0*/  ISETP.LE.U32.AND P3, PT, R4, UR30, PT ;  /* 0x0000001e04007c0c */ /* 0x000fe4000bf63070 */
[----:B--2---:R-:W-:Y:S01]  /*4cd0*/  F2FP.BF16.F32.PACK_AB R4, R105, R106 ;  /* 0x0000006a6904723e */ /* 0x004fe200000010ff */
[----:B------:R-:W-:Y:S01]  /*4ce0*/  @!P2 HFMA2.BF16_V2 R104, -RZ.H0_H0, RZ.H0_H0, -R98.H0_H0 ;  /* 0x200000ffff68a231 */ /* 0x000fe20000340962 */
[----:B------:R-:W-:Y:S02]  /*4cf0*/  PRMT R146, R148, 0x5410, R7 ;  /* 0x0000541094927816 */ /* 0x000fe40000000007 */
[----:B------:R-:W-:Y:S02]  /*4d00*/  PRMT R110, R4, 0x7632, R110 ;  /* 0x00007632046e7816 */ /* 0x000fe4000000006e */
[----:B------:R-:W-:Y:S02]  /*4d10*/  @!P2 PRMT R98, R104, 0x5410, RZ ;  /* 0x000054106862a816 */ /* 0x000fe400000000ff */
[----:B------:R-:W-:-:S02]  /*4d20*/  ISETP.LE.U32.AND P2, PT, R139, UR30, PT ;  /* 0x0000001e8b007c0c */ /* 0x000fc4000bf43070 */
[C---:B------:R-:W-:Y:S01]  /*4d30*/  PRMT R104, R109.reuse, 0x7632, R104 ;  /* 0x000076326d687816 */ /* 0x040fe20000000068 */
[----:B------:R-:W-:Y:S01]  /*4d40*/  @!P3 HFMA2.BF16_V2 R103, -RZ.H0_H0, RZ.H0_H0, -R109.H0_H0 ;  /* 0x200000ffff67b231 */ /* 0x000fe2000034096d */
[----:B------:R-:W-:Y:S02]  /*4d50*/  LOP3.LUT R7, R6, 0xff, RZ, 0xc0, !PT ;  /* 0x000000ff06077812 */ /* 0x000fe400078ec0ff */
[----:B------:R-:W-:Y:S02]  /*4d60*/  PRMT R17, R109, 0x5410, R104 ;  /* 0x000054106d117816 */ /* 0x000fe40000000068 */
[----:B------:R-:W-:Y:S02]  /*4d70*/  @!P3 PRMT R109, R103, 0x5410, RZ ;  /* 0x00005410676db816 */ /* 0x000fe400000000ff */
[----:B------:R-:W-:Y:S02]  /*4d80*/  PRMT R103, R4, 0x7610, R103 ;  /* 0x0000761004677816 */ /* 0x000fe40000000067 */
[----:B------:R-:W-:Y:S01]  /*4d90*/  ISETP.GT.U32.AND P3, PT, R117, UR30, PT ;  /* 0x0000001e75007c0c */ /* 0x000fe2000bf64070 */
[----:B------:R-:W-:Y:S01]  /*4da0*/  @!P2 HFMA2.BF16_V2 R47, -RZ.H0_H0, RZ.H0_H0, -R104.H0_H0 ;  /* 0x200000ffff2fa231 */ /* 0x000fe20000340968 */
[----:B------:R-:W-:Y:S01]  /*4db0*/  PRMT R19, R103, 0x5410, R110 ;  /* 0x0000541067137816 */ /* 0x000fe2000000006e */
[----:B------:R-:W-:Y:S01]  /*4dc0*/  @!P1 HFMA2.BF16_V2 R46, -RZ.H0_H0, RZ.H0_H0, -R103.H0_H0 ;  /* 0x200000ffff2e9231 */ /* 0x000fe20000340967 */
[----:B------:R-:W-:Y:S01]  /*4dd0*/  SHF.R.U32.HI R4, RZ, 0x10, R9 ;  /* 0x00000010ff047819 */ /* 0x000fe20000011609 */
[----:B------:R-:W-:Y:S01]  /*4de0*/  MUFU.EX2 R117, R119 ;  /* 0x0000007700757308 */ /* 0x000fe20000000800 */
[----:B------:R-:W-:-:S02]  /*4df0*/  @!P2 PRMT R104, R47, 0x5410, RZ ;  /* 0x000054102f68a816 */ /* 0x000fc400000000ff */
[----:B------:R-:W-:Y:S02]  /*4e00*/  @!P1 PRMT R103, R46, 0x5410, RZ ;  /* 0x000054102e679816 */ /* 0x000fe400000000ff */
[C---:B------:R-:W-:Y:S02]  /*4e10*/  ISETP.GT.U32.AND P2, PT, R18.reuse, UR30, PT ;  /* 0x0000001e12007c0c */ /* 0x040fe4000bf44070 */
[----:B------:R-:W-:Y:S01]  /*4e20*/  ISETP.GT.U32.AND P1, PT, R5, UR30, PT ;  /* 0x0000001e05007c0c */ /* 0x000fe2000bf24070 */
[----:B------:R-:W-:Y:S01]  /*4e30*/  @P3 HFMA2.BF16_V2 R102, -RZ.H0_H0, RZ.H0_H0, -R110.H0_H0 ;  /* 0x200000ffff663231 */ /* 0x000fe2000034096e */
[----:B------:R-:W-:Y:S01]  /*4e40*/  PRMT R18, R18, 0x5410, R5 ;  /* 0x0000541012127816 */ /* 0x000fe20000000005 */
[----:B------:R-:W-:Y:S01]  /*4e50*/  FADD.FTZ R5, R114, R111 ;  /* 0x0000006f72057221 */ /* 0x000fe20000010000 */
[----:B------:R-:W-:Y:S01]  /*4e60*/  LOP3.LUT R4, R4, 0xff, RZ, 0xc0, !PT ;  /* 0x000000ff04047812 */ /* 0x000fe200078ec0ff */
[----:B------:R-:W1:Y:S01]  /*4e70*/  MUFU.EX2 R111, R136 ;  /* 0x00000088006f7308 */ /* 0x000e620000000800 */
[----:B------:R-:W-:-:S02]  /*4e80*/  @P3 PRMT R110, R102, 0x5410, RZ ;  /* 0x00005410666e3816 */ /* 0x000fc400000000ff */
[----:B------:R-:W-:Y:S02]  /*4e90*/  ISETP.GT.U32.AND P3, PT, R144, UR30, PT ;  /* 0x0000001e90007c0c */ /* 0x000fe4000bf64070 */
[----:B------:R-:W-:Y:S01]  /*4ea0*/  PRMT R144, R7, 0x5410, R144 ;  /* 0x0000541007907816 */ /* 0x000fe20000000090 */
[----:B------:R-:W-:Y:S01]  /*4eb0*/  FADD.FTZ R7, R115, R118 ;  /* 0x0000007673077221 */ /* 0x000fe20000010000 */
[--C-:B------:R-:W-:Y:S01]  /*4ec0*/  SHF.R.U32.HI R9, RZ, 0x10, R150.reuse ;  /* 0x00000010ff097819 */ /* 0x100fe20000011696 */
[----:B------:R2:W4:Y:S01]  /*4ed0*/  MUFU.EX2 R102, R135 ;  /* 0x0000008700667308 */ /* 0x0005220000000800 */
[----:B------:R-:W-:Y:S02]  /*4ee0*/  SHF.R.U32.HI R148, RZ, 0x18, R150 ;  /* 0x00000018ff947819 */ /* 0x000fe40000011696 */
[----:B------:R-:W-:-:S05]  /*4ef0*/  LOP3.LUT R9, R9, 0xff, RZ, 0xc0, !PT ;  /* 0x000000ff09097812 */ /* 0x000fca00078ec0ff */
[----:B------:R5:W-:Y:S01]  /*4f00*/  MUFU.EX2 R115, R11 ;  /* 0x0000000b00737308 */ /* 0x000be20000000800 */
[----:B-1----:R-:W-:Y:S02]  /*4f10*/  F2FP.BF16.F32.PACK_AB R114, R111, R112 ;  /* 0x000000706f72723e */ /* 0x002fe400000010ff */
[----:B------:R-:W-:Y:S01]  /*4f20*/  PRMT R136, R4, 0x5410, R139 ;  /* 0x0000541004887816 */ /* 0x000fe2000000008b */
[--C-:B------:R-:W-:Y:S01]  /*4f30*/  FADD.FTZ R4, R116, R5.reuse ;  /* 0x0000000574047221 */ /* 0x100fe20000010000 */
[----:B------:R-:W-:Y:S01]  /*4f40*/  PRMT R5, R150, 0x7632, R5 ;  /* 0x0000763296057816 */ /* 0x000fe20000000005 */
[----:B------:R-:W-:Y:S01]  /*4f50*/  @P6 HFMA2.BF16_V2 R45, -RZ.H0_H0, RZ.H0_H0, -R114.H0_H0 ;  /* 0x200000ffff2d6231 */ /* 0x000fe20000340972 */
[C---:B------:R-:W-:Y:S01]  /*4f60*/  PRMT R113, R114.reuse, 0x7632, R113 ;  /* 0x0000763272717816 */ /* 0x040fe20000000071 */
[----:B------:R1:W3:Y:S01]  /*4f70*/  MUFU.EX2 R116, R133 ;  /* 0x0000008500747308 */ /* 0x0002e20000000800 */
[----:B------:R-:W-:Y:S02]  /*4f80*/  LOP3.LUT R5, R5, 0xff, RZ, 0xc0, !PT ;  /* 0x000000ff05057812 */ /* 0x000fe400078ec0ff */
[----:B--2---:R-:W-:Y:S01]  /*4f90*/  PRMT R135, R114, 0x5410, R113 ;  /* 0x0000541072877816 */ /* 0x004fe20000000071 */
[----:B------:R-:W-:Y:S01]  /*4fa0*/  @P5 HFMA2.BF16_V2 R44, -RZ.H0_H0, RZ.H0_H0, -R113.H0_H0 ;  /* 0x200000ffff2c5231 */ /* 0x000fe20000340971 */
[----:B------:R-:W-:-:S02]  /*4fb0*/  @P6 PRMT R114, R45, 0x5410, RZ ;  /* 0x000054102d726816 */ /* 0x000fc400000000ff */
[----:B------:R-:W-:Y:S02]  /*4fc0*/  ISETP.LE.U32.AND P6, PT, R5, UR30, PT ;  /* 0x0000001e05007c0c */ /* 0x000fe4000bfc3070 */
[----:B------:R-:W-:Y:S01]  /*4fd0*/  LOP3.LUT R5, R150, 0xff, RZ, 0xc0, !PT ;  /* 0x000000ff96057812 */ /* 0x000fe200078ec0ff */
[----:B-----5:R-:W-:Y:S01]  /*4fe0*/  FADD.FTZ R11, R132, R7 ;  /* 0x00000007840b7221 */ /* 0x020fe20000010000 */
[----:B------:R-:W-:Y:S02]  /*4ff0*/  @P5 PRMT R113, R44, 0x5410, RZ ;  /* 0x000054102c715816 */ /* 0x000fe400000000ff */
[----:B------:R-:W-:Y:S01]  /*5000*/  ISETP.LE.U32.AND P5, PT, R5, UR30, PT ;  /* 0x0000001e05007c0c */ /* 0x000fe2000bfa3070 */
[----:B------:R-:W-:Y:S01]  /*5010*/  FADD.FTZ R138, R138, R11 ;  /* 0x0000000b8a8a7221 */ /* 0x000fe20000010000 */
[----:B----4-:R-:W-:Y:S02]  /*5020*/  F2FP.BF16.F32.PACK_AB R119, R102, R117 ;  /* 0x000000756677723e */ /* 0x010fe400000010ff */
[----:B------:R-:W-:Y:S01]  /*5030*/  HSET2.LE.AND R136, R136, R171, PT ;  /* 0x000000ab88887233 */ /* 0x000fe20003803000 */
[----:B------:R-:W-:Y:S01]  /*5040*/  FADD.FTZ R93, R93, R138 ;  /* 0x0000008a5d5d7221 */ /* 0x000fe20000010000 */
[----:B------:R-:W-:-:S02]  /*5050*/  PRMT R118, R119, 0x7632, R118 ;  /* 0x0000763277767816 */ /* 0x000fc40000000076 */
[----:B------:R-:W-:Y:S01]  /*5060*/  LOP3.LUT R11, R135, R142, RZ, 0xc0, !PT ;  /* 0x0000008e870b7212 */ /* 0x000fe200078ec0ff */
[----:B------:R-:W-:Y:S01]  /*5070*/  FADD.FTZ R90, R90, R93 ;  /* 0x0000005d5a5a7221 */ /* 0x000fe20000010000 */
[----:B-1----:R-:W-:-:S03]  /*5080*/  PRMT R133, R119, 0x5410, R118 ;  /* 0x0000541077857816 */ /* 0x002fc60000000076 */
[----:B------:R-:W-:Y:S02]  /*5090*/  @!P5 HFMA2.BF16_V2 R101, -RZ.H0_H0, RZ.H0_H0, -R119.H0_H0 ;  /* 0x200000ffff65d231 */ /* 0x000fe40000340977 */
[----:B------:R-:W-:-:S03]  /*50a0*/  FADD.FTZ R90, R87, R90 ;  /* 0x0000005a575a7221 */ /* 0x000fc60000010000 */
[----:B------:R-:W-:Y:S01]  /*50b0*/  @!P5 PRMT R119, R101, 0x5410, RZ ;  /* 0x000054106577d816 */ /* 0x000fe200000000ff */
[----:B------:R-:W-:Y:S01]  /*50c0*/  FADD.FTZ R107, R107, R90 ;  /* 0x0000005a6b6b7221 */ /* 0x000fe20000010000 */
[----:B------:R-:W-:Y:S01]  /*50d0*/  ISETP.LE.U32.AND P5, PT, R148, UR30, PT ;  /* 0x0000001e94007c0c */ /* 0x000fe2000bfa3070 */
[----:B------:R-:W-:Y:S01]  /*50e0*/  MUFU.EX2 R101, R8 ;  /* 0x0000000800657308 */ /* 0x000fe20000000800 */
[----:B------:R-:W-:Y:S01]  /*50f0*/  PRMT R148, R9, 0x5410, R148 ;  /* 0x0000541009947816 */ /* 0x000fe20000000094 */
[----:B------:R-:W-:Y:S01]  /*5100*/  FADD.FTZ R9, R131, R4 ;  /* 0x0000000483097221 */ /* 0x000fe20000010000 */
[----:B------:R-:W-:Y:S01]  /*5110*/  LOP3.LUT R4, R150, 0xffff, RZ, 0xc0, !PT ;  /* 0x0000ffff96047812 */ /* 0x000fe200078ec0ff */
[----:B------:R-:W-:Y:S01]  /*5120*/  FADD.FTZ R107, R108, R107 ;  /* 0x0000006b6c6b7221 */ /* 0x000fe20000010000 */
[----:B---3--:R-:W-:Y:S01]  /*5130*/  F2FP.BF16.F32.PACK_AB R131, R115, R116 ;  /* 0x000000747383723e */ /* 0x008fe200000010ff */
[----:B------:R-:W-:Y:S01]  /*5140*/  FADD.FTZ R140, R140, R9 ;  /* 0x000000098c8c7221 */ /* 0x000fe20000010000 */
[----:B------:R-:W-:Y:S01]  /*5150*/  SHF.R.U32.HI R4, RZ, 0x8, R4 ;  /* 0x00000008ff047819 */ /* 0x000fe20000011604 */
[----:B------:R-:W-:Y:S01]  /*5160*/  FADD.FTZ R106, R106, R107 ;  /* 0x0000006b6a6a7221 */ /* 0x000fe20000010000 */
[----:B------:R-:W-:Y:S01]  /*5170*/  PRMT R132, R131, 0x7632, R132 ;  /* 0x0000763283847816 */ /* 0x000fe20000000084 */
[----:B------:R-:W-:Y:S01]  /*5180*/  @!P6 HFMA2.BF16_V2 R100, -RZ.H0_H0, RZ.H0_H0, -R131.H0_H0 ;  /* 0x200000ffff64e231 */ /* 0x000fe20000340983 */
[----:B------:R-:W-:Y:S01]  /*5190*/  PRMT R150, R5, 0x5410, R4 ;  /* 0x0000541005967816 */ /* 0x000fe20000000004 */
[----:B------:R-:W-:Y:S01]  /*51a0*/  FADD.FTZ R95, R95, R140 ;  /* 0x0000008c5f5f7221 */ /* 0x000fe20000010000 */
[----:B------:R-:W-:Y:S01]  /*51b0*/  LOP3.LUT R4, R4, 0xffff, RZ, 0xc0, !PT ;  /* 0x0000ffff04047812 */ /* 0x000fe200078ec0ff */
[----:B------:R-:W-:Y:S01]  /*51c0*/  @!P5 HFMA2.BF16_V2 R24, -RZ.H0_H0, RZ.H0_H0, -R132.H0_H0 ;  /* 0x200000ffff18d231 */ /* 0x000fe20000340984 */
[----:B------:R-:W-:Y:S01]  /*51d0*/  PRMT R137, R131, 0x5410, R132 ;  /* 0x0000541083897816 */ /* 0x000fe20000000084 */
[----:B------:R-:W-:Y:S01]  /*51e0*/  FADD.FTZ R94, R94, R95 ;  /* 0x0000005f5e5e7221 */ /* 0x000fe20000010000 */
[----:B------:R-:W-:Y:S01]  /*51f0*/  @!P6 PRMT R131, R100, 0x5410, RZ ;  /* 0x000054106483e816 */ /* 0x000fe200000000ff */
[----:B------:R-:W-:Y:S01]  /*5200*/  FADD.FTZ R106, R105, R106 ;  /* 0x0000006a696a7221 */ /* 0x000fe20000010000 */
[----:B------:R-:W-:Y:S01]  /*5210*/  ISETP.LE.U32.AND P6, PT, R4, UR30, PT ;  /* 0x0000001e04007c0c */ /* 0x000fe2000bfc3070 */
[----:B------:R1:W2:Y:S01]  /*5220*/  MUFU.EX2 R100, R10 ;  /* 0x0000000a00647308 */ /* 0x0002a20000000800 */
[----:B------:R-:W3:Y:S01]  /*5230*/  LDSM.16.MT88.4 R4, [R120+0x8000] ;  /* 0x008000007804783b */ /* 0x000ee20000004200 */
[----:B------:R-:W-:Y:S01]  /*5240*/  LOP3.LUT R9, R17, R136, RZ, 0xc0, !PT ;  /* 0x0000008811097212 */ /* 0x000fe200078ec0ff */
[----:B------:R-:W-:Y:S01]  /*5250*/  FADD.FTZ R89, R89, R94 ;  /* 0x0000005e59597221 */ /* 0x000fe20000010000 */
[----:B------:R-:W-:Y:S01]  /*5260*/  HSET2.LE.AND R148, R148, R171, PT ;  /* 0x000000ab94947233 */ /* 0x000fe20003803000 */
[----:B------:R-:W-:Y:S01]  /*5270*/  FADD.FTZ R117, R117, R106 ;  /* 0x0000006a75757221 */ /* 0x000fe20000010000 */
[----:B------:R-:W-:Y:S01]  /*5280*/  @!P5 PRMT R132, R24, 0x5410, RZ ;  /* 0x000054101884d816 */ /* 0x000fe200000000ff */
[----:B------:R-:W-:-:S02]  /*5290*/  FADD.FTZ R96, R96, R89 ;  /* 0x0000005960607221 */ /* 0x000fc40000010000 */
[----:B------:R-:W-:Y:S02]  /*52a0*/  FADD.FTZ R117, R102, R117 ;  /* 0x0000007566757221 */ /* 0x000fe40000010000 */
[----:B------:R-:W-:Y:S01]  /*52b0*/  FADD.FTZ R99, R99, R96 ;  /* 0x0000006063637221 */ /* 0x000fe20000010000 */
[----:B------:R-:W-:-:S03]  /*52c0*/  @!P6 HFMA2.BF16_V2 R23, -RZ.H0_H0, RZ.H0_H0, -R118.H0_H0 ;  /* 0x200000ffff17e231 */ /* 0x000fc60000340976 */
[----:B------:R-:W-:Y:S01]  /*52d0*/  FADD.FTZ R112, R112, R99 ;  /* 0x0000006370707221 */ /* 0x000fe20000010000 */
[----:B-1----:R-:W-:Y:S02]  /*52e0*/  LOP3.LUT R10, R19, R134, RZ, 0xc0, !PT ;  /* 0x00000086130a7212 */ /* 0x002fe400078ec0ff */
[----:B--2---:R-:W-:Y:S01]  /*52f0*/  F2FP.BF16.F32.PACK_AB R136, R177, R100 ;  /* 0x00000064b188723e */ /* 0x004fe200000010ff */
[----:B------:R-:W-:Y:S01]  /*5300*/  FADD.FTZ R111, R111, R112 ;  /* 0x000000706f6f7221 */ /* 0x000fe20000010000 */
[----:B------:R-:W-:Y:S01]  /*5310*/  F2FP.BF16.F32.PACK_AB R134, R186, R101 ;  /* 0x00000065ba86723e */ /* 0x000fe200000010ff */
[----:B------:R-:W-:Y:S01]  /*5320*/  FADD.FTZ R100, R100, R117 ;  /* 0x0000007564647221 */ /* 0x000fe20000010000 */
[C---:B------:R-:W-:Y:S01]  /*5330*/  PRMT R135, R136.reuse, 0x7632, R135 ;  /* 0x0000763288877816 */ /* 0x040fe20000000087 */
[----:B------:R-:W-:Y:S01]  /*5340*/  @!P4 HFMA2.BF16_V2 R21, -RZ.H0_H0, RZ.H0_H0, -R136.H0_H0 ;  /* 0x200000ffff15c231 */ /* 0x000fe20000340988 */
[----:B------:R-:W-:Y:S01]  /*5350*/  @!P6 PRMT R118, R23, 0x5410, RZ ;  /* 0x000054101776e816 */ /* 0x000fe200000000ff */
[----:B------:R-:W-:Y:S01]  /*5360*/  @P2 HFMA2.BF16_V2 R3, -RZ.H0_H0, RZ.H0_H0, -R134.H0_H0 ;  /* 0x200000ffff032231 */ /* 0x000fe20000340986 */
[----:B------:R-:W-:Y:S01]  /*5370*/  PRMT R17, R136, 0x5410, R135 ;  /* 0x0000541088117816 */ /* 0x000fe20000000087 */
[----:B------:R-:W-:Y:S01]  /*5380*/  @P3 HFMA2.BF16_V2 R20, -RZ.H0_H0, RZ.H0_H0, -R135.H0_H0 ;  /* 0x200000ffff143231 */ /* 0x000fe20000340987 */
[----:B------:R-:W-:Y:S01]  /*5390*/  @!P4 PRMT R136, R21, 0x5410, RZ ;  /* 0x000054101588c816 */ /* 0x000fe200000000ff */
[----:B------:R-:W-:Y:S01]  /*53a0*/  FADD.FTZ R116, R116, R111 ;  /* 0x0000006f74747221 */ /* 0x000fe20000010000 */
[----:B------:R-:W-:-:S02]  /*53b0*/  FADD.FTZ R177, R177, R100 ;  /* 0x00000064b1b17221 */ /* 0x000fc40000010000 */
[----:B------:R-:W-:Y:S01]  /*53c0*/  @P3 PRMT R135, R20, 0x5410, RZ ;  /* 0x0000541014873816 */ /* 0x000fe200000000ff */
[----:B------:R-:W-:-:S04]  /*53d0*/  FADD.FTZ R116, R115, R116 ;  /* 0x0000007473747221 */ /* 0x000fc80000010000 */
[----:B------:R-:W-:Y:S01]  /*53e0*/  FADD.FTZ R101, R101, R116 ;  /* 0x0000007465657221 */ /* 0x000fe20000010000 */
[C---:B---3--:R-:W-:Y:S01]  /*53f0*/  HMMA.16816.F32.BF16 R44, R48.reuse, R4, RZ ;  /* 0x00000004302c723c */ /* 0x048fe200000418ff */
[--C-:B------:R-:W-:Y:S02]  /*5400*/  HSET2.LE.AND R4, R150, R171.reuse, PT ;  /* 0x000000ab96047233 */ /* 0x100fe40003803000 */
[----:B------:R-:W-:Y:S01]  /*5410*/  FADD.FTZ R186, R186, R101 ;  /* 0x00000065baba7221 */ /* 0x000fe20000010000 */
[----:B------:R-:W-:Y:S02]  /*5420*/  HSET2.LE.AND R5, R146, R171, PT ;  /* 0x000000ab92057233 */ /* 0x000fe40003803000 */
[----:B------:R-:W-:Y:S02]  /*5430*/  LOP3.LUT R4, R133, R4, RZ, 0xc0, !PT ;  /* 0x0000000485047212 */ /* 0x000fe400078ec0ff */
[----:B------:R-:W-:Y:S01]  /*5440*/  PRMT R133, R134, 0x7632, R133 ;  /* 0x0000763286857816 */ /* 0x000fe20000000085 */
[----:B------:R-:W-:Y:S01]  /*5450*/  HMMA.16816.F32.BF16 R48, R48, R6, RZ ;  /* 0x000000063030723c */ /* 0x000fe200000418ff */
[----:B------:R-:W-:-:S02]  /*5460*/  LOP3.LUT R8, R16, R5, RZ, 0xc0, !PT ;  /* 0x0000000510087212 */ /* 0x000fc400078ec0ff */
[----:B------:R-:W-:Y:S01]  /*5470*/  HSET2.LE.AND R6, R144, R171, PT ;  /* 0x000000ab90067233 */ /* 0x000fe20003803000 */
[----:B------:R-:W-:Y:S01]  /*5480*/  @P1 HFMA2.BF16_V2 R22, -RZ.H0_H0, RZ.H0_H0, -R133.H0_H0 ;  /* 0x200000ffff161231 */ /* 0x000fe20000340985 */
[----:B------:R-:W-:Y:S02]  /*5490*/  HSET2.LE.AND R7, R18, R171, PT ;  /* 0x000000ab12077233 */ /* 0x000fe40003803000 */
[----:B------:R-:W-:Y:S02]  /*54a0*/  PRMT R16, R134, 0x5410, R133 ;  /* 0x0000541086107816 */ /* 0x000fe40000000085 */
[----:B------:R-:W-:Y:S02]  /*54b0*/  LOP3.LUT R6, R17, R6, RZ, 0xc0, !PT ;  /* 0x0000000611067212 */ /* 0x000fe400078ec0ff */
[----:B------:R-:W-:Y:S02]  /*54c0*/  LOP3.LUT R7, R16, R7, RZ, 0xc0, !PT ;  /* 0x0000000710077212 */ /* 0x000fe400078ec0ff */
[----:B------:R-:W1:Y:S01]  /*54d0*/  LDSM.16.MT88.4 R16, [R120+0x8400] ;  /* 0x008400007810783b */ /* 0x000e620000004200 */
[----:B------:R-:W-:-:S02]  /*54e0*/  LOP3.LUT R5, R137, R148, RZ, 0xc0, !PT ;  /* 0x0000009489057212 */ /* 0x000fc400078ec0ff */
[----:B------:R-:W-:Y:S02]  /*54f0*/  @P2 PRMT R134, R3, 0x5410, RZ ;  /* 0x0000541003862816 */ /* 0x000fe400000000ff */
[----:B------:R-:W-:Y:S01]  /*5500*/  @P1 PRMT R133, R22, 0x5410, RZ ;  /* 0x0000541016851816 */ /* 0x000fe200000000ff */
        /* <DEDUP_REMOVED lines=24> */
[C---:B------:R-:W-:Y:S08]  /*5690*/  HMMA.16816.F32.BF16 R72, R4.reuse, R18, R72 ;  /* 0x000000120448723c */ /* 0x040ff00000041848 */
[C---:B--2---:R-:W-:Y:S08]  /*56a0*/  HMMA.16816.F32.BF16 R52, R4.reuse, R8, R52 ;  /* 0x000000080434723c */ /* 0x044ff00000041834 */
[C---:B------:R-:W-:Y:S01]  /*56b0*/  HMMA.16816.F32.BF16 R56, R4.reuse, R10, R56 ;  /* 0x0000000a0438723c */ /* 0x040fe20000041838 */
[----:B------:R-:W1:Y:S07]  /*56c0*/  LDSM.16.MT88.4 R8, [R120+0x7c00] ;  /* 0x007c00007808783b */ /* 0x000e6e0000004200 */
[C---:B---3--:R-:W-:Y:S08]  /*56d0*/  HMMA.16816.F32.BF16 R60, R4.reuse, R12, R60 ;  /* 0x0000000c043c723c */ /* 0x048ff0000004183c */
[C---:B------:R-:W-:Y:S01]  /*56e0*/  HMMA.16816.F32.BF16 R64, R4.reuse, R14, R64 ;  /* 0x0000000e0440723c */ /* 0x040fe20000041840 */
[----:B------:R-:W2:Y:S07]  /*56f0*/  LDSM.16.MT88.4 R12, [R122+0x8c00] ;  /* 0x008c00007a0c783b */ /* 0x000eae0000004200 */
[C---:B-1----:R-:W-:Y:S08]  /*5700*/  HMMA.16816.F32.BF16 R76, R4.reuse, R8, R76 ;  /* 0x00000008044c723c */ /* 0x042ff0000004184c */
[C---:B------:R-:W-:Y:S01]  /*5710*/  HMMA.16816.F32.BF16 R80, R4.reuse, R10, R80 ;  /* 0x0000000a0450723c */ /* 0x040fe20000041850 */
[----:B------:R-:W1:Y:S07]  /*5720*/  LDSM.16.MT88.4 R8, [R120+0x8c00] ;  /* 0x008c00007808783b */ /* 0x000e6e0000004200 */
[----:B--2---:R-:W-:Y:S01]  /*5730*/  HMMA.16816.F32.BF16 R36, R4, R12, R36 ;  /* 0x0000000c0424723c */ /* 0x004fe20000041824 */
[----:B------:R-:W-:-:S05]  /*5740*/  IMAD.WIDE R12, R176, 0x2, R128 ;  /* 0x00000002b00c7825 */ /* 0x000fca00078e0280 */
[----:B------:R-:W-:Y:S02]  /*5750*/  STG.E.U16 desc[UR24][R12.64], R86 ;  /* 0x000000560c007986 */ /* 0x000fe4000c101518 */
[C---:B------:R-:W-:Y:S02]  /*5760*/  HMMA.16816.F32.BF16 R40, R4.reuse, R14, R40 ;  /* 0x0000000e0428723c */ /* 0x040fe40000041828 */
[----:B------:R-:W-:Y:S04]  /*5770*/  STG.E.U16 desc[UR24][R12.64+0x2], R85 ;  /* 0x000002550c007986 */ /* 0x000fe8000c101518 */
[----:B------:R2:W-:Y:S04]  /*5780*/  STG.E.U16 desc[UR24][R128.64+0x10], R84 ;  /* 0x0000105480007986 */ /* 0x0005e8000c101518 */
[----:B------:R3:W-:Y:S04]  /*5790*/  STG.E.U16 desc[UR24][R128.64+0x12], R35 ;  /* 0x0000122380007986 */ /* 0x0007e8000c101518 */
[----:B------:R3:W-:Y:S04]  /*57a0*/  STG.E.U16 desc[UR24][R12.64+0x10], R28 ;  /* 0x0000101c0c007986 */ /* 0x0007e8000c101518 */
[----:B------:R3:W-:Y:S04]  /*57b0*/  STG.E.U16 desc[UR24][R12.64+0x12], R27 ;  /* 0x0000121b0c007986 */ /* 0x0007e8000c101518 */
[----:B------:R3:W-:Y:S01]  /*57c0*/  STG.E.U16 desc[UR24][R128.64+0x20], R26 ;  /* 0x0000201a80007986 */ /* 0x0007e2000c101518 */
[----:B-1----:R-:W-:Y:S03]  /*57d0*/  HMMA.16816.F32.BF16 R44, R4, R8, R44 ;  /* 0x00000008042c723c */ /* 0x002fe6000004182c */
[----:B------:R3:W-:Y:S04]  /*57e0*/  STG.E.U16 desc[UR24][R128.64+0x22], R25 ;  /* 0x0000221980007986 */ /* 0x0007e8000c101518 */
[----:B------:R3:W-:Y:S01]  /*57f0*/  STG.E.U16 desc[UR24][R12.64+0x20], R30 ;  /* 0x0000201e0c007986 */ /* 0x0007e2000c101518 */
[----:B--2---:R-:W-:-:S03]  /*5800*/  IADD3 R84, P1, PT, R128, -0x80, RZ ;  /* 0xffffff8080547810 */ /* 0x004fc60007f3e0ff */
[----:B------:R3:W-:Y:S01]  /*5810*/  STG.E.U16 desc[UR24][R12.64+0x22], R29 ;  /* 0x0000221d0c007986 */ /* 0x0007e2000c101518 */
[----:B------:R-:W-:Y:S01]  /*5820*/  HMMA.16816.F32.BF16 R48, R4, R10, R48 ;  /* 0x0000000a0430723c */ /* 0x000fe20000041830 */
[----:B------:R-:W-:Y:S02]  /*5830*/  IADD3.X R87, PT, PT, R129, -0x1, RZ, P1, !PT ;  /* 0xffffffff81577810 */ /* 0x000fe40000ffe4ff */
        /* <DEDUP_REMOVED lines=29> */
[----:B---3--:R-:W-:Y:S02]  /*5a10*/  LEA R12, P0, R8, R164, 0x1 ;  /* 0x000000a4080c7211 */ /* 0x008fe400078008ff */
[----:B-1----:R-:W-:Y:S02]  /*5a20*/  ISETP.GE.AND P2, PT, R162, UR4, PT ;  /* 0x00000004a2007c0c */ /* 0x002fe4000bf46270 */
[----:B------:R-:W-:Y:S02]  /*5a30*/  IADD3.X R6, PT, PT, R4, UR31, RZ, P1, !PT ;  /* 0x0000001f04067c10 */ /* 0x000fe40008ffe4ff */
[----:B------:R-:W-:-:S02]  /*5a40*/  ISETP.GE.AND P1, PT, R161, UR4, PT ;  /* 0x00000004a1007c0c */ /* 0x000fc4000bf26270 */
[----:B------:R-:W-:Y:S02]  /*5a50*/  LEA.HI.X R13, R8, R163, R4, 0x1, P0 ;  /* 0x000000a3080d7211 */ /* 0x000fe400000f0c04 */
[----:B------:R-:W-:Y:S02]  /*5a60*/  ISETP.GE.AND P0, PT, R160, UR4, PT ;  /* 0x00000004a0007c0c */ /* 0x000fe4000bf06270 */
[----:B------:R-:W-:-:S04]  /*5a70*/  LEA R10, P3, R3, R164, 0x1 ;  /* 0x000000a4030a7211 */ /* 0x000fc800078608ff */
[----:B------:R-:W-:Y:S01]  /*5a80*/  LEA.HI.X R11, R3, R163, R6, 0x1, P3 ;  /* 0x000000a3030b7211 */ /* 0x000fe200018f0c06 */
[----:B------:R-:W-:Y:S01]  /*5a90*/  VIADD R3, R126, 0xffffffff ;  /* 0xffffffff7e037836 */ /* 0x000fe20000000000 */
        /* <DEDUP_REMOVED lines=34> */
[----:B------:R-:W5:Y:S04]  /*5cc0*/  LDSM.16.M88.4 R112, [R124+0x3c00] ;  /* 0x003c00007c70783b */ /* 0x000f680000000200 */
[----:B------:R-:W-:Y:S04]  /*5cd0*/  LDSM.16.M88.4 R4, [R123] ;  /* 0x000000007b04783b */ /* 0x000fe80000000200 */
[----:B------:R-:W5:Y:S04]  /*5ce0*/  LDSM.16.M88.4 R108, [R121+0x3000] ;  /* 0x00300000796c783b */ /* 0x000f680000000200 */
[----:B------:R-:W5:Y:S04]  /*5cf0*/  LDSM.16.M88.4 R104, [R121+0x3400] ;  /* 0x003400007968783b */ /* 0x000f680000000200 */
[----:B------:R-:W5:Y:S04]  /*5d00*/  LDSM.16.M88.4 R96, [R121+0x3800] ;  /* 0x003800007960783b */ /* 0x000f680000000200 */
[----:B-1----:R-:W1:Y:S04]  /*5d10*/  LDSM.16.M88.4 R12, [R121+0x3c00] ;  /* 0x003c0000790c783b */ /* 0x002e680000000200 */
[----:B------:R-:W-:Y:S01]  /*5d20*/  LDSM.16.M88.4 R100, [R125+0x1000] ;  /* 0x001000007d64783b */ /* 0x000fe20000000200 */
[C---:B---3--:R-:W-:Y:S03]  /*5d30*/  HMMA.16816.F32.BF16 R92, R16.reuse, R88, RZ ;  /* 0x00000058105c723c */ /* 0x048fe600000418ff */
[----:B--2---:R-:W2:Y:S04]  /*5d40*/  LDSM.16.M88.4 R8, [R124+0x4000] ;  /* 0x004000007c08783b */ /* 0x004ea80000000200 */
[----:B------:R-:W-:Y:S01]  /*5d50*/  LDSM.16.M88.4 R116, [R121+0x4c00] ;  /* 0x004c00007974783b */ /* 0x000fe20000000200 */
[C---:B------:R-:W-:Y:S03]  /*5d60*/  HMMA.16816.F32.BF16 R88, R16.reuse, R90, RZ ;  /* 0x0000005a1058723c */ /* 0x040fe600000418ff */
[----:B------:R-:W0:Y:S05]  /*5d70*/  LDGDEPBAR ;  /* 0x00000000000079af */ /* 0x000e2a0000000000 */
[C---:B----4-:R-:W-:Y:S08]  /*5d80*/  HMMA.16816.F32.BF16 R84, R16.reuse, R32, RZ ;  /* 0x000000201054723c */ /* 0x050ff000000418ff */
[C---:B-----5:R-:W-:Y:S08]  /*5d90*/  HMMA.16816.F32.BF16 R28, R16.reuse, R24, RZ ;  /* 0x00000018101c723c */ /* 0x060ff000000418ff */
[C---:B------:R-:W-:Y:S08]  /*5da0*/  HMMA.16816.F32.BF16 R32, R16.reuse, R34, RZ ;  /* 0x000000221020723c */ /* 0x040ff000000418ff */
[C---:B------:R-:W-:Y:S08]  /*5db0*/  HMMA.16816.F32.BF16 R24, R16.reuse, R26, RZ ;  /* 0x0000001a1018723c */ /* 0x040ff000000418ff */
[C---:B------:R-:W-:Y:S08]  /*5dc0*/  HMMA.16816.F32.BF16 R20, R16.reuse, R112, RZ ;  /* 0x000000701014723c */ /* 0x040ff000000418ff */
[----:B------:R-:W-:Y:S01]  /*5dd0*/  HMMA.16816.F32.BF16 R16, R16, R114, RZ ;  /* 0x000000721010723c */ /* 0x000fe200000418ff */
[----:B------:R-:W3:Y:S07]  /*5de0*/  LDSM.16.M88.4 R112, [R124+0x4400] ;  /* 0x004400007c70783b */ /* 0x000eee0000000200 */
[C---:B------:R-:W-:Y:S08]  /*5df0*/  HMMA.16816.F32.BF16 R92, R4.reuse, R108, R92 ;  /* 0x0000006c045c723c */ /* 0x040ff0000004185c */
[C---:B------:R-:W-:Y:S01]  /*5e00*/  HMMA.16816.F32.BF16 R88, R4.reuse, R110, R88 ;  /* 0x0000006e0458723c */ /* 0x040fe20000041858 */
[----:B------:R-:W4:Y:S07]  /*5e10*/  LDSM.16.M88.4 R108, [R124+0x4800] ;  /* 0x004800007c6c783b */ /* 0x000f2e0000000200 */
[C---:B------:R-:W-:Y:S08]  /*5e20*/  HMMA.16816.F32.BF16 R84, R4.reuse, R104, R84 ;  /* 0x000000680454723c */ /* 0x040ff00000041854 */
[C---:B------:R-:W-:Y:S01]  /*5e30*/  HMMA.16816.F32.BF16 R32, R4.reuse, R106, R32 ;  /* 0x0000006a0420723c */ /* 0x040fe20000041820 */
[----:B------:R-:W5:Y:S07]  /*5e40*/  LDSM.16.M88.4 R104, [R124+0x4c00] ;  /* 0x004c00007c68783b */ /* 0x000f6e0000000200 */
[C---:B------:R-:W-:Y:S08]  /*5e50*/  HMMA.16816.F32.BF16 R28, R4.reuse, R96, R28 ;  /* 0x00000060041c723c */ /* 0x040ff0000004181c */
[C---:B------:R-:W-:Y:S01]  /*5e60*/  HMMA.16816.F32.BF16 R24, R4.reuse, R98, R24 ;  /* 0x000000620418723c */ /* 0x040fe20000041818 */
[----:B------:R-:W-:Y:S07]  /*5e70*/  LDSM.16.M88.4 R96, [R121+0x4000] ;  /* 0x004000007960783b */ /* 0x000fee0000000200 */
[C---:B-1----:R-:W-:Y:S08]  /*5e80*/  HMMA.16816.F32.BF16 R20, R4.reuse, R12, R20 ;  /* 0x0000000c0414723c */ /* 0x042ff00000041814 */
[----:B------:R-:W-:Y:S01]  /*5e90*/  HMMA.16816.F32.BF16 R16, R4, R14, R16 ;  /* 0x0000000e0410723c */ /* 0x000fe20000041810 */
[----:B------:R-:W1:Y:S04]  /*5ea0*/  LDSM.16.M88.4 R4, [R123+0x1000] ;  /* 0x001000007b04783b */ /* 0x000e680000000200 */
[----:B------:R-:W1:Y:S03]  /*5eb0*/  LDSM.16.M88.4 R12, [R121+0x4400] ;  /* 0x00440000790c783b */ /* 0x000e660000000200 */
[C---:B--2---:R-:W-:Y:S08]  /*5ec0*/  HMMA.16816.F32.BF16 R92, R100.reuse, R8, R92 ;  /* 0x00000008645c723c */ /* 0x044ff0000004185c */
[C---:B------:R-:W-:Y:S01]  /*5ed0*/  HMMA.16816.F32.BF16 R88, R100.reuse, R10, R88 ;  /* 0x0000000a6458723c */ /* 0x040fe20000041858 */
[----:B------:R-:W2:Y:S07]  /*5ee0*/  LDSM.16.M88.4 R8, [R121+0x4800] ;  /* 0x004800007908783b */ /* 0x000eae0000000200 */
[C---:B---3--:R-:W-:Y:S08]  /*5ef0*/  HMMA.16816.F32.BF16 R84, R100.reuse, R112, R84 ;  /* 0x000000706454723c */ /* 0x048ff00000041854 */
[C---:B------:R-:W-:Y:S01]  /*5f00*/  HMMA.16816.F32.BF16 R32, R100.reuse, R114, R32 ;  /* 0x000000726420723c */ /* 0x040fe20000041820 */
[----:B------:R-:W-:Y:S07]  /*5f10*/  LDSM.16.M88.4 R112, [R125+0x2000] ;  /* 0x002000007d70783b */ /* 0x000fee0000000200 */
[C---:B----4-:R-:W-:Y:S08]  /*5f20*/  HMMA.16816.F32.BF16 R28, R100.reuse, R108, R28 ;  /* 0x0000006c641c723c */ /* 0x050ff0000004181c */
[C---:B------:R-:W-:Y:S01]  /*5f30*/  HMMA.16816.F32.BF16 R24, R100.reuse, R110, R24 ;  /* 0x0000006e6418723c */ /* 0x040fe20000041818 */
[----:B------:R-:W3:Y:S07]  /*5f40*/  LDSM.16.M88.4 R108, [R124+0x5000] ;  /* 0x005000007c6c783b */ /* 0x000eee0000000200 */
[C---:B-----5:R-:W-:Y:S08]  /*5f50*/  HMMA.16816.F32.BF16 R20, R100.reuse, R104, R20 ;  /* 0x000000686414723c */ /* 0x060ff00000041814 */
        /* <DEDUP_REMOVED lines=12> */
[C---:B------:R-:W-:Y:S08]  /*6020*/  HMMA.16816.F32.BF16 R20, R4.reuse, R116, R20 ;  /* 0x000000740414723c */ /* 0x040ff00000041814 */
[----:B------:R-:W-:Y:S01]  /*6030*/  HMMA.16816.F32.BF16 R16, R4, R118, R16 ;  /* 0x000000760410723c */ /* 0x000fe20000041810 */
[----:B------:R-:W5:Y:S07]  /*6040*/  LDSM.16.M88.4 R4, [R121+0x5c00] ;  /* 0x005c00007904783b */ /* 0x000f6e0000000200 */
[C---:B---3--:R-:W-:Y:S08]  /*6050*/  HMMA.16816.F32.BF16 R92, R112.reuse, R108, R92 ;  /* 0x0000006c705c723c */ /* 0x048ff0000004185c */
[C---:B----4-:R-:W-:Y:S08]  /*6060*/  HMMA.16816.F32.BF16 R28, R112.reuse, R100, R28 ;  /* 0x00000064701c723c */ /* 0x050ff0000004181c */
[C---:B-1----:R-:W-:Y:S08]  /*6070*/  HMMA.16816.F32.BF16 R16, R112.reuse, R98, R16 ;  /* 0x000000627010723c */ /* 0x042ff00000041810 */
[C---:B------:R-:W-:Y:S01]  /*6080*/  HMMA.16816.F32.BF16 R24, R112.reuse, R102, R24 ;  /* 0x000000667018723c */ /* 0x040fe20000041818 */
[----:B------:R-:W1:Y:S07]  /*6090*/  LDSM.16.M88.4 R100, [R121+0x5400] ;  /* 0x005400007964783b */ /* 0x000e6e0000000200 */
[----:B------:R-:W-:Y:S08]  /*60a0*/  HMMA.16816.F32.BF16 R88, R112, R110, R88 ;  /* 0x0000006e7058723c */ /* 0x000ff00000041858 */
[----:B--2---:R-:W-:Y:S08]  /*60b0*/  HMMA.16816.F32.BF16 R92, R12, R8, R92 ;  /* 0x000000080c5c723c */ /* 0x004ff0000004185c */
[----:B------:R-:W-:Y:S01]  /*60c0*/  HMMA.16816.F32.BF16 R20, R112, R96, R20 ;  /* 0x000000607014723c */ /* 0x000fe20000041814 */
[----:B------:R-:W-:-:S04]  /*60d0*/  IMAD.SHL.U32 R96, R3, 0x40, RZ ;  /* 0x0000004003607824 */ /* 0x000fc800078e00ff */
[----:B------:R-:W-:-:S03]  /*60e0*/  IMAD.IADD R96, R96, 0x1, R169 ;  /* 0x0000000160607824 */ /* 0x000fc600078e02a9 */
[----:B-----5:R-:W-:Y:S01]  /*60f0*/  HMMA.16816.F32.BF16 R16, R12, R6, R16 ;  /* 0x000000060c10723c */ /* 0x020fe20000041810 */
[C---:B------:R-:W-:Y:S02]  /*6100*/  VIADD R6, R96.reuse, 0xffffffc0 ;  /* 0xffffffc060067836 */ /* 0x040fe40000000000 */
[----:B------:R-:W-:-:S03]  /*6110*/  VIADD R8, R96, 0xfffffff8 ;  /* 0xfffffff860087836 */ /* 0x000fc60000000000 */
[----:B------:R-:W-:Y:S02]  /*6120*/  I2FP.F32.U32 R7, R6 ;  /* 0x0000000600077245 */ /* 0x000fe40000201000 */
[----:B------:R-:W-:Y:S01]  /*6130*/  HMMA.16816.F32.BF16 R84, R112, R104, R84 ;  /* 0x000000687054723c */ /* 0x000fe20000041854 */
[C---:B------:R-:W-:Y:S02]  /*6140*/  ISETP.GE.AND P6, PT, R8.reuse, R130, PT ;  /* 0x000000820800720c */ /* 0x040fe40003fc6270 */
[C---:B------:R-:W-:Y:S01]  /*6150*/  FFMA.FTZ R92, R7.reuse, UR12, R92 ;  /* 0x0000000c075c7c23 */ /* 0x040fe2000801005c */
[----:B------:R-:W-:Y:S01]  /*6160*/  FFMA.FTZ R94, R7, UR12, R94 ;  /* 0x0000000c075e7c23 */ /* 0x000fe2000801005e */
[----:B------:R-:W-:Y:S02]  /*6170*/  ISETP.GE.AND P4, PT, R8, R127, PT ;  /* 0x0000007f0800720c */ /* 0x000fe40003f86270 */
[----:B------:R-:W-:Y:S01]  /*6180*/  I2FP.F32.U32 R7, R8 ;  /* 0x0000000800077245 */ /* 0x000fe20000201000 */
[----:B------:R-:W-:Y:S01]  /*6190*/  HMMA.16816.F32.BF16 R88, R12, R10, R88 ;  /* 0x0000000a0c58723c */ /* 0x000fe20000041858 */
[----:B------:R-:W2:Y:S01]  /*61a0*/  LDSM.16.M88.4 R8, [R121+0x5800] ;  /* 0x005800007908783b */ /* 0x000ea20000000200 */
[----:B------:R-:W-:Y:S01]  /*61b0*/  ISETP.GE.AND P3, PT, R6, R130, PT ;  /* 0x000000820600720c */ /* 0x000fe20003f66270 */
[----:B------:R-:W-:-:S04]  /*61c0*/  DEPBAR.LE SB0, 0x0 ;  /* 0x000080000000791a */ /* 0x000fc80000000000 */
[-C--:B------:R-:W-:Y:S01]  /*61d0*/  ISETP.GE.AND P5, PT, R6, R127.reuse, PT ;  /* 0x0000007f0600720c */ /* 0x080fe20003fa6270 */
[----:B------:R-:W-:Y:S01]  /*61e0*/  VIADD R6, R96, 0xffffffc1 ;  /* 0xffffffc160067836 */ /* 0x000fe20000000000 */
[----:B------:R-:W-:Y:S01]  /*61f0*/  HMMA.16816.F32.BF16 R32, R112, R106, R32 ;  /* 0x0000006a7020723c */ /* 0x000fe20000041820 */
[----:B------:R-:W-:Y:S01]  /*6200*/  FSEL R99, R92, -INF , !P3 ;  /* 0xff8000005c637808 */ /* 0x000fe20005800000 */
[C---:B------:R-:W-:Y:S01]  /*6210*/  FFMA.FTZ R16, R7.reuse, UR12, R16 ;  /* 0x0000000c07107c23 */ /* 0x040fe20008010010 */
[----:B------:R-:W-:Y:S01]  /*6220*/  FSEL R97, R94, -INF , !P5 ;  /* 0xff8000005e617808 */ /* 0x000fe20006800000 */
[----:B------:R-:W-:Y:S01]  /*6230*/  FFMA.FTZ R18, R7, UR12, R18 ;  /* 0x0000000c07127c23 */ /* 0x000fe20008010012 */
[----:B------:R-:W-:Y:S01]  /*6240*/  ISETP.GE.AND P3, PT, R6, R130, PT ;  /* 0x000000820600720c */ /* 0x000fe20003f66270 */
[----:B------:R-:W-:Y:S01]  /*6250*/  VIADD R7, R96, 0xffffffc8 ;  /* 0xffffffc860077836 */ /* 0x000fe20000000000 */
[----:B------:R-:W-:Y:S01]  /*6260*/  BAR.SYNC.DEFER_BLOCKING 0x0 ;  /* 0x0000000000007b1d */ /* 0x000fe20000010000 */
[----:B------:R-:W-:Y:S01]  /*6270*/  ISETP.GE.AND P5, PT, R6, R127, PT ;  /* 0x0000007f0600720c */ /* 0x000fe20003fa6270 */
[----:B-1----:R-:W-:Y:S01]  /*6280*/  HMMA.16816.F32.BF16 R84, R12, R100, R84 ;  /* 0x000000640c54723c */ /* 0x002fe20000041854 */
[----:B------:R-:W-:-:S02]  /*6290*/  I2FP.F32.U32 R6, R6 ;  /* 0x0000000600067245 */ /* 0x000fc40000201000 */
[----:B------:R-:W-:Y:S02]  /*62a0*/  FSEL R100, R16, -INF , !P6 ;  /* 0xff80000010647808 */ /* 0x000fe40007000000 */
[----:B------:R-:W-:Y:S01]  /*62b0*/  FSEL R98, R18, -INF , !P4 ;  /* 0xff80000012627808 */ /* 0x000fe20006000000 */
[C---:B------:R-:W-:Y:S01]  /*62c0*/  FFMA.FTZ R92, R6.reuse, UR12, R93 ;  /* 0x0000000c065c7c23 */ /* 0x040fe2000801005d */
[C---:B------:R-:W-:Y:S01]  /*62d0*/  ISETP.GE.AND P6, PT, R7.reuse, R130, PT ;  /* 0x000000820700720c */ /* 0x040fe20003fc6270 */
[----:B------:R-:W-:Y:S01]  /*62e0*/  FFMA.FTZ R95, R6, UR12, R95 ;  /* 0x0000000c065f7c23 */ /* 0x000fe2000801005f */
[----:B------:R-:W-:Y:S01]  /*62f0*/  ISETP.GE.AND P4, PT, R7, R127, PT ;  /* 0x0000007f0700720c */ /* 0x000fe20003f86270 */
[----:B------:R-:W-:Y:S01]  /*6300*/  VIADD R6, R96, 0xffffffc9 ;  /* 0xffffffc960067836 */ /* 0x000fe20000000000 */
[----:B------:R-:W-:Y:S01]  /*6310*/  I2FP.F32.U32 R7, R7 ;  /* 0x0000000700077245 */ /* 0x000fe20000201000 */
[----:B------:R-:W-:Y:S01]  /*6320*/  HMMA.16816.F32.BF16 R32, R12, R102, R32 ;  /* 0x000000660c20723c */ /* 0x000fe20000041820 */
[----:B------:R-:W-:-:S02]  /*6330*/  FSEL R92, R92, -INF , !P3 ;  /* 0xff8000005c5c7808 */ /* 0x000fc40005800000 */
[----:B------:R-:W-:Y:S01]  /*6340*/  FSEL R16, R95, -INF , !P5 ;  /* 0xff8000005f107808 */ /* 0x000fe20006800000 */
[C---:B------:R-:W-:Y:S01]  /*6350*/  FFMA.FTZ R88, R7.reuse, UR12, R88 ;  /* 0x0000000c07587c23 */ /* 0x040fe20008010058 */
[----:B------:R-:W-:Y:S01]  /*6360*/  FFMA.FTZ R90, R7, UR12, R90 ;  /* 0x0000000c075a7c23 */ /* 0x000fe2000801005a */
[----:B------:R-:W-:Y:S01]  /*6370*/  ISETP.GE.AND P3, PT, R6, R130, PT ;  /* 0x000000820600720c */ /* 0x000fe20003f66270 */
[----:B------:R-:W-:Y:S01]  /*6380*/  VIADD R7, R96, 0xffffffd0 ;  /* 0xffffffd060077836 */ /* 0x000fe20000000000 */
[-C--:B------:R-:W-:Y:S01]  /*6390*/  ISETP.GE.AND P5, PT, R6, R127.reuse, PT ;  /* 0x0000007f0600720c */ /* 0x080fe20003fa6270 */
[C---:B------:R-:W-:Y:S01]  /*63a0*/  HMMA.16816.F32.BF16 R20, R12.reuse, R4, R20 ;  /* 0x000000040c14723c */ /* 0x040fe20000041814 */
[----:B------:R-:W-:Y:S01]  /*63b0*/  I2FP.F32.U32 R6, R6 ;  /* 0x0000000600067245 */ /* 0x000fe20000201000 */
[----:B------:R-:W-:Y:S01]  /*63c0*/  VIADD R4, R96, 0xffffffe8 ;  /* 0xffffffe860047836 */ /* 0x000fe20000000000 */
        /* <DEDUP_REMOVED lines=8> */
[----:B------:R-:W-:Y:S01]  /*6450*/  I2FP.F32.U32 R7, R7 ;  /* 0x0000000700077245 */ /* 0x000fe20000201000 */
[----:B--2---:R-:W-:Y:S01]  /*6460*/  HMMA.16816.F32.BF16 R28, R12, R8, R28 ;  /* 0x000000080c1c723c */ /* 0x004fe2000004181c */
[----:B------:R-:W-:-:S02]  /*6470*/  FSEL R116, R89, -INF , !P3 ;  /* 0xff80000059747808 */ /* 0x000fc40005800000 */
[----:B------:R-:W-:Y:S01]  /*6480*/  FSEL R118, R91, -INF , !P5 ;  /* 0xff8000005b767808 */ /* 0x000fe20006800000 */
[C---:B------:R-:W-:Y:S01]  /*6490*/  FFMA.FTZ R84, R7.reuse, UR12, R84 ;  /* 0x0000000c07547c23 */ /* 0x040fe20008010054 */
[----:B------:R-:W-:Y:S01]  /*64a0*/  FFMA.FTZ R18, R7, UR12, R86 ;  /* 0x0000000c07127c23 */ /* 0x000fe20008010056 */
[----:B------:R-:W-:Y:S01]  /*64b0*/  ISETP.GE.AND P3, PT, R6, R130, PT ;  /* 0x000000820600720c */ /* 0x000fe20003f66270 */
[----:B------:R-:W-:Y:S01]  /*64c0*/  VIADD R7, R96, 0xffffffd8 ;  /* 0xffffffd860077836 */ /* 0x000fe20000000000 */
[-C--:B------:R-:W-:Y:S01]  /*64d0*/  ISETP.GE.AND P5, PT, R6, R127.reuse, PT ;  /* 0x0000007f0600720c */ /* 0x080fe20003fa6270 */
[----:B------:R-:W-:Y:S01]  /*64e0*/  HMMA.16816.F32.BF16 R24, R12, R10, R24 ;  /* 0x0000000a0c18723c */ /* 0x000fe20000041818 */
        /* <DEDUP_REMOVED lines=9> */
[----:B------:R-:W-:Y:S02]  /*6580*/  FSEL R134, R85, -INF , !P3 ;  /* 0xff80000055867808 */ /* 0x000fe40005800000 */
[----:B------:R-:W-:Y:S01]  /*6590*/  FSEL R8, R8, -INF , !P5 ;  /* 0xff80000008087808 */ /* 0x000fe20006800000 */
[C---:B------:R-:W-:Y:S01]  /*65a0*/  FFMA.FTZ R132, R7.reuse, UR12, R32 ;  /* 0x0000000c07847c23 */ /* 0x040fe20008010020 */
[----:B------:R-:W-:Y:S01]  /*65b0*/  FFMA.FTZ R34, R7, UR12, R34 ;  /* 0x0000000c07227c23 */ /* 0x000fe20008010022 */
[----:B------:R-:W-:Y:S01]  /*65c0*/  ISETP.GE.AND P3, PT, R6, R130, PT ;  /* 0x000000820600720c */ /* 0x000fe20003f66270 */
[----:B------:R-:W-:Y:S01]  /*65d0*/  VIADD R7, R96, 0xffffffe0 ;  /* 0xffffffe060077836 */ /* 0x000fe20000000000 */
[----:B------:R-:W-:Y:S02]  /*65e0*/  ISETP.GE.AND P5, PT, R6, R127, PT ;  /* 0x0000007f0600720c */ /* 0x000fe40003fa6270 */
[----:B------:R-:W-:Y:S02]  /*65f0*/  I2FP.F32.U32 R6, R6 ;  /* 0x0000000600067245 */ /* 0x000fe40000201000 */
        /* <DEDUP_REMOVED lines=11> */
[----:B------:R-:W-:Y:S01]  /*66b0*/  FFMA.FTZ R14, R7, UR12, R30 ;  /* 0x0000000c070e7c23 */ /* 0x000fe2000801001e */
[----:B------:R-:W-:-:S02]  /*66c0*/  ISETP.GE.AND P3, PT, R6, R130, PT ;  /* 0x000000820600720c */ /* 0x000fc40003f66270 */
[-C--:B------:R-:W-:Y:S02]  /*66d0*/  ISETP.GE.AND P5, PT, R6, R127.reuse, PT ;  /* 0x0000007f0600720c */ /* 0x080fe40003fa6270 */
        /* <DEDUP_REMOVED lines=11> */
[----:B------:R-:W-:Y:S01]  /*6790*/  FSEL R12, R12, -INF , !P5 ;  /* 0xff8000000c0c7808 */ /* 0x000fe20006800000 */
[C---:B------:R-:W-:Y:S01]  /*67a0*/  FFMA.FTZ R25, R4.reuse, UR12, R25 ;  /* 0x0000000c04197c23 */ /* 0x040fe20008010019 */
[----:B------:R-:W-:Y:S01]  /*67b0*/  FFMA.FTZ R27, R4, UR12, R27 ;  /* 0x0000000c041b7c23 */ /* 0x000fe2000801001b */
[C---:B------:R-:W-:Y:S01]  /*67c0*/  ISETP.GE.AND P3, PT, R5.reuse, R130, PT ;  /* 0x000000820500720c */ /* 0x040fe20003f66270 */
[----:B------:R-:W-:Y:S01]  /*67d0*/  VIADD R4, R96, 0xfffffff1 ;  /* 0xfffffff160047836 */ /* 0x000fe20000000000 */
[----:B------:R-:W-:Y:S01]  /*67e0*/  ISETP.GE.AND P5, PT, R5, R127, PT ;  /* 0x0000007f0500720c */ /* 0x000fe20003fa6270 */
[----:B------:R-:W-:Y:S01]  /*67f0*/  FFMA.FTZ R24, R7, UR12, R24 ;  /* 0x0000000c07187c23 */ /* 0x000fe20008010018 */
[----:B------:R-:W-:Y:S01]  /*6800*/  FSEL R114, R26, -INF , !P4 ;  /* 0xff8000001a727808 */ /* 0x000fe20006000000 */
[C---:B------:R-:W-:Y:S01]  /*6810*/  VIADD R5, R96.reuse, 0xfffffff0 ;  /* 0xfffffff060057836 */ /* 0x040fe20000000000 */
[----:B------:R-:W-:Y:S01]  /*6820*/  FSEL R26, R25, -INF , !P3 ;  /* 0xff800000191a7808 */ /* 0x000fe20005800000 */
[----:B------:R-:W-:Y:S01]  /*6830*/  VIADD R96, R96, 0xfffffff9 ;  /* 0xfffffff960607836 */ /* 0x000fe20000000000 */
[----:B------:R-:W-:-:S02]  /*6840*/  FSEL R104, R27, -INF , !P5 ;  /* 0xff8000001b687808 */ /* 0x000fc40006800000 */
[C---:B------:R-:W-:Y:S02]  /*6850*/  ISETP.GE.AND P3, PT, R4.reuse, R130, PT ;  /* 0x000000820400720c */ /* 0x040fe40003f66270 */
[-C--:B------:R-:W-:Y:S02]  /*6860*/  ISETP.GE.AND P5, PT, R4, R127.reuse, PT ;  /* 0x0000007f0400720c */ /* 0x080fe40003fa6270 */
[----:B------:R-:W-:Y:S02]  /*6870*/  I2FP.F32.U32 R4, R4 ;  /* 0x0000000400047245 */ /* 0x000fe40000201000 */
[----:B------:R-:W-:Y:S02]  /*6880*/  FSEL R30, R24, -INF , !P6 ;  /* 0xff800000181e7808 */ /* 0x000fe40007000000 */
[C---:B------:R-:W-:Y:S01]  /*6890*/  ISETP.GE.AND P6, PT, R5.reuse, R130, PT ;  /* 0x000000820500720c */ /* 0x040fe20003fc6270 */
[----:B------:R-:W-:Y:S01]  /*68a0*/  FFMA.FTZ R21, R4, UR12, R21 ;  /* 0x0000000c04157c23 */ /* 0x000fe20008010015 */
[----:B------:R-:W-:-:S02]  /*68b0*/  ISETP.GE.AND P4, PT, R5, R127, PT ;  /* 0x0000007f0500720c */ /* 0x000fc40003f86270 */
[----:B------:R-:W-:Y:S02]  /*68c0*/  I2FP.F32.U32 R5, R5 ;  /* 0x0000000500057245 */ /* 0x000fe40000201000 */
[----:B------:R-:W-:Y:S02]  /*68d0*/  FSEL R102, R21, -INF , !P3 ;  /* 0xff80000015667808 */ /* 0x000fe40005800000 */
[----:B------:R-:W-:Y:S01]  /*68e0*/  ISETP.GE.U32.AND P3, PT, R126, 0x3, PT ;  /* 0x000000037e00780c */ /* 0x000fe20003f66070 */
[C---:B------:R-:W-:Y:S01]  /*68f0*/  FFMA.FTZ R22, R5.reuse, UR12, R22 ;  /* 0x0000000c05167c23 */ /* 0x040fe20008010016 */
[----:B------:R-:W-:Y:S01]  /*6900*/  FFMA.FTZ R20, R5, UR12, R20 ;  /* 0x0000000c05147c23 */ /* 0x000fe20008010014 */
[----:B------:R-:W-:-:S03]  /*6910*/  I2FP.F32.U32 R6, R96 ;  /* 0x0000006000067245 */ /* 0x000fc60000201000 */
[----:B------:R-:W-:Y:S01]  /*6920*/  FSEL R84, R22, -INF , !P4 ;  /* 0xff80000016547808 */ /* 0x000fe20006000000 */
[----:B------:R-:W-:Y:S01]  /*6930*/  FFMA.FTZ R22, R4, UR12, R23 ;  /* 0x0000000c04167c23 */ /* 0x000fe20008010017 */
[----:B------:R-:W-:Y:S01]  /*6940*/  FSEL R24, R20, -INF , !P6 ;  /* 0xff80000014187808 */ /* 0x000fe20007000000 */
[C---:B------:R-:W-:Y:S01]  /*6950*/  FFMA.FTZ R17, R6.reuse, UR12, R17 ;  /* 0x0000000c06117c23 */ /* 0x040fe20008010011 */
[----:B------:R-:W-:Y:S01]  /*6960*/  FFMA.FTZ R19, R6, UR12, R19 ;  /* 0x0000000c06137c23 */ /* 0x000fe20008010013 */
[C---:B------:R-:W-:Y:S02]  /*6970*/  ISETP.GE.AND P6, PT, R96.reuse, R130, PT ;  /* 0x000000826000720c */ /* 0x040fe40003fc6270 */
[----:B------:R-:W-:Y:S02]  /*6980*/  ISETP.GE.AND P4, PT, R96, R127, PT ;  /* 0x0000007f6000720c */ /* 0x000fe40003f86270 */
[----:B------:R-:W-:Y:S02]  /*6990*/  FSEL R22, R22, -INF , !P5 ;  /* 0xff80000016167808 */ /* 0x000fe40006800000 */
[----:B------:R-:W-:-:S02]  /*69a0*/  FSEL R86, R17, -INF , !P6 ;  /* 0xff80000011567808 */ /* 0x000fc40007000000 */
        /* <DEDUP_REMOVED lines=44> */
.L_x_1199:
[----:B------:R2:W-:Y:S02]  /*6c70*/  STS.128 [R170+0x5800], RZ ;  /* 0x005800ffaa007388 */ /* 0x0005e40000000c00 */
.L_x_1200:
[----:B------:R-:W-:Y:S05]  /*6c80*/  BSYNC.RECONVERGENT B0 ;  /* 0x0000000000007941 */ /* 0x000fea0003800200 */
.L_x_1198:
[----:B------:R-:W0:Y:S02]  /*6c90*/  LDGDEPBAR ;  /* 0x00000000000079af */ /* 0x000e240000000000 */
.L_x_1197:
[----:B------:R-:W-:Y:S01]  /*6ca0*/  FMNMX3.FTZ R5, R2, R99, R92, !PT ;  /* 0x0000006302057276 */ /* 0x000fe2000781005c */
[----:B------:R-:W-:Y:S01]  /*6cb0*/  VIADD R9, R126, 0xfffffffe ;  /* 0xfffffffe7e097836 */ /* 0x000fe20000000000 */
        /* <DEDUP_REMOVED lines=19> */
[----:B------:R-:W5:Y:S01]  /*6df0*/  SHFL.BFLY PT, R4, R7, 0x2, 0x1f ;  /* 0x0c401f0007047f89 */ /* 0x000f6200000e0000 */
        /* <DEDUP_REMOVED lines=9> */
[----:B-----5:R-:W-:Y:S01]  /*6e90*/  FMNMX.FTZ R4, R7, R4, !PT ;  /* 0x0000000407047209 */ /* 0x020fe20007810000 */
[----:B------:R-:W4:Y:S01]  /*6ea0*/  SHFL.BFLY PT, R34, R5, 0x1, 0x1f ;  /* 0x0c201f0005227f89 */ /* 0x000f2200000e0000 */
[----:B------:R-:W-:Y:S01]  /*6eb0*/  LOP3.LUT R6, R174, UR22, R141, 0x96, !PT ;  /* 0x00000016ae067c12 */ /* 0x000fe2000f8e968d */
[----:B------:R-:W-:Y:S02]  /*6ec0*/  IMAD.WIDE.U32 R138, R138, -0x326172a9, RZ ;  /* 0xcd9e8d578a8a7825 */ /* 0x000fe400078e00ff */
[----:B------:R-:W5:Y:S02]  /*6ed0*/  SHFL.BFLY PT, R33, R4, 0x1, 0x1f ;  /* 0x0c201f0004217f89 */ /* 0x000f6400000e0000 */
        /* <DEDUP_REMOVED lines=8> */
[----:B----4-:R-:W-:-:S04]  /*6f60*/  FMNMX.FTZ R34, R5, R34, !PT ;  /* 0x0000002205227209 */ /* 0x010fc80007810000 */
[----:B------:R-:W-:Y:S01]  /*6f70*/  LOP3.LUT R147, R106, UR9, R7, 0x96, !PT ;  /* 0x000000096a937c12 */ /* 0x000fe2000f8e9607 */
[C---:B------:R-:W-:Y:S01]  /*6f80*/  FMUL.FTZ R5, R34.reuse, UR32 ;  /* 0x0000002022057c20 */ /* 0x040fe20008410000 */
[----:B------:R-:W-:Y:S02]  /*6f90*/  FSETP.NEU.FTZ.AND P1, PT, R34, -INF , PT ;  /* 0xff8000002200780b */ /* 0x000fe40003f3d000 */
[----:B-----5:R-:W-:Y:S02]  /*6fa0*/  FMNMX.FTZ R33, R4, R33, !PT ;  /* 0x0000002104217209 */ /* 0x020fe40007810000 */
[----:B------:R-:W-:Y:S02]  /*6fb0*/  FSEL R5, R5, RZ, P1 ;  /* 0x000000ff05057208 */ /* 0x000fe40000800000 */
[C---:B------:R-:W-:Y:S01]  /*6fc0*/  FSETP.NEU.FTZ.AND P0, PT, R33.reuse, -INF , PT ;  /* 0xff8000002100780b */ /* 0x040fe20003f1d000 */
[----:B------:R-:W-:Y:S01]  /*6fd0*/  FMUL.FTZ R101, R33, UR32 ;  /* 0x0000002021657c20 */ /* 0x000fe20008410000 */
[----:B------:R-:W-:Y:S01]  /*6fe0*/  PRMT R4, R6, 0x7770, RZ ;  /* 0x0000777006047816 */ /* 0x000fe200000000ff */
[--C-:B------:R-:W-:Y:S01]  /*6ff0*/  FFMA.FTZ R144, R99, UR32, -R5.reuse ;  /* 0x0000002063907c23 */ /* 0x100fe20008010805 */
[--C-:B------:R-:W-:Y:S01]  /*7000*/  FFMA.FTZ R135, R92, UR32, -R5.reuse ;  /* 0x000000205c877c23 */ /* 0x100fe20008010805 */
[--C-:B------:R-:W-:Y:S01]  /*7010*/  FFMA.FTZ R133, R133, UR32, -R5.reuse ;  /* 0x0000002085857c23 */ /* 0x100fe20008010805 */
[----:B------:R-:W-:Y:S01]  /*7020*/  FSEL R101, R101, RZ, P0 ;  /* 0x000000ff65657208 */ /* 0x000fe20000000000 */
        /* <DEDUP_REMOVED lines=14> */
[----:B------:R-:W-:Y:S01]  /*7110*/  FFMA.FTZ R99, R86, UR32, -R5 ;  /* 0x0000002056637c23 */ /* 0x000fe20008010805 */
[----:B------:R-:W-:Y:S01]  /*7120*/  LOP3.LUT R5, R147, 0xffff, RZ, 0xc0, !PT ;  /* 0x0000ffff93057812 */ /* 0x000fe200078ec0ff */
[--C-:B------:R-:W-:Y:S01]  /*7130*/  FFMA.FTZ R145, R97, UR32, -R101.reuse ;  /* 0x0000002061917c23 */ /* 0x100fe20008010865 */
[--C-:B------:R-:W-:Y:S01]  /*7140*/  FFMA.FTZ R131, R16, UR32, -R101.reuse ;  /* 0x0000002010837c23 */ /* 0x100fe20008010865 */
[----:B------:R-:W-:Y:S01]  /*7150*/  ISETP.LE.U32.AND P6, PT, R4, UR30, PT ;  /* 0x0000001e04007c0c */ /* 0x000fe2000bfc3070 */
[----:B------:R-:W-:Y:S01]  /*7160*/  FFMA.FTZ R137, R137, UR32, -R101 ;  /* 0x0000002089897c23 */ /* 0x000fe20008010865 */
[----:B------:R-:W-:Y:S01]  /*7170*/  SHF.R.U32.HI R5, RZ, 0x8, R5 ;  /* 0x00000008ff057819 */ /* 0x000fe20000011605 */
[--C-:B------:R-:W-:Y:S01]  /*7180*/  FFMA.FTZ R118, R118, UR32, -R101.reuse ;  /* 0x0000002076767c23 */ /* 0x100fe20008010865 */
[----:B------:R-:W-:Y:S01]  /*7190*/  PRMT R4, R147, 0x7632, R4 ;  /* 0x0000763293047816 */ /* 0x000fe20000000004 */
[----:B------:R-:W-:Y:S01]  /*71a0*/  MUFU.EX2 R145, R145 ;  /* 0x0000009100917308 */ /* 0x000fe20000000800 */
[--C-:B------:R-:W-:Y:S01]  /*71b0*/  FFMA.FTZ R127, R8, UR32, -R101.reuse ;  /* 0x00000020087f7c23 */ /* 0x100fe20008010865 */
[----:B------:R-:W-:Y:S01]  /*71c0*/  LOP3.LUT R8, R5, 0xffff, RZ, 0xc0, !PT ;  /* 0x0000ffff05087812 */ /* 0x000fe200078ec0ff */
[--C-:B------:R-:W-:Y:S01]  /*71d0*/  FFMA.FTZ R105, R10, UR32, -R101.reuse ;  /* 0x000000200a697c23 */ /* 0x100fe20008010865 */
[----:B------:R-:W-:Y:S01]  /*71e0*/  LOP3.LUT R4, R4, 0xff, RZ, 0xc0, !PT ;  /* 0x000000ff04047812 */ /* 0x000fe200078ec0ff */
[--C-:B------:R-:W-:Y:S01]  /*71f0*/  FFMA.FTZ R130, R18, UR32, -R101.reuse ;  /* 0x0000002012827c23 */ /* 0x100fe20008010865 */
[----:B------:R-:W-:Y:S01]  /*7200*/  FSEL R7, R34, RZ, P1 ;  /* 0x000000ff22077208 */ /* 0x000fe20000800000 */
[--C-:B------:R-:W-:Y:S01]  /*7210*/  FFMA.FTZ R112, R112, UR32, -R101.reuse ;  /* 0x0000002070707c23 */ /* 0x100fe20008010865 */
[----:B------:R-:W5:Y:S01]  /*7220*/  MUFU.EX2 R131, R131 ;  /* 0x0000008300837308 */ /* 0x000f620000000800 */
[----:B------:R-:W-:Y:S01]  /*7230*/  LOP3.LUT R148, R147, 0xff, RZ, 0xc0, !PT ;  /* 0x000000ff93947812 */ /* 0x000fe200078ec0ff */
[----:B------:R-:W-:Y:S01]  /*7240*/  FFMA.FTZ R114, R114, UR32, -R101 ;  /* 0x0000002072727c23 */ /* 0x000fe20008010865 */
[----:B------:R-:W-:Y:S01]  /*7250*/  ISETP.LE.U32.AND P1, PT, R8, UR30, PT ;  /* 0x0000001e08007c0c */ /* 0x000fe2000bf23070 */
[----:B------:R-:W-:Y:S01]  /*7260*/  FADD.FTZ R7, R2, -R7 ;  /* 0x8000000702077221 */ /* 0x000fe20000010000 */
[----:B----4-:R-:W-:Y:S01]  /*7270*/  F2FP.BF16.F32.PACK_AB R96, R135, R144 ;  /* 0x000000908760723e */ /* 0x010fe200000010ff */
[----:B------:R-:W-:Y:S01]  /*7280*/  FFMA.FTZ R104, R104, UR32, -R101 ;  /* 0x0000002068687c23 */ /* 0x000fe20008010865 */
[----:B------:R-:W-:Y:S01]  /*7290*/  SHF.R.U32.HI R8, RZ, 0x10, R147 ;  /* 0x00000010ff087819 */ /* 0x000fe20000011693 */
[----:B------:R-:W-:Y:S01]  /*72a0*/  MUFU.EX2 R133, R133 ;  /* 0x0000008500857308 */ /* 0x000fe20000000800 */
[----:B------:R-:W-:Y:S01]  /*72b0*/  ISETP.LE.U32.AND P2, PT, R4, UR30, PT ;  /* 0x0000001e04007c0c */ /* 0x000fe2000bf43070 */
[----:B------:R-:W-:Y:S01]  /*72c0*/  FMUL.FTZ R146, R7, UR32 ;  /* 0x0000002007927c20 */ /* 0x000fe20008410000 */
[----:B------:R-:W-:Y:S01]  /*72d0*/  PRMT R4, R148, 0x5410, R5 ;  /* 0x0000541094047816 */ /* 0x000fe20000000005 */
[----:B------:R-:W-:Y:S01]  /*72e0*/  FFMA.FTZ R27, R14, UR32, -R101 ;  /* 0x000000200e1b7c23 */ /* 0x000fe20008010865 */
[----:B------:R-:W-:Y:S01]  /*72f0*/  PRMT R97, R96, 0x7632, R97 ;  /* 0x0000763260617816 */ /* 0x000fe20000000061 */
[----:B------:R-:W-:Y:S01]  /*7300*/  FFMA.FTZ R26, R12, UR32, -R101 ;  /* 0x000000200c1a7c23 */ /* 0x000fe20008010865 */
[----:B------:R-:W-:Y:S01]  /*7310*/  SHF.R.U32.HI R147, RZ, 0x18, R147 ;  /* 0x00000018ff937819 */ /* 0x000fe20000011693 */
[----:B------:R-:W4:Y:S01]  /*7320*/  MUFU.EX2 R116, R116 ;  /* 0x0000007400747308 */ /* 0x000f220000000800 */
[----:B------:R-:W-:Y:S01]  /*7330*/  LOP3.LUT R8, R8, 0xff, RZ, 0xc0, !PT ;  /* 0x000000ff08087812 */ /* 0x000fe200078ec0ff */
[----:B------:R-:W-:Y:S01]  /*7340*/  @!P1 HFMA2.BF16_V2 R92, -RZ.H0_H0, RZ.H0_H0, -R97.H0_H0 ;  /* 0x200000ffff5c9231 */ /* 0x000fe20000340961 */
[----:B------:R-:W-:Y:S01]  /*7350*/  HSET2.LE.AND R4, R4, R171, PT ;  /* 0x000000ab04047233 */ /* 0x000fe20003803000 */
[--C-:B------:R-:W-:Y:S01]  /*7360*/  FFMA.FTZ R84, R84, UR32, -R101.reuse ;  /* 0x0000002054547c23 */ /* 0x100fe20008010865 */
[----:B------:R-:W-:Y:S01]  /*7370*/  PRMT R143, R6, 0x7771, RZ ;  /* 0x00007771068f7816 */ /* 0x000fe200000000ff */
[--C-:B------:R-:W-:Y:S01]  /*7380*/  FFMA.FTZ R35, R22, UR32, -R101.reuse ;  /* 0x0000002016237c23 */ /* 0x100fe20008010865 */
[C---:B------:R-:W-:Y:S01]  /*7390*/  PRMT R142, R6.reuse, 0x7772, RZ ;  /* 0x00007772068e7816 */ /* 0x040fe200000000ff */
[----:B------:R-:W-:Y:S01]  /*73a0*/  MUFU.EX2 R137, R137 ;  /* 0x0000008900897308 */ /* 0x000fe20000000800 */
[----:B------:R-:W-:Y:S01]  /*73b0*/  PRMT R141, R6, 0x7773, RZ ;  /* 0x00007773068d7816 */ /* 0x000fe200000000ff */
[----:B------:R-:W-:Y:S01]  /*73c0*/  FFMA.FTZ R98, R98, UR32, -R101 ;  /* 0x0000002062627c23 */ /* 0x000fe20008010865 */
[----:B------:R-:W-:Y:S01]  /*73d0*/  PRMT R5, R96, 0x5410, R97 ;  /* 0x0000541060057816 */ /* 0x000fe20000000061 */
[----:B------:R-:W-:Y:S01]  /*73e0*/  FFMA.FTZ R101, R20, UR32, -R101 ;  /* 0x0000002014657c23 */ /* 0x000fe20008010865 */
[----:B------:R-:W-:-:S02]  /*73f0*/  PRMT R8, R8, 0x5410, R147 ;  /* 0x0000541008087816 */ /* 0x000fc40000000093 */
[----:B------:R-:W-:Y:S01]  /*7400*/  LOP3.LUT R6, R6, 0xff, RZ, 0xc0, !PT ;  /* 0x000000ff06067812 */ /* 0x000fe200078ec0ff */
[----:B------:R-:W2:Y:S01]  /*7410*/  MUFU.EX2 R118, R118 ;  /* 0x0000007600767308 */ /* 0x000ea20000000800 */
[----:B-----5:R-:W-:Y:S02]  /*7420*/  F2FP.BF16.F32.PACK_AB R110, R131, R145 ;  /* 0x00000091836e723e */ /* 0x020fe400000010ff */
[----:B------:R-:W-:Y:S02]  /*7430*/  LOP3.LUT R4, R5, R4, RZ, 0xc0, !PT ;  /* 0x0000000405047212 */ /* 0x000fe400078ec0ff */
[----:B------:R-:W-:Y:S01]  /*7440*/  HSET2.LE.AND R5, R8, R171, PT ;  /* 0x000000ab08057233 */ /* 0x000fe20003803000 */
[----:B-1-3--:R-:W-:Y:S01]  /*7450*/  @!P2 HFMA2.BF16_V2 R88, -RZ.H0_H0, RZ.H0_H0, -R110.H0_H0 ;  /* 0x200000ffff58a231 */ /* 0x00afe2000034096e */
[----:B------:R-:W-:Y:S01]  /*7460*/  PRMT R6, R6, 0x5410, R143 ;  /* 0x0000541006067816 */ /* 0x000fe2000000008f */
[----:B------:R-:W1:Y:S01]  /*7470*/  MUFU.EX2 R146, R146 ;  /* 0x0000009200927308 */ /* 0x000e620000000800 */
[----:B------:R-:W-:-:S02]  /*7480*/  PRMT R8, R142, 0x5410, R141 ;  /* 0x000054108e087816 */ /* 0x000fc4000000008d */
[----:B------:R-:W-:Y:S02]  /*7490*/  PRMT R113, R110, 0x7632, R113 ;  /* 0x000076326e717816 */ /* 0x000fe40000000071 */
[----:B----4-:R-:W-:Y:S02]  /*74a0*/  F2FP.BF16.F32.PACK_AB R111, R116, R133 ;  /* 0x00000085746f723e */ /* 0x010fe400000010ff */
[----:B------:R-:W-:Y:S01]  /*74b0*/  HSET2.LE.AND R9, R6, R171, PT ;  /* 0x000000ab06097233 */ /* 0x000fe20003803000 */
[----:B------:R-:W-:Y:S01]  /*74c0*/  MUFU.EX2 R130, R130 ;  /* 0x0000008200827308 */ /* 0x000fe20000000800 */
[----:B--2---:R-:W-:Y:S01]  /*74d0*/  F2FP.BF16.F32.PACK_AB R106, R118, R137 ;  /* 0x00000089766a723e */ /* 0x004fe200000010ff */
[----:B------:R-:W-:Y:S01]  /*74e0*/  @!P6 HFMA2.BF16_V2 R31, -RZ.H0_H0, RZ.H0_H0, -R111.H0_H0 ;  /* 0x200000ffff1fe231 */ /* 0x000fe2000034096f */
[----:B------:R-:W-:Y:S02]  /*74f0*/  LOP3.LUT R8, R8, 0xff00ff, RZ, 0xc0, !PT ;  /* 0x00ff00ff08087812 */ /* 0x000fe400078ec0ff */
[----:B------:R-:W-:-:S02]  /*7500*/  PRMT R6, R110, 0x5410, R113 ;  /* 0x000054106e067816 */ /* 0x000fc40000000071 */
[----:B------:R-:W-:Y:S01]  /*7510*/  PRMT R117, R111, 0x7632, R117 ;  /* 0x000076326f757816 */ /* 0x000fe20000000075 */
[----:B------:R-:W-:Y:S01]  /*7520*/  MUFU.EX2 R132, R132 ;  /* 0x0000008400847308 */ /* 0x000fe20000000800 */
[----:B------:R-:W-:Y:S01]  /*7530*/  PRMT R107, R106, 0x7632, R107 ;  /* 0x000076326a6b7816 */ /* 0x000fe2000000006b */
[-C--:B-1----:R-:W-:Y:S01]  /*7540*/  FMUL.FTZ R52, R52, R146.reuse ;  /* 0x0000009234347220 */ /* 0x082fe20000410000 */
[----:B------:R-:W-:Y:S01]  /*7550*/  LOP3.LUT R5, R6, R5, RZ, 0xc0, !PT ;  /* 0x0000000506057212 */ /* 0x000fe200078ec0ff */
[-C--:B------:R-:W-:Y:S01]  /*7560*/  FMUL.FTZ R53, R53, R146.reuse ;  /* 0x0000009235357220 */ /* 0x080fe20000410000 */
[----:B------:R-:W-:Y:S01]  /*7570*/  HSET2.LE.AND R8, R8, R171, PT ;  /* 0x000000ab08087233 */ /* 0x000fe20003803000 */
[-C--:B------:R-:W-:Y:S01]  /*7580*/  FMUL.FTZ R56, R56, R146.reuse ;  /* 0x0000009238387220 */ /* 0x080fe20000410000 */
[----:B------:R-:W-:Y:S01]  /*7590*/  PRMT R6, R111, 0x5410, R117 ;  /* 0x000054106f067816 */ /* 0x000fe20000000075 */
[-C--:B------:R-:W-:Y:S01]  /*75a0*/  FMUL.FTZ R57, R57, R146.reuse ;  /* 0x0000009239397220 */ /* 0x080fe20000410000 */
[----:B------:R-:W-:Y:S01]  /*75b0*/  PRMT R7, R106, 0x5410, R107 ;  /* 0x000054106a077816 */ /* 0x000fe2000000006b */
[-C--:B------:R-:W-:Y:S01]  /*75c0*/  FMUL.FTZ R60, R60, R146.reuse ;  /* 0x000000923c3c7220 */ /* 0x080fe20000410000 */
[----:B------:R-:W-:Y:S01]  /*75d0*/  LOP3.LUT R6, R6, R9, RZ, 0xc0, !PT ;  /* 0x0000000906067212 */ /* 0x000fe200078ec0ff */
[----:B------:R-:W-:Y:S01]  /*75e0*/  FMUL.FTZ R61, R61, R146 ;  /* 0x000000923d3d7220 */ /* 0x000fe20000410000 */
[----:B------:R-:W-:Y:S01]  /*75f0*/  LOP3.LUT R7, R7, R8, RZ, 0xc0, !PT ;  /* 0x0000000807077212 */ /* 0x000fe200078ec0ff */
[-C--:B------:R-:W-:Y:S01]  /*7600*/  FMUL.FTZ R64, R64, R146.reuse ;  /* 0x0000009240407220 */ /* 0x080fe20000410000 */
[----:B------:R-:W1:Y:S01]  /*7610*/  LDSM.16.MT88.4 R8, [R122+0x6000] ;  /* 0x006000007a08783b */ /* 0x000e620000004200 */
[----:B------:R-:W-:Y:S01]  /*7620*/  FSEL R139, R33, RZ, P0 ;  /* 0x000000ff218b7208 */ /* 0x000fe20000000000 */
[-C--:B------:R-:W-:Y:S01]  /*7630*/  FMUL.FTZ R65, R65, R146.reuse ;  /* 0x0000009241417220 */ /* 0x080fe20000410000 */
[-C--:B------:R-:W-:Y:S01]  /*7640*/  FMUL.FTZ R68, R68, R146.reuse ;  /* 0x0000009244447220 */ /* 0x080fe20000410000 */
[-C--:B------:R-:W-:Y:S01]  /*7650*/  FMUL.FTZ R69, R69, R146.reuse ;  /* 0x0000009245457220 */ /* 0x080fe20000410000 */
[-C--:B------:R-:W-:Y:S01]  /*7660*/  FMUL.FTZ R72, R72, R146.reuse ;  /* 0x0000009248487220 */ /* 0x080fe20000410000 */
[----:B------:R-:W-:Y:S01]  /*7670*/  FADD.FTZ R139, R0, -R139 ;  /* 0x8000008b008b7221 */ /* 0x000fe20000010000 */
[-C--:B------:R-:W-:Y:S01]  /*7680*/  FMUL.FTZ R73, R73, R146.reuse ;  /* 0x0000009249497220 */ /* 0x080fe20000410000 */
[-C--:B------:R-:W-:Y:S01]  /*7690*/  FMUL.FTZ R76, R76, R146.reuse ;  /* 0x000000924c4c7220 */ /* 0x080fe20000410000 */
[-C--:B------:R-:W-:Y:S01]  /*76a0*/  FMUL.FTZ R77, R77, R146.reuse ;  /* 0x000000924d4d7220 */ /* 0x080fe20000410000 */
[----:B------:R-:W-:Y:S01]  /*76b0*/  FMUL.FTZ R139, R139, UR32 ;  /* 0x000000208b8b7c20 */ /* 0x000fe20008410000 */
[-C--:B------:R-:W-:Y:S01]  /*76c0*/  FMUL.FTZ R80, R80, R146.reuse ;  /* 0x0000009250507220 */ /* 0x080fe20000410000 */
[-C--:B------:R-:W-:Y:S01]  /*76d0*/  FMUL.FTZ R81, R81, R146.reuse ;  /* 0x0000009251517220 */ /* 0x080fe20000410000 */
[-C--:B------:R-:W-:Y:S01]  /*76e0*/  FMUL.FTZ R36, R36, R146.reuse ;  /* 0x0000009224247220 */ /* 0x080fe20000410000 */
[-C--:B------:R-:W-:Y:S01]  /*76f0*/  FMUL.FTZ R37, R37, R146.reuse ;  /* 0x0000009225257220 */ /* 0x080fe20000410000 */
[-C--:B------:R-:W-:Y:S01]  /*7700*/  FMUL.FTZ R40, R40, R146.reuse ;  /* 0x0000009228287220 */ /* 0x080fe20000410000 */
[----:B------:R-:W2:Y:S01]  /*7710*/  MUFU.EX2 R139, R139 ;  /* 0x0000008b008b7308 */ /* 0x000ea20000000800 */
[-C--:B------:R-:W-:Y:S01]  /*7720*/  FMUL.FTZ R41, R41, R146.reuse ;  /* 0x0000009229297220 */ /* 0x080fe20000410000 */
[----:B------:R-:W-:Y:S01]  /*7730*/  ISETP.LE.U32.AND P0, PT, R148, UR30, PT ;  /* 0x0000001e94007c0c */ /* 0x000fe2000bf03070 */
[-C--:B------:R-:W-:Y:S01]  /*7740*/  FMUL.FTZ R44, R44, R146.reuse ;  /* 0x000000922c2c7220 */ /* 0x080fe20000410000 */
[----:B------:R-:W-:Y:S01]  /*7750*/  ISETP.GT.U32.AND P4, PT, R142, UR30, PT ;  /* 0x0000001e8e007c0c */ /* 0x000fe2000bf84070 */
[-C--:B------:R-:W-:Y:S01]  /*7760*/  FMUL.FTZ R45, R45, R146.reuse ;  /* 0x000000922d2d7220 */ /* 0x080fe20000410000 */
[----:B------:R-:W-:Y:S01]  /*7770*/  ISETP.GT.U32.AND P5, PT, R143, UR30, PT ;  /* 0x0000001e8f007c0c */ /* 0x000fe2000bfa4070 */
[----:B------:R-:W-:Y:S01]  /*7780*/  IMAD.WIDE.U32 R142, R138, -0x2daee0ad, RZ ;  /* 0xd2511f538a8e7825 */ /* 0x000fe200078e00ff */
[----:B------:R-:W-:Y:S01]  /*7790*/  ISETP.GT.U32.AND P3, PT, R141, UR30, PT ;  /* 0x0000001e8d007c0c */ /* 0x000fe2000bf64070 */
[----:B------:R-:W-:Y:S02]  /*77a0*/  MUFU.EX2 R119, R119 ;  /* 0x0000007700777308 */ /* 0x000fe40000000800 */
[-C--:B------:R-:W-:Y:S01]  /*77b0*/  FMUL.FTZ R48, R48, R146.reuse ;  /* 0x0000009230307220 */ /* 0x080fe20000410000 */
[-C--:B------:R-:W-:Y:S01]  /*77c0*/  FMUL.FTZ R49, R49, R146.reuse ;  /* 0x0000009231317220 */ /* 0x080fe20000410000 */
[----:B------:R-:W-:Y:S01]  /*77d0*/  LOP3.LUT R140, R140, UR8, R143, 0x96, !PT ;  /* 0x000000088c8c7c12 */ /* 0x000fe2000f8e968f */
[----:B------:R-:W-:Y:S01]  /*77e0*/  FFMA.FTZ R144, R177, R146, R144 ;  /* 0x00000092b1907223 */ /* 0x000fe20000010090 */
[----:B------:R-:W-:Y:S01]  /*77f0*/  @!P1 PRMT R97, R92, 0x5410, RZ ;  /* 0x000054105c619816 */ /* 0x000fe200000000ff */
[----:B------:R-:W-:Y:S01]  /*7800*/  @!P0 HFMA2.BF16_V2 R94, -RZ.H0_H0, RZ.H0_H0, -R96.H0_H0 ;  /* 0x200000ffff5e8231 */ /* 0x000fe20000340960 */
[----:B------:R-:W-:Y:S01]  /*7810*/  PRMT R138, R140, 0x7632, R138 ;  /* 0x000076328c8a7816 */ /* 0x000fe2000000008a */
        /* <DEDUP_REMOVED lines=16> */
[----:B------:R-:W-:Y:S01]  /*7920*/  HMMA.16816.F32.BF16 R56, R4, R10, R56 ;  /* 0x0000000a0438723c */ /* 0x000fe20000041838 */
[----:B------:R-:W1:Y:S01]  /*7930*/  LDSM.16.MT88.4 R8, [R120+0x6000] ;  /* 0x006000007808783b */ /* 0x000e620000004200 */
[-C--:B------:R-:W-:Y:S01]  /*7940*/  FMUL.FTZ R83, R83, R139.reuse ;  /* 0x0000008b53537220 */ /* 0x080fe20000410000 */
[-C--:B------:R-:W-:Y:S01]  /*7950*/  FMUL.FTZ R38, R38, R139.reuse ;  /* 0x0000008b26267220 */ /* 0x080fe20000410000 */
[-C--:B------:R-:W-:Y:S01]  /*7960*/  FMUL.FTZ R39, R39, R139.reuse ;  /* 0x0000008b27277220 */ /* 0x080fe20000410000 */
[-C--:B------:R-:W-:Y:S01]  /*7970*/  FMUL.FTZ R42, R42, R139.reuse ;  /* 0x0000008b2a2a7220 */ /* 0x080fe20000410000 */
[-C--:B------:R-:W-:Y:S01]  /*7980*/  FMUL.FTZ R43, R43, R139.reuse ;  /* 0x0000008b2b2b7220 */ /* 0x080fe20000410000 */
[----:B------:R-:W-:Y:S01]  /*7990*/  @!P0 PRMT R96, R94, 0x5410, RZ ;  /* 0x000054105e608816 */ /* 0x000fe200000000ff */
[-C--:B------:R-:W-:Y:S01]  /*79a0*/  FMUL.FTZ R46, R46, R139.reuse ;  /* 0x0000008b2e2e7220 */ /* 0x080fe20000410000 */
[----:B------:R-:W-:Y:S01]  /*79b0*/  ISETP.LE.U32.AND P0, PT, R147, UR30, PT ;  /* 0x0000001e93007c0c */ /* 0x000fe2000bf03070 */
[----:B------:R-:W-:Y:S01]  /*79c0*/  FMUL.FTZ R47, R47, R139 ;  /* 0x0000008b2f2f7220 */ /* 0x000fe20000410000 */
[----:B------:R2:W-:Y:S01]  /*79d0*/  MUFU.EX2 R94, R136 ;  /* 0x00000088005e7308 */ /* 0x0005e20000000800 */
[----:B------:R-:W-:-:S02]  /*79e0*/  @P4 HFMA2.BF16_V2 R29, -RZ.H0_H0, RZ.H0_H0, -R106.H0_H0 ;  /* 0x200000ffff1d4231 */ /* 0x000fc4000034096a */
[-C--:B------:R-:W-:Y:S01]  /*79f0*/  FMUL.FTZ R50, R50, R139.reuse ;  /* 0x0000008b32327220 */ /* 0x080fe20000410000 */
[-C--:B------:R-:W-:Y:S01]  /*7a00*/  FMUL.FTZ R51, R51, R139.reuse ;  /* 0x0000008b33337220 */ /* 0x080fe20000410000 */
[----:B------:R-:W-:Y:S01]  /*7a10*/  FFMA.FTZ R186, R186, R139, R145 ;  /* 0x0000008bbaba7223 */ /* 0x000fe20000010091 */
[----:B------:R-:W-:Y:S01]  /*7a20*/  LOP3.LUT R138, R138, 0xff, RZ, 0xc0, !PT ;  /* 0x000000ff8a8a7812 */ /* 0x000fe200078ec0ff */
[----:B------:R-:W-:Y:S01]  /*7a30*/  @P3 HFMA2.BF16_V2 R28, -RZ.H0_H0, RZ.H0_H0, -R107.H0_H0 ;  /* 0x200000ffff1c3231 */ /* 0x000fe2000034096b */
[----:B------:R-:W-:Y:S01]  /*7a40*/  @P4 PRMT R106, R29, 0x5410, RZ ;  /* 0x000054101d6a4816 */ /* 0x000fe200000000ff */
[----:B------:R-:W-:Y:S01]  /*7a50*/  MUFU.EX2 R141, R134 ;  /* 0x00000086008d7308 */ /* 0x000fe20000000800 */
[----:B------:R-:W-:Y:S01]  /*7a60*/  FADD.FTZ R186, R131, R186 ;  /* 0x000000ba83ba7221 */ /* 0x000fe20000010000 */
[----:B------:R-:W-:Y:S01]  /*7a70*/  ISETP.LE.U32.AND P1, PT, R138, UR30, PT ;  /* 0x0000001e8a007c0c */ /* 0x000fe2000bf23070 */
[----:B------:R-:W-:Y:S01]  /*7a80*/  @!P0 HFMA2.BF16_V2 R87, -RZ.H0_H0, RZ.H0_H0, -R113.H0_H0 ;  /* 0x200000ffff578231 */ /* 0x000fe20000340971 */
[----:B------:R-:W-:Y:S01]  /*7a90*/  @P3 PRMT R107, R28, 0x5410, RZ ;  /* 0x000054101c6b3816 */ /* 0x000fe200000000ff */
[----:B------:R-:W-:Y:S01]  /*7aa0*/  FADD.FTZ R131, R137, R186 ;  /* 0x000000ba89837221 */ /* 0x000fe20000010000 */
[----:B------:R-:W-:Y:S01]  /*7ab0*/  PRMT R92, R142, 0x7770, RZ ;  /* 0x000077708e5c7816 */ /* 0x000fe200000000ff */
[----:B------:R-:W-:Y:S01]  /*7ac0*/  @P5 HFMA2.BF16_V2 R30, -RZ.H0_H0, RZ.H0_H0, -R117.H0_H0 ;  /* 0x200000ffff1e5231 */ /* 0x000fe20000340975 */
[----:B------:R-:W-:Y:S01]  /*7ad0*/  @!P0 PRMT R113, R87, 0x5410, RZ ;  /* 0x0000541057718816 */ /* 0x000fe200000000ff */
[----:B------:R-:W-:Y:S01]  /*7ae0*/  FADD.FTZ R144, R135, R144 ;  /* 0x0000009087907221 */ /* 0x000fe20000010000 */
[----:B------:R-:W-:Y:S01]  /*7af0*/  MUFU.EX2 R87, R127 ;  /* 0x0000007f00577308 */ /* 0x000fe20000000800 */
[----:B------:R-:W-:Y:S01]  /*7b00*/  ISETP.LE.U32.AND P0, PT, R92, UR30, PT ;  /* 0x0000001e5c007c0c */ /* 0x000fe2000bf03070 */
[----:B------:R3:W-:Y:S01]  /*7b10*/  STG.E.U16 desc[UR24][R128.64+-0x80], R96 ;  /* 0xffff806080007986 */ /* 0x0007e2000c101518 */
[----:B------:R-:W-:Y:S01]  /*7b20*/  @P5 PRMT R117, R30, 0x5410, RZ ;  /* 0x000054101e755816 */ /* 0x000fe200000000ff */
[----:B------:R-:W-:Y:S01]  /*7b30*/  FADD.FTZ R133, R133, R144 ;  /* 0x0000009085857221 */ /* 0x000fe20000010000 */
[----:B--2---:R-:W-:Y:S01]  /*7b40*/  LOP3.LUT R136, R140, 0xffff, RZ, 0xc0, !PT ;  /* 0x0000ffff8c887812 */ /* 0x004fe200078ec0ff */
[----:B------:R2:W-:Y:S01]  /*7b50*/  STG.E.U16 desc[UR24][R128.64+-0x7e], R97 ;  /* 0xffff826180007986 */ /* 0x0005e2000c101518 */
[----:B------:R-:W-:Y:S01]  /*7b60*/  @!P2 PRMT R110, R88, 0x5410, RZ ;  /* 0x00005410586ea816 */ /* 0x000fe200000000ff */
[----:B------:R-:W-:Y:S01]  /*7b70*/  FADD.FTZ R133, R116, R133 ;  /* 0x0000008574857221 */ /* 0x000fe20000010000 */
[----:B------:R-:W-:Y:S01]  /*7b80*/  SHF.R.U32.HI R136, RZ, 0x8, R136 ;  /* 0x00000008ff887819 */ /* 0x000fe20000011688 */
[----:B------:R-:W-:Y:S01]  /*7b90*/  MUFU.EX2 R112, R112 ;  /* 0x0000007000707308 */ /* 0x000fe20000000800 */
[----:B------:R-:W-:Y:S01]  /*7ba0*/  @!P6 PRMT R111, R31, 0x5410, RZ ;  /* 0x000054101f6fe816 */ /* 0x000fe200000000ff */
[----:B-1----:R-:W-:Y:S01]  /*7bb0*/  HMMA.16816.F32.BF16 R60, R4, R8, R60 ;  /* 0x00000008043c723c */ /* 0x002fe2000004183c */
[----:B------:R-:W-:Y:S01]  /*7bc0*/  LOP3.LUT R88, R136, 0xffff, RZ, 0xc0, !PT ;  /* 0x0000ffff88587812 */ /* 0x000fe200078ec0ff */
[----:B------:R-:W-:-:S03]  /*7bd0*/  FADD.FTZ R131, R118, R131 ;  /* 0x0000008376837221 */ /* 0x000fc60000010000 */
[----:B------:R-:W-:Y:S01]  /*7be0*/  ISETP.LE.U32.AND P2, PT, R88, UR30, PT ;  /* 0x0000001e58007c0c */ /* 0x000fe2000bf43070 */
[----:B------:R-:W1:Y:S02]  /*7bf0*/  MUFU.EX2 R31, R105 ;  /* 0x00000069001f7308 */ /* 0x000e640000000800 */
[----:B------:R-:W-:Y:S01]  /*7c00*/  HMMA.16816.F32.BF16 R64, R4, R10, R64 ;  /* 0x0000000a0440723c */ /* 0x000fe20000041840 */
[----:B------:R-:W4:Y:S05]  /*7c10*/  LDSM.16.MT88.4 R8, [R122+0x7000] ;  /* 0x007000007a08783b */ /* 0x000f2a0000004200 */
[----:B------:R1:W-:Y:S01]  /*7c20*/  MUFU.EX2 R139, R108 ;  /* 0x0000006c008b7308 */ /* 0x0003e20000000800 */
[----:B---3--:R-:W-:-:S02]  /*7c30*/  IMAD.MOV.U32 R96, RZ, RZ, R128 ;  /* 0x000000ffff607224 */ /* 0x008fc400078e0080 */
[----:B--2---:R-:W-:-:S05]  /*7c40*/  IMAD.MOV.U32 R97, RZ, RZ, R129 ;  /* 0x000000ffff617224 */ /* 0x004fca00078e0081 */
[----:B------:R-:W-:Y:S01]  /*7c50*/  MUFU.EX2 R134, R109 ;  /* 0x0000006d00867308 */ /* 0x000fe20000000800 */
[----:B------:R-:W-:-:S07]  /*7c60*/  IMAD.WIDE R96, R176, 0x2, R96 ;  /* 0x00000002b0607825 */ /* 0x000fce00078e0260 */
[----:B------:R-:W-:Y:S01]  /*7c70*/  MUFU.EX2 R95, R95 ;  /* 0x0000005f005f7308 */ /* 0x000fe20000000800 */
[----:B-1----:R-:W-:Y:S01]  /*7c80*/  F2FP.BF16.F32.PACK_AB R108, R31, R112 ;  /* 0x000000701f6c723e */ /* 0x002fe200000010ff */
[----:B------:R1:W-:Y:S03]  /*7c90*/  STG.E.U16 desc[UR24][R96.64+-0x80], R110 ;  /* 0xffff806e60007986 */ /* 0x0003e6000c101518 */
[----:B------:R-:W-:Y:S01]  /*7ca0*/  PRMT R105, R108, 0x7632, R105 ;  /* 0x000076326c697816 */ /* 0x000fe20000000069 */
[----:B------:R-:W-:Y:S02]  /*7cb0*/  STG.E.U16 desc[UR24][R96.64+-0x7e], R113 ;  /* 0xffff827160007986 */ /* 0x000fe4000c101518 */
[----:B------:R-:W-:Y:S02]  /*7cc0*/  MUFU.EX2 R114, R114 ;  /* 0x0000007200727308 */ /* 0x000fe40000000800 */
[----:B------:R-:W-:Y:S04]  /*7cd0*/  STG.E.U16 desc[UR24][R128.64+-0x6e], R117 ;  /* 0xffff927580007986 */ /* 0x000fe8000c101518 */
[----:B------:R-:W-:Y:S02]  /*7ce0*/  STG.E.U16 desc[UR24][R128.64+-0x70], R111 ;  /* 0xffff906f80007986 */ /* 0x000fe4000c101518 */
[----:B------:R-:W-:Y:S02]  /*7cf0*/  MUFU.EX2 R177, R99 ;  /* 0x0000006300b17308 */ /* 0x000fe40000000800 */
[----:B------:R-:W-:Y:S01]  /*7d00*/  STG.E.U16 desc[UR24][R96.64+-0x70], R106 ;  /* 0xffff906a60007986 */ /* 0x000fe2000c101518 */
[C---:B----4-:R-:W-:Y:S03]  /*7d10*/  HMMA.16816.F32.BF16 R68, R4.reuse, R8, R68 ;  /* 0x000000080444723c */ /* 0x050fe60000041844 */
[----:B------:R2:W-:Y:S02]  /*7d20*/  STG.E.U16 desc[UR24][R96.64+-0x6e], R107 ;  /* 0xffff926b60007986 */ /* 0x0005e4000c101518 */
[----:B------:R-:W-:Y:S03]  /*7d30*/  MUFU.EX2 R98, R98 ;  /* 0x0000006200627308 */ /* 0x000fe60000000800 */
[----:B------:R-:W-:Y:S01]  /*7d40*/  HMMA.16816.F32.BF16 R72, R4, R10, R72 ;  /* 0x0000000a0448723c */ /* 0x000fe20000041848 */
[----:B------:R-:W3:Y:S01]  /*7d50*/  LDSM.16.MT88.4 R8, [R120+0x7000] ;  /* 0x007000007808783b */ /* 0x000ee20000004200 */
[----:B-1----:R-:W-:-:S03]  /*7d60*/  SHF.R.U32.HI R110, RZ, 0x18, R140 ;  /* 0x00000018ff6e7819 */ /* 0x002fc6000001168c */
[----:B------:R-:W2:Y:S01]  /*7d70*/  MUFU.EX2 R101, R101 ;  /* 0x0000006500657308 */ /* 0x000ea20000000800 */
[----:B------:R-:W-:-:S07]  /*7d80*/  ISETP.LE.U32.AND P5, PT, R110, UR30, PT ;  /* 0x0000001e6e007c0c */ /* 0x000fce000bfa3070 */
[----:B------:R-:W-:Y:S08]  /*7d90*/  MUFU.EX2 R84, R84 ;  /* 0x0000005400547308 */ /* 0x000ff00000000800 */
[----:B------:R-:W-:Y:S01]  /*7da0*/  MUFU.EX2 R35, R35 ;  /* 0x0000002300237308 */ /* 0x000fe20000000800 */
[----:B--2---:R-:W-:Y:S01]  /*7db0*/  F2FP.BF16.F32.PACK_AB R107, R101, R98 ;  /* 0x00000062656b723e */ /* 0x004fe200000010ff */
[C---:B---3--:R-:W-:Y:S08]  /*7dc0*/  HMMA.16816.F32.BF16 R76, R4.reuse, R8, R76 ;  /* 0x00000008044c723c */ /* 0x048ff0000004184c */
[C---:B------:R-:W-:Y:S01]  /*7dd0*/  HMMA.16816.F32.BF16 R80, R4.reuse, R10, R80 ;  /* 0x0000000a0450723c */ /* 0x040fe20000041850 */
[----:B------:R-:W1:Y:S07]  /*7de0*/  LDSM.16.MT88.4 R8, [R122+0x8000] ;  /* 0x008000007a08783b */ /* 0x000e6e0000004200 */
[C---:B-1----:R-:W-:Y:S08]  /*7df0*/  HMMA.16816.F32.BF16 R36, R4.reuse, R8, R36 ;  /* 0x000000080424723c */ /* 0x042ff00000041824 */
[C---:B------:R-:W-:Y:S01]  /*7e00*/  HMMA.16816.F32.BF16 R40, R4.reuse, R10, R40 ;  /* 0x0000000a0428723c */ /* 0x040fe20000041828 */
[----:B------:R-:W1:Y:S07]  /*7e10*/  LDSM.16.MT88.4 R8, [R120+0x8000] ;  /* 0x008000007808783b */ /* 0x000e6e0000004200 */
[----:B-1----:R-:W-:Y:S01]  /*7e20*/  HMMA.16816.F32.BF16 R44, R4, R8, R44 ;  /* 0x00000008042c723c */ /* 0x002fe2000004182c */
[----:B------:R-:W-:-:S02]  /*7e30*/  LOP3.LUT R9, R140, 0xff, RZ, 0xc0, !PT ;  /* 0x000000ff8c097812 */ /* 0x000fc400078ec0ff */
[----:B------:R-:W-:Y:S01]  /*7e40*/  F2FP.BF16.F32.PACK_AB R8, R141, R94 ;  /* 0x0000005e8d08723e */ /* 0x000fe200000010ff */
[----:B------:R-:W-:Y:S01]  /*7e50*/  FADD.FTZ R94, R94, R133 ;  /* 0x000000855e5e7221 */ /* 0x000fe20000010000 */
[----:B------:R-:W-:Y:S02]  /*7e60*/  ISETP.LE.U32.AND P4, PT, R9, UR30, PT ;  /* 0x0000001e09007c0c */ /* 0x000fe4000bf83070 */
[----:B------:R-:W-:Y:S01]  /*7e70*/  SHF.R.U32.HI R140, RZ, 0x10, R140 ;  /* 0x00000010ff8c7819 */ /* 0x000fe2000001168c */
[----:B------:R-:W-:Y:S01]  /*7e80*/  HMMA.16816.F32.BF16 R48, R4, R10, R48 ;  /* 0x0000000a0430723c */ /* 0x000fe20000041830 */
[----:B------:R-:W-:Y:S01]  /*7e90*/  F2FP.BF16.F32.PACK_AB R5, R87, R130 ;  /* 0x000000825705723e */ /* 0x000fe200000010ff */
[----:B------:R-:W-:Y:S01]  /*7ea0*/  IMAD.SHL.U32 R7, R3, 0x2, RZ ;  /* 0x0000000203077824 */ /* 0x000fe200078e00ff */
[----:B------:R-:W-:Y:S01]  /*7eb0*/  PRMT R6, R142, 0x7771, RZ ;  /* 0x000077718e067816 */ /* 0x000fe200000000ff */
[----:B------:R-:W-:Y:S01]  /*7ec0*/  FADD.FTZ R130, R130, R131 ;  /* 0x0000008382827221 */ /* 0x000fe20000010000 */
[----:B------:R-:W-:-:S02]  /*7ed0*/  PRMT R138, R5, 0x7610, R138 ;  /* 0x00007610058a7816 */ /* 0x000fc4000000008a */
[----:B------:R-:W-:Y:S01]  /*7ee0*/  PRMT R137, R5, 0x7632, R137 ;  /* 0x0000763205897816 */ /* 0x000fe20000000089 */
[----:B------:R-:W-:Y:S01]  /*7ef0*/  VIADD R5, R7, 0xffffffff ;  /* 0xffffffff07057836 */ /* 0x000fe20000000000 */
[----:B------:R-:W-:Y:S01]  /*7f00*/  ISETP.GT.U32.AND P3, PT, R6, UR30, PT ;  /* 0x0000001e06007c0c */ /* 0x000fe2000bf64070 */
[----:B------:R-:W-:Y:S01]  /*7f10*/  @!P4 HFMA2.BF16_V2 R93, -RZ.H0_H0, RZ.H0_H0, -R8.H0_H0 ;  /* 0x200000ffff5dc231 */ /* 0x000fe20000340908 */
[----:B------:R-:W-:Y:S01]  /*7f20*/  F2FP.BF16.F32.PACK_AB R4, R119, R132 ;  /* 0x000000847704723e */ /* 0x000fe200000010ff */
[----:B------:R-:W-:Y:S01]  /*7f30*/  @!P1 HFMA2.BF16_V2 R91, -RZ.H0_H0, RZ.H0_H0, -R138.H0_H0 ;  /* 0x200000ffff5b9231 */ /* 0x000fe2000034098a */
[----:B------:R-:W-:Y:S01]  /*7f40*/  PRMT R11, R8, 0x7632, R11 ;  /* 0x00007632080b7816 */ /* 0x000fe2000000000b */
[----:B------:R-:W-:Y:S01]  /*7f50*/  FADD.FTZ R87, R87, R130 ;  /* 0x0000008257577221 */ /* 0x000fe20000010000 */
[----:B------:R-:W-:Y:S01]  /*7f60*/  LOP3.LUT R5, R5, UR27, R183, 0x96, !PT ;  /* 0x0000001b05057c12 */ /* 0x000fe2000f8e96b7 */
[----:B------:R-:W-:Y:S01]  /*7f70*/  @!P5 HFMA2.BF16_V2 R19, -RZ.H0_H0, RZ.H0_H0, -R137.H0_H0 ;  /* 0x200000ffff13d231 */ /* 0x000fe20000340989 */
[----:B------:R-:W-:Y:S01]  /*7f80*/  PRMT R30, R4, 0x7610, R30 ;  /* 0x00007610041e7816 */ /* 0x000fe2000000001e */
[----:B------:R-:W-:Y:S01]  /*7f90*/  FADD.FTZ R112, R112, R87 ;  /* 0x0000005770707221 */ /* 0x000fe20000010000 */
[----:B------:R-:W-:Y:S01]  /*7fa0*/  PRMT R29, R4, 0x7632, R29 ;  /* 0x00007632041d7816 */ /* 0x000fe2000000001d */
[----:B------:R-:W-:Y:S01]  /*7fb0*/  @!P2 HFMA2.BF16_V2 R15, -RZ.H0_H0, RZ.H0_H0, -R11.H0_H0 ;  /* 0x200000ffff0fa231 */ /* 0x000fe2000034090b */
[----:B------:R-:W-:Y:S01]  /*7fc0*/  PRMT R4, R8, 0x5410, R11 ;  /* 0x0000541008047816 */ /* 0x000fe2000000000b */
[----:B------:R-:W-:Y:S01]  /*7fd0*/  @!P0 HFMA2.BF16_V2 R90, -RZ.H0_H0, RZ.H0_H0, -R30.H0_H0 ;  /* 0x200000ffff5a8231 */ /* 0x000fe2000034091e */
[----:B------:R-:W-:Y:S01]  /*7fe0*/  @!P4 PRMT R8, R93, 0x5410, RZ ;  /* 0x000054105d08c816 */ /* 0x000fe200000000ff */
[----:B------:R-:W-:-:S04]  /*7ff0*/  IMAD.WIDE.U32 R92, R5, -0x326172a9, RZ ;  /* 0xcd9e8d57055c7825 */ /* 0x000fc800078e00ff */
[----:B------:R-:W-:Y:S01]  /*8000*/  @P3 HFMA2.BF16_V2 R89, -RZ.H0_H0, RZ.H0_H0, -R29.H0_H0 ;  /* 0x200000ffff593231 */ /* 0x000fe2000034091d */
[----:B------:R-:W-:Y:S01]  /*8010*/  PRMT R7, R30, 0x5410, R29 ;  /* 0x000054101e077816 */ /* 0x000fe2000000001d */
[----:B------:R-:W-:Y:S01]  /*8020*/  FADD.FTZ R31, R31, R112 ;  /* 0x000000701f1f7221 */ /* 0x000fe20000010000 */
[----:B------:R-:W-:Y:S01]  /*8030*/  PRMT R5, R138, 0x5410, R137 ;  /* 0x000054108a057816 */ /* 0x000fe20000000089 */
[----:B------:R-:W-:Y:S01]  /*8040*/  STG.E.U16 desc[UR24][R128.64+-0x60], R8 ;  /* 0xffffa00880007986 */ /* 0x000fe2000c101518 */
[----:B------:R-:W-:Y:S02]  /*8050*/  LOP3.LUT R28, R184, UR29, R93, 0x96, !PT ;  /* 0x0000001db81c7c12 */ /* 0x000fe4000f8e965d */
[----:B------:R-:W-:Y:S02]  /*8060*/  @P3 PRMT R29, R89, 0x5410, RZ ;  /* 0x00005410591d3816 */ /* 0x000fe400000000ff */
[----:B------:R-:W-:Y:S01]  /*8070*/  LOP3.LUT R10, R92, UR28, R175, 0x96, !PT ;  /* 0x0000001c5c0a7c12 */ /* 0x000fe2000f8e96af */
[----:B------:R-:W-:Y:S01]  /*8080*/  IMAD.WIDE.U32 R88, R28, -0x2daee0ad, RZ ;  /* 0xd2511f531c587825 */ /* 0x000fe200078e00ff */
[----:B------:R-:W-:-:S02]  /*8090*/  @!P1 PRMT R138, R91, 0x5410, RZ ;  /* 0x000054105b8a9816 */ /* 0x000fc400000000ff */
[----:B------:R-:W-:Y:S01]  /*80a0*/  @!P0 PRMT R30, R90, 0x5410, RZ ;  /* 0x000054105a1e8816 */ /* 0x000fe200000000ff */
[----:B------:R-:W-:Y:S01]  /*80b0*/  IMAD.WIDE.U32 R90, R10, -0x2daee0ad, RZ ;  /* 0xd2511f530a5a7825 */ /* 0x000fe200078e00ff */
[----:B------:R-:W-:Y:S02]  /*80c0*/  LOP3.LUT R10, R180, UR23, R89, 0x96, !PT ;  /* 0x00000017b40a7c12 */ /* 0x000fe4000f8e9659 */
[----:B------:R-:W-:Y:S02]  /*80d0*/  @!P2 PRMT R11, R15, 0x5410, RZ ;  /* 0x000054100f0ba816 */ /* 0x000fe400000000ff */
[----:B------:R-:W-:Y:S01]  /*80e0*/  LOP3.LUT R28, R88, UR19, R91, 0x96, !PT ;  /* 0x00000013581c7c12 */ /* 0x000fe2000f8e965b */
[----:B------:R-:W-:Y:S01]  /*80f0*/  IMAD.WIDE.U32 R144, R10, -0x326172a9, RZ ;  /* 0xcd9e8d570a907825 */ /* 0x000fe200078e00ff */
[----:B------:R-:W-:Y:S01]  /*8100*/  PRMT R136, R9, 0x5410, R136 ;  /* 0x0000541009887816 */ /* 0x000fe20000000088 */
[----:B------:R1:W-:Y:S01]  /*8110*/  STG.E.U16 desc[UR24][R128.64+-0x5e], R11 ;  /* 0xffffa20b80007986 */ /* 0x0003e2000c101518 */
[----:B------:R-:W-:-:S02]  /*8120*/  @!P5 PRMT R137, R19, 0x5410, RZ ;  /* 0x000054101389d816 */ /* 0x000fc400000000ff */
[----:B------:R-:W-:Y:S01]  /*8130*/  LOP3.LUT R10, R174, UR22, R145, 0x96, !PT ;  /* 0x00000016ae0a7c12 */ /* 0x000fe2000f8e9691 */
[----:B------:R-:W-:Y:S01]  /*8140*/  STG.E.U16 desc[UR24][R96.64+-0x60], R138 ;  /* 0xffffa08a60007986 */ /* 0x000fe2000c101518 */
[----:B------:R-:W-:-:S03]  /*8150*/  HSET2.LE.AND R9, R136, R171, PT ;  /* 0x000000ab88097233 */ /* 0x000fc60003803000 */
[----:B------:R-:W-:Y:S01]  /*8160*/  IMAD.WIDE.U32 R88, R10, -0x2daee0ad, RZ ;  /* 0xd2511f530a587825 */ /* 0x000fe200078e00ff */
[----:B------:R-:W-:Y:S01]  /*8170*/  STG.E.U16 desc[UR24][R96.64+-0x5e], R137 ;  /* 0xffffa28960007986 */ /* 0x000fe2000c101518 */
[----:B------:R-:W-:-:S03]  /*8180*/  LOP3.LUT R4, R4, R9, RZ, 0xc0, !PT ;  /* 0x0000000904047212 */ /* 0x000fc600078ec0ff */
[----:B------:R-:W-:Y:S01]  /*8190*/  LOP3.LUT R10, R90, UR17, R89, 0x96, !PT ;  /* 0x000000115a0a7c12 */ /* 0x000fe2000f8e9659 */
[----:B------:R-:W-:Y:S01]  /*81a0*/  IMAD.WIDE.U32 R90, R28, -0x326172a9, RZ ;  /* 0xcd9e8d571c5a7825 */ /* 0x000fe200078e00ff */
[----:B------:R-:W-:Y:S01]  /*81b0*/  STG.E.U16 desc[UR24][R128.64+-0x50], R30 ;  /* 0xffffb01e80007986 */ /* 0x000fe2000c101518 */
[----:B------:R-:W2:Y:S02]  /*81c0*/  MUFU.EX2 R28, R115 ;  /* 0x00000073001c7308 */ /* 0x000ea40000000800 */
[----:B------:R-:W-:Y:S01]  /*81d0*/  IMAD.WIDE.U32 R92, R10, -0x326172a9, RZ ;  /* 0xcd9e8d570a5c7825 */ /* 0x000fe200078e00ff */
[----:B------:R-:W-:Y:S01]  /*81e0*/  LOP3.LUT R144, R144, UR18, R91, 0x96, !PT ;  /* 0x0000001290907c12 */ /* 0x000fe2000f8e965b */
[----:B------:R-:W-:Y:S03]  /*81f0*/  STG.E.U16 desc[UR24][R128.64+-0x4e], R29 ;  /* 0xffffb21d80007986 */ /* 0x000fe6000c101518 */
[----:B------:R-:W-:Y:S01]  /*8200*/  LOP3.LUT R118, R90, UR16, R93, 0x96, !PT ;  /* 0x000000105a767c12 */ /* 0x000fe2000f8e965d */
[----:B------:R-:W-:Y:S01]  /*8210*/  IMAD.WIDE.U32 R144, R144, -0x2daee0ad, RZ ;  /* 0xd2511f5390907825 */ /* 0x000fe200078e00ff */
[----:B------:R-:W-:Y:S01]  /*8220*/  F2FP.BF16.F32.PACK_AB R90, R95, R134 ;  /* 0x000000865f5a723e */ /* 0x000fe200000010ff */
[----:B------:R-:W3:Y:S01]  /*8230*/  MUFU.EX2 R93, R104 ;  /* 0x00000068005d7308 */ /* 0x000ee20000000800 */
[----:B-1----:R-:W-:-:S02]  /*8240*/  LOP3.LUT R11, R140, 0xff, RZ, 0xc0, !PT ;  /* 0x000000ff8c0b7812 */ /* 0x002fc400078ec0ff */
[----:B------:R-:W-:Y:S02]  /*8250*/  LOP3.LUT R88, R88, UR13, R145, 0x96, !PT ;  /* 0x0000000d58587c12 */ /* 0x000fe4000f8e9691 */
[----:B------:R-:W-:-:S03]  /*8260*/  PRMT R110, R11, 0x5410, R110 ;  /* 0x000054100b6e7816 */ /* 0x000fc6000000006e */
[----:B------:R-:W-:Y:S02]  /*8270*/  IMAD.WIDE.U32 R88, R88, -0x326172a9, RZ ;  /* 0xcd9e8d5758587825 */ /* 0x000fe400078e00ff */
[----:B------:R-:W-:-:S03]  /*8280*/  HSET2.LE.AND R110, R110, R171, PT ;  /* 0x000000ab6e6e7233 */ /* 0x000fc60003803000 */
[----:B------:R-:W-:Y:S01]  /*8290*/  LOP3.LUT R127, R92, UR9, R89, 0x96, !PT ;  /* 0x000000095c7f7c12 */ /* 0x000fe2000f8e9659 */
[----:B------:R-:W-:Y:S01]  /*82a0*/  FADD.FTZ R89, R141, R94 ;  /* 0x0000005e8d597221 */ /* 0x000fe20000010000 */
[----:B------:R-:W-:Y:S02]  /*82b0*/  PRMT R141, R142, 0x7772, RZ ;  /* 0x000077728e8d7816 */ /* 0x000fe400000000ff */
[----:B------:R-:W-:Y:S01]  /*82c0*/  LOP3.LUT R116, R127, 0xffff, RZ, 0xc0, !PT ;  /* 0x0000ffff7f747812 */ /* 0x000fe200078ec0ff */
[----:B------:R-:W-:Y:S01]  /*82d0*/  FADD.FTZ R132, R132, R89 ;  /* 0x0000005984847221 */ /* 0x000fe20000010000 */
[----:B------:R-:W-:Y:S02]  /*82e0*/  ISETP.GT.U32.AND P0, PT, R141, UR30, PT ;  /* 0x0000001e8d007c0c */ /* 0x000fe4000bf04070 */
[----:B------:R-:W-:Y:S01]  /*82f0*/  SHF.R.U32.HI R116, RZ, 0x8, R116 ;  /* 0x00000008ff747819 */ /* 0x000fe20000011674 */
[----:B------:R-:W-:Y:S01]  /*8300*/  FADD.FTZ R109, R119, R132 ;  /* 0x00000084776d7221 */ /* 0x000fe20000010000 */
[----:B--2---:R-:W-:Y:S01]  /*8310*/  F2FP.BF16.F32.PACK_AB R92, R139, R28 ;  /* 0x0000001c8b5c723e */ /* 0x004fe200000010ff */
[----:B------:R-:W-:Y:S01]  /*8320*/  IMAD.WIDE.U32 R118, R118, -0x2daee0ad, RZ ;  /* 0xd2511f5376767825 */ /* 0x000fe200078e00ff */
[----:B------:R-:W-:-:S02]  /*8330*/  LOP3.LUT R10, R116, 0xffff, RZ, 0xc0, !PT ;  /* 0x0000ffff740a7812 */ /* 0x000fc400078ec0ff */
[----:B------:R-:W-:Y:S02]  /*8340*/  PRMT R89, R90, 0x7632, R89 ;  /* 0x000076325a597816 */ /* 0x000fe40000000059 */
[----:B------:R-:W-:Y:S01]  /*8350*/  ISETP.LE.U32.AND P1, PT, R10, UR30, PT ;  /* 0x0000001e0a007c0c */ /* 0x000fe2000bf23070 */
[----:B------:R-:W-:Y:S01]  /*8360*/  IMAD.MOV.U32 R10, RZ, RZ, R88 ;  /* 0x000000ffff0a7224 */ /* 0x000fe200078e0058 */
[----:B------:R-:W-:Y:S01]  /*8370*/  PRMT R132, R88, 0x7771, RZ ;  /* 0x0000777158847816 */ /* 0x000fe200000000ff */
[----:B------:R-:W-:Y:S01]  /*8380*/  @P0 HFMA2.BF16_V2 R86, -RZ.H0_H0, RZ.H0_H0, -R108.H0_H0 ;  /* 0x200000ffff560231 */ /* 0x000fe2000034096c */
[----:B------:R-:W-:Y:S02]  /*8390*/  PRMT R91, R92, 0x7632, R91 ;  /* 0x000076325c5b7816 */ /* 0x000fe4000000005b */
[----:B------:R-:W-:Y:S02]  /*83a0*/  LOP3.LUT R115, R10, 0xff, RZ, 0xc0, !PT ;  /* 0x000000ff0a737812 */ /* 0x000fe400078ec0ff */
[----:B------:R-:W-:-:S02]  /*83b0*/  PRMT R10, R108, 0x5410, R105 ;  /* 0x000054106c0a7816 */ /* 0x000fc40000000069 */
[----:B------:R-:W-:Y:S02]  /*83c0*/  @P0 PRMT R108, R86, 0x5410, RZ ;  /* 0x00005410566c0816 */ /* 0x000fe400000000ff */
[----:B------:R-:W-:Y:S01]  /*83d0*/  ISETP.LE.U32.AND P0, PT, R115, UR30, PT ;  /* 0x0000001e73007c0c */ /* 0x000fe2000bf03070 */
[----:B------:R-:W-:Y:S01]  /*83e0*/  @!P1 HFMA2.BF16_V2 R17, -RZ.H0_H0, RZ.H0_H0, -R91.H0_H0 ;  /* 0x200000ffff119231 */ /* 0x000fe2000034095b */
[----:B------:R-:W-:Y:S01]  /*83f0*/  PRMT R117, R90, 0x5410, R89 ;  /* 0x000054105a757816 */ /* 0x000fe20000000059 */
[----:B------:R1:W2:Y:S01]  /*8400*/  MUFU.EX2 R86, R100 ;  /* 0x0000006400567308 */ /* 0x0002a20000000800 */
[----:B------:R-:W-:Y:S01]  /*8410*/  PRMT R135, R88, 0x7772, RZ ;  /* 0x0000777258877816 */ /* 0x000fe200000000ff */
[----:B------:R-:W-:Y:S01]  /*8420*/  STG.E.U16 desc[UR24][R96.64+-0x50], R108 ;  /* 0xffffb06c60007986 */ /* 0x000fe2000c101518 */
[----:B------:R-:W-:Y:S02]  /*8430*/  LOP3.LUT R133, R127, 0xff, RZ, 0xc0, !PT ;  /* 0x000000ff7f857812 */ /* 0x000fe400078ec0ff */
[----:B------:R-:W-:-:S02]  /*8440*/  PRMT R130, R92, 0x5410, R91 ;  /* 0x000054105c827816 */ /* 0x000fc4000000005b */
[----:B------:R-:W-:Y:S02]  /*8450*/  @!P1 PRMT R91, R17, 0x5410, RZ ;  /* 0x00005410115b9816 */ /* 0x000fe400000000ff */
[----:B------:R-:W-:Y:S01]  /*8460*/  ISETP.GT.U32.AND P1, PT, R135, UR30, PT ;  /* 0x0000001e87007c0c */ /* 0x000fe2000bf24070 */
[----:B------:R-:W-:Y:S01]  /*8470*/  @!P0 HFMA2.BF16_V2 R16, -RZ.H0_H0, RZ.H0_H0, -R90.H0_H0 ;  /* 0x200000ffff108231 */ /* 0x000fe2000034095a */
[----:B------:R-:W-:Y:S02]  /*8480*/  ISETP.LE.U32.AND P3, PT, R133, UR30, PT ;  /* 0x0000001e85007c0c */ /* 0x000fe4000bf63070 */
[----:B------:R-:W-:Y:S02]  /*8490*/  PRMT R112, R88, 0x7773, RZ ;  /* 0x0000777358707816 */ /* 0x000fe400000000ff */
[----:B------:R-:W-:Y:S02]  /*84a0*/  @!P0 PRMT R90, R16, 0x5410, RZ ;  /* 0x00005410105a8816 */ /* 0x000fe400000000ff */
[----:B------:R-:W-:Y:S01]  /*84b0*/  ISETP.GT.U32.AND P0, PT, R132, UR30, PT ;  /* 0x0000001e84007c0c */ /* 0x000fe2000bf04070 */
[----:B-1----:R-:W-:Y:S01]  /*84c0*/  IMAD.MOV.U32 R100, RZ, RZ, R118 ;  /* 0x000000ffff647224 */ /* 0x002fe200078e0076 */
[----:B---3--:R-:W-:-:S02]  /*84d0*/  F2FP.BF16.F32.PACK_AB R88, R93, R114 ;  /* 0x000000725d58723e */ /* 0x008fc400000010ff */
[----:B------:R-:W-:Y:S02]  /*84e0*/  LOP3.LUT R106, R144, UR8, R119, 0x96, !PT ;  /* 0x00000008906a7c12 */ /* 0x000fe4000f8e9677 */
[----:B------:R-:W-:Y:S01]  /*84f0*/  PRMT R87, R88, 0x7632, R87 ;  /* 0x0000763258577816 */ /* 0x000fe20000000057 */
[----:B------:R-:W-:Y:S01]  /*8500*/  @P1 HFMA2.BF16_V2 R13, -RZ.H0_H0, RZ.H0_H0, -R88.H0_H0 ;  /* 0x200000ffff0d1231 */ /* 0x000fe20000340958 */
[----:B------:R-:W-:Y:S01]  /*8510*/  PRMT R94, R142, 0x7773, RZ ;  /* 0x000077738e5e7816 */ /* 0x000fe200000000ff */
[----:B------:R-:W-:Y:S01]  /*8520*/  @!P3 HFMA2.BF16_V2 R18, -RZ.H0_H0, RZ.H0_H0, -R92.H0_H0 ;  /* 0x200000ffff12b231 */ /* 0x000fe2000034095c */
[----:B------:R-:W-:Y:S02]  /*8530*/  PRMT R131, R88, 0x5410, R87 ;  /* 0x0000541058837816 */ /* 0x000fe40000000057 */
[----:B------:R-:W-:Y:S01]  /*8540*/  @P1 PRMT R88, R13, 0x5410, RZ ;  /* 0x000054100d581816 */ /* 0x000fe200000000ff */
[----:B------:R-:W-:Y:S01]  /*8550*/  @P0 HFMA2.BF16_V2 R14, -RZ.H0_H0, RZ.H0_H0, -R89.H0_H0 ;  /* 0x200000ffff0e0231 */ /* 0x000fe20000340959 */
[----:B------:R-:W-:-:S02]  /*8560*/  LOP3.LUT R8, R106, 0xff, RZ, 0xc0, !PT ;  /* 0x000000ff6a087812 */ /* 0x000fc400078ec0ff */
[----:B------:R-:W-:Y:S02]  /*8570*/  @!P3 PRMT R92, R18, 0x5410, RZ ;  /* 0x00005410125cb816 */ /* 0x000fe400000000ff */
[----:B------:R-:W-:Y:S01]  /*8580*/  @P0 PRMT R89, R14, 0x5410, RZ ;  /* 0x000054100e590816 */ /* 0x000fe200000000ff */
[----:B------:R-:W1:Y:S01]  /*8590*/  LDSM.16.MT88.4 R16, [R122+0x6400] ;  /* 0x006400007a10783b */ /* 0x000e620000004200 */
[----:B------:R-:W-:Y:S02]  /*85a0*/  ISETP.GT.U32.AND P0, PT, R112, UR30, PT ;  /* 0x0000001e70007c0c */ /* 0x000fe4000bf04070 */
[----:B------:R-:W-:Y:S02]  /*85b0*/  LOP3.LUT R13, R142, 0xff, RZ, 0xc0, !PT ;  /* 0x000000ff8e0d7812 */ /* 0x000fe400078ec0ff */
[----:B------:R-:W-:Y:S02]  /*85c0*/  PRMT R141, R141, 0x5410, R94 ;  /* 0x000054108d8d7816 */ /* 0x000fe4000000005e */
[----:B------:R-:W-:-:S02]  /*85d0*/  LOP3.LUT R11, R106, 0xffff, RZ, 0xc0, !PT ;  /* 0x0000ffff6a0b7812 */ /* 0x000fc400078ec0ff */
[----:B------:R-:W-:Y:S02]  /*85e0*/  ISETP.LE.U32.AND P1, PT, R8, UR30, PT ;  /* 0x0000001e08007c0c */ /* 0x000fe4000bf23070 */
[----:B------:R-:W-:Y:S02]  /*85f0*/  PRMT R6, R13, 0x5410, R6 ;  /* 0x000054100d067816 */ /* 0x000fe40000000006 */
[----:B------:R-:W-:Y:S01]  /*8600*/  LOP3.LUT R8, R141, 0xff00ff, RZ, 0xc0, !PT ;  /* 0x00ff00ff8d087812 */ /* 0x000fe200078ec0ff */
[----:B------:R-:W-:Y:S01]  /*8610*/  @P0 HFMA2.BF16_V2 R12, -RZ.H0_H0, RZ.H0_H0, -R87.H0_H0 ;  /* 0x200000ffff0c0231 */ /* 0x000fe20000340957 */
[----:B------:R-:W-:Y:S02]  /*8620*/  ISETP.GT.U32.AND P4, PT, R94, UR30, PT ;  /* 0x0000001e5e007c0c */ /* 0x000fe4000bf84070 */
[----:B------:R-:W-:Y:S01]  /*8630*/  SHF.R.U32.HI R11, RZ, 0x8, R11 ;  /* 0x00000008ff0b7819 */ /* 0x000fe2000001160b */
[----:B------:R2:W-:Y:S01]  /*8640*/  MUFU.EX2 R94, R103 ;  /* 0x00000067005e7308 */ /* 0x0005e20000000800 */
[----:B------:R-:W-:-:S02]  /*8650*/  @P0 PRMT R87, R12, 0x5410, RZ ;  /* 0x000054100c570816 */ /* 0x000fc400000000ff */
[--C-:B------:R-:W-:Y:S01]  /*8660*/  HSET2.LE.AND R6, R6, R171.reuse, PT ;  /* 0x000000ab06067233 */ /* 0x100fe20003803000 */
[----:B------:R-:W3:Y:S01]  /*8670*/  LDSM.16.MT88.4 R12, [R120+0x6400] ;  /* 0x00640000780c783b */ /* 0x000ee20000004200 */
[----:B------:R-:W-:Y:S02]  /*8680*/  HSET2.LE.AND R9, R8, R171, PT ;  /* 0x000000ab08097233 */ /* 0x000fe40003803000 */
[----:B------:R-:W-:Y:S02]  /*8690*/  LOP3.LUT R8, R11, 0xffff, RZ, 0xc0, !PT ;  /* 0x0000ffff0b087812 */ /* 0x000fe400078ec0ff */
[----:B------:R-:W-:Y:S01]  /*86a0*/  LOP3.LUT R6, R7, R6, RZ, 0xc0, !PT ;  /* 0x0000000607067212 */ /* 0x000fe200078ec0ff */
[----:B------:R-:W-:Y:S01]  /*86b0*/  @P4 HFMA2.BF16_V2 R85, -RZ.H0_H0, RZ.H0_H0, -R105.H0_H0 ;  /* 0x200000ffff554231 */ /* 0x000fe20000340969 */
[----:B------:R-:W-:Y:S02]  /*86c0*/  LOP3.LUT R7, R10, R9, RZ, 0xc0, !PT ;  /* 0x000000090a077212 */ /* 0x000fe400078ec0ff */
[----:B------:R-:W-:-:S02]  /*86d0*/  ISETP.LE.U32.AND P2, PT, R8, UR30, PT ;  /* 0x0000001e08007c0c */ /* 0x000fc4000bf43070 */
[----:B------:R-:W4:Y:S01]  /*86e0*/  LDSM.16.MT88.4 R8, [R122+0x7400] ;  /* 0x007400007a08783b */ /* 0x000f220000004200 */
[----:B------:R-:W-:Y:S02]  /*86f0*/  @P4 PRMT R105, R85, 0x5410, RZ ;  /* 0x0000541055694816 */ /* 0x000fe400000000ff */
[----:B------:R5:W5:Y:S01]  /*8700*/  MUFU.EX2 R85, R102 ;  /* 0x0000006600557308 */ /* 0x000b620000000800 */
[----:B------:R-:W-:Y:S02]  /*8710*/  LOP3.LUT R5, R5, R110, RZ, 0xc0, !PT ;  /* 0x0000006e05057212 */ /* 0x000fe400078ec0ff */
[----:B--2---:R-:W-:Y:S01]  /*8720*/  F2FP.BF16.F32.PACK_AB R103, R177, R86 ;  /* 0x00000056b167723e */ /* 0x004fe200000010ff */
[----:B------:R-:W-:Y:S01]  /*8730*/  STG.E.U16 desc[UR24][R96.64+-0x4e], R105 ;  /* 0xffffb26960007986 */ /* 0x000fe2000c101518 */
[----:B------:R-:W-:Y:S02]  /*8740*/  PRMT R104, R107, 0x7632, R104 ;  /* 0x000076326b687816 */ /* 0x000fe40000000068 */
[----:B------:R-:W-:Y:S01]  /*8750*/  PRMT R135, R135, 0x5410, R112 ;  /* 0x0000541087877816 */ /* 0x000fe20000000070 */
[----:B-1----:R-:W-:Y:S01]  /*8760*/  HMMA.16816.F32.BF16 R52, R4, R16, R52 ;  /* 0x000000100434723c */ /* 0x002fe20000041834 */
[----:B------:R-:W-:Y:S01]  /*8770*/  LOP3.LUT R16, R100, 0xff, RZ, 0xc0, !PT ;  /* 0x000000ff64107812 */ /* 0x000fe200078ec0ff */
[----:B------:R-:W-:Y:S01]  /*8780*/  STG.E.U16 desc[UR24][R128.64+-0x40], R92 ;  /* 0xffffc05c80007986 */ /* 0x000fe2000c101518 */
[----:B------:R-:W-:-:S02]  /*8790*/  PRMT R113, R107, 0x5410, R104 ;  /* 0x000054106b717816 */ /* 0x000fc40000000068 */
[----:B------:R-:W-:Y:S01]  /*87a0*/  ISETP.LE.U32.AND P0, PT, R16, UR30, PT ;  /* 0x0000001e10007c0c */ /* 0x000fe2000bf03070 */
[----:B------:R-:W-:Y:S01]  /*87b0*/  STG.E.U16 desc[UR24][R128.64+-0x3e], R91 ;  /* 0xffffc25b80007986 */ /* 0x000fe2000c101518 */
[----:B------:R-:W-:Y:S01]  /*87c0*/  PRMT R132, R115, 0x5410, R132 ;  /* 0x0000541073847816 */ /* 0x000fe20000000084 */
[C---:B------:R-:W-:Y:S01]  /*87d0*/  HMMA.16816.F32.BF16 R56, R4.reuse, R18, R56 ;  /* 0x000000120438723c */ /* 0x040fe20000041838 */
[----:B-----5:R-:W-:Y:S01]  /*87e0*/  FADD.FTZ R102, R28, R109 ;  /* 0x0000006d1c667221 */ /* 0x020fe20000010000 */
[----:B------:R-:W-:Y:S01]  /*87f0*/  F2FP.BF16.F32.PACK_AB R28, R85, R94 ;  /* 0x0000005e551c723e */ /* 0x000fe200000010ff */
[----:B------:R-:W1:Y:S01]  /*8800*/  LDSM.16.MT88.4 R16, [R120+0x7400] ;  /* 0x007400007810783b */ /* 0x000e620000004200 */
[----:B------:R-:W-:Y:S01]  /*8810*/  LOP3.LUT R108, R106, 0xffff, RZ, 0xc0, !PT ;  /* 0x0000ffff6a6c7812 */ /* 0x000fe200078ec0ff */
[----:B------:R-:W-:Y:S01]  /*8820*/  FADD.FTZ R139, R139, R102 ;  /* 0x000000668b8b7221 */ /* 0x000fe20000010000 */
[C---:B------:R-:W-:Y:S02]  /*8830*/  PRMT R99, R28.reuse, 0x7610, R99 ;  /* 0x000076101c637816 */ /* 0x040fe40000000063 */
[----:B------:R-:W-:Y:S01]  /*8840*/  PRMT R100, R28, 0x7632, R100 ;  /* 0x000076321c647816 */ /* 0x000fe20000000064 */
[C---:B---3--:R-:W-:Y:S02]  /*8850*/  HMMA.16816.F32.BF16 R60, R4.reuse, R12, R60 ;  /* 0x0000000c043c723c */ /* 0x048fe4000004183c */
[----:B------:R-:W-:Y:S01]  /*8860*/  @!P1 HFMA2.BF16_V2 R25, -RZ.H0_H0, RZ.H0_H0, -R99.H0_H0 ;  /* 0x200000ffff199231 */ /* 0x000fe20000340963 */
[----:B------:R-:W-:Y:S01]  /*8870*/  PRMT R12, R118, 0x7771, RZ ;  /* 0x00007771760c7816 */ /* 0x000fe200000000ff */
[----:B------:R-:W-:Y:S01]  /*8880*/  @!P0 HFMA2.BF16_V2 R24, -RZ.H0_H0, RZ.H0_H0, -R103.H0_H0 ;  /* 0x200000ffff188231 */ /* 0x000fe20000340967 */
[----:B------:R-:W-:Y:S01]  /*8890*/  PRMT R110, R99, 0x5410, R100 ;  /* 0x00005410636e7816 */ /* 0x000fe20000000064 */
[----:B------:R-:W-:Y:S01]  /*88a0*/  @!P2 HFMA2.BF16_V2 R2, -RZ.H0_H0, RZ.H0_H0, -R100.H0_H0 ;  /* 0x200000ffff02a231 */ /* 0x000fe20000340964 */
[----:B------:R-:W-:Y:S01]  /*88b0*/  @!P1 PRMT R99, R25, 0x5410, RZ ;  /* 0x0000541019639816 */ /* 0x000fe200000000ff */
[----:B------:R-:W-:Y:S01]  /*88c0*/  HMMA.16816.F32.BF16 R64, R4, R14, R64 ;  /* 0x0000000e0440723c */ /* 0x000fe20000041840 */
[----:B------:R-:W-:-:S02]  /*88d0*/  ISETP.GT.U32.AND P1, PT, R12, UR30, PT ;  /* 0x0000001e0c007c0c */ /* 0x000fc4000bf24070 */
[----:B------:R-:W2:Y:S01]  /*88e0*/  LDSM.16.MT88.4 R12, [R122+0x8400] ;  /* 0x008400007a0c783b */ /* 0x000ea20000004200 */
[C---:B------:R-:W-:Y:S02]  /*88f0*/  PRMT R102, R103.reuse, 0x7632, R102 ;  /* 0x0000763267667816 */ /* 0x040fe40000000066 */
[----:B------:R-:W-:Y:S02]  /*8900*/  PRMT R25, R118, 0x7772, RZ ;  /* 0x0000777276197816 */ /* 0x000fe400000000ff */
[C---:B----4-:R-:W-:Y:S01]  /*8910*/  HMMA.16816.F32.BF16 R68, R4.reuse, R8, R68 ;  /* 0x000000080444723c */ /* 0x050fe20000041844 */
[----:B------:R-:W-:Y:S02]  /*8920*/  PRMT R109, R103, 0x5410, R102 ;  /* 0x00005410676d7816 */ /* 0x000fe40000000066 */
[----:B------:R-:W-:Y:S02]  /*8930*/  @!P0 PRMT R103, R24, 0x5410, RZ ;  /* 0x0000541018678816 */ /* 0x000fe400000000ff */
[----:B------:R-:W-:Y:S01]  /*8940*/  ISETP.GT.U32.AND P0, PT, R25, UR30, PT ;  /* 0x0000001e19007c0c */ /* 0x000fe2000bf04070 */
[----:B------:R-:W3:Y:S01]  /*8950*/  MUFU.EX2 R24, R27 ;  /* 0x0000001b00187308 */ /* 0x000ee20000000800 */
[----:B------:R-:W-:Y:S01]  /*8960*/  @P1 HFMA2.BF16_V2 R23, -RZ.H0_H0, RZ.H0_H0, -R102.H0_H0 ;  /* 0x200000ffff171231 */ /* 0x000fe20000340966 */
[----:B------:R-:W-:Y:S01]  /*8970*/  HMMA.16816.F32.BF16 R72, R4, R10, R72 ;  /* 0x0000000a0448723c */ /* 0x000fe20000041848 */
[----:B------:R-:W4:Y:S01]  /*8980*/  LDSM.16.MT88.4 R8, [R120+0x8400] ;  /* 0x008400007808783b */ /* 0x000f220000004200 */
[----:B------:R-:W-:-:S02]  /*8990*/  SHF.R.U32.HI R108, RZ, 0x8, R108 ;  /* 0x00000008ff6c7819 */ /* 0x000fc4000001166c */
[----:B------:R-:W-:Y:S02]  /*89a0*/  @P1 PRMT R102, R23, 0x5410, RZ ;  /* 0x0000541017661816 */ /* 0x000fe400000000ff */
[----:B------:R-:W5:Y:S01]  /*89b0*/  MUFU.EX2 R25, R26 ;  /* 0x0000001a00197308 */ /* 0x000f620000000800 */
[----:B------:R-:W-:Y:S01]  /*89c0*/  @!P2 PRMT R100, R2, 0x5410, RZ ;  /* 0x000054100264a816 */ /* 0x000fe200000000ff */
[----:B------:R-:W-:Y:S01]  /*89d0*/  IMAD.MOV.U32 R2, RZ, RZ, R34 ;  /* 0x000000ffff027224 */ /* 0x000fe200078e0022 */
[----:B-1----:R-:W-:Y:S01]  /*89e0*/  HMMA.16816.F32.BF16 R76, R4, R16, R76 ;  /* 0x00000010044c723c */ /* 0x002fe2000004184c */
[----:B------:R-:W-:Y:S01]  /*89f0*/  @P0 HFMA2.BF16_V2 R22, -RZ.H0_H0, RZ.H0_H0, -R107.H0_H0 ;  /* 0x200000ffff160231 */ /* 0x000fe2000034096b */
[----:B------:R-:W-:-:S04]  /*8a00*/  PRMT R17, R118, 0x7773, RZ ;  /* 0x0000777376117816 */ /* 0x000fc800000000ff */
[----:B------:R-:W-:Y:S01]  /*8a10*/  @P0 PRMT R107, R22, 0x5410, RZ ;  /* 0x00005410166b0816 */ /* 0x000fe200000000ff */
[----:B---3--:R-:W-:Y:S01]  /*8a20*/  FADD.FTZ R28, R24, R31 ;  /* 0x0000001f181c7221 */ /* 0x008fe20000010000 */
[----:B------:R-:W-:Y:S01]  /*8a30*/  ISETP.GT.U32.AND P0, PT, R17, UR30, PT ;  /* 0x0000001e11007c0c */ /* 0x000fe2000bf04070 */
[C---:B------:R-:W-:Y:S01]  /*8a40*/  HMMA.16816.F32.BF16 R80, R4.reuse, R18, R80 ;  /* 0x000000120450723c */ /* 0x040fe20000041850 */
[----:B------:R-:W-:Y:S02]  /*8a50*/  PRMT R17, R127, 0x7632, R17 ;  /* 0x000076327f117816 */ /* 0x000fe40000000011 */
[C---:B-----5:R-:W-:Y:S01]  /*8a60*/  F2FP.BF16.F32.PACK_AB R16, R25.reuse, R24 ;  /* 0x000000181910723e */ /* 0x060fe200000010ff */
[----:B------:R-:W-:Y:S01]  /*8a70*/  FADD.FTZ R119, R25, R28 ;  /* 0x0000001c19777221 */ /* 0x000fe20000010000 */
[----:B------:R-:W-:Y:S01]  /*8a80*/  LOP3.LUT R17, R17, 0xff, RZ, 0xc0, !PT ;  /* 0x000000ff11117812 */ /* 0x000fe200078ec0ff */
[----:B------:R-:W-:Y:S02]  /*8a90*/  LDSM.16.MT88.4 R28, [R122+0x6800] ;  /* 0x006800007a1c783b */ /* 0x000fe40000004200 */
[C---:B--2---:R-:W-:Y:S01]  /*8aa0*/  HMMA.16816.F32.BF16 R36, R4.reuse, R12, R36 ;  /* 0x0000000c0424723c */ /* 0x044fe20000041824 */
[----:B------:R-:W-:Y:S01]  /*8ab0*/  PRMT R111, R16, 0x7610, R111 ;  /* 0x00007610106f7816 */ /* 0x000fe2000000006f */
[----:B------:R-:W-:Y:S01]  /*8ac0*/  FADD.FTZ R114, R114, R119 ;  /* 0x0000007772727221 */ /* 0x000fe20000010000 */
[----:B------:R-:W-:Y:S01]  /*8ad0*/  ISETP.LE.U32.AND P1, PT, R17, UR30, PT ;  /* 0x0000001e11007c0c */ /* 0x000fe2000bf23070 */
[----:B------:R-:W-:Y:S01]  /*8ae0*/  @P0 HFMA2.BF16_V2 R20, -RZ.H0_H0, RZ.H0_H0, -R104.H0_H0 ;  /* 0x200000ffff140231 */ /* 0x000fe20000340968 */
[----:B------:R-:W-:Y:S01]  /*8af0*/  PRMT R112, R16, 0x7632, R112 ;  /* 0x0000763210707816 */ /* 0x000fe20000000070 */
[----:B------:R-:W-:Y:S01]  /*8b00*/  LDSM.16.MT88.4 R24, [R120+0x6800] ;  /* 0x006800007818783b */ /* 0x000fe20000004200 */
[----:B------:R-:W-:Y:S01]  /*8b10*/  PRMT R12, R133, 0x5410, R116 ;  /* 0x00005410850c7816 */ /* 0x000fe20000000074 */
[----:B------:R-:W-:Y:S01]  /*8b20*/  HMMA.16816.F32.BF16 R40, R4, R14, R40 ;  /* 0x0000000e0428723c */ /* 0x000fe20000041828 */
[----:B------:R-:W-:Y:S01]  /*8b30*/  @P0 PRMT R104, R20, 0x5410, RZ ;  /* 0x0000541014680816 */ /* 0x000fe200000000ff */
[----:B------:R-:W1:Y:S01]  /*8b40*/  LDSM.16.MT88.4 R16, [R120+0x7800] ;  /* 0x007800007810783b */ /* 0x000e620000004200 */
[----:B------:R-:W-:Y:S01]  /*8b50*/  FADD.FTZ R116, R134, R139 ;  /* 0x0000008b86747221 */ /* 0x000fe20000010000 */
[----:B------:R-:W-:-:S03]  /*8b60*/  FADD.FTZ R93, R93, R114 ;  /* 0x000000725d5d7221 */ /* 0x000fc60000010000 */
[----:B------:R-:W-:Y:S01]  /*8b70*/  FADD.FTZ R95, R95, R116 ;  /* 0x000000745f5f7221 */ /* 0x000fe20000010000 */
[C---:B----4-:R-:W-:Y:S01]  /*8b80*/  HMMA.16816.F32.BF16 R44, R4.reuse, R8, R44 ;  /* 0x00000008042c723c */ /* 0x050fe2000004182c */
[----:B------:R-:W-:Y:S01]  /*8b90*/  HSET2.LE.AND R9, R12, R171, PT ;  /* 0x000000ab0c097233 */ /* 0x000fe20003803000 */
[----:B------:R-:W-:Y:S01]  /*8ba0*/  @!P1 HFMA2.BF16_V2 R21, -RZ.H0_H0, RZ.H0_H0, -R111.H0_H0 ;  /* 0x200000ffff159231 */ /* 0x000fe2000034096f */
[----:B------:R-:W-:Y:S01]  /*8bb0*/  PRMT R8, R111, 0x5410, R112 ;  /* 0x000054106f087816 */ /* 0x000fe20000000070 */
[----:B------:R-:W2:Y:S01]  /*8bc0*/  LDSM.16.MT88.4 R12, [R122+0x8800] ;  /* 0x008800007a0c783b */ /* 0x000ea20000004200 */
[----:B------:R-:W-:Y:S02]  /*8bd0*/  FADD.FTZ R94, R94, R95 ;  /* 0x0000005f5e5e7221 */ /* 0x000fe40000010000 */
[----:B------:R-:W-:Y:S01]  /*8be0*/  @!P1 PRMT R111, R21, 0x5410, RZ ;  /* 0x00005410156f9816 */ /* 0x000fe200000000ff */
[----:B------:R-:W-:Y:S01]  /*8bf0*/  HMMA.16816.F32.BF16 R48, R4, R10, R48 ;  /* 0x0000000a0430723c */ /* 0x000fe20000041830 */
[--C-:B------:R-:W-:Y:S01]  /*8c00*/  SHF.R.U32.HI R5, RZ, 0x10, R127.reuse ;  /* 0x00000010ff057819 */ /* 0x100fe2000001167f */
[----:B------:R-:W-:Y:S01]  /*8c10*/  LDSM.16.MT88.4 R20, [R122+0x7800] ;  /* 0x007800007a14783b */ /* 0x000fe20000004200 */
[----:B------:R-:W-:Y:S01]  /*8c20*/  SHF.R.U32.HI R127, RZ, 0x18, R127 ;  /* 0x00000018ff7f7819 */ /* 0x000fe2000001167f */
[----:B------:R-:W-:Y:S01]  /*8c30*/  FADD.FTZ R85, R85, R94 ;  /* 0x0000005e55557221 */ /* 0x000fe20000010000 */
[----:B------:R-:W-:Y:S01]  /*8c40*/  LOP3.LUT R6, R5, 0xff, RZ, 0xc0, !PT ;  /* 0x000000ff05067812 */ /* 0x000fe200078ec0ff */
[----:B------:R-:W-:Y:S01]  /*8c50*/  STG.E.U16 desc[UR24][R96.64+-0x40], R111 ;  /* 0xffffc06f60007986 */ /* 0x000fe2000c101518 */
[----:B------:R-:W-:Y:S01]  /*8c60*/  LOP3.LUT R10, R135, 0xff00ff, RZ, 0xc0, !PT ;  /* 0x00ff00ff870a7812 */ /* 0x000fe200078ec0ff */
[----:B------:R-:W-:Y:S01]  /*8c70*/  FADD.FTZ R86, R86, R85 ;  /* 0x0000005556567221 */ /* 0x000fe20000010000 */
[----:B------:R-:W-:-:S02]  /*8c80*/  PRMT R6, R6, 0x5410, R127 ;  /* 0x0000541006067816 */ /* 0x000fc4000000007f */
[----:B------:R-:W-:Y:S01]  /*8c90*/  LOP3.LUT R4, R130, R9, RZ, 0xc0, !PT ;  /* 0x0000000982047212 */ /* 0x000fe200078ec0ff */
[----:B------:R-:W-:Y:S01]  /*8ca0*/  FADD.FTZ R177, R177, R86 ;  /* 0x00000056b1b17221 */ /* 0x000fe20000010000 */
[--C-:B------:R-:W-:Y:S02]  /*8cb0*/  HSET2.LE.AND R10, R10, R171.reuse, PT ;  /* 0x000000ab0a0a7233 */ /* 0x100fe40003803000 */
[--C-:B------:R-:W-:Y:S02]  /*8cc0*/  HSET2.LE.AND R5, R6, R171.reuse, PT ;  /* 0x000000ab06057233 */ /* 0x100fe40003803000 */
[----:B------:R-:W-:Y:S02]  /*8cd0*/  HSET2.LE.AND R6, R132, R171, PT ;  /* 0x000000ab84067233 */ /* 0x000fe40003803000 */
[----:B------:R-:W-:Y:S02]  /*8ce0*/  LOP3.LUT R7, R131, R10, RZ, 0xc0, !PT ;  /* 0x0000000a83077212 */ /* 0x000fe400078ec0ff */
[----:B------:R-:W-:-:S02]  /*8cf0*/  LOP3.LUT R5, R8, R5, RZ, 0xc0, !PT ;  /* 0x0000000508057212 */ /* 0x000fc400078ec0ff */
[----:B------:R-:W3:Y:S01]  /*8d00*/  LDSM.16.MT88.4 R8, [R120+0x8800] ;  /* 0x008800007808783b */ /* 0x000ee20000004200 */
[----:B------:R-:W-:Y:S02]  /*8d10*/  LOP3.LUT R6, R117, R6, RZ, 0xc0, !PT ;  /* 0x0000000675067212 */ /* 0x000fe400078ec0ff */
[----:B------:R-:W-:Y:S02]  /*8d20*/  ISETP.LE.U32.AND P1, PT, R127, UR30, PT ;  /* 0x0000001e7f007c0c */ /* 0x000fe4000bf23070 */
[----:B------:R-:W-:-:S03]  /*8d30*/  PRMT R117, R118, 0x7772, RZ ;  /* 0x0000777276757816 */ /* 0x000fc600000000ff */
[----:B-1----:R-:W-:Y:S01]  /*8d40*/  HMMA.16816.F32.BF16 R76, R4, R16, R76 ;  /* 0x00000010044c723c */ /* 0x002fe2000004184c */
[----:B------:R-:W-:-:S04]  /*8d50*/  PRMT R16, R106, 0x7632, R16 ;  /* 0x000076326a107816 */ /* 0x000fc80000000010 */
[----:B------:R-:W-:-:S03]  /*8d60*/  LOP3.LUT R16, R16, 0xff, RZ, 0xc0, !PT ;  /* 0x000000ff10107812 */ /* 0x000fc600078ec0ff */
[C---:B--2---:R-:W-:Y:S01]  /*8d70*/  HMMA.16816.F32.BF16 R36, R4.reuse, R12, R36 ;  /* 0x0000000c0424723c */ /* 0x044fe20000041824 */
[----:B------:R-:W-:Y:S01]  /*8d80*/  PRMT R12, R118, 0x7773, RZ ;  /* 0x00007773760c7816 */ /* 0x000fe200000000ff */
[----:B------:R-:W-:Y:S01]  /*8d90*/  IMAD.MOV.U32 R13, RZ, RZ, R118 ;  /* 0x000000ffff0d7224 */ /* 0x000fe200078e0076 */
[----:B------:R-:W-:Y:S01]  /*8da0*/  ISETP.LE.U32.AND P0, PT, R16, UR30, PT ;  /* 0x0000001e10007c0c */ /* 0x000fe2000bf03070 */
[----:B------:R-:W-:Y:S01]  /*8db0*/  @!P1 HFMA2.BF16_V2 R32, -RZ.H0_H0, RZ.H0_H0, -R112.H0_H0 ;  /* 0x200000ffff209231 */ /* 0x000fe20000340970 */
[----:B------:R-:W-:Y:S02]  /*8dc0*/  PRMT R117, R117, 0x5410, R12 ;  /* 0x0000541075757816 */ /* 0x000fe4000000000c */
[----:B------:R-:W-:Y:S01]  /*8dd0*/  F2FP.BF16.F32.PACK_AB R12, R35, R84 ;  /* 0x00000054230c723e */ /* 0x000fe200000010ff */
[----:B------:R-:W-:Y:S01]  /*8de0*/  HMMA.16816.F32.BF16 R52, R4, R28, R52 ;  /* 0x0000001c0434723c */ /* 0x000fe20000041834 */
[----:B------:R-:W-:Y:S01]  /*8df0*/  LOP3.LUT R13, R13, 0xff, RZ, 0xc0, !PT ;  /* 0x000000ff0d0d7812 */ /* 0x000fe200078ec0ff */
[----:B------:R-:W-:Y:S01]  /*8e00*/  FADD.FTZ R84, R84, R93 ;  /* 0x0000005d54547221 */ /* 0x000fe20000010000 */
[----:B------:R-:W-:-:S02]  /*8e10*/  PRMT R118, R118, 0x7771, RZ ;  /* 0x0000777176767816 */ /* 0x000fc400000000ff */
[----:B------:R-:W-:Y:S01]  /*8e20*/  PRMT R115, R12, 0x7610, R115 ;  /* 0x000076100c737816 */ /* 0x000fe20000000073 */
[----:B------:R-:W-:Y:S01]  /*8e30*/  FADD.FTZ R35, R35, R84 ;  /* 0x0000005423237221 */ /* 0x000fe20000010000 */
[----:B------:R-:W-:Y:S01]  /*8e40*/  @!P1 PRMT R112, R32, 0x5410, RZ ;  /* 0x0000541020709816 */ /* 0x000fe200000000ff */
[C---:B------:R-:W-:Y:S01]  /*8e50*/  HMMA.16816.F32.BF16 R56, R4.reuse, R30, R56 ;  /* 0x0000001e0438723c */ /* 0x040fe20000041838 */
[----:B------:R-:W-:Y:S01]  /*8e60*/  PRMT R118, R13, 0x5410, R118 ;  /* 0x000054100d767816 */ /* 0x000fe20000000076 */
[----:B------:R-:W1:Y:S01]  /*8e70*/  LDSM.16.MT88.4 R28, [R122+0x6c00] ;  /* 0x006c00007a1c783b */ /* 0x000e620000004200 */
[----:B------:R-:W-:Y:S01]  /*8e80*/  PRMT R32, R12, 0x7632, R32 ;  /* 0x000076320c207816 */ /* 0x000fe20000000020 */
[----:B------:R-:W-:Y:S02]  /*8e90*/  @!P0 HFMA2.BF16_V2 R3, -RZ.H0_H0, RZ.H0_H0, -R115.H0_H0 ;  /* 0x200000ffff038231 */ /* 0x000fe40000340973 */
[----:B------:R-:W-:Y:S01]  /*8ea0*/  FADD.FTZ R98, R98, R35 ;  /* 0x0000002362627221 */ /* 0x000fe20000010000 */
[----:B------:R-:W-:Y:S01]  /*8eb0*/  STG.E.U16 desc[UR24][R96.64+-0x3e], R112 ;  /* 0xffffc27060007986 */ /* 0x000fe2000c101518 */
[----:B------:R-:W-:Y:S01]  /*8ec0*/  PRMT R105, R115, 0x5410, R32 ;  /* 0x0000541073697816 */ /* 0x000fe20000000020 */
[C---:B---3--:R-:W-:Y:S01]  /*8ed0*/  HMMA.16816.F32.BF16 R44, R4.reuse, R8, R44 ;  /* 0x00000008042c723c */ /* 0x048fe2000004182c */
[----:B------:R-:W-:Y:S01]  /*8ee0*/  LOP3.LUT R9, R106, 0xff, RZ, 0xc0, !PT ;  /* 0x000000ff6a097812 */ /* 0x000fe200078ec0ff */
[----:B------:R-:W-:Y:S01]  /*8ef0*/  STG.E.U16 desc[UR24][R128.64+-0x30], R90 ;  /* 0xffffd05a80007986 */ /* 0x000fe2000c101518 */
[----:B------:R-:W-:Y:S01]  /*8f00*/  @!P0 PRMT R115, R3, 0x5410, RZ ;  /* 0x0000541003738816 */ /* 0x000fe200000000ff */
[----:B------:R-:W-:Y:S01]  /*8f10*/  FADD.FTZ R186, R101, R98 ;  /* 0x0000006265ba7221 */ /* 0x000fe20000010000 */
[----:B------:R-:W-:Y:S01]  /*8f20*/  PRMT R108, R9, 0x5410, R108 ;  /* 0x00005410096c7816 */ /* 0x000fe2000000006c */
[----:B------:R-:W-:Y:S01]  /*8f30*/  STG.E.U16 desc[UR24][R128.64+-0x2e], R89 ;  /* 0xffffd25980007986 */ /* 0x000fe2000c101518 */
[--C-:B------:R-:W-:Y:S01]  /*8f40*/  SHF.R.U32.HI R3, RZ, 0x10, R106.reuse ;  /* 0x00000010ff037819 */ /* 0x100fe2000001166a */
[----:B------:R-:W-:Y:S01]  /*8f50*/  HMMA.16816.F32.BF16 R60, R4, R24, R60 ;  /* 0x00000018043c723c */ /* 0x000fe2000004183c */
[----:B------:R-:W-:Y:S01]  /*8f60*/  SHF.R.U32.HI R106, RZ, 0x18, R106 ;  /* 0x00000018ff6a7819 */ /* 0x000fe2000001166a */
[----:B------:R-:W-:Y:S01]  /*8f70*/  STG.E.U16 desc[UR24][R96.64+-0x30], R88 ;  /* 0xffffd05860007986 */ /* 0x000fe2000c101518 */
[----:B------:R-:W-:-:S02]  /*8f80*/  LOP3.LUT R3, R3, 0xff, RZ, 0xc0, !PT ;  /* 0x000000ff03037812 */ /* 0x000fc400078ec0ff */
[----:B------:R-:W-:Y:S01]  /*8f90*/  ISETP.LE.U32.AND P0, PT, R106, UR30, PT ;  /* 0x0000001e6a007c0c */ /* 0x000fe2000bf03070 */
[----:B------:R2:W-:Y:S01]  /*8fa0*/  STG.E.U16 desc[UR24][R96.64+-0x2e], R87 ;  /* 0xffffd25760007986 */ /* 0x0005e2000c101518 */
[----:B------:R-:W-:Y:S01]  /*8fb0*/  PRMT R130, R3, 0x5410, R106 ;  /* 0x0000541003827816 */ /* 0x000fe2000000006a */
[C---:B------:R-:W-:Y:S01]  /*8fc0*/  HMMA.16816.F32.BF16 R64, R4.reuse, R26, R64 ;  /* 0x0000001a0440723c */ /* 0x040fe20000041840 */
[--C-:B------:R-:W-:Y:S01]  /*8fd0*/  HSET2.LE.AND R3, R108, R171.reuse, PT ;  /* 0x000000ab6c037233 */ /* 0x100fe20003803000 */
[----:B------:R-:W3:Y:S02]  /*8fe0*/  LDSM.16.MT88.4 R24, [R120+0x6c00] ;  /* 0x006c00007818783b */ /* 0x000ee40000004200 */
[----:B------:R-:W-:Y:S02]  /*8ff0*/  HSET2.LE.AND R130, R130, R171, PT ;  /* 0x000000ab82827233 */ /* 0x000fe40003803000 */
[----:B------:R-:W-:Y:S02]  /*9000*/  STG.E.U16 desc[UR24][R128.64+-0x20], R99 ;  /* 0xffffe06380007986 */ /* 0x000fe4000c101518 */
[C---:B------:R-:W-:Y:S02]  /*9010*/  HMMA.16816.F32.BF16 R68, R4.reuse, R20, R68 ;  /* 0x000000140444723c */ /* 0x040fe40000041844 */
[----:B------:R-:W-:Y:S01]  /*9020*/  @!P0 HFMA2.BF16_V2 R0, -RZ.H0_H0, RZ.H0_H0, -R32.H0_H0 ;  /* 0x200000ffff008231 */ /* 0x000fe20000340920 */
[----:B------:R-:W-:Y:S04]  /*9030*/  STG.E.U16 desc[UR24][R128.64+-0x1e], R100 ;  /* 0xffffe26480007986 */ /* 0x000fe8000c101518 */
[----:B------:R-:W-:Y:S01]  /*9040*/  @!P0 PRMT R32, R0, 0x5410, RZ ;  /* 0x0000541000208816 */ /* 0x000fe200000000ff */
[----:B------:R-:W-:Y:S01]  /*9050*/  HMMA.16816.F32.BF16 R72, R4, R22, R72 ;  /* 0x000000160448723c */ /* 0x000fe20000041848 */
[----:B------:R-:W4:Y:S01]  /*9060*/  LDSM.16.MT88.4 R20, [R122+0x7c00] ;  /* 0x007c00007a14783b */ /* 0x000f220000004200 */
[----:B------:R-:W-:Y:S01]  /*9070*/  IADD3 R84, P0, PT, R128, -0x100, RZ ;  /* 0xffffff0080547810 */ /* 0x000fe20007f1e0ff */
[----:B------:R-:W-:-:S02]  /*9080*/  IMAD.MOV.U32 R0, RZ, RZ, R33 ;  /* 0x000000ffff007224 */ /* 0x000fc400078e0021 */
[----:B------:R-:W-:Y:S03]  /*9090*/  STG.E.U16 desc[UR24][R96.64+-0x20], R115 ;  /* 0xffffe07360007986 */ /* 0x000fe6000c101518 */
[----:B------:R-:W-:Y:S01]  /*90a0*/  HMMA.16816.F32.BF16 R80, R4, R18, R80 ;  /* 0x000000120450723c */ /* 0x000fe20000041850 */
[----:B------:R-:W5:Y:S01]  /*90b0*/  LDSM.16.MT88.4 R16, [R120+0x7c00] ;  /* 0x007c00007810783b */ /* 0x000f620000004200 */
[----:B--2---:R-:W-:-:S03]  /*90c0*/  IADD3.X R87, PT, PT, R129, -0x1, RZ, P0, !PT ;  /* 0xffffffff81577810 */ /* 0x004fc600007fe4ff */
[----:B------:R-:W-:Y:S03]  /*90d0*/  STG.E.U16 desc[UR24][R96.64+-0x1e], R32 ;  /* 0xffffe22060007986 */ /* 0x000fe6000c101518 */
[C---:B------:R-:W-:Y:S01]  /*90e0*/  HMMA.16816.F32.BF16 R40, R4.reuse, R14, R40 ;  /* 0x0000000e0428723c */ /* 0x040fe20000041828 */
[----:B------:R-:W2:Y:S04]  /*90f0*/  LDSM.16.MT88.4 R12, [R122+0x8c00] ;  /* 0x008c00007a0c783b */ /* 0x000ea80000004200 */
[----:B------:R-:W-:Y:S03]  /*9100*/  STG.E.U16 desc[UR24][R128.64+-0x10], R103 ;  /* 0xfffff06780007986 */ /* 0x000fe6000c101518 */
[----:B------:R-:W-:Y:S01]  /*9110*/  HMMA.16816.F32.BF16 R48, R4, R10, R48 ;  /* 0x0000000a0430723c */ /* 0x000fe20000041830 */
[----:B------:R-:W2:Y:S01]  /*9120*/  LDSM.16.MT88.4 R8, [R120+0x8c00] ;  /* 0x008c00007808783b */ /* 0x000ea20000004200 */
[----:B------:R-:W-:-:S02]  /*9130*/  LOP3.LUT R4, R117, 0xff00ff, RZ, 0xc0, !PT ;  /* 0x00ff00ff75047812 */ /* 0x000fc400078ec0ff */
[--C-:B------:R-:W-:Y:S01]  /*9140*/  HSET2.LE.AND R6, R118, R171.reuse, PT ;  /* 0x000000ab76067233 */ /* 0x100fe20003803000 */
[----:B------:R2:W-:Y:S01]  /*9150*/  STG.E.U16 desc[UR24][R128.64+-0xe], R102 ;  /* 0xfffff26680007986 */ /* 0x0005e2000c101518 */
[----:B------:R-:W-:Y:S02]  /*9160*/  LOP3.LUT R5, R105, R130, RZ, 0xc0, !PT ;  /* 0x0000008269057212 */ /* 0x000fe400078ec0ff */
[----:B------:R-:W-:Y:S01]  /*9170*/  HSET2.LE.AND R108, R4, R171, PT ;  /* 0x000000ab046c7233 */ /* 0x000fe20003803000 */
[----:B------:R2:W-:Y:S01]  /*9180*/  STG.E.U16 desc[UR24][R96.64+-0x10], R107 ;  /* 0xfffff06b60007986 */ /* 0x0005e2000c101518 */
[----:B------:R-:W-:Y:S02]  /*9190*/  LOP3.LUT R4, R110, R3, RZ, 0xc0, !PT ;  /* 0x000000036e047212 */ /* 0x000fe400078ec0ff */
[----:B------:R-:W-:Y:S01]  /*91a0*/  LOP3.LUT R6, R109, R6, RZ, 0xc0, !PT ;  /* 0x000000066d067212 */ /* 0x000fe200078ec0ff */
[----:B------:R2:W-:Y:S01]  /*91b0*/  STG.E.U16 desc[UR24][R96.64+-0xe], R104 ;  /* 0xfffff26860007986 */ /* 0x0005e2000c101518 */
[----:B------:R-:W-:-:S07]  /*91c0*/  LOP3.LUT R7, R113, R108, RZ, 0xc0, !PT ;  /* 0x0000006c71077212 */ /* 0x000fce00078ec0ff */
[C---:B-1----:R-:W-:Y:S08]  /*91d0*/  HMMA.16816.F32.BF16 R52, R4.reuse, R28, R52 ;  /* 0x0000001c0434723c */ /* 0x042ff00000041834 */
[C---:B------:R-:W-:Y:S08]  /*91e0*/  HMMA.16816.F32.BF16 R56, R4.reuse, R30, R56 ;  /* 0x0000001e0438723c */ /* 0x040ff00000041838 */
[C---:B---3--:R-:W-:Y:S08]  /*91f0*/  HMMA.16816.F32.BF16 R60, R4.reuse, R24, R60 ;  /* 0x00000018043c723c */ /* 0x048ff0000004183c */
[C---:B------:R-:W-:Y:S08]  /*9200*/  HMMA.16816.F32.BF16 R64, R4.reuse, R26, R64 ;  /* 0x0000001a0440723c */ /* 0x040ff00000041840 */
[C---:B----4-:R-:W-:Y:S08]  /*9210*/  HMMA.16816.F32.BF16 R68, R4.reuse, R20, R68 ;  /* 0x000000140444723c */ /* 0x050ff00000041844 */
[C---:B------:R-:W-:Y:S08]  /*9220*/  HMMA.16816.F32.BF16 R72, R4.reuse, R22, R72 ;  /* 0x000000160448723c */ /* 0x040ff00000041848 */
[C---:B-----5:R-:W-:Y:S08]  /*9230*/  HMMA.16816.F32.BF16 R76, R4.reuse, R16, R76 ;  /* 0x00000010044c723c */ /* 0x060ff0000004184c */
[C---:B------:R-:W-:Y:S08]  /*9240*/  HMMA.16816.F32.BF16 R80, R4.reuse, R18, R80 ;  /* 0x000000120450723c */ /* 0x040ff00000041850 */
[C---:B--2---:R-:W-:Y:S08]  /*9250*/  HMMA.16816.F32.BF16 R36, R4.reuse, R12, R36 ;  /* 0x0000000c0424723c */ /* 0x044ff00000041824 */
[C---:B------:R-:W-:Y:S08]  /*9260*/  HMMA.16816.F32.BF16 R40, R4.reuse, R14, R40 ;  /* 0x0000000e0428723c */ /* 0x040ff00000041828 */
[C---:B------:R-:W-:Y:S08]  /*9270*/  HMMA.16816.F32.BF16 R44, R4.reuse, R8, R44 ;  /* 0x00000008042c723c */ /* 0x040ff0000004182c */
[----:B------:R-:W-:-:S15]  /*9280*/  HMMA.16816.F32.BF16 R48, R4, R10, R48 ;  /* 0x0000000a0430723c */ /* 0x000fde0000041830 */
[----:B------:R-:W-:-:S05]  /*9290*/  NOP ;  /* 0x0000000000007918 */ /* 0x000fca0000000000 */
.L_x_1196:
[----:B------:R-:W-:-:S13]  /*92a0*/  ISETP.GE.AND P0, PT, R178, RZ, PT ;  /* 0x000000ffb200720c */ /* 0x000fda0003f06270 */
[----:B------:R-:W-:Y:S05]  /*92b0*/  @!P0 BRA `(.L_x_1201) ;  /* 0x0000003400048947 */ /* 0x000fea0003800000 */
[----:B------:R-:W1:Y:S01]  /*92c0*/  LDC.64 R126, c[0x0][0x3c0] ;  /* 0x0000f000ff7e7b82 */ /* 0x000e620000000a00 */
[----:B------:R-:W2:Y:S01]  /*92d0*/  LDCU UR7, c[0x0][0x440] ;  /* 0x00008800ff0777ac */ /* 0x000ea20008000800 */
[----:B------:R-:W-:Y:S01]  /*92e0*/  IMAD.MOV.U32 R85, RZ, RZ, R0 ;  /* 0x000000ffff557224 */ /* 0x000fe200078e0000 */
[----:B------:R-:W-:Y:S01]  /*92f0*/  MOV R3, R2 ;  /* 0x0000000200037202 */ /* 0x000fe20000000f00 */
[----:B------:R-:W4:Y:S01]  /*9300*/  LDCU UR6, c[0x0][0x440] ;  /* 0x00008800ff0677ac */ /* 0x000f220008000800 */
[----:B------:R-:W1:Y:S01]  /*9310*/  LDCU UR4, c[0x0][0x45c] ;  /* 0x00008b80ff0477ac */ /* 0x000e620008000800 */
[----:B--2---:R-:W-:Y:S01]  /*9320*/  ISETP.GE.AND P0, PT, R162, UR7, PT ;  /* 0x00000007a2007c0c */ /* 0x004fe2000bf06270 */
[----:B------:R-:W-:-:S12]  /*9330*/  BRA `(.L_x_1202) ;  /* 0x0000000000a87947 */ /* 0x000fd80003800000 */
.L_x_1204:
        /* <DEDUP_REMOVED lines=42> */
.L_x_1202:
[----:B------:R-:W-:Y:S04]  /*95e0*/  DEPBAR.LE SB0, 0x0 ;  /* 0x000080000000791a */ /* 0x000fe80000000000 */
[----:B------:R-:W-:Y:S01]  /*95f0*/  BAR.SYNC.DEFER_BLOCKING 0x0 ;  /* 0x0000000000007b1d */ /* 0x000fe20000010000 */
[C---:B-1----:R-:W-:Y:S01]  /*9600*/  IMAD.WIDE.U32 R190, R178.reuse, R126, RZ ;  /* 0x0000007eb2be7225 */ /* 0x042fe200078e00ff */
[----:B----4-:R-:W-:Y:S03]  /*9610*/  ISETP.GE.AND P2, PT, R161, UR6, PT ;  /* 0x00000006a1007c0c */ /* 0x010fe6000bf46270 */
        /* <DEDUP_REMOVED lines=12> */
[----:B------:R-:W-:Y:S03]  /*96e0*/  @!P0 LDGSTS.E.BYPASS.LTC128B.128 [R170+0x6000], desc[UR24][R188.64] ;  /* 0x06000000bcaa8fae */ /* 0x000fe6000b981a18 */
[----:B------:R-:W-:Y:S01]  /*96f0*/  LEA.HI.X R191, R179, R163, R0, 0x1, P3 ;  /* 0x000000a3b3bf7211 */ /* 0x000fe200018f0c00 */
[----:B------:R-:W-:Y:S01]  /*9700*/  IMAD.SHL.U32 R179, R178, 0x2, RZ ;  /* 0x00000002b2b37824 */ /* 0x000fe200078e00ff */
[----:B------:R-:W-:Y:S01]  /*9710*/  @P0 STS.128 [R170+0x6000], RZ ;  /* 0x006000ffaa000388 */ /* 0x000fe20000000c00 */
[----:B------:R-:W-:Y:S01]  /*9720*/  ISETP.GE.AND P0, PT, R162, UR6, PT ;  /* 0x00000006a2007c0c */ /* 0x000fe2000bf06270 */
[C---:B------:R-:W-:Y:S01]  /*9730*/  IMAD R0, R178.reuse, 0x40, R169 ;  /* 0x00000040b2007824 */ /* 0x040fe200078e02a9 */
[----:B------:R-:W-:Y:S02]  /*9740*/  ISETP.NE.AND P3, PT, R178, RZ, PT ;  /* 0x000000ffb200720c */ /* 0x000fe40003f65270 */
[----:B------:R-:W-:Y:S01]  /*9750*/  @!PT LDS RZ, [RZ] ;  /* 0x00000000fffff984 */ /* 0x000fe20000000800 */
[----:B------:R-:W-:Y:S01]  /*9760*/  @!PT LDS RZ, [RZ] ;  /* 0x00000000fffff984 */ /* 0x000fe20000000800 */
[----:B------:R-:W-:Y:S01]  /*9770*/  @!PT LDS RZ, [RZ] ;  /* 0x00000000fffff984 */ /* 0x000fe20000000800 */
[----:B------:R-:W-:Y:S01]  /*9780*/  @!P2 LDGSTS.E.BYPASS.LTC128B.128 [R170+0x7000], desc[UR24][R188.64+0x40] ;  /* 0x07000040bcaaafae */ /* 0x000fe2000b981a18 */
[C---:B------:R-:W-:Y:S04]  /*9790*/  VIADD R187, R0.reuse, 0x8 ;  /* 0x0000000800bb7836 */ /* 0x040fe80000000000 */
[----:B------:R-:W-:Y:S05]  /*97a0*/  @P2 STS.128 [R170+0x7000], RZ ;  /* 0x007000ffaa002388 */ /* 0x000fea0000000c00 */
[----:B------:R-:W-:Y:S01]  /*97b0*/  @!PT LDS RZ, [RZ] ;  /* 0x00000000fffff984 */ /* 0x000fe20000000800 */
[----:B------:R-:W-:Y:S01]  /*97c0*/  @!PT LDS RZ, [RZ] ;  /* 0x00000000fffff984 */ /* 0x000fe20000000800 */
[----:B------:R-:W-:Y:S01]  /*97d0*/  @!PT LDS RZ, [RZ] ;  /* 0x00000000fffff984 */ /* 0x000fe20000000800 */
[----:B------:R1:W-:Y:S05]  /*97e0*/  @!P1 LDGSTS.E.BYPASS.LTC128B.128 [R170+0x8000], desc[UR24][R188.64+0x80] ;  /* 0x08000080bcaa9fae */ /* 0x0003ea000b981a18 */
        /* <DEDUP_REMOVED lines=15> */
[----:B-1----:R-:W-:Y:S04]  /*98e0*/  IADD3 R188, PT, PT, R0, 0x1, RZ ;  /* 0x0000000100bc7810 */ /* 0x002fe80007ffe0ff */
[----:B------:R-:W-:Y:S01]  /*98f0*/  @P1 STS.128 [R170+0x8800], RZ ;  /* 0x008800ffaa001388 */ /* 0x000fe20000000c00 */
[----:B------:R-:W-:Y:S02]  /*9900*/  I2FP.F32.U32 R189, R0 ;  /* 0x0000000000bd7245 */ /* 0x000fe40000201000 */
[----:B------:R-:W-:Y:S02]  /*9910*/  I2FP.F32.U32 R188, R188 ;  /* 0x000000bc00bc7245 */ /* 0x000fe40000201000 */
[----:B------:R-:W-:Y:S05]  /*9920*/  LDSM.16.M88.4 R88, [R125] ;  /* 0x000000007d58783b */ /* 0x000fea0000000200 */
[----:B------:R-:W1:Y:S05]  /*9930*/  LDSM.16.M88.4 R92, [R124+0x3000] ;  /* 0x003000007c5c783b */ /* 0x000e6a0000000200 */
[----:B---3--:R-:W3:Y:S05]  /*9940*/  LDSM.16.M88.4 R96, [R124+0x3400] ;  /* 0x003400007c60783b */ /* 0x008eea0000000200 */
[----:B------:R-:W4:Y:S01]  /*9950*/  LDSM.16.M88.4 R100, [R124+0x3800] ;  /* 0x003800007c64783b */ /* 0x000f220000000200 */
[C---:B--2---:R-:W-:Y:S04]  /*9960*/  LOP3.LUT R190, R179.reuse, UR27, R183, 0x96, !PT ;  /* 0x0000001bb3be7c12 */ /* 0x044fe8000f8e96b7 */
[----:B------:R-:W0:Y:S01]  /*9970*/  LDGDEPBAR ;  /* 0x00000000000079af */ /* 0x000e220000000000 */
[----:B------:R-:W-:Y:S04]  /*9980*/  VIADD R179, R179, 0x1 ;  /* 0x00000001b3b37836 */ /* 0x000fe80000000000 */
[----:B------:R-:W2:Y:S01]  /*9990*/  LDSM.16.M88.4 R104, [R124+0x3c00] ;  /* 0x003c00007c68783b */ /* 0x000ea20000000200 */
[----:B------:R-:W-:Y:S01]  /*99a0*/  IMAD.WIDE.U32 R190, R190, -0x326172a9, RZ ;  /* 0xcd9e8d57bebe7825 */ /* 0x000fe200078e00ff */
[----:B------:R-:W-:Y:S03]  /*99b0*/  LOP3.LUT R179, R183, UR27, R179, 0x96, !PT ;  /* 0x0000001bb7b37c12 */ /* 0x000fe6000f8e96b3 */
[----:B------:R-:W-:Y:S01]  /*99c0*/  LDSM.16.M88.4 R108, [R123] ;  /* 0x000000007b6c783b */ /* 0x000fe20000000200 */
[----:B------:R-:W-:Y:S01]  /*99d0*/  LOP3.LUT R2, R175, UR28, R190, 0x96, !PT ;  /* 0x0000001caf027c12 */ /* 0x000fe2000f8e96be */
[----:B------:R-:W-:Y:S01]  /*99e0*/  VIADD R190, R0, 0x9 ;  /* 0x0000000900be7836 */ /* 0x000fe20000000000 */
[----:B------:R-:W-:Y:S02]  /*99f0*/  LOP3.LUT R86, R184, UR29, R191, 0x96, !PT ;  /* 0x0000001db8567c12 */ /* 0x000fe4000f8e96bf */
[----:B------:R-:W5:Y:S05]  /*9a00*/  LDSM.16.M88.4 R112, [R121+0x3000] ;  /* 0x003000007970783b */ /* 0x000f6a0000000200 */
[----:B------:R-:W5:Y:S01]  /*9a10*/  LDSM.16.M88.4 R116, [R121+0x3400] ;  /* 0x003400007974783b */ /* 0x000f620000000200 */
[C---:B-1----:R-:W-:Y:S08]  /*9a20*/  HMMA.16816.F32.BF16 R4, R88.reuse, R92, RZ ;  /* 0x0000005c5804723c */ /* 0x042ff000000418ff */
[C---:B------:R-:W-:Y:S01]  /*9a30*/  HMMA.16816.F32.BF16 R8, R88.reuse, R94, RZ ;  /* 0x0000005e5808723c */ /* 0x040fe200000418ff */
[----:B------:R-:W1:Y:S07]  /*9a40*/  LDSM.16.M88.4 R92, [R121+0x3800] ;  /* 0x00380000795c783b */ /* 0x000e6e0000000200 */
[C---:B---3--:R-:W-:Y:S08]  /*9a50*/  HMMA.16816.F32.BF16 R12, R88.reuse, R96, RZ ;  /* 0x00000060580c723c */ /* 0x048ff000000418ff */
[C---:B------:R-:W-:Y:S01]  /*9a60*/  HMMA.16816.F32.BF16 R16, R88.reuse, R98, RZ ;  /* 0x000000625810723c */ /* 0x040fe200000418ff */
[----:B------:R-:W-:Y:S07]  /*9a70*/  LDSM.16.M88.4 R96, [R125+0x1000] ;  /* 0x001000007d60783b */ /* 0x000fee0000000200 */
[C---:B----4-:R-:W-:Y:S08]  /*9a80*/  HMMA.16816.F32.BF16 R20, R88.reuse, R100, RZ ;  /* 0x000000645814723c */ /* 0x050ff000000418ff */
[C---:B------:R-:W-:Y:S01]  /*9a90*/  HMMA.16816.F32.BF16 R24, R88.reuse, R102, RZ ;  /* 0x000000665818723c */ /* 0x040fe200000418ff */
[----:B------:R-:W-:Y:S07]  /*9aa0*/  LDSM.16.M88.4 R100, [R124+0x4000] ;  /* 0x004000007c64783b */ /* 0x000fee0000000200 */
[C---:B--2---:R-:W-:Y:S08]  /*9ab0*/  HMMA.16816.F32.BF16 R28, R88.reuse, R104, RZ ;  /* 0x00000068581c723c */ /* 0x044ff000000418ff */
[----:B------:R-:W-:Y:S01]  /*9ac0*/  HMMA.16816.F32.BF16 R32, R88, R106, RZ ;  /* 0x0000006a5820723c */ /* 0x000fe200000418ff */
[----:B------:R-:W2:Y:S05]  /*9ad0*/  LDSM.16.M88.4 R88, [R121+0x3c00] ;  /* 0x003c00007958783b */ /* 0x000eaa0000000200 */
[----:B------:R-:W3:Y:S02]  /*9ae0*/  LDSM.16.M88.4 R104, [R124+0x4400] ;  /* 0x004400007c68783b */ /* 0x000ee40000000200 */
[C---:B-----5:R-:W-:Y:S08]  /*9af0*/  HMMA.16816.F32.BF16 R4, R108.reuse, R112, R4 ;  /* 0x000000706c04723c */ /* 0x060ff00000041804 */
[C---:B------:R-:W-:Y:S01]  /*9b00*/  HMMA.16816.F32.BF16 R8, R108.reuse, R114, R8 ;  /* 0x000000726c08723c */ /* 0x040fe20000041808 */
[----:B------:R-:W-:Y:S07]  /*9b10*/  LDSM.16.M88.4 R112, [R121+0x4400] ;  /* 0x004400007970783b */ /* 0x000fee0000000200 */
[C---:B------:R-:W-:Y:S08]  /*9b20*/  HMMA.16816.F32.BF16 R12, R108.reuse, R116, R12 ;  /* 0x000000746c0c723c */ /* 0x040ff0000004180c */
[C---:B------:R-:W-:Y:S08]  /*9b30*/  HMMA.16816.F32.BF16 R16, R108.reuse, R118, R16 ;  /* 0x000000766c10723c */ /* 0x040ff00000041810 */
[C---:B-1----:R-:W-:Y:S08]  /*9b40*/  HMMA.16816.F32.BF16 R20, R108.reuse, R92, R20 ;  /* 0x0000005c6c14723c */ /* 0x042ff00000041814 */
[C---:B------:R-:W-:Y:S01]  /*9b50*/  HMMA.16816.F32.BF16 R24, R108.reuse, R94, R24 ;  /* 0x0000005e6c18723c */ /* 0x040fe20000041818 */
[----:B------:R-:W1:Y:S07]  /*9b60*/  LDSM.16.M88.4 R92, [R124+0x4800] ;  /* 0x004800007c5c783b */ /* 0x000e6e0000000200 */
[C---:B--2---:R-:W-:Y:S08]  /*9b70*/  HMMA.16816.F32.BF16 R28, R108.reuse, R88, R28 ;  /* 0x000000586c1c723c */ /* 0x044ff0000004181c */
[----:B------:R-:W-:Y:S01]  /*9b80*/  HMMA.16816.F32.BF16 R32, R108, R90, R32 ;  /* 0x0000005a6c20723c */ /* 0x000fe20000041820 */
[----:B------:R-:W2:Y:S05]  /*9b90*/  LDSM.16.M88.4 R88, [R124+0x4c00] ;  /* 0x004c00007c58783b */ /* 0x000eaa0000000200 */
[----:B------:R-:W-:Y:S02]  /*9ba0*/  LDSM.16.M88.4 R108, [R121+0x4000] ;  /* 0x00400000796c783b */ /* 0x000fe40000000200 */
[C---:B------:R-:W-:Y:S08]  /*9bb0*/  HMMA.16816.F32.BF16 R4, R96.reuse, R100, R4 ;  /* 0x000000646004723c */ /* 0x040ff00000041804 */
[C---:B------:R-:W-:Y:S01]  /*9bc0*/  HMMA.16816.F32.BF16 R8, R96.reuse, R102, R8 ;  /* 0x000000666008723c */ /* 0x040fe20000041808 */
[----:B------:R-:W4:Y:S07]  /*9bd0*/  LDSM.16.M88.4 R100, [R123+0x1000] ;  /* 0x001000007b64783b */ /* 0x000f2e0000000200 */
[C---:B---3--:R-:W-:Y:S08]  /*9be0*/  HMMA.16816.F32.BF16 R12, R96.reuse, R104, R12 ;  /* 0x00000068600c723c */ /* 0x048ff0000004180c */
[C---:B------:R-:W-:Y:S01]  /*9bf0*/  HMMA.16816.F32.BF16 R16, R96.reuse, R106, R16 ;  /* 0x0000006a6010723c */ /* 0x040fe20000041810 */
[----:B------:R-:W3:Y:S07]  /*9c00*/  LDSM.16.M88.4 R104, [R121+0x4800] ;  /* 0x004800007968783b */ /* 0x000eee0000000200 */
[C---:B-1----:R-:W-:Y:S08]  /*9c10*/  HMMA.16816.F32.BF16 R20, R96.reuse, R92, R20 ;  /* 0x0000005c6014723c */ /* 0x042ff00000041814 */
[C---:B------:R-:W-:Y:S01]  /*9c20*/  HMMA.16816.F32.BF16 R24, R96.reuse, R94, R24 ;  /* 0x0000005e6018723c */ /* 0x040fe20000041818 */
[----:B------:R-:W1:Y:S07]  /*9c30*/  LDSM.16.M88.4 R92, [R121+0x4c00] ;  /* 0x004c0000795c783b */ /* 0x000e6e0000000200 */
[C---:B--2---:R-:W-:Y:S08]  /*9c40*/  HMMA.16816.F32.BF16 R28, R96.reuse, R88, R28 ;  /* 0x00000058601c723c */ /* 0x044ff0000004181c */
[----:B------:R-:W-:Y:S01]  /*9c50*/  HMMA.16816.F32.BF16 R32, R96, R90, R32 ;  /* 0x0000005a6020723c */ /* 0x000fe20000041820 */
[----:B------:R-:W-:Y:S05]  /*9c60*/  LDSM.16.M88.4 R88, [R125+0x2000] ;  /* 0x002000007d58783b */ /* 0x000fea0000000200 */
[----:B------:R-:W2:Y:S02]  /*9c70*/  LDSM.16.M88.4 R96, [R124+0x5000] ;  /* 0x005000007c60783b */ /* 0x000ea40000000200 */
[C---:B----4-:R-:W-:Y:S08]  /*9c80*/  HMMA.16816.F32.BF16 R4, R100.reuse, R108, R4 ;  /* 0x0000006c6404723c */ /* 0x050ff00000041804 */
[C---:B------:R-:W-:Y:S01]  /*9c90*/  HMMA.16816.F32.BF16 R8, R100.reuse, R110, R8 ;  /* 0x0000006e6408723c */ /* 0x040fe20000041808 */
[----:B------:R-:W4:Y:S07]  /*9ca0*/  LDSM.16.M88.4 R108, [R124+0x5400] ;  /* 0x005400007c6c783b */ /* 0x000f2e0000000200 */
[C---:B------:R-:W-:Y:S08]  /*9cb0*/  HMMA.16816.F32.BF16 R12, R100.reuse, R112, R12 ;  /* 0x00000070640c723c */ /* 0x040ff0000004180c */
[C---:B------:R-:W-:Y:S01]  /*9cc0*/  HMMA.16816.F32.BF16 R16, R100.reuse, R114, R16 ;  /* 0x000000726410723c */ /* 0x040fe20000041810 */
[----:B------:R-:W-:Y:S07]  /*9cd0*/  LDSM.16.M88.4 R112, [R121+0x5000] ;  /* 0x005000007970783b */ /* 0x000fee0000000200 */
[C---:B---3--:R-:W-:Y:S08]  /*9ce0*/  HMMA.16816.F32.BF16 R20, R100.reuse, R104, R20 ;  /* 0x000000686414723c */ /* 0x048ff00000041814 */
[C---:B------:R-:W-:Y:S01]  /*9cf0*/  HMMA.16816.F32.BF16 R24, R100.reuse, R106, R24 ;  /* 0x0000006a6418723c */ /* 0x040fe20000041818 */
[----:B------:R-:W3:Y:S07]  /*9d00*/  LDSM.16.M88.4 R104, [R124+0x5800] ;  /* 0x005800007c68783b */ /* 0x000eee0000000200 */
[C---:B-1----:R-:W-:Y:S08]  /*9d10*/  HMMA.16816.F32.BF16 R28, R100.reuse, R92, R28 ;  /* 0x0000005c641c723c */ /* 0x042ff0000004181c */
[----:B------:R-:W-:Y:S01]  /*9d20*/  HMMA.16816.F32.BF16 R32, R100, R94, R32 ;  /* 0x0000005e6420723c */ /* 0x000fe20000041820 */
[----:B------:R-:W1:Y:S05]  /*9d30*/  LDSM.16.M88.4 R92, [R124+0x5c00] ;  /* 0x005c00007c5c783b */ /* 0x000e6a0000000200 */
[----:B------:R-:W5:Y:S02]  /*9d40*/  LDSM.16.M88.4 R100, [R123+0x2000] ;  /* 0x002000007b64783b */ /* 0x000f640000000200 */
[C---:B--2---:R-:W-:Y:S08]  /*9d50*/  HMMA.16816.F32.BF16 R4, R88.reuse, R96, R4 ;  /* 0x000000605804723c */ /* 0x044ff00000041804 */
[C---:B------:R-:W-:Y:S01]  /*9d60*/  HMMA.16816.F32.BF16 R8, R88.reuse, R98, R8 ;  /* 0x000000625808723c */ /* 0x040fe20000041808 */
[----:B------:R-:W2:Y:S07]  /*9d70*/  LDSM.16.M88.4 R96, [R121+0x5400] ;  /* 0x005400007960783b */ /* 0x000eae0000000200 */
[C---:B----4-:R-:W-:Y:S08]  /*9d80*/  HMMA.16816.F32.BF16 R12, R88.reuse, R108, R12 ;  /* 0x0000006c580c723c */ /* 0x050ff0000004180c */
[C---:B------:R-:W-:Y:S08]  /*9d90*/  HMMA.16816.F32.BF16 R16, R88.reuse, R110, R16 ;  /* 0x0000006e5810723c */ /* 0x040ff00000041810 */
        /* <DEDUP_REMOVED lines=8> */
[C---:B-----5:R-:W-:Y:S08]  /*9e20*/  HMMA.16816.F32.BF16 R4, R100.reuse, R112, R4 ;  /* 0x000000706404723c */ /* 0x060ff00000041804 */
[C---:B------:R-:W-:Y:S08]  /*9e30*/  HMMA.16816.F32.BF16 R8, R100.reuse, R114, R8 ;  /* 0x000000726408723c */ /* 0x040ff00000041808 */
[C---:B--2---:R-:W-:Y:S03]  /*9e40*/  HMMA.16816.F32.BF16 R12, R100.reuse, R96, R12 ;  /* 0x00000060640c723c */ /* 0x044fe6000004180c */
[C---:B------:R-:W-:Y:S01]  /*9e50*/  FFMA.FTZ R4, R189.reuse, UR12, R4 ;  /* 0x0000000cbd047c23 */ /* 0x040fe20008010004 */
[----:B------:R-:W-:Y:S01]  /*9e60*/  FFMA.FTZ R6, R189, UR12, R6 ;  /* 0x0000000cbd067c23 */ /* 0x000fe20008010006 */
[----:B------:R-:W-:Y:S01]  /*9e70*/  I2FP.F32.U32 R189, R187 ;  /* 0x000000bb00bd7245 */ /* 0x000fe20000201000 */
[----:B------:R-:W-:Y:S02]  /*9e80*/  VIADD R187, R0, 0x10 ;  /* 0x0000001000bb7836 */ /* 0x000fe40000000000 */
[C---:B------:R-:W-:Y:S01]  /*9e90*/  FFMA.FTZ R5, R188.reuse, UR12, R5 ;  /* 0x0000000cbc057c23 */ /* 0x040fe20008010005 */
[C---:B------:R-:W-:Y:S03]  /*9ea0*/  HMMA.16816.F32.BF16 R16, R100.reuse, R98, R16 ;  /* 0x000000626410723c */ /* 0x040fe60000041810 */
[----:B------:R-:W-:Y:S01]  /*9eb0*/  FFMA.FTZ R7, R188, UR12, R7 ;  /* 0x0000000cbc077c23 */ /* 0x000fe20008010007 */
[----:B------:R-:W-:Y:S01]  /*9ec0*/  I2FP.F32.U32 R188, R190 ;  /* 0x000000be00bc7245 */ /* 0x000fe20000201000 */
[C---:B------:R-:W-:Y:S01]  /*9ed0*/  FFMA.FTZ R8, R189.reuse, UR12, R8 ;  /* 0x0000000cbd087c23 */ /* 0x040fe20008010008 */
[C---:B------:R-:W-:Y:S01]  /*9ee0*/  IADD3 R190, PT, PT, R0.reuse, 0x11, RZ ;  /* 0x0000001100be7810 */ /* 0x040fe20007ffe0ff */
[----:B------:R-:W-:Y:S01]  /*9ef0*/  FFMA.FTZ R10, R189, UR12, R10 ;  /* 0x0000000cbd0a7c23 */ /* 0x000fe2000801000a */
[----:B------:R-:W-:Y:S01]  /*9f00*/  I2FP.F32.U32 R189, R187 ;  /* 0x000000bb00bd7245 */ /* 0x000fe20000201000 */
[C---:B---3--:R-:W-:Y:S03]  /*9f10*/  HMMA.16816.F32.BF16 R20, R100.reuse, R104, R20 ;  /* 0x000000686414723c */ /* 0x048fe60000041814 */
[----:B------:R-:W-:Y:S02]  /*9f20*/  VIADD R187, R0, 0x18 ;  /* 0x0000001800bb7836 */ /* 0x000fe40000000000 */
[C---:B------:R-:W-:Y:S01]  /*9f30*/  FFMA.FTZ R9, R188.reuse, UR12, R9 ;  /* 0x0000000cbc097c23 */ /* 0x040fe20008010009 */
[----:B------:R-:W-:Y:S01]  /*9f40*/  FFMA.FTZ R11, R188, UR12, R11 ;  /* 0x0000000cbc0b7c23 */ /* 0x000fe2000801000b */
[----:B------:R-:W-:Y:S01]  /*9f50*/  I2FP.F32.U32 R188, R190 ;  /* 0x000000be00bc7245 */ /* 0x000fe20000201000 */
[C---:B------:R-:W-:Y:S01]  /*9f60*/  FFMA.FTZ R12, R189.reuse, UR12, R12 ;  /* 0x0000000cbd0c7c23 */ /* 0x040fe2000801000c */
[C---:B------:R-:W-:Y:S03]  /*9f70*/  HMMA.16816.F32.BF16 R24, R100.reuse, R106, R24 ;  /* 0x0000006a6418723c */ /* 0x040fe60000041818 */
[----:B------:R-:W-:Y:S01]  /*9f80*/  FFMA.FTZ R14, R189, UR12, R14 ;  /* 0x0000000cbd0e7c23 */ /* 0x000fe2000801000e */
[----:B------:R-:W-:Y:S01]  /*9f90*/  I2FP.F32.U32 R189, R187 ;  /* 0x000000bb00bd7245 */ /* 0x000fe20000201000 */
[----:B------:R-:W-:Y:S02]  /*9fa0*/  VIADD R190, R0, 0x19 ;  /* 0x0000001900be7836 */ /* 0x000fe40000000000 */
[C---:B------:R-:W-:Y:S01]  /*9fb0*/  FFMA.FTZ R13, R188.reuse, UR12, R13 ;  /* 0x0000000cbc0d7c23 */ /* 0x040fe2000801000d */
[----:B------:R-:W-:Y:S01]  /*9fc0*/  FFMA.FTZ R15, R188, UR12, R15 ;  /* 0x0000000cbc0f7c23 */ /* 0x000fe2000801000f */
[C---:B------:R-:W-:Y:S02]  /*9fd0*/  VIADD R187, R0.reuse, 0x20 ;  /* 0x0000002000bb7836 */ /* 0x040fe40000000000 */
[C---:B------:R-:W-:Y:S01]  /*9fe0*/  FFMA.FTZ R16, R189.reuse, UR12, R16 ;  /* 0x0000000cbd107c23 */ /* 0x040fe20008010010 */
[----:B------:R-:W-:Y:S01]  /*9ff0*/  I2FP.F32.U32 R188, R190 ;  /* 0x000000be00bc7245 */ /* 0x000fe20000201000 */
[----:B------:R-:W-:Y:S01]  /*a000*/  FFMA.FTZ R18, R189, UR12, R18 ;  /* 0x0000000cbd127c23 */ /* 0x000fe20008010012 */
[C---:B------:R-:W-:Y:S01]  /*a010*/  IADD3 R190, PT, PT, R0.reuse, 0x21, RZ ;  /* 0x0000002100be7810 */ /* 0x040fe20007ffe0ff */
[----:B------:R-:W-:Y:S01]  /*a020*/  VIADD R189, R0, 0x28 ;  /* 0x0000002800bd7836 */ /* 0x000fe20000000000 */
[----:B------:R-:W-:Y:S01]  /*a030*/  I2FP.F32.U32 R187, R187 ;  /* 0x000000bb00bb7245 */ /* 0x000fe20000201000 */
[C---:B------:R-:W-:Y:S01]  /*a040*/  FFMA.FTZ R17, R188.reuse, UR12, R17 ;  /* 0x0000000cbc117c23 */ /* 0x040fe20008010011 */
[----:B------:R-:W-:Y:S01]  /*a050*/  I2FP.F32.U32 R190, R190 ;  /* 0x000000be00be7245 */ /* 0x000fe20000201000 */
[----:B------:R-:W-:Y:S01]  /*a060*/  FFMA.FTZ R19, R188, UR12, R19 ;  /* 0x0000000cbc137c23 */ /* 0x000fe20008010013 */
[----:B------:R-:W-:Y:S01]  /*a070*/  I2FP.F32.U32 R189, R189 ;  /* 0x000000bd00bd7245 */ /* 0x000fe20000201000 */
[C---:B-1----:R-:W-:Y:S03]  /*a080*/  HMMA.16816.F32.BF16 R28, R100.reuse, R88, R28 ;  /* 0x00000058641c723c */ /* 0x042fe6000004181c */
[C---:B------:R-:W-:Y:S02]  /*a090*/  VIADD R188, R0.reuse, 0x29 ;  /* 0x0000002900bc7836 */ /* 0x040fe40000000000 */
[C---:B------:R-:W-:Y:S01]  /*a0a0*/  FFMA.FTZ R24, R189.reuse, UR12, R24 ;  /* 0x0000000cbd187c23 */ /* 0x040fe20008010018 */
[----:B------:R-:W-:Y:S01]  /*a0b0*/  FFMA.FTZ R26, R189, UR12, R26 ;  /* 0x0000000cbd1a7c23 */ /* 0x000fe2000801001a */
[----:B------:R-:W-:Y:S01]  /*a0c0*/  FMNMX3.FTZ R189, R3, R4, R5, !PT ;  /* 0x0000000403bd7276 */ /* 0x000fe20007810005 */
[C---:B------:R-:W-:Y:S01]  /*a0d0*/  FFMA.FTZ R20, R187.reuse, UR12, R20 ;  /* 0x0000000cbb147c23 */ /* 0x040fe20008010014 */
[----:B------:R-:W-:Y:S01]  /*a0e0*/  I2FP.F32.U32 R188, R188 ;  /* 0x000000bc00bc7245 */ /* 0x000fe20000201000 */
[----:B------:R-:W-:Y:S01]  /*a0f0*/  FFMA.FTZ R22, R187, UR12, R22 ;  /* 0x0000000cbb167c23 */ /* 0x000fe20008010016 */
[----:B------:R-:W-:Y:S01]  /*a100*/  IADD3 R187, PT, PT, R0, 0x30, RZ ;  /* 0x0000003000bb7810 */ /* 0x000fe20007ffe0ff */
[----:B------:R-:W-:Y:S03]  /*a110*/  HMMA.16816.F32.BF16 R32, R100, R90, R32 ;  /* 0x0000005a6420723c */ /* 0x000fe60000041820 */
        /* <DEDUP_REMOVED lines=8> */
[----:B------:R-:W-:Y:S01]  /*a1a0*/  FMNMX3.FTZ R188, R188, R10, R11, !PT ;  /* 0x0000000abcbc7276 */ /* 0x000fe2000781000b */
[----:B------:R-:W-:Y:S01]  /*a1b0*/  VIADD R190, R0, 0x31 ;  /* 0x0000003100be7836 */ /* 0x000fe20000000000 */
[----:B------:R-:W-:Y:S01]  /*a1c0*/  FMNMX3.FTZ R189, R189, R16, R17, !PT ;  /* 0x00000010bdbd7276 */ /* 0x000fe20007810011 */
[C---:B------:R-:W-:Y:S01]  /*a1d0*/  FFMA.FTZ R28, R187.reuse, UR12, R28 ;  /* 0x0000000cbb1c7c23 */ /* 0x040fe2000801001c */
[----:B------:R-:W-:Y:S01]  /*a1e0*/  FMNMX3.FTZ R188, R188, R14, R15, !PT ;  /* 0x0000000ebcbc7276 */ /* 0x000fe2000781000f */
[----:B------:R-:W-:Y:S01]  /*a1f0*/  FFMA.FTZ R30, R187, UR12, R30 ;  /* 0x0000000cbb1e7c23 */ /* 0x000fe2000801001e */
[----:B------:R-:W-:Y:S01]  /*a200*/  I2FP.F32.U32 R190, R190 ;  /* 0x000000be00be7245 */ /* 0x000fe20000201000 */
[C---:B------:R-:W-:Y:S01]  /*a210*/  VIADD R187, R0.reuse, 0x38 ;  /* 0x0000003800bb7836 */ /* 0x040fe20000000000 */
[----:B------:R-:W-:Y:S02]  /*a220*/  IADD3 R0, PT, PT, R0, 0x39, RZ ;  /* 0x0000003900007810 */ /* 0x000fe40007ffe0ff */
[----:B------:R-:W-:Y:S01]  /*a230*/  FMNMX3.FTZ R188, R188, R18, R19, !PT ;  /* 0x00000012bcbc7276 */ /* 0x000fe20007810013 */
[C---:B------:R-:W-:Y:S01]  /*a240*/  FFMA.FTZ R29, R190.reuse, UR12, R29 ;  /* 0x0000000cbe1d7c23 */ /* 0x040fe2000801001d */
[----:B------:R-:W-:Y:S01]  /*a250*/  FMNMX3.FTZ R189, R189, R20, R21, !PT ;  /* 0x00000014bdbd7276 */ /* 0x000fe20007810015 */
[----:B------:R-:W-:Y:S01]  /*a260*/  FFMA.FTZ R31, R190, UR12, R31 ;  /* 0x0000000cbe1f7c23 */ /* 0x000fe2000801001f */
[----:B------:R-:W-:Y:S02]  /*a270*/  I2FP.F32.U32 R187, R187 ;  /* 0x000000bb00bb7245 */ /* 0x000fe40000201000 */
[----:B------:R-:W-:Y:S02]  /*a280*/  I2FP.F32.U32 R0, R0 ;  /* 0x0000000000007245 */ /* 0x000fe40000201000 */
[----:B------:R-:W-:Y:S01]  /*a290*/  FMNMX3.FTZ R188, R188, R22, R23, !PT ;  /* 0x00000016bcbc7276 */ /* 0x000fe20007810017 */
[----:B------:R-:W-:Y:S01]  /*a2a0*/  FFMA.FTZ R32, R187, UR12, R32 ;  /* 0x0000000cbb207c23 */ /* 0x000fe20008010020 */
[----:B------:R-:W-:Y:S01]  /*a2b0*/  FMNMX3.FTZ R189, R189, R24, R25, !PT ;  /* 0x00000018bdbd7276 */ /* 0x000fe20007810019 */
[----:B------:R-:W-:Y:S01]  /*a2c0*/  FFMA.FTZ R34, R187, UR12, R34 ;  /* 0x0000000cbb227c23 */ /* 0x000fe20008010022 */
[----:B------:R-:W-:Y:S01]  /*a2d0*/  FMNMX3.FTZ R187, R188, R26, R27, !PT ;  /* 0x0000001abcbb7276 */ /* 0x000fe2000781001b */
[C---:B------:R-:W-:Y:S01]  /*a2e0*/  FFMA.FTZ R33, R0.reuse, UR12, R33 ;  /* 0x0000000c00217c23 */ /* 0x040fe20008010021 */
[----:B------:R-:W-:Y:S01]  /*a2f0*/  FFMA.FTZ R35, R0, UR12, R35 ;  /* 0x0000000c00237c23 */ /* 0x000fe20008010023 */
[----:B------:R-:W-:Y:S02]  /*a300*/  FMNMX3.FTZ R0, R189, R28, R29, !PT ;  /* 0x0000001cbd007276 */ /* 0x000fe4000781001d */
[----:B------:R-:W-:Y:S02]  /*a310*/  FMNMX3.FTZ R187, R187, R30, R31, !PT ;  /* 0x0000001ebbbb7276 */ /* 0x000fe4000781001f */
[----:B------:R-:W-:Y:S01]  /*a320*/  FMNMX3.FTZ R0, R0, R32, R33, !PT ;  /* 0x0000002000007276 */ /* 0x000fe20007810021 */
[----:B------:R-:W-:Y:S06]  /*a330*/  @P3 BRA `(.L_x_1204) ;  /* 0xfffffff000003947 */ /* 0x000fec000383ffff */
.L_x_1203:
[----:B------:R-:W-:Y:S01]  /*a340*/  FMNMX3.FTZ R89, R187, R34, R35, !PT ;  /* 0x00000022bb597276 */ /* 0x000fe20007810023 */
[----:B------:R-:W2:Y:S01]  /*a350*/  SHFL.BFLY PT, R93, R0, 0x2, 0x1f ;  /* 0x0c401f00005d7f89 */ /* 0x000ea200000e0000 */
[----:B------:R-:W-:Y:S07]  /*a360*/  IMAD.WIDE.U32 R118, R86, -0x2daee0ad, RZ ;  /* 0xd2511f5356767825 */ /* 0x000fee00078e00ff */
[----:B------:R-:W3:Y:S01]  /*a370*/  SHFL.BFLY PT, R88, R89, 0x2, 0x1f ;  /* 0x0c401f0059587f89 */ /* 0x000ee200000e0000 */
[----:B------:R-:W-:Y:S04]  /*a380*/  IMAD.WIDE.U32 R190, R179, -0x326172a9, RZ ;  /* 0xcd9e8d57b3be7825 */ /* 0x000fe800078e00ff */
[----:B------:R-:W-:Y:S01]  /*a390*/  IMAD.WIDE.U32 R90, R2, -0x2daee0ad, RZ ;  /* 0xd2511f53025a7825 */ /* 0x000fe200078e00ff */
[----:B------:R-:W-:Y:S02]  /*a3a0*/  LOP3.LUT R2, R180, UR23, R119, 0x96, !PT ;  /* 0x00000017b4027c12 */ /* 0x000fe4000f8e9677 */
[----:B------:R-:W-:Y:S02]  /*a3b0*/  LOP3.LUT R86, R184, UR29, R191, 0x96, !PT ;  /* 0x0000001db8567c12 */ /* 0x000fe4000f8e96bf */
[----:B------:R-:W-:Y:S01]  /*a3c0*/  LOP3.LUT R118, R118, UR19, R91, 0x96, !PT ;  /* 0x0000001376767c12 */ /* 0x000fe2000f8e965b */
[----:B------:R-:W-:Y:S01]  /*a3d0*/  IMAD.WIDE.U32 R110, R2, -0x326172a9, RZ ;  /* 0xcd9e8d57026e7825 */ /* 0x000fe200078e00ff */
[----:B------:R-:W-:Y:S03]  /*a3e0*/  LOP3.LUT R190, R175, UR28, R190, 0x96, !PT ;  /* 0x0000001cafbe7c12 */ /* 0x000fe6000f8e96be */
[----:B------:R-:W-:Y:S01]  /*a3f0*/  IMAD.WIDE.U32 R102, R86, -0x2daee0ad, RZ ;  /* 0xd2511f5356667825 */ /* 0x000fe200078e00ff */
[----:B------:R-:W-:Y:S03]  /*a400*/  LOP3.LUT R2, R174, UR22, R111, 0x96, !PT ;  /* 0x00000016ae027c12 */ /* 0x000fe6000f8e966f */
[----:B------:R-:W-:Y:S01]  /*a410*/  IMAD.WIDE.U32 R118, R118, -0x326172a9, RZ ;  /* 0xcd9e8d5776767825 */ /* 0x000fe200078e00ff */
[----:B------:R-:W-:Y:S02]  /*a420*/  LOP3.LUT R86, R180, UR23, R103, 0x96, !PT ;  /* 0x00000017b4567c12 */ /* 0x000fe4000f8e9667 */
[----:B--2---:R-:W-:Y:S01]  /*a430*/  FMNMX.FTZ R93, R0, R93, !PT ;  /* 0x0000005d005d7209 */ /* 0x004fe20007810000 */
[----:B-1----:R-:W-:Y:S01]  /*a440*/  IMAD.WIDE.U32 R94, R2, -0x2daee0ad, RZ ;  /* 0xd2511f53025e7825 */ /* 0x002fe200078e00ff */
[----:B------:R-:W-:Y:S02]  /*a450*/  LOP3.LUT R110, R110, UR18, R119, 0x96, !PT ;  /* 0x000000126e6e7c12 */ /* 0x000fe4000f8e9677 */
[----:B---3--:R-:W-:Y:S01]  /*a460*/  FMNMX.FTZ R89, R89, R88, !PT ;  /* 0x0000005859597209 */ /* 0x008fe20007810000 */
[----:B------:R-:W1:Y:S01]  /*a470*/  SHFL.BFLY PT, R2, R93, 0x1, 0x1f ;  /* 0x0c201f005d027f89 */ /* 0x000e6200000e0000 */
[----:B------:R-:W-:Y:S01]  /*a480*/  LOP3.LUT R0, R90, UR17, R95, 0x96, !PT ;  /* 0x000000115a007c12 */ /* 0x000fe2000f8e965f */
[----:B------:R-:W-:Y:S04]  /*a490*/  IMAD.WIDE.U32 R104, R86, -0x326172a9, RZ ;  /* 0xcd9e8d5756687825 */ /* 0x000fe800078e00ff */
[----:B------:R-:W-:Y:S01]  /*a4a0*/  IMAD.WIDE.U32 R110, R110, -0x2daee0ad, RZ ;  /* 0xd2511f536e6e7825 */ /* 0x000fe200078e00ff */
[----:B------:R-:W-:Y:S03]  /*a4b0*/  LOP3.LUT R86, R174, UR22, R105, 0x96, !PT ;  /* 0x00000016ae567c12 */ /* 0x000fe6000f8e9669 */
[----:B------:R-:W-:Y:S01]  /*a4c0*/  IMAD.WIDE.U32 R190, R190, -0x2daee0ad, RZ ;  /* 0xd2511f53bebe7825 */ /* 0x000fe200078e00ff */
[----:B------:R-:W-:Y:S03]  /*a4d0*/  LOP3.LUT R90, R94, UR13, R111, 0x96, !PT ;  /* 0x0000000d5e5a7c12 */ /* 0x000fe6000f8e966f */
[----:B------:R-:W-:Y:S01]  /*a4e0*/  IMAD.WIDE.U32 R112, R86, -0x2daee0ad, RZ ;  /* 0xd2511f5356707825 */ /* 0x000fe200078e00ff */
[----:B------:R-:W-:Y:S01]  /*a4f0*/  LOP3.LUT R102, R102, UR19, R191, 0x96, !PT ;  /* 0x0000001366667c12 */ /* 0x000fe2000f8e96bf */
[----:B------:R-:W2:Y:S02]  /*a500*/  SHFL.BFLY PT, R86, R89, 0x1, 0x1f ;  /* 0x0c201f0059567f89 */ /* 0x000ea400000e0000 */
[----:B------:R-:W-:Y:S01]  /*a510*/  IMAD.WIDE.U32 R94, R0, -0x326172a9, RZ ;  /* 0xcd9e8d57005e7825 */ /* 0x000fe200078e00ff */
[----:B------:R-:W-:Y:S03]  /*a520*/  LOP3.LUT R190, R190, UR17, R113, 0x96, !PT ;  /* 0x00000011bebe7c12 */ /* 0x000fe6000f8e9671 */
[----:B------:R-:W-:Y:S01]  /*a530*/  IMAD.WIDE.U32 R90, R90, -0x326172a9, RZ ;  /* 0xcd9e8d575a5a7825 */ /* 0x000fe200078e00ff */
[----:B------:R-:W-:Y:S02]  /*a540*/  LOP3.LUT R118, R118, UR16, R95, 0x96, !PT ;  /* 0x0000001076767c12 */ /* 0x000fe4000f8e965f */
[----:B-1----:R-:W-:Y:S01]  /*a550*/  FMNMX.FTZ R2, R93, R2, !PT ;  /* 0x000000025d027209 */ /* 0x002fe20007810000 */
[----:B------:R-:W-:Y:S01]  /*a560*/  IMAD.MOV.U32 R0, RZ, RZ, R90 ;  /* 0x000000ffff007224 */ /* 0x000fe200078e005a */
[----:B------:R-:W-:Y:S01]  /*a570*/  PRMT R88, R90, 0x7770, RZ ;  /* 0x000077705a587816 */ /* 0x000fe200000000ff */
[----:B------:R-:W-:Y:S01]  /*a580*/  IMAD.WIDE.U32 R118, R118, -0x2daee0ad, RZ ;  /* 0xd2511f5376767825 */ /* 0x000fe200078e00ff */
[C---:B------:R-:W-:Y:S02]  /*a590*/  PRMT R194, R90.reuse, 0x7771, RZ ;  /* 0x000077715ac27816 */ /* 0x040fe400000000ff */
[C---:B------:R-:W-:Y:S01]  /*a5a0*/  PRMT R192, R90.reuse, 0x7773, RZ ;  /* 0x000077735ac07816 */ /* 0x040fe200000000ff */
[----:B------:R-:W-:Y:S01]  /*a5b0*/  IMAD.MOV.U32 R95, RZ, RZ, R87 ;  /* 0x000000ffff5f7224 */ /* 0x000fe200078e0057 */
[----:B------:R-:W-:Y:S01]  /*a5c0*/  PRMT R179, R90, 0x7772, RZ ;  /* 0x000077725ab37816 */ /* 0x000fe200000000ff */
[----:B------:R-:W-:Y:S01]  /*a5d0*/  FMUL.FTZ R90, R2, UR4 ;  /* 0x00000004025a7c20 */ /* 0x000fe20008410000 */
[----:B------:R-:W-:Y:S01]  /*a5e0*/  LOP3.LUT R113, R94, UR9, R91, 0x96, !PT ;  /* 0x000000095e717c12 */ /* 0x000fe2000f8e965b */
[----:B------:R-:W-:Y:S01]  /*a5f0*/  IMAD.MOV.U32 R94, RZ, RZ, R84 ;  /* 0x000000ffff5e7224 */ /* 0x000fe200078e0054 */
[----:B------:R-:W-:Y:S01]  /*a600*/  LOP3.LUT R91, R0, 0xff, RZ, 0xc0, !PT ;  /* 0x000000ff005b7812 */ /* 0x000fe200078ec0ff */
[----:B------:R-:W-:Y:S01]  /*a610*/  IMAD.WIDE.U32 R102, R102, -0x326172a9, RZ ;  /* 0xcd9e8d5766667825 */ /* 0x000fe200078e00ff */
[----:B------:R-:W-:Y:S02]  /*a620*/  FSETP.NEU.FTZ.AND P1, PT, R2, -INF , PT ;  /* 0xff8000000200780b */ /* 0x000fe40003f3d000 */
[----:B------:R-:W-:Y:S01]  /*a630*/  PRMT R0, R118, 0x7770, RZ ;  /* 0x0000777076007816 */ /* 0x000fe200000000ff */
[----:B------:R-:W-:Y:S01]  /*a640*/  IMAD.WIDE.U32 R190, R190, -0x326172a9, RZ ;  /* 0xcd9e8d57bebe7825 */ /* 0x000fe200078e00ff */
[----:B------:R-:W-:Y:S02]  /*a650*/  FSEL R90, R90, RZ, P1 ;  /* 0x000000ff5a5a7208 */ /* 0x000fe40000800000 */
[----:B------:R-:W-:Y:S02]  /*a660*/  LOP3.LUT R110, R110, UR8, R119, 0x96, !PT ;  /* 0x000000086e6e7c12 */ /* 0x000fe4000f8e9677 */
[----:B------:R-:W-:Y:S01]  /*a670*/  ISETP.LE.U32.AND P3, PT, R0, UR30, PT ;  /* 0x0000001e00007c0c */ /* 0x000fe2000bf63070 */
[--C-:B------:R-:W-:Y:S01]  /*a680*/  FFMA.FTZ R199, R4, UR4, -R90.reuse ;  /* 0x0000000404c77c23 */ /* 0x100fe2000801085a */
[----:B--2---:R-:W-:Y:S01]  /*a690*/  FMNMX.FTZ R0, R89, R86, !PT ;  /* 0x0000005659007209 */ /* 0x004fe20007810000 */
[--C-:B------:R-:W-:Y:S01]  /*a6a0*/  FFMA.FTZ R193, R5, UR4, -R90.reuse ;  /* 0x0000000405c17c23 */ /* 0x100fe2000801085a */
[----:B------:R-:W-:Y:S01]  /*a6b0*/  LOP3.LUT R86, R113, 0xffff, RZ, 0xc0, !PT ;  /* 0x0000ffff71567812 */ /* 0x000fe200078ec0ff */
[--C-:B------:R-:W-:Y:S01]  /*a6c0*/  FFMA.FTZ R202, R8, UR4, -R90.reuse ;  /* 0x0000000408ca7c23 */ /* 0x100fe2000801085a */
[----:B------:R-:W-:Y:S01]  /*a6d0*/  LOP3.LUT R114, R110, 0xffff, RZ, 0xc0, !PT ;  /* 0x0000ffff6e727812 */ /* 0x000fe200078ec0ff */
[--C-:B------:R-:W-:Y:S01]  /*a6e0*/  FFMA.FTZ R201, R9, UR4, -R90.reuse ;  /* 0x0000000409c97c23 */ /* 0x100fe2000801085a */
[----:B------:R-:W-:Y:S01]  /*a6f0*/  LEA R96, P1, R176, R94, 0x1 ;  /* 0x0000005eb0607211 */ /* 0x000fe200078208ff */
[--C-:B------:R-:W-:Y:S01]  /*a700*/  FFMA.FTZ R117, R16, UR4, -R90.reuse ;  /* 0x0000000410757c23 */ /* 0x100fe2000801085a */
[----:B------:R-:W-:Y:S01]  /*a710*/  LOP3.LUT R87, R113, 0xff, RZ, 0xc0, !PT ;  /* 0x000000ff71577812 */ /* 0x000fe200078ec0ff */
[----:B------:R-:W-:Y:S01]  /*a720*/  FFMA.FTZ R109, R20, UR4, -R90 ;  /* 0x00000004146d7c23 */ /* 0x000fe2000801085a */
[----:B------:R-:W-:Y:S01]  /*a730*/  SHF.R.U32.HI R84, RZ, 0x8, R86 ;  /* 0x00000008ff547819 */ /* 0x000fe20000011656 */
[----:B------:R-:W-:Y:S01]  /*a740*/  FFMA.FTZ R108, R21, UR4, -R90 ;  /* 0x00000004156c7c23 */ /* 0x000fe2000801085a */
[----:B------:R-:W-:Y:S01]  /*a750*/  SHF.R.U32.HI R114, RZ, 0x8, R114 ;  /* 0x00000008ff727819 */ /* 0x000fe20000011672 */
[--C-:B------:R-:W-:Y:S01]  /*a760*/  FFMA.FTZ R189, R12, UR4, -R90.reuse ;  /* 0x000000040cbd7c23 */ /* 0x100fe2000801085a */
[----:B------:R-:W-:Y:S01]  /*a770*/  ISETP.LE.U32.AND P2, PT, R88, UR30, PT ;  /* 0x0000001e58007c0c */ /* 0x000fe2000bf43070 */
[--C-:B------:R-:W-:Y:S01]  /*a780*/  FFMA.FTZ R188, R13, UR4, -R90.reuse ;  /* 0x000000040dbc7c23 */ /* 0x100fe2000801085a */
[----:B------:R-:W-:Y:S01]  /*a790*/  LEA.HI.X.SX32 R97, R176, R95, 0x1, P1 ;  /* 0x0000005fb0617211 */ /* 0x000fe200008f0eff */
[----:B------:R-:W-:Y:S01]  /*a7a0*/  FFMA.FTZ R116, R17, UR4, -R90 ;  /* 0x0000000411747c23 */ /* 0x000fe2000801085a */
[----:B------:R-:W-:Y:S01]  /*a7b0*/  PRMT R196, R87, 0x5410, R84 ;  /* 0x0000541057c47816 */ /* 0x000fe20000000054 */
[----:B------:R-:W-:Y:S01]  /*a7c0*/  MUFU.EX2 R189, R189 ;  /* 0x000000bd00bd7308 */ /* 0x000fe20000000800 */
[----:B------:R-:W-:Y:S01]  /*a7d0*/  LOP3.LUT R4, R84, 0xffff, RZ, 0xc0, !PT ;  /* 0x0000ffff54047812 */ /* 0x000fe200078ec0ff */
[C---:B------:R-:W-:Y:S01]  /*a7e0*/  FMUL.FTZ R88, R0.reuse, UR4 ;  /* 0x0000000400587c20 */ /* 0x040fe20008410000 */
[----:B------:R-:W-:Y:S01]  /*a7f0*/  FSETP.NEU.FTZ.AND P1, PT, R0, -INF , PT ;  /* 0xff8000000000780b */ /* 0x000fe20003f3d000 */
[----:B------:R-:W-:Y:S01]  /*a800*/  FADD.FTZ R84, -R2, R3 ;  /* 0x0000000302547221 */ /* 0x000fe20000010100 */
[----:B------:R-:W-:Y:S01]  /*a810*/  LOP3.LUT R3, R114, 0xffff, RZ, 0xc0, !PT ;  /* 0x0000ffff72037812 */ /* 0x000fe200078ec0ff */
[----:B------:R-:W-:Y:S01]  /*a820*/  FFMA.FTZ R99, R28, UR4, -R90 ;  /* 0x000000041c637c23 */ /* 0x000fe2000801085a */
[----:B------:R-:W-:Y:S03]  /*a830*/  FSEL R88, R88, RZ, P1 ;  /* 0x000000ff58587208 */ /* 0x000fe60000800000 */
[----:B------:R-:W-:Y:S01]  /*a840*/  MUFU.EX2 R199, R199 ;  /* 0x000000c700c77308 */ /* 0x000fe20000000800 */
[----:B------:R-:W-:Y:S01]  /*a850*/  ISETP.LE.U32.AND P1, PT, R3, UR30, PT ;  /* 0x0000001e03007c0c */ /* 0x000fe2000bf23070 */
[----:B------:R-:W-:Y:S01]  /*a860*/  FMUL.FTZ R84, R84, UR4 ;  /* 0x0000000454547c20 */ /* 0x000fe20008410000 */
[----:B------:R-:W-:Y:S01]  /*a870*/  ISETP.LE.U32.AND P4, PT, R87, UR30, PT ;  /* 0x0000001e57007c0c */ /* 0x000fe2000bf83070 */
[----:B------:R-:W-:Y:S01]  /*a880*/  FADD.FTZ R3, -R0, R85 ;  /* 0x0000005500037221 */ /* 0x000fe20000010100 */
[----:B------:R-:W-:Y:S01]  /*a890*/  ISETP.LE.U32.AND P5, PT, R4, UR30, PT ;  /* 0x0000001e04007c0c */ /* 0x000fe2000bfa3070 */
[----:B------:R-:W-:Y:S01]  /*a8a0*/  FFMA.FTZ R89, R34, UR4, -R88 ;  /* 0x0000000422597c23 */ /* 0x000fe20008010858 */
[----:B------:R-:W-:Y:S03]  /*a8b0*/  LOP3.LUT R104, R104, UR18, R103, 0x96, !PT ;  /* 0x0000001268687c12 */ /* 0x000fe6000f8e9667 */
[----:B------:R-:W1:Y:S01]  /*a8c0*/  MUFU.EX2 R193, R193 ;  /* 0x000000c100c17308 */ /* 0x000e620000000800 */
[----:B------:R-:W-:Y:S01]  /*a8d0*/  PRMT R4, R113, 0x7632, R4 ;  /* 0x0000763271047816 */ /* 0x000fe20000000004 */
[----:B------:R-:W-:Y:S01]  /*a8e0*/  FMUL.FTZ R3, R3, UR4 ;  /* 0x0000000403037c20 */ /* 0x000fe20008410000 */
[----:B------:R-:W-:Y:S01]  /*a8f0*/  SHF.R.U32.HI R113, RZ, 0x18, R113 ;  /* 0x00000018ff717819 */ /* 0x000fe20000011671 */
[--C-:B------:R-:W-:Y:S01]  /*a900*/  FFMA.FTZ R200, R6, UR4, -R88.reuse ;  /* 0x0000000406c87c23 */ /* 0x100fe20008010858 */
[----:B------:R-:W-:Y:S01]  /*a910*/  LOP3.LUT R4, R4, 0xff, RZ, 0xc0, !PT ;  /* 0x000000ff04047812 */ /* 0x000fe200078ec0ff */
[--C-:B------:R-:W-:Y:S01]  /*a920*/  FFMA.FTZ R195, R10, UR4, -R88.reuse ;  /* 0x000000040ac37c23 */ /* 0x100fe20008010858 */
[----:B------:R-:W-:Y:S03]  /*a930*/  LOP3.LUT R102, R102, UR16, R191, 0x96, !PT ;  /* 0x0000001066667c12 */ /* 0x000fe6000f8e96bf */
[----:B------:R-:W2:Y:S01]  /*a940*/  MUFU.EX2 R84, R84 ;  /* 0x0000005400547308 */ /* 0x000ea20000000800 */
[----:B------:R-:W-:Y:S01]  /*a950*/  PRMT R198, R4, 0x5410, R113 ;  /* 0x0000541004c67816 */ /* 0x000fe20000000071 */
[--C-:B------:R-:W-:Y:S01]  /*a960*/  FFMA.FTZ R191, R11, UR4, -R88.reuse ;  /* 0x000000040bbf7c23 */ /* 0x100fe20008010858 */
[----:B------:R-:W-:Y:S01]  /*a970*/  ISETP.GT.U32.AND P6, PT, R194, UR30, PT ;  /* 0x0000001ec2007c0c */ /* 0x000fe2000bfc4070 */
[----:B------:R-:W-:Y:S01]  /*a980*/  FFMA.FTZ R187, R14, UR4, -R88 ;  /* 0x000000040ebb7c23 */ /* 0x000fe20008010858 */
[----:B------:R-:W-:Y:S01]  /*a990*/  PRMT R194, R91, 0x5410, R194 ;  /* 0x000054105bc27816 */ /* 0x000fe200000000c2 */
[----:B------:R-:W-:Y:S01]  /*a9a0*/  FFMA.FTZ R91, R32, UR4, -R90 ;  /* 0x00000004205b7c23 */ /* 0x000fe2000801085a */
[--C-:B------:R-:W-:Y:S03]  /*a9b0*/  FFMA.FTZ R119, R15, UR4, -R88.reuse ;  /* 0x000000040f777c23 */ /* 0x100fe60008010858 */
[----:B------:R-:W3:Y:S01]  /*a9c0*/  MUFU.EX2 R3, R3 ;  /* 0x0000000300037308 */ /* 0x000ee20000000800 */
[----:B-1----:R-:W-:Y:S01]  /*a9d0*/  F2FP.BF16.F32.PACK_AB R86, R193, R199 ;  /* 0x000000c7c156723e */ /* 0x002fe200000010ff */
[--C-:B------:R-:W-:Y:S01]  /*a9e0*/  FFMA.FTZ R197, R7, UR4, -R88.reuse ;  /* 0x0000000407c57c23 */ /* 0x100fe20008010858 */
[--C-:B------:R-:W-:Y:S01]  /*a9f0*/  FFMA.FTZ R115, R18, UR4, -R88.reuse ;  /* 0x0000000412737c23 */ /* 0x100fe20008010858 */
[----:B------:R-:W-:Y:S01]  /*aa00*/  FFMA.FTZ R111, R19, UR4, -R88 ;  /* 0x00000004136f7c23 */ /* 0x000fe20008010858 */
[----:B------:R-:W-:Y:S01]  /*aa10*/  PRMT R85, R86, 0x7632, R85 ;  /* 0x0000763256557816 */ /* 0x000fe20000000055 */
[----:B------:R-:W-:Y:S04]  /*aa20*/  IMAD.WIDE.U32 R104, R104, -0x2daee0ad, RZ ;  /* 0xd2511f5368687825 */ /* 0x000fe800078e00ff */
[----:B------:R-:W-:Y:S01]  /*aa30*/  @!P4 HFMA2.BF16_V2 R159, -RZ.H0_H0, RZ.H0_H0, -R86.H0_H0 ;  /* 0x200000ffff9fc231 */ /* 0x000fe20000340956 */
[----:B------:R-:W1:Y:S01]  /*aa40*/  MUFU.EX2 R200, R200 ;  /* 0x000000c800c87308 */ /* 0x000e620000000800 */
[----:B------:R-:W-:Y:S01]  /*aa50*/  PRMT R87, R86, 0x5410, R85 ;  /* 0x0000541056577816 */ /* 0x000fe20000000055 */
[----:B------:R-:W-:Y:S01]  /*aa60*/  @!P5 HFMA2.BF16_V2 R158, -RZ.H0_H0, RZ.H0_H0, -R85.H0_H0 ;  /* 0x200000ffff9ed231 */ /* 0x000fe20000340955 */
[----:B------:R-:W-:Y:S01]  /*aa70*/  LOP3.LUT R112, R112, UR13, R105, 0x96, !PT ;  /* 0x0000000d70707c12 */ /* 0x000fe2000f8e9669 */
[----:B------:R-:W-:Y:S01]  /*aa80*/  FFMA.FTZ R105, R24, UR4, -R90 ;  /* 0x0000000418697c23 */ /* 0x000fe2000801085a */
[----:B------:R-:W-:Y:S01]  /*aa90*/  @!P4 PRMT R86, R159, 0x5410, RZ ;  /* 0x000054109f56c816 */ /* 0x000fe200000000ff */
[----:B--2---:R-:W-:Y:S01]  /*aaa0*/  FMUL.FTZ R24, R84, R72 ;  /* 0x0000004854187220 */ /* 0x004fe20000410000 */
[----:B------:R-:W-:Y:S03]  /*aab0*/  ISETP.LE.U32.AND P4, PT, R113, UR30, PT ;  /* 0x0000001e71007c0c */ /* 0x000fe6000bf83070 */
[----:B------:R-:W2:Y:S01]  /*aac0*/  MUFU.EX2 R197, R197 ;  /* 0x000000c500c57308 */ /* 0x000ea20000000800 */
[----:B------:R-:W-:Y:S01]  /*aad0*/  @!P5 PRMT R85, R158, 0x5410, RZ ;  /* 0x000054109e55d816 */ /* 0x000fe200000000ff */
[----:B------:R-:W-:Y:S01]  /*aae0*/  FMUL.FTZ R8, R84, R56 ;  /* 0x0000003854087220 */ /* 0x000fe20000410000 */
[----:B------:R-:W-:Y:S01]  /*aaf0*/  ISETP.LE.U32.AND P5, PT, R4, UR30, PT ;  /* 0x0000001e04007c0c */ /* 0x000fe2000bfa3070 */
[C---:B------:R-:W-:Y:S01]  /*ab00*/  FMUL.FTZ R9, R84.reuse, R57 ;  /* 0x0000003954097220 */ /* 0x040fe20000410000 */
[C---:B---3--:R-:W-:Y:S01]  /*ab10*/  FMUL.FTZ R10, R3.reuse, R58 ;  /* 0x0000003a030a7220 */ /* 0x048fe20000410000 */
[----:B------:R-:W-:Y:S01]  /*ab20*/  FMUL.FTZ R11, R3, R59 ;  /* 0x0000003b030b7220 */ /* 0x000fe20000410000 */
[----:B------:R-:W-:Y:S03]  /*ab30*/  FMUL.FTZ R16, R84, R64 ;  /* 0x0000004054107220 */ /* 0x000fe60000410000 */
[----:B------:R-:W-:Y:S01]  /*ab40*/  MUFU.EX2 R113, R202 ;  /* 0x000000ca00717308 */ /* 0x000fe20000000800 */
[----:B------:R-:W3:Y:S01]  /*ab50*/  LDSM.16.MT88.4 R56, [R122+0x6000] ;  /* 0x006000007a38783b */ /* 0x000ee20000004200 */
[--C-:B------:R-:W-:Y:S01]  /*ab60*/  FFMA.FTZ R100, R27, UR4, -R88.reuse ;  /* 0x000000041b647c23 */ /* 0x100fe20008010858 */
[--C-:B------:R-:W-:Y:S01]  /*ab70*/  FFMA.FTZ R93, R30, UR4, -R88.reuse ;  /* 0x000000041e5d7c23 */ /* 0x100fe20008010858 */
[--C-:B------:R-:W-:Y:S01]  /*ab80*/  FFMA.FTZ R107, R22, UR4, -R88.reuse ;  /* 0x00000004166b7c23 */ /* 0x100fe20008010858 */
[--C-:B------:R-:W-:Y:S01]  /*ab90*/  FFMA.FTZ R106, R23, UR4, -R88.reuse ;  /* 0x00000004176a7c23 */ /* 0x100fe20008010858 */
[--C-:B------:R-:W-:Y:S01]  /*aba0*/  FFMA.FTZ R101, R26, UR4, -R88.reuse ;  /* 0x000000041a657c23 */ /* 0x100fe20008010858 */
[--C-:B------:R-:W-:Y:S03]  /*abb0*/  FFMA.FTZ R92, R31, UR4, -R88.reuse ;  /* 0x000000041f5c7c23 */ /* 0x100fe60008010858 */
[----:B------:R-:W4:Y:S01]  /*abc0*/  MUFU.EX2 R72, R201 ;  /* 0x000000c900487308 */ /* 0x000f220000000800 */
[----:B------:R-:W-:Y:S01]  /*abd0*/  FFMA.FTZ R88, R35, UR4, -R88 ;  /* 0x0000000423587c23 */ /* 0x000fe20008010858 */
[C---:B------:R-:W-:Y:S01]  /*abe0*/  FMUL.FTZ R14, R3.reuse, R62 ;  /* 0x0000003e030e7220 */ /* 0x040fe20000410000 */
[C---:B------:R-:W-:Y:S01]  /*abf0*/  FMUL.FTZ R15, R3.reuse, R63 ;  /* 0x0000003f030f7220 */ /* 0x040fe20000410000 */
[C---:B------:R-:W-:Y:S01]  /*ac00*/  FMUL.FTZ R18, R3.reuse, R66 ;  /* 0x0000004203127220 */ /* 0x040fe20000410000 */
[C---:B------:R-:W-:Y:S01]  /*ac10*/  FMUL.FTZ R19, R3.reuse, R67 ;  /* 0x0000004303137220 */ /* 0x040fe20000410000 */
[C---:B------:R-:W-:Y:S01]  /*ac20*/  FMUL.FTZ R6, R3.reuse, R54 ;  /* 0x0000003603067220 */ /* 0x040fe20000410000 */
[C---:B------:R-:W-:Y:S03]  /*ac30*/  FMUL.FTZ R7, R3.reuse, R55 ;  /* 0x0000003703077220 */ /* 0x040fe60000410000 */
[----:B------:R-:W5:Y:S01]  /*ac40*/  MUFU.EX2 R64, R195 ;  /* 0x000000c300407308 */ /* 0x000f620000000800 */
[C---:B------:R-:W-:Y:S01]  /*ac50*/  FMUL.FTZ R22, R3.reuse, R70 ;  /* 0x0000004603167220 */ /* 0x040fe20000410000 */
[C---:B------:R-:W-:Y:S01]  /*ac60*/  FMUL.FTZ R23, R3.reuse, R71 ;  /* 0x0000004703177220 */ /* 0x040fe20000410000 */
[C---:B------:R-:W-:Y:S01]  /*ac70*/  FMUL.FTZ R26, R3.reuse, R74 ;  /* 0x0000004a031a7220 */ /* 0x040fe20000410000 */
[C---:B------:R-:W-:Y:S01]  /*ac80*/  FMUL.FTZ R27, R3.reuse, R75 ;  /* 0x0000004b031b7220 */ /* 0x040fe20000410000 */
[C---:B------:R-:W-:Y:S01]  /*ac90*/  FMUL.FTZ R30, R3.reuse, R78 ;  /* 0x0000004e031e7220 */ /* 0x040fe20000410000 */
[C---:B------:R-:W-:Y:S01]  /*aca0*/  FMUL.FTZ R31, R3.reuse, R79 ;  /* 0x0000004f031f7220 */ /* 0x040fe20000410000 */
[C---:B------:R-:W-:Y:S03]  /*acb0*/  FMUL.FTZ R34, R3.reuse, R82 ;  /* 0x0000005203227220 */ /* 0x040fe60000410000 */
[----:B------:R-:W3:Y:S01]  /*acc0*/  MUFU.EX2 R191, R191 ;  /* 0x000000bf00bf7308 */ /* 0x000ee20000000800 */
        /* <DEDUP_REMOVED lines=10> */
[----:B--2---:R-:W-:Y:S01]  /*ad70*/  F2FP.BF16.F32.PACK_AB R3, R197, R200 ;  /* 0x000000c8c503723e */ /* 0x004fe200000010ff */
[C---:B------:R-:W-:Y:S01]  /*ad80*/  FFMA.FTZ R199, R84.reuse, R177, R199 ;  /* 0x000000b154c77223 */ /* 0x040fe200000100c7 */
[C---:B------:R-:W-:Y:S01]  /*ad90*/  FMUL.FTZ R20, R84.reuse, R68 ;  /* 0x0000004454147220 */ /* 0x040fe20000410000 */
[----:B------:R-:W-:Y:S01]  /*ada0*/  FMUL.FTZ R21, R84, R69 ;  /* 0x0000004554157220 */ /* 0x000fe20000410000 */
[----:B------:R-:W-:Y:S01]  /*adb0*/  PRMT R68, R3, 0x7632, R68 ;  /* 0x0000763203447816 */ /* 0x000fe20000000044 */
[----:B------:R-:W-:Y:S01]  /*adc0*/  FADD.FTZ R54, R193, R199 ;  /* 0x000000c7c1367221 */ /* 0x000fe20000010000 */
[----:B------:R-:W-:Y:S01]  /*add0*/  @!P5 HFMA2.BF16_V2 R156, -RZ.H0_H0, RZ.H0_H0, -R3.H0_H0 ;  /* 0x200000ffff9cd231 */ /* 0x000fe20000340903 */
[----:B----4-:R-:W-:Y:S01]  /*ade0*/  F2FP.BF16.F32.PACK_AB R69, R72, R113 ;  /* 0x000000714845723e */ /* 0x010fe200000010ff */
[C---:B------:R-:W-:Y:S01]  /*adf0*/  FMUL.FTZ R12, R84.reuse, R60 ;  /* 0x0000003c540c7220 */ /* 0x040fe20000410000 */
[----:B------:R-:W-:Y:S01]  /*ae00*/  FADD.FTZ R113, R113, R54 ;  /* 0x0000003671717221 */ /* 0x000fe20000010000 */
[----:B------:R-:W-:Y:S01]  /*ae10*/  PRMT R54, R3, 0x5410, R68 ;  /* 0x0000541003367816 */ /* 0x000fe20000000044 */
[----:B------:R-:W-:Y:S01]  /*ae20*/  FMUL.FTZ R13, R84, R61 ;  /* 0x0000003d540d7220 */ /* 0x000fe20000410000 */
[----:B------:R-:W-:Y:S01]  /*ae30*/  @!P5 PRMT R3, R156, 0x5410, RZ ;  /* 0x000054109c03d816 */ /* 0x000fe200000000ff */
[----:B------:R-:W-:Y:S01]  /*ae40*/  FMUL.FTZ R5, R84, R53 ;  /* 0x0000003554057220 */ /* 0x000fe20000410000 */
[--C-:B------:R-:W-:Y:S01]  /*ae50*/  HSET2.LE.AND R53, R198, R171.reuse, PT ;  /* 0x000000abc6357233 */ /* 0x100fe20003803000 */
[----:B------:R-:W-:Y:S01]  /*ae60*/  FADD.FTZ R197, R197, R186 ;  /* 0x000000bac5c57221 */ /* 0x000fe20000010000 */
[----:B------:R-:W-:Y:S01]  /*ae70*/  ISETP.GT.U32.AND P5, PT, R192, UR30, PT ;  /* 0x0000001ec0007c0c */ /* 0x000fe2000bfa4070 */
[----:B------:R-:W1:Y:S01]  /*ae80*/  LDSM.16.MT88.4 R60, [R120+0x6000] ;  /* 0x00600000783c783b */ /* 0x000e620000004200 */
[----:B------:R-:W-:Y:S01]  /*ae90*/  FMUL.FTZ R32, R84, R80 ;  /* 0x0000005054207220 */ /* 0x000fe20000410000 */
[----:B------:R-:W-:Y:S01]  /*aea0*/  PRMT R192, R179, 0x5410, R192 ;  /* 0x00005410b3c07816 */ /* 0x000fe200000000c0 */
[----:B-----5:R-:W-:Y:S01]  /*aeb0*/  FADD.FTZ R70, R64, R197 ;  /* 0x000000c540467221 */ /* 0x020fe20000010000 */
[----:B------:R-:W-:Y:S01]  /*aec0*/  PRMT R80, R69, 0x7632, R80 ;  /* 0x0000763245507816 */ /* 0x000fe20000000050 */
[C---:B------:R-:W-:Y:S01]  /*aed0*/  FMUL.FTZ R4, R84.reuse, R52 ;  /* 0x0000003454047220 */ /* 0x040fe20000410000 */
[----:B---3--:R-:W-:Y:S01]  /*aee0*/  F2FP.BF16.F32.PACK_AB R75, R191, R64 ;  /* 0x00000040bf4b723e */ /* 0x008fe200000010ff */
[----:B------:R-:W-:Y:S01]  /*aef0*/  FMUL.FTZ R17, R84, R65 ;  /* 0x0000004154117220 */ /* 0x000fe20000410000 */
[----:B------:R-:W-:Y:S01]  /*af00*/  LOP3.LUT R53, R54, R53, RZ, 0xc0, !PT ;  /* 0x0000003536357212 */ /* 0x000fe200078ec0ff */
[----:B------:R-:W2:Y:S01]  /*af10*/  MUFU.EX2 R188, R188 ;  /* 0x000000bc00bc7308 */ /* 0x000ea20000000800 */
[----:B------:R-:W-:Y:S01]  /*af20*/  HSET2.LE.AND R55, R194, R171, PT ;  /* 0x000000abc2377233 */ /* 0x000fe20003803000 */
[----:B------:R-:W-:Y:S01]  /*af30*/  FADD.FTZ R72, R72, R113 ;  /* 0x0000007148487221 */ /* 0x000fe20000010000 */
[----:B------:R-:W-:Y:S01]  /*af40*/  LOP3.LUT R64, R192, 0xff00ff, RZ, 0xc0, !PT ;  /* 0x00ff00ffc0407812 */ /* 0x000fe200078ec0ff */
[----:B------:R-:W-:Y:S01]  /*af50*/  FMUL.FTZ R28, R84, R76 ;  /* 0x0000004c541c7220 */ /* 0x000fe20000410000 */
[----:B------:R-:W-:Y:S01]  /*af60*/  PRMT R54, R69, 0x5410, R80 ;  /* 0x0000541045367816 */ /* 0x000fe20000000050 */
[----:B------:R-:W-:Y:S01]  /*af70*/  FADD.FTZ R76, R191, R70 ;  /* 0x00000046bf4c7221 */ /* 0x000fe20000010000 */
[----:B------:R-:W-:Y:S01]  /*af80*/  PRMT R78, R75, 0x7632, R78 ;  /* 0x000076324b4e7816 */ /* 0x000fe2000000004e */
[----:B------:R-:W-:Y:S01]  /*af90*/  @!P2 HFMA2.BF16_V2 R145, -RZ.H0_H0, RZ.H0_H0, -R69.H0_H0 ;  /* 0x200000ffff91a231 */ /* 0x000fe20000340945 */
[----:B------:R-:W-:Y:S01]  /*afa0*/  LOP3.LUT R54, R54, R55, RZ, 0xc0, !PT ;  /* 0x0000003736367212 */ /* 0x000fe200078ec0ff */
[----:B------:R-:W-:Y:S01]  /*afb0*/  STG.E.U16 desc[UR24][R94.64], R86 ;  /* 0x000000565e007986 */ /* 0x000fe2000c101518 */
[--C-:B------:R-:W-:Y:S01]  /*afc0*/  HSET2.LE.AND R64, R64, R171.reuse, PT ;  /* 0x000000ab40407233 */ /* 0x100fe20003803000 */
[----:B------:R-:W-:Y:S01]  /*afd0*/  FFMA.FTZ R98, R29, UR4, -R90 ;  /* 0x000000041d627c23 */ /* 0x000fe2000801085a */
[----:B------:R-:W-:Y:S01]  /*afe0*/  PRMT R55, R75, 0x5410, R78 ;  /* 0x000054104b377816 */ /* 0x000fe2000000004e */
[----:B------:R3:W-:Y:S01]  /*aff0*/  STG.E.U16 desc[UR24][R94.64+0x2], R85 ;  /* 0x000002555e007986 */ /* 0x0007e2000c101518 */
[----:B------:R-:W-:Y:S01]  /*b000*/  HSET2.LE.AND R52, R196, R171, PT ;  /* 0x000000abc4347233 */ /* 0x000fe20003803000 */
[C---:B------:R-:W-:Y:S01]  /*b010*/  FMUL.FTZ R29, R84.reuse, R77 ;  /* 0x0000004d541d7220 */ /* 0x040fe20000410000 */
[----:B------:R-:W-:Y:S01]  /*b020*/  LOP3.LUT R55, R55, R64, RZ, 0xc0, !PT ;  /* 0x0000004037377212 */ /* 0x000fe200078ec0ff */
[----:B------:R-:W-:Y:S01]  /*b030*/  STG.E.U16 desc[UR24][R96.64], R3 ;  /* 0x0000000360007986 */ /* 0x000fe2000c101518 */
[----:B------:R-:W-:Y:S01]  /*b040*/  @!P2 PRMT R69, R145, 0x5410, RZ ;  /* 0x000054109145a816 */ /* 0x000fe200000000ff */
[--C-:B------:R-:W-:Y:S01]  /*b050*/  FFMA.FTZ R103, R25, UR4, -R90.reuse ;  /* 0x0000000419677c23 */ /* 0x100fe2000801085a */
[----:B------:R-:W-:Y:S01]  /*b060*/  LOP3.LUT R52, R87, R52, RZ, 0xc0, !PT ;  /* 0x0000003457347212 */ /* 0x000fe200078ec0ff */
[----:B------:R-:W4:Y:S01]  /*b070*/  LDSM.16.MT88.4 R64, [R122+0x7000] ;  /* 0x007000007a40783b */ /* 0x000f220000004200 */
[----:B------:R-:W-:Y:S01]  /*b080*/  FFMA.FTZ R90, R33, UR4, -R90 ;  /* 0x00000004215a7c23 */ /* 0x000fe2000801085a */
[C---:B------:R-:W-:Y:S01]  /*b090*/  FMUL.FTZ R25, R84.reuse, R73 ;  /* 0x0000004954197220 */ /* 0x040fe20000410000 */
[----:B------:R-:W-:Y:S01]  /*b0a0*/  MUFU.EX2 R74, R119 ;  /* 0x00000077004a7308 */ /* 0x000fe20000000800 */
[----:B------:R-:W-:Y:S02]  /*b0b0*/  @!P4 HFMA2.BF16_V2 R154, -RZ.H0_H0, RZ.H0_H0, -R68.H0_H0 ;  /* 0x200000ffff9ac231 */ /* 0x000fe40000340944 */
[----:B------:R-:W-:Y:S01]  /*b0c0*/  FMUL.FTZ R33, R84, R81 ;  /* 0x0000005154217220 */ /* 0x000fe20000410000 */
[C---:B------:R-:W-:Y:S05]  /*b0d0*/  HMMA.16816.F32.BF16 R4, R52.reuse, R56, R4 ;  /* 0x000000383404723c */ /* 0x040fea0000041804 */
[----:B------:R-:W-:Y:S01]  /*b0e0*/  FADD.FTZ R57, R189, R72 ;  /* 0x00000048bd397221 */ /* 0x000fe20000010000 */
[----:B------:R-:W-:Y:S01]  /*b0f0*/  @!P4 PRMT R68, R154, 0x5410, RZ ;  /* 0x000054109a44c816 */ /* 0x000fe200000000ff */
[----:B------:R-:W3:Y:S01]  /*b100*/  MUFU.EX2 R117, R117 ;  /* 0x0000007500757308 */ /* 0x000ee20000000800 */
[C---:B------:R-:W-:Y:S03]  /*b110*/  HMMA.16816.F32.BF16 R8, R52.reuse, R58, R8 ;  /* 0x0000003a3408723c */ /* 0x040fe60000041808 */
[C---:B--2---:R-:W-:Y:S01]  /*b120*/  FADD.FTZ R70, R188.reuse, R57 ;  /* 0x00000039bc467221 */ /* 0x044fe20000010000 */
[----:B------:R-:W-:Y:S01]  /*b130*/  STG.E.U16 desc[UR24][R96.64+0x2], R68 ;  /* 0x0000024460007986 */ /* 0x000fe2000c101518 */
[----:B------:R-:W-:Y:S01]  /*b140*/  @P6 HFMA2.BF16_V2 R144, -RZ.H0_H0, RZ.H0_H0, -R80.H0_H0 ;  /* 0x200000ffff906231 */ /* 0x000fe20000340950 */
[----:B------:R-:W-:Y:S03]  /*b150*/  F2FP.BF16.F32.PACK_AB R82, R188, R189 ;  /* 0x000000bdbc52723e */ /* 0x000fe600000010ff */
[----:B------:R-:W-:Y:S01]  /*b160*/  MUFU.EX2 R72, R115 ;  /* 0x0000007300487308 */ /* 0x000fe20000000800 */
[C---:B-1----:R-:W-:Y:S01]  /*b170*/  HMMA.16816.F32.BF16 R12, R52.reuse, R60, R12 ;  /* 0x0000003c340c723c */ /* 0x042fe2000004180c */
[----:B------:R-:W1:Y:S02]  /*b180*/  LDSM.16.MT88.4 R56, [R120+0x7000] ;  /* 0x007000007838783b */ /* 0x000e640000004200 */
[----:B------:R-:W-:Y:S01]  /*b190*/  LOP3.LUT R61, R110, 0xff, RZ, 0xc0, !PT ;  /* 0x000000ff6e3d7812 */ /* 0x000fe200078ec0ff */
[----:B------:R-:W-:Y:S01]  /*b1a0*/  @P5 HFMA2.BF16_V2 R149, -RZ.H0_H0, RZ.H0_H0, -R78.H0_H0 ;  /* 0x200000ffff955231 */ /* 0x000fe2000034094e */
[----:B------:R-:W-:Y:S01]  /*b1b0*/  @P6 PRMT R80, R144, 0x5410, RZ ;  /* 0x0000541090506816 */ /* 0x000fe200000000ff */
[----:B------:R-:W-:Y:S01]  /*b1c0*/  FMUL.FTZ R36, R84, R36 ;  /* 0x0000002454247220 */ /* 0x000fe20000410000 */
[C---:B------:R-:W-:Y:S01]  /*b1d0*/  ISETP.LE.U32.AND P2, PT, R61.reuse, UR30, PT ;  /* 0x0000001e3d007c0c */ /* 0x040fe2000bf43070 */
[C---:B------:R-:W-:Y:S01]  /*b1e0*/  HMMA.16816.F32.BF16 R16, R52.reuse, R62, R16 ;  /* 0x0000003e3410723c */ /* 0x040fe20000041810 */
[----:B------:R-:W2:Y:S01]  /*b1f0*/  MUFU.EX2 R77, R187 ;  /* 0x000000bb004d7308 */ /* 0x000ea20000000800 */
[----:B------:R-:W-:Y:S01]  /*b200*/  STG.E.U16 desc[UR24][R94.64+0x10], R69 ;  /* 0x000010455e007986 */ /* 0x000fe2000c101518 */
[----:B------:R-:W-:Y:S01]  /*b210*/  PRMT R114, R61, 0x5410, R114 ;  /* 0x000054103d727816 */ /* 0x000fe20000000072 */
[----:B---3--:R-:W-:Y:S01]  /*b220*/  FADD.FTZ R85, R117, R70 ;  /* 0x0000004675557221 */ /* 0x008fe20000010000 */
[----:B------:R-:W-:Y:S01]  /*b230*/  @P5 PRMT R78, R149, 0x5410, RZ ;  /* 0x00005410954e5816 */ /* 0x000fe200000000ff */
[----:B------:R-:W3:Y:S01]  /*b240*/  LDSM.16.MT88.4 R60, [R122+0x8000] ;  /* 0x008000007a3c783b */ /* 0x000ee20000004200 */
[----:B------:R-:W-:Y:S01]  /*b250*/  PRMT R73, R110, 0x7632, R73 ;  /* 0x000076326e497816 */ /* 0x000fe20000000049 */
[----:B------:R-:W-:Y:S01]  /*b260*/  FMUL.FTZ R37, R84, R37 ;  /* 0x0000002554257220 */ /* 0x000fe20000410000 */
[----:B------:R-:W-:Y:S01]  /*b270*/  SHF.R.U32.HI R86, RZ, 0x18, R110 ;  /* 0x00000018ff567819 */ /* 0x000fe2000001166e */
[C---:B----4-:R-:W-:Y:S01]  /*b280*/  HMMA.16816.F32.BF16 R20, R52.reuse, R64, R20 ;  /* 0x000000403414723c */ /* 0x050fe20000041814 */
[----:B------:R-:W-:Y:S02]  /*b290*/  MUFU.EX2 R108, R108 ;  /* 0x0000006c006c7308 */ /* 0x000fe40000000800 */
[----:B------:R-:W-:Y:S01]  /*b2a0*/  PRMT R79, R82, 0x7632, R79 ;  /* 0x00007632524f7816 */ /* 0x000fe2000000004f */
[----:B------:R4:W-:Y:S01]  /*b2b0*/  STG.E.U16 desc[UR24][R94.64+0x12], R80 ;  /* 0x000012505e007986 */ /* 0x0009e2000c101518 */
[----:B------:R-:W-:Y:S01]  /*b2c0*/  ISETP.GT.U32.AND P4, PT, R179, UR30, PT ;  /* 0x0000001eb3007c0c */ /* 0x000fe2000bf84070 */
[----:B------:R-:W-:Y:S01]  /*b2d0*/  FMUL.FTZ R40, R84, R40 ;  /* 0x0000002854287220 */ /* 0x000fe20000410000 */
[----:B------:R-:W-:Y:S01]  /*b2e0*/  ISETP.LE.U32.AND P6, PT, R86, UR30, PT ;  /* 0x0000001e56007c0c */ /* 0x000fe2000bfc3070 */
[C---:B------:R-:W-:Y:S01]  /*b2f0*/  HMMA.16816.F32.BF16 R24, R52.reuse, R66, R24 ;  /* 0x000000423418723c */ /* 0x040fe20000041818 */
[----:B------:R-:W5:Y:S02]  /*b300*/  LDSM.16.MT88.4 R64, [R120+0x8000] ;  /* 0x008000007840783b */ /* 0x000f640000004200 */
[----:B------:R-:W-:Y:S01]  /*b310*/  MUFU.EX2 R106, R106 ;  /* 0x0000006a006a7308 */ /* 0x000fe20000000800 */
[----:B--2---:R-:W-:Y:S01]  /*b320*/  FADD.FTZ R71, R77, R76 ;  /* 0x0000004c4d477221 */ /* 0x004fe20000010000 */
[----:B------:R-:W-:Y:S01]  /*b330*/  F2FP.BF16.F32.PACK_AB R77, R74, R77 ;  /* 0x0000004d4a4d723e */ /* 0x000fe200000010ff */
[----:B------:R-:W-:Y:S01]  /*b340*/  FMUL.FTZ R41, R84, R41 ;  /* 0x0000002954297220 */ /* 0x000fe20000410000 */
[----:B------:R-:W-:Y:S04]  /*b350*/  IMAD.WIDE.U32 R112, R112, -0x326172a9, RZ ;  /* 0xcd9e8d5770707825 */ /* 0x000fe800078e00ff */
[----:B------:R-:W-:Y:S01]  /*b360*/  FADD.FTZ R71, R74, R71 ;  /* 0x000000474a477221 */ /* 0x000fe20000010000 */
[----:B------:R2:W-:Y:S01]  /*b370*/  STG.E.U16 desc[UR24][R96.64+0x12], R78 ;  /* 0x0000124e60007986 */ /* 0x0005e2000c101518 */
[----:B------:R-:W-:Y:S02]  /*b380*/  PRMT R74, R77, 0x7632, R74 ;  /* 0x000076324d4a7816 */ /* 0x000fe4000000004a */
[----:B------:R-:W-:Y:S01]  /*b390*/  FADD.FTZ R110, R72, R71 ;  /* 0x00000047486e7221 */ /* 0x000fe20000010000 */
[C---:B------:R-:W-:Y:S01]  /*b3a0*/  FMUL.FTZ R44, R84.reuse, R44 ;  /* 0x0000002c542c7220 */ /* 0x040fe20000410000 */
[----:B------:R-:W2:Y:S01]  /*b3b0*/  LDSM.16.MT88.4 R68, [R122+0x6400] ;  /* 0x006400007a44783b */ /* 0x000ea20000004200 */
[----:B------:R-:W-:Y:S01]  /*b3c0*/  FMUL.FTZ R45, R84, R45 ;  /* 0x0000002d542d7220 */ /* 0x000fe20000410000 */
[C---:B-1----:R-:W-:Y:S01]  /*b3d0*/  HMMA.16816.F32.BF16 R28, R52.reuse, R56, R28 ;  /* 0x00000038341c723c */ /* 0x042fe2000004181c */
[----:B------:R-:W-:Y:S02]  /*b3e0*/  MUFU.EX2 R116, R116 ;  /* 0x0000007400747308 */ /* 0x000fe40000000800 */
[----:B------:R-:W-:Y:S01]  /*b3f0*/  PRMT R56, R82, 0x5410, R79 ;  /* 0x0000541052387816 */ /* 0x000fe2000000004f */
[C---:B------:R-:W-:Y:S01]  /*b400*/  FMUL.FTZ R48, R84.reuse, R48 ;  /* 0x0000003054307220 */ /* 0x040fe20000410000 */
[----:B------:R-:W-:Y:S01]  /*b410*/  FMUL.FTZ R49, R84, R49 ;  /* 0x0000003154317220 */ /* 0x000fe20000410000 */
[----:B------:R-:W-:Y:S01]  /*b420*/  LOP3.LUT R83, R190, UR9, R113, 0x96, !PT ;  /* 0x00000009be537c12 */ /* 0x000fe2000f8e9671 */
[----:B------:R-:W-:Y:S01]  /*b430*/  @P4 HFMA2.BF16_V2 R131, -RZ.H0_H0, RZ.H0_H0, -R75.H0_H0 ;  /* 0x200000ffff834231 */ /* 0x000fe2000034094b */
[C---:B------:R-:W-:Y:S03]  /*b440*/  HMMA.16816.F32.BF16 R32, R52.reuse, R58, R32 ;  /* 0x0000003a3420723c */ /* 0x040fe60000041820 */
[----:B------:R-:W4:Y:S01]  /*b450*/  MUFU.EX2 R111, R111 ;  /* 0x0000006f006f7308 */ /* 0x000f220000000800 */
[----:B------:R-:W-:Y:S01]  /*b460*/  LOP3.LUT R73, R73, 0xff, RZ, 0xc0, !PT ;  /* 0x000000ff49497812 */ /* 0x000fe200078ec0ff */
[----:B------:R-:W-:Y:S01]  /*b470*/  IMAD.MOV.U32 R81, RZ, RZ, R118 ;  /* 0x000000ffff517224 */ /* 0x000fe200078e0076 */
[----:B------:R-:W-:Y:S01]  /*b480*/  HSET2.LE.AND R57, R114, R171, PT ;  /* 0x000000ab72397233 */ /* 0x000fe20003803000 */
[----:B------:R-:W-:Y:S01]  /*b490*/  @!P1 HFMA2.BF16_V2 R129, -RZ.H0_H0, RZ.H0_H0, -R79.H0_H0 ;  /* 0x200000ffff819231 */ /* 0x000fe2000034094f */
[----:B------:R-:W-:Y:S01]  /*b4a0*/  PRMT R86, R73, 0x5410, R86 ;  /* 0x0000541049567816 */ /* 0x000fe20000000056 */
[C---:B---3--:R-:W-:Y:S04]  /*b4b0*/  HMMA.16816.F32.BF16 R36, R52.reuse, R60, R36 ;  /* 0x0000003c3424723c */ /* 0x048fe80000041824 */
[----:B------:R-:W-:Y:S01]  /*b4c0*/  MUFU.EX2 R186, R88 ;  /* 0x0000005800ba7308 */ /* 0x000fe20000000800 */
[----:B------:R-:W-:Y:S01]  /*b4d0*/  LOP3.LUT R56, R56, R57, RZ, 0xc0, !PT ;  /* 0x0000003938387212 */ /* 0x000fe200078ec0ff */
[----:B------:R-:W-:Y:S01]  /*b4e0*/  @!P6 HFMA2.BF16_V2 R148, -RZ.H0_H0, RZ.H0_H0, -R74.H0_H0 ;  /* 0x200000ffff94e231 */ /* 0x000fe2000034094a */
[----:B------:R-:W-:Y:S01]  /*b4f0*/  PRMT R87, R118, 0x7771, RZ ;  /* 0x0000777176577816 */ /* 0x000fe200000000ff */
[----:B------:R-:W-:Y:S01]  /*b500*/  @!P2 HFMA2.BF16_V2 R130, -RZ.H0_H0, RZ.H0_H0, -R82.H0_H0 ;  /* 0x200000ffff82a231 */ /* 0x000fe20000340952 */
[----:B------:R-:W-:Y:S01]  /*b510*/  LOP3.LUT R58, R81, 0xff, RZ, 0xc0, !PT ;  /* 0x000000ff513a7812 */ /* 0x000fe200078ec0ff */
[C---:B------:R-:W-:Y:S04]  /*b520*/  HMMA.16816.F32.BF16 R40, R52.reuse, R62, R40 ;  /* 0x0000003e3428723c */ /* 0x040fe80000041828 */
[----:B------:R-:W1:Y:S01]  /*b530*/  MUFU.EX2 R81, R109 ;  /* 0x0000006d00517308 */ /* 0x000e620000000800 */
[--C-:B------:R-:W-:Y:S01]  /*b540*/  HSET2.LE.AND R57, R86, R171.reuse, PT ;  /* 0x000000ab56397233 */ /* 0x100fe20003803000 */
[----:B----4-:R-:W-:Y:S01]  /*b550*/  FADD.FTZ R80, R111, R110 ;  /* 0x0000006e6f507221 */ /* 0x010fe20000010000 */
[----:B------:R-:W-:Y:S02]  /*b560*/  PRMT R60, R77, 0x5410, R74 ;  /* 0x000054104d3c7816 */ /* 0x000fe4000000004a */
[----:B------:R-:W-:Y:S01]  /*b570*/  F2FP.BF16.F32.PACK_AB R76, R116, R117 ;  /* 0x00000075744c723e */ /* 0x000fe200000010ff */
[C---:B-----5:R-:W-:Y:S04]  /*b580*/  HMMA.16816.F32.BF16 R44, R52.reuse, R64, R44 ;  /* 0x00000040342c723c */ /* 0x060fe8000004182c */
[----:B------:R-:W-:Y:S01]  /*b590*/  MUFU.EX2 R105, R105 ;  /* 0x0000006900697308 */ /* 0x000fe20000000800 */
[----:B------:R-:W-:Y:S01]  /*b5a0*/  PRMT R58, R58, 0x5410, R87 ;  /* 0x000054103a3a7816 */ /* 0x000fe20000000057 */
[----:B------:R-:W-:Y:S01]  /*b5b0*/  FADD.FTZ R116, R116, R85 ;  /* 0x0000005574747221 */ /* 0x000fe20000010000 */
[----:B------:R-:W-:Y:S01]  /*b5c0*/  ISETP.LE.U32.AND P5, PT, R73, UR30, PT ;  /* 0x0000001e49007c0c */ /* 0x000fe2000bfa3070 */
[----:B------:R-:W-:Y:S01]  /*b5d0*/  @!P3 HFMA2.BF16_V2 R147, -RZ.H0_H0, RZ.H0_H0, -R76.H0_H0 ;  /* 0x200000ffff93b231 */ /* 0x000fe2000034094c */
[----:B------:R-:W-:Y:S01]  /*b5e0*/  LOP3.LUT R57, R60, R57, RZ, 0xc0, !PT ;  /* 0x000000393c397212 */ /* 0x000fe200078ec0ff */
[----:B------:R-:W-:Y:S01]  /*b5f0*/  HMMA.16816.F32.BF16 R48, R52, R66, R48 ;  /* 0x000000423430723c */ /* 0x000fe20000041830 */
[----:B------:R-:W3:Y:S02]  /*b600*/  LDSM.16.MT88.4 R60, [R120+0x6400] ;  /* 0x00640000783c783b */ /* 0x000ee40000004200 */
[----:B------:R-:W-:Y:S02]  /*b610*/  PRMT R73, R76, 0x7632, R73 ;  /* 0x000076324c497816 */ /* 0x000fe40000000049 */
[C---:B------:R-:W-:Y:S02]  /*b620*/  PRMT R113, R118.reuse, 0x7773, RZ ;  /* 0x0000777376717816 */ /* 0x040fe400000000ff */
[----:B------:R-:W-:Y:S02]  /*b630*/  PRMT R84, R118, 0x7772, RZ ;  /* 0x0000777276547816 */ /* 0x000fe400000000ff */
[----:B------:R-:W-:Y:S01]  /*b640*/  HSET2.LE.AND R58, R58, R171, PT ;  /* 0x000000ab3a3a7233 */ /* 0x000fe20003803000 */
[----:B------:R-:W4:Y:S01]  /*b650*/  LDSM.16.MT88.4 R52, [R122+0x7400] ;  /* 0x007400007a34783b */ /* 0x000f220000004200 */
[----:B------:R-:W-:Y:S01]  /*b660*/  PRMT R59, R76, 0x5410, R73 ;  /* 0x000054104c3b7816 */ /* 0x000fe20000000049 */
[----:B------:R-:W-:Y:S01]  /*b670*/  @!P5 HFMA2.BF16_V2 R132, -RZ.H0_H0, RZ.H0_H0, -R77.H0_H0 ;  /* 0x200000ffff84d231 */ /* 0x000fe2000034094d */
[----:B------:R-:W-:Y:S02]  /*b680*/  PRMT R86, R84, 0x5410, R113 ;  /* 0x0000541054567816 */ /* 0x000fe40000000071 */
[----:B------:R-:W-:Y:S02]  /*b690*/  @P4 PRMT R75, R131, 0x5410, RZ ;  /* 0x00005410834b4816 */ /* 0x000fe400000000ff */
[----:B------:R-:W-:Y:S02]  /*b6a0*/  F2FP.BF16.F32.PACK_AB R3, R111, R72 ;  /* 0x000000486f03723e */ /* 0x000fe400000010ff */
[----:B------:R-:W-:Y:S01]  /*b6b0*/  LOP3.LUT R58, R59, R58, RZ, 0xc0, !PT ;  /* 0x0000003a3b3a7212 */ /* 0x000fe200078ec0ff */
[----:B------:R5:W-:Y:S01]  /*b6c0*/  STG.E.U16 desc[UR24][R96.64+0x10], R75 ;  /* 0x0000104b60007986 */ /* 0x000be2000c101518 */
[----:B------:R-:W-:Y:S02]  /*b6d0*/  LOP3.LUT R59, R83, 0xffff, RZ, 0xc0, !PT ;  /* 0x0000ffff533b7812 */ /* 0x000fe400078ec0ff */
[----:B------:R-:W-:Y:S02]  /*b6e0*/  LOP3.LUT R86, R86, 0xff00ff, RZ, 0xc0, !PT ;  /* 0x00ff00ff56567812 */ /* 0x000fe400078ec0ff */
[C---:B------:R-:W-:Y:S02]  /*b6f0*/  PRMT R72, R3.reuse, 0x7632, R72 ;  /* 0x0000763203487816 */ /* 0x040fe40000000048 */
[----:B--2---:R-:W-:Y:S02]  /*b700*/  SHF.R.U32.HI R78, RZ, 0x8, R59 ;  /* 0x00000008ff4e7819 */ /* 0x004fe4000001163b */
[----:B------:R-:W-:Y:S02]  /*b710*/  HSET2.LE.AND R59, R86, R171, PT ;  /* 0x000000ab563b7233 */ /* 0x000fe40003803000 */
[----:B------:R-:W-:Y:S02]  /*b720*/  PRMT R64, R3, 0x5410, R72 ;  /* 0x0000541003407816 */ /* 0x000fe40000000048 */
[----:B------:R-:W-:Y:S02]  /*b730*/  @!P1 PRMT R79, R129, 0x5410, RZ ;  /* 0x00005410814f9816 */ /* 0x000fe400000000ff */
[----:B------:R-:W-:Y:S02]  /*b740*/  LOP3.LUT R59, R64, R59, RZ, 0xc0, !PT ;  /* 0x0000003b403b7212 */ /* 0x000fe400078ec0ff */
[----:B------:R-:W-:Y:S01]  /*b750*/  LOP3.LUT R65, R78, 0xffff, RZ, 0xc0, !PT ;  /* 0x0000ffff4e417812 */ /* 0x000fe200078ec0ff */
[----:B------:R2:W-:Y:S01]  /*b760*/  STG.E.U16 desc[UR24][R94.64+0x22], R79 ;  /* 0x0000224f5e007986 */ /* 0x0005e2000c101518 */
[----:B------:R-:W-:Y:S02]  /*b770*/  @!P5 PRMT R77, R132, 0x5410, RZ ;  /* 0x00005410844dd816 */ /* 0x000fe400000000ff */
[----:B------:R-:W-:Y:S01]  /*b780*/  @!P6 PRMT R74, R148, 0x5410, RZ ;  /* 0x00005410944ae816 */ /* 0x000fe200000000ff */
[C---:B------:R-:W-:Y:S05]  /*b790*/  HMMA.16816.F32.BF16 R4, R56.reuse, R68, R4 ;  /* 0x000000443804723c */ /* 0x040fea0000041804 */
[----:B------:R-:W-:Y:S01]  /*b7a0*/  ISETP.LE.U32.AND P4, PT, R65, UR30, PT ;  /* 0x0000001e41007c0c */ /* 0x000fe2000bf83070 */
[----:B-1----:R-:W-:Y:S01]  /*b7b0*/  FADD.FTZ R65, R81, R116 ;  /* 0x0000007451417221 */ /* 0x002fe20000010000 */
[----:B------:R-:W-:Y:S01]  /*b7c0*/  @!P2 PRMT R82, R130, 0x5410, RZ ;  /* 0x000054108252a816 */ /* 0x000fe200000000ff */
[C---:B------:R-:W-:Y:S01]  /*b7d0*/  HMMA.16816.F32.BF16 R8, R56.reuse, R70, R8 ;  /* 0x000000463808723c */ /* 0x040fe20000041808 */
[----:B-----5:R-:W1:Y:S02]  /*b7e0*/  MUFU.EX2 R75, R107 ;  /* 0x0000006b004b7308 */ /* 0x020e640000000800 */
[----:B------:R-:W-:Y:S01]  /*b7f0*/  FADD.FTZ R68, R108, R65 ;  /* 0x000000416c447221 */ /* 0x000fe20000010000 */
[----:B------:R-:W-:Y:S01]  /*b800*/  ISETP.GT.U32.AND P5, PT, R84, UR30, PT ;  /* 0x0000001e54007c0c */ /* 0x000fe2000bfa4070 */
[----:B------:R-:W5:Y:S01]  /*b810*/  LDSM.16.MT88.4 R64, [R120+0x7400] ;  /* 0x007400007840783b */ /* 0x000f620000004200 */
[----:B------:R-:W-:Y:S01]  /*b820*/  IMAD.WIDE.U32 R84, R102, -0x2daee0ad, RZ ;  /* 0xd2511f5366547825 */ /* 0x000fe200078e00ff */
[----:B------:R-:W-:Y:S01]  /*b830*/  @!P3 PRMT R76, R147, 0x5410, RZ ;  /* 0x00005410934cb816 */ /* 0x000fe200000000ff */
[C---:B---3--:R-:W-:Y:S03]  /*b840*/  HMMA.16816.F32.BF16 R12, R56.reuse, R60, R12 ;  /* 0x0000003c380c723c */ /* 0x048fe6000004180c */
[----:B------:R-:W-:Y:S01]  /*b850*/  MUFU.EX2 R102, R103 ;  /* 0x0000006700667308 */ /* 0x000fe20000000800 */
[----:B------:R-:W-:Y:S02]  /*b860*/  LOP3.LUT R61, R83, 0xff, RZ, 0xc0, !PT ;  /* 0x000000ff533d7812 */ /* 0x000fe400078ec0ff */
[----:B------:R-:W-:Y:S01]  /*b870*/  ISETP.GT.U32.AND P1, PT, R87, UR30, PT ;  /* 0x0000001e57007c0c */ /* 0x000fe2000bf24070 */
[----:B------:R3:W-:Y:S01]  /*b880*/  STG.E.U16 desc[UR24][R94.64+0x20], R82 ;  /* 0x000020525e007986 */ /* 0x0007e2000c101518 */
[----:B------:R-:W-:Y:S01]  /*b890*/  LOP3.LUT R104, R104, UR8, R85, 0x96, !PT ;  /* 0x0000000868687c12 */ /* 0x000fe2000f8e9655 */
[C---:B------:R-:W-:Y:S04]  /*b8a0*/  HMMA.16816.F32.BF16 R16, R56.reuse, R62, R16 ;  /* 0x0000003e3810723c */ /* 0x040fe80000041810 */
[----:B------:R3:W-:Y:S01]  /*b8b0*/  MUFU.EX2 R85, R100 ;  /* 0x0000006400557308 */ /* 0x0007e20000000800 */
[----:B------:R5:W-:Y:S01]  /*b8c0*/  STG.E.U16 desc[UR24][R96.64+0x20], R77 ;  /* 0x0000204d60007986 */ /* 0x000be2000c101518 */
[----:B------:R-:W-:Y:S01]  /*b8d0*/  ISETP.LE.U32.AND P6, PT, R61, UR30, PT ;  /* 0x0000001e3d007c0c */ /* 0x000fe2000bfc3070 */
[----:B-1----:R-:W-:Y:S01]  /*b8e0*/  FADD.FTZ R71, R75, R80 ;  /* 0x000000504b477221 */ /* 0x002fe20000010000 */
[----:B------:R-:W-:Y:S01]  /*b8f0*/  PRMT R70, R61, 0x5410, R78 ;  /* 0x000054103d467816 */ /* 0x000fe2000000004e */
[----:B------:R-:W-:Y:S01]  /*b900*/  STG.E.U16 desc[UR24][R96.64+0x22], R74 ;  /* 0x0000224a60007986 */ /* 0x000fe2000c101518 */
[C---:B--2---:R-:W-:Y:S01]  /*b910*/  F2FP.BF16.F32.PACK_AB R79, R106.reuse, R75 ;  /* 0x0000004b6a4f723e */ /* 0x044fe200000010ff */
[C---:B----4-:R-:W-:Y:S03]  /*b920*/  HMMA.16816.F32.BF16 R20, R56.reuse, R52, R20 ;  /* 0x000000343814723c */ /* 0x050fe60000041814 */
[----:B------:R-:W-:Y:S01]  /*b930*/  MUFU.EX2 R103, R89 ;  /* 0x0000005900677308 */ /* 0x000fe20000000800 */
[----:B------:R-:W1:Y:S01]  /*b940*/  LDSM.16.MT88.4 R60, [R122+0x8400] ;  /* 0x008400007a3c783b */ /* 0x000e620000004200 */
[----:B------:R-:W-:Y:S01]  /*b950*/  PRMT R75, R83, 0x7632, R75 ;  /* 0x00007632534b7816 */ /* 0x000fe2000000004b */
[----:B------:R-:W-:Y:S01]  /*b960*/  @P1 HFMA2.BF16_V2 R140, -RZ.H0_H0, RZ.H0_H0, -R73.H0_H0 ;  /* 0x200000ffff8c1231 */ /* 0x000fe20000340949 */
[----:B------:R-:W-:Y:S01]  /*b970*/  SHF.R.U32.HI R83, RZ, 0x18, R83 ;  /* 0x00000018ff537819 */ /* 0x000fe20000011653 */
[----:B------:R-:W-:Y:S01]  /*b980*/  FADD.FTZ R71, R106, R71 ;  /* 0x000000476a477221 */ /* 0x000fe20000010000 */
[----:B------:R-:W-:Y:S01]  /*b990*/  LOP3.LUT R52, R75, 0xff, RZ, 0xc0, !PT ;  /* 0x000000ff4b347812 */ /* 0x000fe200078ec0ff */
[C---:B------:R-:W-:Y:S03]  /*b9a0*/  HMMA.16816.F32.BF16 R24, R56.reuse, R54, R24 ;  /* 0x000000363818723c */ /* 0x040fe60000041818 */
[----:B------:R-:W2:Y:S01]  /*b9b0*/  MUFU.EX2 R106, R101 ;  /* 0x00000065006a7308 */ /* 0x000ea20000000800 */
[----:B------:R-:W-:Y:S01]  /*b9c0*/  STG.E.U16 desc[UR24][R94.64+0x30], R76 ;  /* 0x0000304c5e007986 */ /* 0x000fe2000c101518 */
[----:B------:R-:W-:Y:S01]  /*b9d0*/  @P1 PRMT R73, R140, 0x5410, RZ ;  /* 0x000054108c491816 */ /* 0x000fe200000000ff */
[----:B------:R-:W-:Y:S01]  /*b9e0*/  @P5 HFMA2.BF16_V2 R138, -RZ.H0_H0, RZ.H0_H0, -R3.H0_H0 ;  /* 0x200000ffff8a5231 */ /* 0x000fe20000340903 */
[C---:B------:R-:W-:Y:S01]  /*b9f0*/  ISETP.LE.U32.AND P1, PT, R52.reuse, UR30, PT ;  /* 0x0000001e34007c0c */ /* 0x040fe2000bf23070 */
[----:B------:R-:W-:Y:S01]  /*ba00*/  IMAD.MOV.U32 R107, RZ, RZ, R112 ;  /* 0x000000ffff6b7224 */ /* 0x000fe200078e0070 */
[----:B---3--:R-:W-:Y:S01]  /*ba10*/  PRMT R100, R52, 0x5410, R83 ;  /* 0x0000541034647816 */ /* 0x008fe20000000053 */
[----:B------:R-:W-:Y:S01]  /*ba20*/  STG.E.U16 desc[UR24][R94.64+0x32], R73 ;  /* 0x000032495e007986 */ /* 0x000fe2000c101518 */
[----:B------:R-:W-:Y:S02]  /*ba30*/  @P5 PRMT R3, R138, 0x5410, RZ ;  /* 0x000054108a035816 */ /* 0x000fe400000000ff */
[----:B------:R-:W-:Y:S01]  /*ba40*/  PRMT R82, R112, 0x7773, RZ ;  /* 0x0000777370527816 */ /* 0x000fe200000000ff */
[----:B------:R-:W3:Y:S01]  /*ba50*/  LDSM.16.MT88.4 R52, [R120+0x8400] ;  /* 0x008400007834783b */ /* 0x000ee20000004200 */
[C---:B-----5:R-:W-:Y:S03]  /*ba60*/  HMMA.16816.F32.BF16 R28, R56.reuse, R64, R28 ;  /* 0x00000040381c723c */ /* 0x060fe6000004181c */
[----:B------:R-:W-:Y:S01]  /*ba70*/  ISETP.GT.U32.AND P2, PT, R113, UR30, PT ;  /* 0x0000001e71007c0c */ /* 0x000fe2000bf44070 */
[----:B--2---:R-:W-:Y:S01]  /*ba80*/  FADD.FTZ R64, R106, R71 ;  /* 0x000000476a407221 */ /* 0x004fe20000010000 */
[----:B------:R-:W-:Y:S02]  /*ba90*/  ISETP.LE.U32.AND P3, PT, R83, UR30, PT ;  /* 0x0000001e53007c0c */ /* 0x000fe4000bf63070 */
[----:B------:R-:W-:Y:S01]  /*baa0*/  STG.E.U16 desc[UR24][R96.64+0x30], R3 ;  /* 0x0000300360007986 */ /* 0x000fe2000c101518 */
[C---:B------:R-:W-:Y:S03]  /*bab0*/  HMMA.16816.F32.BF16 R32, R56.reuse, R66, R32 ;  /* 0x000000423820723c */ /* 0x040fe60000041820 */
[----:B------:R-:W-:Y:S01]  /*bac0*/  FADD.FTZ R83, R105, R68 ;  /* 0x0000004469537221 */ /* 0x000fe20000010000 */
[----:B------:R-:W-:Y:S01]  /*bad0*/  F2FP.BF16.F32.PACK_AB R81, R108, R81 ;  /* 0x000000516c51723e */ /* 0x000fe200000010ff */
[----:B------:R-:W-:Y:S01]  /*bae0*/  @!P1 HFMA2.BF16_V2 R134, -RZ.H0_H0, RZ.H0_H0, -R79.H0_H0 ;  /* 0x200000ffff869231 */ /* 0x000fe2000034094f */
[----:B------:R-:W-:Y:S01]  /*baf0*/  HSET2.LE.AND R68, R70, R171, PT ;  /* 0x000000ab46447233 */ /* 0x000fe20003803000 */
[C---:B------:R-:W-:Y:S01]  /*bb00*/  FADD.FTZ R83, R102.reuse, R83 ;  /* 0x0000005366537221 */ /* 0x040fe20000010000 */
[----:B------:R-:W-:Y:S01]  /*bb10*/  F2FP.BF16.F32.PACK_AB R77, R102, R105 ;  /* 0x00000069664d723e */ /* 0x000fe200000010ff */
[----:B------:R-:W-:Y:S01]  /*bb20*/  FADD.FTZ R102, R85, R64 ;  /* 0x0000004055667221 */ /* 0x000fe20000010000 */
[C---:B------:R-:W-:Y:S01]  /*bb30*/  PRMT R80, R81.reuse, 0x7632, R80 ;  /* 0x0000763251507816 */ /* 0x040fe20000000050 */
[----:B------:R-:W2:Y:S01]  /*bb40*/  LDSM.16.MT88.4 R64, [R122+0x6800] ;  /* 0x006800007a40783b */ /* 0x000ea20000004200 */
[----:B------:R-:W-:Y:S01]  /*bb50*/  @P2 HFMA2.BF16_V2 R137, -RZ.H0_H0, RZ.H0_H0, -R72.H0_H0 ;  /* 0x200000ffff892231 */ /* 0x000fe20000340948 */
[C---:B-1----:R-:W-:Y:S03]  /*bb60*/  HMMA.16816.F32.BF16 R36, R56.reuse, R60, R36 ;  /* 0x0000003c3824723c */ /* 0x042fe60000041824 */
[----:B------:R-:W-:Y:S01]  /*bb70*/  PRMT R61, R81, 0x5410, R80 ;  /* 0x00005410513d7816 */ /* 0x000fe20000000050 */
[----:B------:R-:W-:Y:S01]  /*bb80*/  @!P4 HFMA2.BF16_V2 R135, -RZ.H0_H0, RZ.H0_H0, -R80.H0_H0 ;  /* 0x200000ffff87c231 */ /* 0x000fe20000340950 */
[----:B------:R-:W-:Y:S01]  /*bb90*/  @P2 PRMT R72, R137, 0x5410, RZ ;  /* 0x0000541089482816 */ /* 0x000fe200000000ff */
[----:B------:R-:W-:Y:S01]  /*bba0*/  @!P6 HFMA2.BF16_V2 R136, -RZ.H0_H0, RZ.H0_H0, -R81.H0_H0 ;  /* 0x200000ffff88e231 */ /* 0x000fe20000340951 */
[----:B------:R-:W-:Y:S01]  /*bbb0*/  PRMT R69, R112, 0x7772, RZ ;  /* 0x0000777270457816 */ /* 0x000fe200000000ff */
[C---:B------:R-:W-:Y:S02]  /*bbc0*/  HMMA.16816.F32.BF16 R40, R56.reuse, R62, R40 ;  /* 0x0000003e3828723c */ /* 0x040fe40000041828 */
[----:B------:R1:W-:Y:S01]  /*bbd0*/  STG.E.U16 desc[UR24][R96.64+0x32], R72 ;  /* 0x0000324860007986 */ /* 0x0003e2000c101518 */
[----:B------:R-:W-:Y:S02]  /*bbe0*/  PRMT R78, R79, 0x7632, R78 ;  /* 0x000076324f4e7816 */ /* 0x000fe4000000004e */
[----:B------:R-:W-:Y:S02]  /*bbf0*/  LOP3.LUT R60, R61, R68, RZ, 0xc0, !PT ;  /* 0x000000443d3c7212 */ /* 0x000fe400078ec0ff */
[----:B------:R-:W-:Y:S01]  /*bc00*/  HSET2.LE.AND R61, R100, R171, PT ;  /* 0x000000ab643d7233 */ /* 0x000fe20003803000 */
[----:B------:R-:W-:Y:S01]  /*bc10*/  @!P3 HFMA2.BF16_V2 R146, -RZ.H0_H0, RZ.H0_H0, -R78.H0_H0 ;  /* 0x200000ffff92b231 */ /* 0x000fe2000034094e */
[----:B------:R-:W-:Y:S01]  /*bc20*/  ISETP.GT.U32.AND P5, PT, R69, UR30, PT ;  /* 0x0000001e45007c0c */ /* 0x000fe2000bfa4070 */
[C---:B---3--:R-:W-:Y:S03]  /*bc30*/  HMMA.16816.F32.BF16 R44, R56.reuse, R52, R44 ;  /* 0x00000034382c723c */ /* 0x048fe6000004182c */
[----:B------:R-:W-:Y:S02]  /*bc40*/  PRMT R68, R79, 0x5410, R78 ;  /* 0x000054104f447816 */ /* 0x000fe4000000004e */
[----:B------:R-:W-:Y:S02]  /*bc50*/  PRMT R69, R69, 0x5410, R82 ;  /* 0x0000541045457816 */ /* 0x000fe40000000052 */
[----:B------:R-:W-:Y:S01]  /*bc60*/  F2FP.BF16.F32.PACK_AB R75, R85, R106 ;  /* 0x0000006a554b723e */ /* 0x000fe200000010ff */
[----:B------:R-:W-:Y:S01]  /*bc70*/  HMMA.16816.F32.BF16 R48, R56, R54, R48 ;  /* 0x000000363830723c */ /* 0x000fe20000041830 */
[----:B------:R-:W-:Y:S02]  /*bc80*/  MUFU.EX2 R106, R90 ;  /* 0x0000005a006a7308 */ /* 0x000fe40000000800 */
[----:B------:R-:W-:Y:S01]  /*bc90*/  LOP3.LUT R61, R68, R61, RZ, 0xc0, !PT ;  /* 0x0000003d443d7212 */ /* 0x000fe200078ec0ff */
[----:B------:R-:W-:Y:S01]  /*bca0*/  @P5 HFMA2.BF16_V2 R150, -RZ.H0_H0, RZ.H0_H0, -R75.H0_H0 ;  /* 0x200000ffff965231 */ /* 0x000fe2000034094b */
[----:B------:R-:W-:Y:S02]  /*bcb0*/  LOP3.LUT R52, R69, 0xff00ff, RZ, 0xc0, !PT ;  /* 0x00ff00ff45347812 */ /* 0x000fe400078ec0ff */
[----:B------:R-:W3:Y:S01]  /*bcc0*/  LDSM.16.MT88.4 R68, [R120+0x6800] ;  /* 0x006800007844783b */ /* 0x000ee20000004200 */
[----:B------:R-:W-:Y:S02]  /*bcd0*/  PRMT R74, R75, 0x7632, R74 ;  /* 0x000076324b4a7816 */ /* 0x000fe4000000004a */
[----:B------:R-:W-:Y:S01]  /*bce0*/  LOP3.LUT R110, R104, 0xffff, RZ, 0xc0, !PT ;  /* 0x0000ffff686e7812 */ /* 0x000fe200078ec0ff */
[----:B-1----:R-:W1:Y:S01]  /*bcf0*/  MUFU.EX2 R72, R99 ;  /* 0x0000006300487308 */ /* 0x002e620000000800 */
[----:B------:R-:W-:Y:S02]  /*bd00*/  PRMT R86, R112, 0x7771, RZ ;  /* 0x0000777170567816 */ /* 0x000fe400000000ff */
[----:B------:R-:W-:Y:S02]  /*bd10*/  LOP3.LUT R107, R107, 0xff, RZ, 0xc0, !PT ;  /* 0x000000ff6b6b7812 */ /* 0x000fe400078ec0ff */
[--C-:B------:R-:W-:Y:S02]  /*bd20*/  HSET2.LE.AND R63, R52, R171.reuse, PT ;  /* 0x000000ab343f7233 */ /* 0x100fe40003803000 */
[----:B------:R-:W-:Y:S03]  /*bd30*/  PRMT R52, R75, 0x5410, R74 ;  /* 0x000054104b347816 */ /* 0x000fe6000000004a */
[----:B------:R-:W-:Y:S01]  /*bd40*/  MUFU.EX2 R99, R92 ;  /* 0x0000005c00637308 */ /* 0x000fe20000000800 */
[----:B------:R-:W-:Y:S02]  /*bd50*/  SHF.R.U32.HI R110, RZ, 0x8, R110 ;  /* 0x00000008ff6e7819 */ /* 0x000fe4000001166e */
[----:B------:R-:W-:Y:S02]  /*bd60*/  PRMT R62, R107, 0x5410, R86 ;  /* 0x000054106b3e7816 */ /* 0x000fe40000000056 */
[----:B------:R-:W-:Y:S02]  /*bd70*/  PRMT R76, R77, 0x7632, R76 ;  /* 0x000076324d4c7816 */ /* 0x000fe4000000004c */
[----:B------:R-:W-:Y:S02]  /*bd80*/  LOP3.LUT R63, R52, R63, RZ, 0xc0, !PT ;  /* 0x0000003f343f7212 */ /* 0x000fe400078ec0ff */
[----:B------:R-:W-:Y:S02]  /*bd90*/  LOP3.LUT R53, R110, 0xffff, RZ, 0xc0, !PT ;  /* 0x0000ffff6e357812 */ /* 0x000fe400078ec0ff */
[----:B------:R-:W-:Y:S02]  /*bda0*/  PRMT R52, R104, 0x7632, R52 ;  /* 0x0000763268347816 */ /* 0x000fe40000000034 */
[----:B------:R-:W-:Y:S02]  /*bdb0*/  HSET2.LE.AND R62, R62, R171, PT ;  /* 0x000000ab3e3e7233 */ /* 0x000fe40003803000 */
[----:B------:R-:W-:Y:S02]  /*bdc0*/  @!P4 PRMT R80, R135, 0x5410, RZ ;  /* 0x000054108750c816 */ /* 0x000fe400000000ff */
[----:B------:R-:W-:Y:S02]  /*bdd0*/  PRMT R3, R77, 0x5410, R76 ;  /* 0x000054104d037816 */ /* 0x000fe4000000004c */
[----:B------:R-:W-:Y:S01]  /*bde0*/  ISETP.LE.U32.AND P4, PT, R53, UR30, PT ;  /* 0x0000001e35007c0c */ /* 0x000fe2000bf83070 */
[----:B------:R-:W-:Y:S01]  /*bdf0*/  STG.E.U16 desc[UR24][R94.64+0x42], R80 ;  /* 0x000042505e007986 */ /* 0x000fe2000c101518 */
[----:B------:R-:W-:Y:S02]  /*be00*/  LOP3.LUT R56, R52, 0xff, RZ, 0xc0, !PT ;  /* 0x000000ff34387812 */ /* 0x000fe400078ec0ff */
[----:B------:R-:W-:Y:S01]  /*be10*/  LOP3.LUT R62, R3, R62, RZ, 0xc0, !PT ;  /* 0x0000003e033e7212 */ /* 0x000fe200078ec0ff */
[----:B------:R-:W4:Y:S01]  /*be20*/  LDSM.16.MT88.4 R52, [R122+0x7800] ;  /* 0x007800007a34783b */ /* 0x000f220000004200 */
[----:B------:R1:W5:Y:S01]  /*be30*/  MUFU.EX2 R3, R98 ;  /* 0x0000006200037308 */ /* 0x0003620000000800 */
[----:B------:R-:W-:Y:S02]  /*be40*/  @!P1 PRMT R79, R134, 0x5410, RZ ;  /* 0x00005410864f9816 */ /* 0x000fe400000000ff */
[----:B------:R-:W-:Y:S02]  /*be50*/  @!P3 PRMT R78, R146, 0x5410, RZ ;  /* 0x00005410924eb816 */ /* 0x000fe400000000ff */
[C---:B--2---:R-:W-:Y:S05]  /*be60*/  HMMA.16816.F32.BF16 R4, R60.reuse, R64, R4 ;  /* 0x000000403c04723c */ /* 0x044fea0000041804 */
[----:B------:R-:W-:Y:S01]  /*be70*/  ISETP.LE.U32.AND P1, PT, R107, UR30, PT ;  /* 0x0000001e6b007c0c */ /* 0x000fe2000bf23070 */
[----:B------:R-:W-:Y:S01]  /*be80*/  IMAD.MOV.U32 R64, RZ, RZ, R84 ;  /* 0x000000ffff407224 */ /* 0x000fe200078e0054 */
[----:B------:R-:W-:Y:S01]  /*be90*/  ISETP.GT.U32.AND P2, PT, R86, UR30, PT ;  /* 0x0000001e56007c0c */ /* 0x000fe2000bf44070 */
[C---:B------:R-:W-:Y:S03]  /*bea0*/  HMMA.16816.F32.BF16 R8, R60.reuse, R66, R8 ;  /* 0x000000423c08723c */ /* 0x040fe60000041808 */
[----:B------:R-:W-:Y:S01]  /*beb0*/  ISETP.LE.U32.AND P3, PT, R56, UR30, PT ;  /* 0x0000001e38007c0c */ /* 0x000fe2000bf63070 */
[----:B-1----:R-:W-:Y:S01]  /*bec0*/  FADD.FTZ R98, R72, R83 ;  /* 0x0000005348627221 */ /* 0x002fe20000010000 */
[----:B------:R-:W1:Y:S01]  /*bed0*/  LDSM.16.MT88.4 R56, [R120+0x7800] ;  /* 0x007800007838783b */ /* 0x000e620000004200 */
[----:B------:R-:W-:Y:S02]  /*bee0*/  @!P6 PRMT R81, R136, 0x5410, RZ ;  /* 0x000054108851e816 */ /* 0x000fe400000000ff */
[C---:B---3--:R-:W-:Y:S03]  /*bef0*/  HMMA.16816.F32.BF16 R12, R60.reuse, R68, R12 ;  /* 0x000000443c0c723c */ /* 0x048fe6000004180c */
[----:B------:R-:W-:Y:S01]  /*bf00*/  ISETP.GT.U32.AND P6, PT, R82, UR30, PT ;  /* 0x0000001e52007c0c */ /* 0x000fe2000bfc4070 */
[----:B------:R-:W-:Y:S01]  /*bf10*/  @!P1 HFMA2.BF16_V2 R152, -RZ.H0_H0, RZ.H0_H0, -R77.H0_H0 ;  /* 0x200000ffff989231 */ /* 0x000fe2000034094d */
[----:B------:R-:W-:Y:S01]  /*bf20*/  LOP3.LUT R65, R104, 0xff, RZ, 0xc0, !PT ;  /* 0x000000ff68417812 */ /* 0x000fe200078ec0ff */
[----:B------:R-:W-:Y:S01]  /*bf30*/  STG.E.U16 desc[UR24][R94.64+0x40], R81 ;  /* 0x000040515e007986 */ /* 0x000fe2000c101518 */
[----:B------:R-:W-:Y:S01]  /*bf40*/  @P5 PRMT R75, R150, 0x5410, RZ ;  /* 0x00005410964b5816 */ /* 0x000fe200000000ff */
[C---:B------:R-:W-:Y:S02]  /*bf50*/  HMMA.16816.F32.BF16 R16, R60.reuse, R70, R16 ;  /* 0x000000463c10723c */ /* 0x040fe40000041810 */
[----:B------:R2:W-:Y:S01]  /*bf60*/  STG.E.U16 desc[UR24][R96.64+0x42], R78 ;  /* 0x0000424e60007986 */ /* 0x0005e2000c101518 */
[----:B------:R-:W-:Y:S01]  /*bf70*/  ISETP.LE.U32.AND P5, PT, R65, UR30, PT ;  /* 0x0000001e41007c0c */ /* 0x000fe2000bfa3070 */
[----:B------:R-:W-:Y:S01]  /*bf80*/  @P2 HFMA2.BF16_V2 R151, -RZ.H0_H0, RZ.H0_H0, -R76.H0_H0 ;  /* 0x200000ffff972231 */ /* 0x000fe2000034094c */
[----:B------:R-:W-:Y:S01]  /*bf90*/  PRMT R108, R84, 0x7771, RZ ;  /* 0x00007771546c7816 */ /* 0x000fe200000000ff */
[C---:B-----5:R-:W-:Y:S01]  /*bfa0*/  FADD.FTZ R98, R3.reuse, R98 ;  /* 0x0000006203627221 */ /* 0x060fe20000010000 */
[----:B------:R-:W-:Y:S01]  /*bfb0*/  LOP3.LUT R67, R64, 0xff, RZ, 0xc0, !PT ;  /* 0x000000ff40437812 */ /* 0x000fe200078ec0ff */
[----:B------:R-:W-:Y:S01]  /*bfc0*/  @P6 HFMA2.BF16_V2 R133, -RZ.H0_H0, RZ.H0_H0, -R74.H0_H0 ;  /* 0x200000ffff856231 */ /* 0x000fe2000034094a */
[----:B------:R-:W-:Y:S01]  /*bfd0*/  F2FP.BF16.F32.PACK_AB R72, R3, R72 ;  /* 0x000000480348723e */ /* 0x000fe200000010ff */
[C---:B----4-:R-:W-:Y:S01]  /*bfe0*/  HMMA.16816.F32.BF16 R20, R60.reuse, R52, R20 ;  /* 0x000000343c14723c */ /* 0x050fe20000041814 */
[----:B------:R-:W3:Y:S01]  /*bff0*/  MUFU.EX2 R3, R93 ;  /* 0x0000005d00037308 */ /* 0x000ee20000000800 */
[----:B------:R-:W-:Y:S01]  /*c000*/  STG.E.U16 desc[UR24][R96.64+0x40], R79 ;  /* 0x0000404f60007986 */ /* 0x000fe2000c101518 */
[----:B------:R-:W-:Y:S02]  /*c010*/  @!P1 PRMT R77, R152, 0x5410, RZ ;  /* 0x00005410984d9816 */ /* 0x000fe400000000ff */
[----:B------:R-:W-:Y:S01]  /*c020*/  @P2 PRMT R76, R151, 0x5410, RZ ;  /* 0x00005410974c2816 */ /* 0x000fe200000000ff */
[----:B------:R-:W-:Y:S01]  /*c030*/  LDSM.16.MT88.4 R80, [R120+0x7c00] ;  /* 0x007c00007850783b */ /* 0x000fe20000004200 */
[----:B------:R-:W-:Y:S01]  /*c040*/  ISETP.GT.U32.AND P1, PT, R108, UR30, PT ;  /* 0x0000001e6c007c0c */ /* 0x000fe2000bf24070 */
[C---:B------:R-:W-:Y:S03]  /*c050*/  HMMA.16816.F32.BF16 R24, R60.reuse, R54, R24 ;  /* 0x000000363c18723c */ /* 0x040fe60000041818 */
[----:B------:R-:W4:Y:S01]  /*c060*/  MUFU.EX2 R93, R91 ;  /* 0x0000005b005d7308 */ /* 0x000f220000000800 */
[C---:B------:R-:W-:Y:S02]  /*c070*/  ISETP.LE.U32.AND P2, PT, R67.reuse, UR30, PT ;  /* 0x0000001e43007c0c */ /* 0x040fe4000bf43070 */
[----:B------:R-:W-:Y:S01]  /*c080*/  PRMT R108, R67, 0x5410, R108 ;  /* 0x00005410436c7816 */ /* 0x000fe2000000006c */
[----:B------:R4:W-:Y:S01]  /*c090*/  STG.E.U16 desc[UR24][R94.64+0x50], R77 ;  /* 0x0000504d5e007986 */ /* 0x0009e2000c101518 */
[----:B------:R-:W-:Y:S02]  /*c0a0*/  PRMT R110, R65, 0x5410, R110 ;  /* 0x00005410416e7816 */ /* 0x000fe4000000006e */
[C---:B------:R-:W-:Y:S01]  /*c0b0*/  PRMT R69, R72.reuse, 0x7610, R69 ;  /* 0x0000761048457816 */ /* 0x040fe20000000045 */
[----:B------:R-:W5:Y:S01]  /*c0c0*/  LDSM.16.MT88.4 R64, [R122+0x8800] ;  /* 0x008800007a40783b */ /* 0x000f620000004200 */
[C---:B-1----:R-:W-:Y:S03]  /*c0d0*/  HMMA.16816.F32.BF16 R28, R60.reuse, R56, R28 ;  /* 0x000000383c1c723c */ /* 0x042fe6000004181c */
[----:B------:R-:W-:Y:S01]  /*c0e0*/  PRMT R68, R72, 0x7632, R68 ;  /* 0x0000763248447816 */ /* 0x000fe20000000044 */
[----:B------:R-:W-:Y:S01]  /*c0f0*/  @!P5 HFMA2.BF16_V2 R143, -RZ.H0_H0, RZ.H0_H0, -R69.H0_H0 ;  /* 0x200000ffff8fd231 */ /* 0x000fe20000340945 */
[----:B------:R-:W-:Y:S01]  /*c100*/  @P6 PRMT R74, R133, 0x5410, RZ ;  /* 0x00005410854a6816 */ /* 0x000fe200000000ff */
[----:B---3--:R-:W-:Y:S01]  /*c110*/  FADD.FTZ R102, R3, R102 ;  /* 0x0000006603667221 */ /* 0x008fe20000010000 */
[----:B------:R1:W-:Y:S01]  /*c120*/  STG.E.U16 desc[UR24][R94.64+0x52], R76 ;  /* 0x0000524c5e007986 */ /* 0x0003e2000c101518 */
[C---:B------:R-:W-:Y:S03]  /*c130*/  HMMA.16816.F32.BF16 R32, R60.reuse, R58, R32 ;  /* 0x0000003a3c20723c */ /* 0x040fe60000041820 */
[C---:B------:R-:W-:Y:S01]  /*c140*/  PRMT R101, R84.reuse, 0x7772, RZ ;  /* 0x0000777254657816 */ /* 0x040fe200000000ff */
[----:B------:R-:W-:Y:S01]  /*c150*/  STG.E.U16 desc[UR24][R96.64+0x50], R75 ;  /* 0x0000504b60007986 */ /* 0x000fe2000c101518 */
[----:B------:R-:W-:Y:S01]  /*c160*/  PRMT R100, R84, 0x7773, RZ ;  /* 0x0000777354647816 */ /* 0x000fe200000000ff */
[----:B------:R-:W-:Y:S01]  /*c170*/  @!P4 HFMA2.BF16_V2 R142, -RZ.H0_H0, RZ.H0_H0, -R68.H0_H0 ;  /* 0x200000ffff8ec231 */ /* 0x000fe20000340944 */
[----:B------:R-:W-:Y:S01]  /*c180*/  PRMT R84, R69, 0x5410, R68 ;  /* 0x0000541045547816 */ /* 0x000fe20000000044 */
[----:B------:R-:W-:Y:S01]  /*c190*/  STG.E.U16 desc[UR24][R96.64+0x52], R74 ;  /* 0x0000524a60007986 */ /* 0x000fe2000c101518 */
[----:B------:R-:W-:Y:S01]  /*c1a0*/  @!P5 PRMT R69, R143, 0x5410, RZ ;  /* 0x000054108f45d816 */ /* 0x000fe200000000ff */
[C---:B------:R-:W-:Y:S01]  /*c1b0*/  FADD.FTZ R102, R99.reuse, R102 ;  /* 0x0000006663667221 */ /* 0x040fe20000010000 */
[----:B------:R-:W-:Y:S01]  /*c1c0*/  F2FP.BF16.F32.PACK_AB R3, R99, R3 ;  /* 0x000000036303723e */ /* 0x000fe200000010ff */
[----:B------:R-:W3:Y:S01]  /*c1d0*/  LDSM.16.MT88.4 R52, [R120+0x8800] ;  /* 0x008800007834783b */ /* 0x000ee20000004200 */
[----:B------:R-:W-:Y:S02]  /*c1e0*/  @!P4 PRMT R68, R142, 0x5410, RZ ;  /* 0x000054108e44c816 */ /* 0x000fe400000000ff */
[C---:B--2---:R-:W-:Y:S01]  /*c1f0*/  PRMT R78, R3.reuse, 0x7632, R78 ;  /* 0x00007632034e7816 */ /* 0x044fe2000000004e */
[----:B------:R-:W-:Y:S01]  /*c200*/  @!P3 HFMA2.BF16_V2 R141, -RZ.H0_H0, RZ.H0_H0, -R3.H0_H0 ;  /* 0x200000ffff8db231 */ /* 0x000fe20000340903 */
[----:B------:R-:W-:Y:S02]  /*c210*/  SHF.R.U32.HI R70, RZ, 0x18, R104 ;  /* 0x00000018ff467819 */ /* 0x000fe40000011668 */
[----:B------:R-:W-:Y:S01]  /*c220*/  PRMT R85, R3, 0x5410, R78 ;  /* 0x0000541003557816 */ /* 0x000fe2000000004e */
[----:B------:R2:W-:Y:S01]  /*c230*/  STG.E.U16 desc[UR24][R94.64+0x60], R69 ;  /* 0x000060455e007986 */ /* 0x0005e2000c101518 */
[----:B------:R-:W-:Y:S02]  /*c240*/  @!P3 PRMT R3, R141, 0x5410, RZ ;  /* 0x000054108d03b816 */ /* 0x000fe400000000ff */
[----:B------:R-:W-:Y:S01]  /*c250*/  SHF.R.U32.HI R104, RZ, 0x10, R104 ;  /* 0x00000010ff687819 */ /* 0x000fe20000011668 */
[----:B------:R-:W-:Y:S01]  /*c260*/  STG.E.U16 desc[UR24][R94.64+0x62], R68 ;  /* 0x000062445e007986 */ /* 0x000fe2000c101518 */
[----:B------:R-:W-:Y:S02]  /*c270*/  ISETP.LE.U32.AND P5, PT, R70, UR30, PT ;  /* 0x0000001e46007c0c */ /* 0x000fe4000bfa3070 */
[----:B----4-:R-:W-:Y:S01]  /*c280*/  F2FP.BF16.F32.PACK_AB R77, R106, R93 ;  /* 0x0000005d6a4d723e */ /* 0x010fe200000010ff */
[----:B------:R4:W-:Y:S01]  /*c290*/  STG.E.U16 desc[UR24][R96.64+0x60], R3 ;  /* 0x0000600360007986 */ /* 0x0009e2000c101518 */
[----:B------:R-:W-:Y:S01]  /*c2a0*/  F2FP.BF16.F32.PACK_AB R92, R186, R103 ;  /* 0x00000067ba5c723e */ /* 0x000fe200000010ff */
[----:B------:R-:W-:Y:S01]  /*c2b0*/  FADD.FTZ R93, R93, R98 ;  /* 0x000000625d5d7221 */ /* 0x000fe20000010000 */
[C---:B-----5:R-:W-:Y:S01]  /*c2c0*/  HMMA.16816.F32.BF16 R36, R60.reuse, R64, R36 ;  /* 0x000000403c24723c */ /* 0x060fe20000041824 */
[----:B------:R-:W5:Y:S02]  /*c2d0*/  LDSM.16.MT88.4 R56, [R122+0x6c00] ;  /* 0x006c00007a38783b */ /* 0x000f640000004200 */
[----:B-1----:R-:W-:Y:S01]  /*c2e0*/  PRMT R76, R77, 0x7632, R76 ;  /* 0x000076324d4c7816 */ /* 0x002fe2000000004c */
[----:B------:R-:W-:Y:S01]  /*c2f0*/  @!P2 HFMA2.BF16_V2 R139, -RZ.H0_H0, RZ.H0_H0, -R77.H0_H0 ;  /* 0x200000ffff8ba231 */ /* 0x000fe2000034094d */
[--C-:B------:R-:W-:Y:S01]  /*c300*/  HSET2.LE.AND R65, R108, R171.reuse, PT ;  /* 0x000000ab6c417233 */ /* 0x100fe20003803000 */
[----:B------:R-:W-:Y:S01]  /*c310*/  FADD.FTZ R103, R103, R102 ;  /* 0x0000006667677221 */ /* 0x000fe20000010000 */
[----:B------:R-:W-:Y:S01]  /*c320*/  PRMT R86, R77, 0x5410, R76 ;  /* 0x000054104d567816 */ /* 0x000fe2000000004c */
[C---:B------:R-:W-:Y:S01]  /*c330*/  HMMA.16816.F32.BF16 R40, R60.reuse, R66, R40 ;  /* 0x000000423c28723c */ /* 0x040fe20000041828 */
[----:B------:R-:W-:Y:S02]  /*c340*/  LDSM.16.MT88.4 R72, [R122+0x7c00] ;  /* 0x007c00007a48783b */ /* 0x000fe40000004200 */
[----:B------:R-:W-:Y:S01]  /*c350*/  PRMT R66, R101, 0x5410, R100 ;  /* 0x0000541065427816 */ /* 0x000fe20000000064 */
[----:B------:R-:W-:Y:S01]  /*c360*/  @!P5 HFMA2.BF16_V2 R153, -RZ.H0_H0, RZ.H0_H0, -R78.H0_H0 ;  /* 0x200000ffff99d231 */ /* 0x000fe2000034094e */
[----:B------:R-:W-:Y:S01]  /*c370*/  @!P2 PRMT R77, R139, 0x5410, RZ ;  /* 0x000054108b4da816 */ /* 0x000fe200000000ff */
[----:B------:R-:W-:Y:S01]  /*c380*/  @P1 HFMA2.BF16_V2 R128, -RZ.H0_H0, RZ.H0_H0, -R76.H0_H0 ;  /* 0x200000ffff801231 */ /* 0x000fe2000034094c */
[----:B------:R-:W-:Y:S01]  /*c390*/  LOP3.LUT R66, R66, 0xff00ff, RZ, 0xc0, !PT ;  /* 0x00ff00ff42427812 */ /* 0x000fe200078ec0ff */
[----:B------:R-:W-:Y:S01]  /*c3a0*/  FADD.FTZ R177, R106, R93 ;  /* 0x0000005d6ab17221 */ /* 0x000fe20000010000 */
[----:B--2---:R-:W-:Y:S01]  /*c3b0*/  LOP3.LUT R69, R104, 0xff, RZ, 0xc0, !PT ;  /* 0x000000ff68457812 */ /* 0x004fe200078ec0ff */
[----:B------:R-:W-:Y:S01]  /*c3c0*/  FADD.FTZ R186, R186, R103 ;  /* 0x00000067baba7221 */ /* 0x000fe20000010000 */
[----:B------:R-:W-:Y:S01]  /*c3d0*/  @!P5 PRMT R78, R153, 0x5410, RZ ;  /* 0x00005410994ed816 */ /* 0x000fe200000000ff */
[C---:B---3--:R-:W-:Y:S03]  /*c3e0*/  HMMA.16816.F32.BF16 R44, R60.reuse, R52, R44 ;  /* 0x000000343c2c723c */ /* 0x048fe6000004182c */
[----:B------:R-:W-:Y:S01]  /*c3f0*/  PRMT R88, R69, 0x5410, R70 ;  /* 0x0000541045587816 */ /* 0x000fe20000000046 */
[----:B------:R-:W-:Y:S01]  /*c400*/  STG.E.U16 desc[UR24][R96.64+0x62], R78 ;  /* 0x0000624e60007986 */ /* 0x000fe2000c101518 */
[C---:B----4-:R-:W-:Y:S02]  /*c410*/  PRMT R3, R92.reuse, 0x7632, R3 ;  /* 0x000076325c037816 */ /* 0x050fe40000000003 */
[--C-:B------:R-:W-:Y:S01]  /*c420*/  HSET2.LE.AND R67, R110, R171.reuse, PT ;  /* 0x000000ab6e437233 */ /* 0x100fe20003803000 */
[----:B------:R-:W-:Y:S01]  /*c430*/  HMMA.16816.F32.BF16 R48, R60, R54, R48 ;  /* 0x000000363c30723c */ /* 0x000fe20000041830 */
[----:B------:R-:W1:Y:S02]  /*c440*/  LDSM.16.MT88.4 R68, [R120+0x6c00] ;  /* 0x006c00007844783b */ /* 0x000e640000004200 */
[--C-:B------:R-:W-:Y:S02]  /*c450*/  HSET2.LE.AND R64, R88, R171.reuse, PT ;  /* 0x000000ab58407233 */ /* 0x100fe40003803000 */
[----:B------:R-:W-:Y:S02]  /*c460*/  HSET2.LE.AND R87, R66, R171, PT ;  /* 0x000000ab42577233 */ /* 0x000fe40003803000 */
[----:B------:R-:W-:Y:S02]  /*c470*/  PRMT R52, R92, 0x5410, R3 ;  /* 0x000054105c347816 */ /* 0x000fe40000000003 */
[----:B------:R-:W-:Y:S01]  /*c480*/  LOP3.LUT R84, R84, R67, RZ, 0xc0, !PT ;  /* 0x0000004354547212 */ /* 0x000fe200078ec0ff */
[----:B------:R-:W2:Y:S01]  /*c490*/  LDSM.16.MT88.4 R88, [R122+0x8c00] ;  /* 0x008c00007a58783b */ /* 0x000ea20000004200 */
[----:B------:R-:W-:Y:S02]  /*c4a0*/  LOP3.LUT R85, R85, R64, RZ, 0xc0, !PT ;  /* 0x0000004055557212 */ /* 0x000fe400078ec0ff */
[----:B------:R-:W-:Y:S02]  /*c4b0*/  LOP3.LUT R86, R86, R65, RZ, 0xc0, !PT ;  /* 0x0000004156567212 */ /* 0x000fe400078ec0ff */
[----:B------:R-:W-:Y:S02]  /*c4c0*/  LOP3.LUT R87, R52, R87, RZ, 0xc0, !PT ;  /* 0x0000005734577212 */ /* 0x000fe400078ec0ff */
[----:B------:R-:W-:Y:S01]  /*c4d0*/  @P1 PRMT R76, R128, 0x5410, RZ ;  /* 0x00005410804c1816 */ /* 0x000fe200000000ff */
[----:B------:R-:W-:Y:S01]  /*c4e0*/  STG.E.U16 desc[UR24][R94.64+0x70], R77 ;  /* 0x0000704d5e007986 */ /* 0x000fe2000c101518 */
[----:B------:R-:W-:Y:S02]  /*c4f0*/  ISETP.GT.U32.AND P1, PT, R100, UR30, PT ;  /* 0x0000001e64007c0c */ /* 0x000fe4000bf24070 */
[----:B------:R-:W-:Y:S01]  /*c500*/  ISETP.GT.U32.AND P2, PT, R101, UR30, PT ;  /* 0x0000001e65007c0c */ /* 0x000fe2000bf44070 */
[C---:B-----5:R-:W-:Y:S01]  /*c510*/  HMMA.16816.F32.BF16 R52, R84.reuse, R56, R4 ;  /* 0x000000385434723c */ /* 0x060fe20000041804 */
[----:B------:R-:W3:Y:S07]  /*c520*/  LDSM.16.MT88.4 R4, [R120+0x8c00] ;  /* 0x008c00007804783b */ /* 0x000eee0000004200 */
[C---:B------:R-:W-:Y:S01]  /*c530*/  HMMA.16816.F32.BF16 R56, R84.reuse, R58, R8 ;  /* 0x0000003a5438723c */ /* 0x040fe20000041808 */
[----:B------:R-:W-:Y:S02]  /*c540*/  STG.E.U16 desc[UR24][R94.64+0x72], R76 ;  /* 0x0000724c5e007986 */ /* 0x000fe4000c101518 */
[----:B------:R-:W-:Y:S02]  /*c550*/  @P1 HFMA2.BF16_V2 R157, -RZ.H0_H0, RZ.H0_H0, -R3.H0_H0 ;  /* 0x200000ffff9d1231 */ /* 0x000fe40000340903 */
[----:B------:R-:W-:Y:S03]  /*c560*/  @P2 HFMA2.BF16_V2 R155, -RZ.H0_H0, RZ.H0_H0, -R92.H0_H0 ;  /* 0x200000ffff9b2231 */ /* 0x000fe6000034095c */
[----:B------:R-:W-:Y:S02]  /*c570*/  @P1 PRMT R3, R157, 0x5410, RZ ;  /* 0x000054109d031816 */ /* 0x000fe400000000ff */
[----:B------:R-:W-:Y:S01]  /*c580*/  @P2 PRMT R92, R155, 0x5410, RZ ;  /* 0x000054109b5c2816 */ /* 0x000fe200000000ff */
[C---:B-1----:R-:W-:Y:S02]  /*c590*/  HMMA.16816.F32.BF16 R60, R84.reuse, R68, R12 ;  /* 0x00000044543c723c */ /* 0x042fe4000004180c */
[----:B------:R1:W-:Y:S01]  /*c5a0*/  STG.E.U16 desc[UR24][R96.64+0x72], R3 ;  /* 0x0000720360007986 */ /* 0x0003e2000c101518 */
[C---:B------:R-:W-:Y:S01]  /*c5b0*/  ISETP.NE.AND P2, PT, R178.reuse, RZ, PT ;  /* 0x000000ffb200720c */ /* 0x040fe20003f45270 */
[----:B------:R-:W-:Y:S02]  /*c5c0*/  VIADD R178, R178, 0xffffffff ;  /* 0xffffffffb2b27836 */ /* 0x000fe40000000000 */
[----:B------:R4:W-:Y:S02]  /*c5d0*/  STG.E.U16 desc[UR24][R96.64+0x70], R92 ;  /* 0x0000705c60007986 */ /* 0x0009e4000c101518 */
[C---:B------:R-:W-:Y:S08]  /*c5e0*/  HMMA.16816.F32.BF16 R64, R84.reuse, R70, R16 ;  /* 0x000000465440723c */ /* 0x040ff00000041810 */
[C---:B------:R-:W-:Y:S08]  /*c5f0*/  HMMA.16816.F32.BF16 R68, R84.reuse, R72, R20 ;  /* 0x000000485444723c */ /* 0x040ff00000041814 */
[C---:B------:R-:W-:Y:S03]  /*c600*/  HMMA.16816.F32.BF16 R72, R84.reuse, R74, R24 ;  /* 0x0000004a5448723c */ /* 0x040fe60000041818 */
[----:B-1----:R-:W-:Y:S05]  /*c610*/  IMAD.MOV.U32 R3, RZ, RZ, R2 ;  /* 0x000000ffff037224 */ /* 0x002fea00078e0002 */
[C---:B------:R-:W-:Y:S08]  /*c620*/  HMMA.16816.F32.BF16 R76, R84.reuse, R80, R28 ;  /* 0x00000050544c723c */ /* 0x040ff0000004181c */
[C---:B------:R-:W-:Y:S08]  /*c630*/  HMMA.16816.F32.BF16 R80, R84.reuse, R82, R32 ;  /* 0x000000525450723c */ /* 0x040ff00000041820 */
[C---:B--2---:R-:W-:Y:S08]  /*c640*/  HMMA.16816.F32.BF16 R36, R84.reuse, R88, R36 ;  /* 0x000000585424723c */ /* 0x044ff00000041824 */
[C---:B------:R-:W-:Y:S08]  /*c650*/  HMMA.16816.F32.BF16 R40, R84.reuse, R90, R40 ;  /* 0x0000005a5428723c */ /* 0x040ff00000041828 */
[C---:B---3--:R-:W-:Y:S08]  /*c660*/  HMMA.16816.F32.BF16 R44, R84.reuse, R4, R44 ;  /* 0x00000004542c723c */ /* 0x048ff0000004182c */
[----:B------:R-:W-:Y:S03]  /*c670*/  HMMA.16816.F32.BF16 R48, R84, R6, R48 ;  /* 0x000000065430723c */ /* 0x000fe60000041830 */
[----:B------:R-:W-:Y:S01]  /*c680*/  IADD3 R84, P1, PT, R94, -0x80, RZ ;  /* 0xffffff805e547810 */ /* 0x000fe20007f3e0ff */
[----:B------:R-:W-:Y:S03]  /*c690*/  IMAD.MOV.U32 R85, RZ, RZ, R0 ;  /* 0x000000ffff557224 */ /* 0x000fe600078e0000 */
[----:B------:R-:W-:Y:S01]  /*c6a0*/  IADD3.X R87, PT, PT, R95, -0x1, RZ, P1, !PT ;  /* 0xffffffff5f577810 */ /* 0x000fe20000ffe4ff */
[----:B------:R-:W-:Y:S01]  /*c6b0*/  @!UPT UIADD3 URZ, UPT, UPT, URZ, URZ, URZ ;  /* 0x000000fffffff290 */ /* 0x000fe2000fffe0ff */
[----:B----4-:R-:W-:Y:S11]  /*c6c0*/  @P2 BRA `(.L_x_1202) ;  /* 0xffffffcc00c42947 */ /* 0x010ff6000383ffff */
.L_x_1201:
[----:B---3--:R-:W1:Y:S01]  /*c6d0*/  SHFL.BFLY PT, R12, R177, 0x2, 0x1f ;  /* 0x0c401f00b10c7f89 */ /* 0x008e6200000e0000 */
[----:B------:R-:W2:Y:S01]  /*c6e0*/  LDCU UR4, c[0x0][0x4fc] ;  /* 0x00009f80ff0477ac */ /* 0x000ea20008000800 */
[----:B------:R-:W3:Y:S01]  /*c6f0*/  LDC R23, c[0x0][0x434] ;  /* 0x00010d00ff177b82 */ /* 0x000ee20000000800 */
[----:B------:R-:W-:Y:S01]  /*c700*/  ISETP.NE.AND P0, PT, R167, -0x1, PT ;  /* 0xffffffffa700780c */ /* 0x000fe20003f05270 */
[----:B------:R-:W4:Y:S01]  /*c710*/  SHFL.BFLY PT, R13, R186, 0x2, 0x1f ;  /* 0x0c401f00ba0d7f89 */ /* 0x000f2200000e0000 */
[----:B------:R-:W-:Y:S01]  /*c720*/  UMOV UR6, 0x400 ;  /* 0x0000040000067882 */ /* 0x000fe20000000000 */
[----:B------:R-:W5:Y:S04]  /*c730*/  S2R R3, SR_TID.X ;  /* 0x0000000000037919 */ /* 0x000f680000002100 */
[----:B------:R-:W3:Y:S08]  /*c740*/  LDC R25, c[0x0][0x434] ;  /* 0x00010d00ff197b82 */ /* 0x000ef00000000800 */
[----:B------:R-:W2:Y:S01]  /*c750*/  @!P0 LDC.64 R20, c[0x0][0x400] ;  /* 0x00010000ff148b82 */ /* 0x000ea20000000a00 */
[----:B-1----:R-:W-:-:S07]  /*c760*/  FADD.FTZ R12, R12, R177 ;  /* 0x000000b10c0c7221 */ /* 0x002fce0000010000 */
[----:B------:R-:W1:Y:S01]  /*c770*/  LDC.U8 R16, c[0x0][0x548] ;  /* 0x00015200ff107b82 */ /* 0x000e620000000000 */
[----:B----4-:R-:W-:Y:S01]  /*c780*/  FADD.FTZ R13, R13, R186 ;  /* 0x000000ba0d0d7221 */ /* 0x010fe20000010000 */
[----:B------:R-:W4:Y:S04]  /*c790*/  SHFL.BFLY PT, R7, R12, 0x1, 0x1f ;  /* 0x0c201f000c077f89 */ /* 0x000f2800000e0000 */
[----:B------:R-:W3:Y:S01]  /*c7a0*/  SHFL.BFLY PT, R6, R13, 0x1, 0x1f ;  /* 0x0c201f000d067f89 */ /* 0x000ee200000e0000 */
[C---:B-----5:R-:W-:Y:S02]  /*c7b0*/  SHF.L.U32 R4, R3.reuse, 0x4, RZ ;  /* 0x0000000403047819 */ /* 0x060fe400000006ff */
[----:B------:R-:W-:Y:S02]  /*c7c0*/  SHF.L.U32 R5, R3, 0x3, RZ ;  /* 0x0000000303057819 */ /* 0x000fe400000006ff */
[----:B------:R-:W-:-:S02]  /*c7d0*/  SHF.R.U32.HI R10, RZ, 0x2, R3 ;  /* 0x00000002ff0a7819 */ /* 0x000fc40000011603 */
[----:B------:R-:W-:Y:S02]  /*c7e0*/  LOP3.LUT R169, R169, 0x3e00, R4, 0xf8, !PT ;  /* 0x00003e00a9a97812 */ /* 0x000fe400078ef804 */
[----:B------:R-:W-:-:S04]  /*c7f0*/  SHF.L.U32 R4, R10, 0x5, RZ ;  /* 0x000000050a047819 */ /* 0x000fc800000006ff */
[----:B------:R-:W-:Y:S01]  /*c800*/  LOP3.LUT R4, R169, 0x20, R4, 0xf8, !PT ;  /* 0x00000020a9047812 */ /* 0x000fe200078ef804 */
[----:B----4-:R-:W-:Y:S01]  /*c810*/  FADD.FTZ R7, R12, R7 ;  /* 0x000000070c077221 */ /* 0x010fe20000010000 */
[----:B------:R-:W-:Y:S01]  /*c820*/  LOP3.LUT R12, R5, 0xc0, RZ, 0xc0, !PT ;  /* 0x000000c0050c7812 */ /* 0x000fe200078ec0ff */
[----:B---3--:R-:W-:Y:S02]  /*c830*/  FADD.FTZ R6, R13, R6 ;  /* 0x000000060d067221 */ /* 0x008fe40000010000 */
[----:B------:R-:W3:Y:S01]  /*c840*/  MUFU.RCP R9, R7 ;  /* 0x0000000700097308 */ /* 0x000ee20000001000 */
[----:B------:R-:W-:Y:S02]  /*c850*/  FSETP.NE.FTZ.AND P4, PT, R7, RZ, PT ;  /* 0x000000ff0700720b */ /* 0x000fe40003f95000 */
[----:B------:R-:W-:Y:S02]  /*c860*/  LOP3.LUT R5, R12, 0x18, R3, 0xf8, !PT ;  /* 0x000000180c057812 */ /* 0x000fe400078ef803 */
[----:B------:R-:W-:-:S02]  /*c870*/  FSETP.NE.FTZ.AND P3, PT, R6, RZ, PT ;  /* 0x000000ff0600720b */ /* 0x000fc40003f75000 */
[----:B------:R-:W-:Y:S01]  /*c880*/  LOP3.LUT R4, R4, R5, RZ, 0xfc, !PT ;  /* 0x0000000504047212 */ /* 0x000fe200078efcff */
[----:B------:R-:W4:Y:S01]  /*c890*/  MUFU.RCP R8, R6 ;  /* 0x0000000600087308 */ /* 0x000f220000001000 */
[----:B------:R-:W5:Y:S01]  /*c8a0*/  LDC.U8 R5, c[0x0][0x549] ;  /* 0x00015240ff057b82 */ /* 0x000f620000000000 */
[----:B---3--:R-:W-:-:S05]  /*c8b0*/  FSEL R9, R9, 1, P4 ;  /* 0x3f80000009097808 */ /* 0x008fca0002000000 */
[----:B--2---:R-:W-:Y:S01]  /*c8c0*/  FMUL.FTZ R9, R9, UR4 ;  /* 0x0000000409097c20 */ /* 0x004fe20008410000 */
[----:B----4-:R-:W-:-:S03]  /*c8d0*/  FSEL R8, R8, 1, P3 ;  /* 0x3f80000008087808 */ /* 0x010fc60001800000 */
[C---:B------:R-:W-:Y:S01]  /*c8e0*/  FMUL.FTZ R52, R9.reuse, R52 ;  /* 0x0000003409347220 */ /* 0x040fe20000410000 */
[C---:B------:R-:W-:Y:S01]  /*c8f0*/  FMUL.FTZ R53, R9.reuse, R53 ;  /* 0x0000003509357220 */ /* 0x040fe20000410000 */
[C---:B------:R-:W-:Y:S01]  /*c900*/  FMUL.FTZ R56, R9.reuse, R56 ;  /* 0x0000003809387220 */ /* 0x040fe20000410000 */
[C---:B------:R-:W-:Y:S01]  /*c910*/  FMUL.FTZ R57, R9.reuse, R57 ;  /* 0x0000003909397220 */ /* 0x040fe20000410000 */
[----:B------:R-:W-:Y:S01]  /*c920*/  FMUL.FTZ R8, R8, UR4 ;  /* 0x0000000408087c20 */ /* 0x000fe20008410000 */
[----:B------:R-:W2:Y:S01]  /*c930*/  S2UR UR4, SR_CgaCtaId ;  /* 0x00000000000479c3 */ /* 0x000ea20000008800 */
[----:B------:R-:W-:Y:S01]  /*c940*/  FMUL.FTZ R60, R9, R60 ;  /* 0x0000003c093c7220 */ /* 0x000fe20000410000 */
[----:B-----5:R-:W-:Y:S01]  /*c950*/  ISETP.NE.AND P1, PT, R5, RZ, PT ;  /* 0x000000ff0500720c */ /* 0x020fe20003f25270 */
        /* <DEDUP_REMOVED lines=21> */
[----:B--2---:R-:W-:Y:S01]  /*cab0*/  ULEA UR4, UR4, UR6, 0x18 ;  /* 0x0000000604047291 */ /* 0x004fe2000f8ec0ff */
[C---:B------:R-:W-:Y:S01]  /*cac0*/  FMUL.FTZ R47, R8.reuse, R47 ;  /* 0x0000002f082f7220 */ /* 0x040fe20000410000 */
[C---:B------:R-:W-:Y:S01]  /*cad0*/  FMUL.FTZ R50, R8.reuse, R50 ;  /* 0x0000003208327220 */ /* 0x040fe20000410000 */
[----:B------:R-:W-:Y:S01]  /*cae0*/  FMUL.FTZ R51, R8, R51 ;  /* 0x0000003308337220 */ /* 0x000fe20000410000 */
[----:B------:R-:W-:Y:S01]  /*caf0*/  SHF.L.U32 R8, R3, 0x2, RZ ;  /* 0x0000000203087819 */ /* 0x000fe200000006ff */
[C---:B------:R-:W-:Y:S01]  /*cb00*/  FMUL.FTZ R61, R9.reuse, R61 ;  /* 0x0000003d093d7220 */ /* 0x040fe20000410000 */
[----:B------:R-:W-:Y:S01]  /*cb10*/  LEA R13, R4, UR4, 0x1 ;  /* 0x00000004040d7c11 */ /* 0x000fe2000f8e08ff */
[C---:B------:R-:W-:Y:S01]  /*cb20*/  FMUL.FTZ R64, R9.reuse, R64 ;  /* 0x0000004009407220 */ /* 0x040fe20000410000 */
[C---:B------:R-:W-:Y:S01]  /*cb30*/  LOP3.LUT R12, R8.reuse, 0x20, RZ, 0xc0, !PT ;  /* 0x00000020080c7812 */ /* 0x040fe200078ec0ff */
[C---:B------:R-:W-:Y:S01]  /*cb40*/  FMUL.FTZ R65, R9.reuse, R65 ;  /* 0x0000004109417220 */ /* 0x040fe20000410000 */
[----:B------:R-:W-:Y:S01]  /*cb50*/  LOP3.LUT R8, R8, 0x40, RZ, 0xc0, !PT ;  /* 0x0000004008087812 */ /* 0x000fe200078ec0ff */
[----:B------:R-:W-:Y:S01]  /*cb60*/  FMUL.FTZ R68, R9, R68 ;  /* 0x0000004409447220 */ /* 0x000fe20000410000 */
[----:B------:R-:W-:Y:S01]  /*cb70*/  IADD3 R15, PT, PT, R13, -R12, RZ ;  /* 0x8000000c0d0f7210 */ /* 0x000fe20007ffe0ff */
[----:B------:R-:W-:Y:S01]  /*cb80*/  FMUL.FTZ R69, R9, R69 ;  /* 0x0000004509457220 */ /* 0x000fe20000410000 */
[----:B------:R-:W-:Y:S01]  /*cb90*/  IADD3 R17, PT, PT, R13, -R8, RZ ;  /* 0x800000080d117210 */ /* 0x000fe20007ffe0ff */
[----:B------:R-:W-:Y:S01]  /*cba0*/  FMUL.FTZ R72, R9, R72 ;  /* 0x0000004809487220 */ /* 0x000fe20000410000 */
[----:B------:R-:W-:Y:S01]  /*cbb0*/  IADD3 R19, PT, PT, R15, -R8, RZ ;  /* 0x800000080f137210 */ /* 0x000fe20007ffe0ff */
[----:B------:R-:W-:Y:S01]  /*cbc0*/  FMUL.FTZ R73, R9, R73 ;  /* 0x0000004909497220 */ /* 0x000fe20000410000 */
[----:B------:R-:W2:Y:S01]  /*cbd0*/  @P1 LDC R8, c[0x0][0x430] ;  /* 0x00010c00ff081b82 */ /* 0x000ea20000000800 */
        /* <DEDUP_REMOVED lines=19> */
[C---:B------:R-:W-:Y:S01]  /*cd10*/  FMUL.FTZ R45, R9.reuse, R45 ;  /* 0x0000002d092d7220 */ /* 0x040fe20000410000 */
        /* <DEDUP_REMOVED lines=8> */
[----:B--2---:R-:W-:Y:S01]  /*cda0*/  @P1 IMAD R25, R8, R23, RZ ;  /* 0x0000001708191224 */ /* 0x004fe200078e02ff */
[----:B------:R-:W-:Y:S01]  /*cdb0*/  F2FP.BF16.F32.PACK_AB R80, R81, R80 ;  /* 0x000000505150723e */ /* 0x000fe200000010ff */
[----:B------:R3:W-:Y:S01]  /*cdc0*/  STS [R15+0x10], R56 ;  /* 0x000010380f007388 */ /* 0x0007e20000000800 */
[----:B------:R-:W-:Y:S01]  /*cdd0*/  F2FP.BF16.F32.PACK_AB R82, R83, R82 ;  /* 0x000000525352723e */ /* 0x000fe200000010ff */
[----:B------:R-:W2:Y:S01]  /*cde0*/  @P0 LDC.64 R4, c[0x0][0x408] ;  /* 0x00010200ff040b82 */ /* 0x000ea20000000a00 */
[----:B------:R-:W-:Y:S01]  /*cdf0*/  F2FP.BF16.F32.PACK_AB R36, R37, R36 ;  /* 0x000000242524723e */ /* 0x000fe200000010ff */
[----:B------:R3:W-:Y:S01]  /*ce00*/  STS [R15+0x210], R58 ;  /* 0x0002103a0f007388 */ /* 0x0007e20000000800 */
[----:B------:R-:W-:-:S02]  /*ce10*/  F2FP.BF16.F32.PACK_AB R38, R39, R38 ;  /* 0x000000262726723e */ /* 0x000fc400000010ff */
[----:B------:R-:W-:Y:S01]  /*ce20*/  F2FP.BF16.F32.PACK_AB R40, R41, R40 ;  /* 0x000000282928723e */ /* 0x000fe200000010ff */
[----:B------:R3:W-:Y:S01]  /*ce30*/  STS [R17+0x20], R60 ;  /* 0x0000203c11007388 */ /* 0x0007e20000000800 */
[----:B------:R-:W-:Y:S01]  /*ce40*/  F2FP.BF16.F32.PACK_AB R42, R43, R42 ;  /* 0x0000002a2b2a723e */ /* 0x000fe200000010ff */
[----:B------:R-:W4:Y:S01]  /*ce50*/  @P1 LDC R8, c[0x0][0x430] ;  /* 0x00010c00ff081b82 */ /* 0x000f220000000800 */
[----:B------:R-:W-:Y:S01]  /*ce60*/  F2FP.BF16.F32.PACK_AB R44, R45, R44 ;  /* 0x0000002c2d2c723e */ /* 0x000fe200000010ff */
[----:B------:R3:W-:Y:S01]  /*ce70*/  STS [R17+0x220], R62 ;  /* 0x0002203e11007388 */ /* 0x0007e20000000800 */
[----:B------:R-:W-:Y:S02]  /*ce80*/  F2FP.BF16.F32.PACK_AB R46, R47, R46 ;  /* 0x0000002e2f2e723e */ /* 0x000fe400000010ff */
[----:B------:R-:W-:Y:S01]  /*ce90*/  F2FP.BF16.F32.PACK_AB R9, R9, R48 ;  /* 0x000000300909723e */ /* 0x000fe200000010ff */
[----:B------:R3:W-:Y:S01]  /*cea0*/  STS [R19+0x30], R64 ;  /* 0x0000304013007388 */ /* 0x0007e20000000800 */
[----:B------:R-:W-:-:S02]  /*ceb0*/  F2FP.BF16.F32.PACK_AB R50, R51, R50 ;  /* 0x000000323332723e */ /* 0x000fc400000010ff */
[----:B------:R-:W-:Y:S01]  /*cec0*/  @P1 MOV R27, 0x1 ;  /* 0x00000001001b1802 */ /* 0x000fe20000000f00 */
        /* <DEDUP_REMOVED lines=17> */
[----:B-12-4-:R-:W-:Y:S05]  /*cfe0*/  @P1 BRA `(.L_x_1205) ;  /* 0x0000000000201947 */ /* 0x016fea0003800000 */
[----:B------:R-:W-:Y:S01]  /*cff0*/  ISETP.NE.AND P2, PT, R16, RZ, PT ;  /* 0x000000ff1000720c */ /* 0x000fe20003f45270 */
[----:B------:R-:W1:-:S12]  /*d000*/  LDC R12, c[0x0][0x3e0] ;  /* 0x0000f800ff0c7b82 */ /* 0x000e580000000800 */
[----:B------:R-:W1:Y:S01]  /*d010*/  @P2 LDC R27, c[0x0][0x454] ;  /* 0x00011500ff1b2b82 */ /* 0x000e620000000800 */
[----:B------:R-:W-:Y:S02]  /*d020*/  @P2 MOV R8, 0x1 ;  /* 0x0000000100082802 */ /* 0x000fe40000000f00 */
[----:B------:R-:W-:-:S05]  /*d030*/  @!P2 MOV R8, 0x1 ;  /* 0x000000010008a802 */ /* 0x000fca0000000f00 */
[----:B------:R-:W2:Y:S01]  /*d040*/  @P2 LDC R25, c[0x0][0x454] ;  /* 0x00011500ff192b82 */ /* 0x000ea20000000800 */
[C---:B-1----:R-:W-:Y:S02]  /*d050*/  @P2 IMAD R27, R12.reuse, R27, RZ ;  /* 0x0000001b0c1b2224 */ /* 0x042fe400078e02ff */
[----:B------:R-:W-:-:S07]  /*d060*/  @!P2 IMAD R27, R12, R23, RZ ;  /* 0x000000170c1ba224 */ /* 0x000fce00078e02ff */
.L_x_1205:
[----:B------:R-:W-:Y:S01]  /*d070*/  BAR.SYNC.DEFER_BLOCKING 0x0 ;  /* 0x0000000000007b1d */ /* 0x000fe20000010000 */
[----:B------:R-:W-:Y:S01]  /*d080*/  ISETP.NE.AND P2, PT, R167, -0x1, PT ;  /* 0xffffffffa700780c */ /* 0x000fe20003f45270 */
[----:B------:R-:W-:Y:S01]  /*d090*/  @!P0 IMAD.WIDE.U32 R28, R168, R20, RZ ;  /* 0x00000014a81c8225 */ /* 0x000fe200078e00ff */
[----:B------:R-:W-:Y:S02]  /*d0a0*/  ISETP.NE.AND P1, PT, R16, RZ, !P1 ;  /* 0x000000ff1000720c */ /* 0x000fe40004f25270 */
[----:B------:R-:W-:-:S03]  /*d0b0*/  LOP3.LUT P5, RZ, R3, 0x3, RZ, 0xc0, !PT ;  /* 0x0000000303ff7812 */ /* 0x000fc600078ac0ff */
[----:B---3--:R-:W1:Y:S01]  /*d0c0*/  @P4 LDC R17, c[0x0][0x458] ;  /* 0x00011600ff114b82 */ /* 0x008e620000000800 */
[----:B------:R-:W3:Y:S01]  /*d0d0*/  @P3 MUFU.LG2 R6, R6 ;  /* 0x0000000600063308 */ /* 0x000ee20000000c00 */
[C---:B------:R-:W-:Y:S01]  /*d0e0*/  @P0 IMAD.WIDE.U32 R18, R167.reuse, R4, RZ ;  /* 0x00000004a7120225 */ /* 0x040fe200078e00ff */
[----:B------:R-:W-:Y:S01]  /*d0f0*/  BSSY.RECONVERGENT B0, `(.L_x_1206) ;  /* 0x000002d000007945 */ /* 0x000fe20003800200 */
[----:B------:R-:W-:Y:S02]  /*d100*/  MOV R20, 0x7f800000 ;  /* 0x7f80000000147802 */ /* 0x000fe40000000f00 */
[----:B------:R-:W-:Y:S01]  /*d110*/  @!P0 IMAD R21, R168, R21, R29 ;  /* 0x00000015a8158224 */ /* 0x000fe200078e021d */
[----:B------:R-:W-:Y:S01]  /*d120*/  MOV R16, 0x7f800000 ;  /* 0x7f80000000107802 */ /* 0x000fe20000000f00 */
[----:B------:R-:W4:Y:S01]  /*d130*/  @P3 LDC R9, c[0x0][0x458] ;  /* 0x00011600ff093b82 */ /* 0x000f220000000800 */
[----:B------:R-:W5:Y:S01]  /*d140*/  @P4 MUFU.LG2 R7, R7 ;  /* 0x0000000700074308 */ /* 0x000f620000000c00 */
[----:B------:R-:W-:-:S02]  /*d150*/  @P0 IMAD R21, R167, R5, R19 ;  /* 0x00000005a7150224 */ /* 0x000fc400078e0213 */
[----:B------:R-:W-:Y:S02]  /*d160*/  @!P2 IMAD R167, R168, R23, RZ ;  /* 0x00000017a8a7a224 */ /* 0x000fe400078e02ff */
[----:B--2---:R-:W-:Y:S02]  /*d170*/  IMAD R25, R172, R25, RZ ;  /* 0x00000019ac197224 */ /* 0x004fe400078e02ff */
[----:B------:R-:W-:Y:S01]  /*d180*/  IMAD R4, R8, UR21, RZ ;  /* 0x0000001508047c24 */ /* 0x000fe2000f8e02ff */
[----:B------:R-:W-:Y:S01]  /*d190*/  SHF.R.S32.HI R5, RZ, 0x1f, R167 ;  /* 0x0000001fff057819 */ /* 0x000fe200000114a7 */
[----:B------:R2:W2:Y:S01]  /*d1a0*/  LDS.128 R12, [R170+0x800] ;  /* 0x00080000aa0c7984 */ /* 0x0004a20000000c00 */
[----:B------:R-:W-:Y:S01]  /*d1b0*/  @!P1 IMAD R25, R168, R27, R25 ;  /* 0x0000001ba8199224 */ /* 0x000fe200078e0219 */
[----:B------:R-:W-:Y:S01]  /*d1c0*/  SEL R167, R167, RZ, P1 ;  /* 0x000000ffa7a77207 */ /* 0x000fe20000800000 */
[----:B---3--:R-:W-:Y:S01]  /*d1d0*/  @P3 FMUL.FTZ R23, R6, 0.69314718246459960938 ;  /* 0x3f31721806173820 */ /* 0x008fe20000410000 */
[----:B------:R-:W-:-:S02]  /*d1e0*/  SEL R5, R5, RZ, P1 ;  /* 0x000000ff05057207 */ /* 0x000fc40000800000 */
[--C-:B------:R-:W-:Y:S01]  /*d1f0*/  IADD3 R6, P2, P1, R4, R167, R25.reuse ;  /* 0x000000a704067210 */ /* 0x100fe2000795e019 */
[----:B-----5:R-:W-:Y:S01]  /*d200*/  @P4 FMUL.FTZ R7, R7, 0.69314718246459960938 ;  /* 0x3f31721807074820 */ /* 0x020fe20000410000 */
[----:B------:R-:W-:Y:S02]  /*d210*/  SHF.R.S32.HI R4, RZ, 0x1f, R4 ;  /* 0x0000001fff047819 */ /* 0x000fe40000011404 */
[----:B------:R-:W-:Y:S01]  /*d220*/  SHF.R.S32.HI R25, RZ, 0x1f, R25 ;  /* 0x0000001fff197819 */ /* 0x000fe20000011419 */
[----:B-1----:R-:W-:Y:S01]  /*d230*/  @P4 FFMA.FTZ R20, R2, R17, R7 ;  /* 0x0000001102144223 */ /* 0x002fe20000010007 */
[----:B----4-:R-:W-:Y:S02]  /*d240*/  @P3 FFMA.FTZ R16, R0, R9, R23 ;  /* 0x0000000900103223 */ /* 0x010fe40000010017 */
[----:B------:R-:W-:Y:S01]  /*d250*/  IADD3.X R25, PT, PT, R4, R5, R25, P2, P1 ;  /* 0x0000000504197210 */ /* 0x000fe200017e2419 */
[----:B--2---:R-:W-:Y:S06]  /*d260*/  @P5 BRA `(.L_x_1207) ;  /* 0x0000000000545947 */ /* 0x004fec0003800000 */
        /* <DEDUP_REMOVED lines=21> */
.L_x_1207:
[----:B------:R-:W-:Y:S05]  /*d3c0*/  BSYNC.RECONVERGENT B0 ;  /* 0x0000000000007941 */ /* 0x000fea0003800200 */
.L_x_1206:
[----:B------:R-:W-:Y:S01]  /*d3d0*/  @P0 MOV R28, R18 ;  /* 0x00000012001c0202 */ /* 0x000fe20000000f00 */
[----:B------:R-:W-:Y:S01]  /*d3e0*/  IMAD.MOV.U32 R11, RZ, RZ, RZ ;  /* 0x000000ffff0b7224 */ /* 0x000fe200078e00ff */
[----:B------:R-:W-:Y:S01]  /*d3f0*/  IADD3 R0, PT, PT, R10, 0x20, RZ ;  /* 0x000000200a007810 */ /* 0x000fe20007ffe0ff */
[----:B-1----:R1:W2:Y:S01]  /*d400*/  LDS.128 R16, [R170] ;  /* 0x00000000aa107984 */ /* 0x0022a20000000c00 */
        /* <DEDUP_REMOVED lines=9> */
[----:B------:R1:W1:Y:S02]  /*d4a0*/  LDS.128 R8, [R170+0x1000] ;  /* 0x00100000aa087984 */ /* 0x0002640000000c00 */
        /* <DEDUP_REMOVED lines=16> */
[----:B------:R3:W-:Y:S04]  /*d5b0*/  @!P3 STG.E.128 desc[UR24][R24.64], R16 ;  /* 0x000000101800b986 */ /* 0x0007e8000c101d18 */
[----:B-1----:R3:W-:Y:S04]  /*d5c0*/  @!P2 STG.E.128 desc[UR24][R24.64+0x40], R8 ;  /* 0x000040081800a986 */ /* 0x0027e8000c101d18 */
[----:B----4-:R3:W-:Y:S02]  /*d5d0*/  @!P1 STG.E.128 desc[UR24][R24.64+0x80], R4 ;  /* 0x0000800418009986 */ /* 0x0107e4000c101d18 */
.L_x_1209:
[----:B------:R-:W-:Y:S05]  /*d5e0*/  BSYNC.RECONVERGENT B0 ;  /* 0x0000000000007941 */ /* 0x000fea0003800200 */
.L_x_1208:
[----:B---34-:R3:W4:Y:S01]  /*d5f0*/  LDS.128 R4, [R170+0x1800] ;  /* 0x00180000aa047984 */ /* 0x0187220000000c00 */
[----:B------:R-:W-:Y:S05]  /*d600*/  @P0 EXIT ;  /* 0x000000000000094d */ /* 0x000fea0003800000 */
[----:B------:R-:W5:Y:S01]  /*d610*/  LDCU.64 UR6, c[0x0][0x408] ;  /* 0x00008100ff0677ac */ /* 0x000f620008000a00 */
[----:B-1-3--:R-:W1:Y:S01]  /*d620*/  LDS.128 R168, [R170+0x2800] ;  /* 0x00280000aaa87984 */ /* 0x00ae620000000c00 */
        /* <DEDUP_REMOVED lines=20> */
.L_x_1210:
        /* <DEDUP_REMOVED lines=9> */
.L_x_1285:


//--------------------- .text._ZN5flash16flash_fwd_kernelI23Flash_fwd_kernel_traitsILi96ELi64ELi64ELi4ELb0ELb0EN7cutlass10bfloat16_tE19Flash_kernel_traitsILi96ELi64ELi64ELi4ES3_EELb0ELb1ELb0ELb1ELb0ELb0ELb1ELb0EEEvNS_16Flash_fwd_paramsE --------------------------
	.section	.text._ZN5flash16flash_fwd_kernelI23Flash_fwd_kernel_traitsILi96ELi64ELi64ELi4ELb0ELb0EN7cutlass10bfloat16_tE19Flash_kernel_traitsILi96ELi64ELi64ELi4ES3_EELb0ELb1ELb0ELb1ELb0ELb0ELb1ELb0EEEvNS_16Flash_fwd_paramsE,"ax",@progbits
	.align	128
        .global         _ZN5flash16flash_fwd_kernelI23Flash_fwd_kernel_traitsILi96ELi64ELi64ELi4ELb0ELb0EN7cutlass10bfloat16_tE19Flash_kernel_traitsILi96ELi64ELi64ELi4ES3_EELb0ELb1ELb0ELb1ELb0ELb0ELb1ELb0EEEvNS_16Flash_fwd_paramsE
        .type           _ZN5flash16flash_fwd_kernelI23Flash_fwd_kernel_traitsILi96ELi64ELi64ELi4ELb0ELb0EN7cutlass10bfloat16_tE19Flash_kernel_traitsILi96ELi64ELi64ELi4ES3_EELb0ELb1ELb0ELb1ELb0ELb0ELb1ELb0EEEvNS_16Flash_fwd_paramsE,@function
        .size           _ZN5flash16flash_fwd_kernelI23Flash_fwd_kernel_traitsILi96ELi64ELi64ELi4ELb0ELb0EN7cutlass10bfloat16_tE19Flash_kernel_traitsILi96ELi64ELi64ELi4ES3_EELb0ELb1ELb0ELb1ELb0ELb0ELb1ELb0EEEvNS_16Flash_fwd_paramsE,(.L_x_1286 - _ZN5flash16flash_fwd_kernelI23Flash_fwd_kernel_traitsILi96ELi64ELi64ELi4ELb0ELb0EN7cutlass10bfloat16_tE19Flash_kernel_traitsILi96ELi64ELi64ELi4ES3_EELb0ELb1ELb0ELb1ELb0ELb0ELb1ELb0EEEvNS_16Flash_fwd_paramsE)
        .other          _ZN5flash16flash_fwd_kernelI23Flash_fwd_kernel_traitsILi96ELi64ELi64ELi4ELb0ELb0EN7cutlass10bfloat16_tE19Flash_kernel_traitsILi96ELi64ELi64ELi4ES3_EELb0ELb1ELb0ELb1ELb0ELb0ELb1ELb0EEEvNS_16Flash_fwd_paramsE,@"STO_CUDA_ENTRY STV_DEFAULT"
_ZN5flash16flash_fwd_kernelI23Flash_fwd_kernel_traitsILi96ELi64ELi64ELi4ELb0ELb0EN7cutlass10bfloat16_tE19Flash_kernel_traitsILi96ELi64ELi64ELi4ES3_EELb0ELb1ELb0ELb1ELb0ELb0ELb1ELb0EEEvNS_16Flash_fwd_paramsE:
.text._ZN5flash16flash_fwd_kernelI23Flash_fwd_kernel_traitsILi96ELi64ELi64ELi4ELb0ELb0EN7cutlass10bfloat16_tE19Flash_kernel_traitsILi96ELi64ELi64ELi4ES3_EELb0ELb1ELb0ELb1ELb0ELb0ELb1ELb0EEEvNS_16Flash_fwd_paramsE:
        /* <DEDUP_REMOVED lines=26> */
[----:B------:R-:W5:Y:S02]  /*01a0*/  @P2 LDG.E R14, desc[UR14][R14.64] ;  /* 0x0000000e0e0e2981 */ /* 0x000f64000c1e1900 */
        /* <DEDUP_REMOVED lines=15> */
[----:B---3--:R-:W-:-:S12]  /*02a0*/  IMAD.MOV.U32 R12, RZ, RZ, -0x1 ;  /* 0xffffffffff0c7424 */ /* 0x008fd800078e00ff */
[----:B------:R3:W5:Y:S01]  /*02b0*/  @!P3 LDG.E R12, desc[UR14][R16.64] ;  /* 0x0000000e100cb981 */ /* 0x000762000c1e1900 */
[----:B----4-:R-:W-:Y:S02]  /*02c0*/  IMAD.SHL.U32 R9, R21, 0x40, RZ ;  /* 0x0000004015097824 */ /* 0x010fe400078e00ff */
[----:B--2---:R-:W-:-:S05]  /*02d0*/  @P4 IMAD.IADD R10, R7, 0x1, -R128 ;  /* 0x00000001070a4824 */ /* 0x004fca00078e0a80 */
[----:B------:R-:W-:Y:S01]  /*02e0*/  ISETP.GT.AND P3, PT, R10, R9, PT ;  /* 0x000000090a00720c */ /* 0x000fe20003f64270 */
[----:B-1-3--:R-:W-:-:S12]  /*02f0*/  @!P0 BRA `(.L_x_1211) ;  /* 0x00000000000c8947 */ /* 0x00afd80003800000 */
[----:B------:R-:W2:Y:S02]  /*0300*/  @P1 LDG.E R5, desc[UR14][R16.64+0x4] ;  /* 0x0000040e10051981 */ /* 0x000ea4000c1e1900 */
[----:B--2--5:R-:W-:-:S06]  /*0310*/  @P1 IADD3 R4, PT, PT, R5, -R12, RZ ;  /* 0x8000000c05041210 */ /* 0x024fcc0007ffe0ff */
[----:B------:R1:W5:Y:S02]  /*0320*/  @!P1 LDG.E R4, desc[UR14][R16.64] ;  /* 0x0000000e10049981 */ /* 0x000364000c1e1900 */
.L_x_1211:
        /* <DEDUP_REMOVED lines=49> */
.L_x_1213:
        /* <DEDUP_REMOVED lines=9> */
[----:B------:R-:W-:Y:S01]  /*06d0*/  IMAD.MOV.U32 R19, RZ, RZ, RZ ;  /* 0x000000ffff137224 */ /* 0x000fe200078e00ff */
[----:B------:R-:W-:Y:S01]  /*06e0*/  ISETP.GE.AND P2, PT, R18, R5, PT ;  /* 0x000000051200720c */ /* 0x000fe20003f46270 */
[----:B----4-:R-:W-:Y:S01]  /*06f0*/  IMAD R3, R14, R3, RZ ;  /* 0x000000030e037224 */ /* 0x010fe200078e02ff */
[----:B------:R-:W-:Y:S01]  /*0700*/  ISETP.NE.AND P3, PT, R128, -0x1, PT ;  /* 0xffffffff8000780c */ /* 0x000fe20003f65270 */
[----:B------:R-:W-:Y:S01]  /*0710*/  IMAD.X R7, RZ, RZ, R7, P0 ;  /* 0x000000ffff077224 */ /* 0x000fe200000e0607 */
[----:B------:R-:W-:Y:S01]  /*0720*/  IADD3 R2, PT, PT, R18, 0x20, RZ ;  /* 0x0000002012027810 */ /* 0x000fe20007ffe0ff */
[----:B------:R-:W-:Y:S01]  /*0730*/  IMAD.WIDE.U32 R16, R21, 0x40, R18 ;  /* 0x0000004015107825 */ /* 0x000fe200078e0012 */
[----:B------:R-:W-:Y:S01]  /*0740*/  SEL R11, R11, R128, !P3 ;  /* 0x000000800b0b7207 */ /* 0x000fe20005800000 */
[----:B------:R-:W-:Y:S01]  /*0750*/  BSSY.RECONVERGENT B0, `(.L_x_1214) ;  /* 0x000001b000007945 */ /* 0x000fe20003800200 */
[----:B------:R-:W-:Y:S01]  /*0760*/  ISETP.GE.AND P0, PT, R2, R5, PT ;  /* 0x000000050200720c */ /* 0x000fe20003f06270 */
[----:B-1----:R-:W-:Y:S01]  /*0770*/  IMAD.WIDE.U32 R6, R14, UR4, R6 ;  /* 0x000000040e067c25 */ /* 0x002fe2000f8e0006 */
[----:B------:R-:W-:-:S02]  /*0780*/  ISETP.NE.AND P5, PT, R13, RZ, PT ;  /* 0x000000ff0d00720c */ /* 0x000fc40003fa5270 */
[----:B------:R-:W-:Y:S01]  /*0790*/  LOP3.LUT R4, R13, 0x20, RZ, 0xfc, !PT ;  /* 0x000000200d047812 */ /* 0x000fe200078efcff */
[----:B------:R-:W-:Y:S02]  /*07a0*/  IMAD R21, R14, UR5, R7 ;  /* 0x000000050e157c24 */ /* 0x000fe4000f8e0207 */
[----:B------:R-:W-:Y:S01]  /*07b0*/  @!P1 IMAD R3, R0, R23, R3 ;  /* 0x0000001700039224 */ /* 0x000fe200078e0203 */
[----:B------:R-:W-:Y:S01]  /*07c0*/  SEL R0, R11, RZ, P1 ;  /* 0x000000ff0b007207 */ /* 0x000fe20000800000 */
[----:B------:R-:W-:Y:S01]  /*07d0*/  IMAD R10, R9, R12, RZ ;  /* 0x0000000c090a7224 */ /* 0x000fe200078e02ff */
        /* <DEDUP_REMOVED lines=18> */
.L_x_1215:
[----:B------:R-:W-:Y:S05]  /*0900*/  BSYNC.RECONVERGENT B0 ;  /* 0x0000000000007941 */ /* 0x000fea0003800200 */
.L_x_1214:
        /* <DEDUP_REMOVED lines=12> */
[----:B------:R-:W1:Y:S03]  /*09d0*/  LDCU.64 UR4, c[0x0][0x3f0] ;  /* 0x00007e00ff0477ac */ /* 0x000e660008000a00 */
[----:B------:R-:W-:Y:S01]  /*09e0*/  IMAD.X R8, RZ, RZ, R17, P0 ;  /* 0x000000ffff087224 */ /* 0x000fe200000e0611 */
[----:B------:R-:W3:Y:S03]  /*09f0*/  LDCU UR8, c[0x0][0x440] ;  /* 0x00008800ff0877ac */ /* 0x000ee60008000800 */
[----:B--2---:R-:W-:-:S02]  /*0a00*/  IMAD R8, R8, UR6, RZ ;  /* 0x0000000608087c24 */ /* 0x004fc4000f8e02ff */
[----:B------:R-:W-:-:S04]  /*0a10*/  IMAD.WIDE.U32 R6, R3, UR6, R6 ;  /* 0x0000000603067c25 */ /* 0x000fc8000f8e0006 */
[----:B------:R-:W-:Y:S01]  /*0a20*/  IMAD R8, R3, UR7, R8 ;  /* 0x0000000703087c24 */ /* 0x000fe2000f8e0208 */
[----:B-1----:R-:W-:Y:S02]  /*0a30*/  LEA R14, P0, R6, UR4, 0x1 ;  /* 0x00000004060e7c11 */ /* 0x002fe4000f8008ff */
[----:B---3--:R-:W-:Y:S01]  /*0a40*/  ISETP.GE.AND P2, PT, R13, UR8, PT ;  /* 0x000000080d007c0c */ /* 0x008fe2000bf46270 */
[----:B------:R-:W-:Y:S01]  /*0a50*/  IMAD.IADD R3, R7, 0x1, R8 ;  /* 0x0000000107037824 */ /* 0x000fe200078e0208 */
[----:B------:R-:W-:-:S04]  /*0a60*/  ISETP.GE.AND P1, PT, R4, UR8, PT ;  /* 0x0000000804007c0c */ /* 0x000fc8000bf26270 */
[----:B------:R-:W-:Y:S02]  /*0a70*/  LEA.HI.X R15, R6, UR5, R3, 0x1, P0 ;  /* 0x00000005060f7c11 */ /* 0x000fe400080f0c03 */
[----:B------:R-:W-:-:S05]  /*0a80*/  ISETP.GE.AND P0, PT, R9, UR8, PT ;  /* 0x0000000809007c0c */ /* 0x000fca000bf06270 */
[----:B------:R2:W-:Y:S04]  /*0a90*/  @!P2 STG.E.128 desc[UR14][R14.64], RZ ;  /* 0x000000ff0e00a986 */ /* 0x0005e8000c101d0e */
[----:B------:R2:W-:Y:S04]  /*0aa0*/  @!P1 STG.E.128 desc[UR14][R14.64+0x40], RZ ;  /* 0x000040ff0e009986 */ /* 0x0005e8000c101d0e */
[----:B------:R2:W-:Y:S02]  /*0ab0*/  @!P0 STG.E.128 desc[UR14][R14.64+0x80], RZ ;  /* 0x000080ff0e008986 */ /* 0x0005e4000c101d0e */
.L_x_1217:
[----:B------:R-:W-:Y:S05]  /*0ac0*/  BSYNC.RECONVERGENT B0 ;  /* 0x0000000000007941 */ /* 0x000fea0003800200 */
.L_x_1216:
        /* <DEDUP_REMOVED lines=11> */
.L_x_1219:
[----:B------:R-:W-:Y:S05]  /*0b80*/  BSYNC.RECONVERGENT B0 ;  /* 0x0000000000007941 */ /* 0x000fea0003800200 */
.L_x_1218:
        /* <DEDUP_REMOVED lines=10> */
.L_x_1212:
        /* <DEDUP_REMOVED lines=22> */
.L_x_1220:
[----:B------:R-:W1:Y:S01]  /*0d90*/  LDC.64 R96, c[0x0][0x3b8] ;  /* 0x0000ee00ff607b82 */ /* 0x000e620000000a00 */
[----:B------:R-:W-:-:S05]  /*0da0*/  IADD3 R18, PT, PT, R11, R12, RZ ;  /* 0x0000000c0b127210 */ /* 0x000fca0007ffe0ff */
[C---:B-1----:R-:W-:Y:S02]  /*0db0*/  IMAD R6, R18.reuse, R97, RZ ;  /* 0x0000006112067224 */ /* 0x042fe400078e02ff */
[----:B------:R-:W-:-:S05]  /*0dc0*/  IMAD.WIDE.U32 R18, R18, R96, RZ ;  /* 0x0000006012127225 */ /* 0x000fca00078e00ff */
[----:B------:R-:W-:-:S07]  /*0dd0*/  IADD3 R6, PT, PT, R19, R6, RZ ;  /* 0x0000000613067210 */ /* 0x000fce0007ffe0ff */
.L_x_1221:
        /* <DEDUP_REMOVED lines=39> */
.L_x_1222:
[----:B------:R-:W1:Y:S01]  /*1050*/  LDC.64 R84, c[0x0][0x3c0] ;  /* 0x0000f000ff547b82 */ /* 0x000e620000000a00 */
[----:B------:R-:W-:-:S05]  /*1060*/  IADD3 R11, PT, PT, R11, R12, RZ ;  /* 0x0000000c0b0b7210 */ /* 0x000fca0007ffe0ff */
[C---:B-1----:R-:W-:Y:S02]  /*1070*/  IMAD R5, R11.reuse, R85, RZ ;  /* 0x000000550b057224 */ /* 0x042fe400078e02ff */
[----:B------:R-:W-:-:S05]  /*1080*/  IMAD.WIDE.U32 R22, R11, R84, RZ ;  /* 0x000000540b167225 */ /* 0x000fca00078e00ff */
[----:B------:R-:W-:-:S07]  /*1090*/  IADD3 R5, PT, PT, R23, R5, RZ ;  /* 0x0000000517057210 */ /* 0x000fce0007ffe0ff */
.L_x_1223:
        /* <DEDUP_REMOVED lines=11> */
[C---:B------:R-:W-:Y:S01]  /*1150*/  IADD3 R22, P0, PT, R132.reuse, R22, RZ ;  /* 0x0000001684167210 */ /* 0x040fe20007f1e0ff */
[----:B------:R-:W-:Y:S01]  /*1160*/  IMAD.WIDE.U32 R20, R21, 0x40, R12 ;  /* 0x0000004015147825 */ /* 0x000fe200078e000c */
[----:B------:R-:W-:Y:S01]  /*1170*/  IADD3.X R19, PT, PT, RZ, R6, RZ, P1, !PT ;  /* 0x00000006ff137210 */ /* 0x000fe20000ffe4ff */
[----:B------:R-:W5:Y:S01]  /*1180*/  LDCU.64 UR8, c[0x0][0x3c8] ;  /* 0x00007900ff0877ac */ /* 0x000f620008000a00 */
[----:B------:R-:W-:Y:S01]  /*1190*/  IADD3 R120, PT, PT, -R9, R10, RZ ;  /* 0x0000000a09787210 */ /* 0x000fe20007ffe1ff */
[----:B------:R-:W-:Y:S01]  /*11a0*/  IMAD.X R23, RZ, RZ, R5, P0 ;  /* 0x000000ffff177224 */ /* 0x000fe200000e0605 */
[----:B------:R-:W-:Y:S01]  /*11b0*/  IADD3 R16, P0, PT, R132, R16, RZ ;  /* 0x0000001084107210 */ /* 0x000fe20007f1e0ff */
[C---:B------:R-:W-:Y:S01]  /*11c0*/  IMAD.WIDE.U32 R18, R12.reuse, R96, R18 ;  /* 0x000000600c127225 */ /* 0x040fe200078e0012 */
[----:B------:R-:W-:-:S02]  /*11d0*/  ISETP.GE.AND P2, PT, R12, R120, PT ;  /* 0x000000780c00720c */ /* 0x000fc40003f46270 */
[C---:B------:R-:W-:Y:S01]  /*11e0*/  LOP3.LUT R129, R133.reuse, 0xd8, RZ, 0xc0, !PT ;  /* 0x000000d885817812 */ /* 0x040fe200078ec0ff */
[----:B------:R-:W-:Y:S01]  /*11f0*/  IMAD.WIDE.U32 R22, R12, R84, R22 ;  /* 0x000000540c167225 */ /* 0x000fe200078e0016 */
[----:B------:R-:W-:Y:S02]  /*1200*/  LOP3.LUT R6, R133, 0x1f20, RZ, 0xc0, !PT ;  /* 0x00001f2085067812 */ /* 0x000fe400078ec0ff */
[----:B------:R-:W-:Y:S01]  /*1210*/  LOP3.LUT R129, R129, 0x18, R116, 0x78, !PT ;  /* 0x0000001881817812 */ /* 0x000fe200078e7874 */
[C---:B-1----:R-:W-:Y:S01]  /*1220*/  IMAD R5, R7.reuse, UR4, RZ ;  /* 0x0000000407057c24 */ /* 0x042fe2000f8e02ff */
        /* <DEDUP_REMOVED lines=52> */
.L_x_1226:
[----:B------:R2:W-:Y:S02]  /*1570*/  STS.128 [R129+0x2000], RZ ;  /* 0x002000ff81007388 */ /* 0x0005e40000000c00 */
.L_x_1225:
[----:B------:R-:W-:Y:S05]  /*1580*/  BSYNC.RECONVERGENT B0 ;  /* 0x0000000000007941 */ /* 0x000fea0003800200 */
.L_x_1224:
        /* <DEDUP_REMOVED lines=37> */
.L_x_1229:
[----:B------:R4:W-:Y:S02]  /*17e0*/  STS.128 [R129+0x2800], RZ ;  /* 0x002800ff81007388 */ /* 0x0009e40000000c00 */
.L_x_1228:
[----:B------:R-:W-:Y:S05]  /*17f0*/  BSYNC.RECONVERGENT B0 ;  /* 0x0000000000007941 */ /* 0x000fea0003800200 */
.L_x_1227:
        /* <DEDUP_REMOVED lines=30> */
.L_x_1232:
[----:B------:R3:W-:Y:S02]  /*19e0*/  STS.128 [R129+0x5000], RZ ;  /* 0x005000ff81007388 */ /* 0x0007e40000000c00 */
.L_x_1231:
[----:B------:R-:W-:Y:S05]  /*19f0*/  BSYNC.RECONVERGENT B0 ;  /* 0x0000000000007941 */ /* 0x000fea0003800200 */
.L_x_1230:
        /* <DEDUP_REMOVED lines=27> */
.L_x_1235:
[----:B------:R1:W-:Y:S02]  /*1bb0*/  STS.128 [R129+0x5800], RZ ;  /* 0x005800ff81007388 */ /* 0x0003e40000000c00 */
.L_x_1234:
[----:B------:R-:W-:Y:S05]  /*1bc0*/  BSYNC.RECONVERGENT B0 ;  /* 0x0000000000007941 */ /* 0x000fea0003800200 */
.L_x_1233:
        /* <DEDUP_REMOVED lines=52> */
.L_x_1238:
[----:B------:R2:W-:Y:S01]  /*1f10*/  STS.128 [R129+0x8000], RZ ;  /* 0x008000ff81007388 */ /* 0x0005e20000000c00 */
[----:B------:R-:W-:Y:S05]  /*1f20*/  BRA `(.L_x_1239) ;  /* 0x00000000000c7947 */ /* 0x000fea0003800000 */
.L_x_1237:
[----:B------:R1:W-:Y:S04]  /*1f30*/  STS.128 [R129+0x6000], RZ ;  /* 0x006000ff81007388 */ /* 0x0003e80000000c00 */
[----:B------:R1:W-:Y:S04]  /*1f40*/  STS.128 [R129+0x7000], RZ ;  /* 0x007000ff81007388 */ /* 0x0003e80000000c00 */
[----:B------:R1:W-:Y:S02]  /*1f50*/  STS.128 [R129+0x8000], RZ ;  /* 0x008000ff81007388 */ /* 0x0003e40000000c00 */
.L_x_1239:
[----:B------:R-:W-:Y:S05]  /*1f60*/  BSYNC.RECONVERGENT B0 ;  /* 0x0000000000007941 */ /* 0x000fea0003800200 */
.L_x_1236:
        /* <DEDUP_REMOVED lines=30> */
.L_x_1242:
[----:B------:R2:W-:Y:S02]  /*2150*/  STS.128 [R129+0x8800], RZ ;  /* 0x008800ff81007388 */ /* 0x0005e40000000c00 */
.L_x_1241:
[----:B------:R-:W-:Y:S05]  /*2160*/  BSYNC.RECONVERGENT B0 ;  /* 0x0000000000007941 */ /* 0x000fea0003800200 */
.L_x_1240:
[C---:B------:R-:W-:Y:S01]  /*2170*/  IMAD.SHL.U32 R118, R116.reuse, 0x4, RZ ;  /* 0x0000000474767824 */ /* 0x040fe200078e00ff */
[C---:B------:R-:W-:Y:S01]  /*2180*/  LOP3.LUT P6, RZ, R116.reuse, 0x4, RZ, 0xc0, !PT ;  /* 0x0000000474ff7812 */ /* 0x040fe200078cc0ff */
[C---:B------:R-:W-:Y:S01]  /*2190*/  IMAD.SHL.U32 R98, R116.reuse, 0x20, RZ ;  /* 0x0000002074627824 */ /* 0x040fe200078e00ff */
[----:B------:R-:W5:Y:S01]  /*21a0*/  LDCU UR4, c[0x0][0x50c] ;  /* 0x0000a180ff0477ac */ /* 0x000f620008000800 */
[----:B------:R-:W-:Y:S01]  /*21b0*/  IMAD.SHL.U32 R119, R116, 0x10, RZ ;  /* 0x0000001074777824 */ /* 0x000fe200078e00ff */
[----:B------:R-:W-:Y:S01]  /*21c0*/  LOP3.LUT R7, R118, 0x18, RZ, 0xc0, !PT ;  /* 0x0000001876077812 */ /* 0x000fe200078ec0ff */
[----:B------:R-:W-:Y:S01]  /*21d0*/  IMAD.MOV.U32 R86, RZ, RZ, 0x20 ;  /* 0x00000020ff567424 */ /* 0x000fe200078e00ff */
[----:B------:R-:W-:Y:S01]  /*21e0*/  VIMNMX R102, PT, PT, R2, R3, PT ;  /* 0x0000000302667248 */ /* 0x000fe20003fe0100 */
        /* <DEDUP_REMOVED lines=14> */
[----:B------:R-:W-:Y:S01]  /*22d0*/  VIADDMNMX R101, R2, 0x8, R3, PT ;  /* 0x0000000802657846 */ /* 0x000fe20003800103 */
[----:B------:R-:W-:Y:S02]  /*22e0*/  IMAD.SHL.U32 R2, R116, 0x2, RZ ;  /* 0x0000000274027824 */ /* 0x000fe400078e00ff */
[----:B------:R-:W3:Y:S01]  /*22f0*/  LDSM.16.M88.4 R12, [R83+0x3000] ;  /* 0x00300000530c783b */ /* 0x000ee20000000200 */
[----:B------:R-:W-:-:S02]  /*2300*/  IMAD.IADD R82, R117, 0x1, R86 ;  /* 0x0000000175527824 */ /* 0x000fc400078e0256 */
[----:B------:R-:W-:Y:S01]  /*2310*/  IMAD.IADD R80, R83, 0x1, R86 ;  /* 0x0000000153507824 */ /* 0x000fe200078e0256 */
[----:B------:R-:W1:Y:S01]  /*2320*/  LDSM.16.M88.4 R40, [R83+0x3400] ;  /* 0x003400005328783b */ /* 0x000e620000000200 */
[----:B------:R-:W-:-:S03]  /*2330*/  LOP3.LUT R2, R2, 0x6, RZ, 0xc0, !PT ;  /* 0x0000000602027812 */ /* 0x000fc600078ec0ff */
[----:B------:R-:W2:Y:S02]  /*2340*/  LDSM.16.M88.4 R32, [R83+0x3800] ;  /* 0x003800005320783b */ /* 0x000ea40000000200 */
[----:B------:R-:W-:Y:S02]  /*2350*/  IMAD R3, R99, 0x40, R2 ;  /* 0x0000004063037824 */ /* 0x000fe400078e0202 */
[----:B------:R-:W4:Y:S02]  /*2360*/  LDSM.16.M88.4 R48, [R83+0x3c00] ;  /* 0x003c00005330783b */ /* 0x000f240000000200 */
[----:B------:R-:W-:Y:S02]  /*2370*/  VIADD R2, R3, 0xfffffff8 ;  /* 0xfffffff803027836 */ /* 0x000fe40000000000 */
[----:B------:R-:W-:Y:S03]  /*2380*/  LDSM.16.M88.4 R24, [R82] ;  /* 0x000000005218783b */ /* 0x000fe60000000200 */
[C---:B------:R-:W-:Y:S01]  /*2390*/  ISETP.GE.AND P0, PT, R2.reuse, R102, PT ;  /* 0x000000660200720c */ /* 0x040fe20003f06270 */
[----:B------:R-:W5:Y:S01]  /*23a0*/  LDSM.16.M88.4 R20, [R80+0x3000] ;  /* 0x003000005014783b */ /* 0x000f620000000200 */
[----:B------:R-:W-:-:S02]  /*23b0*/  ISETP.GE.AND P3, PT, R2, R101, PT ;  /* 0x000000650200720c */ /* 0x000fc40003f66270 */
[----:B------:R-:W-:Y:S01]  /*23c0*/  I2FP.F32.U32 R2, R2 ;  /* 0x0000000200027245 */ /* 0x000fe20000201000 */
[----:B------:R-:W5:Y:S04]  /*23d0*/  LDSM.16.M88.4 R56, [R80+0x3400] ;  /* 0x003400005038783b */ /* 0x000f680000000200 */
[----:B------:R-:W5:Y:S04]  /*23e0*/  LDSM.16.M88.4 R52, [R80+0x3800] ;  /* 0x003800005034783b */ /* 0x000f680000000200 */
[----:B------:R-:W5:Y:S04]  /*23f0*/  LDSM.16.M88.4 R28, [R80+0x3c00] ;  /* 0x003c0000501c783b */ /* 0x000f680000000200 */
[----:B------:R-:W-:Y:S01]  /*2400*/  LDSM.16.M88.4 R76, [R117+0x1000] ;  /* 0x00100000754c783b */ /* 0x000fe20000000200 */
[C---:B---3--:R-:W-:Y:S03]  /*2410*/  HMMA.16816.F32.BF16 R16, R64.reuse, R12, RZ ;  /* 0x0000000c4010723c */ /* 0x048fe600000418ff */
[----:B------:R-:W3:Y:S04]  /*2420*/  LDSM.16.M88.4 R8, [R83+0x4000] ;  /* 0x004000005308783b */ /* 0x000ee80000000200 */
[----:B------:R-:W3:Y:S01]  /*2430*/  LDSM.16.M88.4 R4, [R83+0x4400] ;  /* 0x004400005304783b */ /* 0x000ee20000000200 */
[C---:B------:R-:W-:Y:S03]  /*2440*/  HMMA.16816.F32.BF16 R12, R64.reuse, R14, RZ ;  /* 0x0000000e400c723c */ /* 0x040fe600000418ff */
[----:B------:R-:W-:Y:S04]  /*2450*/  LDSM.16.M88.4 R60, [R82+0x1000] ;  /* 0x00100000523c783b */ /* 0x000fe80000000200 */
[----:B------:R-:W-:Y:S01]  /*2460*/  LDSM.16.M88.4 R72, [R83+0x4c00] ;  /* 0x004c00005348783b */ /* 0x000fe20000000200 */
[C---:B-1----:R-:W-:Y:S08]  /*2470*/  HMMA.16816.F32.BF16 R44, R64.reuse, R40, RZ ;  /* 0x00000028402c723c */ /* 0x042ff000000418ff */
[C---:B--2---:R-:W-:Y:S08]  /*2480*/  HMMA.16816.F32.BF16 R36, R64.reuse, R32, RZ ;  /* 0x000000204024723c */ /* 0x044ff000000418ff */
[C---:B------:R-:W-:Y:S08]  /*2490*/  HMMA.16816.F32.BF16 R40, R64.reuse, R42, RZ ;  /* 0x0000002a4028723c */ /* 0x040ff000000418ff */
[C---:B------:R-:W-:Y:S08]  /*24a0*/  HMMA.16816.F32.BF16 R32, R64.reuse, R34, RZ ;  /* 0x000000224020723c */ /* 0x040ff000000418ff */
[C---:B----4-:R-:W-:Y:S08]  /*24b0*/  HMMA.16816.F32.BF16 R68, R64.reuse, R48, RZ ;  /* 0x000000304044723c */ /* 0x050ff000000418ff */
[----:B------:R-:W-:Y:S01]  /*24c0*/  HMMA.16816.F32.BF16 R64, R64, R50, RZ ;  /* 0x000000324040723c */ /* 0x000fe200000418ff */
[----:B------:R-:W-:Y:S07]  /*24d0*/  LDSM.16.M88.4 R48, [R83+0x4800] ;  /* 0x004800005330783b */ /* 0x000fee0000000200 */
[C---:B-----5:R-:W-:Y:S08]  /*24e0*/  HMMA.16816.F32.BF16 R16, R24.reuse, R20, R16 ;  /* 0x000000141810723c */ /* 0x060ff00000041810 */
        /* <DEDUP_REMOVED lines=10> */
[----:B------:R-:W-:Y:S04]  /*2590*/  LDSM.16.M88.4 R28, [R117+0x2000] ;  /* 0x00200000751c783b */ /* 0x000fe80000000200 */
[----:B------:R-:W2:Y:S03]  /*25a0*/  LDSM.16.M88.4 R24, [R83+0x5000] ;  /* 0x005000005318783b */ /* 0x000ea60000000200 */
[C---:B---3--:R-:W-:Y:S08]  /*25b0*/  HMMA.16816.F32.BF16 R16, R76.reuse, R8, R16 ;  /* 0x000000084c10723c */ /* 0x048ff00000041810 */
[C---:B------:R-:W-:Y:S01]  /*25c0*/  HMMA.16816.F32.BF16 R12, R76.reuse, R10, R12 ;  /* 0x0000000a4c0c723c */ /* 0x040fe2000004180c */
[----:B------:R-:W-:Y:S07]  /*25d0*/  LDSM.16.M88.4 R8, [R82+0x2000] ;  /* 0x002000005208783b */ /* 0x000fee0000000200 */
[C---:B------:R-:W-:Y:S08]  /*25e0*/  HMMA.16816.F32.BF16 R44, R76.reuse, R4, R44 ;  /* 0x000000044c2c723c */ /* 0x040ff0000004182c */
[----:B------:R-:W-:Y:S01]  /*25f0*/  HMMA.16816.F32.BF16 R40, R76, R6, R40 ;  /* 0x000000064c28723c */ /* 0x000fe20000041828 */
[----:B------:R-:W3:Y:S07]  /*2600*/  LDSM.16.M88.4 R4, [R80+0x5000] ;  /* 0x005000005004783b */ /* 0x000eee0000000200 */
[C---:B-1----:R-:W-:Y:S08]  /*2610*/  HMMA.16816.F32.BF16 R16, R60.reuse, R20, R16 ;  /* 0x000000143c10723c */ /* 0x042ff00000041810 */
[----:B------:R-:W-:Y:S01]  /*2620*/  HMMA.16816.F32.BF16 R12, R60, R22, R12 ;  /* 0x000000163c0c723c */ /* 0x000fe2000004180c */
[----:B------:R-:W-:Y:S07]  /*2630*/  LDSM.16.M88.4 R20, [R83+0x5400] ;  /* 0x005400005314783b */ /* 0x000fee0000000200 */
[C---:B------:R-:W-:Y:S08]  /*2640*/  HMMA.16816.F32.BF16 R36, R76.reuse, R48, R36 ;  /* 0x000000304c24723c */ /* 0x040ff00000041824 */
[----:B------:R-:W-:Y:S01]  /*2650*/  HMMA.16816.F32.BF16 R32, R76, R50, R32 ;  /* 0x000000324c20723c */ /* 0x000fe20000041820 */
[----:B------:R-:W1:Y:S07]  /*2660*/  LDSM.16.M88.4 R48, [R80+0x4c00] ;  /* 0x004c00005030783b */ /* 0x000e6e0000000200 */
[C---:B--2---:R-:W-:Y:S08]  /*2670*/  HMMA.16816.F32.BF16 R16, R28.reuse, R24, R16 ;  /* 0x000000181c10723c */ /* 0x044ff00000041810 */
[----:B------:R-:W-:Y:S01]  /*2680*/  HMMA.16816.F32.BF16 R12, R28, R26, R12 ;  /* 0x0000001a1c0c723c */ /* 0x000fe2000004180c */
[----:B------:R-:W2:Y:S07]  /*2690*/  LDSM.16.M88.4 R24, [R83+0x5800] ;  /* 0x005800005318783b */ /* 0x000eae0000000200 */
[C---:B------:R-:W-:Y:S08]  /*26a0*/  HMMA.16816.F32.BF16 R68, R76.reuse, R72, R68 ;  /* 0x000000484c44723c */ /* 0x040ff00000041844 */
[----:B------:R-:W-:Y:S08]  /*26b0*/  HMMA.16816.F32.BF16 R64, R76, R74, R64 ;  /* 0x0000004a4c40723c */ /* 0x000ff00000041840 */
[----:B---3--:R-:W-:Y:S08]  /*26c0*/  HMMA.16816.F32.BF16 R16, R8, R4, R16 ;  /* 0x000000040810723c */ /* 0x008ff00000041810 */
[C---:B------:R-:W-:Y:S08]  /*26d0*/  HMMA.16816.F32.BF16 R44, R60.reuse, R56, R44 ;  /* 0x000000383c2c723c */ /* 0x040ff0000004182c */
[----:B------:R-:W-:Y:S03]  /*26e0*/  HMMA.16816.F32.BF16 R40, R60, R58, R40 ;  /* 0x0000003a3c28723c */ /* 0x000fe60000041828 */
[----:B------:R-:W-:Y:S01]  /*26f0*/  FMUL.FTZ R16, R16, UR4 ;  /* 0x0000000410107c20 */ /* 0x000fe20008410000 */
[----:B------:R-:W-:-:S04]  /*2700*/  FMUL.FTZ R57, R17, UR4 ;  /* 0x0000000411397c20 */ /* 0x000fc80008410000 */
[C---:B------:R-:W-:Y:S02]  /*2710*/  HMMA.16816.F32.BF16 R36, R60.reuse, R52, R36 ;  /* 0x000000343c24723c */ /* 0x040fe40000041824 */
[----:B------:R-:W-:Y:S06]  /*2720*/  MUFU.TANH R57, R57 ;  /* 0x0000003900397308 */ /* 0x000fec0000002400 */
[C---:B-1----:R-:W-:Y:S08]  /*2730*/  HMMA.16816.F32.BF16 R68, R60.reuse, R48, R68 ;  /* 0x000000303c44723c */ /* 0x042ff00000041844 */
[----:B------:R-:W-:Y:S01]  /*2740*/  HMMA.16816.F32.BF16 R64, R60, R50, R64 ;  /* 0x000000323c40723c */ /* 0x000fe20000041840 */
[----:B------:R-:W1:Y:S07]  /*2750*/  LDSM.16.M88.4 R48, [R83+0x5c00] ;  /* 0x005c00005330783b */ /* 0x000e6e0000000200 */
[----:B------:R-:W-:Y:S01]  /*2760*/  HMMA.16816.F32.BF16 R44, R28, R20, R44 ;  /* 0x000000141c2c723c */ /* 0x000fe2000004182c */
[----:B------:R3:W4:Y:S01]  /*2770*/  MUFU.TANH R21, R16 ;  /* 0x0000001000157308 */ /* 0x0007220000002400 */
[----:B------:R-:W-:-:S06]  /*2780*/  VIADD R20, R3, 0xffffffd8 ;  /* 0xffffffd803147836 */ /* 0x000fcc0000000000 */
[----:B------:R-:W-:Y:S01]  /*2790*/  HMMA.16816.F32.BF16 R12, R8, R6, R12 ;  /* 0x00000006080c723c */ /* 0x000fe2000004180c */
[----:B------:R-:W5:Y:S07]  /*27a0*/  LDSM.16.M88.4 R4, [R80+0x5800] ;  /* 0x005800005004783b */ /* 0x000f6e0000000200 */
[----:B------:R-:W-:Y:S01]  /*27b0*/  HMMA.16816.F32.BF16 R40, R28, R22, R40 ;  /* 0x000000161c28723c */ /* 0x000fe20000041828 */
[----:B------:R-:W-:Y:S01]  /*27c0*/  FMUL.FTZ R23, R18, UR4 ;  /* 0x0000000412177c20 */ /* 0x000fe20008410000 */
[----:B------:R-:W-:-:S05]  /*27d0*/  VIADD R22, R3, 0xffffffe0 ;  /* 0xffffffe003167836 */ /* 0x000fca0000000000 */
[----:B------:R-:W4:Y:S01]  /*27e0*/  MUFU.TANH R23, R23 ;  /* 0x0000001700177308 */ /* 0x000f220000002400 */
[----:B--2---:R-:W-:Y:S01]  /*27f0*/  HMMA.16816.F32.BF16 R36, R28, R24, R36 ;  /* 0x000000181c24723c */ /* 0x004fe20000041824 */
[----:B------:R-:W-:Y:S02]  /*2800*/  FMUL.FTZ R25, R19, UR4 ;  /* 0x0000000413197c20 */ /* 0x000fe40008410000 */
[----:B---3--:R-:W2:Y:S01]  /*2810*/  LDSM.16.M88.4 R16, [R80+0x5c00] ;  /* 0x005c00005010783b */ /* 0x008ea20000000200 */
[----:B------:R-:W-:Y:S01]  /*2820*/  FMUL.FTZ R12, R12, UR4 ;  /* 0x000000040c0c7c20 */ /* 0x000fe20008410000 */
[----:B------:R-:W-:Y:S01]  /*2830*/  FMUL.FTZ R13, R13, UR4 ;  /* 0x000000040d0d7c20 */ /* 0x000fe20008410000 */
[----:B------:R-:W-:Y:S01]  /*2840*/  FMUL.FTZ R15, R15, UR4 ;  /* 0x000000040f0f7c20 */ /* 0x000fe20008410000 */
[----:B------:R-:W-:Y:S01]  /*2850*/  MUFU.TANH R25, R25 ;  /* 0x0000001900197308 */ /* 0x000fe20000002400 */
[----:B------:R-:W-:Y:S01]  /*2860*/  HMMA.16816.F32.BF16 R32, R60, R54, R32 ;  /* 0x000000363c20723c */ /* 0x000fe20000041820 */
[----:B------:R-:W3:Y:S01]  /*2870*/  LDSM.16.M88.4 R52, [R80+0x5400] ;  /* 0x005400005034783b */ /* 0x000ee20000000200 */
[----:B------:R-:W-:Y:S01]  /*2880*/  FMUL.FTZ R14, R14, UR4 ;  /* 0x000000040e0e7c20 */ /* 0x000fe20008410000 */
[----:B------:R-:W-:-:S04]  /*2890*/  DEPBAR.LE SB0, 0x0 ;  /* 0x000080000000791a */ /* 0x000fc80000000000 */
[----:B------:R-:W-:Y:S01]  /*28a0*/  MUFU.TANH R13, R13 ;  /* 0x0000000d000d7308 */ /* 0x000fe20000002400 */
[C---:B-1----:R-:W-:Y:S07]  /*28b0*/  HMMA.16816.F32.BF16 R64, R28.reuse, R50, R64 ;  /* 0x000000321c40723c */ /* 0x042fee0000041840 */
[----:B------:R-:W-:Y:S01]  /*28c0*/  MUFU.TANH R15, R15 ;  /* 0x0000000f000f7308 */ /* 0x000fe20000002400 */
[C---:B------:R-:W-:Y:S07]  /*28d0*/  HMMA.16816.F32.BF16 R68, R28.reuse, R48, R68 ;  /* 0x000000301c44723c */ /* 0x040fee0000041844 */
[----:B------:R-:W-:Y:S01]  /*28e0*/  MUFU.TANH R49, R14 ;  /* 0x0000000e00317308 */ /* 0x000fe20000002400 */
[----:B------:R-:W-:Y:S07]  /*28f0*/  HMMA.16816.F32.BF16 R32, R28, R26, R32 ;  /* 0x0000001a1c20723c */ /* 0x000fee0000041820 */
[----:B------:R1:W-:Y:S01]  /*2900*/  MUFU.TANH R27, R12 ;  /* 0x0000000c001b7308 */ /* 0x0003e20000002400 */
[C---:B-----5:R-:W-:Y:S08]  /*2910*/  HMMA.16816.F32.BF16 R36, R8.reuse, R4, R36 ;  /* 0x000000040824723c */ /* 0x060ff00000041824 */
[----:B--2---:R-:W-:Y:S01]  /*2920*/  HMMA.16816.F32.BF16 R64, R8, R18, R64 ;  /* 0x000000120840723c */ /* 0x004fe20000041840 */
[----:B------:R-:W-:-:S07]  /*2930*/  VIADD R18, R3, 0xffffffd9 ;  /* 0xffffffd903127836 */ /* 0x000fce0000000000 */
[C---:B------:R-:W-:Y:S01]  /*2940*/  HMMA.16816.F32.BF16 R32, R8.reuse, R6, R32 ;  /* 0x000000060820723c */ /* 0x040fe20000041820 */
[----:B-1----:R-:W-:Y:S02]  /*2950*/  VIADD R12, R3, 0xffffffc0 ;  /* 0xffffffc0030c7836 */ /* 0x002fe40000000000 */
[----:B------:R-:W-:Y:S01]  /*2960*/  FMUL.FTZ R39, R39, UR4 ;  /* 0x0000000427277c20 */ /* 0x000fe20008410000 */
[----:B------:R-:W-:Y:S01]  /*2970*/  FMUL.FTZ R36, R36, UR4 ;  /* 0x0000000424247c20 */ /* 0x000fe20008410000 */
[----:B------:R-:W-:Y:S01]  /*2980*/  FMUL.FTZ R38, R38, UR4 ;  /* 0x0000000426267c20 */ /* 0x000fe20008410000 */
[C---:B------:R-:W-:Y:S02]  /*2990*/  ISETP.GE.AND P4, PT, R12.reuse, R102, PT ;  /* 0x000000660c00720c */ /* 0x040fe40003f86270 */
[----:B---3--:R-:W-:Y:S01]  /*29a0*/  HMMA.16816.F32.BF16 R44, R8, R52, R44 ;  /* 0x00000034082c723c */ /* 0x008fe2000004182c */
[----:B------:R-:W-:Y:S01]  /*29b0*/  ISETP.GE.AND P1, PT, R12, R101, PT ;  /* 0x000000650c00720c */ /* 0x000fe20003f26270 */
[----:B------:R-:W-:Y:S01]  /*29c0*/  MUFU.TANH R39, R39 ;  /* 0x0000002700277308 */ /* 0x000fe20000002400 */
[----:B------:R-:W-:Y:S01]  /*29d0*/  I2FP.F32.U32 R12, R12 ;  /* 0x0000000c000c7245 */ /* 0x000fe20000201000 */
[----:B------:R-:W-:Y:S01]  /*29e0*/  FMUL.FTZ R65, R65, UR4 ;  /* 0x0000000441417c20 */ /* 0x000fe20008410000 */
[----:B------:R-:W-:-:S03]  /*29f0*/  FMUL.FTZ R67, R67, UR4 ;  /* 0x0000000443437c20 */ /* 0x000fc60008410000 */
[C---:B------:R-:W-:Y:S01]  /*2a00*/  HMMA.16816.F32.BF16 R40, R8.reuse, R54, R40 ;  /* 0x000000360828723c */ /* 0x040fe20000041828 */
[----:B----4-:R-:W-:Y:S01]  /*2a10*/  FFMA.FTZ R6, R12, R0, R21 ;  /* 0x000000000c067223 */ /* 0x010fe20000010015 */
[----:B------:R-:W-:Y:S01]  /*2a20*/  MUFU.TANH R65, R65 ;  /* 0x0000004100417308 */ /* 0x000fe20000002400 */
[----:B------:R-:W-:Y:S01]  /*2a30*/  FMUL.FTZ R4, R35, UR4 ;  /* 0x0000000423047c20 */ /* 0x000fe20008410000 */
[----:B------:R-:W-:Y:S01]  /*2a40*/  FMUL.FTZ R35, R66, UR4 ;  /* 0x0000000442237c20 */ /* 0x000fe20008410000 */
[----:B------:R-:W-:Y:S01]  /*2a50*/  FMUL.FTZ R32, R32, UR4 ;  /* 0x0000000420207c20 */ /* 0x000fe20008410000 */
[----:B------:R-:W-:Y:S01]  /*2a60*/  FSEL R6, R6, -INF , !P4 ;  /* 0xff80000006067808 */ /* 0x000fe20006000000 */
[----:B------:R-:W-:Y:S01]  /*2a70*/  FMUL.FTZ R34, R34, UR4 ;  /* 0x0000000422227c20 */ /* 0x000fe20008410000 */
[----:B------:R-:W-:Y:S01]  /*2a80*/  HMMA.16816.F32.BF16 R68, R8, R16, R68 ;  /* 0x000000100844723c */ /* 0x000fe20000041844 */
[----:B------:R-:W-:Y:S01]  /*2a90*/  FMUL.FTZ R9, R64, UR4 ;  /* 0x0000000440097c20 */ /* 0x000fe20008410000 */
[----:B------:R-:W1:Y:S01]  /*2aa0*/  MUFU.TANH R35, R35 ;  /* 0x0000002300237308 */ /* 0x000e620000002400 */
[----:B------:R-:W-:-:S02]  /*2ab0*/  VIADD R10, R3, 0xffffffc1 ;  /* 0xffffffc1030a7836 */ /* 0x000fc40000000000 */
[----:B------:R-:W-:Y:S01]  /*2ac0*/  FMUL.FTZ R29, R44, UR4 ;  /* 0x000000042c1d7c20 */ /* 0x000fe20008410000 */
[----:B------:R-:W-:Y:S01]  /*2ad0*/  FMUL.FTZ R7, R46, UR4 ;  /* 0x000000042e077c20 */ /* 0x000fe20008410000 */
[----:B------:R-:W-:Y:S01]  /*2ae0*/  FFMA.FTZ R11, R12, R0, R23 ;  /* 0x000000000c0b7223 */ /* 0x000fe20000010017 */
[----:B------:R-:W-:Y:S01]  /*2af0*/  FMUL.FTZ R19, R47, UR4 ;  /* 0x000000042f137c20 */ /* 0x000fe20008410000 */
[C---:B------:R-:W-:Y:S01]  /*2b00*/  ISETP.GE.AND P5, PT, R10.reuse, R102, PT ;  /* 0x000000660a00720c */ /* 0x040fe20003fa6270 */
[----:B------:R-:W-:Y:S01]  /*2b10*/  VIADD R12, R3, 0xffffffc8 ;  /* 0xffffffc8030c7836 */ /* 0x000fe20000000000 */
[----:B------:R-:W2:Y:S01]  /*2b20*/  MUFU.TANH R9, R9 ;  /* 0x0000000900097308 */ /* 0x000ea20000002400 */
[-C--:B------:R-:W-:Y:S01]  /*2b30*/  ISETP.GE.AND P2, PT, R10, R101.reuse, PT ;  /* 0x000000650a00720c */ /* 0x080fe20003f46270 */
[----:B------:R-:W-:Y:S01]  /*2b40*/  FMUL.FTZ R43, R43, UR4 ;  /* 0x000000042b2b7c20 */ /* 0x000fe20008410000 */
[----:B------:R-:W-:Y:S01]  /*2b50*/  I2FP.F32.U32 R10, R10 ;  /* 0x0000000a000a7245 */ /* 0x000fe20000201000 */
[----:B------:R-:W-:Y:S01]  /*2b60*/  FMUL.FTZ R8, R37, UR4 ;  /* 0x0000000425087c20 */ /* 0x000fe20008410000 */
[----:B------:R-:W-:Y:S01]  /*2b70*/  FMUL.FTZ R5, R45, UR4 ;  /* 0x000000042d057c20 */ /* 0x000fe20008410000 */
[----:B------:R-:W-:Y:S01]  /*2b80*/  ISETP.GE.AND P4, PT, R12, R102, PT ;  /* 0x000000660c00720c */ /* 0x000fe20003f86270 */
[----:B------:R-:W-:Y:S01]  /*2b90*/  FMUL.FTZ R31, R40, UR4 ;  /* 0x00000004281f7c20 */ /* 0x000fe20008410000 */
[----:B------:R-:W3:Y:S01]  /*2ba0*/  MUFU.TANH R29, R29 ;  /* 0x0000001d001d7308 */ /* 0x000ee20000002400 */
[-C--:B-1----:R-:W-:Y:S01]  /*2bb0*/  FFMA.FTZ R35, R2, R0.reuse, R35 ;  /* 0x0000000002237223 */ /* 0x082fe20000010023 */
[-C--:B------:R-:W-:Y:S01]  /*2bc0*/  FFMA.FTZ R17, R10, R0.reuse, R25 ;  /* 0x000000000a117223 */ /* 0x080fe20000010019 */
[----:B------:R-:W-:Y:S01]  /*2bd0*/  FSEL R25, R11, -INF , !P1 ;  /* 0xff8000000b197808 */ /* 0x000fe20004800000 */
[----:B------:R-:W-:Y:S01]  /*2be0*/  FMUL.FTZ R41, R41, UR4 ;  /* 0x0000000429297c20 */ /* 0x000fe20008410000 */
[-C--:B------:R-:W-:Y:S01]  /*2bf0*/  ISETP.GE.AND P1, PT, R12, R101.reuse, PT ;  /* 0x000000650c00720c */ /* 0x080fe20003f26270 */
[----:B------:R-:W-:Y:S01]  /*2c00*/  FMUL.FTZ R42, R42, UR4 ;  /* 0x000000042a2a7c20 */ /* 0x000fe20008410000 */
[----:B------:R-:W-:Y:S01]  /*2c10*/  FSEL R35, R35, -INF , !P3 ;  /* 0xff80000023237808 */ /* 0x000fe20005800000 */
[----:B------:R-:W1:Y:S01]  /*2c20*/  MUFU.TANH R7, R7 ;  /* 0x0000000700077308 */ /* 0x000e620000002400 */
[-C--:B--2---:R-:W-:Y:S01]  /*2c30*/  FFMA.FTZ R106, R2, R0.reuse, R9 ;  /* 0x00000000026a7223 */ /* 0x084fe20000010009 */
[----:B------:R-:W-:Y:S01]  /*2c40*/  FFMA.FTZ R2, R10, R0, R57 ;  /* 0x000000000a027223 */ /* 0x000fe20000010039 */
[C---:B------:R-:W-:Y:S01]  /*2c50*/  VIADD R10, R3.reuse, 0xffffffc9 ;  /* 0xffffffc9030a7836 */ /* 0x040fe20000000000 */
[----:B------:R-:W-:Y:S01]  /*2c60*/  I2FP.F32.U32 R12, R12 ;  /* 0x0000000c000c7245 */ /* 0x000fe20000201000 */
[----:B------:R-:W-:Y:S01]  /*2c70*/  VIADD R9, R3, 0xffffffd0 ;  /* 0xffffffd003097836 */ /* 0x000fe20000000000 */
[----:B------:R-:W-:Y:S01]  /*2c80*/  FSEL R106, R106, -INF , !P0 ;  /* 0xff8000006a6a7808 */ /* 0x000fe20004000000 */
[----:B------:R-:W-:Y:S01]  /*2c90*/  FMUL.FTZ R68, R68, UR4 ;  /* 0x0000000444447c20 */ /* 0x000fe20008410000 */
[----:B------:R-:W-:Y:S01]  /*2ca0*/  MUFU.TANH R45, R43 ;  /* 0x0000002b002d7308 */ /* 0x000fe20000002400 */
[----:B------:R-:W-:Y:S01]  /*2cb0*/  ISETP.GE.AND P0, PT, R10, R102, PT ;  /* 0x000000660a00720c */ /* 0x000fe20003f06270 */
[-C--:B------:R-:W-:Y:S01]  /*2cc0*/  FFMA.FTZ R16, R12, R0.reuse, R27 ;  /* 0x000000000c107223 */ /* 0x080fe2000001001b */
[-C--:B------:R-:W-:Y:S01]  /*2cd0*/  ISETP.GE.AND P3, PT, R10, R101.reuse, PT ;  /* 0x000000650a00720c */ /* 0x080fe20003f66270 */
[----:B------:R-:W-:Y:S01]  /*2ce0*/  FFMA.FTZ R49, R12, R0, R49 ;  /* 0x000000000c317223 */ /* 0x000fe20000010031 */
[----:B------:R-:W-:Y:S01]  /*2cf0*/  I2FP.F32.U32 R10, R10 ;  /* 0x0000000a000a7245 */ /* 0x000fe20000201000 */
[----:B------:R-:W-:Y:S01]  /*2d00*/  FMUL.FTZ R33, R33, UR4 ;  /* 0x0000000421217c20 */ /* 0x000fe20008410000 */
[----:B------:R-:W-:Y:S01]  /*2d10*/  FSEL R16, R16, -INF , !P4 ;  /* 0xff80000010107808 */ /* 0x000fe20006000000 */
[----:B------:R2:W-:Y:S01]  /*2d20*/  MUFU.TANH R43, R8 ;  /* 0x00000008002b7308 */ /* 0x0005e20000002400 */
[----:B------:R-:W-:Y:S01]  /*2d30*/  FSEL R2, R2, -INF , !P5 ;  /* 0xff80000002027808 */ /* 0x000fe20006800000 */
[CC--:B------:R-:W-:Y:S01]  /*2d40*/  FFMA.FTZ R14, R10.reuse, R0.reuse, R13 ;  /* 0x000000000a0e7223 */ /* 0x0c0fe2000001000d */
[----:B------:R-:W-:Y:S01]  /*2d50*/  FFMA.FTZ R11, R10, R0, R15 ;  /* 0x000000000a0b7223 */ /* 0x000fe2000001000f */
[----:B------:R-:W-:Y:S01]  /*2d60*/  FSEL R13, R49, -INF , !P1 ;  /* 0xff800000310d7808 */ /* 0x000fe20004800000 */
[----:B------:R-:W-:Y:S01]  /*2d70*/  FMUL.FTZ R70, R70, UR4 ;  /* 0x0000000446467c20 */ /* 0x000fe20008410000 */
[----:B------:R-:W-:Y:S01]  /*2d80*/  FSEL R17, R17, -INF , !P2 ;  /* 0xff80000011117808 */ /* 0x000fe20005000000 */
[----:B------:R-:W-:Y:S01]  /*2d90*/  FMUL.FTZ R69, R69, UR4 ;  /* 0x0000000445457c20 */ /* 0x000fe20008410000 */
[----:B------:R-:W4:Y:S01]  /*2da0*/  MUFU.TANH R19, R19 ;  /* 0x0000001300137308 */ /* 0x000f220000002400 */
[----:B------:R-:W-:Y:S01]  /*2db0*/  ISETP.GE.AND P5, PT, R9, R102, PT ;  /* 0x000000660900720c */ /* 0x000fe20003fa6270 */
[----:B------:R-:W-:Y:S01]  /*2dc0*/  FMUL.FTZ R71, R71, UR4 ;  /* 0x0000000447477c20 */ /* 0x000fe20008410000 */
[----:B------:R-:W-:-:S02]  /*2dd0*/  ISETP.GE.AND P2, PT, R9, R101, PT ;  /* 0x000000650900720c */ /* 0x000fc40003f46270 */
[----:B------:R-:W-:Y:S02]  /*2de0*/  FSEL R14, R14, -INF , !P0 ;  /* 0xff8000000e0e7808 */ /* 0x000fe40004000000 */
[----:B------:R-:W-:Y:S01]  /*2df0*/  FSEL R11, R11, -INF , !P3 ;  /* 0xff8000000b0b7808 */ /* 0x000fe20005800000 */
[----:B------:R-:W5:Y:S01]  /*2e00*/  MUFU.TANH R5, R5 ;  /* 0x0000000500057308 */ /* 0x000f620000002400 */
[----:B--2---:R-:W-:Y:S02]  /*2e10*/  I2FP.F32.U32 R8, R9 ;  /* 0x0000000900087245 */ /* 0x004fe40000201000 */
[C---:B------:R-:W-:Y:S02]  /*2e20*/  ISETP.GE.AND P0, PT, R20.reuse, R102, PT ;  /* 0x000000661400720c */ /* 0x040fe40003f06270 */
[----:B------:R-:W-:Y:S01]  /*2e30*/  ISETP.GE.AND P3, PT, R20, R101, PT ;  /* 0x000000651400720c */ /* 0x000fe20003f66270 */
[CC--:B---3--:R-:W-:Y:S01]  /*2e40*/  FFMA.FTZ R10, R8.reuse, R0.reuse, R29 ;  /* 0x00000000080a7223 */ /* 0x0c8fe2000001001d */
[----:B-1----:R-:W-:Y:S01]  /*2e50*/  FFMA.FTZ R7, R8, R0, R7 ;  /* 0x0000000008077223 */ /* 0x002fe20000010007 */
[----:B------:R-:W-:Y:S01]  /*2e60*/  MUFU.TANH R37, R41 ;  /* 0x0000002900257308 */ /* 0x000fe20000002400 */
[----:B------:R-:W-:Y:S01]  /*2e70*/  VIADD R8, R3, 0xffffffd1 ;  /* 0xffffffd103087836 */ /* 0x000fe20000000000 */
[----:B------:R-:W-:-:S02]  /*2e80*/  I2FP.F32.U32 R20, R20 ;  /* 0x0000001400147245 */ /* 0x000fc40000201000 */
[----:B------:R-:W-:Y:S02]  /*2e90*/  FSEL R10, R10, -INF , !P5 ;  /* 0xff8000000a0a7808 */ /* 0x000fe40006800000 */
[C---:B------:R-:W-:Y:S02]  /*2ea0*/  ISETP.GE.AND P4, PT, R8.reuse, R102, PT ;  /* 0x000000660800720c */ /* 0x040fe40003f86270 */
[----:B------:R-:W1:Y:S01]  /*2eb0*/  MUFU.TANH R31, R31 ;  /* 0x0000001f001f7308 */ /* 0x000e620000002400 */
[-C--:B------:R-:W-:Y:S02]  /*2ec0*/  ISETP.GE.AND P1, PT, R8, R101.reuse, PT ;  /* 0x000000650800720c */ /* 0x080fe40003f26270 */
[----:B------:R-:W-:Y:S02]  /*2ed0*/  I2FP.F32.U32 R8, R8 ;  /* 0x0000000800087245 */ /* 0x000fe40000201000 */
[----:B------:R-:W-:Y:S02]  /*2ee0*/  FSEL R9, R7, -INF , !P2 ;  /* 0xff80000007097808 */ /* 0x000fe40005000000 */
[C---:B------:R-:W-:Y:S01]  /*2ef0*/  ISETP.GE.AND P5, PT, R18.reuse, R102, PT ;  /* 0x000000661200720c */ /* 0x040fe20003fa6270 */
[----:B------:R-:W2:Y:S01]  /*2f00*/  MUFU.TANH R41, R42 ;  /* 0x0000002a00297308 */ /* 0x000ea20000002400 */
[----:B------:R-:W-:Y:S01]  /*2f10*/  ISETP.GE.AND P2, PT, R18, R101, PT ;  /* 0x000000651200720c */ /* 0x000fe20003f46270 */
[C---:B----4-:R-:W-:Y:S01]  /*2f20*/  FFMA.FTZ R7, R8.reuse, R0, R19 ;  /* 0x0000000008077223 */ /* 0x050fe20000010013 */
[----:B------:R-:W-:Y:S01]  /*2f30*/  I2FP.F32.U32 R18, R18 ;  /* 0x0000001200127245 */ /* 0x000fe20000201000 */
[----:B-----5:R-:W-:-:S03]  /*2f40*/  FFMA.FTZ R12, R8, R0, R5 ;  /* 0x00000000080c7223 */ /* 0x020fc60000010005 */
[----:B------:R-:W-:Y:S01]  /*2f50*/  FSEL R7, R7, -INF , !P1 ;  /* 0xff80000007077808 */ /* 0x000fe20004800000 */
[----:B------:R-:W-:Y:S01]  /*2f60*/  MUFU.TANH R15, R32 ;  /* 0x00000020000f7308 */ /* 0x000fe20000002400 */
[-C--:B-1----:R-:W-:Y:S01]  /*2f70*/  FFMA.FTZ R8, R20, R0.reuse, R31 ;  /* 0x0000000014087223 */ /* 0x082fe2000001001f */
[CC--:B------:R-:W-:Y:S01]  /*2f80*/  FFMA.FTZ R37, R18.reuse, R0.reuse, R37 ;  /* 0x0000000012257223 */ /* 0x0c0fe20000010025 */
[-C--:B------:R-:W-:Y:S01]  /*2f90*/  FFMA.FTZ R5, R18, R0.reuse, R45 ;  /* 0x0000000012057223 */ /* 0x080fe2000001002d */
[C---:B------:R-:W-:Y:S01]  /*2fa0*/  VIADD R18, R3.reuse, 0xffffffe8 ;  /* 0xffffffe803127836 */ /* 0x040fe20000000000 */
[----:B------:R-:W-:Y:S02]  /*2fb0*/  FSEL R12, R12, -INF , !P4 ;  /* 0xff8000000c0c7808 */ /* 0x000fe40006000000 */
[----:B------:R-:W-:Y:S01]  /*2fc0*/  FSEL R8, R8, -INF , !P0 ;  /* 0xff80000008087808 */ /* 0x000fe20004000000 */
[----:B------:R-:W-:Y:S01]  /*2fd0*/  MUFU.TANH R19, R34 ;  /* 0x0000002200137308 */ /* 0x000fe20000002400 */
[----:B--2---:R-:W-:Y:S01]  /*2fe0*/  FFMA.FTZ R21, R20, R0, R41 ;  /* 0x0000000014157223 */ /* 0x004fe20000010029 */
[----:B------:R-:W-:Y:S01]  /*2ff0*/  VIADD R20, R3, 0xffffffe1 ;  /* 0xffffffe103147836 */ /* 0x000fe20000000000 */
[----:B------:R-:W-:-:S02]  /*3000*/  FSEL R5, R5, -INF , !P2 ;  /* 0xff80000005057808 */ /* 0x000fc40005000000 */
[-C--:B------:R-:W-:Y:S02]  /*3010*/  ISETP.GE.AND P2, PT, R18, R101.reuse, PT ;  /* 0x000000651200720c */ /* 0x080fe40003f46270 */
[----:B------:R-:W-:Y:S01]  /*3020*/  FSEL R21, R21, -INF , !P3 ;  /* 0xff80000015157808 */ /* 0x000fe20005800000 */
[----:B------:R-:W1:Y:S01]  /*3030*/  MUFU.TANH R23, R36 ;  /* 0x0000002400177308 */ /* 0x000e620000002400 */
[C---:B------:R-:W-:Y:S02]  /*3040*/  ISETP.GE.AND P0, PT, R20.reuse, R102, PT ;  /* 0x000000661400720c */ /* 0x040fe40003f06270 */
[-C--:B------:R-:W-:Y:S02]  /*3050*/  ISETP.GE.AND P3, PT, R20, R101.reuse, PT ;  /* 0x000000651400720c */ /* 0x080fe40003f66270 */
[----:B------:R-:W-:Y:S02]  /*3060*/  I2FP.F32.U32 R20, R20 ;  /* 0x0000001400147245 */ /* 0x000fe40000201000 */
[C---:B------:R-:W-:Y:S01]  /*3070*/  ISETP.GE.AND P4, PT, R22.reuse, R102, PT ;  /* 0x000000661600720c */ /* 0x040fe20003f86270 */
[----:B------:R-:W2:Y:S01]  /*3080*/  MUFU.TANH R47, R38 ;  /* 0x00000026002f7308 */ /* 0x000ea20000002400 */
[----:B------:R-:W-:Y:S01]  /*3090*/  ISETP.GE.AND P1, PT, R22, R101, PT ;  /* 0x000000651600720c */ /* 0x000fe20003f26270 */
[C---:B------:R-:W-:Y:S01]  /*30a0*/  FFMA.FTZ R43, R20.reuse, R0, R43 ;  /* 0x00000000142b7223 */ /* 0x040fe2000001002b */
[----:B------:R-:W-:Y:S01]  /*30b0*/  I2FP.F32.U32 R22, R22 ;  /* 0x0000001600167245 */ /* 0x000fe20000201000 */
[----:B------:R-:W-:Y:S01]  /*30c0*/  FFMA.FTZ R39, R20, R0, R39 ;  /* 0x0000000014277223 */ /* 0x000fe20000010027 */
[----:B------:R-:W-:-:S02]  /*30d0*/  VIADD R20, R3, 0xffffffe9 ;  /* 0xffffffe903147836 */ /* 0x000fc40000000000 */
[----:B------:R-:W-:Y:S01]  /*30e0*/  FSEL R112, R43, -INF , !P0 ;  /* 0xff8000002b707808 */ /* 0x000fe20004000000 */
[----:B------:R3:W4:Y:S01]  /*30f0*/  MUFU.TANH R27, R4 ;  /* 0x00000004001b7308 */ /* 0x0007220000002400 */
[----:B-1----:R-:W-:Y:S01]  /*3100*/  FFMA.FTZ R23, R22, R0, R23 ;  /* 0x0000000016177223 */ /* 0x002fe20000010017 */
[----:B------:R-:W-:-:S04]  /*3110*/  FSEL R123, R39, -INF , !P3 ;  /* 0xff800000277b7808 */ /* 0x000fc80005800000 */
[----:B------:R-:W-:Y:S02]  /*3120*/  FSEL R122, R23, -INF , !P4 ;  /* 0xff800000177a7808 */ /* 0x000fe40006000000 */
[----:B------:R-:W-:Y:S01]  /*3130*/  MUFU.TANH R29, R68 ;  /* 0x00000044001d7308 */ /* 0x000fe20000002400 */
[----:B--2---:R-:W-:Y:S01]  /*3140*/  FFMA.FTZ R47, R22, R0, R47 ;  /* 0x00000000162f7223 */ /* 0x004fe2000001002f */
[----:B------:R-:W-:-:S04]  /*3150*/  ISETP.GE.AND P4, PT, R20, R102, PT ;  /* 0x000000661400720c */ /* 0x000fc80003f86270 */
[----:B------:R-:W-:Y:S02]  /*3160*/  FSEL R111, R47, -INF , !P1 ;  /* 0xff8000002f6f7808 */ /* 0x000fe40004800000 */
[----:B------:R-:W1:Y:S01]  /*3170*/  MUFU.TANH R33, R33 ;  /* 0x0000002100217308 */ /* 0x000e620000002400 */
[----:B---3--:R-:W-:Y:S01]  /*3180*/  FSEL R4, R37, -INF , !P5 ;  /* 0xff80000025047808 */ /* 0x008fe20006800000 */
[----:B------:R-:W-:Y:S01]  /*3190*/  BAR.SYNC.DEFER_BLOCKING 0x0 ;  /* 0x0000000000007b1d */ /* 0x000fe20000010000 */
[----:B------:R-:W-:Y:S02]  /*31a0*/  ISETP.GE.AND P5, PT, R18, R102, PT ;  /* 0x000000661200720c */ /* 0x000fe40003fa6270 */
[----:B------:R-:W-:Y:S02]  /*31b0*/  I2FP.F32.U32 R18, R18 ;  /* 0x0000001200127245 */ /* 0x000fe40000201000 */
[----:B------:R-:W-:Y:S01]  /*31c0*/  ISETP.GE.AND P1, PT, R20, R101, PT ;  /* 0x000000651400720c */ /* 0x000fe20003f26270 */
[----:B------:R-:W2:Y:S01]  /*31d0*/  MUFU.TANH R31, R70 ;  /* 0x00000046001f7308 */ /* 0x000ea20000002400 */
[----:B------:R-:W-:Y:S01]  /*31e0*/  I2FP.F32.U32 R20, R20 ;  /* 0x0000001400147245 */ /* 0x000fe20000201000 */
[CC--:B------:R-:W-:Y:S01]  /*31f0*/  FFMA.FTZ R15, R18.reuse, R0.reuse, R15 ;  /* 0x00000000120f7223 */ /* 0x0c0fe2000001000f */
[----:B------:R-:W-:Y:S01]  /*3200*/  FFMA.FTZ R19, R18, R0, R19 ;  /* 0x0000000012137223 */ /* 0x000fe20000010013 */
[----:B------:R-:W-:-:S02]  /*3210*/  VIADD R18, R3, 0xfffffff0 ;  /* 0xfffffff003127836 */ /* 0x000fc40000000000 */
[----:B----4-:R-:W-:Y:S01]  /*3220*/  FFMA.FTZ R27, R20, R0, R27 ;  /* 0x00000000141b7223 */ /* 0x010fe2000001001b */
[----:B------:R-:W-:Y:S01]  /*3230*/  FSEL R114, R15, -INF , !P5 ;  /* 0xff8000000f727808 */ /* 0x000fe20006800000 */
[----:B------:R-:W3:Y:S01]  /*3240*/  MUFU.TANH R69, R69 ;  /* 0x0000004500457308 */ /* 0x000ee20000002400 */
[----:B------:R-:W-:Y:S01]  /*3250*/  ISETP.GE.AND P0, PT, R18, R102, PT ;  /* 0x000000661200720c */ /* 0x000fe20003f06270 */
[----:B-1----:R-:W-:Y:S01]  /*3260*/  FFMA.FTZ R33, R20, R0, R33 ;  /* 0x0000000014217223 */ /* 0x002fe20000010021 */
[-C--:B------:R-:W-:Y:S01]  /*3270*/  ISETP.GE.AND P3, PT, R18, R101.reuse, PT ;  /* 0x000000651200720c */ /* 0x080fe20003f66270 */
[C---:B------:R-:W-:Y:S01]  /*3280*/  VIADD R20, R3.reuse, 0xfffffff1 ;  /* 0xfffffff103147836 */ /* 0x040fe20000000000 */
[----:B------:R-:W-:Y:S01]  /*3290*/  I2FP.F32.U32 R18, R18 ;  /* 0x0000001200127245 */ /* 0x000fe20000201000 */
[----:B------:R-:W-:Y:S01]  /*32a0*/  VIADD R3, R3, 0xfffffff9 ;  /* 0xfffffff903037836 */ /* 0x000fe20000000000 */
[----:B------:R-:W-:Y:S01]  /*32b0*/  FSEL R121, R19, -INF , !P2 ;  /* 0xff80000013797808 */ /* 0x000fe20005000000 */
[----:B------:R-:W1:Y:S01]  /*32c0*/  MUFU.TANH R71, R71 ;  /* 0x0000004700477308 */ /* 0x000e620000002400 */
[----:B------:R-:W-:Y:S01]  /*32d0*/  ISETP.GE.AND P5, PT, R20, R102, PT ;  /* 0x000000661400720c */ /* 0x000fe20003fa6270 */
[CC--:B------:R-:W-:Y:S01]  /*32e0*/  FFMA.FTZ R29, R18.reuse, R0.reuse, R29 ;  /* 0x00000000121d7223 */ /* 0x0c0fe2000001001d */
[----:B--2---:R-:W-:Y:S01]  /*32f0*/  FFMA.FTZ R31, R18, R0, R31 ;  /* 0x00000000121f7223 */ /* 0x004fe2000001001f */
[----:B------:R-:W-:-:S02]  /*3300*/  ISETP.GE.AND P2, PT, R20, R101, PT ;  /* 0x000000651400720c */ /* 0x000fc40003f46270 */
[----:B------:R-:W-:Y:S02]  /*3310*/  I2FP.F32.U32 R20, R20 ;  /* 0x0000001400147245 */ /* 0x000fe40000201000 */
[----:B------:R-:W2:Y:S01]  /*3320*/  MUFU.TANH R67, R67 ;  /* 0x0000004300437308 */ /* 0x000ea20000002400 */
[----:B------:R-:W-:Y:S02]  /*3330*/  FSEL R108, R29, -INF , !P0 ;  /* 0xff8000001d6c7808 */ /* 0x000fe40004000000 */
[----:B------:R-:W-:Y:S01]  /*3340*/  ISETP.NE.AND P0, PT, R99, 0x1, PT ;  /* 0x000000016300780c */ /* 0x000fe20003f05270 */
[CC--:B---3--:R-:W-:Y:S01]  /*3350*/  FFMA.FTZ R69, R20.reuse, R0.reuse, R69 ;  /* 0x0000000014457223 */ /* 0x0c8fe20000010045 */
[----:B------:R-:W-:Y:S02]  /*3360*/  I2FP.F32.U32 R18, R3 ;  /* 0x0000000300127245 */ /* 0x000fe40000201000 */
[----:B------:R-:W-:Y:S02]  /*3370*/  FSEL R110, R33, -INF , !P4 ;  /* 0xff800000216e7808 */ /* 0x000fe40006000000 */
[----:B------:R-:W-:Y:S01]  /*3380*/  FSEL R115, R27, -INF , !P1 ;  /* 0xff8000001b737808 */ /* 0x000fe20004800000 */
[-C--:B-1----:R-:W-:Y:S01]  /*3390*/  FFMA.FTZ R71, R20, R0.reuse, R71 ;  /* 0x0000000014477223 */ /* 0x082fe20000010047 */
[----:B------:R-:W-:Y:S01]  /*33a0*/  FFMA.FTZ R65, R18, R0, R65 ;  /* 0x0000000012417223 */ /* 0x000fe20000010041 */
[----:B------:R-:W-:-:S02]  /*33b0*/  ISETP.GE.AND P4, PT, R3, R102, PT ;  /* 0x000000660300720c */ /* 0x000fc40003f86270 */
[----:B------:R-:W-:Y:S02]  /*33c0*/  ISETP.GE.AND P1, PT, R3, R101, PT ;  /* 0x000000650300720c */ /* 0x000fe40003f26270 */
[----:B------:R-:W-:Y:S01]  /*33d0*/  FSEL R105, R31, -INF , !P3 ;  /* 0xff8000001f697808 */ /* 0x000fe20005800000 */
[----:B--2---:R-:W-:Y:S01]  /*33e0*/  FFMA.FTZ R34, R18, R0, R67 ;  /* 0x0000000012227223 */ /* 0x004fe20000010043 */
        /* <DEDUP_REMOVED lines=52> */
.L_x_1245:
[----:B------:R3:W-:Y:S02]  /*3730*/  STS.128 [R129+0x5800], RZ ;  /* 0x005800ff81007388 */ /* 0x0007e40000000c00 */
.L_x_1246:
[----:B------:R-:W-:Y:S05]  /*3740*/  BSYNC.RECONVERGENT B0 ;  /* 0x0000000000007941 */ /* 0x000fea0003800200 */
.L_x_1244:
[----:B------:R-:W0:Y:S02]  /*3750*/  LDGDEPBAR ;  /* 0x00000000000079af */ /* 0x000e240000000000 */
.L_x_1243:
        /* <DEDUP_REMOVED lines=15> */
[----:B------:R-:W-:Y:S02]  /*3850*/  FMNMX.FTZ R19, R104, R19, !PT ;  /* 0x0000001368137209 */ /* 0x000fe40007810000 */
[----:B------:R-:W-:Y:S02]  /*3860*/  FMNMX.FTZ R18, R34, R15, !PT ;  /* 0x0000000f22127209 */ /* 0x000fe40007810000 */
[----:B------:R-:W-:Y:S01]  /*3870*/  LOP3.LUT R100, R81, 0x120, R98, 0xf8, !PT ;  /* 0x0000012051647812 */ /* 0x000fe200078ef862 */
[----:B------:R-:W5:Y:S01]  /*3880*/  SHFL.BFLY PT, R20, R19, 0x2, 0x1f ;  /* 0x0c401f0013147f89 */ /* 0x000f6200000e0000 */
[----:B------:R-:W-:-:S02]  /*3890*/  MOV R131, 0xffffffff ;  /* 0xffffffff00837802 */ /* 0x000fc40000000f00 */
[----:B------:R-:W-:Y:S01]  /*38a0*/  LEA R100, R100, UR5, 0x1 ;  /* 0x0000000564647c11 */ /* 0x000fe2000f8e08ff */
[----:B------:R-:W1:Y:S03]  /*38b0*/  SHFL.BFLY PT, R15, R18, 0x2, 0x1f ;  /* 0x0c401f00120f7f89 */ /* 0x000e6600000e0000 */
[----:B------:R-:W-:Y:S01]  /*38c0*/  IADD3 R33, PT, PT, R86, R100, RZ ;  /* 0x0000006456217210 */ /* 0x000fe20007ffe0ff */
[----:B------:R-:W-:Y:S04]  /*38d0*/  LDSM.16.MT88.4 R60, [R100+0x7000] ;  /* 0x00700000643c783b */ /* 0x000fe80000004200 */
[----:B------:R-:W-:Y:S04]  /*38e0*/  LDSM.16.MT88.4 R68, [R33+0x6000] ;  /* 0x006000002144783b */ /* 0x000fe80000004200 */
[----:B------:R-:W-:Y:S04]  /*38f0*/  LDSM.16.MT88.4 R40, [R100+0x8000] ;  /* 0x008000006428783b */ /* 0x000fe80000004200 */
[----:B------:R-:W-:Y:S01]  /*3900*/  LDSM.16.MT88.4 R76, [R100+0x6000] ;  /* 0x00600000644c783b */ /* 0x000fe20000004200 */
[----:B-----5:R-:W-:-:S03]  /*3910*/  FMNMX.FTZ R20, R19, R20, !PT ;  /* 0x0000001413147209 */ /* 0x020fc60007810000 */
[----:B------:R-:W-:Y:S01]  /*3920*/  LDSM.16.MT88.4 R52, [R33+0x7000] ;  /* 0x007000002134783b */ /* 0x000fe20000004200 */
[----:B-1----:R-:W-:-:S03]  /*3930*/  FMNMX.FTZ R15, R18, R15, !PT ;  /* 0x0000000f120f7209 */ /* 0x002fc60007810000 */
[----:B------:R-:W1:Y:S02]  /*3940*/  SHFL.BFLY PT, R3, R20, 0x1, 0x1f ;  /* 0x0c201f0014037f89 */ /* 0x000e6400000e0000 */
[----:B-1----:R-:W-:-:S04]  /*3950*/  FMNMX.FTZ R3, R20, R3, !PT ;  /* 0x0000000314037209 */ /* 0x002fc80007810000 */
[C---:B------:R-:W-:Y:S01]  /*3960*/  FSETP.NEU.FTZ.AND P1, PT, R3.reuse, -INF , PT ;  /* 0xff8000000300780b */ /* 0x040fe20003f3d000 */
[----:B----4-:R-:W-:-:S05]  /*3970*/  FMUL.FTZ R109, R3, UR4 ;  /* 0x00000004036d7c20 */ /* 0x010fca0008410000 */
[----:B------:R-:W-:-:S05]  /*3980*/  FSEL R109, R109, RZ, P1 ;  /* 0x000000ff6d6d7208 */ /* 0x000fca0000800000 */
[--C-:B------:R-:W-:Y:S01]  /*3990*/  FFMA.FTZ R92, R6, UR4, -R109.reuse ;  /* 0x00000004065c7c23 */ /* 0x100fe2000801086d */
[--C-:B------:R-:W-:Y:S01]  /*39a0*/  FFMA.FTZ R91, R2, UR4, -R109.reuse ;  /* 0x00000004025b7c23 */ /* 0x100fe2000801086d */
[----:B------:R-:W1:Y:S01]  /*39b0*/  SHFL.BFLY PT, R6, R15, 0x1, 0x1f ;  /* 0x0c201f000f067f89 */ /* 0x000e6200000e0000 */
        /* <DEDUP_REMOVED lines=12> */
[----:B------:R-:W-:-:S07]  /*3a80*/  FFMA.FTZ R106, R106, UR4, -R109 ;  /* 0x000000046a6a7c23 */ /* 0x000fce000801086d */
[----:B------:R-:W-:Y:S01]  /*3a90*/  MUFU.EX2 R90, R90 ;  /* 0x0000005a005a7308 */ /* 0x000fe20000000800 */
[----:B-1----:R-:W-:-:S04]  /*3aa0*/  FMNMX.FTZ R2, R15, R6, !PT ;  /* 0x000000060f027209 */ /* 0x002fc80007810000 */
[C---:B------:R-:W-:Y:S01]  /*3ab0*/  FSETP.NEU.FTZ.AND P1, PT, R2.reuse, -INF , PT ;  /* 0xff8000000200780b */ /* 0x040fe20003f3d000 */
[----:B------:R-:W-:Y:S02]  /*3ac0*/  FMUL.FTZ R88, R2, UR4 ;  /* 0x0000000402587c20 */ /* 0x000fe40008410000 */
[----:B------:R-:W1:Y:S01]  /*3ad0*/  MUFU.EX2 R89, R89 ;  /* 0x0000005900597308 */ /* 0x000e620000000800 */
[----:B----4-:R-:W-:Y:S01]  /*3ae0*/  F2FP.BF16.F32.PACK_AB R48, R91, R92 ;  /* 0x0000005c5b30723e */ /* 0x010fe200000010ff */
[----:B------:R-:W-:Y:S01]  /*3af0*/  FADD.FTZ R91, R92, R91 ;  /* 0x0000005b5c5b7221 */ /* 0x000fe20000010000 */
[----:B------:R-:W-:-:S05]  /*3b00*/  FSEL R88, R88, RZ, P1 ;  /* 0x000000ff58587208 */ /* 0x000fca0000800000 */
[----:B------:R-:W-:Y:S01]  /*3b10*/  MUFU.EX2 R31, R31 ;  /* 0x0000001f001f7308 */ /* 0x000fe20000000800 */
[--C-:B------:R-:W-:Y:S01]  /*3b20*/  FFMA.FTZ R95, R25, UR4, -R88.reuse ;  /* 0x00000004195f7c23 */ /* 0x100fe20008010858 */
[--C-:B------:R-:W-:Y:S01]  /*3b30*/  FFMA.FTZ R94, R17, UR4, -R88.reuse ;  /* 0x00000004115e7c23 */ /* 0x100fe20008010858 */
[--C-:B------:R-:W-:Y:S01]  /*3b40*/  FFMA.FTZ R93, R13, UR4, -R88.reuse ;  /* 0x000000040d5d7c23 */ /* 0x100fe20008010858 */
[--C-:B------:R-:W-:Y:S01]  /*3b50*/  FFMA.FTZ R32, R11, UR4, -R88.reuse ;  /* 0x000000040b207c23 */ /* 0x100fe20008010858 */
[--C-:B------:R-:W-:Y:S01]  /*3b60*/  FFMA.FTZ R29, R9, UR4, -R88.reuse ;  /* 0x00000004091d7c23 */ /* 0x100fe20008010858 */
[--C-:B------:R-:W-:Y:S01]  /*3b70*/  FFMA.FTZ R28, R7, UR4, -R88.reuse ;  /* 0x00000004071c7c23 */ /* 0x100fe20008010858 */
[----:B------:R-:W4:Y:S01]  /*3b80*/  LDSM.16.MT88.4 R8, [R100+0x7400] ;  /* 0x007400006408783b */ /* 0x000f220000004200 */
[----:B------:R-:W-:Y:S01]  /*3b90*/  MUFU.EX2 R95, R95 ;  /* 0x0000005f005f7308 */ /* 0x000fe20000000800 */
[--C-:B------:R-:W-:Y:S01]  /*3ba0*/  FFMA.FTZ R21, R21, UR4, -R88.reuse ;  /* 0x0000000415157c23 */ /* 0x100fe20008010858 */
[--C-:B------:R-:W-:Y:S01]  /*3bb0*/  FFMA.FTZ R20, R5, UR4, -R88.reuse ;  /* 0x0000000405147c23 */ /* 0x100fe20008010858 */
[----:B-1----:R-:W-:Y:S01]  /*3bc0*/  F2FP.BF16.F32.PACK_AB R50, R89, R90 ;  /* 0x0000005a5932723e */ /* 0x002fe200000010ff */
[----:B------:R-:W1:Y:S01]  /*3bd0*/  LDSM.16.MT88.4 R12, [R33+0x6400] ;  /* 0x00640000210c783b */ /* 0x000e620000004200 */
[--C-:B------:R-:W-:Y:S01]  /*3be0*/  FFMA.FTZ R111, R111, UR4, -R88.reuse ;  /* 0x000000046f6f7c23 */ /* 0x100fe20008010858 */
[--C-:B------:R-:W-:Y:S01]  /*3bf0*/  FFMA.FTZ R103, R103, UR4, -R88.reuse ;  /* 0x0000000467677c23 */ /* 0x100fe20008010858 */
[--C-:B------:R-:W-:Y:S01]  /*3c00*/  FFMA.FTZ R35, R35, UR4, -R88.reuse ;  /* 0x0000000423237c23 */ /* 0x100fe20008010858 */
[----:B------:R-:W5:Y:S01]  /*3c10*/  MUFU.EX2 R94, R94 ;  /* 0x0000005e005e7308 */ /* 0x000f620000000800 */
[----:B--2---:R-:W-:Y:S01]  /*3c20*/  LDSM.16.MT88.4 R24, [R100+0x6400] ;  /* 0x006400006418783b */ /* 0x004fe20000004200 */
[----:B------:R-:W-:-:S03]  /*3c30*/  FFMA.FTZ R34, R34, UR4, -R88 ;  /* 0x0000000422227c23 */ /* 0x000fc60008010858 */
[----:B------:R-:W-:Y:S03]  /*3c40*/  LDSM.16.MT88.4 R16, [R33+0x7400] ;  /* 0x007400002110783b */ /* 0x000fe60000004200 */
[----:B------:R-:W-:Y:S08]  /*3c50*/  MUFU.EX2 R93, R93 ;  /* 0x0000005d005d7308 */ /* 0x000ff00000000800 */
[----:B------:R-:W2:Y:S01]  /*3c60*/  MUFU.EX2 R32, R32 ;  /* 0x0000002000207308 */ /* 0x000ea20000000800 */
[----:B-----5:R-:W-:Y:S01]  /*3c70*/  F2FP.BF16.F32.PACK_AB R49, R94, R95 ;  /* 0x0000005f5e31723e */ /* 0x020fe200000010ff */
[----:B------:R-:W-:-:S06]  /*3c80*/  FADD.FTZ R94, R95, R94 ;  /* 0x0000005e5f5e7221 */ /* 0x000fcc0000010000 */
[----:B------:R-:W5:Y:S08]  /*3c90*/  MUFU.EX2 R30, R30 ;  /* 0x0000001e001e7308 */ /* 0x000f700000000800 */
[----:B------:R-:W-:Y:S01]  /*3ca0*/  MUFU.EX2 R23, R23 ;  /* 0x0000001700177308 */ /* 0x000fe20000000800 */
[----:B--2---:R-:W-:Y:S01]  /*3cb0*/  F2FP.BF16.F32.PACK_AB R51, R32, R93 ;  /* 0x0000005d2033723e */ /* 0x004fe200000010ff */
[----:B------:R-:W-:-:S04]  /*3cc0*/  FADD.FTZ R93, R93, R94 ;  /* 0x0000005e5d5d7221 */ /* 0x000fc80000010000 */
[----:B------:R-:W-:Y:S02]  /*3cd0*/  FADD.FTZ R32, R32, R93 ;  /* 0x0000005d20207221 */ /* 0x000fe40000010000 */
[----:B------:R-:W2:Y:S01]  /*3ce0*/  MUFU.EX2 R22, R22 ;  /* 0x0000001600167308 */ /* 0x000ea20000000800 */
[----:B------:R-:W-:Y:S01]  /*3cf0*/  HMMA.16816.F32.BF16 R64, R48, R60, RZ ;  /* 0x0000003c3040723c */ /* 0x000fe200000418ff */
[----:B-----5:R-:W-:-:S06]  /*3d00*/  F2FP.BF16.F32.PACK_AB R4, R30, R31 ;  /* 0x0000001f1e04723e */ /* 0x020fcc00000010ff */
[----:B------:R-:W-:Y:S01]  /*3d10*/  MUFU.EX2 R29, R29 ;  /* 0x0000001d001d7308 */ /* 0x000fe20000000800 */
[C---:B------:R-:W-:Y:S07]  /*3d20*/  HMMA.16816.F32.BF16 R60, R48.reuse, R62, RZ ;  /* 0x0000003e303c723c */ /* 0x040fee00000418ff */
[----:B------:R-:W5:Y:S01]  /*3d30*/  MUFU.EX2 R28, R28 ;  /* 0x0000001c001c7308 */ /* 0x000f620000000800 */
[----:B--2---:R-:W-:Y:S01]  /*3d40*/  F2FP.BF16.F32.PACK_AB R6, R22, R23 ;  /* 0x000000171606723e */ /* 0x004fe200000010ff */
[C---:B------:R-:W-:Y:S06]  /*3d50*/  HMMA.16816.F32.BF16 R72, R48.reuse, R68, RZ ;  /* 0x000000443048723c */ /* 0x040fec00000418ff */
        /* <DEDUP_REMOVED lines=36> */
[----:B------:R-:W-:Y:S01]  /*3fa0*/  HMMA.16816.F32.BF16 R76, R4, R26, R76 ;  /* 0x0000001a044c723c */ /* 0x000fe2000004184c */
[--C-:B------:R-:W-:Y:S01]  /*3fb0*/  FFMA.FTZ R26, R110, UR4, -R109.reuse ;  /* 0x000000046e1a7c23 */ /* 0x100fe2000801086d */
[--C-:B------:R-:W-:Y:S01]  /*3fc0*/  FFMA.FTZ R27, R114, UR4, -R109.reuse ;  /* 0x00000004721b7c23 */ /* 0x100fe2000801086d */
[--C-:B------:R-:W-:Y:S01]  /*3fd0*/  FFMA.FTZ R110, R123, UR4, -R88.reuse ;  /* 0x000000047b6e7c23 */ /* 0x100fe20008010858 */
[----:B------:R-:W-:Y:S01]  /*3fe0*/  FFMA.FTZ R109, R104, UR4, -R109 ;  /* 0x00000004686d7c23 */ /* 0x000fe2000801086d */
[----:B------:R-:W-:-:S02]  /*3ff0*/  FFMA.FTZ R104, R105, UR4, -R88 ;  /* 0x0000000469687c23 */ /* 0x000fc40008010858 */
[----:B------:R-:W-:Y:S01]  /*4000*/  MUFU.EX2 R26, R26 ;  /* 0x0000001a001a7308 */ /* 0x000fe20000000800 */
[----:B------:R-:W-:Y:S01]  /*4010*/  HMMA.16816.F32.BF16 R80, R4, R24, R80 ;  /* 0x000000180450723c */ /* 0x000fe20000041850 */
[--C-:B------:R-:W-:Y:S01]  /*4020*/  FFMA.FTZ R25, R121, UR4, -R88.reuse ;  /* 0x0000000479197c23 */ /* 0x100fe20008010858 */
[----:B------:R-:W-:Y:S01]  /*4030*/  FFMA.FTZ R24, R115, UR4, -R88 ;  /* 0x0000000473187c23 */ /* 0x000fe20008010858 */
[----:B------:R-:W-:-:S04]  /*4040*/  FADD.FTZ R88, R90, R91 ;  /* 0x0000005b5a587221 */ /* 0x000fc80000010000 */
[----:B------:R-:W-:Y:S01]  /*4050*/  MUFU.EX2 R27, R27 ;  /* 0x0000001b001b7308 */ /* 0x000fe20000000800 */
[----:B------:R-:W-:Y:S01]  /*4060*/  HMMA.16816.F32.BF16 R56, R4, R16, R56 ;  /* 0x000000100438723c */ /* 0x000fe20000041838 */
[----:B------:R-:W-:-:S04]  /*4070*/  FADD.FTZ R88, R89, R88 ;  /* 0x0000005859587221 */ /* 0x000fc80000010000 */
[----:B------:R-:W-:Y:S02]  /*4080*/  FADD.FTZ R31, R31, R88 ;  /* 0x000000581f1f7221 */ /* 0x000fe40000010000 */
[----:B------:R-:W1:Y:S01]  /*4090*/  MUFU.EX2 R110, R110 ;  /* 0x0000006e006e7308 */ /* 0x000e620000000800 */
[----:B--2---:R-:W-:Y:S01]  /*40a0*/  HMMA.16816.F32.BF16 R44, R4, R8, R44 ;  /* 0x00000008042c723c */ /* 0x004fe2000004182c */
[----:B------:R-:W-:-:S04]  /*40b0*/  FADD.FTZ R30, R30, R31 ;  /* 0x0000001f1e1e7221 */ /* 0x000fc80000010000 */
[----:B------:R-:W-:Y:S02]  /*40c0*/  FADD.FTZ R23, R23, R30 ;  /* 0x0000001e17177221 */ /* 0x000fe40000010000 */
[----:B------:R-:W-:Y:S01]  /*40d0*/  MUFU.EX2 R25, R25 ;  /* 0x0000001900197308 */ /* 0x000fe20000000800 */
[----:B------:R-:W-:Y:S01]  /*40e0*/  HMMA.16816.F32.BF16 R48, R4, R10, R48 ;  /* 0x0000000a0430723c */ /* 0x000fe20000041830 */
[----:B------:R-:W2:Y:S01]  /*40f0*/  LDSM.16.MT88.4 R8, [R100+0x6800] ;  /* 0x006800006408783b */ /* 0x000ea20000004200 */
[----:B------:R-:W-:-:S05]  /*4100*/  FADD.FTZ R22, R22, R23 ;  /* 0x0000001716167221 */ /* 0x000fca0000010000 */
[----:B------:R-:W4:Y:S01]  /*4110*/  MUFU.EX2 R24, R24 ;  /* 0x0000001800187308 */ /* 0x000f220000000800 */
[----:B------:R-:W-:Y:S01]  /*4120*/  HMMA.16816.F32.BF16 R52, R4, R18, R52 ;  /* 0x000000120434723c */ /* 0x000fe20000041834 */
[----:B-----5:R-:W-:Y:S01]  /*4130*/  F2FP.BF16.F32.PACK_AB R4, R112, R113 ;  /* 0x000000717004723e */ /* 0x020fe200000010ff */
[----:B------:R-:W-:Y:S01]  /*4140*/  LDSM.16.MT88.4 R16, [R100+0x6c00] ;  /* 0x006c00006410783b */ /* 0x000fe20000004200 */
[----:B-1----:R-:W-:Y:S01]  /*4150*/  F2FP.BF16.F32.PACK_AB R5, R110, R111 ;  /* 0x0000006f6e05723e */ /* 0x002fe200000010ff */
[----:B------:R-:W-:Y:S01]  /*4160*/  FADD.FTZ R113, R113, R22 ;  /* 0x0000001671717221 */ /* 0x000fe20000010000 */
[----:B------:R-:W-:Y:S01]  /*4170*/  F2FP.BF16.F32.PACK_AB R6, R26, R27 ;  /* 0x0000001b1a06723e */ /* 0x000fe200000010ff */
[----:B------:R-:W-:Y:S01]  /*4180*/  FADD.FTZ R111, R111, R20 ;  /* 0x000000146f6f7221 */ /* 0x000fe20000010000 */
[----:B------:R-:W-:Y:S01]  /*4190*/  MUFU.EX2 R109, R109 ;  /* 0x0000006d006d7308 */ /* 0x000fe20000000800 */
[----:B------:R-:W-:Y:S02]  /*41a0*/  FADD.FTZ R112, R112, R113 ;  /* 0x0000007170707221 */ /* 0x000fe40000010000 */
[----:B------:R-:W-:-:S05]  /*41b0*/  FADD.FTZ R110, R110, R111 ;  /* 0x0000006f6e6e7221 */ /* 0x000fca0000010000 */
[----:B------:R-:W1:Y:S01]  /*41c0*/  MUFU.EX2 R104, R104 ;  /* 0x0000006800687308 */ /* 0x000e620000000800 */
[----:B----4-:R-:W-:-:S07]  /*41d0*/  F2FP.BF16.F32.PACK_AB R7, R24, R25 ;  /* 0x000000191807723e */ /* 0x010fce00000010ff */
        /* <DEDUP_REMOVED lines=17> */
[----:B------:R-:W2:Y:S01]  /*42f0*/  LDSM.16.MT88.4 R8, [R100+0x7c00] ;  /* 0x007c00006408783b */ /* 0x000ea20000004200 */
[----:B------:R-:W-:-:S02]  /*4300*/  F2FP.BF16.F32.PACK_AB R4, R107, R108 ;  /* 0x0000006c6b04723e */ /* 0x000fc400000010ff */
[----:B-1----:R-:W-:Y:S02]  /*4310*/  F2FP.BF16.F32.PACK_AB R5, R103, R104 ;  /* 0x000000686705723e */ /* 0x002fe400000010ff */
[----:B------:R-:W-:Y:S02]  /*4320*/  F2FP.BF16.F32.PACK_AB R6, R109, R106 ;  /* 0x0000006a6d06723e */ /* 0x000fe400000010ff */
[----:B------:R-:W-:-:S07]  /*4330*/  F2FP.BF16.F32.PACK_AB R7, R34, R35 ;  /* 0x000000232207723e */ /* 0x000fce00000010ff */
[C---:B------:R-:W-:Y:S08]  /*4340*/  HMMA.16816.F32.BF16 R72, R4.reuse, R12, R72 ;  /* 0x0000000c0448723c */ /* 0x040ff00000041848 */
[C---:B------:R-:W-:Y:S01]  /*4350*/  HMMA.16816.F32.BF16 R68, R4.reuse, R14, R68 ;  /* 0x0000000e0444723c */ /* 0x040fe20000041844 */
[----:B------:R-:W1:Y:S07]  /*4360*/  LDSM.16.MT88.4 R12, [R100+0x8c00] ;  /* 0x008c0000640c783b */ /* 0x000e6e0000004200 */
[C---:B------:R-:W-:Y:S08]  /*4370*/  HMMA.16816.F32.BF16 R80, R4.reuse, R16, R80 ;  /* 0x000000100450723c */ /* 0x040ff00000041850 */
[C---:B------:R-:W-:Y:S01]  /*4380*/  HMMA.16816.F32.BF16 R76, R4.reuse, R18, R76 ;  /* 0x00000012044c723c */ /* 0x040fe2000004184c */
[----:B------:R-:W4:Y:S07]  /*4390*/  LDSM.16.MT88.4 R16, [R33+0x7c00] ;  /* 0x007c00002110783b */ /* 0x000f2e0000004200 */
        /* <DEDUP_REMOVED lines=31> */
[----:B------:R-:W-:Y:S02]  /*4590*/  LEA R8, P1, R10, R125, 0x7 ;  /* 0x0000007d0a087211 */ /* 0x000fe400078238ff */
[----:B-1----:R-:W-:Y:S02]  /*45a0*/  ISETP.GE.AND P3, PT, R132, UR4, PT ;  /* 0x0000000484007c0c */ /* 0x002fe4000bf66270 */
[C---:B------:R-:W-:Y:S02]  /*45b0*/  SHF.L.U32 R7, R10.reuse, 0x6, RZ ;  /* 0x000000060a077819 */ /* 0x040fe400000006ff */
        /* <DEDUP_REMOVED lines=46> */
[----:B------:R-:W-:Y:S04]  /*48a0*/  LDSM.16.M88.4 R84, [R104] ;  /* 0x000000006854783b */ /* 0x000fe80000000200 */
[----:B------:R-:W3:Y:S04]  /*48b0*/  LDSM.16.M88.4 R24, [R103+0x3000] ;  /* 0x003000006718783b */ /* 0x000ee80000000200 */
[----:B------:R-:W1:Y:S04]  /*48c0*/  LDSM.16.M88.4 R20, [R105+0x3800] ;  /* 0x003800006914783b */ /* 0x000e680000000200 */
[----:B--2---:R-:W2:Y:S04]  /*48d0*/  LDSM.16.M88.4 R16, [R103+0x3400] ;  /* 0x003400006710783b */ /* 0x004ea80000000200 */
[----:B------:R-:W2:Y:S04]  /*48e0*/  LDSM.16.M88.4 R88, [R105+0x3c00] ;  /* 0x003c00006958783b */ /* 0x000ea80000000200 */
[----:B------:R-:W2:Y:S04]  /*48f0*/  LDSM.16.M88.4 R92, [R103+0x3800] ;  /* 0x00380000675c783b */ /* 0x000ea80000000200 */
[----:B------:R-:W0:Y:S01]  /*4900*/  LDGDEPBAR ;  /* 0x00000000000079af */ /* 0x000e220000000000 */
[C---:B----4-:R-:W-:Y:S08]  /*4910*/  HMMA.16816.F32.BF16 R8, R12.reuse, R4, RZ ;  /* 0x000000040c08723c */ /* 0x050ff000000418ff */
[C---:B------:R-:W-:Y:S08]  /*4920*/  HMMA.16816.F32.BF16 R4, R12.reuse, R6, RZ ;  /* 0x000000060c04723c */ /* 0x040ff000000418ff */
[C---:B-----5:R-:W-:Y:S08]  /*4930*/  HMMA.16816.F32.BF16 R32, R12.reuse, R28, RZ ;  /* 0x0000001c0c20723c */ /* 0x060ff000000418ff */
[----:B------:R-:W-:Y:S08]  /*4940*/  HMMA.16816.F32.BF16 R28, R12, R30, RZ ;  /* 0x0000001e0c1c723c */ /* 0x000ff000000418ff */
[C---:B---3--:R-:W-:Y:S08]  /*4950*/  HMMA.16816.F32.BF16 R8, R84.reuse, R24, R8 ;  /* 0x000000185408723c */ /* 0x048ff00000041808 */
[----:B------:R-:W-:Y:S08]  /*4960*/  HMMA.16816.F32.BF16 R4, R84, R26, R4 ;  /* 0x0000001a5404723c */ /* 0x000ff00000041804 */
[----:B-1----:R-:W-:Y:S08]  /*4970*/  HMMA.16816.F32.BF16 R24, R12, R20, RZ ;  /* 0x000000140c18723c */ /* 0x002ff000000418ff */
[C---:B--2---:R-:W-:Y:S08]  /*4980*/  HMMA.16816.F32.BF16 R32, R84.reuse, R16, R32 ;  /* 0x000000105420723c */ /* 0x044ff00000041820 */
        /* <DEDUP_REMOVED lines=54> */
[----:B--2---:R-:W-:Y:S03]  /*4cf0*/  HMMA.16816.F32.BF16 R28, R92, R90, R28 ;  /* 0x0000005a5c1c723c */ /* 0x004fe6000004181c */
        /* <DEDUP_REMOVED lines=9> */
[----:B------:R-:W-:-:S03]  /*4d90*/  FMUL.FTZ R7, R7, UR4 ;  /* 0x0000000407077c20 */ /* 0x000fc60008410000 */
[----:B------:R3:W4:Y:S02]  /*4da0*/  MUFU.TANH R107, R6 ;  /* 0x00000006006b7308 */ /* 0x0007240000002400 */
[----:B------:R-:W-:Y:S01]  /*4db0*/  FMUL.FTZ R29, R29, UR4 ;  /* 0x000000041d1d7c20 */ /* 0x000fe20008410000 */
[----:B------:R-:W-:-:S05]  /*4dc0*/  FMUL.FTZ R30, R30, UR4 ;  /* 0x000000041e1e7c20 */ /* 0x000fca0008410000 */
[----:B------:R5:W2:Y:S02]  /*4dd0*/  MUFU.TANH R105, R4 ;  /* 0x0000000400697308 */ /* 0x000aa40000002400 */
[----:B------:R-:W-:Y:S01]  /*4de0*/  FMUL.FTZ R33, R33, UR4 ;  /* 0x0000000421217c20 */ /* 0x000fe20008410000 */
[----:B------:R-:W-:Y:S01]  /*4df0*/  FMUL.FTZ R35, R35, UR4 ;  /* 0x0000000423237c20 */ /* 0x000fe20008410000 */
[----:B------:R-:W-:Y:S01]  /*4e00*/  FMUL.FTZ R32, R32, UR4 ;  /* 0x0000000420207c20 */ /* 0x000fe20008410000 */
[----:B------:R-:W-:Y:S01]  /*4e10*/  FMUL.FTZ R34, R34, UR4 ;  /* 0x0000000422227c20 */ /* 0x000fe20008410000 */
[C---:B-1----:R-:W-:Y:S01]  /*4e20*/  HMMA.16816.F32.BF16 R24, R92.reuse, R84, R24 ;  /* 0x000000545c18723c */ /* 0x042fe20000041818 */
[----:B---3--:R-:W-:Y:S01]  /*4e30*/  FMUL.FTZ R6, R31, UR4 ;  /* 0x000000041f067c20 */ /* 0x008fe20008410000 */
[----:B------:R-:W1:Y:S06]  /*4e40*/  MUFU.TANH R11, R11 ;  /* 0x0000000b000b7308 */ /* 0x000e6c0000002400 */
[----:B------:R-:W-:Y:S01]  /*4e50*/  HMMA.16816.F32.BF16 R20, R92, R86, R20 ;  /* 0x000000565c14723c */ /* 0x000fe20000041814 */
[----:B------:R3:W4:Y:S01]  /*4e60*/  LDSM.16.M88.4 R84, [R103+0x5c00] ;  /* 0x005c00006754783b */ /* 0x0007220000000200 */
[----:B-----5:R-:W-:Y:S01]  /*4e70*/  SHF.L.U32 R4, R116, 0x1, RZ ;  /* 0x0000000174047819 */ /* 0x020fe200000006ff */
[----:B------:R-:W1:Y:S01]  /*4e80*/  MUFU.TANH R5, R5 ;  /* 0x0000000500057308 */ /* 0x000e620000002400 */
[----:B------:R-:W-:-:S04]  /*4e90*/  DEPBAR.LE SB0, 0x0 ;  /* 0x000080000000791a */ /* 0x000fc80000000000 */
[----:B------:R-:W-:-:S03]  /*4ea0*/  LOP3.LUT R4, R4, 0x6, RZ, 0xc0, !PT ;  /* 0x0000000604047812 */ /* 0x000fc600078ec0ff */
[----:B------:R-:W-:Y:S01]  /*4eb0*/  FMUL.FTZ R31, R24, UR4 ;  /* 0x00000004181f7c20 */ /* 0x000fe20008410000 */
[----:B------:R-:W1:Y:S01]  /*4ec0*/  MUFU.TANH R7, R7 ;  /* 0x0000000700077308 */ /* 0x000e620000002400 */
[----:B------:R-:W-:Y:S01]  /*4ed0*/  LEA R4, R99, R4, 0x6 ;  /* 0x0000000463047211 */ /* 0x000fe200078e30ff */
[----:B------:R-:W-:-:S05]  /*4ee0*/  FMUL.FTZ R26, R26, UR4 ;  /* 0x000000041a1a7c20 */ /* 0x000fca0008410000 */
[----:B------:R-:W-:Y:S01]  /*4ef0*/  FMUL.FTZ R20, R20, UR4 ;  /* 0x0000000414147c20 */ /* 0x000fe20008410000 */
[----:B------:R-:W1:Y:S01]  /*4f00*/  MUFU.TANH R33, R33 ;  /* 0x0000002100217308 */ /* 0x000e620000002400 */
[----:B------:R-:W-:-:S07]  /*4f10*/  FMUL.FTZ R22, R22, UR4 ;  /* 0x0000000416167c20 */ /* 0x000fce0008410000 */
[----:B---3--:R-:W3:Y:S08]  /*4f20*/  MUFU.TANH R103, R32 ;  /* 0x0000002000677308 */ /* 0x008ef00000002400 */
[----:B------:R-:W1:Y:S01]  /*4f30*/  MUFU.TANH R35, R35 ;  /* 0x0000002300237308 */ /* 0x000e620000002400 */
[C---:B----4-:R-:W-:Y:S07]  /*4f40*/  HMMA.16816.F32.BF16 R12, R92.reuse, R86, R12 ;  /* 0x000000565c0c723c */ /* 0x050fee000004180c */
[----:B------:R-:W4:Y:S01]  /*4f50*/  MUFU.TANH R29, R29 ;  /* 0x0000001d001d7308 */ /* 0x000f220000002400 */
[----:B------:R-:W-:Y:S01]  /*4f60*/  HMMA.16816.F32.BF16 R16, R92, R84, R16 ;  /* 0x000000545c10723c */ /* 0x000fe20000041810 */
[----:B------:R-:W-:Y:S01]  /*4f70*/  FMUL.FTZ R85, R28, UR4 ;  /* 0x000000041c557c20 */ /* 0x000fe20008410000 */
[----:B------:R-:W-:-:S05]  /*4f80*/  FMUL.FTZ R28, R25, UR4 ;  /* 0x00000004191c7c20 */ /* 0x000fca0008410000 */
[----:B------:R5:W1:Y:S04]  /*4f90*/  MUFU.TANH R87, R34 ;  /* 0x0000002200577308 */ /* 0x000a680000002400 */
[----:B------:R-:W-:-:S04]  /*4fa0*/  FMUL.FTZ R24, R12, UR4 ;  /* 0x000000040c187c20 */ /* 0x000fc80008410000 */
[----:B------:R-:W1:Y:S01]  /*4fb0*/  MUFU.TANH R85, R85 ;  /* 0x0000005500557308 */ /* 0x000e620000002400 */
[----:B------:R-:W-:-:S07]  /*4fc0*/  FMUL.FTZ R12, R27, UR4 ;  /* 0x000000041b0c7c20 */ /* 0x000fce0008410000 */
[----:B------:R-:W1:Y:S01]  /*4fd0*/  MUFU.TANH R24, R24 ;  /* 0x0000001800187308 */ /* 0x000e620000002400 */
[----:B-----5:R-:W-:Y:S01]  /*4fe0*/  IADD3 R34, PT, PT, R4, -0x80, RZ ;  /* 0xffffff8004227810 */ /* 0x020fe20007ffe0ff */
[----:B------:R-:W-:Y:S03]  /*4ff0*/  BAR.SYNC.DEFER_BLOCKING 0x0 ;  /* 0x0000000000007b1d */ /* 0x000fe60000010000 */
[C---:B------:R-:W-:Y:S02]  /*5000*/  ISETP.GE.AND P5, PT, R34.reuse, R102, PT ;  /* 0x000000662200720c */ /* 0x040fe40003fa6270 */
[----:B------:R-:W-:Y:S01]  /*5010*/  ISETP.GE.AND P4, PT, R34, R101, PT ;  /* 0x000000652200720c */ /* 0x000fe20003f86270 */
[----:B------:R5:W1:Y:S01]  /*5020*/  MUFU.TANH R89, R8 ;  /* 0x0000000800597308 */ /* 0x000a620000002400 */
[----:B------:R-:W-:-:S07]  /*5030*/  I2FP.F32.U32 R34, R34 ;  /* 0x0000002200227245 */ /* 0x000fce0000201000 */
[----:B------:R2:W1:Y:S01]  /*5040*/  MUFU.TANH R91, R10 ;  /* 0x0000000a005b7308 */ /* 0x0004620000002400 */
[----:B-----5:R-:W-:Y:S01]  /*5050*/  FMUL.FTZ R8, R23, UR4 ;  /* 0x0000000417087c20 */ /* 0x020fe20008410000 */
[----:B--2---:R-:W-:Y:S01]  /*5060*/  FMUL.FTZ R10, R21, UR4 ;  /* 0x00000004150a7c20 */ /* 0x004fe20008410000 */
[----:B-1-34-:R-:W-:Y:S06]  /*5070*/  @!P0 BRA `(.L_x_1248) ;  /* 0x0000000000d88947 */ /* 0x01afec0003800000 */
[----:B------:R-:W-:-:S04]  /*5080*/  VIADD R21, R99, 0xfffffffd ;  /* 0xfffffffd63157836 */ /* 0x000fc80000000000 */
[----:B------:R-:W-:-:S04]  /*5090*/  IMAD.WIDE.U32 R94, R21, R96, RZ ;  /* 0x00000060155e7225 */ /* 0x000fc800078e00ff */
[----:B------:R-:W-:Y:S02]  /*50a0*/  IMAD R21, R21, R97, R95 ;  /* 0x0000006115157224 */ /* 0x000fe400078e025f */
[----:B------:R-:W-:-:S03]  /*50b0*/  IMAD.SHL.U32 R23, R94, 0x40, RZ ;  /* 0x000000405e177824 */ /* 0x000fc600078e00ff */
[----:B------:R-:W-:Y:S02]  /*50c0*/  SHF.L.U64.HI R25, R94, 0x6, R21 ;  /* 0x000000065e197819 */ /* 0x000fe40000010215 */
        /* <DEDUP_REMOVED lines=49> */
.L_x_1248:
[----:B------:R-:W-:Y:S01]  /*53e0*/  IADD3 R25, PT, PT, R4, -0x48, RZ ;  /* 0xffffffb804197810 */ /* 0x000fe20007ffe0ff */
[----:B------:R-:W-:Y:S01]  /*53f0*/  FFMA.FTZ R21, R34, R0, R91 ;  /* 0x0000000022157223 */ /* 0x000fe2000001005b */
[----:B------:R-:W-:Y:S01]  /*5400*/  IADD3 R32, PT, PT, R4, -0x7f, RZ ;  /* 0xffffff8104207810 */ /* 0x000fe20007ffe0ff */
[----:B------:R2:W3:Y:S01]  /*5410*/  MUFU.TANH R91, R30 ;  /* 0x0000001e005b7308 */ /* 0x0004e20000002400 */
[C---:B------:R-:W-:Y:S01]  /*5420*/  ISETP.GE.AND P2, PT, R25.reuse, R102, PT ;  /* 0x000000661900720c */ /* 0x040fe20003f46270 */
[----:B------:R-:W-:Y:S01]  /*5430*/  FFMA.FTZ R23, R34, R0, R89 ;  /* 0x0000000022177223 */ /* 0x000fe20000010059 */
[-C--:B------:R-:W-:Y:S01]  /*5440*/  ISETP.GE.AND P0, PT, R25, R101.reuse, PT ;  /* 0x000000651900720c */ /* 0x080fe20003f06270 */
[----:B------:R-:W-:Y:S01]  /*5450*/  FMUL.FTZ R16, R16, UR4 ;  /* 0x0000000410107c20 */ /* 0x000fe20008410000 */
[----:B------:R-:W-:Y:S01]  /*5460*/  ISETP.GE.AND P3, PT, R32, R102, PT ;  /* 0x000000662000720c */ /* 0x000fe20003f66270 */
[----:B------:R-:W-:Y:S01]  /*5470*/  FMUL.FTZ R18, R18, UR4 ;  /* 0x0000000412127c20 */ /* 0x000fe20008410000 */
[----:B------:R-:W-:Y:S01]  /*5480*/  ISETP.GE.AND P1, PT, R32, R101, PT ;  /* 0x000000652000720c */ /* 0x000fe20003f26270 */
[----:B------:R4:W5:Y:S01]  /*5490*/  MUFU.TANH R27, R6 ;  /* 0x00000006001b7308 */ /* 0x0009620000002400 */
[----:B------:R-:W-:Y:S01]  /*54a0*/  I2FP.F32.U32 R25, R25 ;  /* 0x0000001900197245 */ /* 0x000fe20000201000 */
[----:B------:R-:W-:Y:S01]  /*54b0*/  FMUL.FTZ R14, R14, UR4 ;  /* 0x000000040e0e7c20 */ /* 0x000fe20008410000 */
[----:B------:R-:W-:Y:S01]  /*54c0*/  I2FP.F32.U32 R32, R32 ;  /* 0x0000002000207245 */ /* 0x000fe20000201000 */
[----:B------:R-:W-:Y:S01]  /*54d0*/  FMUL.FTZ R15, R15, UR4 ;  /* 0x000000040f0f7c20 */ /* 0x000fe20008410000 */
[C---:B------:R-:W-:Y:S01]  /*54e0*/  IADD3 R84, PT, PT, R4.reuse, -0x78, RZ ;  /* 0xffffff8804547810 */ /* 0x040fe20007ffe0ff */
[-C--:B------:R-:W-:Y:S01]  /*54f0*/  FFMA.FTZ R24, R25, R0.reuse, R24 ;  /* 0x0000000019187223 */ /* 0x080fe20000010018 */
[----:B------:R-:W-:Y:S01]  /*5500*/  IADD3 R34, PT, PT, R4, -0x77, RZ ;  /* 0xffffff8904227810 */ /* 0x000fe20007ffe0ff */
[C---:B------:R-:W-:Y:S01]  /*5510*/  FFMA.FTZ R9, R32.reuse, R0, R9 ;  /* 0x0000000020097223 */ /* 0x040fe20000010009 */
[----:B--2---:R-:W-:Y:S01]  /*5520*/  I2FP.F32.U32 R30, R84 ;  /* 0x00000054001e7245 */ /* 0x004fe20000201000 */
[-C--:B------:R-:W-:Y:S01]  /*5530*/  FFMA.FTZ R11, R32, R0.reuse, R11 ;  /* 0x00000000200b7223 */ /* 0x080fe2000001000b */
[----:B-1----:R-:W-:Y:S01]  /*5540*/  FSEL R97, R24, -INF , !P2 ;  /* 0xff80000018617808 */ /* 0x002fe20005000000 */
[----:B------:R1:W-:Y:S01]  /*5550*/  MUFU.TANH R89, R28 ;  /* 0x0000001c00597308 */ /* 0x0003e20000002400 */
[----:B------:R-:W-:Y:S01]  /*5560*/  FSEL R9, R9, -INF , !P3 ;  /* 0xff80000009097808 */ /* 0x000fe20005800000 */
[----:B------:R-:W-:Y:S01]  /*5570*/  FFMA.FTZ R107, R30, R0, R107 ;  /* 0x000000001e6b7223 */ /* 0x000fe2000001006b */
[----:B------:R-:W-:Y:S01]  /*5580*/  FSEL R23, R23, -INF , !P5 ;  /* 0xff80000017177808 */ /* 0x000fe20006800000 */
[----:B------:R-:W-:Y:S01]  /*5590*/  FMUL.FTZ R24, R17, UR4 ;  /* 0x0000000411187c20 */ /* 0x000fe20008410000 */
[----:B----4-:R-:W-:Y:S01]  /*55a0*/  FMUL.FTZ R6, R19, UR4 ;  /* 0x0000000413067c20 */ /* 0x010fe20008410000 */
[----:B------:R-:W-:Y:S01]  /*55b0*/  ISETP.GE.AND P2, PT, R34, R102, PT ;  /* 0x000000662200720c */ /* 0x000fe20003f46270 */
[----:B------:R-:W-:Y:S01]  /*55c0*/  FFMA.FTZ R19, R30, R0, R105 ;  /* 0x000000001e137223 */ /* 0x000fe20000010069 */
[----:B------:R-:W-:Y:S01]  /*55d0*/  ISETP.GE.AND P3, PT, R34, R101, PT ;  /* 0x000000652200720c */ /* 0x000fe20003f66270 */
[----:B------:R2:W-:Y:S01]  /*55e0*/  MUFU.TANH R95, R26 ;  /* 0x0000001a005f7308 */ /* 0x0005e20000002400 */
[----:B------:R-:W-:-:S02]  /*55f0*/  ISETP.GE.AND P5, PT, R84, R102, PT ;  /* 0x000000665400720c */ /* 0x000fc40003fa6270 */
[----:B------:R-:W-:Y:S02]  /*5600*/  I2FP.F32.U32 R34, R34 ;  /* 0x0000002200227245 */ /* 0x000fe40000201000 */
[C---:B------:R-:W-:Y:S02]  /*5610*/  IADD3 R30, PT, PT, R4.reuse, -0x70, RZ ;  /* 0xffffff90041e7810 */ /* 0x040fe40007ffe0ff */
[----:B------:R-:W-:Y:S01]  /*5620*/  IADD3 R32, PT, PT, R4, -0x6f, RZ ;  /* 0xffffff9104207810 */ /* 0x000fe20007ffe0ff */
[-C--:B------:R-:W-:Y:S01]  /*5630*/  FFMA.FTZ R17, R34, R0.reuse, R5 ;  /* 0x0000000022117223 */ /* 0x080fe20000010005 */
[----:B-1----:R-:W-:Y:S01]  /*5640*/  IADD3 R28, PT, PT, R4, -0x68, RZ ;  /* 0xffffff98041c7810 */ /* 0x002fe20007ffe0ff */
[----:B------:R1:W-:Y:S01]  /*5650*/  MUFU.TANH R105, R12 ;  /* 0x0000000c00697308 */ /* 0x0003e20000002400 */
[----:B------:R-:W-:Y:S01]  /*5660*/  FSEL R11, R11, -INF , !P1 ;  /* 0xff8000000b0b7808 */ /* 0x000fe20004800000 */
[----:B------:R-:W-:Y:S01]  /*5670*/  FFMA.FTZ R5, R34, R0, R7 ;  /* 0x0000000022057223 */ /* 0x000fe20000010007 */
[----:B------:R-:W-:-:S02]  /*5680*/  FSEL R19, R19, -INF , !P5 ;  /* 0xff80000013137808 */ /* 0x000fc40006800000 */
[C---:B------:R-:W-:Y:S02]  /*5690*/  ISETP.GE.AND P1, PT, R30.reuse, R102, PT ;  /* 0x000000661e00720c */ /* 0x040fe40003f26270 */
[-C--:B------:R-:W-:Y:S01]  /*56a0*/  ISETP.GE.AND P5, PT, R30, R101.reuse, PT ;  /* 0x000000651e00720c */ /* 0x080fe20003fa6270 */
[----:B------:R-:W4:Y:S01]  /*56b0*/  MUFU.TANH R31, R31 ;  /* 0x0000001f001f7308 */ /* 0x000f220000002400 */
[----:B------:R-:W-:Y:S02]  /*56c0*/  FSEL R21, R21, -INF , !P4 ;  /* 0xff80000015157808 */ /* 0x000fe40006000000 */
[----:B------:R-:W-:Y:S02]  /*56d0*/  I2FP.F32.U32 R30, R30 ;  /* 0x0000001e001e7245 */ /* 0x000fe40000201000 */
[----:B--2---:R-:W-:Y:S02]  /*56e0*/  I2FP.F32.U32 R26, R32 ;  /* 0x00000020001a7245 */ /* 0x004fe40000201000 */
[-C--:B------:R-:W-:Y:S01]  /*56f0*/  ISETP.GE.AND P4, PT, R84, R101.reuse, PT ;  /* 0x000000655400720c */ /* 0x080fe20003f86270 */
[----:B------:R-:W-:Y:S01]  /*5700*/  FFMA.FTZ R87, R30, R0, R87 ;  /* 0x000000001e577223 */ /* 0x000fe20000010057 */
[----:B-1----:R-:W-:Y:S01]  /*5710*/  I2FP.F32.U32 R12, R28 ;  /* 0x0000001c000c7245 */ /* 0x002fe20000201000 */
[CC--:B------:R-:W-:Y:S01]  /*5720*/  FFMA.FTZ R157, R26.reuse, R0.reuse, R33 ;  /* 0x000000001a9d7223 */ /* 0x0c0fe20000010021 */
[----:B------:R-:W-:Y:S01]  /*5730*/  FSEL R7, R107, -INF , !P4 ;  /* 0xff8000006b077808 */ /* 0x000fe20006000000 */
[-C--:B------:R-:W-:Y:S01]  /*5740*/  FFMA.FTZ R153, R26, R0.reuse, R35 ;  /* 0x000000001a997223 */ /* 0x080fe20000010023 */
[----:B------:R-:W-:Y:S01]  /*5750*/  FSEL R17, R17, -INF , !P2 ;  /* 0xff80000011117808 */ /* 0x000fe20005000000 */
[CC--:B------:R-:W-:Y:S01]  /*5760*/  FFMA.FTZ R85, R12.reuse, R0.reuse, R85 ;  /* 0x000000000c557223 */ /* 0x0c0fe20000010055 */
[----:B------:R-:W-:Y:S01]  /*5770*/  FSEL R5, R5, -INF , !P3 ;  /* 0xff80000005057808 */ /* 0x000fe20005800000 */
[----:B---3--:R-:W-:Y:S01]  /*5780*/  FFMA.FTZ R91, R12, R0, R91 ;  /* 0x000000000c5b7223 */ /* 0x008fe2000001005b */
[C---:B------:R-:W-:Y:S01]  /*5790*/  ISETP.GE.AND P4, PT, R32.reuse, R102, PT ;  /* 0x000000662000720c */ /* 0x040fe20003f86270 */
[----:B------:R1:W2:Y:S01]  /*57a0*/  MUFU.TANH R93, R20 ;  /* 0x00000014005d7308 */ /* 0x0002a20000002400 */
[----:B------:R-:W-:Y:S01]  /*57b0*/  ISETP.GE.AND P2, PT, R32, R101, PT ;  /* 0x000000652000720c */ /* 0x000fe20003f46270 */
[----:B------:R-:W-:Y:S01]  /*57c0*/  FFMA.FTZ R103, R30, R0, R103 ;  /* 0x000000001e677223 */ /* 0x000fe20000010067 */
[----:B------:R-:W-:-:S02]  /*57d0*/  ISETP.GE.AND P3, PT, R28, R102, PT ;  /* 0x000000661c00720c */ /* 0x000fc40003f66270 */
[C---:B------:R-:W-:Y:S02]  /*57e0*/  IADD3 R26, PT, PT, R4.reuse, -0x67, RZ ;  /* 0xffffff99041a7810 */ /* 0x040fe40007ffe0ff */
[----:B------:R-:W-:Y:S01]  /*57f0*/  IADD3 R12, PT, PT, R4, -0x60, RZ ;  /* 0xffffffa0040c7810 */ /* 0x000fe20007ffe0ff */
[----:B------:R3:W-:Y:S01]  /*5800*/  MUFU.TANH R35, R10 ;  /* 0x0000000a00237308 */ /* 0x0007e20000002400 */
[----:B------:R-:W-:Y:S02]  /*5810*/  FSEL R115, R87, -INF , !P5 ;  /* 0xff80000057737808 */ /* 0x000fe40006800000 */
[----:B------:R-:W-:Y:S02]  /*5820*/  FSEL R157, R157, -INF , !P4 ;  /* 0xff8000009d9d7808 */ /* 0x000fe40006000000 */
[----:B------:R-:W-:Y:S02]  /*5830*/  FSEL R153, R153, -INF , !P2 ;  /* 0xff80000099997808 */ /* 0x000fe40005000000 */
[----:B------:R-:W-:Y:S01]  /*5840*/  FSEL R113, R85, -INF , !P3 ;  /* 0xff80000055717808 */ /* 0x000fe20005800000 */
[----:B------:R-:W2:Y:S01]  /*5850*/  MUFU.TANH R33, R22 ;  /* 0x0000001600217308 */ /* 0x000ea20000002400 */
[----:B------:R-:W-:-:S02]  /*5860*/  ISETP.GE.AND P5, PT, R26, R102, PT ;  /* 0x000000661a00720c */ /* 0x000fc40003fa6270 */
[-C--:B------:R-:W-:Y:S02]  /*5870*/  ISETP.GE.AND P4, PT, R26, R101.reuse, PT ;  /* 0x000000651a00720c */ /* 0x080fe40003f86270 */
[C---:B------:R-:W-:Y:S02]  /*5880*/  ISETP.GE.AND P2, PT, R12.reuse, R102, PT ;  /* 0x000000660c00720c */ /* 0x040fe40003f46270 */
[----:B------:R-:W-:Y:S01]  /*5890*/  ISETP.GE.AND P3, PT, R12, R101, PT ;  /* 0x000000650c00720c */ /* 0x000fe20003f66270 */
[----:B------:R-:W-:Y:S01]  /*58a0*/  MUFU.TANH R85, R24 ;  /* 0x0000001800557308 */ /* 0x000fe20000002400 */
[----:B------:R-:W-:Y:S02]  /*58b0*/  I2FP.F32.U32 R26, R26 ;  /* 0x0000001a001a7245 */ /* 0x000fe40000201000 */
[----:B------:R-:W-:Y:S02]  /*58c0*/  I2FP.F32.U32 R12, R12 ;  /* 0x0000000c000c7245 */ /* 0x000fe40000201000 */
[----:B-1----:R-:W-:Y:S01]  /*58d0*/  IADD3 R20, PT, PT, R4, -0x5f, RZ ;  /* 0xffffffa104147810 */ /* 0x002fe20007ffe0ff */
[CC--:B------:R-:W-:Y:S01]  /*58e0*/  FFMA.FTZ R155, R26.reuse, R0.reuse, R29 ;  /* 0x000000001a9b7223 */ /* 0x0c0fe2000001001d */
[-C--:B-----5:R-:W-:Y:S01]  /*58f0*/  FFMA.FTZ R151, R26, R0.reuse, R27 ;  /* 0x000000001a977223 */ /* 0x0a0fe2000001001b */
[C---:B----4-:R-:W-:Y:S01]  /*5900*/  FFMA.FTZ R31, R12.reuse, R0, R31 ;  /* 0x000000000c1f7223 */ /* 0x050fe2000001001f */
[----:B------:R1:W-:Y:S01]  /*5910*/  MUFU.TANH R29, R8 ;  /* 0x00000008001d7308 */ /* 0x0003e20000002400 */
[----:B---3--:R-:W-:Y:S01]  /*5920*/  I2FP.F32.U32 R10, R20 ;  /* 0x00000014000a7245 */ /* 0x008fe20000201000 */
[----:B------:R-:W-:Y:S01]  /*5930*/  FFMA.FTZ R95, R12, R0, R95 ;  /* 0x000000000c5f7223 */ /* 0x000fe2000001005f */
[----:B------:R-:W-:-:S02]  /*5940*/  FSEL R151, R151, -INF , !P4 ;  /* 0xff80000097977808 */ /* 0x000fc40006000000 */
[----:B------:R-:W-:Y:S01]  /*5950*/  FSEL R145, R31, -INF , !P2 ;  /* 0xff8000001f917808 */ /* 0x000fe20005000000 */
[-C--:B------:R-:W-:Y:S01]  /*5960*/  FFMA.FTZ R105, R10, R0.reuse, R105 ;  /* 0x000000000a697223 */ /* 0x080fe20000010069 */
[----:B------:R-:W-:Y:S01]  /*5970*/  FSEL R121, R103, -INF , !P1 ;  /* 0xff80000067797808 */ /* 0x000fe20004800000 */
[----:B------:R3:W-:Y:S01]  /*5980*/  MUFU.TANH R27, R16 ;  /* 0x00000010001b7308 */ /* 0x0007e20000002400 */
[-C--:B------:R-:W-:Y:S01]  /*5990*/  ISETP.GE.AND P1, PT, R28, R101.reuse, PT ;  /* 0x000000651c00720c */ /* 0x080fe20003f26270 */
[----:B------:R-:W-:Y:S01]  /*59a0*/  FFMA.FTZ R89, R10, R0, R89 ;  /* 0x000000000a597223 */ /* 0x000fe20000010059 */
[----:B------:R-:W-:Y:S02]  /*59b0*/  FSEL R155, R155, -INF , !P5 ;  /* 0xff8000009b9b7808 */ /* 0x000fe40006800000 */
[----:B------:R-:W-:Y:S02]  /*59c0*/  ISETP.GE.AND P5, PT, R20, R101, PT ;  /* 0x000000651400720c */ /* 0x000fe40003fa6270 */
[----:B------:R-:W-:Y:S01]  /*59d0*/  FSEL R111, R91, -INF , !P1 ;  /* 0xff8000005b6f7808 */ /* 0x000fe20004800000 */
[----:B------:R-:W-:Y:S01]  /*59e0*/  MUFU.TANH R31, R18 ;  /* 0x00000012001f7308 */ /* 0x000fe20000002400 */
[----:B-1----:R-:W-:-:S02]  /*59f0*/  IADD3 R8, PT, PT, R4, -0x58, RZ ;  /* 0xffffffa804087810 */ /* 0x002fc40007ffe0ff */
[----:B------:R-:W-:Y:S02]  /*5a00*/  IADD3 R10, PT, PT, R4, -0x50, RZ ;  /* 0xffffffb0040a7810 */ /* 0x000fe40007ffe0ff */
[C---:B------:R-:W-:Y:S02]  /*5a10*/  ISETP.GE.AND P4, PT, R8.reuse, R102, PT ;  /* 0x000000660800720c */ /* 0x040fe40003f86270 */
[----:B------:R-:W-:Y:S01]  /*5a20*/  ISETP.GE.AND P2, PT, R8, R101, PT ;  /* 0x000000650800720c */ /* 0x000fe20003f46270 */
[----:B------:R-:W1:Y:S01]  /*5a30*/  MUFU.TANH R14, R14 ;  /* 0x0000000e000e7308 */ /* 0x000e620000002400 */
[----:B------:R-:W-:Y:S01]  /*5a40*/  I2FP.F32.U32 R8, R8 ;  /* 0x0000000800087245 */ /* 0x000fe20000201000 */
[----:B---3--:R-:W-:Y:S01]  /*5a50*/  FMUL.FTZ R16, R13, UR4 ;  /* 0x000000040d107c20 */ /* 0x008fe20008410000 */
[----:B------:R-:W-:Y:S01]  /*5a60*/  ISETP.GE.AND P1, PT, R20, R102, PT ;  /* 0x000000661400720c */ /* 0x000fe20003f26270 */
[----:B------:R-:W3:Y:S01]  /*5a70*/  LDCU UR4, c[0x0][0x45c] ;  /* 0x00008b80ff0477ac */ /* 0x000ee20008000800 */
[----:B------:R-:W-:Y:S01]  /*5a80*/  FMNMX3.FTZ R20, R3, R23, R9, !PT ;  /* 0x0000001703147276 */ /* 0x000fe20007810009 */
[----:B--2---:R-:W-:Y:S01]  /*5a90*/  FFMA.FTZ R93, R8, R0, R93 ;  /* 0x00000000085d7223 */ /* 0x004fe2000001005d */
[----:B------:R-:W-:Y:S01]  /*5aa0*/  FSEL R131, R105, -INF , !P5 ;  /* 0xff80000069837808 */ /* 0x000fe20006800000 */
[----:B------:R-:W-:Y:S01]  /*5ab0*/  MUFU.TANH R16, R16 ;  /* 0x0000001000107308 */ /* 0x000fe20000002400 */
[----:B------:R-:W-:Y:S01]  /*5ac0*/  ISETP.GE.AND P5, PT, R10, R102, PT ;  /* 0x000000660a00720c */ /* 0x000fe20003fa6270 */
[----:B------:R-:W-:Y:S01]  /*5ad0*/  FFMA.FTZ R33, R8, R0, R33 ;  /* 0x0000000008217223 */ /* 0x000fe20000010021 */
[----:B------:R-:W-:-:S02]  /*5ae0*/  FSEL R147, R93, -INF , !P4 ;  /* 0xff8000005d937808 */ /* 0x000fc40006000000 */
[----:B------:R-:W-:Y:S02]  /*5af0*/  ISETP.GE.AND P4, PT, R10, R101, PT ;  /* 0x000000650a00720c */ /* 0x000fe40003f86270 */
[----:B------:R-:W-:Y:S02]  /*5b00*/  I2FP.F32.U32 R10, R10 ;  /* 0x0000000a000a7245 */ /* 0x000fe40000201000 */
[----:B------:R-:W-:Y:S01]  /*5b10*/  FMNMX3.FTZ R20, R20, R19, R17, !PT ;  /* 0x0000001314147276 */ /* 0x000fe20007810011 */
[-C--:B-1----:R-:W-:Y:S01]  /*5b20*/  FFMA.FTZ R14, R25, R0.reuse, R14 ;  /* 0x00000000190e7223 */ /* 0x082fe2000001000e */
[----:B------:R-:W-:Y:S01]  /*5b30*/  IADD3 R12, PT, PT, R4, -0x57, RZ ;  /* 0xffffffa9040c7810 */ /* 0x000fe20007ffe0ff */
[-C--:B------:R-:W-:Y:S01]  /*5b40*/  FFMA.FTZ R27, R10, R0.reuse, R27 ;  /* 0x000000000a1b7223 */ /* 0x080fe2000001001b */
[----:B------:R-:W-:Y:S01]  /*5b50*/  FMNMX3.FTZ R20, R20, R121, R157, !PT ;  /* 0x0000007914147276 */ /* 0x000fe2000781009d */
[----:B------:R-:W-:Y:S01]  /*5b60*/  FFMA.FTZ R31, R10, R0, R31 ;  /* 0x000000000a1f7223 */ /* 0x000fe2000001001f */
[----:B------:R-:W-:-:S02]  /*5b70*/  FSEL R141, R95, -INF , !P3 ;  /* 0xff8000005f8d7808 */ /* 0x000fc40005800000 */
[----:B------:R-:W-:Y:S02]  /*5b80*/  FSEL R143, R89, -INF , !P1 ;  /* 0xff800000598f7808 */ /* 0x000fe40004800000 */
[C---:B------:R-:W-:Y:S02]  /*5b90*/  ISETP.GE.AND P3, PT, R12.reuse, R102, PT ;  /* 0x000000660c00720c */ /* 0x040fe40003f66270 */
[----:B------:R-:W-:Y:S02]  /*5ba0*/  ISETP.GE.AND P1, PT, R12, R101, PT ;  /* 0x000000650c00720c */ /* 0x000fe40003f26270 */
[----:B------:R-:W-:Y:S02]  /*5bb0*/  FMNMX3.FTZ R20, R20, R113, R155, !PT ;  /* 0x0000007114147276 */ /* 0x000fe4000781009b */
[----:B------:R-:W-:Y:S02]  /*5bc0*/  I2FP.F32.U32 R12, R12 ;  /* 0x0000000c000c7245 */ /* 0x000fe40000201000 */
[----:B------:R-:W-:-:S02]  /*5bd0*/  FSEL R107, R27, -INF , !P5 ;  /* 0xff8000001b6b7808 */ /* 0x000fc40006800000 */
[----:B------:R-:W1:Y:S01]  /*5be0*/  MUFU.TANH R27, R6 ;  /* 0x00000006001b7308 */ /* 0x000e620000002400 */
[----:B------:R-:W-:Y:S01]  /*5bf0*/  IADD3 R13, PT, PT, R4, -0x4f, RZ ;  /* 0xffffffb1040d7810 */ /* 0x000fe20007ffe0ff */
[-C--:B------:R-:W-:Y:S01]  /*5c00*/  FFMA.FTZ R35, R12, R0.reuse, R35 ;  /* 0x000000000c237223 */ /* 0x080fe20000010023 */
[----:B------:R-:W-:Y:S01]  /*5c10*/  FMNMX3.FTZ R24, R2, R21, R11, !PT ;  /* 0x0000001502187276 */ /* 0x000fe2000781000b */
[-C--:B------:R-:W-:Y:S01]  /*5c20*/  FFMA.FTZ R29, R12, R0.reuse, R29 ;  /* 0x000000000c1d7223 */ /* 0x080fe2000001001d */
[----:B------:R-:W-:Y:S02]  /*5c30*/  FMNMX3.FTZ R22, R20, R145, R143, !PT ;  /* 0x0000009114167276 */ /* 0x000fe4000781008f */
[----:B------:R-:W-:Y:S01]  /*5c40*/  I2FP.F32.U32 R18, R13 ;  /* 0x0000000d00127245 */ /* 0x000fe20000201000 */
[----:B------:R-:W2:Y:S01]  /*5c50*/  MUFU.TANH R20, R15 ;  /* 0x0000000f00147308 */ /* 0x000ea20000002400 */
[----:B------:R-:W-:Y:S02]  /*5c60*/  FMNMX3.FTZ R24, R24, R7, R5, !PT ;  /* 0x0000000718187276 */ /* 0x000fe40007810005 */
[----:B------:R-:W-:Y:S01]  /*5c70*/  IADD3 R4, PT, PT, R4, -0x47, RZ ;  /* 0xffffffb904047810 */ /* 0x000fe20007ffe0ff */
[----:B------:R-:W-:Y:S01]  /*5c80*/  FFMA.FTZ R85, R18, R0, R85 ;  /* 0x0000000012557223 */ /* 0x000fe20000010055 */
[----:B------:R-:W-:-:S02]  /*5c90*/  FSEL R149, R35, -INF , !P3 ;  /* 0xff80000023957808 */ /* 0x000fc40005800000 */
[C---:B------:R-:W-:Y:S02]  /*5ca0*/  ISETP.GE.AND P3, PT, R13.reuse, R102, PT ;  /* 0x000000660d00720c */ /* 0x040fe40003f66270 */
[----:B------:R-:W-:Y:S01]  /*5cb0*/  ISETP.GE.AND P5, PT, R13, R101, PT ;  /* 0x000000650d00720c */ /* 0x000fe20003fa6270 */
[----:B-1----:R-:W-:Y:S01]  /*5cc0*/  FFMA.FTZ R27, R18, R0, R27 ;  /* 0x00000000121b7223 */ /* 0x002fe2000001001b */
[----:B------:R-:W-:Y:S02]  /*5cd0*/  FMNMX3.FTZ R24, R24, R115, R153, !PT ;  /* 0x0000007318187276 */ /* 0x000fe40007810099 */
[----:B------:R-:W-:Y:S02]  /*5ce0*/  I2FP.F32.U32 R13, R4 ;  /* 0x00000004000d7245 */ /* 0x000fe40000201000 */
[----:B------:R-:W-:Y:S02]  /*5cf0*/  FMNMX3.FTZ R6, R24, R111, R151, !PT ;  /* 0x0000006f18067276 */ /* 0x000fe40007810097 */
[----:B------:R-:W-:Y:S01]  /*5d00*/  FSEL R109, R85, -INF , !P3 ;  /* 0xff800000556d7808 */ /* 0x000fe20005800000 */
[C---:B------:R-:W-:Y:S01]  /*5d10*/  FFMA.FTZ R16, R13.reuse, R0, R16 ;  /* 0x000000000d107223 */ /* 0x040fe20000010010 */
[----:B------:R-:W-:Y:S01]  /*5d20*/  ISETP.GE.AND P3, PT, R4, R102, PT ;  /* 0x000000660400720c */ /* 0x000fe20003f66270 */
[----:B--2---:R-:W-:Y:S01]  /*5d30*/  FFMA.FTZ R20, R13, R0, R20 ;  /* 0x000000000d147223 */ /* 0x004fe20000010014 */
[----:B------:R-:W-:-:S02]  /*5d40*/  FSEL R135, R33, -INF , !P2 ;  /* 0xff80000021877808 */ /* 0x000fc40005000000 */
[----:B------:R-:W-:Y:S02]  /*5d50*/  FSEL R123, R29, -INF , !P1 ;  /* 0xff8000001d7b7808 */ /* 0x000fe40004800000 */
[----:B------:R-:W-:Y:S02]  /*5d60*/  FMNMX3.FTZ R6, R6, R141, R131, !PT ;  /* 0x0000008d06067276 */ /* 0x000fe40007810083 */
[----:B------:R-:W-:Y:S02]  /*5d70*/  FSEL R102, R16, -INF , !P3 ;  /* 0xff80000010667808 */ /* 0x000fe40005800000 */
[----:B------:R-:W-:Y:S02]  /*5d80*/  ISETP.GE.AND P3, PT, R4, R101, PT ;  /* 0x000000650400720c */ /* 0x000fe40003f66270 */
[----:B------:R-:W-:Y:S02]  /*5d90*/  FSEL R105, R31, -INF , !P4 ;  /* 0xff8000001f697808 */ /* 0x000fe40006000000 */
[----:B------:R-:W-:Y:S01]  /*5da0*/  FSEL R103, R27, -INF , !P5 ;  /* 0xff8000001b677808 */ /* 0x000fe20006800000 */
[----:B------:R-:W-:Y:S01]  /*5db0*/  LDSM.16.MT88.4 R28, [R100+0x7000] ;  /* 0x00700000641c783b */ /* 0x000fe20000004200 */
[----:B------:R-:W-:-:S02]  /*5dc0*/  FMNMX3.FTZ R6, R6, R135, R123, !PT ;  /* 0x0000008706067276 */ /* 0x000fc4000781007b */
[----:B------:R-:W-:Y:S02]  /*5dd0*/  FSEL R101, R14, -INF , !P0 ;  /* 0xff8000000e657808 */ /* 0x000fe40004000000 */
[----:B------:R-:W-:Y:S02]  /*5de0*/  FSEL R95, R20, -INF , !P3 ;  /* 0xff800000145f7808 */ /* 0x000fe40005800000 */
[----:B------:R-:W-:Y:S02]  /*5df0*/  FMNMX3.FTZ R6, R6, R105, R103, !PT ;  /* 0x0000006906067276 */ /* 0x000fe40007810067 */
[----:B------:R-:W-:Y:S02]  /*5e00*/  FMNMX3.FTZ R22, R22, R147, R149, !PT ;  /* 0x0000009316167276 */ /* 0x000fe40007810095 */
[----:B------:R-:W-:Y:S02]  /*5e10*/  FMNMX3.FTZ R6, R6, R101, R95, !PT ;  /* 0x0000006506067276 */ /* 0x000fe4000781005f */
[----:B------:R-:W-:-:S02]  /*5e20*/  FMNMX3.FTZ R4, R22, R107, R109, !PT ;  /* 0x0000006b16047276 */ /* 0x000fc4000781006d */
[----:B------:R-:W-:Y:S01]  /*5e30*/  IADD3 R89, PT, PT, R100, 0x6020, RZ ;  /* 0x0000602064597810 */ /* 0x000fe20007ffe0ff */
[----:B------:R-:W1:Y:S01]  /*5e40*/  SHFL.BFLY PT, R13, R6, 0x2, 0x1f ;  /* 0x0c401f00060d7f89 */ /* 0x000e6200000e0000 */
[----:B------:R-:W-:-:S05]  /*5e50*/  FMNMX3.FTZ R4, R4, R97, R102, !PT ;  /* 0x0000006104047276 */ /* 0x000fca0007810066 */
[----:B------:R-:W2:Y:S01]  /*5e60*/  SHFL.BFLY PT, R15, R4, 0x2, 0x1f ;  /* 0x0c401f00040f7f89 */ /* 0x000ea200000e0000 */
[----:B-1----:R-:W-:-:S05]  /*5e70*/  FMNMX.FTZ R13, R6, R13, !PT ;  /* 0x0000000d060d7209 */ /* 0x002fca0007810000 */
[----:B------:R-:W1:Y:S01]  /*5e80*/  SHFL.BFLY PT, R84, R13, 0x1, 0x1f ;  /* 0x0c201f000d547f89 */ /* 0x000e6200000e0000 */
[----:B--2---:R-:W-:-:S05]  /*5e90*/  FMNMX.FTZ R4, R4, R15, !PT ;  /* 0x0000000f04047209 */ /* 0x004fca0007810000 */
[----:B------:R-:W2:Y:S01]  /*5ea0*/  SHFL.BFLY PT, R85, R4, 0x1, 0x1f ;  /* 0x0c201f0004557f89 */ /* 0x000ea200000e0000 */
[----:B-1----:R-:W-:-:S03]  /*5eb0*/  FMNMX.FTZ R84, R13, R84, !PT ;  /* 0x000000540d547209 */ /* 0x002fc60007810000 */
[----:B------:R-:W-:Y:S01]  /*5ec0*/  LDSM.16.MT88.4 R12, [R100+0x6000] ;  /* 0x00600000640c783b */ /* 0x000fe20000004200 */
[C---:B------:R-:W-:Y:S01]  /*5ed0*/  FSETP.NEU.FTZ.AND P0, PT, R84.reuse, -INF , PT ;  /* 0xff8000005400780b */ /* 0x040fe20003f1d000 */
[----:B---3--:R-:W-:Y:S01]  /*5ee0*/  FMUL.FTZ R96, R84, UR4 ;  /* 0x0000000454607c20 */ /* 0x008fe20008410000 */
[----:B--2---:R-:W-:Y:S02]  /*5ef0*/  FMNMX.FTZ R85, R4, R85, !PT ;  /* 0x0000005504557209 */ /* 0x004fe40007810000 */
[----:B------:R-:W-:Y:S02]  /*5f00*/  IADD3 R4, PT, PT, R100, 0x6000, RZ ;  /* 0x0000600064047810 */ /* 0x000fe40007ffe0ff */
[----:B------:R-:W-:Y:S01]  /*5f10*/  FSEL R96, R96, RZ, P0 ;  /* 0x000000ff60607208 */ /* 0x000fe20000000000 */
[C---:B------:R-:W-:Y:S01]  /*5f20*/  FMUL.FTZ R104, R85.reuse, UR4 ;  /* 0x0000000455687c20 */ /* 0x040fe20008410000 */
[----:B------:R-:W-:Y:S02]  /*5f30*/  FSETP.NEU.FTZ.AND P1, PT, R85, -INF , PT ;  /* 0xff8000005500780b */ /* 0x000fe40003f3d000 */
[----:B------:R-:W-:Y:S01]  /*5f40*/  @P6 IADD3 R89, PT, PT, R4, -0x20, RZ ;  /* 0xffffffe004596810 */ /* 0x000fe20007ffe0ff */
[--C-:B------:R-:W-:Y:S01]  /*5f50*/  FFMA.FTZ R6, R7, UR4, -R96.reuse ;  /* 0x0000000407067c23 */ /* 0x100fe20008010860 */
[----:B------:R-:W-:Y:S01]  /*5f60*/  FSEL R94, R85, RZ, P1 ;  /* 0x000000ff555e7208 */ /* 0x000fe20000800000 */
[--C-:B------:R-:W-:Y:S01]  /*5f70*/  FFMA.FTZ R90, R21, UR4, -R96.reuse ;  /* 0x00000004155a7c23 */ /* 0x100fe20008010860 */
[----:B------:R-:W-:Y:S01]  /*5f80*/  FSEL R7, R84, RZ, P0 ;  /* 0x000000ff54077208 */ /* 0x000fe20000000000 */
[----:B------:R-:W-:Y:S01]  /*5f90*/  FFMA.FTZ R88, R11, UR4, -R96 ;  /* 0x000000040b587c23 */ /* 0x000fe20008010860 */
[----:B------:R-:W-:Y:S01]  /*5fa0*/  FSEL R104, R104, RZ, P1 ;  /* 0x000000ff68687208 */ /* 0x000fe20000800000 */
[----:B------:R-:W-:Y:S01]  /*5fb0*/  FADD.FTZ R94, R3, -R94 ;  /* 0x8000005e035e7221 */ /* 0x000fe20000010000 */
[----:B------:R-:W-:Y:S01]  /*5fc0*/  FFMA.FTZ R115, R115, UR4, -R96 ;  /* 0x0000000473737c23 */ /* 0x000fe20008010860 */
[----:B------:R-:W-:Y:S01]  /*5fd0*/  FADD.FTZ R2, R2, -R7 ;  /* 0x8000000702027221 */ /* 0x000fe20000010000 */
[----:B------:R-:W-:Y:S01]  /*5fe0*/  MUFU.EX2 R90, R90 ;  /* 0x0000005a005a7308 */ /* 0x000fe20000000800 */
[----:B------:R-:W-:Y:S01]  /*5ff0*/  FMUL.FTZ R94, R94, UR4 ;  /* 0x000000045e5e7c20 */ /* 0x000fe20008410000 */
[--C-:B------:R-:W-:Y:S01]  /*6000*/  FFMA.FTZ R93, R23, UR4, -R104.reuse ;  /* 0x00000004175d7c23 */ /* 0x100fe20008010868 */
[----:B------:R-:W-:Y:S01]  /*6010*/  FMUL.FTZ R92, R2, UR4 ;  /* 0x00000004025c7c20 */ /* 0x000fe20008410000 */
[----:B------:R-:W1:Y:S01]  /*6020*/  LDSM.16.MT88.4 R20, [R89] ;  /* 0x000000005914783b */ /* 0x000e620000004200 */
[--C-:B------:R-:W-:Y:S01]  /*6030*/  FFMA.FTZ R91, R9, UR4, -R104.reuse ;  /* 0x00000004095b7c23 */ /* 0x100fe20008010868 */
[--C-:B------:R-:W-:Y:S01]  /*6040*/  FFMA.FTZ R87, R19, UR4, -R104.reuse ;  /* 0x0000000413577c23 */ /* 0x100fe20008010868 */
[----:B------:R-:W-:Y:S01]  /*6050*/  FFMA.FTZ R86, R17, UR4, -R104 ;  /* 0x0000000411567c23 */ /* 0x000fe20008010868 */
        /* <DEDUP_REMOVED lines=46> */
[-C--:B------:R-:W-:Y:S01]  /*6340*/  FMUL.FTZ R40, R40, R94.reuse ;  /* 0x0000005e28287220 */ /* 0x080fe20000410000 */
[----:B------:R-:W-:Y:S01]  /*6350*/  FMUL.FTZ R41, R41, R94 ;  /* 0x0000005e29297220 */ /* 0x000fe20000410000 */
[----:B------:R-:W2:Y:S01]  /*6360*/  MUFU.EX2 R88, R88 ;  /* 0x0000005800587308 */ /* 0x000ea20000000800 */
[-C--:B------:R-:W-:Y:S01]  /*6370*/  FMUL.FTZ R42, R42, R92.reuse ;  /* 0x0000005c2a2a7220 */ /* 0x080fe20000410000 */
[----:B------:R-:W-:Y:S01]  /*6380*/  FMUL.FTZ R43, R43, R92 ;  /* 0x0000005c2b2b7220 */ /* 0x000fe20000410000 */
[-C--:B------:R-:W-:Y:S01]  /*6390*/  FMUL.FTZ R4, R80, R94.reuse ;  /* 0x0000005e50047220 */ /* 0x080fe20000410000 */
[----:B------:R-:W-:Y:S01]  /*63a0*/  FMUL.FTZ R5, R81, R94 ;  /* 0x0000005e51057220 */ /* 0x000fe20000410000 */
[----:B------:R-:W-:Y:S01]  /*63b0*/  FMUL.FTZ R7, R83, R92 ;  /* 0x0000005c53077220 */ /* 0x000fe20000410000 */
[-C--:B------:R-:W-:Y:S01]  /*63c0*/  FMUL.FTZ R76, R76, R94.reuse ;  /* 0x0000005e4c4c7220 */ /* 0x080fe20000410000 */
[----:B------:R-:W-:Y:S01]  /*63d0*/  FMUL.FTZ R77, R77, R94 ;  /* 0x0000005e4d4d7220 */ /* 0x000fe20000410000 */
[----:B------:R5:W-:Y:S01]  /*63e0*/  MUFU.EX2 R3, R6 ;  /* 0x0000000600037308 */ /* 0x000be20000000800 */
[----:B----4-:R-:W-:Y:S01]  /*63f0*/  F2FP.BF16.F32.PACK_AB R10, R86, R87 ;  /* 0x00000057560a723e */ /* 0x010fe200000010ff */
        /* <DEDUP_REMOVED lines=14> */
[----:B------:R-:W-:Y:S01]  /*64e0*/  MUFU.EX2 R121, R121 ;  /* 0x0000007900797308 */ /* 0x000fe20000000800 */
[-C--:B-----5:R-:W-:Y:S01]  /*64f0*/  FMUL.FTZ R6, R82, R92.reuse ;  /* 0x0000005c52067220 */ /* 0x0a0fe20000410000 */
[-C--:B------:R-:W-:Y:S01]  /*6500*/  FMUL.FTZ R50, R50, R92.reuse ;  /* 0x0000005c32327220 */ /* 0x080fe20000410000 */
[-C--:B------:R-:W-:Y:S01]  /*6510*/  FMUL.FTZ R51, R51, R92.reuse ;  /* 0x0000005c33337220 */ /* 0x080fe20000410000 */
[--C-:B------:R-:W-:Y:S01]  /*6520*/  FFMA.FTZ R130, R135, UR4, -R96.reuse ;  /* 0x0000000487827c23 */ /* 0x100fe20008010860 */
[----:B------:R-:W-:Y:S01]  /*6530*/  FFMA.FTZ R123, R123, UR4, -R96 ;  /* 0x000000047b7b7c23 */ /* 0x000fe20008010860 */
[--C-:B------:R-:W-:Y:S01]  /*6540*/  FFMA.FTZ R140, R107, UR4, -R104.reuse ;  /* 0x000000046b8c7c23 */ /* 0x100fe20008010868 */
[--C-:B------:R-:W-:Y:S01]  /*6550*/  FFMA.FTZ R107, R109, UR4, -R104.reuse ;  /* 0x000000046d6b7c23 */ /* 0x100fe20008010868 */
[----:B------:R-:W2:Y:S01]  /*6560*/  MUFU.EX2 R112, R112 ;  /* 0x0000007000707308 */ /* 0x000ea20000000800 */
[----:B----4-:R-:W-:Y:S01]  /*6570*/  F2FP.BF16.F32.PACK_AB R11, R2, R3 ;  /* 0x00000003020b723e */ /* 0x010fe200000010ff */
[--C-:B------:R-:W-:Y:S01]  /*6580*/  FFMA.FTZ R97, R97, UR4, -R104.reuse ;  /* 0x0000000461617c23 */ /* 0x100fe20008010868 */
[----:B------:R-:W-:Y:S01]  /*6590*/  FFMA.FTZ R102, R102, UR4, -R104 ;  /* 0x0000000466667c23 */ /* 0x000fe20008010868 */
[--C-:B------:R-:W-:Y:S01]  /*65a0*/  FFMA.FTZ R104, R105, UR4, -R96.reuse ;  /* 0x0000000469687c23 */ /* 0x100fe20008010860 */
[--C-:B------:R-:W-:Y:S01]  /*65b0*/  FFMA.FTZ R103, R103, UR4, -R96.reuse ;  /* 0x0000000467677c23 */ /* 0x100fe20008010860 */
[--C-:B------:R-:W-:Y:S01]  /*65c0*/  FFMA.FTZ R101, R101, UR4, -R96.reuse ;  /* 0x0000000465657c23 */ /* 0x100fe20008010860 */
[----:B------:R-:W-:Y:S01]  /*65d0*/  FFMA.FTZ R96, R95, UR4, -R96 ;  /* 0x000000045f607c23 */ /* 0x000fe20008010860 */
[----:B-1----:R-:W-:Y:S01]  /*65e0*/  HMMA.16816.F32.BF16 R16, R8, R20, R16 ;  /* 0x000000140810723c */ /* 0x002fe20000041810 */
[----:B------:R-:W-:Y:S01]  /*65f0*/  MUFU.EX2 R113, R113 ;  /* 0x0000007100717308 */ /* 0x000fe20000000800 */
[----:B------:R-:W-:-:S04]  /*6600*/  FFMA.FTZ R139, R139, R92, R90 ;  /* 0x0000005c8b8b7223 */ /* 0x000fc8000001005a */
[----:B------:R-:W-:Y:S02]  /*6610*/  FADD.FTZ R88, R88, R139 ;  /* 0x0000008b58587221 */ /* 0x000fe40000010000 */
[----:B------:R-:W-:Y:S01]  /*6620*/  HMMA.16816.F32.BF16 R24, R8, R28, R24 ;  /* 0x0000001c0818723c */ /* 0x000fe20000041818 */
[----:B------:R-:W-:Y:S01]  /*6630*/  MUFU.EX2 R108, R108 ;  /* 0x0000006c006c7308 */ /* 0x000fe20000000800 */
[----:B------:R-:W-:-:S04]  /*6640*/  FADD.FTZ R3, R3, R88 ;  /* 0x0000005803037221 */ /* 0x000fc80000010000 */
[----:B------:R-:W-:Y:S01]  /*6650*/  FADD.FTZ R2, R2, R3 ;  /* 0x0000000302027221 */ /* 0x000fe20000010000 */
[----:B------:R-:W-:Y:S01]  /*6660*/  MOV R3, R85 ;  /* 0x0000005500037202 */ /* 0x000fe20000000f00 */
[C---:B------:R-:W-:Y:S01]  /*6670*/  HMMA.16816.F32.BF16 R20, R8.reuse, R22, R68 ;  /* 0x000000160814723c */ /* 0x040fe20000041844 */
[----:B------:R-:W1:Y:S01]  /*6680*/  LDSM.16.MT88.4 R68, [R89+0x1000] ;  /* 0x001000005944783b */ /* 0x000e620000004200 */
[----:B------:R-:W-:Y:S06]  /*6690*/  MUFU.EX2 R115, R115 ;  /* 0x0000007300737308 */ /* 0x000fec0000000800 */
[C---:B------:R-:W-:Y:S01]  /*66a0*/  HMMA.16816.F32.BF16 R28, R8.reuse, R30, R60 ;  /* 0x0000001e081c723c */ /* 0x040fe2000004183c */
[----:B------:R-:W4:Y:S01]  /*66b0*/  LDSM.16.MT88.4 R60, [R89+0x2000] ;  /* 0x00200000593c783b */ /* 0x000f220000004200 */
[----:B------:R-:W5:Y:S06]  /*66c0*/  MUFU.EX2 R110, R110 ;  /* 0x0000006e006e7308 */ /* 0x000f6c0000000800 */
[C---:B---3--:R-:W-:Y:S02]  /*66d0*/  HMMA.16816.F32.BF16 R36, R8.reuse, R56, R36 ;  /* 0x000000380824723c */ /* 0x048fe40000041824 */
[----:B------:R-:W-:Y:S06]  /*66e0*/  MUFU.EX2 R111, R111 ;  /* 0x0000006f006f7308 */ /* 0x000fec0000000800 */
[C---:B------:R-:W-:Y:S01]  /*66f0*/  HMMA.16816.F32.BF16 R40, R8.reuse, R58, R40 ;  /* 0x0000003a0828723c */ /* 0x040fe20000041828 */
[----:B------:R-:W3:Y:S01]  /*6700*/  LDSM.16.MT88.4 R56, [R100+0x6400] ;  /* 0x006400006438783b */ /* 0x000ee20000004200 */
[----:B------:R-:W5:Y:S06]  /*6710*/  MUFU.EX2 R106, R106 ;  /* 0x0000006a006a7308 */ /* 0x000f6c0000000800 */
[C---:B------:R-:W-:Y:S02]  /*6720*/  HMMA.16816.F32.BF16 R4, R8.reuse, R12, R4 ;  /* 0x0000000c0804723c */ /* 0x040fe40000041804 */
[----:B------:R-:W-:Y:S06]  /*6730*/  MUFU.EX2 R145, R145 ;  /* 0x0000009100917308 */ /* 0x000fec0000000800 */
[C---:B------:R-:W-:Y:S01]  /*6740*/  HMMA.16816.F32.BF16 R12, R8.reuse, R14, R76 ;  /* 0x0000000e080c723c */ /* 0x040fe2000004184c */
[----:B------:R-:W-:Y:S01]  /*6750*/  LDSM.16.MT88.4 R76, [R100+0x6c00] ;  /* 0x006c0000644c783b */ /* 0x000fe20000004200 */
[----:B------:R-:W3:Y:S06]  /*6760*/  MUFU.EX2 R122, R122 ;  /* 0x0000007a007a7308 */ /* 0x000eec0000000800 */
[C---:B-1----:R-:W-:Y:S02]  /*6770*/  HMMA.16816.F32.BF16 R32, R8.reuse, R68, R32 ;  /* 0x000000440820723c */ /* 0x042fe40000041820 */
[----:B------:R-:W-:Y:S06]  /*6780*/  MUFU.EX2 R143, R143 ;  /* 0x0000008f008f7308 */ /* 0x000fec0000000800 */
[C---:B------:R-:W-:Y:S01]  /*6790*/  HMMA.16816.F32.BF16 R52, R8.reuse, R70, R52 ;  /* 0x000000460834723c */ /* 0x040fe20000041834 */
[----:B------:R-:W-:Y:S01]  /*67a0*/  LDSM.16.MT88.4 R68, [R89+0xc00] ;  /* 0x000c00005944783b */ /* 0x000fe20000004200 */
[----:B------:R-:W-:Y:S06]  /*67b0*/  MUFU.EX2 R114, R114 ;  /* 0x0000007200727308 */ /* 0x000fec0000000800 */
[C---:B----4-:R-:W-:Y:S02]  /*67c0*/  HMMA.16816.F32.BF16 R44, R8.reuse, R60, R44 ;  /* 0x0000003c082c723c */ /* 0x050fe4000004182c */
[----:B------:R-:W-:Y:S06]  /*67d0*/  MUFU.EX2 R134, R134 ;  /* 0x0000008600867308 */ /* 0x000fec0000000800 */
[----:B------:R-:W-:Y:S01]  /*67e0*/  HMMA.16816.F32.BF16 R8, R8, R62, R48 ;  /* 0x0000003e0808723c */ /* 0x000fe20000041830 */
[----:B--2---:R-:W-:Y:S01]  /*67f0*/  F2FP.BF16.F32.PACK_AB R48, R112, R121 ;  /* 0x000000797030723e */ /* 0x004fe200000010ff */
[----:B------:R-:W1:Y:S01]  /*6800*/  LDSM.16.MT88.4 R60, [R89+0x400] ;  /* 0x00040000593c783b */ /* 0x000e620000004200 */
[----:B-----5:R-:W-:Y:S01]  /*6810*/  F2FP.BF16.F32.PACK_AB R49, R110, R115 ;  /* 0x000000736e31723e */ /* 0x020fe200000010ff */
[----:B------:R-:W2:Y:S01]  /*6820*/  MUFU.EX2 R131, R131 ;  /* 0x0000008300837308 */ /* 0x000ea20000000800 */
[----:B------:R-:W-:Y:S01]  /*6830*/  F2FP.BF16.F32.PACK_AB R50, R108, R113 ;  /* 0x000000716c32723e */ /* 0x000fe200000010ff */
[----:B------:R-:W-:Y:S01]  /*6840*/  FADD.FTZ R115, R115, R2 ;  /* 0x0000000273737221 */ /* 0x000fe20000010000 */
[----:B------:R-:W-:-:S02]  /*6850*/  F2FP.BF16.F32.PACK_AB R51, R106, R111 ;  /* 0x0000006f6a33723e */ /* 0x000fc400000010ff */
[----:B------:R-:W-:Y:S01]  /*6860*/  MOV R2, R84 ;  /* 0x0000005400027202 */ /* 0x000fe20000000f00 */
[----:B------:R-:W-:Y:S02]  /*6870*/  FADD.FTZ R110, R110, R115 ;  /* 0x000000736e6e7221 */ /* 0x000fe40000010000 */
[----:B------:R-:W-:Y:S02]  /*6880*/  MUFU.EX2 R130, R130 ;  /* 0x0000008200827308 */ /* 0x000fe40000000800 */
[----:B---3--:R-:W-:Y:S01]  /*6890*/  HMMA.16816.F32.BF16 R4, R48, R56, R4 ;  /* 0x000000383004723c */ /* 0x008fe20000041804 */
[----:B------:R-:W-:-:S04]  /*68a0*/  FADD.FTZ R111, R111, R110 ;  /* 0x0000006e6f6f7221 */ /* 0x000fc80000010000 */
[----:B------:R-:W-:Y:S01]  /*68b0*/  FADD.FTZ R111, R106, R111 ;  /* 0x0000006f6a6f7221 */ /* 0x000fe20000010000 */
[----:B------:R-:W3:Y:S02]  /*68c0*/  MUFU.EX2 R123, R123 ;  /* 0x0000007b007b7308 */ /* 0x000ee40000000800 */
[C---:B------:R-:W-:Y:S01]  /*68d0*/  HMMA.16816.F32.BF16 R12, R48.reuse, R58, R12 ;  /* 0x0000003a300c723c */ /* 0x040fe2000004180c */
[----:B------:R-:W4:Y:S05]  /*68e0*/  LDSM.16.MT88.4 R56, [R100+0x7400] ;  /* 0x007400006438783b */ /* 0x000f2a0000004200 */
[----:B------:R-:W-:Y:S08]  /*68f0*/  MUFU.EX2 R140, R140 ;  /* 0x0000008c008c7308 */ /* 0x000ff00000000800 */
[----:B------:R-:W5:Y:S01]  /*6900*/  MUFU.EX2 R107, R107 ;  /* 0x0000006b006b7308 */ /* 0x000f620000000800 */
[C---:B-1----:R-:W-:Y:S07]  /*6910*/  HMMA.16816.F32.BF16 R16, R48.reuse, R60, R16 ;  /* 0x0000003c3010723c */ /* 0x042fee0000041810 */
[----:B------:R-:W-:Y:S01]  /*6920*/  MUFU.EX2 R97, R97 ;  /* 0x0000006100617308 */ /* 0x000fe20000000800 */
[C---:B------:R-:W-:Y:S01]  /*6930*/  HMMA.16816.F32.BF16 R20, R48.reuse, R62, R20 ;  /* 0x0000003e3014723c */ /* 0x040fe20000041814 */
[----:B------:R-:W1:Y:S06]  /*6940*/  LDSM.16.MT88.4 R60, [R89+0x1400] ;  /* 0x00140000593c783b */ /* 0x000e6c0000004200 */
[----:B------:R-:W-:Y:S08]  /*6950*/  MUFU.EX2 R102, R102 ;  /* 0x0000006600667308 */ /* 0x000ff00000000800 */
[----:B------:R-:W-:Y:S01]  /*6960*/  MUFU.EX2 R104, R104 ;  /* 0x0000006800687308 */ /* 0x000fe20000000800 */
[C---:B----4-:R-:W-:Y:S07]  /*6970*/  HMMA.16816.F32.BF16 R24, R48.reuse, R56, R24 ;  /* 0x000000383018723c */ /* 0x050fee0000041818 */
[----:B------:R-:W4:Y:S01]  /*6980*/  MUFU.EX2 R103, R103 ;  /* 0x0000006700677308 */ /* 0x000f220000000800 */
[C---:B------:R-:W-:Y:S01]  /*6990*/  HMMA.16816.F32.BF16 R28, R48.reuse, R58, R28 ;  /* 0x0000003a301c723c */ /* 0x040fe2000004181c */
[----:B------:R-:W2:Y:S06]  /*69a0*/  LDSM.16.MT88.4 R56, [R100+0x8400] ;  /* 0x008400006438783b */ /* 0x000eac0000004200 */
[----:B------:R-:W-:Y:S08]  /*69b0*/  MUFU.EX2 R101, R101 ;  /* 0x0000006500657308 */ /* 0x000ff00000000800 */
[----:B------:R-:W4:Y:S01]  /*69c0*/  MUFU.EX2 R96, R96 ;  /* 0x0000006000607308 */ /* 0x000f220000000800 */
        /* <DEDUP_REMOVED lines=12> */
[----:B------:R-:W-:-:S02]  /*6a90*/  F2FP.BF16.F32.PACK_AB R50, R114, R143 ;  /* 0x0000008f7232723e */ /* 0x000fc400000010ff */
[----:B---3--:R-:W-:Y:S01]  /*6aa0*/  F2FP.BF16.F32.PACK_AB R51, R123, R130 ;  /* 0x000000827b33723e */ /* 0x008fe200000010ff */
[----:B------:R-:W-:-:S04]  /*6ab0*/  FADD.FTZ R131, R131, R134 ;  /* 0x0000008683837221 */ /* 0x000fc80000010000 */
[----:B------:R-:W-:Y:S01]  /*6ac0*/  FADD.FTZ R130, R130, R131 ;  /* 0x0000008382827221 */ /* 0x000fe20000010000 */
[----:B------:R-:W-:Y:S01]  /*6ad0*/  IADD3 R131, PT, PT, R99, -0x3, RZ ;  /* 0xfffffffd63837810 */ /* 0x000fe20007ffe0ff */
[----:B--2---:R-:W-:Y:S02]  /*6ae0*/  HMMA.16816.F32.BF16 R4, R48, R56, R4 ;  /* 0x000000383004723c */ /* 0x004fe40000041804 */
[----:B------:R-:W-:-:S06]  /*6af0*/  FADD.FTZ R123, R123, R130 ;  /* 0x000000827b7b7221 */ /* 0x000fcc0000010000 */
        /* <DEDUP_REMOVED lines=10> */
[----:B------:R-:W-:Y:S07]  /*6ba0*/  LDSM.16.MT88.4 R60, [R100+0x7c00] ;  /* 0x007c0000643c783b */ /* 0x000fee0000004200 */
[C---:B--2---:R-:W-:Y:S08]  /*6bb0*/  HMMA.16816.F32.BF16 R32, R48.reuse, R56, R32 ;  /* 0x000000383020723c */ /* 0x044ff00000041820 */
[C---:B------:R-:W-:Y:S01]  /*6bc0*/  HMMA.16816.F32.BF16 R52, R48.reuse, R58, R52 ;  /* 0x0000003a3034723c */ /* 0x040fe20000041834 */
[----:B------:R-:W1:Y:S07]  /*6bd0*/  LDSM.16.MT88.4 R56, [R89+0x2800] ;  /* 0x002800005938783b */ /* 0x000e6e0000004200 */
[----:B-1----:R-:W-:Y:S01]  /*6be0*/  HMMA.16816.F32.BF16 R44, R48, R56, R44 ;  /* 0x00000038302c723c */ /* 0x002fe2000004182c */
[----:B------:R-:W-:-:S04]  /*6bf0*/  FFMA.FTZ R56, R138, R94, R93 ;  /* 0x0000005e8a387223 */ /* 0x000fc8000001005d */
[----:B------:R-:W-:-:S03]  /*6c00*/  FADD.FTZ R56, R91, R56 ;  /* 0x000000385b387221 */ /* 0x000fc60000010000 */
[----:B------:R-:W-:Y:S01]  /*6c10*/  HMMA.16816.F32.BF16 R8, R48, R58, R8 ;  /* 0x0000003a3008723c */ /* 0x000fe20000041808 */
[----:B-----5:R-:W-:Y:S01]  /*6c20*/  F2FP.BF16.F32.PACK_AB R48, R107, R140 ;  /* 0x0000008c6b30723e */ /* 0x020fe200000010ff */
[----:B------:R-:W-:Y:S01]  /*6c30*/  FADD.FTZ R87, R87, R56 ;  /* 0x0000003857577221 */ /* 0x000fe20000010000 */
[C---:B----4-:R-:W-:Y:S01]  /*6c40*/  F2FP.BF16.F32.PACK_AB R49, R103.reuse, R104 ;  /* 0x000000686731723e */ /* 0x050fe200000010ff */
[----:B------:R-:W-:Y:S01]  /*6c50*/  FADD.FTZ R104, R104, R123 ;  /* 0x0000007b68687221 */ /* 0x000fe20000010000 */
[----:B------:R-:W-:Y:S01]  /*6c60*/  F2FP.BF16.F32.PACK_AB R50, R102, R97 ;  /* 0x000000616632723e */ /* 0x000fe200000010ff */
[----:B------:R-:W-:Y:S01]  /*6c70*/  FADD.FTZ R86, R86, R87 ;  /* 0x0000005756567221 */ /* 0x000fe20000010000 */
[----:B------:R-:W-:Y:S01]  /*6c80*/  F2FP.BF16.F32.PACK_AB R51, R96, R101 ;  /* 0x000000656033723e */ /* 0x000fe200000010ff */
[----:B------:R-:W-:Y:S02]  /*6c90*/  FADD.FTZ R104, R103, R104 ;  /* 0x0000006867687221 */ /* 0x000fe40000010000 */
[----:B------:R-:W-:-:S02]  /*6ca0*/  FADD.FTZ R121, R121, R86 ;  /* 0x0000005679797221 */ /* 0x000fc40000010000 */
[----:B------:R-:W-:Y:S02]  /*6cb0*/  FADD.FTZ R101, R101, R104 ;  /* 0x0000006865657221 */ /* 0x000fe40000010000 */
[----:B------:R-:W-:Y:S01]  /*6cc0*/  HMMA.16816.F32.BF16 R80, R48, R76, R4 ;  /* 0x0000004c3050723c */ /* 0x000fe20000041804 */
[----:B------:R-:W1:Y:S01]  /*6cd0*/  LDSM.16.MT88.4 R4, [R100+0x8c00] ;  /* 0x008c00006404783b */ /* 0x000e620000004200 */
[----:B------:R-:W-:Y:S01]  /*6ce0*/  FADD.FTZ R112, R112, R121 ;  /* 0x0000007970707221 */ /* 0x000fe20000010000 */
[----:B------:R-:W-:-:S03]  /*6cf0*/  FADD.FTZ R139, R96, R101 ;  /* 0x00000065608b7221 */ /* 0x000fc60000010000 */
[----:B------:R-:W-:Y:S02]  /*6d00*/  FADD.FTZ R113, R113, R112 ;  /* 0x0000007071717221 */ /* 0x000fe40000010000 */
[----:B------:R-:W-:Y:S01]  /*6d10*/  HMMA.16816.F32.BF16 R76, R48, R78, R12 ;  /* 0x0000004e304c723c */ /* 0x000fe2000004180c */
[----:B------:R-:W2:Y:S01]  /*6d20*/  LDSM.16.MT88.4 R12, [R89+0x1c00] ;  /* 0x001c0000590c783b */ /* 0x000ea20000004200 */
        /* <DEDUP_REMOVED lines=12> */
[----:B------:R-:W-:-:S06]  /*6df0*/  FADD.FTZ R138, R102, R97 ;  /* 0x00000061668a7221 */ /* 0x000fcc0000010000 */
[C---:B-1----:R-:W-:Y:S08]  /*6e00*/  HMMA.16816.F32.BF16 R36, R48.reuse, R4, R36 ;  /* 0x000000043024723c */ /* 0x042ff00000041824 */
[C---:B------:R-:W-:Y:S01]  /*6e10*/  HMMA.16816.F32.BF16 R40, R48.reuse, R6, R40 ;  /* 0x000000063028723c */ /* 0x040fe20000041828 */
[----:B------:R-:W1:Y:S07]  /*6e20*/  LDSM.16.MT88.4 R4, [R89+0x2c00] ;  /* 0x002c00005904783b */ /* 0x000e6e0000004200 */
[C---:B--2---:R-:W-:Y:S08]  /*6e30*/  HMMA.16816.F32.BF16 R56, R48.reuse, R12, R32 ;  /* 0x0000000c3038723c */ /* 0x044ff00000041820 */
[C---:B------:R-:W-:Y:S08]  /*6e40*/  HMMA.16816.F32.BF16 R52, R48.reuse, R14, R52 ;  /* 0x0000000e3034723c */ /* 0x040ff00000041834 */
[C---:B-1----:R-:W-:Y:S08]  /*6e50*/  HMMA.16816.F32.BF16 R44, R48.reuse, R4, R44 ;  /* 0x00000004302c723c */ /* 0x042ff0000004182c */
[----:B------:R-:W-:-:S15]  /*6e60*/  HMMA.16816.F32.BF16 R48, R48, R6, R8 ;  /* 0x000000063030723c */ /* 0x000fde0000041808 */
[----:B------:R-:W-:-:S05]  /*6e70*/  NOP ;  /* 0x0000000000007918 */ /* 0x000fca0000000000 */
.L_x_1247:
[----:B------:R-:W-:-:S13]  /*6e80*/  ISETP.GE.AND P0, PT, R131, RZ, PT ;  /* 0x000000ff8300720c */ /* 0x000fda0003f06270 */
[----:B------:R-:W-:Y:S05]  /*6e90*/  @!P0 BRA `(.L_x_1249) ;  /* 0x0000002400cc8947 */ /* 0x000fea0003800000 */
[----:B------:R-:W-:Y:S01]  /*6ea0*/  SHF.R.U32.HI R115, RZ, 0x1, R116 ;  /* 0x00000001ff737819 */ /* 0x000fe20000011674 */
[----:B------:R-:W-:Y:S01]  /*6eb0*/  IMAD.SHL.U32 R130, R116, 0x2, RZ ;  /* 0x0000000274827824 */ /* 0x000fe200078e00ff */
[----:B------:R-:W1:Y:S01]  /*6ec0*/  S2UR UR7, SR_CgaCtaId ;  /* 0x00000000000779c3 */ /* 0x000e620000008800 */
[----:B------:R-:W2:Y:S01]  /*6ed0*/  S2R R116, SR_TID.X ;  /* 0x0000000000747919 */ /* 0x000ea20000002100 */
[----:B------:R-:W-:Y:S01]  /*6ee0*/  LOP3.LUT R5, R98, 0xc0, RZ, 0xc0, !PT ;  /* 0x000000c062057812 */ /* 0x000fe200078ec0ff */
[----:B------:R-:W4:Y:S01]  /*6ef0*/  LDCU UR4, c[0x0][0x440] ;  /* 0x00008800ff0477ac */ /* 0x000f220008000800 */
[----:B------:R-:W-:Y:S01]  /*6f00*/  IMAD.MOV.U32 R114, RZ, RZ, 0x20 ;  /* 0x00000020ff727424 */ /* 0x000fe200078e00ff */
[----:B------:R-:W-:Y:S01]  /*6f10*/  LOP3.LUT R130, R130, 0x6, RZ, 0xc0, !PT ;  /* 0x0000000682827812 */ /* 0x000fe200078ec0ff */
[----:B------:R-:W-:Y:S01]  /*6f20*/  IMAD.MOV.U32 R85, RZ, RZ, R2 ;  /* 0x000000ffff557224 */ /* 0x000fe200078e0002 */
[----:B------:R-:W-:Y:S01]  /*6f30*/  LOP3.LUT R118, R5, 0x18, R118, 0xf8, !PT ;  /* 0x0000001805767812 */ /* 0x000fe200078ef876 */
[----:B------:R-:W3:Y:S01]  /*6f40*/  LDC.64 R122, c[0x0][0x3c0] ;  /* 0x0000f000ff7a7b82 */ /* 0x000ee20000000a00 */
[----:B------:R-:W-:Y:S01]  /*6f50*/  IMAD.MOV.U32 R84, RZ, RZ, R3 ;  /* 0x000000ffff547224 */ /* 0x000fe200078e0003 */
[----:B------:R-:W-:Y:S01]  /*6f60*/  UMOV UR8, 0x400 ;  /* 0x0000040000087882 */ /* 0x000fe20000000000 */
[----:B------:R-:W-:Y:S01]  /*6f70*/  LOP3.LUT R115, R118, 0x8, R115, 0x78, !PT ;  /* 0x0000000876737812 */ /* 0x000fe200078e7873 */
[----:B------:R-:W2:Y:S03]  /*6f80*/  LDCU UR9, c[0x0][0x440] ;  /* 0x00008800ff0977ac */ /* 0x000ea60008000800 */
[----:B------:R-:W-:Y:S01]  /*6f90*/  LOP3.LUT R115, R115, 0x120, R98, 0xf8, !PT ;  /* 0x0000012073737812 */ /* 0x000fe200078ef862 */
[----:B------:R-:W3:Y:S03]  /*6fa0*/  LDCU UR6, c[0x0][0x50c] ;  /* 0x0000a180ff0677ac */ /* 0x000ee60008000800 */
[----:B------:R-:W-:-:S02]  /*6fb0*/  LEA R115, R115, UR5, 0x1 ;  /* 0x0000000573737c11 */ /* 0x000fc4000f8e08ff */
[----:B----4-:R-:W-:Y:S01]  /*6fc0*/  ISETP.GE.AND P5, PT, R132, UR4, PT ;  /* 0x0000000484007c0c */ /* 0x010fe2000bfa6270 */
[----:B------:R-:W4:Y:S02]  /*6fd0*/  LDCU UR4, c[0x0][0x45c] ;  /* 0x00008b80ff0477ac */ /* 0x000f240008000800 */
[C---:B------:R-:W-:Y:S02]  /*6fe0*/  VIADD R135, R115.reuse, 0x6000 ;  /* 0x0000600073877836 */ /* 0x040fe40000000000 */
[----:B------:R-:W-:Y:S01]  /*6ff0*/  VIADD R134, R115, 0x6020 ;  /* 0x0000602073867836 */ /* 0x000fe20000000000 */
[----:B-1----:R-:W-:Y:S01]  /*7000*/  ULEA UR7, UR7, UR8, 0x18 ;  /* 0x0000000807077291 */ /* 0x002fe2000f8ec0ff */
[C---:B--2---:R-:W-:Y:S01]  /*7010*/  LOP3.LUT P0, RZ, R116.reuse, 0x4, RZ, 0xc0, !PT ;  /* 0x0000000474ff7812 */ /* 0x044fe2000780c0ff */
[----:B------:R-:W-:-:S03]  /*7020*/  IMAD.SHL.U32 R113, R116, 0x20, RZ ;  /* 0x0000002074717824 */ /* 0x000fc600078e00ff */
[----:B------:R-:W-:-:S05]  /*7030*/  SEL R114, R114, 0xffffffe0, !P0 ;  /* 0xffffffe072727807 */ /* 0x000fca0004000000 */
[----:B------:R-:W-:Y:S01]  /*7040*/  IMAD.IADD R112, R117, 0x1, R114 ;  /* 0x0000000175707824 */ /* 0x000fe200078e0272 */
[----:B----4-:R-:W-:Y:S06]  /*7050*/  BRA `(.L_x_1250) ;  /* 0x0000000000d47947 */ /* 0x010fec0003800000 */
.L_x_1252:
        /* <DEDUP_REMOVED lines=11> */
[C---:B------:R-:W-:Y:S02]  /*7110*/  @!P5 LEA R8, P2, R5.reuse, R127, 0x1 ;  /* 0x0000007f0508d211 */ /* 0x040fe400078408ff */
[C---:B------:R-:W-:Y:S02]  /*7120*/  LEA R6, P1, R2.reuse, R5, 0x5 ;  /* 0x0000000502067211 */ /* 0x040fe400078228ff */
[C-C-:B------:R-:W-:Y:S02]  /*7130*/  @!P5 LEA.HI.X R9, R5.reuse, R126, R4.reuse, 0x1, P2 ;  /* 0x0000007e0509d211 */ /* 0x140fe400010f0c04 */
[CC--:B------:R-:W-:Y:S02]  /*7140*/  @!P4 LEA R12, P2, R5.reuse, R127.reuse, 0x1 ;  /* 0x0000007f050cc211 */ /* 0x0c0fe400078408ff */
[----:B------:R-:W-:Y:S01]  /*7150*/  LEA.HI.X R3, R2, R4, R3, 0x5, P1 ;  /* 0x0000000402037211 */ /* 0x000fe200008f2c03 */
[----:B------:R-:W-:Y:S01]  /*7160*/  @!PT LDS RZ, [RZ] ;  /* 0x00000000fffff984 */ /* 0x000fe20000000800 */
[----:B------:R-:W-:Y:S01]  /*7170*/  @!PT LDS RZ, [RZ] ;  /* 0x00000000fffff984 */ /* 0x000fe20000000800 */
[----:B------:R-:W-:Y:S01]  /*7180*/  @!PT LDS RZ, [RZ] ;  /* 0x00000000fffff984 */ /* 0x000fe20000000800 */
[----:B------:R1:W-:Y:S01]  /*7190*/  @!P5 LDGSTS.E.BYPASS.LTC128B.128 [R129+0x3000], desc[UR14][R8.64] ;  /* 0x030000000881dfae */ /* 0x0003e2000b981a0e */
[CCC-:B------:R-:W-:Y:S02]  /*71a0*/  @!P4 LEA.HI.X R13, R5.reuse, R126.reuse, R4.reuse, 0x1, P2 ;  /* 0x0000007e050dc211 */ /* 0x1c0fe400010f0c04 */
[CC--:B------:R-:W-:Y:S01]  /*71b0*/  @!P3 LEA R10, P1, R5.reuse, R127.reuse, 0x1 ;  /* 0x0000007f050ab211 */ /* 0x0c0fe200078208ff */
[----:B------:R1:W-:Y:S01]  /*71c0*/  @P5 STS.128 [R129+0x3000], RZ ;  /* 0x003000ff81005388 */ /* 0x0003e20000000c00 */
[C---:B------:R-:W-:Y:S02]  /*71d0*/  LEA R2, P6, R6.reuse, R127, 0x1 ;  /* 0x0000007f06027211 */ /* 0x040fe400078c08ff */
[-C--:B------:R-:W-:Y:S01]  /*71e0*/  @!P3 LEA.HI.X R11, R5, R126.reuse, R4, 0x1, P1 ;  /* 0x0000007e050bb211 */ /* 0x080fe200008f0c04 */
        /* <DEDUP_REMOVED lines=28> */
.L_x_1250:
[----:B------:R-:W-:Y:S04]  /*73b0*/  DEPBAR.LE SB0, 0x0 ;  /* 0x000080000000791a */ /* 0x000fe80000000000 */
[----:B------:R-:W-:Y:S01]  /*73c0*/  BAR.SYNC.DEFER_BLOCKING 0x0 ;  /* 0x0000000000007b1d */ /* 0x000fe20000010000 */
[C---:B---3--:R-:W-:Y:S01]  /*73d0*/  IMAD.WIDE.U32 R88, R131.reuse, R122, RZ ;  /* 0x0000007a83587225 */ /* 0x048fe200078e00ff */
[C---:B------:R-:W-:Y:S02]  /*73e0*/  SHF.L.U32 R133, R116.reuse, 0x3, RZ ;  /* 0x0000000374857819 */ /* 0x040fe400000006ff */
[----:B------:R-:W-:Y:S01]  /*73f0*/  SHF.L.U32 R118, R116, 0x2, RZ ;  /* 0x0000000274767819 */ /* 0x000fe200000006ff */
[----:B------:R-:W-:Y:S01]  /*7400*/  IMAD R87, R131, R123, R89 ;  /* 0x0000007b83577224 */ /* 0x000fe200078e0259 */
[C---:B------:R-:W-:Y:S02]  /*7410*/  LEA R86, P1, R88.reuse, R125, 0x7 ;  /* 0x0000007d58567211 */ /* 0x040fe400078238ff */
[----:B------:R-:W-:Y:S02]  /*7420*/  LOP3.LUT R132, R133, 0x18, RZ, 0xc0, !PT ;  /* 0x0000001885847812 */ /* 0x000fe400078ec0ff */
[C-C-:B------:R-:W-:Y:S02]  /*7430*/  SHF.L.U64.HI R89, R88.reuse, 0x6, R87.reuse ;  /* 0x0000000658597819 */ /* 0x140fe40000010257 */
[-C--:B------:R-:W-:Y:S02]  /*7440*/  LEA.HI.X R87, R88, R124.reuse, R87, 0x7, P1 ;  /* 0x0000007c58577211 */ /* 0x080fe400008f3c57 */
[C---:B------:R-:W-:Y:S02]  /*7450*/  LOP3.LUT R137, R132.reuse, 0x20, RZ, 0xfc, !PT ;  /* 0x0000002084897812 */ /* 0x040fe400078efcff */
[----:B------:R-:W-:Y:S02]  /*7460*/  LOP3.LUT R136, R132, 0x40, RZ, 0xfc, !PT ;  /* 0x0000004084887812 */ /* 0x000fe400078efcff */
[----:B------:R-:W-:Y:S02]  /*7470*/  ISETP.GE.AND P4, PT, R137, UR9, PT ;  /* 0x0000000989007c0c */ /* 0x000fe4000bf86270 */
[----:B------:R-:W-:Y:S02]  /*7480*/  ISETP.GE.AND P3, PT, R136, UR9, PT ;  /* 0x0000000988007c0c */ /* 0x000fe4000bf66270 */
[----:B------:R-:W-:Y:S01]  /*7490*/  SHF.L.U32 R3, R88, 0x6, RZ ;  /* 0x0000000658037819 */ /* 0x000fe200000006ff */
[----:B------:R-:W-:Y:S01]  /*74a0*/  @!PT LDS RZ, [RZ] ;  /* 0x00000000fffff984 */ /* 0x000fe20000000800 */
[----:B------:R-:W-:Y:S01]  /*74b0*/  @!PT LDS RZ, [RZ] ;  /* 0x00000000fffff984 */ /* 0x000fe20000000800 */
[----:B------:R-:W-:Y:S01]  /*74c0*/  @!PT LDS RZ, [RZ] ;  /* 0x00000000fffff984 */ /* 0x000fe20000000800 */
[----:B------:R-:W-:Y:S01]  /*74d0*/  @!P5 LDGSTS.E.BYPASS.LTC128B.128 [R129+0x6000], desc[UR14][R86.64] ;  /* 0x060000005681dfae */ /* 0x000fe2000b981a0e */
[----:B------:R-:W-:Y:S01]  /*74e0*/  SHF.L.U32 R119, R116, 0x4, RZ ;  /* 0x0000000474777819 */ /* 0x000fe200000006ff */
[----:B------:R-:W-:Y:S01]  /*74f0*/  UMOV UR5, UR7 ;  /* 0x0000000700057c82 */ /* 0x000fe20008000000 */
[----:B------:R-:W-:Y:S02]  /*7500*/  LEA R3, P1, R122, R3, 0x5 ;  /* 0x000000037a037211 */ /* 0x000fe400078228ff */
[----:B------:R-:W-:Y:S02]  /*7510*/  LOP3.LUT R90, R118, 0x18, RZ, 0xc0, !PT ;  /* 0x00000018765a7812 */ /* 0x000fe400078ec0ff */
[----:B------:R-:W-:Y:S01]  /*7520*/  LEA.HI.X R89, R122, R89, R123, 0x5, P1 ;  /* 0x000000597a597211 */ /* 0x000fe200008f2c7b */
[----:B------:R-:W-:Y:S01]  /*7530*/  @P5 STS.128 [R129+0x6000], RZ ;  /* 0x006000ff81005388 */ /* 0x000fe20000000c00 */
[----:B------:R-:W-:Y:S02]  /*7540*/  LEA R88, P1, R3, R125, 0x1 ;  /* 0x0000007d03587211 */ /* 0x000fe400078208ff */
[----:B------:R-:W-:Y:S02]  /*7550*/  LOP3.LUT R2, R119, 0x100, RZ, 0xc0, !PT ;  /* 0x0000010077027812 */ /* 0x000fe400078ec0ff */
[----:B------:R-:W-:Y:S02]  /*7560*/  LEA.HI.X R89, R3, R124, R89, 0x1, P1 ;  /* 0x0000007c03597211 */ /* 0x000fe400008f0c59 */
[--C-:B------:R-:W-:Y:S01]  /*7570*/  LOP3.LUT R93, R90, 0xc0, R113.reuse, 0xf8, !PT ;  /* 0x000000c05a5d7812 */ /* 0x100fe200078ef871 */
[----:B------:R-:W-:Y:S01]  /*7580*/  @!PT LDS RZ, [RZ] ;  /* 0x00000000fffff984 */ /* 0x000fe20000000800 */
[----:B------:R-:W-:Y:S01]  /*7590*/  @!PT LDS RZ, [RZ] ;  /* 0x00000000fffff984 */ /* 0x000fe20000000800 */
[----:B------:R-:W-:Y:S01]  /*75a0*/  @!PT LDS RZ, [RZ] ;  /* 0x00000000fffff984 */ /* 0x000fe20000000800 */
[----:B------:R-:W-:Y:S01]  /*75b0*/  @!P4 LDGSTS.E.BYPASS.LTC128B.128 [R129+0x7000], desc[UR14][R86.64+0x40] ;  /* 0x070000405681cfae */ /* 0x000fe2000b981a0e */
[----:B------:R-:W-:Y:S02]  /*75c0*/  LOP3.LUT R91, R2, 0x20, R113, 0xf8, !PT ;  /* 0x00000020025b7812 */ /* 0x000fe400078ef871 */
[----:B------:R-:W-:Y:S02]  /*75d0*/  LOP3.LUT R2, R93, 0x8, R116, 0x78, !PT ;  /* 0x000000085d027812 */ /* 0x000fe400078e7874 */
[----:B------:R-:W-:Y:S02]  /*75e0*/  ISETP.NE.AND P1, PT, R131, RZ, PT ;  /* 0x000000ff8300720c */ /* 0x000fe40003f25270 */
[----:B------:R-:W-:Y:S01]  /*75f0*/  LOP3.LUT R2, R91, R2, RZ, 0xfc, !PT ;  /* 0x000000025b027212 */ /* 0x000fe200078efcff */
[----:B------:R-:W-:Y:S03]  /*7600*/  @P4 STS.128 [R129+0x7000], RZ ;  /* 0x007000ff81004388 */ /* 0x000fe60000000c00 */
[----:B------:R-:W-:Y:S04]  /*7610*/  LEA R121, R2, UR5, 0x1 ;  /* 0x0000000502797c11 */ /* 0x000fe8000f8e08ff */
[----:B------:R-:W-:Y:S01]  /*7620*/  IADD3 R2, PT, PT, R121, R114, RZ ;  /* 0x0000007279027210 */ /* 0x000fe20007ffe0ff */
        /* <DEDUP_REMOVED lines=26> */
[----:B-1----:R-:W-:Y:S01]  /*77d0*/  LDSM.16.M88.4 R88, [R112+0x1000] ;  /* 0x001000007058783b */ /* 0x002fe20000000200 */
[C---:B--2---:R-:W-:Y:S08]  /*77e0*/  HMMA.16816.F32.BF16 R4, R92.reuse, R96, RZ ;  /* 0x000000605c04723c */ /* 0x044ff000000418ff */
[C---:B------:R-:W-:Y:S01]  /*77f0*/  HMMA.16816.F32.BF16 R8, R92.reuse, R98, RZ ;  /* 0x000000625c08723c */ /* 0x040fe200000418ff */
[----:B------:R-:W-:Y:S07]  /*7800*/  LDSM.16.M88.4 R96, [R112] ;  /* 0x000000007060783b */ /* 0x000fee0000000200 */
[C---:B---3--:R-:W-:Y:S08]  /*7810*/  HMMA.16816.F32.BF16 R12, R92.reuse, R100, RZ ;  /* 0x000000645c0c723c */ /* 0x048ff000000418ff */
[C---:B------:R-:W-:Y:S08]  /*7820*/  HMMA.16816.F32.BF16 R16, R92.reuse, R102, RZ ;  /* 0x000000665c10723c */ /* 0x040ff000000418ff */
[C---:B----4-:R-:W-:Y:S08]  /*7830*/  HMMA.16816.F32.BF16 R20, R92.reuse, R104, RZ ;  /* 0x000000685c14723c */ /* 0x050ff000000418ff */
[C---:B------:R-:W-:Y:S08]  /*7840*/  HMMA.16816.F32.BF16 R24, R92.reuse, R106, RZ ;  /* 0x0000006a5c18723c */ /* 0x040ff000000418ff */
[C---:B-----5:R-:W-:Y:S08]  /*7850*/  HMMA.16816.F32.BF16 R28, R92.reuse, R108, RZ ;  /* 0x0000006c5c1c723c */ /* 0x060ff000000418ff */
        /* <DEDUP_REMOVED lines=13> */
[----:B------:R-:W-:Y:S08]  /*7930*/  LDSM.16.M88.4 R92, [R117+0x1000] ;  /* 0x00100000755c783b */ /* 0x000ff00000000200 */
        /* <DEDUP_REMOVED lines=12> */
[----:B------:R-:W1:Y:S08]  /*7a00*/  LDSM.16.M88.4 R92, [R2+0x4000] ;  /* 0x00400000025c783b */ /* 0x000e700000000200 */
[----:B------:R-:W-:Y:S01]  /*7a10*/  LDSM.16.M88.4 R96, [R121+0x5c00] ;  /* 0x005c00007960783b */ /* 0x000fe20000000200 */
        /* <DEDUP_REMOVED lines=21> */
[----:B------:R-:W-:Y:S07]  /*7b70*/  LDSM.16.M88.4 R92, [R112+0x2000] ;  /* 0x00200000705c783b */ /* 0x000fee0000000200 */
[C---:B------:R-:W-:Y:S08]  /*7b80*/  HMMA.16816.F32.BF16 R28, R88.reuse, R96, R28 ;  /* 0x00000060581c723c */ /* 0x040ff0000004181c */
[----:B------:R-:W-:Y:S01]  /*7b90*/  HMMA.16816.F32.BF16 R32, R88, R98, R32 ;  /* 0x000000625820723c */ /* 0x000fe20000041820 */
[----:B------:R-:W1:Y:S08]  /*7ba0*/  LDSM.16.M88.4 R88, [R2+0x5000] ;  /* 0x005000000258783b */ /* 0x000e700000000200 */
        /* <DEDUP_REMOVED lines=9> */
[----:B------:R2:W3:Y:S01]  /*7c40*/  MUFU.TANH R101, R86 ;  /* 0x0000005600657308 */ /* 0x0004e20000002400 */
[C---:B------:R-:W-:Y:S01]  /*7c50*/  HMMA.16816.F32.BF16 R16, R92.reuse, R98, R16 ;  /* 0x000000625c10723c */ /* 0x040fe20000041810 */
[----:B------:R-:W4:Y:S01]  /*7c60*/  LDSM.16.M88.4 R96, [R2+0x5c00] ;  /* 0x005c00000260783b */ /* 0x000f220000000200 */
[----:B------:R-:W-:Y:S04]  /*7c70*/  DEPBAR.LE SB0, 0x0 ;  /* 0x000080000000791a */ /* 0x000fe80000000000 */
        /* <DEDUP_REMOVED lines=10> */
[----:B------:R-:W-:Y:S01]  /*7d20*/  BAR.SYNC.DEFER_BLOCKING 0x0 ;  /* 0x0000000000007b1d */ /* 0x000fe20000010000 */
[----:B------:R-:W-:Y:S01]  /*7d30*/  FMUL.FTZ R149, R17, UR6 ;  /* 0x0000000611957c20 */ /* 0x000fe20008410000 */
[----:B------:R-:W-:Y:S01]  /*7d40*/  FMUL.FTZ R146, R19, UR6 ;  /* 0x0000000613927c20 */ /* 0x000fe20008410000 */
[----:B------:R-:W-:Y:S01]  /*7d50*/  FMUL.FTZ R158, R16, UR6 ;  /* 0x00000006109e7c20 */ /* 0x000fe20008410000 */
[----:B------:R-:W-:Y:S05]  /*7d60*/  FMUL.FTZ R148, R18, UR6 ;  /* 0x0000000612947c20 */ /* 0x000fea0008410000 */
[----:B------:R-:W5:Y:S01]  /*7d70*/  MUFU.TANH R161, R161 ;  /* 0x000000a100a17308 */ /* 0x000f620000002400 */
[C---:B-1----:R-:W-:Y:S09]  /*7d80*/  HMMA.16816.F32.BF16 R20, R92.reuse, R88, R20 ;  /* 0x000000585c14723c */ /* 0x042ff20000041814 */
[----:B------:R-:W1:Y:S01]  /*7d90*/  MUFU.TANH R164, R164 ;  /* 0x000000a400a47308 */ /* 0x000e620000002400 */
[C---:B------:R-:W-:Y:S03]  /*7da0*/  HMMA.16816.F32.BF16 R24, R92.reuse, R90, R24 ;  /* 0x0000005a5c18723c */ /* 0x040fe60000041818 */
[----:B------:R-:W-:Y:S06]  /*7db0*/  LEA R90, R131, R130, 0x6 ;  /* 0x00000082835a7211 */ /* 0x000fec00078e30ff */
[----:B------:R-:W1:Y:S01]  /*7dc0*/  MUFU.TANH R159, R159 ;  /* 0x0000009f009f7308 */ /* 0x000e620000002400 */
[----:B------:R-:W-:Y:S01]  /*7dd0*/  VIADD R152, R90, 0x1 ;  /* 0x000000015a987836 */ /* 0x000fe20000000000 */
[C---:B----4-:R-:W-:Y:S03]  /*7de0*/  HMMA.16816.F32.BF16 R28, R92.reuse, R96, R28 ;  /* 0x000000605c1c723c */ /* 0x050fe6000004181c */
[----:B------:R-:W-:Y:S01]  /*7df0*/  I2FP.F32.U32 R88, R90 ;  /* 0x0000005a00587245 */ /* 0x000fe20000201000 */
[----:B------:R-:W-:Y:S01]  /*7e00*/  FMUL.FTZ R145, R20, UR6 ;  /* 0x0000000614917c20 */ /* 0x000fe20008410000 */
[----:B------:R-:W-:Y:S03]  /*7e10*/  I2FP.F32.U32 R152, R152 ;  /* 0x0000009800987245 */ /* 0x000fe60000201000 */
[----:B------:R-:W4:Y:S01]  /*7e20*/  MUFU.TANH R162, R162 ;  /* 0x000000a200a27308 */ /* 0x000f220000002400 */
[----:B--2---:R-:W-:Y:S01]  /*7e30*/  IADD3 R86, PT, PT, R90, 0x8, RZ ;  /* 0x000000085a567810 */ /* 0x004fe20007ffe0ff */
[CC--:B---3--:R-:W-:Y:S01]  /*7e40*/  FFMA.FTZ R101, R88.reuse, R0.reuse, R101 ;  /* 0x0000000058657223 */ /* 0x0c8fe20000010065 */
[-C--:B-----5:R-:W-:Y:S01]  /*7e50*/  FFMA.FTZ R165, R88, R0.reuse, R165 ;  /* 0x0000000058a57223 */ /* 0x0a0fe200000100a5 */
[----:B------:R-:W-:Y:S01]  /*7e60*/  IADD3 R88, PT, PT, R90, 0x9, RZ ;  /* 0x000000095a587810 */ /* 0x000fe20007ffe0ff */
[----:B------:R-:W-:Y:S01]  /*7e70*/  FMUL.FTZ R143, R22, UR6 ;  /* 0x00000006168f7c20 */ /* 0x000fe20008410000 */
[----:B------:R-:W-:Y:S01]  /*7e80*/  IADD3 R87, PT, PT, R90, 0x10, RZ ;  /* 0x000000105a577810 */ /* 0x000fe20007ffe0ff */
[----:B------:R-:W-:Y:S03]  /*7e90*/  FFMA.FTZ R91, R152, R0, R3 ;  /* 0x00000000985b7223 */ /* 0x000fe60000010003 */
[----:B------:R-:W2:Y:S01]  /*7ea0*/  MUFU.TANH R155, R155 ;  /* 0x0000009b009b7308 */ /* 0x000ea20000002400 */
[----:B------:R-:W-:Y:S01]  /*7eb0*/  I2FP.F32.U32 R86, R86 ;  /* 0x0000005600567245 */ /* 0x000fe20000201000 */
[----:B------:R-:W-:Y:S01]  /*7ec0*/  FMUL.FTZ R144, R21, UR6 ;  /* 0x0000000615907c20 */ /* 0x000fe20008410000 */
[----:B------:R-:W-:Y:S01]  /*7ed0*/  I2FP.F32.U32 R3, R88 ;  /* 0x0000005800037245 */ /* 0x000fe20000201000 */
[----:B------:R-:W-:Y:S01]  /*7ee0*/  FMUL.FTZ R142, R23, UR6 ;  /* 0x00000006178e7c20 */ /* 0x000fe20008410000 */
[----:B------:R-:W-:Y:S01]  /*7ef0*/  I2FP.F32.U32 R87, R87 ;  /* 0x0000005700577245 */ /* 0x000fe20000201000 */
[----:B------:R-:W-:Y:S01]  /*7f00*/  FMUL.FTZ R147, R24, UR6 ;  /* 0x0000000618937c20 */ /* 0x000fe20008410000 */
[----:B------:R-:W-:Y:S03]  /*7f10*/  FMUL.FTZ R140, R26, UR6 ;  /* 0x000000061a8c7c20 */ /* 0x000fe60008410000 */
[----:B------:R-:W3:Y:S01]  /*7f20*/  MUFU.TANH R156, R156 ;  /* 0x0000009c009c7308 */ /* 0x000ee20000002400 */
[CC--:B------:R-:W-:Y:S01]  /*7f30*/  FFMA.FTZ R161, R86.reuse, R0.reuse, R161 ;  /* 0x0000000056a17223 */ /* 0x0c0fe200000100a1 */
[-C--:B-1----:R-:W-:Y:S01]  /*7f40*/  FFMA.FTZ R164, R86, R0.reuse, R164 ;  /* 0x0000000056a47223 */ /* 0x082fe200000100a4 */
[CC--:B------:R-:W-:Y:S01]  /*7f50*/  FFMA.FTZ R159, R3.reuse, R0.reuse, R159 ;  /* 0x00000000039f7223 */ /* 0x0c0fe2000001009f */
[-C--:B----4-:R-:W-:Y:S01]  /*7f60*/  FFMA.FTZ R162, R3, R0.reuse, R162 ;  /* 0x0000000003a27223 */ /* 0x090fe200000100a2 */
[C---:B------:R-:W-:Y:S01]  /*7f70*/  VIADD R86, R90.reuse, 0x18 ;  /* 0x000000185a567836 */ /* 0x040fe20000000000 */
[----:B------:R-:W-:Y:S01]  /*7f80*/  IADD3 R3, PT, PT, R90, 0x11, RZ ;  /* 0x000000115a037810 */ /* 0x000fe20007ffe0ff */
[----:B------:R-:W-:Y:S03]  /*7f90*/  FMUL.FTZ R150, R25, UR6 ;  /* 0x0000000619967c20 */ /* 0x000fe60008410000 */
[----:B------:R-:W1:Y:S01]  /*7fa0*/  MUFU.TANH R157, R157 ;  /* 0x0000009d009d7308 */ /* 0x000e620000002400 */
[-C--:B--2---:R-:W-:Y:S01]  /*7fb0*/  FFMA.FTZ R155, R87, R0.reuse, R155 ;  /* 0x00000000579b7223 */ /* 0x084fe2000001009b */
[----:B------:R-:W-:Y:S01]  /*7fc0*/  FMUL.FTZ R141, R27, UR6 ;  /* 0x000000061b8d7c20 */ /* 0x000fe20008410000 */
[----:B------:R-:W-:Y:S01]  /*7fd0*/  FMUL.FTZ R153, R28, UR6 ;  /* 0x000000061c997c20 */ /* 0x000fe20008410000 */
[----:B------:R-:W-:Y:S01]  /*7fe0*/  FMUL.FTZ R89, R30, UR6 ;  /* 0x000000061e597c20 */ /* 0x000fe20008410000 */
[----:B------:R-:W-:Y:S01]  /*7ff0*/  I2FP.F32.U32 R3, R3 ;  /* 0x0000000300037245 */ /* 0x000fe20000201000 */
[----:B------:R-:W-:Y:S04]  /*8000*/  HMMA.16816.F32.BF16 R32, R92, R98, R32 ;  /* 0x000000625c20723c */ /* 0x000fe80000041820 */
[----:B------:R-:W2:Y:S01]  /*8010*/  MUFU.TANH R160, R160 ;  /* 0x000000a000a07308 */ /* 0x000ea20000002400 */
[----:B---3--:R-:W-:Y:S01]  /*8020*/  FFMA.FTZ R156, R87, R0, R156 ;  /* 0x00000000579c7223 */ /* 0x008fe2000001009c */
[C---:B------:R-:W-:Y:S01]  /*8030*/  IADD3 R87, PT, PT, R90.reuse, 0x19, RZ ;  /* 0x000000195a577810 */ /* 0x040fe20007ffe0ff */
[C---:B------:R-:W-:Y:S01]  /*8040*/  VIADD R154, R90.reuse, 0x29 ;  /* 0x000000295a9a7836 */ /* 0x040fe20000000000 */
[----:B------:R-:W-:Y:S01]  /*8050*/  I2FP.F32.U32 R151, R86 ;  /* 0x0000005600977245 */ /* 0x000fe20000201000 */
[----:B------:R-:W-:Y:S01]  /*8060*/  FMUL.FTZ R88, R31, UR6 ;  /* 0x000000061f587c20 */ /* 0x000fe20008410000 */
[C---:B------:R-:W-:Y:S04]  /*8070*/  IADD3 R86, PT, PT, R90.reuse, 0x20, RZ ;  /* 0x000000205a567810 */ /* 0x040fe80007ffe0ff */
[----:B------:R-:W3:Y:S01]  /*8080*/  MUFU.TANH R149, R149 ;  /* 0x0000009500957308 */ /* 0x000ee20000002400 */
[----:B------:R-:W-:Y:S01]  /*8090*/  I2FP.F32.U32 R87, R87 ;  /* 0x0000005700577245 */ /* 0x000fe20000201000 */
[C---:B-1----:R-:W-:Y:S01]  /*80a0*/  FFMA.FTZ R157, R3.reuse, R0, R157 ;  /* 0x00000000039d7223 */ /* 0x042fe2000001009d */
[----:B------:R-:W-:Y:S02]  /*80b0*/  I2FP.F32.U32 R86, R86 ;  /* 0x0000005600567245 */ /* 0x000fe40000201000 */
[C---:B------:R-:W-:Y:S02]  /*80c0*/  IADD3 R102, PT, PT, R90.reuse, 0x30, RZ ;  /* 0x000000305a667810 */ /* 0x040fe40007ffe0ff */
[C---:B------:R-:W-:Y:S03]  /*80d0*/  IADD3 R106, PT, PT, R90.reuse, 0x38, RZ ;  /* 0x000000385a6a7810 */ /* 0x040fe60007ffe0ff */
[----:B------:R-:W1:Y:S01]  /*80e0*/  MUFU.TANH R146, R146 ;  /* 0x0000009200927308 */ /* 0x000e620000002400 */
[----:B--2---:R-:W-:Y:S01]  /*80f0*/  FFMA.FTZ R160, R3, R0, R160 ;  /* 0x0000000003a07223 */ /* 0x004fe200000100a0 */
[C---:B------:R-:W-:Y:S01]  /*8100*/  IADD3 R3, PT, PT, R90.reuse, 0x21, RZ ;  /* 0x000000215a037810 */ /* 0x040fe20007ffe0ff */
[----:B------:R-:W-:Y:S01]  /*8110*/  FMUL.FTZ R107, R35, UR6 ;  /* 0x00000006236b7c20 */ /* 0x000fe20008410000 */
[----:B------:R-:W-:Y:S02]  /*8120*/  I2FP.F32.U32 R5, R106 ;  /* 0x0000006a00057245 */ /* 0x000fe40000201000 */
[----:B------:R-:W-:Y:S04]  /*8130*/  I2FP.F32.U32 R3, R3 ;  /* 0x0000000300037245 */ /* 0x000fe80000201000 */
[----:B------:R-:W2:Y:S01]  /*8140*/  MUFU.TANH R145, R145 ;  /* 0x0000009100917308 */ /* 0x000ea20000002400 */
[CC--:B---3--:R-:W-:Y:S09]  /*8150*/  FFMA.FTZ R149, R87.reuse, R0.reuse, R149 ;  /* 0x0000000057957223 */ /* 0x0c8ff20000010095 */
[----:B------:R-:W3:Y:S01]  /*8160*/  MUFU.TANH R143, R143 ;  /* 0x0000008f008f7308 */ /* 0x000ee20000002400 */
[-C--:B-1----:R-:W-:Y:S01]  /*8170*/  FFMA.FTZ R146, R87, R0.reuse, R146 ;  /* 0x0000000057927223 */ /* 0x082fe20000010092 */
[----:B------:R-:W-:Y:S08]  /*8180*/  IADD3 R87, PT, PT, R90, 0x28, RZ ;  /* 0x000000285a577810 */ /* 0x000ff00007ffe0ff */
[----:B------:R-:W1:Y:S01]  /*8190*/  MUFU.TANH R144, R144 ;  /* 0x0000009000907308 */ /* 0x000e620000002400 */
[CC--:B--2---:R-:W-:Y:S09]  /*81a0*/  FFMA.FTZ R145, R86.reuse, R0.reuse, R145 ;  /* 0x0000000056917223 */ /* 0x0c4ff20000010091 */
[----:B------:R-:W2:Y:S01]  /*81b0*/  MUFU.TANH R142, R142 ;  /* 0x0000008e008e7308 */ /* 0x000ea20000002400 */
[-C--:B---3--:R-:W-:Y:S01]  /*81c0*/  FFMA.FTZ R143, R86, R0.reuse, R143 ;  /* 0x00000000568f7223 */ /* 0x088fe2000001008f */
[----:B------:R-:W-:Y:S01]  /*81d0*/  I2FP.F32.U32 R86, R87 ;  /* 0x0000005700567245 */ /* 0x000fe20000201000 */
[----:B------:R-:W-:Y:S07]  /*81e0*/  FMUL.FTZ R87, R34, UR6 ;  /* 0x0000000622577c20 */ /* 0x000fee0008410000 */
[----:B------:R-:W3:Y:S01]  /*81f0*/  MUFU.TANH R147, R147 ;  /* 0x0000009300937308 */ /* 0x000ee20000002400 */
[CC--:B-1----:R-:W-:Y:S09]  /*8200*/  FFMA.FTZ R144, R3.reuse, R0.reuse, R144 ;  /* 0x0000000003907223 */ /* 0x0c2ff20000010090 */
[----:B------:R-:W1:Y:S01]  /*8210*/  MUFU.TANH R140, R140 ;  /* 0x0000008c008c7308 */ /* 0x000e620000002400 */
[----:B--2---:R-:W-:Y:S01]  /*8220*/  FFMA.FTZ R142, R3, R0, R142 ;  /* 0x00000000038e7223 */ /* 0x004fe2000001008e */
[----:B------:R-:W-:Y:S01]  /*8230*/  I2FP.F32.U32 R3, R154 ;  /* 0x0000009a00037245 */ /* 0x000fe20000201000 */
[----:B------:R-:W-:Y:S07]  /*8240*/  FMUL.FTZ R154, R33, UR6 ;  /* 0x00000006219a7c20 */ /* 0x000fee0008410000 */
[----:B------:R-:W2:Y:S01]  /*8250*/  MUFU.TANH R163, R163 ;  /* 0x000000a300a37308 */ /* 0x000ea20000002400 */
[CC--:B---3--:R-:W-:Y:S09]  /*8260*/  FFMA.FTZ R147, R86.reuse, R0.reuse, R147 ;  /* 0x0000000056937223 */ /* 0x0c8ff20000010093 */
[----:B------:R-:W3:Y:S01]  /*8270*/  MUFU.TANH R150, R150 ;  /* 0x0000009600967308 */ /* 0x000ee20000002400 */
[----:B-1----:R-:W-:Y:S01]  /*8280*/  FFMA.FTZ R140, R86, R0, R140 ;  /* 0x00000000568c7223 */ /* 0x002fe2000001008c */
[----:B------:R-:W-:Y:S08]  /*8290*/  I2FP.F32.U32 R86, R102 ;  /* 0x0000006600567245 */ /* 0x000ff00000201000 */
[----:B------:R-:W1:Y:S01]  /*82a0*/  MUFU.TANH R141, R141 ;  /* 0x0000008d008d7308 */ /* 0x000e620000002400 */
[-C--:B--2---:R-:W-:Y:S01]  /*82b0*/  FFMA.FTZ R163, R152, R0.reuse, R163 ;  /* 0x0000000098a37223 */ /* 0x084fe200000100a3 */
[----:B------:R-:W-:Y:S04]  /*82c0*/  FMUL.FTZ R152, R29, UR6 ;  /* 0x000000061d987c20 */ /* 0x000fe80008410000 */
[----:B------:R-:W-:Y:S04]  /*82d0*/  FMNMX3.FTZ R103, R85, R165, R163, !PT ;  /* 0x000000a555677276 */ /* 0x000fe800078100a3 */
[----:B------:R-:W2:Y:S01]  /*82e0*/  MUFU.TANH R158, R158 ;  /* 0x0000009e009e7308 */ /* 0x000ea20000002400 */
[----:B---3--:R-:W-:Y:S01]  /*82f0*/  FFMA.FTZ R150, R3, R0, R150 ;  /* 0x0000000003967223 */ /* 0x008fe20000010096 */
[----:B------:R-:W-:Y:S04]  /*8300*/  FMNMX3.FTZ R103, R103, R164, R162, !PT ;  /* 0x000000a467677276 */ /* 0x000fe800078100a2 */
[----:B------:R-:W-:Y:S04]  /*8310*/  FMNMX3.FTZ R103, R103, R156, R160, !PT ;  /* 0x0000009c67677276 */ /* 0x000fe800078100a0 */
[----:B------:R-:W3:Y:S01]  /*8320*/  MUFU.TANH R148, R148 ;  /* 0x0000009400947308 */ /* 0x000ee20000002400 */
[-C--:B-1----:R-:W-:Y:S01]  /*8330*/  FFMA.FTZ R141, R3, R0.reuse, R141 ;  /* 0x00000000038d7223 */ /* 0x082fe2000001008d */
[----:B------:R-:W-:Y:S04]  /*8340*/  IADD3 R3, PT, PT, R90, 0x31, RZ ;  /* 0x000000315a037810 */ /* 0x000fe80007ffe0ff */
[----:B------:R-:W-:Y:S04]  /*8350*/  I2FP.F32.U32 R105, R3 ;  /* 0x0000000300697245 */ /* 0x000fe80000201000 */
[----:B------:R-:W1:Y:S01]  /*8360*/  MUFU.TANH R153, R153 ;  /* 0x0000009900997308 */ /* 0x000e620000002400 */
[CC--:B--2---:R-:W-:Y:S09]  /*8370*/  FFMA.FTZ R158, R151.reuse, R0.reuse, R158 ;  /* 0x00000000979e7223 */ /* 0x0c4ff2000001009e */
[----:B------:R-:W2:Y:S01]  /*8380*/  MUFU.TANH R89, R89 ;  /* 0x0000005900597308 */ /* 0x000ea20000002400 */
[----:B---3--:R-:W-:Y:S01]  /*8390*/  FFMA.FTZ R148, R151, R0, R148 ;  /* 0x0000000097947223 */ /* 0x008fe20000010094 */
[----:B------:R-:W-:Y:S04]  /*83a0*/  FMUL.FTZ R151, R32, UR6 ;  /* 0x0000000620977c20 */ /* 0x000fe80008410000 */
[----:B------:R-:W-:Y:S04]  /*83b0*/  FMNMX3.FTZ R103, R103, R148, R146, !PT ;  /* 0x0000009467677276 */ /* 0x000fe80007810092 */
[----:B------:R-:W3:Y:S01]  /*83c0*/  MUFU.TANH R152, R152 ;  /* 0x0000009800987308 */ /* 0x000ee20000002400 */
[C---:B-1----:R-:W-:Y:S01]  /*83d0*/  FFMA.FTZ R153, R86.reuse, R0, R153 ;  /* 0x0000000056997223 */ /* 0x042fe20000010099 */
[----:B------:R-:W-:Y:S04]  /*83e0*/  FMNMX3.FTZ R103, R103, R143, R142, !PT ;  /* 0x0000008f67677276 */ /* 0x000fe8000781008e */
[----:B------:R-:W-:Y:S04]  /*83f0*/  FMNMX3.FTZ R7, R103, R140, R141, !PT ;  /* 0x0000008c67077276 */ /* 0x000fe8000781008d */
[----:B------:R-:W1:Y:S01]  /*8400*/  MUFU.TANH R88, R88 ;  /* 0x0000005800587308 */ /* 0x000e620000002400 */
[-C--:B--2---:R-:W-:Y:S01]  /*8410*/  FFMA.FTZ R89, R86, R0.reuse, R89 ;  /* 0x0000000056597223 */ /* 0x084fe20000010059 */
[----:B------:R-:W-:Y:S04]  /*8420*/  FMNMX3.FTZ R86, R84, R101, R91, !PT ;  /* 0x0000006554567276 */ /* 0x000fe8000781005b */
[----:B------:R-:W-:Y:S04]  /*8430*/  FMNMX3.FTZ R3, R86, R161, R159, !PT ;  /* 0x000000a156037276 */ /* 0x000fe8000781009f */
[----:B------:R-:W2:Y:S01]  /*8440*/  MUFU.TANH R151, R151 ;  /* 0x0000009700977308 */ /* 0x000ea20000002400 */
[----:B---3--:R-:W-:Y:S01]  /*8450*/  FFMA.FTZ R152, R105, R0, R152 ;  /* 0x0000000069987223 */ /* 0x008fe20000010098 */
[----:B------:R-:W-:Y:S02]  /*8460*/  FMNMX3.FTZ R102, R3, R155, R157, !PT ;  /* 0x0000009b03667276 */ /* 0x000fe4000781009d */
[----:B------:R-:W-:Y:S02]  /*8470*/  IADD3 R3, PT, PT, R90, 0x39, RZ ;  /* 0x000000395a037810 */ /* 0x000fe40007ffe0ff */
[----:B------:R-:W-:Y:S04]  /*8480*/  FMNMX3.FTZ R90, R102, R158, R149, !PT ;  /* 0x0000009e665a7276 */ /* 0x000fe80007810095 */
[----:B------:R-:W3:Y:S01]  /*8490*/  MUFU.TANH R154, R154 ;  /* 0x0000009a009a7308 */ /* 0x000ee20000002400 */
[----:B------:R-:W-:Y:S01]  /*84a0*/  I2FP.F32.U32 R3, R3 ;  /* 0x0000000300037245 */ /* 0x000fe20000201000 */
[-C--:B-1----:R-:W-:Y:S01]  /*84b0*/  FFMA.FTZ R88, R105, R0.reuse, R88 ;  /* 0x0000000069587223 */ /* 0x082fe20000010058 */
[----:B------:R-:W-:Y:S04]  /*84c0*/  FMNMX3.FTZ R90, R90, R145, R144, !PT ;  /* 0x000000915a5a7276 */ /* 0x000fe80007810090 */
[----:B------:R-:W-:Y:S03]  /*84d0*/  FMNMX3.FTZ R90, R90, R147, R150, !PT ;  /* 0x000000935a5a7276 */ /* 0x000fe60007810096 */
[----:B------:R-:W1:Y:S01]  /*84e0*/  MUFU.TANH R86, R107 ;  /* 0x0000006b00567308 */ /* 0x000e620000002400 */
[-C--:B--2---:R-:W-:Y:S01]  /*84f0*/  FFMA.FTZ R151, R5, R0.reuse, R151 ;  /* 0x0000000005977223 */ /* 0x084fe20000010097 */
[----:B------:R-:W-:Y:S08]  /*8500*/  FMNMX3.FTZ R7, R7, R89, R88, !PT ;  /* 0x0000005907077276 */ /* 0x000ff00007810058 */
[----:B------:R-:W2:Y:S01]  /*8510*/  MUFU.TANH R87, R87 ;  /* 0x0000005700577308 */ /* 0x000ea20000002400 */
[CC--:B---3--:R-:W-:Y:S01]  /*8520*/  FFMA.FTZ R154, R3.reuse, R0.reuse, R154 ;  /* 0x00000000039a7223 */ /* 0x0c8fe2000001009a */
[-C--:B-1----:R-:W-:Y:S01]  /*8530*/  FFMA.FTZ R86, R3, R0.reuse, R86 ;  /* 0x0000000003567223 */ /* 0x082fe20000010056 */
[----:B------:R-:W-:Y:S04]  /*8540*/  FMNMX3.FTZ R3, R90, R153, R152, !PT ;  /* 0x000000995a037276 */ /* 0x000fe80007810098 */
[----:B------:R-:W-:Y:S01]  /*8550*/  FMNMX3.FTZ R90, R3, R151, R154, !PT ;  /* 0x00000097035a7276 */ /* 0x000fe2000781009a */
[----:B--2---:R-:W-:Y:S01]  /*8560*/  FFMA.FTZ R87, R5, R0, R87 ;  /* 0x0000000005577223 */ /* 0x004fe20000010057 */
[----:B------:R-:W-:Y:S06]  /*8570*/  @P1 BRA `(.L_x_1252) ;  /* 0xffffffe800b81947 */ /* 0x000fec000383ffff */
.L_x_1251:
[----:B-1----:R-:W1:Y:S01]  /*8580*/  SHFL.BFLY PT, R3, R90, 0x2, 0x1f ;  /* 0x0c401f005a037f89 */ /* 0x002e6200000e0000 */
[----:B------:R-:W-:Y:S07]  /*8590*/  FMNMX3.FTZ R7, R7, R87, R86, !PT ;  /* 0x0000005707077276 */ /* 0x000fee0007810056 */
[----:B------:R-:W-:Y:S08]  /*85a0*/  LDSM.16.MT88.4 R12, [R115+0x6000] ;  /* 0x00600000730c783b */ /* 0x000ff00000004200 */
[----:B------:R-:W2:Y:S08]  /*85b0*/  SHFL.BFLY PT, R2, R7, 0x2, 0x1f ;  /* 0x0c401f0007027f89 */ /* 0x000eb000000e0000 */
[----:B------:R-:W-:Y:S01]  /*85c0*/  LDSM.16.MT88.4 R28, [R115+0x7000] ;  /* 0x00700000731c783b */ /* 0x000fe20000004200 */
[----:B-1----:R-:W-:Y:S02]  /*85d0*/  FMNMX.FTZ R8, R90, R3, !PT ;  /* 0x000000035a087209 */ /* 0x002fe40007810000 */
[----:B------:R-:W-:Y:S02]  /*85e0*/  MOV R90, R134 ;  /* 0x00000086005a7202 */ /* 0x000fe40000000f00 */
[----:B------:R-:W-:Y:S03]  /*85f0*/  @P0 IADD3 R90, PT, PT, R135, -0x20, RZ ;  /* 0xffffffe0875a0810 */ /* 0x000fe60007ffe0ff */
[----:B------:R-:W1:Y:S08]  /*8600*/  SHFL.BFLY PT, R3, R8, 0x1, 0x1f ;  /* 0x0c201f0008037f89 */ /* 0x000e7000000e0000 */
[----:B------:R-:W-:Y:S01]  /*8610*/  LDSM.16.MT88.4 R20, [R90] ;  /* 0x000000005a14783b */ /* 0x000fe20000004200 */
        /* <DEDUP_REMOVED lines=29> */
[--C-:B------:R-:W-:Y:S01]  /*87f0*/  FFMA.FTZ R100, R146, UR4, -R105.reuse ;  /* 0x0000000492647c23 */ /* 0x100fe20008010869 */
        /* <DEDUP_REMOVED lines=21> */
[----:B------:R-:W2:Y:S01]  /*8950*/  LDSM.16.MT88.4 R60, [R90+0x1000] ;  /* 0x001000005a3c783b */ /* 0x000ea20000004200 */
[C---:B------:R-:W-:Y:S01]  /*8960*/  FMUL.FTZ R18, R84.reuse, R70 ;  /* 0x0000004654127220 */ /* 0x040fe20000410000 */
[C---:B------:R-:W-:Y:S01]  /*8970*/  FMUL.FTZ R19, R84.reuse, R71 ;  /* 0x0000004754137220 */ /* 0x040fe20000410000 */
[C---:B------:R-:W-:Y:S01]  /*8980*/  FMUL.FTZ R32, R85.reuse, R52 ;  /* 0x0000003455207220 */ /* 0x040fe20000410000 */
[C---:B------:R-:W-:Y:S01]  /*8990*/  FMUL.FTZ R33, R85.reuse, R53 ;  /* 0x0000003555217220 */ /* 0x040fe20000410000 */
[C---:B------:R-:W-:Y:S01]  /*89a0*/  FMUL.FTZ R34, R84.reuse, R54 ;  /* 0x0000003654227220 */ /* 0x040fe20000410000 */
[----:B------:R-:W-:Y:S03]  /*89b0*/  FMUL.FTZ R35, R84, R55 ;  /* 0x0000003754237220 */ /* 0x000fe60000410000 */
[----:B------:R-:W3:Y:S01]  /*89c0*/  MUFU.EX2 R95, R95 ;  /* 0x0000005f005f7308 */ /* 0x000ee20000000800 */
[----:B-1----:R-:W-:Y:S01]  /*89d0*/  F2FP.BF16.F32.PACK_AB R80, R96, R104 ;  /* 0x000000686050723e */ /* 0x002fe200000010ff */
[----:B------:R-:W1:Y:S01]  /*89e0*/  LDSM.16.MT88.4 R52, [R115+0x8000] ;  /* 0x008000007334783b */ /* 0x000e620000004200 */
        /* <DEDUP_REMOVED lines=13> */
[----:B------:R-:W4:Y:S01]  /*8ac0*/  MUFU.EX2 R92, R92 ;  /* 0x0000005c005c7308 */ /* 0x000f220000000800 */
[----:B---3--:R-:W-:Y:S01]  /*8ad0*/  F2FP.BF16.F32.PACK_AB R81, R95, R103 ;  /* 0x000000675f51723e */ /* 0x008fe200000010ff */
        /* <DEDUP_REMOVED lines=8> */
[----:B------:R-:W-:Y:S01]  /*8b60*/  FFMA.FTZ R111, R141, UR4, -R105 ;  /* 0x000000048d6f7c23 */ /* 0x000fe20008010869 */
[----:B------:R-:W-:Y:S01]  /*8b70*/  FFMA.FTZ R103, R84, R139, R103 ;  /* 0x0000008b54677223 */ /* 0x000fe20000010067 */
[----:B------:R-:W-:Y:S01]  /*8b80*/  FFMA.FTZ R104, R85, R138, R104 ;  /* 0x0000008a55687223 */ /* 0x000fe20000010068 */
[--C-:B------:R-:W-:Y:S01]  /*8b90*/  FFMA.FTZ R153, R153, UR4, -R106.reuse ;  /* 0x0000000499997c23 */ /* 0x100fe2000801086a */
[----:B------:R-:W-:Y:S01]  /*8ba0*/  LDSM.16.MT88.4 R68, [R90+0xc00] ;  /* 0x000c00005a44783b */ /* 0x000fe20000004200 */
[--C-:B------:R-:W-:Y:S03]  /*8bb0*/  FFMA.FTZ R152, R152, UR4, -R106.reuse ;  /* 0x0000000498987c23 */ /* 0x100fe6000801086a */
[----:B------:R-:W3:Y:S01]  /*8bc0*/  MUFU.EX2 R91, R91 ;  /* 0x0000005b005b7308 */ /* 0x000ee20000000800 */
[----:B----4-:R-:W-:Y:S01]  /*8bd0*/  F2FP.BF16.F32.PACK_AB R82, R92, R93 ;  /* 0x0000005d5c52723e */ /* 0x010fe200000010ff */
[--C-:B------:R-:W-:Y:S01]  /*8be0*/  FFMA.FTZ R151, R151, UR4, -R106.reuse ;  /* 0x0000000497977c23 */ /* 0x100fe2000801086a */
[----:B------:R-:W-:Y:S01]  /*8bf0*/  FFMA.FTZ R154, R154, UR4, -R106 ;  /* 0x000000049a9a7c23 */ /* 0x000fe2000801086a */
[----:B------:R-:W-:Y:S01]  /*8c00*/  FFMA.FTZ R88, R88, UR4, -R105 ;  /* 0x0000000458587c23 */ /* 0x000fe20008010869 */
[----:B------:R-:W-:Y:S01]  /*8c10*/  FADD.FTZ R103, R95, R103 ;  /* 0x000000675f677221 */ /* 0x000fe20000010000 */
[----:B------:R-:W-:Y:S01]  /*8c20*/  FADD.FTZ R104, R96, R104 ;  /* 0x0000006860687221 */ /* 0x000fe20000010000 */
[C---:B------:R-:W-:Y:S03]  /*8c30*/  ISETP.NE.AND P1, PT, R131.reuse, RZ, PT ;  /* 0x000000ff8300720c */ /* 0x040fe60003f25270 */
[----:B------:R-:W-:Y:S01]  /*8c40*/  MUFU.EX2 R97, R97 ;  /* 0x0000006100617308 */ /* 0x000fe20000000800 */
[----:B------:R-:W-:Y:S01]  /*8c50*/  IADD3 R131, PT, PT, R131, -0x1, RZ ;  /* 0xffffffff83837810 */ /* 0x000fe20007ffe0ff */
[----:B------:R-:W-:Y:S04]  /*8c60*/  FADD.FTZ R93, R93, R104 ;  /* 0x000000685d5d7221 */ /* 0x000fe80000010000 */
[----:B------:R-:W-:Y:S04]  /*8c70*/  FADD.FTZ R93, R92, R93 ;  /* 0x0000005d5c5d7221 */ /* 0x000fe80000010000 */
[----:B------:R-:W-:Y:S01]  /*8c80*/  MUFU.EX2 R98, R98 ;  /* 0x0000006200627308 */ /* 0x000fe20000000800 */
[----:B---3--:R-:W-:Y:S07]  /*8c90*/  F2FP.BF16.F32.PACK_AB R83, R91, R94 ;  /* 0x0000005e5b53723e */ /* 0x008fee00000010ff */
[C---:B------:R-:W-:Y:S02]  /*8ca0*/  HMMA.16816.F32.BF16 R4, R80.reuse, R12, R4 ;  /* 0x0000000c5004723c */ /* 0x040fe40000041804 */
[----:B------:R-:W-:Y:S03]  /*8cb0*/  MUFU.EX2 R108, R108 ;  /* 0x0000006c006c7308 */ /* 0x000fe60000000800 */
[C---:B------:R-:W-:Y:S01]  /*8cc0*/  FMUL.FTZ R12, R85.reuse, R72 ;  /* 0x00000048550c7220 */ /* 0x040fe20000410000 */
[C---:B------:R-:W-:Y:S02]  /*8cd0*/  FMUL.FTZ R13, R85.reuse, R73 ;  /* 0x00000049550d7220 */ /* 0x040fe40000410000 */
[C---:B------:R-:W-:Y:S04]  /*8ce0*/  HMMA.16816.F32.BF16 R8, R80.reuse, R14, R8 ;  /* 0x0000000e5008723c */ /* 0x040fe80000041808 */
[----:B------:R-:W-:Y:S01]  /*8cf0*/  MUFU.EX2 R99, R99 ;  /* 0x0000006300637308 */ /* 0x000fe20000000800 */
[C---:B------:R-:W-:Y:S01]  /*8d00*/  FMUL.FTZ R14, R84.reuse, R74 ;  /* 0x0000004a540e7220 */ /* 0x040fe20000410000 */
[----:B------:R-:W-:Y:S08]  /*8d10*/  FMUL.FTZ R15, R84, R75 ;  /* 0x0000004b540f7220 */ /* 0x000ff00000410000 */
[----:B------:R-:W-:Y:S01]  /*8d20*/  MUFU.EX2 R107, R107 ;  /* 0x0000006b006b7308 */ /* 0x000fe20000000800 */
[C---:B------:R-:W-:Y:S03]  /*8d30*/  HMMA.16816.F32.BF16 R12, R80.reuse, R20, R12 ;  /* 0x00000014500c723c */ /* 0x040fe6000004180c */
[C---:B------:R-:W-:Y:S01]  /*8d40*/  FMUL.FTZ R20, R85.reuse, R64 ;  /* 0x0000004055147220 */ /* 0x040fe20000410000 */
[----:B------:R-:W-:Y:S01]  /*8d50*/  FMUL.FTZ R21, R85, R65 ;  /* 0x0000004155157220 */ /* 0x000fe20000410000 */
[----:B------:R-:W-:Y:S04]  /*8d60*/  FFMA.FTZ R64, R155, UR4, -R106 ;  /* 0x000000049b407c23 */ /* 0x000fe8000801086a */
[----:B------:R-:W-:Y:S01]  /*8d70*/  MUFU.EX2 R109, R109 ;  /* 0x0000006d006d7308 */ /* 0x000fe20000000800 */
[--C-:B------:R-:W-:Y:S01]  /*8d80*/  FFMA.FTZ R106, R142, UR4, -R105.reuse ;  /* 0x000000048e6a7c23 */ /* 0x100fe20008010869 */
[C---:B------:R-:W-:Y:S03]  /*8d90*/  HMMA.16816.F32.BF16 R16, R80.reuse, R22, R16 ;  /* 0x000000165010723c */ /* 0x040fe60000041810 */
[C---:B------:R-:W-:Y:S01]  /*8da0*/  FMUL.FTZ R22, R84.reuse, R66 ;  /* 0x0000004254167220 */ /* 0x040fe20000410000 */
[----:B------:R-:W-:Y:S01]  /*8db0*/  FMUL.FTZ R23, R84, R67 ;  /* 0x0000004354177220 */ /* 0x000fe20000410000 */
[--C-:B------:R-:W-:Y:S03]  /*8dc0*/  FFMA.FTZ R65, R156, UR4, -R105.reuse ;  /* 0x000000049c417c23 */ /* 0x100fe60008010869 */
[----:B------:R-:W-:Y:S01]  /*8dd0*/  MUFU.EX2 R106, R106 ;  /* 0x0000006a006a7308 */ /* 0x000fe20000000800 */
[--C-:B------:R-:W-:Y:S01]  /*8de0*/  FFMA.FTZ R66, R89, UR4, -R105.reuse ;  /* 0x0000000459427c23 */ /* 0x100fe20008010869 */
[--C-:B------:R-:W-:Y:S01]  /*8df0*/  FFMA.FTZ R89, R87, UR4, -R105.reuse ;  /* 0x0000000457597c23 */ /* 0x100fe20008010869 */
[----:B------:R-:W-:Y:S01]  /*8e00*/  FFMA.FTZ R105, R86, UR4, -R105 ;  /* 0x0000000456697c23 */ /* 0x000fe20008010869 */
[C---:B------:R-:W-:Y:S03]  /*8e10*/  HMMA.16816.F32.BF16 R20, R80.reuse, R28, R20 ;  /* 0x0000001c5014723c */ /* 0x040fe60000041814 */
[C---:B------:R-:W-:Y:S01]  /*8e20*/  FMUL.FTZ R28, R85.reuse, R56 ;  /* 0x00000038551c7220 */ /* 0x040fe20000410000 */
[----:B------:R-:W-:Y:S02]  /*8e30*/  FMUL.FTZ R29, R85, R57 ;  /* 0x00000039551d7220 */ /* 0x000fe40000410000 */
[----:B------:R-:W-:Y:S02]  /*8e40*/  MUFU.EX2 R110, R110 ;  /* 0x0000006e006e7308 */ /* 0x000fe40000000800 */
[C---:B------:R-:W-:Y:S03]  /*8e50*/  HMMA.16816.F32.BF16 R24, R80.reuse, R30, R24 ;  /* 0x0000001e5018723c */ /* 0x040fe60000041818 */
[C---:B------:R-:W-:Y:S01]  /*8e60*/  FMUL.FTZ R30, R84.reuse, R58 ;  /* 0x0000003a541e7220 */ /* 0x040fe20000410000 */
[----:B------:R-:W-:Y:S04]  /*8e70*/  FMUL.FTZ R31, R84, R59 ;  /* 0x0000003b541f7220 */ /* 0x000fe80000410000 */
[----:B------:R-:W-:Y:S01]  /*8e80*/  MUFU.EX2 R121, R121 ;  /* 0x0000007900797308 */ /* 0x000fe20000000800 */
[----:B------:R-:W-:Y:S02]  /*8e90*/  LDSM.16.MT88.4 R56, [R115+0x6400] ;  /* 0x006400007338783b */ /* 0x000fe40000004200 */
[C---:B--2---:R-:W-:Y:S07]  /*8ea0*/  HMMA.16816.F32.BF16 R28, R80.reuse, R60, R28 ;  /* 0x0000003c501c723c */ /* 0x044fee000004181c */
[----:B------:R-:W-:Y:S01]  /*8eb0*/  MUFU.EX2 R140, R140 ;  /* 0x0000008c008c7308 */ /* 0x000fe20000000800 */
[C---:B------:R-:W-:Y:S01]  /*8ec0*/  HMMA.16816.F32.BF16 R32, R80.reuse, R62, R32 ;  /* 0x0000003e5020723c */ /* 0x040fe20000041820 */
[----:B------:R-:W-:Y:S08]  /*8ed0*/  LDSM.16.MT88.4 R60, [R90+0x800] ;  /* 0x000800005a3c783b */ /* 0x000ff00000004200 */
[----:B------:R-:W-:Y:S01]  /*8ee0*/  MUFU.EX2 R111, R111 ;  /* 0x0000006f006f7308 */ /* 0x000fe20000000800 */
[C---:B-1----:R-:W-:Y:S09]  /*8ef0*/  HMMA.16816.F32.BF16 R36, R80.reuse, R52, R36 ;  /* 0x000000345024723c */ /* 0x042ff20000041824 */
[----:B------:R-:W1:Y:S01]  /*8f00*/  MUFU.EX2 R64, R64 ;  /* 0x0000004000407308 */ /* 0x000e620000000800 */
[C---:B------:R-:W-:Y:S01]  /*8f10*/  HMMA.16816.F32.BF16 R40, R80.reuse, R54, R40 ;  /* 0x000000365028723c */ /* 0x040fe20000041828 */
[----:B------:R-:W2:Y:S08]  /*8f20*/  LDSM.16.MT88.4 R52, [R90+0x2000] ;  /* 0x002000005a34783b */ /* 0x000eb00000004200 */
[----:B------:R-:W3:Y:S10]  /*8f30*/  MUFU.EX2 R65, R65 ;  /* 0x0000004100417308 */ /* 0x000ef40000000800 */
[----:B------:R-:W4:Y:S01]  /*8f40*/  MUFU.EX2 R102, R102 ;  /* 0x0000006600667308 */ /* 0x000f220000000800 */
[----:B-1----:R-:W-:Y:S04]  /*8f50*/  FADD.FTZ R92, R64, R93 ;  /* 0x0000005d405c7221 */ /* 0x002fe80000010000 */
[C---:B------:R-:W-:Y:S05]  /*8f60*/  FADD.FTZ R92, R97.reuse, R92 ;  /* 0x0000005c615c7221 */ /* 0x040fea0000010000 */
[----:B------:R-:W-:Y:S10]  /*8f70*/  MUFU.EX2 R101, R101 ;  /* 0x0000006500657308 */ /* 0x000ff40000000800 */
[----:B------:R-:W1:Y:S10]  /*8f80*/  MUFU.EX2 R100, R100 ;  /* 0x0000006400647308 */ /* 0x000e740000000800 */
[----:B------:R-:W-:Y:S01]  /*8f90*/  MUFU.EX2 R153, R153 ;  /* 0x0000009900997308 */ /* 0x000fe20000000800 */
[C---:B--2---:R-:W-:Y:S09]  /*8fa0*/  HMMA.16816.F32.BF16 R44, R80.reuse, R52, R44 ;  /* 0x00000034502c723c */ /* 0x044ff2000004182c */
[----:B------:R-:W2:Y:S01]  /*8fb0*/  MUFU.EX2 R152, R152 ;  /* 0x0000009800987308 */ /* 0x000ea20000000800 */
[----:B------:R-:W-:Y:S02]  /*8fc0*/  F2FP.BF16.F32.PACK_AB R52, R97, R64 ;  /* 0x000000406134723e */ /* 0x000fe400000010ff */
[----:B---3--:R-:W-:Y:S01]  /*8fd0*/  F2FP.BF16.F32.PACK_AB R53, R98, R65 ;  /* 0x000000416235723e */ /* 0x008fe200000010ff */
[----:B------:R-:W-:Y:S06]  /*8fe0*/  HMMA.16816.F32.BF16 R48, R80, R54, R48 ;  /* 0x000000365030723c */ /* 0x000fec0000041830 */
[----:B------:R-:W-:Y:S01]  /*8ff0*/  MUFU.EX2 R95, R66 ;  /* 0x00000042005f7308 */ /* 0x000fe20000000800 */
[----:B----4-:R-:W-:Y:S02]  /*9000*/  F2FP.BF16.F32.PACK_AB R54, R102, R99 ;  /* 0x000000636636723e */ /* 0x010fe400000010ff */
[----:B-1----:R-:W-:Y:S07]  /*9010*/  F2FP.BF16.F32.PACK_AB R55, R100, R101 ;  /* 0x000000656437723e */ /* 0x002fee00000010ff */
[----:B------:R-:W1:Y:S01]  /*9020*/  MUFU.EX2 R88, R88 ;  /* 0x0000005800587308 */ /* 0x000e620000000800 */
[----:B--2---:R-:W-:Y:S01]  /*9030*/  F2FP.BF16.F32.PACK_AB R84, R152, R153 ;  /* 0x000000999854723e */ /* 0x004fe200000010ff */
[C---:B------:R-:W-:Y:S08]  /*9040*/  HMMA.16816.F32.BF16 R4, R52.reuse, R56, R4 ;  /* 0x000000383404723c */ /* 0x040ff00000041804 */
[----:B------:R-:W-:Y:S01]  /*9050*/  MUFU.EX2 R151, R151 ;  /* 0x0000009700977308 */ /* 0x000fe20000000800 */
[C---:B------:R-:W-:Y:S01]  /*9060*/  HMMA.16816.F32.BF16 R8, R52.reuse, R58, R8 ;  /* 0x0000003a3408723c */ /* 0x040fe20000041808 */
[----:B------:R-:W2:Y:S08]  /*9070*/  LDSM.16.MT88.4 R56, [R90+0x400] ;  /* 0x000400005a38783b */ /* 0x000eb00000004200 */
[----:B------:R-:W3:Y:S01]  /*9080*/  MUFU.EX2 R154, R154 ;  /* 0x0000009a009a7308 */ /* 0x000ee20000000800 */
[----:B-1----:R-:W-:Y:S09]  /*9090*/  F2FP.BF16.F32.PACK_AB R85, R88, R95 ;  /* 0x0000005f5855723e */ /* 0x002ff200000010ff */
[----:B------:R-:W-:Y:S01]  /*90a0*/  MUFU.EX2 R89, R89 ;  /* 0x0000005900597308 */ /* 0x000fe20000000800 */
[----:B---3--:R-:W-:Y:S01]  /*90b0*/  F2FP.BF16.F32.PACK_AB R86, R154, R151 ;  /* 0x000000979a56723e */ /* 0x008fe200000010ff */
        /* <DEDUP_REMOVED lines=16> */
[----:B------:R-:W-:Y:S02]  /*91c0*/  F2FP.BF16.F32.PACK_AB R53, R106, R109 ;  /* 0x0000006d6a35723e */ /* 0x000fe400000010ff */
[----:B------:R-:W-:Y:S02]  /*91d0*/  F2FP.BF16.F32.PACK_AB R54, R121, R110 ;  /* 0x0000006e7936723e */ /* 0x000fe400000010ff */
[----:B------:R-:W-:Y:S07]  /*91e0*/  F2FP.BF16.F32.PACK_AB R55, R111, R140 ;  /* 0x0000008c6f37723e */ /* 0x000fee00000010ff */
        /* <DEDUP_REMOVED lines=12> */
[C---:B-1----:R-:W-:Y:S03]  /*92b0*/  HMMA.16816.F32.BF16 R36, R52.reuse, R56, R36 ;  /* 0x000000383424723c */ /* 0x042fe60000041824 */
[----:B------:R-:W-:Y:S02]  /*92c0*/  FADD.FTZ R56, R94, R103 ;  /* 0x000000675e387221 */ /* 0x000fe40000010000 */
[----:B------:R-:W1:Y:S02]  /*92d0*/  MUFU.EX2 R94, R105 ;  /* 0x00000069005e7308 */ /* 0x000e640000000800 */
[----:B------:R-:W-:Y:S01]  /*92e0*/  FADD.FTZ R56, R91, R56 ;  /* 0x000000385b387221 */ /* 0x000fe20000010000 */
[C---:B------:R-:W-:Y:S03]  /*92f0*/  HMMA.16816.F32.BF16 R40, R52.reuse, R58, R40 ;  /* 0x0000003a3428723c */ /* 0x040fe60000041828 */
[----:B------:R-:W-:Y:S04]  /*9300*/  FADD.FTZ R91, R65, R56 ;  /* 0x00000038415b7221 */ /* 0x000fe80000010000 */
[----:B------:R-:W-:Y:S01]  /*9310*/  FADD.FTZ R98, R98, R91 ;  /* 0x0000005b62627221 */ /* 0x000fe20000010000 */
[C---:B--2---:R-:W-:Y:S03]  /*9320*/  HMMA.16816.F32.BF16 R44, R52.reuse, R60, R44 ;  /* 0x0000003c342c723c */ /* 0x044fe6000004182c */
[----:B------:R-:W-:Y:S01]  /*9330*/  FADD.FTZ R101, R101, R98 ;  /* 0x0000006265657221 */ /* 0x000fe20000010000 */
[----:B-1----:R-:W-:Y:S03]  /*9340*/  F2FP.BF16.F32.PACK_AB R87, R94, R89 ;  /* 0x000000595e57723e */ /* 0x002fe600000010ff */
[----:B------:R-:W-:Y:S01]  /*9350*/  FADD.FTZ R100, R100, R101 ;  /* 0x0000006564647221 */ /* 0x000fe20000010000 */
[----:B------:R-:W-:Y:S01]  /*9360*/  HMMA.16816.F32.BF16 R48, R52, R62, R48 ;  /* 0x0000003e3430723c */ /* 0x000fe20000041830 */
[----:B------:R-:W1:Y:S02]  /*9370*/  LDSM.16.MT88.4 R60, [R115+0x7c00] ;  /* 0x007c0000733c783b */ /* 0x000e640000004200 */
[----:B------:R-:W-:Y:S04]  /*9380*/  FADD.FTZ R109, R109, R100 ;  /* 0x000000646d6d7221 */ /* 0x000fe80000010000 */
[----:B------:R-:W-:Y:S01]  /*9390*/  FADD.FTZ R109, R106, R109 ;  /* 0x0000006d6a6d7221 */ /* 0x000fe20000010000 */
[C---:B------:R-:W-:Y:S01]  /*93a0*/  HMMA.16816.F32.BF16 R80, R84.reuse, R76, R4 ;  /* 0x0000004c5450723c */ /* 0x040fe20000041804 */
[----:B------:R-:W2:Y:S04]  /*93b0*/  LDSM.16.MT88.4 R52, [R90+0x1c00] ;  /* 0x001c00005a34783b */ /* 0x000ea80000004200 */
[----:B------:R-:W-:Y:S03]  /*93c0*/  FADD.FTZ R140, R140, R109 ;  /* 0x0000006d8c8c7221 */ /* 0x000fe60000010000 */
[C---:B------:R-:W-:Y:S01]  /*93d0*/  HMMA.16816.F32.BF16 R76, R84.reuse, R78, R8 ;  /* 0x0000004e544c723c */ /* 0x040fe20000041808 */
[----:B------:R-:W3:Y:S02]  /*93e0*/  LDSM.16.MT88.4 R4, [R115+0x8c00] ;  /* 0x008c00007304783b */ /* 0x000ee40000004200 */
[----:B------:R-:W-:Y:S04]  /*93f0*/  FADD.FTZ R140, R111, R140 ;  /* 0x0000008c6f8c7221 */ /* 0x000fe80000010000 */
[----:B------:R-:W-:Y:S01]  /*9400*/  FADD.FTZ R95, R95, R140 ;  /* 0x0000008c5f5f7221 */ /* 0x000fe20000010000 */
[C---:B------:R-:W-:Y:S01]  /*9410*/  HMMA.16816.F32.BF16 R72, R84.reuse, R68, R12 ;  /* 0x000000445448723c */ /* 0x040fe2000004180c */
[----:B------:R-:W4:Y:S02]  /*9420*/  LDSM.16.MT88.4 R8, [R90+0x2c00] ;  /* 0x002c00005a08783b */ /* 0x000f240000004200 */
[----:B------:R-:W-:Y:S01]  /*9430*/  FADD.FTZ R13, R99, R92 ;  /* 0x0000005c630d7221 */ /* 0x000fe20000010000 */
[----:B------:R-:W-:Y:S03]  /*9440*/  FADD.FTZ R88, R88, R95 ;  /* 0x0000005f58587221 */ /* 0x000fe60000010000 */
[----:B------:R-:W-:Y:S01]  /*9450*/  FADD.FTZ R13, R102, R13 ;  /* 0x0000000d660d7221 */ /* 0x000fe20000010000 */
[C---:B------:R-:W-:Y:S03]  /*9460*/  HMMA.16816.F32.BF16 R68, R84.reuse, R70, R16 ;  /* 0x000000465444723c */ /* 0x040fe60000041810 */
[----:B------:R-:W-:Y:S01]  /*9470*/  FADD.FTZ R108, R108, R13 ;  /* 0x0000000d6c6c7221 */ /* 0x000fe20000010000 */
[----:B------:R-:W-:Y:S03]  /*9480*/  FADD.FTZ R89, R89, R88 ;  /* 0x0000005859597221 */ /* 0x000fe60000010000 */
[----:B------:R-:W-:Y:S01]  /*9490*/  FADD.FTZ R107, R107, R108 ;  /* 0x0000006c6b6b7221 */ /* 0x000fe20000010000 */
[----:B------:R-:W-:Y:S01]  /*94a0*/  FADD.FTZ R139, R94, R89 ;  /* 0x000000595e8b7221 */ /* 0x000fe20000010000 */
[C---:B-1----:R-:W-:Y:S08]  /*94b0*/  HMMA.16816.F32.BF16 R64, R84.reuse, R60, R20 ;  /* 0x0000003c5440723c */ /* 0x042ff00000041814 */
        /* <DEDUP_REMOVED lines=12> */
[----:B------:R-:W-:Y:S03]  /*9580*/  HMMA.16816.F32.BF16 R48, R84, R10, R48 ;  /* 0x0000000a5430723c */ /* 0x000fe60000041830 */
[----:B------:R-:W-:Y:S02]  /*9590*/  MOV R85, R2 ;  /* 0x0000000200557202 */ /* 0x000fe40000000f00 */
[----:B------:R-:W-:Y:S03]  /*95a0*/  MOV R84, R3 ;  /* 0x0000000300547202 */ /* 0x000fe60000000f00 */
[----:B------:R-:W-:Y:S01]  /*95b0*/  @!UPT UIADD3 URZ, UPT, UPT, URZ, URZ, URZ ;  /* 0x000000fffffff290 */ /* 0x000fe2000fffe0ff */
[----:B------:R-:W-:Y:S11]  /*95c0*/  @P1 BRA `(.L_x_1250) ;  /* 0xffffffdc00781947 */ /* 0x000ff6000383ffff */
.L_x_1249:
[----:B------:R-:W1:Y:S01]  /*95d0*/  SHFL.BFLY PT, R0, R139, 0x2, 0x1f ;  /* 0x0c401f008b007f89 */ /* 0x000e6200000e0000 */
[----:B------:R-:W-:Y:S01]  /*95e0*/  LOP3.LUT R7, R133, 0xc0, RZ, 0xc0, !PT ;  /* 0x000000c085077812 */ /* 0x000fe200078ec0ff */
[----:B------:R-:W2:Y:S01]  /*95f0*/  LDC.U8 R20, c[0x0][0x548] ;  /* 0x00015200ff147b82 */ /* 0x000ea20000000000 */
[----:B------:R-:W-:Y:S01]  /*9600*/  ISETP.NE.AND P0, PT, R128, -0x1, PT ;  /* 0xffffffff8000780c */ /* 0x000fe20003f05270 */
[----:B------:R-:W4:Y:S01]  /*9610*/  SHFL.BFLY PT, R5, R138, 0x2, 0x1f ;  /* 0x0c401f008a057f89 */ /* 0x000f2200000e0000 */
[----:B------:R-:W-:Y:S02]  /*9620*/  LOP3.LUT R7, R7, 0x18, R116, 0xf8, !PT ;  /* 0x0000001807077812 */ /* 0x000fe400078ef874 */
[----:B------:R-:W-:Y:S01]  /*9630*/  LOP3.LUT R12, R116, 0x18, RZ, 0xc0, !PT ;  /* 0x00000018740c7812 */ /* 0x000fe200078ec0ff */
[----:B------:R-:W2:Y:S03]  /*9640*/  S2R R23, SR_CTAID.Y ;  /* 0x0000000000177919 */ /* 0x000ea60000002600 */
[----:B------:R-:W-:Y:S01]  /*9650*/  LOP3.LUT R12, R12, 0xd8, R133, 0x78, !PT ;  /* 0x000000d80c0c7812 */ /* 0x000fe200078e7885 */
[----:B------:R-:W2:Y:S04]  /*9660*/  S2R R21, SR_CTAID.Z ;  /* 0x0000000000157919 */ /* 0x000ea80000002700 */
[----:B------:R-:W2:Y:S01]  /*9670*/  @!P0 LDC.64 R14, c[0x0][0x400] ;  /* 0x00010000ff0e8b82 */ /* 0x000ea20000000a00 */
[----:B-1----:R-:W-:Y:S01]  /*9680*/  FADD.FTZ R9, R0, R139 ;  /* 0x0000008b00097221 */ /* 0x002fe20000010000 */
[----:B------:R-:W-:Y:S01]  /*9690*/  SHF.L.U32 R0, R116, 0x1, RZ ;  /* 0x0000000174007819 */ /* 0x000fe200000006ff */
[----:B----4-:R-:W-:-:S03]  /*96a0*/  FADD.FTZ R10, R5, R138 ;  /* 0x0000008a050a7221 */ /* 0x010fc60000010000 */
[----:B------:R-:W1:Y:S01]  /*96b0*/  SHFL.BFLY PT, R4, R9, 0x1, 0x1f ;  /* 0x0c201f0009047f89 */ /* 0x000e6200000e0000 */
[----:B------:R-:W-:-:S03]  /*96c0*/  LOP3.LUT R0, R0, 0x6, RZ, 0xc0, !PT ;  /* 0x0000000600007812 */ /* 0x000fc600078ec0ff */
[----:B------:R-:W4:Y:S01]  /*96d0*/  SHFL.BFLY PT, R5, R10, 0x1, 0x1f ;  /* 0x0c201f000a057f89 */ /* 0x000f2200000e0000 */
        /* <DEDUP_REMOVED lines=10> */
[----:B----4-:R-:W-:Y:S01]  /*9780*/  FADD.FTZ R5, R10, R5 ;  /* 0x000000050a057221 */ /* 0x010fe20000010000 */
[C---:B------:R-:W-:Y:S01]  /*9790*/  IADD3 R7, PT, PT, R9.reuse, -R7, RZ ;  /* 0x8000000709077210 */ /* 0x040fe20007ffe0ff */
[----:B------:R-:W4:Y:S01]  /*97a0*/  LDC R10, c[0x0][0x434] ;  /* 0x00010d00ff0a7b82 */ /* 0x000f220000000800 */
[----:B------:R-:W-:-:S02]  /*97b0*/  IADD3 R11, PT, PT, R9, -R118, RZ ;  /* 0x80000076090b7210 */ /* 0x000fc40007ffe0ff */
[----:B------:R-:W-:Y:S01]  /*97c0*/  FSETP.NE.FTZ.AND P4, PT, R5, RZ, PT ;  /* 0x000000ff0500720b */ /* 0x000fe20003f95000 */
[----:B------:R-:W3:Y:S01]  /*97d0*/  MUFU.RCP R8, R5 ;  /* 0x0000000500087308 */ /* 0x000ee20000001000 */
        /* <DEDUP_REMOVED lines=27> */
[----:B---3--:R-:W-:Y:S01]  /*9990*/  FSEL R8, R8, 1, P4 ;  /* 0x3f80000008087808 */ /* 0x008fe20002000000 */
[----:B------:R-:W3:Y:S01]  /*99a0*/  LDC.U8 R6, c[0x0][0x549] ;  /* 0x00015240ff067b82 */ /* 0x000ee20000000000 */
        /* <DEDUP_REMOVED lines=22> */
[----:B---3--:R-:W-:Y:S01]  /*9b10*/  ISETP.NE.AND P1, PT, R6, RZ, PT ;  /* 0x000000ff0600720c */ /* 0x008fe20003f25270 */
        /* <DEDUP_REMOVED lines=67> */
.L_x_1253:
[----:B------:R-:W-:Y:S01]  /*9f50*/  BAR.SYNC.DEFER_BLOCKING 0x0 ;  /* 0x0000000000007b1d */ /* 0x000fe20000010000 */
[----:B------:R-:W-:Y:S01]  /*9f60*/  ISETP.NE.AND P2, PT, R128, -0x1, PT ;  /* 0xffffffff8000780c */ /* 0x000fe20003f45270 */
[----:B------:R-:W-:Y:S01]  /*9f70*/  @!P0 IMAD.WIDE.U32 R26, R23, R14, RZ ;  /* 0x0000000e171a8225 */ /* 0x000fe200078e00ff */
[----:B------:R-:W-:Y:S02]  /*9f80*/  ISETP.NE.AND P1, PT, R20, RZ, !P1 ;  /* 0x000000ff1400720c */ /* 0x000fe40004f25270 */
[----:B------:R-:W-:-:S03]  /*9f90*/  LOP3.LUT P5, RZ, R116, 0x3, RZ, 0xc0, !PT ;  /* 0x0000000374ff7812 */ /* 0x000fc600078ac0ff */
[----:B------:R-:W5:Y:S01]  /*9fa0*/  @P4 LDC R14, c[0x0][0x458] ;  /* 0x00011600ff0e4b82 */ /* 0x000f620000000800 */
[----:B------:R-:W4:Y:S01]  /*9fb0*/  @P3 MUFU.LG2 R4, R4 ;  /* 0x0000000400043308 */ /* 0x000f220000000c00 */
[C---:B---3--:R-:W-:Y:S01]  /*9fc0*/  @P0 IMAD.WIDE.U32 R24, R128.reuse, R8, RZ ;  /* 0x0000000880180225 */ /* 0x048fe200078e00ff */
        /* <DEDUP_REMOVED lines=45> */
.L_x_1255:
[----:B------:R-:W-:Y:S05]  /*a2a0*/  BSYNC.RECONVERGENT B0 ;  /* 0x0000000000007941 */ /* 0x000fea0003800200 */
.L_x_1254:
        /* <DEDUP_REMOVED lines=32> */
.L_x_1257:
[----:B------:R-:W-:Y:S05]  /*a4b0*/  BSYNC.RECONVERGENT B0 ;  /* 0x0000000000007941 */ /* 0x000fea0003800200 */
.L_x_1256:
        /* <DEDUP_REMOVED lines=24> */
.L_x_1258:
        /* <DEDUP_REMOVED lines=12> */
.L_x_1286:


//--------------------- .nv.shared._ZN5flash16flash_fwd_kernelI23Flash_fwd_kernel_traitsILi96ELi128ELi64ELi4ELb0ELb0EN7cutlass10bfloat16_tE19Flash_kernel_traitsILi96ELi128ELi64ELi4ES3_EELb0ELb1ELb0ELb0ELb1ELb1ELb0ELb0EEEvNS_16Flash_fwd_paramsE --------------------------
	.section	.nv.shared._ZN5flash16flash_fwd_kernelI23Flash_fwd_kernel_traitsILi96ELi128ELi64ELi4ELb0ELb0EN7cutlass10bfloat16_tE19Flash_kernel_traitsILi96ELi128ELi64ELi4ES3_EELb0ELb1ELb0ELb0ELb1ELb1ELb0ELb0EEEvNS_16Flash_fwd_paramsE,"aw",@nobits
	.sectionflags	@""
	.align	16
	.zero		1024


//--------------------- .nv.shared.reserved.0     --------------------------
	.section	.nv.shared.reserved.0,"aw",@nobits
	.weak		__nv_reservedSMEM_offset_0_alias
	.size		__nv_reservedSMEM_offset_0_alias, 0, 64
	.other		__nv_reservedSMEM_offset_0_alias,@"STO_CUDA_RESERVED_SHARED STV_DEFAULT"
__nv_reservedSMEM_offset_0_alias:
	.zero		0
	.zero		64


//--------------------- .nv.global                --------------------------
	.section	.nv.global,"aw",@nobits
.nv.global:
	.type		_ZN72_INTERNAL_5bb34816_36_flash_fwd_hdim96_bf16_causal_sm80_cu_e763cb1e_27444cute1_E,@object
	.size		_ZN72_INTERNAL_5bb34816_36_flash_fwd_hdim96_bf16_causal_sm80_cu_e763cb1e_27444cute1_E,(_ZN72_INTERNAL_5bb34816_36_flash_fwd_hdim96_bf16_causal_sm80_cu_e763cb1e_27444cuda3std3__45__cpo6cbeginE - _ZN72_INTERNAL_5bb34816_36_flash_fwd_hdim96_bf16_causal_sm80_cu_e763cb1e_27444cute1_E)
_ZN72_INTERNAL_5bb34816_36_flash_fwd_hdim96_bf16_causal_sm80_cu_e763cb1e_27444cute1_E:
	.zero		1
	.type		_ZN72_INTERNAL_5bb34816_36_flash_fwd_hdim96_bf16_causal_sm80_cu_e763cb1e_27444cuda3std3__45__cpo6cbeginE,@object
	.size		_ZN72_INTERNAL_5bb34816_36_flash_fwd_hdim96_bf16_causal_sm80_cu_e763cb1e_27444cuda3std3__45__cpo6cbeginE,(_ZN72_INTERNAL_5bb34816_36_flash_fwd_hdim96_bf16_causal_sm80_cu_e763cb1e_27444cuda3std3__48in_placeE - _ZN72_INTERNAL_5bb34816_36_flash_fwd_hdim96_bf16_causal_sm80_cu_e763cb1e_27444cuda3std3__45__cpo6cbeginE)
_ZN72_INTERNAL_5bb34816_36_flash_fwd_hdim96_bf16_causal_sm80_cu_e763cb1e_27444cuda3std3__45__cpo6cbeginE:
	.zero		1
	.type		_ZN72_INTERNAL_5bb34816_36_flash_fwd_hdim96_bf16_causal_sm80_cu_e763cb1e_27444cuda3std3__48in_placeE,@object
	.size		_ZN72_INTERNAL_5bb34816_36_flash_fwd_hdim96_bf16_causal_sm80_cu_e763cb1e_27444cuda3std3__48in_placeE,(_ZN72_INTERNAL_5bb34816_36_flash_fwd_hdim96_bf16_causal_sm80_cu_e763cb1e_27444cuda3std6ranges3__45__cpo9iter_moveE - _ZN72_INTERNAL_5bb34816_36_flash_fwd_hdim96_bf16_causal_sm80_cu_e763cb1e_27444cuda3std3__48in_placeE)
_ZN72_INTERNAL_5bb34816_36_flash_fwd_hdim96_bf16_causal_sm80_cu_e763cb1e_27444cuda3std3__48in_placeE:
	.zero		1
	.type		_ZN72_INTERNAL_5bb34816_36_flash_fwd_hdim96_bf16_causal_sm80_cu_e763cb1e_27444cuda3std6ranges3__45__cpo9iter_moveE,@object
	.size		_ZN72_INTERNAL_5bb34816_36_flash_fwd_hdim96_bf16_causal_sm80_cu_e763cb1e_27444cuda3std6ranges3__45__cpo9iter_moveE,(_ZN72_INTERNAL_5bb34816_36_flash_fwd_hdim96_bf16_causal_sm80_cu_e763cb1e_27444cuda3std3__45__cpo5beginE - _ZN72_INTERNAL_5bb34816_36_flash_fwd_hdim96_bf16_causal_sm80_cu_e763cb1e_27444cuda3std6ranges3__45__cpo9iter_moveE)
_ZN72_INTERNAL_5bb34816_36_flash_fwd_hdim96_bf16_causal_sm80_cu_e763cb1e_27444cuda3std6ranges3__45__cpo9iter_moveE:
	.zero		1
	.type		_ZN72_INTERNAL_5bb34816_36_flash_fwd_hdim96_bf16_causal_sm80_cu_e763cb1e_27444cuda3std3__45__cpo5beginE,@object
	.size		_ZN72_INTERNAL_5bb34816_36_flash_fwd_hdim96_bf16_causal_sm80_cu_e763cb1e_27444cuda3std3__45__cpo5beginE,(_ZN72_INTERNAL_5bb34816_36_flash_fwd_hdim96_bf16_causal_sm80_cu_e763cb1e_27444cuda3std3__474_GLOBAL__N__5bb34816_36_flash_fwd_hdim96_bf16_causal_sm80_cu_e763cb1e_27446ignoreE - _ZN72_INTERNAL_5bb34816_36_flash_fwd_hdim96_bf16_causal_sm80_cu_e763cb1e_27444cuda3std3__45__cpo5beginE)
_ZN72_INTERNAL_5bb34816_36_flash_fwd_hdim96_bf16_causal_sm80_cu_e763cb1e_27444cuda3std3__45__cpo5beginE:
	.zero		1
	.type		_ZN72_INTERNAL_5bb34816_36_flash_fwd_hdim96_bf16_causal_sm80_cu_e763cb1e_27444cuda3std3__474_GLOBAL__N__5bb34816_36_flash_fwd_hdim96_bf16_causal_sm80_cu_e763cb1e_27446ignoreE,@object
	.size		_ZN72_INTERNAL_5bb34816_36_flash_fwd_hdim96_bf16_causal_sm80_cu_e763cb1e_27444cuda3std3__474_GLOBAL__N__5bb34816_36_flash_fwd_hdim96_bf16_causal_sm80_cu_e763cb1e_27446ignoreE,(_ZN72_INTERNAL_5bb34816_36_flash_fwd_hdim96_bf16_causal_sm80_cu_e763cb1e_27444cute7productE - _ZN72_INTERNAL_5bb34816_36_flash_fwd_hdim96_bf16_causal_sm80_cu_e763cb1e_27444cuda3std3__474_GLOBAL__N__5bb34816_36_flash_fwd_hdim96_bf16_causal_sm80_cu_e763cb1e_27446ignoreE)
_ZN72_INTERNAL_5bb34816_36_flash_fwd_hdim96_bf16_causal_sm80_cu_e763cb1e_27444cuda3std3__474_GLOBAL__N__5bb34816_36_flash_fwd_hdim96_bf16_causal_sm80_cu_e763cb1e_27446ignoreE:
	.zero		1
	.type		_ZN72_INTERNAL_5bb34816_36_flash_fwd_hdim96_bf16_causal_sm80_cu_e763cb1e_27444cute7productE,@object
	.size		_ZN72_INTERNAL_5bb34816_36_flash_fwd_hdim96_bf16_causal_sm80_cu_e763cb1e_27444cute7productE,(_ZN72_INTERNAL_5bb34816_36_flash_fwd_hdim96_bf16_causal_sm80_cu_e763cb1e_27444cuda3std3__45__cpo3endE - _ZN72_INTERNAL_5bb34816_36_flash_fwd_hdim96_bf16_causal_sm80_cu_e763cb1e_27444cute7productE)
_ZN72_INTERNAL_5bb34816_36_flash_fwd_hdim96_bf16_causal_sm80_cu_e763cb1e_27444cute7productE:
	.zero		1
	.type		_ZN72_INTERNAL_5bb34816_36_flash_fwd_hdim96_bf16_causal_sm80_cu_e763cb1e_27444cuda3std3__45__cpo3endE,@object
	.size		_ZN72_INTERNAL_5bb34816_36_flash_fwd_hdim96_bf16_causal_sm80_cu_e763cb1e_27444cuda3std3__45__cpo3endE,(_ZN72_INTERNAL_5bb34816_36_flash_fwd_hdim96_bf16_causal_sm80_cu_e763cb1e_27444cuda3std3__419piecewise_constructE - _ZN72_INTERNAL_5bb34816_36_flash_fwd_hdim96_bf16_causal_sm80_cu_e763cb1e_27444cuda3std3__45__cpo3endE)
_ZN72_INTERNAL_5bb34816_36_flash_fwd_hdim96_bf16_causal_sm80_cu_e763cb1e_27444cuda3std3__45__cpo3endE:
	.zero		1
	.type		_ZN72_INTERNAL_5bb34816_36_flash_fwd_hdim96_bf16_causal_sm80_cu_e763cb1e_27444cuda3std3__419piecewise_constructE,@object
	.size		_ZN72_INTERNAL_5bb34816_36_flash_fwd_hdim96_bf16_causal_sm80_cu_e763cb1e_27444cuda3std3__419piecewise_constructE,(_ZN72_INTERNAL_5bb34816_36_flash_fwd_hdim96_bf16_causal_sm80_cu_e763cb1e_27444cuda3std3__45__cpo4cendE - _ZN72_INTERNAL_5bb34816_36_flash_fwd_hdim96_bf16_causal_sm80_cu_e763cb1e_27444cuda3std3__419piecewise_constructE)
_ZN72_INTERNAL_5bb34816_36_flash_fwd_hdim96_bf16_causal_sm80_cu_e763cb1e_27444cuda3std3__419piecewise_constructE:
	.zero		1
	.type		_ZN72_INTERNAL_5bb34816_36_flash_fwd_hdim96_bf16_causal_sm80_cu_e763cb1e_27444cuda3std3__45__cpo4cendE,@object
	.size		_ZN72_INTERNAL_5bb34816_36_flash_fwd_hdim96_bf16_causal_sm80_cu_e763cb1e_27444cuda3std3__45__cpo4cendE,(_ZN72_INTERNAL_5bb34816_36_flash_fwd_hdim96_bf16_causal_sm80_cu_e763cb1e_27444cuda3std6ranges3__45__cpo4swapE - _ZN72_INTERNAL_5bb34816_36_flash_fwd_hdim96_bf16_causal_sm80_cu_e763cb1e_27444cuda3std3__45__cpo4cendE)
_ZN72_INTERNAL_5bb34816_36_flash_fwd_hdim96_bf16_causal_sm80_cu_e763cb1e_27444cuda3std3__45__cpo4cendE:
	.zero		1
	.type		_ZN72_INTERNAL_5bb34816_36_flash_fwd_hdim96_bf16_causal_sm80_cu_e763cb1e_27444cuda3std6ranges3__45__cpo4swapE,@object
	.size		_ZN72_INTERNAL_5bb34816_36_flash_fwd_hdim96_bf16_causal_sm80_cu_e763cb1e_27444cuda3std6ranges3__45__cpo4swapE,(.L_7 - _ZN72_INTERNAL_5bb34816_36_flash_fwd_hdim96_bf16_causal_sm80_cu_e763cb1e_27444cuda3std6ranges3__45__cpo4swapE)
_ZN72_INTERNAL_5bb34816_36_flash_fwd_hdim96_bf16_causal_sm80_cu_e763cb1e_27444cuda3std6ranges3__45__cpo4swapE:
	.zero		1
.L_7:


//--------------------- .nv.shared._ZN5flash16flash_fwd_kernelI23Flash_fwd_kernel_traitsILi96ELi128ELi64ELi4ELb0ELb0EN7cutlass10bfloat16_tE19Flash_kernel_traitsILi96ELi128ELi64ELi4ES3_EELb0ELb1ELb0ELb0ELb0ELb1ELb0ELb0EEEvNS_16Flash_fwd_paramsE --------------------------
	.section	.nv.shared._ZN5flash16flash_fwd_kernelI23Flash_fwd_kernel_traitsILi96ELi128ELi64ELi4ELb0ELb0EN7cutlass10bfloat16_tE19Flash_kernel_traitsILi96ELi128ELi64ELi4ES3_EELb0ELb1ELb0ELb0ELb0ELb1ELb0ELb0EEEvNS_16Flash_fwd_paramsE,"aw",@nobits
	.sectionflags	@""
	.align	16
	.zero		1024


//--------------------- .nv.shared._ZN5flash16flash_fwd_kernelI23Flash_fwd_kernel_traitsILi96ELi128ELi64ELi4ELb0ELb0EN7cutlass10bfloat16_tE19Flash_kernel_traitsILi96ELi128ELi64ELi4ES3_EELb0ELb1ELb0ELb0ELb0ELb0ELb0ELb0EEEvNS_16Flash_fwd_paramsE --------------------------
	.section	.nv.shared._ZN5flash16flash_fwd_kernelI23Flash_fwd_kernel_traitsILi96ELi128ELi64ELi4ELb0ELb0EN7cutlass10bfloat16_tE19Flash_kernel_traitsILi96ELi128ELi64ELi4ES3_EELb0ELb1ELb0ELb0ELb0ELb0ELb0ELb0EEEvNS_16Flash_fwd_paramsE,"aw",@nobits
	.sectionflags	@""
	.align	16
	.zero		1024


//--------------------- .nv.shared._ZN5flash16flash_fwd_kernelI23Flash_fwd_kernel_traitsILi96ELi128ELi64ELi4ELb0ELb0EN7cutlass10bfloat16_tE19Flash_kernel_traitsILi96ELi128ELi64ELi4ES3_EELb0ELb1ELb0ELb1ELb0ELb0ELb0ELb0EEEvNS_16Flash_fwd_paramsE --------------------------
	.section	.nv.shared._ZN5flash16flash_fwd_kernelI23Flash_fwd_kernel_traitsILi96ELi128ELi64ELi4ELb0ELb0EN7cutlass10bfloat16_tE19Flash_kernel_traitsILi96ELi128ELi64ELi4ES3_EELb0ELb1ELb0ELb1ELb0ELb0ELb0ELb0EEEvNS_16Flash_fwd_paramsE,"aw",@nobits
	.sectionflags	@""
	.align	16
	.zero		1024


//--------------------- .nv.shared._ZN5flash16flash_fwd_kernelI23Flash_fwd_kernel_traitsILi96ELi64ELi64ELi4ELb0ELb0EN7cutlass10bfloat16_tE19Flash_kernel_traitsILi96ELi64ELi64ELi4ES3_EELb0ELb1ELb0ELb0ELb1ELb1ELb0ELb0EEEvNS_16Flash_fwd_paramsE --------------------------
	.section	.nv.shared._ZN5flash16flash_fwd_kernelI23Flash_fwd_kernel_traitsILi96ELi64ELi64ELi4ELb0ELb0EN7cutlass10bfloat16_tE19Flash_kernel_traitsILi96ELi64ELi64ELi4ES3_EELb0ELb1ELb0ELb0ELb1ELb1ELb0ELb0EEEvNS_16Flash_fwd_paramsE,"aw",@nobits
	.sectionflags	@""
	.align	16
	.zero		1024


//--------------------- .nv.shared._ZN5flash16flash_fwd_kernelI23Flash_fwd_kernel_traitsILi96ELi64ELi64ELi4ELb0ELb0EN7cutlass10bfloat16_tE19Flash_kernel_traitsILi96ELi64ELi64ELi4ES3_EELb0ELb1ELb0ELb0ELb0ELb1ELb0ELb0EEEvNS_16Flash_fwd_paramsE --------------------------
	.section	.nv.shared._ZN5flash16flash_fwd_kernelI23Flash_fwd_kernel_traitsILi96ELi64ELi64ELi4ELb0ELb0EN7cutlass10bfloat16_tE19Flash_kernel_traitsILi96ELi64ELi64ELi4ES3_EELb0ELb1ELb0ELb0ELb0ELb1ELb0ELb0EEEvNS_16Flash_fwd_paramsE,"aw",@nobits
	.sectionflags	@""
	.align	16
	.zero		1024


//--------------------- .nv.shared._ZN5flash16flash_fwd_kernelI23Flash_fwd_kernel_traitsILi96ELi64ELi64ELi4ELb0ELb0EN7cutlass10bfloat16_tE19Flash_kernel_traitsILi96ELi64ELi64ELi4ES3_EELb0ELb1ELb0ELb0ELb0ELb0ELb0ELb0EEEvNS_16Flash_fwd_paramsE --------------------------
	.section	.nv.shared._ZN5flash16flash_fwd_kernelI23Flash_fwd_kernel_traitsILi96ELi64ELi64ELi4ELb0ELb0EN7cutlass10bfloat16_tE19Flash_kernel_traitsILi96ELi64ELi64ELi4ES3_EELb0ELb1ELb0ELb0ELb0ELb0ELb0ELb0EEEvNS_16Flash_fwd_paramsE,"aw",@nobits
	.sectionflags	@""
	.align	16
	.zero		1024


//--------------------- .nv.shared._ZN5flash16flash_fwd_kernelI23Flash_fwd_kernel_traitsILi96ELi64ELi64ELi4ELb0ELb0EN7cutlass10bfloat16_tE19Flash_kernel_traitsILi96ELi64ELi64ELi4ES3_EELb0ELb1ELb0ELb1ELb0ELb0ELb0ELb0EEEvNS_16Flash_fwd_paramsE --------------------------
	.section	.nv.shared._ZN5flash16flash_fwd_kernelI23Flash_fwd_kernel_traitsILi96ELi64ELi64ELi4ELb0ELb0EN7cutlass10bfloat16_tE19Flash_kernel_traitsILi96ELi64ELi64ELi4ES3_EELb0ELb1ELb0ELb1ELb0ELb0ELb0ELb0EEEvNS_16Flash_fwd_paramsE,"aw",@nobits
	.sectionflags	@""
	.align	16
	.zero		1024


//--------------------- .nv.shared._ZN5flash16flash_fwd_kernelI23Flash_fwd_kernel_traitsILi96ELi128ELi64ELi4ELb0ELb0EN7cutlass10bfloat16_tE19Flash_kernel_traitsILi96ELi128ELi64ELi4ES3_EELb1ELb1ELb0ELb0ELb0ELb0ELb0ELb0EEEvNS_16Flash_fwd_paramsE --------------------------
	.section	.nv.shared._ZN5flash16flash_fwd_kernelI23Flash_fwd_kernel_traitsILi96ELi128ELi64ELi4ELb0ELb0EN7cutlass10bfloat16_tE19Flash_kernel_traitsILi96ELi128ELi64ELi4ES3_EELb1ELb1ELb0ELb0ELb0ELb0ELb0ELb0EEEvNS_16Flash_fwd_paramsE,"aw",@nobits
	.sectionflags	@""
	.align	16
	.zero		1024


//--------------------- .nv.shared._ZN5flash16flash_fwd_kernelI23Flash_fwd_kernel_traitsILi96ELi128ELi64ELi4ELb0ELb0EN7cutlass10bfloat16_tE19Flash_kernel_traitsILi96ELi128ELi64ELi4ES3_EELb1ELb1ELb0ELb0ELb1ELb1ELb0ELb0EEEvNS_16Flash_fwd_paramsE --------------------------
	.section	.nv.shared._ZN5flash16flash_fwd_kernelI23Flash_fwd_kernel_traitsILi96ELi128ELi64ELi4ELb0ELb0EN7cutlass10bfloat16_tE19Flash_kernel_traitsILi96ELi128ELi64ELi4ES3_EELb1ELb1ELb0ELb0ELb1ELb1ELb0ELb0EEEvNS_16Flash_fwd_paramsE,"aw",@nobits
	.sectionflags	@""
	.align	16
	.zero		1024


//--------------------- .nv.shared._ZN5flash16flash_fwd_kernelI23Flash_fwd_kernel_traitsILi96ELi128ELi64ELi4ELb0ELb0EN7cutlass10bfloat16_tE19Flash_kernel_traitsILi96ELi128ELi64ELi4ES3_EELb0ELb1ELb0ELb0ELb1ELb1ELb1ELb0EEEvNS_16Flash_fwd_paramsE --------------------------
	.section	.nv.shared._ZN5flash16flash_fwd_kernelI23Flash_fwd_kernel_traitsILi96ELi128ELi64ELi4ELb0ELb0EN7cutlass10bfloat16_tE19Flash_kernel_traitsILi96ELi128ELi64ELi4ES3_EELb0ELb1ELb0ELb0ELb1ELb1ELb1ELb0EEEvNS_16Flash_fwd_paramsE,"aw",@nobits
	.sectionflags	@""
	.align	16
	.zero		1024


//--------------------- .nv.shared._ZN5flash16flash_fwd_kernelI23Flash_fwd_kernel_traitsILi96ELi128ELi64ELi4ELb0ELb0EN7cutlass10bfloat16_tE19Flash_kernel_traitsILi96ELi128ELi64ELi4ES3_EELb1ELb1ELb0ELb0ELb0ELb1ELb0ELb0EEEvNS_16Flash_fwd_paramsE --------------------------
	.section	.nv.shared._ZN5flash16flash_fwd_kernelI23Flash_fwd_kernel_traitsILi96ELi128ELi64ELi4ELb0ELb0EN7cutlass10bfloat16_tE19Flash_kernel_traitsILi96ELi128ELi64ELi4ES3_EELb1ELb1ELb0ELb0ELb0ELb1ELb0ELb0EEEvNS_16Flash_fwd_paramsE,"aw",@nobits
	.sectionflags	@""
	.align	16
	.zero		1024


//--------------------- .nv.shared._ZN5flash16flash_fwd_kernelI23Flash_fwd_kernel_traitsILi96ELi128ELi64ELi4ELb0ELb0EN7cutlass10bfloat16_tE19Flash_kernel_traitsILi96ELi128ELi64ELi4ES3_EELb0ELb1ELb0ELb0ELb0ELb1ELb1ELb0EEEvNS_16Flash_fwd_paramsE --------------------------
	.section	.nv.shared._ZN5flash16flash_fwd_kernelI23Flash_fwd_kernel_traitsILi96ELi128ELi64ELi4ELb0ELb0EN7cutlass10bfloat16_tE19Flash_kernel_traitsILi96ELi128ELi64ELi4ES3_EELb0ELb1ELb0ELb0ELb0ELb1ELb1ELb0EEEvNS_16Flash_fwd_paramsE,"aw",@nobits
	.sectionflags	@""
	.align	16
	.zero		1024


//--------------------- .nv.shared._ZN5flash16flash_fwd_kernelI23Flash_fwd_kernel_traitsILi96ELi128ELi64ELi4ELb0ELb0EN7cutlass10bfloat16_tE19Flash_kernel_traitsILi96ELi128ELi64ELi4ES3_EELb1ELb1ELb0ELb1ELb0ELb0ELb0ELb0EEEvNS_16Flash_fwd_paramsE --------------------------
	.section	.nv.shared._ZN5flash16flash_fwd_kernelI23Flash_fwd_kernel_traitsILi96ELi128ELi64ELi4ELb0ELb0EN7cutlass10bfloat16_tE19Flash_kernel_traitsILi96ELi128ELi64ELi4ES3_EELb1ELb1ELb0ELb1ELb0ELb0ELb0ELb0EEEvNS_16Flash_fwd_paramsE,"aw",@nobits
	.sectionflags	@""
	.align	16
	.zero		1024


//--------------------- .nv.shared._ZN5flash16flash_fwd_kernelI23Flash_fwd_kernel_traitsILi96ELi128ELi64ELi4ELb0ELb0EN7cutlass10bfloat16_tE19Flash_kernel_traitsILi96ELi128ELi64ELi4ES3_EELb1ELb1ELb0ELb0ELb0ELb0ELb0ELb1EEEvNS_16Flash_fwd_paramsE --------------------------
	.section	.nv.shared._ZN5flash16flash_fwd_kernelI23Flash_fwd_kernel_traitsILi96ELi128ELi64ELi4ELb0ELb0EN7cutlass10bfloat16_tE19Flash_kernel_traitsILi96ELi128ELi64ELi4ES3_EELb1ELb1ELb0ELb0ELb0ELb0ELb0ELb1EEEvNS_16Flash_fwd_paramsE,"aw",@nobits
	.sectionflags	@""
	.align	16
	.zero		1024


//--------------------- .nv.shared._ZN5flash16flash_fwd_kernelI23Flash_fwd_kernel_traitsILi96ELi128ELi64ELi4ELb0ELb0EN7cutlass10bfloat16_tE19Flash_kernel_traitsILi96ELi128ELi64ELi4ES3_EELb0ELb1ELb0ELb0ELb0ELb0ELb1ELb0EEEvNS_16Flash_fwd_paramsE --------------------------
	.section	.nv.shared._ZN5flash16flash_fwd_kernelI23Flash_fwd_kernel_traitsILi96ELi128ELi64ELi4ELb0ELb0EN7cutlass10bfloat16_tE19Flash_kernel_traitsILi96ELi128ELi64ELi4ES3_EELb0ELb1ELb0ELb0ELb0ELb0ELb1ELb0EEEvNS_16Flash_fwd_paramsE,"aw",@nobits
	.sectionflags	@""
	.align	16
	.zero		1024


//--------------------- .nv.shared._ZN5flash16flash_fwd_kernelI23Flash_fwd_kernel_traitsILi96ELi128ELi64ELi4ELb0ELb0EN7cutlass10bfloat16_tE19Flash_kernel_traitsILi96ELi128ELi64ELi4ES3_EELb1ELb1ELb0ELb1ELb0ELb0ELb0ELb1EEEvNS_16Flash_fwd_paramsE --------------------------
	.section	.nv.shared._ZN5flash16flash_fwd_kernelI23Flash_fwd_kernel_traitsILi96ELi128ELi64ELi4ELb0ELb0EN7cutlass10bfloat16_tE19Flash_kernel_traitsILi96ELi128ELi64ELi4ES3_EELb1ELb1ELb0ELb1ELb0ELb0ELb0ELb1EEEvNS_16Flash_fwd_paramsE,"aw",@nobits
	.sectionflags	@""
	.align	16
	.zero		1024


//--------------------- .nv.shared._ZN5flash16flash_fwd_kernelI23Flash_fwd_kernel_traitsILi96ELi128ELi64ELi4ELb0ELb0EN7cutlass10bfloat16_tE19Flash_kernel_traitsILi96ELi128ELi64ELi4ES3_EELb0ELb1ELb0ELb1ELb0ELb0ELb1ELb0EEEvNS_16Flash_fwd_paramsE --------------------------
	.section	.nv.shared._ZN5flash16flash_fwd_kernelI23Flash_fwd_kernel_traitsILi96ELi128ELi64ELi4ELb0ELb0EN7cutlass10bfloat16_tE19Flash_kernel_traitsILi96ELi128ELi64ELi4ES3_EELb0ELb1ELb0ELb1ELb0ELb0ELb1ELb0EEEvNS_16Flash_fwd_paramsE,"aw",@nobits
	.sectionflags	@""
	.align	16
	.zero		1024


//--------------------- .nv.shared._ZN5flash16flash_fwd_kernelI23Flash_fwd_kernel_traitsILi96ELi64ELi64ELi4ELb0ELb0EN7cutlass10bfloat16_tE19Flash_kernel_traitsILi96ELi64ELi64ELi4ES3_EELb1ELb1ELb0ELb0ELb0ELb0ELb0ELb0EEEvNS_16Flash_fwd_paramsE --------------------------
	.section	.nv.shared._ZN5flash16flash_fwd_kernelI23Flash_fwd_kernel_traitsILi96ELi64ELi64ELi4ELb0ELb0EN7cutlass10bfloat16_tE19Flash_kernel_traitsILi96ELi64ELi64ELi4ES3_EELb1ELb1ELb0ELb0ELb0ELb0ELb0ELb0EEEvNS_16Flash_fwd_paramsE,"aw",@nobits
	.sectionflags	@""
	.align	16
	.zero		1024


//--------------------- .nv.shared._ZN5flash16flash_fwd_kernelI23Flash_fwd_kernel_traitsILi96ELi64ELi64ELi4ELb0ELb0EN7cutlass10bfloat16_tE19Flash_kernel_traitsILi96ELi64ELi64ELi4ES3_EELb1ELb1ELb0ELb0ELb1ELb1ELb0ELb0EEEvNS_16Flash_fwd_paramsE --------------------------
	.section	.nv.shared._ZN5flash16flash_fwd_kernelI23Flash_fwd_kernel_traitsILi96ELi64ELi64ELi4ELb0ELb0EN7cutlass10bfloat16_tE19Flash_kernel_traitsILi96ELi64ELi64ELi4ES3_EELb1ELb1ELb0ELb0ELb1ELb1ELb0ELb0EEEvNS_16Flash_fwd_paramsE,"aw",@nobits
	.sectionflags	@""
	.align	16
	.zero		1024


//--------------------- .nv.shared._ZN5flash16flash_fwd_kernelI23Flash_fwd_kernel_traitsILi96ELi64ELi64ELi4ELb0ELb0EN7cutlass10bfloat16_tE19Flash_kernel_traitsILi96ELi64ELi64ELi4ES3_EELb0ELb1ELb0ELb0ELb1ELb1ELb1ELb0EEEvNS_16Flash_fwd_paramsE --------------------------
	.section	.nv.shared._ZN5flash16flash_fwd_kernelI23Flash_fwd_kernel_traitsILi96ELi64ELi64ELi4ELb0ELb0EN7cutlass10bfloat16_tE19Flash_kernel_traitsILi96ELi64ELi64ELi4ES3_EELb0ELb1ELb0ELb0ELb1ELb1ELb1ELb0EEEvNS_16Flash_fwd_paramsE,"aw",@nobits
	.sectionflags	@""
	.align	16
	.zero		1024


//--------------------- .nv.shared._ZN5flash16flash_fwd_kernelI23Flash_fwd_kernel_traitsILi96ELi64ELi64ELi4ELb0ELb0EN7cutlass10bfloat16_tE19Flash_kernel_traitsILi96ELi64ELi64ELi4ES3_EELb1ELb1ELb0ELb0ELb0ELb1ELb0ELb0EEEvNS_16Flash_fwd_paramsE --------------------------
	.section	.nv.shared._ZN5flash16flash_fwd_kernelI23Flash_fwd_kernel_traitsILi96ELi64ELi64ELi4ELb0ELb0EN7cutlass10bfloat16_tE19Flash_kernel_traitsILi96ELi64ELi64ELi4ES3_EELb1ELb1ELb0ELb0ELb0ELb1ELb0ELb0EEEvNS_16Flash_fwd_paramsE,"aw",@nobits
	.sectionflags	@""
	.align	16
	.zero		1024


//--------------------- .nv.shared._ZN5flash16flash_fwd_kernelI23Flash_fwd_kernel_traitsILi96ELi64ELi64ELi4ELb0ELb0EN7cutlass10bfloat16_tE19Flash_kernel_traitsILi96ELi64ELi64ELi4ES3_EELb0ELb1ELb0ELb0ELb0ELb1ELb1ELb0EEEvNS_16Flash_fwd_paramsE --------------------------
	.section	.nv.shared._ZN5flash16flash_fwd_kernelI23Flash_fwd_kernel_traitsILi96ELi64ELi64ELi4ELb0ELb0EN7cutlass10bfloat16_tE19Flash_kernel_traitsILi96ELi64ELi64ELi4ES3_EELb0ELb1ELb0ELb0ELb0ELb1ELb1ELb0EEEvNS_16Flash_fwd_paramsE,"aw",@nobits
	.sectionflags	@""
	.align	16
	.zero		1024


//--------------------- .nv.shared._ZN5flash16flash_fwd_kernelI23Flash_fwd_kernel_traitsILi96ELi64ELi64ELi4ELb0ELb0EN7cutlass10bfloat16_tE19Flash_kernel_traitsILi96ELi64ELi64ELi4ES3_EELb1ELb1ELb0ELb1ELb0ELb0ELb0ELb0EEEvNS_16Flash_fwd_paramsE --------------------------
	.section	.nv.shared._ZN5flash16flash_fwd_kernelI23Flash_fwd_kernel_traitsILi96ELi64ELi64ELi4ELb0ELb0EN7cutlass10bfloat16_tE19Flash_kernel_traitsILi96ELi64ELi64ELi4ES3_EELb1ELb1ELb0ELb1ELb0ELb0ELb0ELb0EEEvNS_16Flash_fwd_paramsE,"aw",@nobits
	.sectionflags	@""
	.align	16
	.zero		1024


//--------------------- .nv.shared._ZN5flash16flash_fwd_kernelI23Flash_fwd_kernel_traitsILi96ELi64ELi64ELi4ELb0ELb0EN7cutlass10bfloat16_tE19Flash_kernel_traitsILi96ELi64ELi64ELi4ES3_EELb1ELb1ELb0ELb0ELb0ELb0ELb0ELb1EEEvNS_16Flash_fwd_paramsE --------------------------
	.section	.nv.shared._ZN5flash16flash_fwd_kernelI23Flash_fwd_kernel_traitsILi96ELi64ELi64ELi4ELb0ELb0EN7cutlass10bfloat16_tE19Flash_kernel_traitsILi96ELi64ELi64ELi4ES3_EELb1ELb1ELb0ELb0ELb0ELb0ELb0ELb1EEEvNS_16Flash_fwd_paramsE,"aw",@nobits
	.sectionflags	@""
	.align	16
	.zero		1024


//--------------------- .nv.shared._ZN5flash16flash_fwd_kernelI23Flash_fwd_kernel_traitsILi96ELi64ELi64ELi4ELb0ELb0EN7cutlass10bfloat16_tE19Flash_kernel_traitsILi96ELi64ELi64ELi4ES3_EELb0ELb1ELb0ELb0ELb0ELb0ELb1ELb0EEEvNS_16Flash_fwd_paramsE --------------------------
	.section	.nv.shared._ZN5flash16flash_fwd_kernelI23Flash_fwd_kernel_traitsILi96ELi64ELi64ELi4ELb0ELb0EN7cutlass10bfloat16_tE19Flash_kernel_traitsILi96ELi64ELi64ELi4ES3_EELb0ELb1ELb0ELb0ELb0ELb0ELb1ELb0EEEvNS_16Flash_fwd_paramsE,"aw",@nobits
	.sectionflags	@""
	.align	16
	.zero		1024


//--------------------- .nv.shared._ZN5flash16flash_fwd_kernelI23Flash_fwd_kernel_traitsILi96ELi64ELi64ELi4ELb0ELb0EN7cutlass10bfloat16_tE19Flash_kernel_traitsILi96ELi64ELi64ELi4ES3_EELb1ELb1ELb0ELb1ELb0ELb0ELb0ELb1EEEvNS_16Flash_fwd_paramsE --------------------------
	.section	.nv.shared._ZN5flash16flash_fwd_kernelI23Flash_fwd_kernel_traitsILi96ELi64ELi64ELi4ELb0ELb0EN7cutlass10bfloat16_tE19Flash_kernel_traitsILi96ELi64ELi64ELi4ES3_EELb1ELb1ELb0ELb1ELb0ELb0ELb0ELb1EEEvNS_16Flash_fwd_paramsE,"aw",@nobits
	.sectionflags	@""
	.align	16
	.zero		1024


//--------------------- .nv.shared._ZN5flash16flash_fwd_kernelI23Flash_fwd_kernel_traitsILi96ELi64ELi64ELi4ELb0ELb0EN7cutlass10bfloat16_tE19Flash_kernel_traitsILi96ELi64ELi64ELi4ES3_EELb0ELb1ELb0ELb1ELb0ELb0ELb1ELb0EEEvNS_16Flash_fwd_paramsE --------------------------
	.section	.nv.shared._ZN5flash16flash_fwd_kernelI23Flash_fwd_kernel_traitsILi96ELi64ELi64ELi4ELb0ELb0EN7cutlass10bfloat16_tE19Flash_kernel_traitsILi96ELi64ELi64ELi4ES3_EELb0ELb1ELb0ELb1ELb0ELb0ELb1ELb0EEEvNS_16Flash_fwd_paramsE,"aw",@nobits
	.sectionflags	@""
	.align	16
	.zero		1024


//--------------------- .nv.constant0._ZN5flash16flash_fwd_kernelI23Flash_fwd_kernel_traitsILi96ELi128ELi64ELi4ELb0ELb0EN7cutlass10bfloat16_tE19Flash_kernel_traitsILi96ELi128ELi64ELi4ES3_EELb0ELb1ELb0ELb0ELb1ELb1ELb0ELb0EEEvNS_16Flash_fwd_paramsE --------------------------
	.section	.nv.constant0._ZN5flash16flash_fwd_kernelI23Flash_fwd_kernel_traitsILi96ELi128ELi64ELi4ELb0ELb0EN7cutlass10bfloat16_tE19Flash_kernel_traitsILi96ELi128ELi64ELi4ES3_EELb0ELb1ELb0ELb0ELb1ELb1ELb0ELb0EEEvNS_16Flash_fwd_paramsE,"a",@progbits
	.sectionflags	@""
	.align	4
.nv.constant0._ZN5flash16flash_fwd_kernelI23Flash_fwd_kernel_traitsILi96ELi128ELi64ELi4ELb0ELb0EN7cutlass10bfloat16_tE19Flash_kernel_traitsILi96ELi128ELi64ELi4ES3_EELb0ELb1ELb0ELb0ELb1ELb1ELb0ELb0EEEvNS_16Flash_fwd_paramsE:
	.zero		1360


//--------------------- .nv.constant0._ZN5flash16flash_fwd_kernelI23Flash_fwd_kernel_traitsILi96ELi128ELi64ELi4ELb0ELb0EN7cutlass10bfloat16_tE19Flash_kernel_traitsILi96ELi128ELi64ELi4ES3_EELb0ELb1ELb0ELb0ELb0ELb1ELb0ELb0EEEvNS_16Flash_fwd_paramsE --------------------------
	.section	.nv.constant0._ZN5flash16flash_fwd_kernelI23Flash_fwd_kernel_traitsILi96ELi128ELi64ELi4ELb0ELb0EN7cutlass10bfloat16_tE19Flash_kernel_traitsILi96ELi128ELi64ELi4ES3_EELb0ELb1ELb0ELb0ELb0ELb1ELb0ELb0EEEvNS_16Flash_fwd_paramsE,"a",@progbits
	.sectionflags	@""
	.align	4
.nv.constant0._ZN5flash16flash_fwd_kernelI23Flash_fwd_kernel_traitsILi96ELi128ELi64ELi4ELb0ELb0EN7cutlass10bfloat16_tE19Flash_kernel_traitsILi96ELi128ELi64ELi4ES3_EELb0ELb1ELb0ELb0ELb0ELb1ELb0ELb0EEEvNS_16Flash_fwd_paramsE:
	.zero		1360


//--------------------- .nv.constant0._ZN5flash16flash_fwd_kernelI23Flash_fwd_kernel_traitsILi96ELi128ELi64ELi4ELb0ELb0EN7cutlass10bfloat16_tE19Flash_kernel_traitsILi96ELi128ELi64ELi4ES3_EELb0ELb1ELb0ELb0ELb0ELb0ELb0ELb0EEEvNS_16Flash_fwd_paramsE --------------------------
	.section	.nv.constant0._ZN5flash16flash_fwd_kernelI23Flash_fwd_kernel_traitsILi96ELi128ELi64ELi4ELb0ELb0EN7cutlass10bfloat16_tE19Flash_kernel_traitsILi96ELi128ELi64ELi4ES3_EELb0ELb1ELb0ELb0ELb0ELb0ELb0ELb0EEEvNS_16Flash_fwd_paramsE,"a",@progbits
	.sectionflags	@""
	.align	4
.nv.constant0._ZN5flash16flash_fwd_kernelI23Flash_fwd_kernel_traitsILi96ELi128ELi64ELi4ELb0ELb0EN7cutlass10bfloat16_tE19Flash_kernel_traitsILi96ELi128ELi64ELi4ES3_EELb0ELb1ELb0ELb0ELb0ELb0ELb0ELb0EEEvNS_16Flash_fwd_paramsE:
	.zero		1360


//--------------------- .nv.constant0._ZN5flash16flash_fwd_kernelI23Flash_fwd_kernel_traitsILi96ELi128ELi64ELi4ELb0ELb0EN7cutlass10bfloat16_tE19Flash_kernel_traitsILi96ELi128ELi64ELi4ES3_EELb0ELb1ELb0ELb1ELb0ELb0ELb0ELb0EEEvNS_16Flash_fwd_paramsE --------------------------
	.section	.nv.constant0._ZN5flash16flash_fwd_kernelI23Flash_fwd_kernel_traitsILi96ELi128ELi64ELi4ELb0ELb0EN7cutlass10bfloat16_tE19Flash_kernel_traitsILi96ELi128ELi64ELi4ES3_EELb0ELb1ELb0ELb1ELb0ELb0ELb0ELb0EEEvNS_16Flash_fwd_paramsE,"a",@progbits
	.sectionflags	@""
	.align	4
.nv.constant0._ZN5flash16flash_fwd_kernelI23Flash_fwd_kernel_traitsILi96ELi128ELi64ELi4ELb0ELb0EN7cutlass10bfloat16_tE19Flash_kernel_traitsILi96ELi128ELi64ELi4ES3_EELb0ELb1ELb0ELb1ELb0ELb0ELb0ELb0EEEvNS_16Flash_fwd_paramsE:
	.zero		1360


//--------------------- .nv.constant0._ZN5flash16flash_fwd_kernelI23Flash_fwd_kernel_traitsILi96ELi64ELi64ELi4ELb0ELb0EN7cutlass10bfloat16_tE19Flash_kernel_traitsILi96ELi64ELi64ELi4ES3_EELb0ELb1ELb0ELb0ELb1ELb1ELb0ELb0EEEvNS_16Flash_fwd_paramsE --------------------------
	.section	.nv.constant0._ZN5flash16flash_fwd_kernelI23Flash_fwd_kernel_traitsILi96ELi64ELi64ELi4ELb0ELb0EN7cutlass10bfloat16_tE19Flash_kernel_traitsILi96ELi64ELi64ELi4ES3_EELb0ELb1ELb0ELb0ELb1ELb1ELb0ELb0EEEvNS_16Flash_fwd_paramsE,"a",@progbits
	.sectionflags	@""
	.align	4
.nv.constant0._ZN5flash16flash_fwd_kernelI23Flash_fwd_kernel_traitsILi96ELi64ELi64ELi4ELb0ELb0EN7cutlass10bfloat16_tE19Flash_kernel_traitsILi96ELi64ELi64ELi4ES3_EELb0ELb1ELb0ELb0ELb1ELb1ELb0ELb0EEEvNS_16Flash_fwd_paramsE:
	.zero		1360


//--------------------- .nv.constant0._ZN5flash16flash_fwd_kernelI23Flash_fwd_kernel_traitsILi96ELi64ELi64ELi4ELb0ELb0EN7cutlass10bfloat16_tE19Flash_kernel_traitsILi96ELi64ELi64ELi4ES3_EELb0ELb1ELb0ELb0ELb0ELb1ELb0ELb0EEEvNS_16Flash_fwd_paramsE --------------------------
	.section	.nv.constant0._ZN5flash16flash_fwd_kernelI23Flash_fwd_kernel_traitsILi96ELi64ELi64ELi4ELb0ELb0EN7cutlass10bfloat16_tE19Flash_kernel_traitsILi96ELi64ELi64ELi4ES3_EELb0ELb1ELb0ELb0ELb0ELb1ELb0ELb0EEEvNS_16Flash_fwd_paramsE,"a",@progbits
	.sectionflags	@""
	.align	4
.nv.constant0._ZN5flash16flash_fwd_kernelI23Flash_fwd_kernel_traitsILi96ELi64ELi64ELi4ELb0ELb0EN7cutlass10bfloat16_tE19Flash_kernel_traitsILi96ELi64ELi64ELi4ES3_EELb0ELb1ELb0ELb0ELb0ELb1ELb0ELb0EEEvNS_16Flash_fwd_paramsE:
	.zero		1360


//--------------------- .nv.constant0._ZN5flash16flash_fwd_kernelI23Flash_fwd_kernel_traitsILi96ELi64ELi64ELi4ELb0ELb0EN7cutlass10bfloat16_tE19Flash_kernel_traitsILi96ELi64ELi64ELi4ES3_EELb0ELb1ELb0ELb0ELb0ELb0ELb0ELb0EEEvNS_16Flash_fwd_paramsE --------------------------
	.section	.nv.constant0._ZN5flash16flash_fwd_kernelI23Flash_fwd_kernel_traitsILi96ELi64ELi64ELi4ELb0ELb0EN7cutlass10bfloat16_tE19Flash_kernel_traitsILi96ELi64ELi64ELi4ES3_EELb0ELb1ELb0ELb0ELb0ELb0ELb0ELb0EEEvNS_16Flash_fwd_paramsE,"a",@progbits
	.sectionflags	@""
	.align	4
.nv.constant0._ZN5flash16flash_fwd_kernelI23Flash_fwd_kernel_traitsILi96ELi64ELi64ELi4ELb0ELb0EN7cutlass10bfloat16_tE19Flash_kernel_traitsILi96ELi64ELi64ELi4ES3_EELb0ELb1ELb0ELb0ELb0ELb0ELb0ELb0EEEvNS_16Flash_fwd_paramsE:
	.zero		1360


//--------------------- .nv.constant0._ZN5flash16flash_fwd_kernelI23Flash_fwd_kernel_traitsILi96ELi64ELi64ELi4ELb0ELb0EN7cutlass10bfloat16_tE19Flash_kernel_traitsILi96ELi64ELi64ELi4ES3_EELb0ELb1ELb0ELb1ELb0ELb0ELb0ELb0EEEvNS_16Flash_fwd_paramsE --------------------------
	.section	.nv.constant0._ZN5flash16flash_fwd_kernelI23Flash_fwd_kernel_traitsILi96ELi64ELi64ELi4ELb0ELb0EN7cutlass10bfloat16_tE19Flash_kernel_traitsILi96ELi64ELi64ELi4ES3_EELb0ELb1ELb0ELb1ELb0ELb0ELb0ELb0EEEvNS_16Flash_fwd_paramsE,"a",@progbits
	.sectionflags	@""
	.align	4
.nv.constant0._ZN5flash16flash_fwd_kernelI23Flash_fwd_kernel_traitsILi96ELi64ELi64ELi4ELb0ELb0EN7cutlass10bfloat16_tE19Flash_kernel_traitsILi96ELi64ELi64ELi4ES3_EELb0ELb1ELb0ELb1ELb0ELb0ELb0ELb0EEEvNS_16Flash_fwd_paramsE:
	.zero		1360


//--------------------- .nv.constant0._ZN5flash16flash_fwd_kernelI23Flash_fwd_kernel_traitsILi96ELi128ELi64ELi4ELb0ELb0EN7cutlass10bfloat16_tE19Flash_kernel_traitsILi96ELi128ELi64ELi4ES3_EELb1ELb1ELb0ELb0ELb0ELb0ELb0ELb0EEEvNS_16Flash_fwd_paramsE --------------------------
	.section	.nv.constant0._ZN5flash16flash_fwd_kernelI23Flash_fwd_kernel_traitsILi96ELi128ELi64ELi4ELb0ELb0EN7cutlass10bfloat16_tE19Flash_kernel_traitsILi96ELi128ELi64ELi4ES3_EELb1ELb1ELb0ELb0ELb0ELb0ELb0ELb0EEEvNS_16Flash_fwd_paramsE,"a",@progbits
	.sectionflags	@""
	.align	4
.nv.constant0._ZN5flash16flash_fwd_kernelI23Flash_fwd_kernel_traitsILi96ELi128ELi64ELi4ELb0ELb0EN7cutlass10bfloat16_tE19Flash_kernel_traitsILi96ELi128ELi64ELi4ES3_EELb1ELb1ELb0ELb0ELb0ELb0ELb0ELb0EEEvNS_16Flash_fwd_paramsE:
	.zero		1360


//--------------------- .nv.constant0._ZN5flash16flash_fwd_kernelI23Flash_fwd_kernel_traitsILi96ELi128ELi64ELi4ELb0ELb0EN7cutlass10bfloat16_tE19Flash_kernel_traitsILi96ELi128ELi64ELi4ES3_EELb1ELb1ELb0ELb0ELb1ELb1ELb0ELb0EEEvNS_16Flash_fwd_paramsE --------------------------
	.section	.nv.constant0._ZN5flash16flash_fwd_kernelI23Flash_fwd_kernel_traitsILi96ELi128ELi64ELi4ELb0ELb0EN7cutlass10bfloat16_tE19Flash_kernel_traitsILi96ELi128ELi64ELi4ES3_EELb1ELb1ELb0ELb0ELb1ELb1ELb0ELb0EEEvNS_16Flash_fwd_paramsE,"a",@progbits
	.sectionflags	@""
	.align	4
.nv.constant0._ZN5flash16flash_fwd_kernelI23Flash_fwd_kernel_traitsILi96ELi128ELi64ELi4ELb0ELb0EN7cutlass10bfloat16_tE19Flash_kernel_traitsILi96ELi128ELi64ELi4ES3_EELb1ELb1ELb0ELb0ELb1ELb1ELb0ELb0EEEvNS_16Flash_fwd_paramsE:
	.zero		1360


//--------------------- .nv.constant0._ZN5flash16flash_fwd_kernelI23Flash_fwd_kernel_traitsILi96ELi128ELi64ELi4ELb0ELb0EN7cutlass10bfloat16_tE19Flash_kernel_traitsILi96ELi128ELi64ELi4ES3_EELb0ELb1ELb0ELb0ELb1ELb1ELb1ELb0EEEvNS_16Flash_fwd_paramsE --------------------------
	.section	.nv.constant0._ZN5flash16flash_fwd_kernelI23Flash_fwd_kernel_traitsILi96ELi128ELi64ELi4ELb0ELb0EN7cutlass10bfloat16_tE19Flash_kernel_traitsILi96ELi128ELi64ELi4ES3_EELb0ELb1ELb0ELb0ELb1ELb1ELb1ELb0EEEvNS_16Flash_fwd_paramsE,"a",@progbits
	.sectionflags	@""
	.align	4
.nv.constant0._ZN5flash16flash_fwd_kernelI23Flash_fwd_kernel_traitsILi96ELi128ELi64ELi4ELb0ELb0EN7cutlass10bfloat16_tE19Flash_kernel_traitsILi96ELi128ELi64ELi4ES3_EELb0ELb1ELb0ELb0ELb1ELb1ELb1ELb0EEEvNS_16Flash_fwd_paramsE:
	.zero		1360


//--------------------- .nv.constant0._ZN5flash16flash_fwd_kernelI23Flash_fwd_kernel_traitsILi96ELi128ELi64ELi4ELb0ELb0EN7cutlass10bfloat16_tE19Flash_kernel_traitsILi96ELi128ELi64ELi4ES3_EELb1ELb1ELb0ELb0ELb0ELb1ELb0ELb0EEEvNS_16Flash_fwd_paramsE --------------------------
	.section	.nv.constant0._ZN5flash16flash_fwd_kernelI23Flash_fwd_kernel_traitsILi96ELi128ELi64ELi4ELb0ELb0EN7cutlass10bfloat16_tE19Flash_kernel_traitsILi96ELi128ELi64ELi4ES3_EELb1ELb1ELb0ELb0ELb0ELb1ELb0ELb0EEEvNS_16Flash_fwd_paramsE,"a",@progbits
	.sectionflags	@""
	.align	4
.nv.constant0._ZN5flash16flash_fwd_kernelI23Flash_fwd_kernel_traitsILi96ELi128ELi64ELi4ELb0ELb0EN7cutlass10bfloat16_tE19Flash_kernel_traitsILi96ELi128ELi64ELi4ES3_EELb1ELb1ELb0ELb0ELb0ELb1ELb0ELb0EEEvNS_16Flash_fwd_paramsE:
	.zero		1360


//--------------------- .nv.constant0._ZN5flash16flash_fwd_kernelI23Flash_fwd_kernel_traitsILi96ELi128ELi64ELi4ELb0ELb0EN7cutlass10bfloat16_tE19Flash_kernel_traitsILi96ELi128ELi64ELi4ES3_EELb0ELb1ELb0ELb0ELb0ELb1ELb1ELb0EEEvNS_16Flash_fwd_paramsE --------------------------
	.section	.nv.constant0._ZN5flash16flash_fwd_kernelI23Flash_fwd_kernel_traitsILi96ELi128ELi64ELi4ELb0ELb0EN7cutlass10bfloat16_tE19Flash_kernel_traitsILi96ELi128ELi64ELi4ES3_EELb0ELb1ELb0ELb0ELb0ELb1ELb1ELb0EEEvNS_16Flash_fwd_paramsE,"a",@progbits
	.sectionflags	@""
	.align	4
.nv.constant0._ZN5flash16flash_fwd_kernelI23Flash_fwd_kernel_traitsILi96ELi128ELi64ELi4ELb0ELb0EN7cutlass10bfloat16_tE19Flash_kernel_traitsILi96ELi128ELi64ELi4ES3_EELb0ELb1ELb0ELb0ELb0ELb1ELb1ELb0EEEvNS_16Flash_fwd_paramsE:
	.zero		1360


//--------------------- .nv.constant0._ZN5flash16flash_fwd_kernelI23Flash_fwd_kernel_traitsILi96ELi128ELi64ELi4ELb0ELb0EN7cutlass10bfloat16_tE19Flash_kernel_traitsILi96ELi128ELi64ELi4ES3_EELb1ELb1ELb0ELb1ELb0ELb0ELb0ELb0EEEvNS_16Flash_fwd_paramsE --------------------------
	.section	.nv.constant0._ZN5flash16flash_fwd_kernelI23Flash_fwd_kernel_traitsILi96ELi128ELi64ELi4ELb0ELb0EN7cutlass10bfloat16_tE19Flash_kernel_traitsILi96ELi128ELi64ELi4ES3_EELb1ELb1ELb0ELb1ELb0ELb0ELb0ELb0EEEvNS_16Flash_fwd_paramsE,"a",@progbits
	.sectionflags	@""
	.align	4
.nv.constant0._ZN5flash16flash_fwd_kernelI23Flash_fwd_kernel_traitsILi96ELi128ELi64ELi4ELb0ELb0EN7cutlass10bfloat16_tE19Flash_kernel_traitsILi96ELi128ELi64ELi4ES3_EELb1ELb1ELb0ELb1ELb0ELb0ELb0ELb0EEEvNS_16Flash_fwd_paramsE:
	.zero		1360


//--------------------- .nv.constant0._ZN5flash16flash_fwd_kernelI23Flash_fwd_kernel_traitsILi96ELi128ELi64ELi4ELb0ELb0EN7cutlass10bfloat16_tE19Flash_kernel_traitsILi96ELi128ELi64ELi4ES3_EELb1ELb1ELb0ELb0ELb0ELb0ELb0ELb1EEEvNS_16Flash_fwd_paramsE --------------------------
	.section	.nv.constant0._ZN5flash16flash_fwd_kernelI23Flash_fwd_kernel_traitsILi96ELi128ELi64ELi4ELb0ELb0EN7cutlass10bfloat16_tE19Flash_kernel_traitsILi96ELi128ELi64ELi4ES3_EELb1ELb1ELb0ELb0ELb0ELb0ELb0ELb1EEEvNS_16Flash_fwd_paramsE,"a",@progbits
	.sectionflags	@""
	.align	4
.nv.constant0._ZN5flash16flash_fwd_kernelI23Flash_fwd_kernel_traitsILi96ELi128ELi64ELi4ELb0ELb0EN7cutlass10bfloat16_tE19Flash_kernel_traitsILi96ELi128ELi64ELi4ES3_EELb1ELb1ELb0ELb0ELb0ELb0ELb0ELb1EEEvNS_16Flash_fwd_paramsE:
	.zero		1360


//--------------------- .nv.constant0._ZN5flash16flash_fwd_kernelI23Flash_fwd_kernel_traitsILi96ELi128ELi64ELi4ELb0ELb0EN7cutlass10bfloat16_tE19Flash_kernel_traitsILi96ELi128ELi64ELi4ES3_EELb0ELb1ELb0ELb0ELb0ELb0ELb1ELb0EEEvNS_16Flash_fwd_paramsE --------------------------
	.section	.nv.constant0._ZN5flash16flash_fwd_kernelI23Flash_fwd_kernel_traitsILi96ELi128ELi64ELi4ELb0ELb0EN7cutlass10bfloat16_tE19Flash_kernel_traitsILi96ELi128ELi64ELi4ES3_EELb0ELb1ELb0ELb0ELb0ELb0ELb1ELb0EEEvNS_16Flash_fwd_paramsE,"a",@progbits
	.sectionflags	@""
	.align	4
.nv.constant0._ZN5flash16flash_fwd_kernelI23Flash_fwd_kernel_traitsILi96ELi128ELi64ELi4ELb0ELb0EN7cutlass10bfloat16_tE19Flash_kernel_traitsILi96ELi128ELi64ELi4ES3_EELb0ELb1ELb0ELb0ELb0ELb0ELb1ELb0EEEvNS_16Flash_fwd_paramsE:
	.zero		1360


//--------------------- .nv.constant0._ZN5flash16flash_fwd_kernelI23Flash_fwd_kernel_traitsILi96ELi128ELi64ELi4ELb0ELb0EN7cutlass10bfloat16_tE19Flash_kernel_traitsILi96ELi128ELi64ELi4ES3_EELb1ELb1ELb0ELb1ELb0ELb0ELb0ELb1EEEvNS_16Flash_fwd_paramsE --------------------------
	.section	.nv.constant0._ZN5flash16flash_fwd_kernelI23Flash_fwd_kernel_traitsILi96ELi128ELi64ELi4ELb0ELb0EN7cutlass10bfloat16_tE19Flash_kernel_traitsILi96ELi128ELi64ELi4ES3_EELb1ELb1ELb0ELb1ELb0ELb0ELb0ELb1EEEvNS_16Flash_fwd_paramsE,"a",@progbits
	.sectionflags	@""
	.align	4
.nv.constant0._ZN5flash16flash_fwd_kernelI23Flash_fwd_kernel_traitsILi96ELi128ELi64ELi4ELb0ELb0EN7cutlass10bfloat16_tE19Flash_kernel_traitsILi96ELi128ELi64ELi4ES3_EELb1ELb1ELb0ELb1ELb0ELb0ELb0ELb1EEEvNS_16Flash_fwd_paramsE:
	.zero		1360


//--------------------- .nv.constant0._ZN5flash16flash_fwd_kernelI23Flash_fwd_kernel_traitsILi96ELi128ELi64ELi4ELb0ELb0EN7cutlass10bfloat16_tE19Flash_kernel_traitsILi96ELi128ELi64ELi4ES3_EELb0ELb1ELb0ELb1ELb0ELb0ELb1ELb0EEEvNS_16Flash_fwd_paramsE --------------------------
	.section	.nv.constant0._ZN5flash16flash_fwd_kernelI23Flash_fwd_kernel_traitsILi96ELi128ELi64ELi4ELb0ELb0EN7cutlass10bfloat16_tE19Flash_kernel_traitsILi96ELi128ELi64ELi4ES3_EELb0ELb1ELb0ELb1ELb0ELb0ELb1ELb0EEEvNS_16Flash_fwd_paramsE,"a",@progbits
	.sectionflags	@""
	.align	4
.nv.constant0._ZN5flash16flash_fwd_kernelI23Flash_fwd_kernel_traitsILi96ELi128ELi64ELi4ELb0ELb0EN7cutlass10bfloat16_tE19Flash_kernel_traitsILi96ELi128ELi64ELi4ES3_EELb0ELb1ELb0ELb1ELb0ELb0ELb1ELb0EEEvNS_16Flash_fwd_paramsE:
	.zero		1360


//--------------------- .nv.constant0._ZN5flash16flash_fwd_kernelI23Flash_fwd_kernel_traitsILi96ELi64ELi64ELi4ELb0ELb0EN7cutlass10bfloat16_tE19Flash_kernel_traitsILi96ELi64ELi64ELi4ES3_EELb1ELb1ELb0ELb0ELb0ELb0ELb0ELb0EEEvNS_16Flash_fwd_paramsE --------------------------
	.section	.nv.constant0._ZN5flash16flash_fwd_kernelI23Flash_fwd_kernel_traitsILi96ELi64ELi64ELi4ELb0ELb0EN7cutlass10bfloat16_tE19Flash_kernel_traitsILi96ELi64ELi64ELi4ES3_EELb1ELb1ELb0ELb0ELb0ELb0ELb0ELb0EEEvNS_16Flash_fwd_paramsE,"a",@progbits
	.sectionflags	@""
	.align	4
.nv.constant0._ZN5flash16flash_fwd_kernelI23Flash_fwd_kernel_traitsILi96ELi64ELi64ELi4ELb0ELb0EN7cutlass10bfloat16_tE19Flash_kernel_traitsILi96ELi64ELi64ELi4ES3_EELb1ELb1ELb0ELb0ELb0ELb0ELb0ELb0EEEvNS_16Flash_fwd_paramsE:
	.zero		1360


//--------------------- .nv.constant0._ZN5flash16flash_fwd_kernelI23Flash_fwd_kernel_traitsILi96ELi64ELi64ELi4ELb0ELb0EN7cutlass10bfloat16_tE19Flash_kernel_traitsILi96ELi64ELi64ELi4ES3_EELb1ELb1ELb0ELb0ELb1ELb1ELb0ELb0EEEvNS_16Flash_fwd_paramsE --------------------------
	.section	.nv.constant0._ZN5flash16flash_fwd_kernelI23Flash_fwd_kernel_traitsILi96ELi64ELi64ELi4ELb0ELb0EN7cutlass10bfloat16_tE19Flash_kernel_traitsILi96ELi64ELi64ELi4ES3_EELb1ELb1ELb0ELb0ELb1ELb1ELb0ELb0EEEvNS_16Flash_fwd_paramsE,"a",@progbits
	.sectionflags	@""
	.align	4
.nv.constant0._ZN5flash16flash_fwd_kernelI23Flash_fwd_kernel_traitsILi96ELi64ELi64ELi4ELb0ELb0EN7cutlass10bfloat16_tE19Flash_kernel_traitsILi96ELi64ELi64ELi4ES3_EELb1ELb1ELb0ELb0ELb1ELb1ELb0ELb0EEEvNS_16Flash_fwd_paramsE:
	.zero		1360


//--------------------- .nv.constant0._ZN5flash16flash_fwd_kernelI23Flash_fwd_kernel_traitsILi96ELi64ELi64ELi4ELb0ELb0EN7cutlass10bfloat16_tE19Flash_kernel_traitsILi96ELi64ELi64ELi4ES3_EELb0ELb1ELb0ELb0ELb1ELb1ELb1ELb0EEEvNS_16Flash_fwd_paramsE --------------------------
	.section	.nv.constant0._ZN5flash16flash_fwd_kernelI23Flash_fwd_kernel_traitsILi96ELi64ELi64ELi4ELb0ELb0EN7cutlass10bfloat16_tE19Flash_kernel_traitsILi96ELi64ELi64ELi4ES3_EELb0ELb1ELb0ELb0ELb1ELb1ELb1ELb0EEEvNS_16Flash_fwd_paramsE,"a",@progbits
	.sectionflags	@""
	.align	4
.nv.constant0._ZN5flash16flash_fwd_kernelI23Flash_fwd_kernel_traitsILi96ELi64ELi64ELi4ELb0ELb0EN7cutlass10bfloat16_tE19Flash_kernel_traitsILi96ELi64ELi64ELi4ES3_EELb0ELb1ELb0ELb0ELb1ELb1ELb1ELb0EEEvNS_16Flash_fwd_paramsE:
	.zero		1360


//--------------------- .nv.constant0._ZN5flash16flash_fwd_kernelI23Flash_fwd_kernel_traitsILi96ELi64ELi64ELi4ELb0ELb0EN7cutlass10bfloat16_tE19Flash_kernel_traitsILi96ELi64ELi64ELi4ES3_EELb1ELb1ELb0ELb0ELb0ELb1ELb0ELb0EEEvNS_16Flash_fwd_paramsE --------------------------
	.section	.nv.constant0._ZN5flash16flash_fwd_kernelI23Flash_fwd_kernel_traitsILi96ELi64ELi64ELi4ELb0ELb0EN7cutlass10bfloat16_tE19Flash_kernel_traitsILi96ELi64ELi64ELi4ES3_EELb1ELb1ELb0ELb0ELb0ELb1ELb0ELb0EEEvNS_16Flash_fwd_paramsE,"a",@progbits
	.sectionflags	@""
	.align	4
.nv.constant0._ZN5flash16flash_fwd_kernelI23Flash_fwd_kernel_traitsILi96ELi64ELi64ELi4ELb0ELb0EN7cutlass10bfloat16_tE19Flash_kernel_traitsILi96ELi64ELi64ELi4ES3_EELb1ELb1ELb0ELb0ELb0ELb1ELb0ELb0EEEvNS_16Flash_fwd_paramsE:
	.zero		1360


//--------------------- .nv.constant0._ZN5flash16flash_fwd_kernelI23Flash_fwd_kernel_traitsILi96ELi64ELi64ELi4ELb0ELb0EN7cutlass10bfloat16_tE19Flash_kernel_traitsILi96ELi64ELi64ELi4ES3_EELb0ELb1ELb0ELb0ELb0ELb1ELb1ELb0EEEvNS_16Flash_fwd_paramsE --------------------------
	.section	.nv.constant0._ZN5flash16flash_fwd_kernelI23Flash_fwd_kernel_traitsILi96ELi64ELi64ELi4ELb0ELb0EN7cutlass10bfloat16_tE19Flash_kernel_traitsILi96ELi64ELi64ELi4ES3_EELb0ELb1ELb0ELb0ELb0ELb1ELb1ELb0EEEvNS_16Flash_fwd_paramsE,"a",@progbits
	.sectionflags	@""
	.align	4
.nv.constant0._ZN5flash16flash_fwd_kernelI23Flash_fwd_kernel_traitsILi96ELi64ELi64ELi4ELb0ELb0EN7cutlass10bfloat16_tE19Flash_kernel_traitsILi96ELi64ELi64ELi4ES3_EELb0ELb1ELb0ELb0ELb0ELb1ELb1ELb0EEEvNS_16Flash_fwd_paramsE:
	.zero		1360


//--------------------- .nv.constant0._ZN5flash16flash_fwd_kernelI23Flash_fwd_kernel_traitsILi96ELi64ELi64ELi4ELb0ELb0EN7cutlass10bfloat16_tE19Flash_kernel_traitsILi96ELi64ELi64ELi4ES3_EELb1ELb1ELb0ELb1ELb0ELb0ELb0ELb0EEEvNS_16Flash_fwd_paramsE --------------------------
	.section	.nv.constant0._ZN5flash16flash_fwd_kernelI23Flash_fwd_kernel_traitsILi96ELi64ELi64ELi4ELb0ELb0EN7cutlass10bfloat16_tE19Flash_kernel_traitsILi96ELi64ELi64ELi4ES3_EELb1ELb1ELb0ELb1ELb0ELb0ELb0ELb0EEEvNS_16Flash_fwd_paramsE,"a",@progbits
	.sectionflags	@""
	.align	4
.nv.constant0._ZN5flash16flash_fwd_kernelI23Flash_fwd_kernel_traitsILi96ELi64ELi64ELi4ELb0ELb0EN7cutlass10bfloat16_tE19Flash_kernel_traitsILi96ELi64ELi64ELi4ES3_EELb1ELb1ELb0ELb1ELb0ELb0ELb0ELb0EEEvNS_16Flash_fwd_paramsE:
	.zero		1360


//--------------------- .nv.constant0._ZN5flash16flash_fwd_kernelI23Flash_fwd_kernel_traitsILi96ELi64ELi64ELi4ELb0ELb0EN7cutlass10bfloat16_tE19Flash_kernel_traitsILi96ELi64ELi64ELi4ES3_EELb1ELb1ELb0ELb0ELb0ELb0ELb0ELb1EEEvNS_16Flash_fwd_paramsE --------------------------
	.section	.nv.constant0._ZN5flash16flash_fwd_kernelI23Flash_fwd_kernel_traitsILi96ELi64ELi64ELi4ELb0ELb0EN7cutlass10bfloat16_tE19Flash_kernel_traitsILi96ELi64ELi64ELi4ES3_EELb1ELb1ELb0ELb0ELb0ELb0ELb0ELb1EEEvNS_16Flash_fwd_paramsE,"a",@progbits
	.sectionflags	@""
	.align	4
.nv.constant0._ZN5flash16flash_fwd_kernelI23Flash_fwd_kernel_traitsILi96ELi64ELi64ELi4ELb0ELb0EN7cutlass10bfloat16_tE19Flash_kernel_traitsILi96ELi64ELi64ELi4ES3_EELb1ELb1ELb0ELb0ELb0ELb0ELb0ELb1EEEvNS_16Flash_fwd_paramsE:
	.zero		1360


//--------------------- .nv.constant0._ZN5flash16flash_fwd_kernelI23Flash_fwd_kernel_traitsILi96ELi64ELi64ELi4ELb0ELb0EN7cutlass10bfloat16_tE19Flash_kernel_traitsILi96ELi64ELi64ELi4ES3_EELb0ELb1ELb0ELb0ELb0ELb0ELb1ELb0EEEvNS_16Flash_fwd_paramsE --------------------------
	.section	.nv.constant0._ZN5flash16flash_fwd_kernelI23Flash_fwd_kernel_traitsILi96ELi64ELi64ELi4ELb0ELb0EN7cutlass10bfloat16_tE19Flash_kernel_traitsILi96ELi64ELi64ELi4ES3_EELb0ELb1ELb0ELb0ELb0ELb0ELb1ELb0EEEvNS_16Flash_fwd_paramsE,"a",@progbits
	.sectionflags	@""
	.align	4
.nv.constant0._ZN5flash16flash_fwd_kernelI23Flash_fwd_kernel_traitsILi96ELi64ELi64ELi4ELb0ELb0EN7cutlass10bfloat16_tE19Flash_kernel_traitsILi96ELi64ELi64ELi4ES3_EELb0ELb1ELb0ELb0ELb0ELb0ELb1ELb0EEEvNS_16Flash_fwd_paramsE:
	.zero		1360


//--------------------- .nv.constant0._ZN5flash16flash_fwd_kernelI23Flash_fwd_kernel_traitsILi96ELi64ELi64ELi4ELb0ELb0EN7cutlass10bfloat16_tE19Flash_kernel_traitsILi96ELi64ELi64ELi4ES3_EELb1ELb1ELb0ELb1ELb0ELb0ELb0ELb1EEEvNS_16Flash_fwd_paramsE --------------------------
	.section	.nv.constant0._ZN5flash16flash_fwd_kernelI23Flash_fwd_kernel_traitsILi96ELi64ELi64ELi4ELb0ELb0EN7cutlass10bfloat16_tE19Flash_kernel_traitsILi96ELi64ELi64ELi4ES3_EELb1ELb1ELb0ELb1ELb0ELb0ELb0ELb1EEEvNS_16Flash_fwd_paramsE,"a",@progbits
	.sectionflags	@""
	.align	4
.nv.constant0._ZN5flash16flash_fwd_kernelI23Flash_fwd_kernel_traitsILi96ELi64ELi64ELi4ELb0ELb0EN7cutlass10bfloat16_tE19Flash_kernel_traitsILi96ELi64ELi64ELi4ES3_EELb1ELb1ELb0ELb1ELb0ELb0ELb0ELb1EEEvNS_16Flash_fwd_paramsE:
	.zero		1360


//--------------------- .nv.constant0._ZN5flash16flash_fwd_kernelI23Flash_fwd_kernel_traitsILi96ELi64ELi64ELi4ELb0ELb0EN7cutlass10bfloat16_tE19Flash_kernel_traitsILi96ELi64ELi64ELi4ES3_EELb0ELb1ELb0ELb1ELb0ELb0ELb1ELb0EEEvNS_16Flash_fwd_paramsE --------------------------
	.section	.nv.constant0._ZN5flash16flash_fwd_kernelI23Flash_fwd_kernel_traitsILi96ELi64ELi64ELi4ELb0ELb0EN7cutlass10bfloat16_tE19Flash_kernel_traitsILi96ELi64ELi64ELi4ES3_EELb0ELb1ELb0ELb1ELb0ELb0ELb1ELb0EEEvNS_16Flash_fwd_paramsE,"a",@progbits
	.sectionflags	@""
	.align	4
.nv.constant0._ZN5flash16flash_fwd_kernelI23Flash_fwd_kernel_traitsILi96ELi64ELi64ELi4ELb0ELb0EN7cutlass10bfloat16_tE19Flash_kernel_traitsILi96ELi64ELi64ELi4ES3_EELb0ELb1ELb0ELb1ELb0ELb0ELb1ELb0EEEvNS_16Flash_fwd_paramsE:
	.zero		1360


//--------------------- SYMBOLS --------------------------

	.type		.nv.reservedSmem.offset0,@object
	.size		.nv.reservedSmem.offset0,0x4
	.type		.nv.reservedSmem.cap,@object
	.size		.nv.reservedSmem.cap,0x4
